	.target	sm_80

	.elftype	@"ET_EXEC"


//--------------------- .note.nv.tkinfo           --------------------------
	.section	.note.nv.tkinfo,"",@"SHT_NOTE"
	.sectionflags	@"SHF_NOTE_NV_TKINFO"
	.tkinfo
        /*0018*/ 	.word	0x00000002
        /*0030*/ 	.string	""
        /*0030*/ 	.string	"ptxas"
        /*0030*/ 	.string	"Cuda compilation tools, release 13.0, V13.0.88"
        /*0030*/ 	.string	"Build cuda_13.0.r13.0/compiler.36424714_0"
        /*0030*/ 	.string	"-arch sm_80 -m 64 "



//--------------------- .note.nv.cuinfo           --------------------------
	.section	.note.nv.cuinfo,"",@"SHT_NOTE"
	.sectionflags	@"SHF_NOTE_NV_CUINFO"
        /*0018*/ 	.short	0x0002
        /*001a*/ 	.short	0x0050
        /*001c*/ 	.short	0x0082
	.zero		2


//--------------------- .nv.info                  --------------------------
	.section	.nv.info,"",@"SHT_CUDA_INFO"
	.align	4


	//----- nvinfo : EIATTR_REGCOUNT
	.align		4
        /*0000*/ 	.byte	0x04, 0x2f
        /*0002*/ 	.short	(.L_12 - .L_11)
	.align		4
.L_11:
        /*0004*/ 	.word	index@(_ZN7cutlass13device_kernelIN5flash19enable_sm80_to_sm89INS1_16FlashAttnFwdSm80INS1_25CollectiveMainloopFwdSm80ILi8ELi2ELb0EN4cute5tupleIJNS5_1CILi128EEENS7_ILi64EEENS7_ILi192EEEEEELi192ENS_10bfloat16_tEfNS_4arch4Sm80ELb1ELb0ELb0ELb1ELb0ELb1ELb1ELb1EEENS1_21CollectiveEpilogueFwdINS6_IJS8_SA_S9_EEENS6_IJNS7_ILi1EEESI_SI_EEESC_SE_Li256ELb1ELb1ELb1ELb0EEENS1_36VarlenDynamicPersistentTileSchedulerILi128ELi64ELi256ELi256ELb1ELb1ELb0ELb1ELb1ELb1EEEEEEEEEvNT_6ParamsE)
        /*0008*/ 	.word	0x000000fe


	//----- nvinfo : EIATTR_FRAME_SIZE
	.align		4
.L_12:
        /*000c*/ 	.byte	0x04, 0x11
        /*000e*/ 	.short	(.L_14 - .L_13)
	.align		4
.L_13:
        /*0010*/ 	.word	index@($__internal_51_$__cuda_sm70_votesync_ballot)
        /*0014*/ 	.word	0x00000000


	//----- nvinfo : EIATTR_FRAME_SIZE
	.align		4
.L_14:
        /*0018*/ 	.byte	0x04, 0x11
        /*001a*/ 	.short	(.L_16 - .L_15)
	.align		4
.L_15:
        /*001c*/ 	.word	index@($__internal_50_$__cuda_sm70_shflsync_up_p)
        /*0020*/ 	.word	0x00000000


	//----- nvinfo : EIATTR_FRAME_SIZE
	.align		4
.L_16:
        /*0024*/ 	.byte	0x04, 0x11
        /*0026*/ 	.short	(.L_18 - .L_17)
	.align		4
.L_17:
        /*0028*/ 	.word	index@($__internal_49_$__cuda_sm70_shflsync_idx_p)
        /*002c*/ 	.word	0x00000000


	//----- nvinfo : EIATTR_FRAME_SIZE
	.align		4
.L_18:
        /*0030*/ 	.byte	0x04, 0x11
        /*0032*/ 	.short	(.L_20 - .L_19)
	.align		4
.L_19:
        /*0034*/ 	.word	index@($__internal_48_$__cuda_sm70_shflsync_bfly_p)
        /*0038*/ 	.word	0x00000000


	//----- nvinfo : EIATTR_FRAME_SIZE
	.align		4
.L_20:
        /*003c*/ 	.byte	0x04, 0x11
        /*003e*/ 	.short	(.L_22 - .L_21)
	.align		4
.L_21:
        /*0040*/ 	.word	index@(_ZN7cutlass13device_kernelIN5flash19enable_sm80_to_sm89INS1_16FlashAttnFwdSm80INS1_25CollectiveMainloopFwdSm80ILi8ELi2ELb0EN4cute5tupleIJNS5_1CILi128EEENS7_ILi64EEENS7_ILi192EEEEEELi192ENS_10bfloat16_tEfNS_4arch4Sm80ELb1ELb0ELb0ELb1ELb0ELb1ELb1ELb1EEENS1_21CollectiveEpilogueFwdINS6_IJS8_SA_S9_EEENS6_IJNS7_ILi1EEESI_SI_EEESC_SE_Li256ELb1ELb1ELb1ELb0EEENS1_36VarlenDynamicPersistentTileSchedulerILi128ELi64ELi256ELi256ELb1ELb1ELb0ELb1ELb1ELb1EEEEEEEEEvNT_6ParamsE)
        /*0044*/ 	.word	0x00000000


	//----- nvinfo : EIATTR_REGCOUNT
	.align		4
.L_22:
        /*0048*/ 	.byte	0x04, 0x2f
        /*004a*/ 	.short	(.L_24 - .L_23)
	.align		4
.L_23:
        /*004c*/ 	.word	index@(_ZN7cutlass13device_kernelIN5flash19enable_sm80_to_sm89INS1_16FlashAttnFwdSm80INS1_25CollectiveMainloopFwdSm80ILi8ELi2ELb0EN4cute5tupleIJNS5_1CILi128EEENS7_ILi64EEENS7_ILi192EEEEEELi192ENS_10bfloat16_tEfNS_4arch4Sm80ELb1ELb0ELb0ELb1ELb0ELb0ELb1ELb1EEENS1_21CollectiveEpilogueFwdINS6_IJS8_SA_S9_EEENS6_IJNS7_ILi1EEESI_SI_EEESC_SE_Li256ELb1ELb1ELb1ELb0EEENS1_36VarlenDynamicPersistentTileSchedulerILi128ELi64ELi256ELi256ELb1ELb1ELb0ELb1ELb1ELb1EEEEEEEEEvNT_6ParamsE)
        /*0050*/ 	.word	0x000000f7


	//----- nvinfo : EIATTR_FRAME_SIZE
	.align		4
.L_24:
        /*0054*/ 	.byte	0x04, 0x11
        /*0056*/ 	.short	(.L_26 - .L_25)
	.align		4
.L_25:
        /*0058*/ 	.word	index@($__internal_47_$__cuda_sm70_votesync_ballot)
        /*005c*/ 	.word	0x00000000


	//----- nvinfo : EIATTR_FRAME_SIZE
	.align		4
.L_26:
        /*0060*/ 	.byte	0x04, 0x11
        /*0062*/ 	.short	(.L_28 - .L_27)
	.align		4
.L_27:
        /*0064*/ 	.word	index@($__internal_46_$__cuda_sm70_shflsync_up_p)
        /*0068*/ 	.word	0x00000000


	//----- nvinfo : EIATTR_FRAME_SIZE
	.align		4
.L_28:
        /*006c*/ 	.byte	0x04, 0x11
        /*006e*/ 	.short	(.L_30 - .L_29)
	.align		4
.L_29:
        /*0070*/ 	.word	index@($__internal_45_$__cuda_sm70_shflsync_idx_p)
        /*0074*/ 	.word	0x00000000


	//----- nvinfo : EIATTR_FRAME_SIZE
	.align		4
.L_30:
        /*0078*/ 	.byte	0x04, 0x11
        /*007a*/ 	.short	(.L_32 - .L_31)
	.align		4
.L_31:
        /*007c*/ 	.word	index@($__internal_44_$__cuda_sm70_shflsync_bfly_p)
        /*0080*/ 	.word	0x00000000


	//----- nvinfo : EIATTR_FRAME_SIZE
	.align		4
.L_32:
        /*0084*/ 	.byte	0x04, 0x11
        /*0086*/ 	.short	(.L_34 - .L_33)
	.align		4
.L_33:
        /*0088*/ 	.word	index@(_ZN7cutlass13device_kernelIN5flash19enable_sm80_to_sm89INS1_16FlashAttnFwdSm80INS1_25CollectiveMainloopFwdSm80ILi8ELi2ELb0EN4cute5tupleIJNS5_1CILi128EEENS7_ILi64EEENS7_ILi192EEEEEELi192ENS_10bfloat16_tEfNS_4arch4Sm80ELb1ELb0ELb0ELb1ELb0ELb0ELb1ELb1EEENS1_21CollectiveEpilogueFwdINS6_IJS8_SA_S9_EEENS6_IJNS7_ILi1EEESI_SI_EEESC_SE_Li256ELb1ELb1ELb1ELb0EEENS1_36VarlenDynamicPersistentTileSchedulerILi128ELi64ELi256ELi256ELb1ELb1ELb0ELb1ELb1ELb1EEEEEEEEEvNT_6ParamsE)
        /*008c*/ 	.word	0x00000000


	//----- nvinfo : EIATTR_REGCOUNT
	.align		4
.L_34:
        /*0090*/ 	.byte	0x04, 0x2f
        /*0092*/ 	.short	(.L_36 - .L_35)
	.align		4
.L_35:
        /*0094*/ 	.word	index@(_ZN7cutlass13device_kernelIN5flash19enable_sm80_to_sm89INS1_16FlashAttnFwdSm80INS1_25CollectiveMainloopFwdSm80ILi8ELi2ELb1EN4cute5tupleIJNS5_1CILi128EEENS7_ILi96EEENS7_ILi192EEEEEELi192ENS_10bfloat16_tEfNS_4arch4Sm80ELb1ELb0ELb0ELb0ELb0ELb0ELb1ELb1EEENS1_21CollectiveEpilogueFwdINS6_IJS8_SA_S9_EEENS6_IJNS7_ILi1EEESI_SI_EEESC_SE_Li256ELb0ELb1ELb1ELb0EEENS1_30DynamicPersistentTileSchedulerILi256ELi256ELb1ELb1ELb0EEEEEEEEEvNT_6ParamsE)
        /*0098*/ 	.word	0x000000ff


	//----- nvinfo : EIATTR_FRAME_SIZE
	.align		4
.L_36:
        /*009c*/ 	.byte	0x04, 0x11
        /*009e*/ 	.short	(.L_38 - .L_37)
	.align		4
.L_37:
        /*00a0*/ 	.word	index@($__internal_43_$__cuda_sm70_shflsync_idx_p)
        /*00a4*/ 	.word	0x00000000


	//----- nvinfo : EIATTR_FRAME_SIZE
	.align		4
.L_38:
        /*00a8*/ 	.byte	0x04, 0x11
        /*00aa*/ 	.short	(.L_40 - .L_39)
	.align		4
.L_39:
        /*00ac*/ 	.word	index@($__internal_42_$__cuda_sm70_shflsync_bfly_p)
        /*00b0*/ 	.word	0x00000000


	//----- nvinfo : EIATTR_FRAME_SIZE
	.align		4
.L_40:
        /*00b4*/ 	.byte	0x04, 0x11
        /*00b6*/ 	.short	(.L_42 - .L_41)
	.align		4
.L_41:
        /*00b8*/ 	.word	index@(_ZN7cutlass13device_kernelIN5flash19enable_sm80_to_sm89INS1_16FlashAttnFwdSm80INS1_25CollectiveMainloopFwdSm80ILi8ELi2ELb1EN4cute5tupleIJNS5_1CILi128EEENS7_ILi96EEENS7_ILi192EEEEEELi192ENS_10bfloat16_tEfNS_4arch4Sm80ELb1ELb0ELb0ELb0ELb0ELb0ELb1ELb1EEENS1_21CollectiveEpilogueFwdINS6_IJS8_SA_S9_EEENS6_IJNS7_ILi1EEESI_SI_EEESC_SE_Li256ELb0ELb1ELb1ELb0EEENS1_30DynamicPersistentTileSchedulerILi256ELi256ELb1ELb1ELb0EEEEEEEEEvNT_6ParamsE)
        /*00bc*/ 	.word	0x00000098


	//----- nvinfo : EIATTR_REGCOUNT
	.align		4
.L_42:
        /*00c0*/ 	.byte	0x04, 0x2f
        /*00c2*/ 	.short	(.L_44 - .L_43)
	.align		4
.L_43:
        /*00c4*/ 	.word	index@(_ZN7cutlass13device_kernelIN5flash19enable_sm80_to_sm89INS1_16FlashAttnFwdSm80INS1_25CollectiveMainloopFwdSm80ILi8ELi2ELb0EN4cute5tupleIJNS5_1CILi128EEENS7_ILi64EEENS7_ILi192EEEEEELi192ENS_10bfloat16_tEfNS_4arch4Sm80ELb0ELb1ELb0ELb1ELb0ELb1ELb1ELb1EEENS1_21CollectiveEpilogueFwdINS6_IJS8_SA_S9_EEENS6_IJNS7_ILi1EEESI_SI_EEESC_SE_Li256ELb1ELb1ELb1ELb0EEENS1_36VarlenDynamicPersistentTileSchedulerILi128ELi64ELi256ELi256ELb1ELb1ELb0ELb1ELb0ELb1EEEEEEEEEvNT_6ParamsE)
        /*00c8*/ 	.word	0x000000f7


	//----- nvinfo : EIATTR_FRAME_SIZE
	.align		4
.L_44:
        /*00cc*/ 	.byte	0x04, 0x11
        /*00ce*/ 	.short	(.L_46 - .L_45)
	.align		4
.L_45:
        /*00d0*/ 	.word	index@($__internal_41_$__cuda_sm70_votesync_ballot)
        /*00d4*/ 	.word	0x00000000


	//----- nvinfo : EIATTR_FRAME_SIZE
	.align		4
.L_46:
        /*00d8*/ 	.byte	0x04, 0x11
        /*00da*/ 	.short	(.L_48 - .L_47)
	.align		4
.L_47:
        /*00dc*/ 	.word	index@($__internal_40_$__cuda_sm70_shflsync_up_p)
        /*00e0*/ 	.word	0x00000000


	//----- nvinfo : EIATTR_FRAME_SIZE
	.align		4
.L_48:
        /*00e4*/ 	.byte	0x04, 0x11
        /*00e6*/ 	.short	(.L_50 - .L_49)
	.align		4
.L_49:
        /*00e8*/ 	.word	index@($__internal_39_$__cuda_sm70_shflsync_idx_p)
        /*00ec*/ 	.word	0x00000000


	//----- nvinfo : EIATTR_FRAME_SIZE
	.align		4
.L_50:
        /*00f0*/ 	.byte	0x04, 0x11
        /*00f2*/ 	.short	(.L_52 - .L_51)
	.align		4
.L_51:
        /*00f4*/ 	.word	index@($__internal_38_$__cuda_sm70_shflsync_bfly_p)
        /*00f8*/ 	.word	0x00000000


	//----- nvinfo : EIATTR_FRAME_SIZE
	.align		4
.L_52:
        /*00fc*/ 	.byte	0x04, 0x11
        /*00fe*/ 	.short	(.L_54 - .L_53)
	.align		4
.L_53:
        /*0100*/ 	.word	index@(_ZN7cutlass13device_kernelIN5flash19enable_sm80_to_sm89INS1_16FlashAttnFwdSm80INS1_25CollectiveMainloopFwdSm80ILi8ELi2ELb0EN4cute5tupleIJNS5_1CILi128EEENS7_ILi64EEENS7_ILi192EEEEEELi192ENS_10bfloat16_tEfNS_4arch4Sm80ELb0ELb1ELb0ELb1ELb0ELb1ELb1ELb1EEENS1_21CollectiveEpilogueFwdINS6_IJS8_SA_S9_EEENS6_IJNS7_ILi1EEESI_SI_EEESC_SE_Li256ELb1ELb1ELb1ELb0EEENS1_36VarlenDynamicPersistentTileSchedulerILi128ELi64ELi256ELi256ELb1ELb1ELb0ELb1ELb0ELb1EEEEEEEEEvNT_6ParamsE)
        /*0104*/ 	.word	0x00000000


	//----- nvinfo : EIATTR_REGCOUNT
	.align		4
.L_54:
        /*0108*/ 	.byte	0x04, 0x2f
        /*010a*/ 	.short	(.L_56 - .L_55)
	.align		4
.L_55:
        /*010c*/ 	.word	index@(_ZN7cutlass13device_kernelIN5flash19enable_sm80_to_sm89INS1_16FlashAttnFwdSm80INS1_25CollectiveMainloopFwdSm80ILi8ELi2ELb0EN4cute5tupleIJNS5_1CILi128EEENS7_ILi64EEENS7_ILi192EEEEEELi192ENS_10bfloat16_tEfNS_4arch4Sm80ELb0ELb1ELb0ELb1ELb0ELb0ELb1ELb1EEENS1_21CollectiveEpilogueFwdINS6_IJS8_SA_S9_EEENS6_IJNS7_ILi1EEESI_SI_EEESC_SE_Li256ELb1ELb1ELb1ELb0EEENS1_36VarlenDynamicPersistentTileSchedulerILi128ELi64ELi256ELi256ELb1ELb1ELb0ELb1ELb0ELb1EEEEEEEEEvNT_6ParamsE)
        /*0110*/ 	.word	0x000000fb


	//----- nvinfo : EIATTR_FRAME_SIZE
	.align		4
.L_56:
        /*0114*/ 	.byte	0x04, 0x11
        /*0116*/ 	.short	(.L_58 - .L_57)
	.align		4
.L_57:
        /*0118*/ 	.word	index@($__internal_37_$__cuda_sm70_votesync_ballot)
        /*011c*/ 	.word	0x00000000


	//----- nvinfo : EIATTR_FRAME_SIZE
	.align		4
.L_58:
        /*0120*/ 	.byte	0x04, 0x11
        /*0122*/ 	.short	(.L_60 - .L_59)
	.align		4
.L_59:
        /*0124*/ 	.word	index@($__internal_36_$__cuda_sm70_shflsync_up_p)
        /*0128*/ 	.word	0x00000000


	//----- nvinfo : EIATTR_FRAME_SIZE
	.align		4
.L_60:
        /*012c*/ 	.byte	0x04, 0x11
        /*012e*/ 	.short	(.L_62 - .L_61)
	.align		4
.L_61:
        /*0130*/ 	.word	index@($__internal_35_$__cuda_sm70_shflsync_idx_p)
        /*0134*/ 	.word	0x00000000


	//----- nvinfo : EIATTR_FRAME_SIZE
	.align		4
.L_62:
        /*0138*/ 	.byte	0x04, 0x11
        /*013a*/ 	.short	(.L_64 - .L_63)
	.align		4
.L_63:
        /*013c*/ 	.word	index@($__internal_34_$__cuda_sm70_shflsync_bfly_p)
        /*0140*/ 	.word	0x00000000


	//----- nvinfo : EIATTR_FRAME_SIZE
	.align		4
.L_64:
        /*0144*/ 	.byte	0x04, 0x11
        /*0146*/ 	.short	(.L_66 - .L_65)
	.align		4
.L_65:
        /*0148*/ 	.word	index@(_ZN7cutlass13device_kernelIN5flash19enable_sm80_to_sm89INS1_16FlashAttnFwdSm80INS1_25CollectiveMainloopFwdSm80ILi8ELi2ELb0EN4cute5tupleIJNS5_1CILi128EEENS7_ILi64EEENS7_ILi192EEEEEELi192ENS_10bfloat16_tEfNS_4arch4Sm80ELb0ELb1ELb0ELb1ELb0ELb0ELb1ELb1EEENS1_21CollectiveEpilogueFwdINS6_IJS8_SA_S9_EEENS6_IJNS7_ILi1EEESI_SI_EEESC_SE_Li256ELb1ELb1ELb1ELb0EEENS1_36VarlenDynamicPersistentTileSchedulerILi128ELi64ELi256ELi256ELb1ELb1ELb0ELb1ELb0ELb1EEEEEEEEEvNT_6ParamsE)
        /*014c*/ 	.word	0x00000000


	//----- nvinfo : EIATTR_REGCOUNT
	.align		4
.L_66:
        /*0150*/ 	.byte	0x04, 0x2f
        /*0152*/ 	.short	(.L_68 - .L_67)
	.align		4
.L_67:
        /*0154*/ 	.word	index@(_ZN7cutlass13device_kernelIN5flash19enable_sm80_to_sm89INS1_16FlashAttnFwdSm80INS1_25CollectiveMainloopFwdSm80ILi8ELi2ELb0EN4cute5tupleIJNS5_1CILi128EEENS7_ILi64EEENS7_ILi192EEEEEELi192ENS_10bfloat16_tEfNS_4arch4Sm80ELb0ELb1ELb0ELb0ELb0ELb0ELb1ELb1EEENS1_21CollectiveEpilogueFwdINS6_IJS8_SA_S9_EEENS6_IJNS7_ILi1EEESI_SI_EEESC_SE_Li256ELb0ELb1ELb1ELb0EEENS1_19SingleTileSchedulerILb0ELb1ELb1ELi128EEEEEEEEEvNT_6ParamsE)
        /*0158*/ 	.word	0x000000f1


	//----- nvinfo : EIATTR_FRAME_SIZE
	.align		4
.L_68:
        /*015c*/ 	.byte	0x04, 0x11
        /*015e*/ 	.short	(.L_70 - .L_69)
	.align		4
.L_69:
        /*0160*/ 	.word	index@(_ZN7cutlass13device_kernelIN5flash19enable_sm80_to_sm89INS1_16FlashAttnFwdSm80INS1_25CollectiveMainloopFwdSm80ILi8ELi2ELb0EN4cute5tupleIJNS5_1CILi128EEENS7_ILi64EEENS7_ILi192EEEEEELi192ENS_10bfloat16_tEfNS_4arch4Sm80ELb0ELb1ELb0ELb0ELb0ELb0ELb1ELb1EEENS1_21CollectiveEpilogueFwdINS6_IJS8_SA_S9_EEENS6_IJNS7_ILi1EEESI_SI_EEESC_SE_Li256ELb0ELb1ELb1ELb0EEENS1_19SingleTileSchedulerILb0ELb1ELb1ELi128EEEEEEEEEvNT_6ParamsE)
        /*0164*/ 	.word	0x00000000


	//----- nvinfo : EIATTR_REGCOUNT
	.align		4
.L_70:
        /*0168*/ 	.byte	0x04, 0x2f
        /*016a*/ 	.short	(.L_72 - .L_71)
	.align		4
.L_71:
        /*016c*/ 	.word	index@(_ZN7cutlass13device_kernelIN5flash19enable_sm80_to_sm89INS1_16FlashAttnFwdSm80INS1_25CollectiveMainloopFwdSm80ILi8ELi2ELb0EN4cute5tupleIJNS5_1CILi128EEENS7_ILi64EEENS7_ILi192EEEEEELi192ENS_10bfloat16_tEfNS_4arch4Sm80ELb0ELb0ELb0ELb1ELb0ELb1ELb1ELb1EEENS1_21CollectiveEpilogueFwdINS6_IJS8_SA_S9_EEENS6_IJNS7_ILi1EEESI_SI_EEESC_SE_Li256ELb1ELb1ELb1ELb0EEENS1_36VarlenDynamicPersistentTileSchedulerILi128ELi64ELi256ELi256ELb1ELb1ELb0ELb0ELb1ELb1EEEEEEEEEvNT_6ParamsE)
        /*0170*/ 	.word	0x000000f9


	//----- nvinfo : EIATTR_FRAME_SIZE
	.align		4
.L_72:
        /*0174*/ 	.byte	0x04, 0x11
        /*0176*/ 	.short	(.L_74 - .L_73)
	.align		4
.L_73:
        /*0178*/ 	.word	index@($__internal_33_$__cuda_sm70_votesync_ballot)
        /*017c*/ 	.word	0x00000000


	//----- nvinfo : EIATTR_FRAME_SIZE
	.align		4
.L_74:
        /*0180*/ 	.byte	0x04, 0x11
        /*0182*/ 	.short	(.L_76 - .L_75)
	.align		4
.L_75:
        /*0184*/ 	.word	index@($__internal_32_$__cuda_sm70_shflsync_up_p)
        /*0188*/ 	.word	0x00000000


	//----- nvinfo : EIATTR_FRAME_SIZE
	.align		4
.L_76:
        /*018c*/ 	.byte	0x04, 0x11
        /*018e*/ 	.short	(.L_78 - .L_77)
	.align		4
.L_77:
        /*0190*/ 	.word	index@($__internal_31_$__cuda_sm70_shflsync_idx_p)
        /*0194*/ 	.word	0x00000000


	//----- nvinfo : EIATTR_FRAME_SIZE
	.align		4
.L_78:
        /*0198*/ 	.byte	0x04, 0x11
        /*019a*/ 	.short	(.L_80 - .L_79)
	.align		4
.L_79:
        /*019c*/ 	.word	index@($__internal_30_$__cuda_sm70_shflsync_bfly_p)
        /*01a0*/ 	.word	0x00000000


	//----- nvinfo : EIATTR_FRAME_SIZE
	.align		4
.L_80:
        /*01a4*/ 	.byte	0x04, 0x11
        /*01a6*/ 	.short	(.L_82 - .L_81)
	.align		4
.L_81:
        /*01a8*/ 	.word	index@(_ZN7cutlass13device_kernelIN5flash19enable_sm80_to_sm89INS1_16FlashAttnFwdSm80INS1_25CollectiveMainloopFwdSm80ILi8ELi2ELb0EN4cute5tupleIJNS5_1CILi128EEENS7_ILi64EEENS7_ILi192EEEEEELi192ENS_10bfloat16_tEfNS_4arch4Sm80ELb0ELb0ELb0ELb1ELb0ELb1ELb1ELb1EEENS1_21CollectiveEpilogueFwdINS6_IJS8_SA_S9_EEENS6_IJNS7_ILi1EEESI_SI_EEESC_SE_Li256ELb1ELb1ELb1ELb0EEENS1_36VarlenDynamicPersistentTileSchedulerILi128ELi64ELi256ELi256ELb1ELb1ELb0ELb0ELb1ELb1EEEEEEEEEvNT_6ParamsE)
        /*01ac*/ 	.word	0x00000000


	//----- nvinfo : EIATTR_REGCOUNT
	.align		4
.L_82:
        /*01b0*/ 	.byte	0x04, 0x2f
        /*01b2*/ 	.short	(.L_84 - .L_83)
	.align		4
.L_83:
        /*01b4*/ 	.word	index@(_ZN7cutlass13device_kernelIN5flash19enable_sm80_to_sm89INS1_16FlashAttnFwdSm80INS1_25CollectiveMainloopFwdSm80ILi8ELi2ELb0EN4cute5tupleIJNS5_1CILi128EEENS7_ILi64EEENS7_ILi192EEEEEELi192ENS_10bfloat16_tEfNS_4arch4Sm80ELb0ELb0ELb0ELb1ELb0ELb0ELb1ELb1EEENS1_21CollectiveEpilogueFwdINS6_IJS8_SA_S9_EEENS6_IJNS7_ILi1EEESI_SI_EEESC_SE_Li256ELb1ELb1ELb1ELb0EEENS1_36VarlenDynamicPersistentTileSchedulerILi128ELi64ELi256ELi256ELb1ELb1ELb0ELb0ELb1ELb1EEEEEEEEEvNT_6ParamsE)
        /*01b8*/ 	.word	0x000000ff


	//----- nvinfo : EIATTR_FRAME_SIZE
	.align		4
.L_84:
        /*01bc*/ 	.byte	0x04, 0x11
        /*01be*/ 	.short	(.L_86 - .L_85)
	.align		4
.L_85:
        /*01c0*/ 	.word	index@($__internal_29_$__cuda_sm70_votesync_ballot)
        /*01c4*/ 	.word	0x00000000


	//----- nvinfo : EIATTR_FRAME_SIZE
	.align		4
.L_86:
        /*01c8*/ 	.byte	0x04, 0x11
        /*01ca*/ 	.short	(.L_88 - .L_87)
	.align		4
.L_87:
        /*01cc*/ 	.word	index@($__internal_28_$__cuda_sm70_shflsync_up_p)
        /*01d0*/ 	.word	0x00000000


	//----- nvinfo : EIATTR_FRAME_SIZE
	.align		4
.L_88:
        /*01d4*/ 	.byte	0x04, 0x11
        /*01d6*/ 	.short	(.L_90 - .L_89)
	.align		4
.L_89:
        /*01d8*/ 	.word	index@($__internal_27_$__cuda_sm70_shflsync_idx_p)
        /*01dc*/ 	.word	0x00000000


	//----- nvinfo : EIATTR_FRAME_SIZE
	.align		4
.L_90:
        /*01e0*/ 	.byte	0x04, 0x11
        /*01e2*/ 	.short	(.L_92 - .L_91)
	.align		4
.L_91:
        /*01e4*/ 	.word	index@($__internal_26_$__cuda_sm70_shflsync_bfly_p)
        /*01e8*/ 	.word	0x00000000


	//----- nvinfo : EIATTR_FRAME_SIZE
	.align		4
.L_92:
        /*01ec*/ 	.byte	0x04, 0x11
        /*01ee*/ 	.short	(.L_94 - .L_93)
	.align		4
.L_93:
        /*01f0*/ 	.word	index@(_ZN7cutlass13device_kernelIN5flash19enable_sm80_to_sm89INS1_16FlashAttnFwdSm80INS1_25CollectiveMainloopFwdSm80ILi8ELi2ELb0EN4cute5tupleIJNS5_1CILi128EEENS7_ILi64EEENS7_ILi192EEEEEELi192ENS_10bfloat16_tEfNS_4arch4Sm80ELb0ELb0ELb0ELb1ELb0ELb0ELb1ELb1EEENS1_21CollectiveEpilogueFwdINS6_IJS8_SA_S9_EEENS6_IJNS7_ILi1EEESI_SI_EEESC_SE_Li256ELb1ELb1ELb1ELb0EEENS1_36VarlenDynamicPersistentTileSchedulerILi128ELi64ELi256ELi256ELb1ELb1ELb0ELb0ELb1ELb1EEEEEEEEEvNT_6ParamsE)
        /*01f4*/ 	.word	0x00000000


	//----- nvinfo : EIATTR_REGCOUNT
	.align		4
.L_94:
        /*01f8*/ 	.byte	0x04, 0x2f
        /*01fa*/ 	.short	(.L_96 - .L_95)
	.align		4
.L_95:
        /*01fc*/ 	.word	index@(_ZN7cutlass13device_kernelIN5flash19enable_sm80_to_sm89INS1_16FlashAttnFwdSm80INS1_25CollectiveMainloopFwdSm80ILi8ELi2ELb1EN4cute5tupleIJNS5_1CILi128EEENS7_ILi96EEENS7_ILi192EEEEEELi192ENS_10bfloat16_tEfNS_4arch4Sm80ELb0ELb0ELb0ELb0ELb0ELb0ELb1ELb1EEENS1_21CollectiveEpilogueFwdINS6_IJS8_SA_S9_EEENS6_IJNS7_ILi1EEESI_SI_EEESC_SE_Li256ELb0ELb1ELb1ELb0EEENS1_19SingleTileSchedulerILb0ELb1ELb1ELi128EEEEEEEEEvNT_6ParamsE)
        /*0200*/ 	.word	0x000000ff


	//----- nvinfo : EIATTR_FRAME_SIZE
	.align		4
.L_96:
        /*0204*/ 	.byte	0x04, 0x11
        /*0206*/ 	.short	(.L_98 - .L_97)
	.align		4
.L_97:
        /*0208*/ 	.word	index@(_ZN7cutlass13device_kernelIN5flash19enable_sm80_to_sm89INS1_16FlashAttnFwdSm80INS1_25CollectiveMainloopFwdSm80ILi8ELi2ELb1EN4cute5tupleIJNS5_1CILi128EEENS7_ILi96EEENS7_ILi192EEEEEELi192ENS_10bfloat16_tEfNS_4arch4Sm80ELb0ELb0ELb0ELb0ELb0ELb0ELb1ELb1EEENS1_21CollectiveEpilogueFwdINS6_IJS8_SA_S9_EEENS6_IJNS7_ILi1EEESI_SI_EEESC_SE_Li256ELb0ELb1ELb1ELb0EEENS1_19SingleTileSchedulerILb0ELb1ELb1ELi128EEEEEEEEEvNT_6ParamsE)
        /*020c*/ 	.word	0x00000020


	//----- nvinfo : EIATTR_REGCOUNT
	.align		4
.L_98:
        /*0210*/ 	.byte	0x04, 0x2f
        /*0212*/ 	.short	(.L_100 - .L_99)
	.align		4
.L_99:
        /*0214*/ 	.word	index@(_ZN7cutlass13device_kernelIN5flash19enable_sm80_to_sm89INS1_16FlashAttnFwdSm80INS1_25CollectiveMainloopFwdSm80ILi8ELi1ELb0EN4cute5tupleIJNS5_1CILi128EEENS7_ILi64EEENS7_ILi192EEEEEELi192ENS_10bfloat16_tEfNS_4arch4Sm80ELb1ELb0ELb0ELb1ELb0ELb1ELb1ELb1EEENS1_21CollectiveEpilogueFwdINS6_IJS8_SA_S9_EEENS6_IJNS7_ILi1EEESI_SI_EEESC_SE_Li256ELb1ELb1ELb1ELb0EEENS1_36VarlenDynamicPersistentTileSchedulerILi128ELi64ELi256ELi256ELb1ELb1ELb0ELb1ELb1ELb1EEEEEEEEEvNT_6ParamsE)
        /*0218*/ 	.word	0x000000ff


	//----- nvinfo : EIATTR_FRAME_SIZE
	.align		4
.L_100:
        /*021c*/ 	.byte	0x04, 0x11
        /*021e*/ 	.short	(.L_102 - .L_101)
	.align		4
.L_101:
        /*0220*/ 	.word	index@($__internal_25_$__cuda_sm70_votesync_ballot)
        /*0224*/ 	.word	0x00000000


	//----- nvinfo : EIATTR_FRAME_SIZE
	.align		4
.L_102:
        /*0228*/ 	.byte	0x04, 0x11
        /*022a*/ 	.short	(.L_104 - .L_103)
	.align		4
.L_103:
        /*022c*/ 	.word	index@($__internal_24_$__cuda_sm70_shflsync_up_p)
        /*0230*/ 	.word	0x00000000


	//----- nvinfo : EIATTR_FRAME_SIZE
	.align		4
.L_104:
        /*0234*/ 	.byte	0x04, 0x11
        /*0236*/ 	.short	(.L_106 - .L_105)
	.align		4
.L_105:
        /*0238*/ 	.word	index@($__internal_23_$__cuda_sm70_shflsync_idx_p)
        /*023c*/ 	.word	0x00000000


	//----- nvinfo : EIATTR_FRAME_SIZE
	.align		4
.L_106:
        /*0240*/ 	.byte	0x04, 0x11
        /*0242*/ 	.short	(.L_108 - .L_107)
	.align		4
.L_107:
        /*0244*/ 	.word	index@($__internal_22_$__cuda_sm70_shflsync_bfly_p)
        /*0248*/ 	.word	0x00000000


	//----- nvinfo : EIATTR_FRAME_SIZE
	.align		4
.L_108:
        /*024c*/ 	.byte	0x04, 0x11
        /*024e*/ 	.short	(.L_110 - .L_109)
	.align		4
.L_109:
        /*0250*/ 	.word	index@(_ZN7cutlass13device_kernelIN5flash19enable_sm80_to_sm89INS1_16FlashAttnFwdSm80INS1_25CollectiveMainloopFwdSm80ILi8ELi1ELb0EN4cute5tupleIJNS5_1CILi128EEENS7_ILi64EEENS7_ILi192EEEEEELi192ENS_10bfloat16_tEfNS_4arch4Sm80ELb1ELb0ELb0ELb1ELb0ELb1ELb1ELb1EEENS1_21CollectiveEpilogueFwdINS6_IJS8_SA_S9_EEENS6_IJNS7_ILi1EEESI_SI_EEESC_SE_Li256ELb1ELb1ELb1ELb0EEENS1_36VarlenDynamicPersistentTileSchedulerILi128ELi64ELi256ELi256ELb1ELb1ELb0ELb1ELb1ELb1EEEEEEEEEvNT_6ParamsE)
        /*0254*/ 	.word	0x00000050


	//----- nvinfo : EIATTR_REGCOUNT
	.align		4
.L_110:
        /*0258*/ 	.byte	0x04, 0x2f
        /*025a*/ 	.short	(.L_112 - .L_111)
	.align		4
.L_111:
        /*025c*/ 	.word	index@(_ZN7cutlass13device_kernelIN5flash19enable_sm80_to_sm89INS1_16FlashAttnFwdSm80INS1_25CollectiveMainloopFwdSm80ILi8ELi1ELb0EN4cute5tupleIJNS5_1CILi128EEENS7_ILi64EEENS7_ILi192EEEEEELi192ENS_10bfloat16_tEfNS_4arch4Sm80ELb1ELb0ELb0ELb1ELb0ELb0ELb1ELb1EEENS1_21CollectiveEpilogueFwdINS6_IJS8_SA_S9_EEENS6_IJNS7_ILi1EEESI_SI_EEESC_SE_Li256ELb1ELb1ELb1ELb0EEENS1_36VarlenDynamicPersistentTileSchedulerILi128ELi64ELi256ELi256ELb1ELb1ELb0ELb1ELb1ELb1EEEEEEEEEvNT_6ParamsE)
        /*0260*/ 	.word	0x000000ff


	//----- nvinfo : EIATTR_FRAME_SIZE
	.align		4
.L_112:
        /*0264*/ 	.byte	0x04, 0x11
        /*0266*/ 	.short	(.L_114 - .L_113)
	.align		4
.L_113:
        /*0268*/ 	.word	index@($__internal_21_$__cuda_sm70_votesync_ballot)
        /*026c*/ 	.word	0x00000000


	//----- nvinfo : EIATTR_FRAME_SIZE
	.align		4
.L_114:
        /*0270*/ 	.byte	0x04, 0x11
        /*0272*/ 	.short	(.L_116 - .L_115)
	.align		4
.L_115:
        /*0274*/ 	.word	index@($__internal_20_$__cuda_sm70_shflsync_up_p)
        /*0278*/ 	.word	0x00000000


	//----- nvinfo : EIATTR_FRAME_SIZE
	.align		4
.L_116:
        /*027c*/ 	.byte	0x04, 0x11
        /*027e*/ 	.short	(.L_118 - .L_117)
	.align		4
.L_117:
        /*0280*/ 	.word	index@($__internal_19_$__cuda_sm70_shflsync_idx_p)
        /*0284*/ 	.word	0x00000000


	//----- nvinfo : EIATTR_FRAME_SIZE
	.align		4
.L_118:
        /*0288*/ 	.byte	0x04, 0x11
        /*028a*/ 	.short	(.L_120 - .L_119)
	.align		4
.L_119:
        /*028c*/ 	.word	index@($__internal_18_$__cuda_sm70_shflsync_bfly_p)
        /*0290*/ 	.word	0x00000000


	//----- nvinfo : EIATTR_FRAME_SIZE
	.align		4
.L_120:
        /*0294*/ 	.byte	0x04, 0x11
        /*0296*/ 	.short	(.L_122 - .L_121)
	.align		4
.L_121:
        /*0298*/ 	.word	index@(_ZN7cutlass13device_kernelIN5flash19enable_sm80_to_sm89INS1_16FlashAttnFwdSm80INS1_25CollectiveMainloopFwdSm80ILi8ELi1ELb0EN4cute5tupleIJNS5_1CILi128EEENS7_ILi64EEENS7_ILi192EEEEEELi192ENS_10bfloat16_tEfNS_4arch4Sm80ELb1ELb0ELb0ELb1ELb0ELb0ELb1ELb1EEENS1_21CollectiveEpilogueFwdINS6_IJS8_SA_S9_EEENS6_IJNS7_ILi1EEESI_SI_EEESC_SE_Li256ELb1ELb1ELb1ELb0EEENS1_36VarlenDynamicPersistentTileSchedulerILi128ELi64ELi256ELi256ELb1ELb1ELb0ELb1ELb1ELb1EEEEEEEEEvNT_6ParamsE)
        /*029c*/ 	.word	0x00000050


	//----- nvinfo : EIATTR_REGCOUNT
	.align		4
.L_122:
        /*02a0*/ 	.byte	0x04, 0x2f
        /*02a2*/ 	.short	(.L_124 - .L_123)
	.align		4
.L_123:
        /*02a4*/ 	.word	index@(_ZN7cutlass13device_kernelIN5flash19enable_sm80_to_sm89INS1_16FlashAttnFwdSm80INS1_25CollectiveMainloopFwdSm80ILi8ELi1ELb1EN4cute5tupleIJNS5_1CILi128EEENS7_ILi96EEENS7_ILi192EEEEEELi192ENS_10bfloat16_tEfNS_4arch4Sm80ELb1ELb0ELb0ELb0ELb0ELb0ELb1ELb1EEENS1_21CollectiveEpilogueFwdINS6_IJS8_SA_S9_EEENS6_IJNS7_ILi1EEESI_SI_EEESC_SE_Li256ELb0ELb1ELb1ELb0EEENS1_30DynamicPersistentTileSchedulerILi256ELi256ELb1ELb1ELb0EEEEEEEEEvNT_6ParamsE)
        /*02a8*/ 	.word	0x000000ff


	//----- nvinfo : EIATTR_FRAME_SIZE
	.align		4
.L_124:
        /*02ac*/ 	.byte	0x04, 0x11
        /*02ae*/ 	.short	(.L_126 - .L_125)
	.align		4
.L_125:
        /*02b0*/ 	.word	index@($__internal_17_$__cuda_sm70_shflsync_idx_p)
        /*02b4*/ 	.word	0x00000000


	//----- nvinfo : EIATTR_FRAME_SIZE
	.align		4
.L_126:
        /*02b8*/ 	.byte	0x04, 0x11
        /*02ba*/ 	.short	(.L_128 - .L_127)
	.align		4
.L_127:
        /*02bc*/ 	.word	index@($__internal_16_$__cuda_sm70_shflsync_bfly_p)
        /*02c0*/ 	.word	0x00000000


	//----- nvinfo : EIATTR_FRAME_SIZE
	.align		4
.L_128:
        /*02c4*/ 	.byte	0x04, 0x11
        /*02c6*/ 	.short	(.L_130 - .L_129)
	.align		4
.L_129:
        /*02c8*/ 	.word	index@(_ZN7cutlass13device_kernelIN5flash19enable_sm80_to_sm89INS1_16FlashAttnFwdSm80INS1_25CollectiveMainloopFwdSm80ILi8ELi1ELb1EN4cute5tupleIJNS5_1CILi128EEENS7_ILi96EEENS7_ILi192EEEEEELi192ENS_10bfloat16_tEfNS_4arch4Sm80ELb1ELb0ELb0ELb0ELb0ELb0ELb1ELb1EEENS1_21CollectiveEpilogueFwdINS6_IJS8_SA_S9_EEENS6_IJNS7_ILi1EEESI_SI_EEESC_SE_Li256ELb0ELb1ELb1ELb0EEENS1_30DynamicPersistentTileSchedulerILi256ELi256ELb1ELb1ELb0EEEEEEEEEvNT_6ParamsE)
        /*02cc*/ 	.word	0x00000090


	//----- nvinfo : EIATTR_REGCOUNT
	.align		4
.L_130:
        /*02d0*/ 	.byte	0x04, 0x2f
        /*02d2*/ 	.short	(.L_132 - .L_131)
	.align		4
.L_131:
        /*02d4*/ 	.word	index@(_ZN7cutlass13device_kernelIN5flash19enable_sm80_to_sm89INS1_16FlashAttnFwdSm80INS1_25CollectiveMainloopFwdSm80ILi8ELi1ELb0EN4cute5tupleIJNS5_1CILi128EEENS7_ILi64EEENS7_ILi192EEEEEELi192ENS_10bfloat16_tEfNS_4arch4Sm80ELb0ELb1ELb0ELb1ELb0ELb1ELb1ELb1EEENS1_21CollectiveEpilogueFwdINS6_IJS8_SA_S9_EEENS6_IJNS7_ILi1EEESI_SI_EEESC_SE_Li256ELb1ELb1ELb1ELb0EEENS1_36VarlenDynamicPersistentTileSchedulerILi128ELi64ELi256ELi256ELb1ELb1ELb0ELb1ELb0ELb1EEEEEEEEEvNT_6ParamsE)
        /*02d8*/ 	.word	0x000000ff


	//----- nvinfo : EIATTR_FRAME_SIZE
	.align		4
.L_132:
        /*02dc*/ 	.byte	0x04, 0x11
        /*02de*/ 	.short	(.L_134 - .L_133)
	.align		4
.L_133:
        /*02e0*/ 	.word	index@($__internal_15_$__cuda_sm70_votesync_ballot)
        /*02e4*/ 	.word	0x00000000


	//----- nvinfo : EIATTR_FRAME_SIZE
	.align		4
.L_134:
        /*02e8*/ 	.byte	0x04, 0x11
        /*02ea*/ 	.short	(.L_136 - .L_135)
	.align		4
.L_135:
        /*02ec*/ 	.word	index@($__internal_14_$__cuda_sm70_shflsync_up_p)
        /*02f0*/ 	.word	0x00000000


	//----- nvinfo : EIATTR_FRAME_SIZE
	.align		4
.L_136:
        /*02f4*/ 	.byte	0x04, 0x11
        /*02f6*/ 	.short	(.L_138 - .L_137)
	.align		4
.L_137:
        /*02f8*/ 	.word	index@($__internal_13_$__cuda_sm70_shflsync_idx_p)
        /*02fc*/ 	.word	0x00000000


	//----- nvinfo : EIATTR_FRAME_SIZE
	.align		4
.L_138:
        /*0300*/ 	.byte	0x04, 0x11
        /*0302*/ 	.short	(.L_140 - .L_139)
	.align		4
.L_139:
        /*0304*/ 	.word	index@($__internal_12_$__cuda_sm70_shflsync_bfly_p)
        /*0308*/ 	.word	0x00000000


	//----- nvinfo : EIATTR_FRAME_SIZE
	.align		4
.L_140:
        /*030c*/ 	.byte	0x04, 0x11
        /*030e*/ 	.short	(.L_142 - .L_141)
	.align		4
.L_141:
        /*0310*/ 	.word	index@(_ZN7cutlass13device_kernelIN5flash19enable_sm80_to_sm89INS1_16FlashAttnFwdSm80INS1_25CollectiveMainloopFwdSm80ILi8ELi1ELb0EN4cute5tupleIJNS5_1CILi128EEENS7_ILi64EEENS7_ILi192EEEEEELi192ENS_10bfloat16_tEfNS_4arch4Sm80ELb0ELb1ELb0ELb1ELb0ELb1ELb1ELb1EEENS1_21CollectiveEpilogueFwdINS6_IJS8_SA_S9_EEENS6_IJNS7_ILi1EEESI_SI_EEESC_SE_Li256ELb1ELb1ELb1ELb0EEENS1_36VarlenDynamicPersistentTileSchedulerILi128ELi64ELi256ELi256ELb1ELb1ELb0ELb1ELb0ELb1EEEEEEEEEvNT_6ParamsE)
        /*0314*/ 	.word	0x00000040


	//----- nvinfo : EIATTR_REGCOUNT
	.align		4
.L_142:
        /*0318*/ 	.byte	0x04, 0x2f
        /*031a*/ 	.short	(.L_144 - .L_143)
	.align		4
.L_143:
        /*031c*/ 	.word	index@(_ZN7cutlass13device_kernelIN5flash19enable_sm80_to_sm89INS1_16FlashAttnFwdSm80INS1_25CollectiveMainloopFwdSm80ILi8ELi1ELb0EN4cute5tupleIJNS5_1CILi128EEENS7_ILi64EEENS7_ILi192EEEEEELi192ENS_10bfloat16_tEfNS_4arch4Sm80ELb0ELb1ELb0ELb1ELb0ELb0ELb1ELb1EEENS1_21CollectiveEpilogueFwdINS6_IJS8_SA_S9_EEENS6_IJNS7_ILi1EEESI_SI_EEESC_SE_Li256ELb1ELb1ELb1ELb0EEENS1_36VarlenDynamicPersistentTileSchedulerILi128ELi64ELi256ELi256ELb1ELb1ELb0ELb1ELb0ELb1EEEEEEEEEvNT_6ParamsE)
        /*0320*/ 	.word	0x000000ff


	//----- nvinfo : EIATTR_FRAME_SIZE
	.align		4
.L_144:
        /*0324*/ 	.byte	0x04, 0x11
        /*0326*/ 	.short	(.L_146 - .L_145)
	.align		4
.L_145:
        /*0328*/ 	.word	index@($__internal_11_$__cuda_sm70_votesync_ballot)
        /*032c*/ 	.word	0x00000000


	//----- nvinfo : EIATTR_FRAME_SIZE
	.align		4
.L_146:
        /*0330*/ 	.byte	0x04, 0x11
        /*0332*/ 	.short	(.L_148 - .L_147)
	.align		4
.L_147:
        /*0334*/ 	.word	index@($__internal_10_$__cuda_sm70_shflsync_up_p)
        /*0338*/ 	.word	0x00000000


	//----- nvinfo : EIATTR_FRAME_SIZE
	.align		4
.L_148:
        /*033c*/ 	.byte	0x04, 0x11
        /*033e*/ 	.short	(.L_150 - .L_149)
	.align		4
.L_149:
        /*0340*/ 	.word	index@($__internal_9_$__cuda_sm70_shflsync_idx_p)
        /*0344*/ 	.word	0x00000000


	//----- nvinfo : EIATTR_FRAME_SIZE
	.align		4
.L_150:
        /*0348*/ 	.byte	0x04, 0x11
        /*034a*/ 	.short	(.L_152 - .L_151)
	.align		4
.L_151:
        /*034c*/ 	.word	index@($__internal_8_$__cuda_sm70_shflsync_bfly_p)
        /*0350*/ 	.word	0x00000000


	//----- nvinfo : EIATTR_FRAME_SIZE
	.align		4
.L_152:
        /*0354*/ 	.byte	0x04, 0x11
        /*0356*/ 	.short	(.L_154 - .L_153)
	.align		4
.L_153:
        /*0358*/ 	.word	index@(_ZN7cutlass13device_kernelIN5flash19enable_sm80_to_sm89INS1_16FlashAttnFwdSm80INS1_25CollectiveMainloopFwdSm80ILi8ELi1ELb0EN4cute5tupleIJNS5_1CILi128EEENS7_ILi64EEENS7_ILi192EEEEEELi192ENS_10bfloat16_tEfNS_4arch4Sm80ELb0ELb1ELb0ELb1ELb0ELb0ELb1ELb1EEENS1_21CollectiveEpilogueFwdINS6_IJS8_SA_S9_EEENS6_IJNS7_ILi1EEESI_SI_EEESC_SE_Li256ELb1ELb1ELb1ELb0EEENS1_36VarlenDynamicPersistentTileSchedulerILi128ELi64ELi256ELi256ELb1ELb1ELb0ELb1ELb0ELb1EEEEEEEEEvNT_6ParamsE)
        /*035c*/ 	.word	0x00000040


	//----- nvinfo : EIATTR_REGCOUNT
	.align		4
.L_154:
        /*0360*/ 	.byte	0x04, 0x2f
        /*0362*/ 	.short	(.L_156 - .L_155)
	.align		4
.L_155:
        /*0364*/ 	.word	index@(_ZN7cutlass13device_kernelIN5flash19enable_sm80_to_sm89INS1_16FlashAttnFwdSm80INS1_25CollectiveMainloopFwdSm80ILi8ELi1ELb0EN4cute5tupleIJNS5_1CILi128EEENS7_ILi64EEENS7_ILi192EEEEEELi192ENS_10bfloat16_tEfNS_4arch4Sm80ELb0ELb1ELb0ELb0ELb0ELb0ELb1ELb1EEENS1_21CollectiveEpilogueFwdINS6_IJS8_SA_S9_EEENS6_IJNS7_ILi1EEESI_SI_EEESC_SE_Li256ELb0ELb1ELb1ELb0EEENS1_19SingleTileSchedulerILb0ELb1ELb1ELi128EEEEEEEEEvNT_6ParamsE)
        /*0368*/ 	.word	0x000000f0


	//----- nvinfo : EIATTR_FRAME_SIZE
	.align		4
.L_156:
        /*036c*/ 	.byte	0x04, 0x11
        /*036e*/ 	.short	(.L_158 - .L_157)
	.align		4
.L_157:
        /*0370*/ 	.word	index@(_ZN7cutlass13device_kernelIN5flash19enable_sm80_to_sm89INS1_16FlashAttnFwdSm80INS1_25CollectiveMainloopFwdSm80ILi8ELi1ELb0EN4cute5tupleIJNS5_1CILi128EEENS7_ILi64EEENS7_ILi192EEEEEELi192ENS_10bfloat16_tEfNS_4arch4Sm80ELb0ELb1ELb0ELb0ELb0ELb0ELb1ELb1EEENS1_21CollectiveEpilogueFwdINS6_IJS8_SA_S9_EEENS6_IJNS7_ILi1EEESI_SI_EEESC_SE_Li256ELb0ELb1ELb1ELb0EEENS1_19SingleTileSchedulerILb0ELb1ELb1ELi128EEEEEEEEEvNT_6ParamsE)
        /*0374*/ 	.word	0x00000000


	//----- nvinfo : EIATTR_REGCOUNT
	.align		4
.L_158:
        /*0378*/ 	.byte	0x04, 0x2f
        /*037a*/ 	.short	(.L_160 - .L_159)
	.align		4
.L_159:
        /*037c*/ 	.word	index@(_ZN7cutlass13device_kernelIN5flash19enable_sm80_to_sm89INS1_16FlashAttnFwdSm80INS1_25CollectiveMainloopFwdSm80ILi8ELi1ELb0EN4cute5tupleIJNS5_1CILi128EEENS7_ILi64EEENS7_ILi192EEEEEELi192ENS_10bfloat16_tEfNS_4arch4Sm80ELb0ELb0ELb0ELb1ELb0ELb1ELb1ELb1EEENS1_21CollectiveEpilogueFwdINS6_IJS8_SA_S9_EEENS6_IJNS7_ILi1EEESI_SI_EEESC_SE_Li256ELb1ELb1ELb1ELb0EEENS1_36VarlenDynamicPersistentTileSchedulerILi128ELi64ELi256ELi256ELb1ELb1ELb0ELb0ELb1ELb1EEEEEEEEEvNT_6ParamsE)
        /*0380*/ 	.word	0x000000ff


	//----- nvinfo : EIATTR_FRAME_SIZE
	.align		4
.L_160:
        /*0384*/ 	.byte	0x04, 0x11
        /*0386*/ 	.short	(.L_162 - .L_161)
	.align		4
.L_161:
        /*0388*/ 	.word	index@($__internal_7_$__cuda_sm70_votesync_ballot)
        /*038c*/ 	.word	0x00000000


	//----- nvinfo : EIATTR_FRAME_SIZE
	.align		4
.L_162:
        /*0390*/ 	.byte	0x04, 0x11
        /*0392*/ 	.short	(.L_164 - .L_163)
	.align		4
.L_163:
        /*0394*/ 	.word	index@($__internal_6_$__cuda_sm70_shflsync_up_p)
        /*0398*/ 	.word	0x00000000


	//----- nvinfo : EIATTR_FRAME_SIZE
	.align		4
.L_164:
        /*039c*/ 	.byte	0x04, 0x11
        /*039e*/ 	.short	(.L_166 - .L_165)
	.align		4
.L_165:
        /*03a0*/ 	.word	index@($__internal_5_$__cuda_sm70_shflsync_idx_p)
        /*03a4*/ 	.word	0x00000000


	//----- nvinfo : EIATTR_FRAME_SIZE
	.align		4
.L_166:
        /*03a8*/ 	.byte	0x04, 0x11
        /*03aa*/ 	.short	(.L_168 - .L_167)
	.align		4
.L_167:
        /*03ac*/ 	.word	index@($__internal_4_$__cuda_sm70_shflsync_bfly_p)
        /*03b0*/ 	.word	0x00000000


	//----- nvinfo : EIATTR_FRAME_SIZE
	.align		4
.L_168:
        /*03b4*/ 	.byte	0x04, 0x11
        /*03b6*/ 	.short	(.L_170 - .L_169)
	.align		4
.L_169:
        /*03b8*/ 	.word	index@(_ZN7cutlass13device_kernelIN5flash19enable_sm80_to_sm89INS1_16FlashAttnFwdSm80INS1_25CollectiveMainloopFwdSm80ILi8ELi1ELb0EN4cute5tupleIJNS5_1CILi128EEENS7_ILi64EEENS7_ILi192EEEEEELi192ENS_10bfloat16_tEfNS_4arch4Sm80ELb0ELb0ELb0ELb1ELb0ELb1ELb1ELb1EEENS1_21CollectiveEpilogueFwdINS6_IJS8_SA_S9_EEENS6_IJNS7_ILi1EEESI_SI_EEESC_SE_Li256ELb1ELb1ELb1ELb0EEENS1_36VarlenDynamicPersistentTileSchedulerILi128ELi64ELi256ELi256ELb1ELb1ELb0ELb0ELb1ELb1EEEEEEEEEvNT_6ParamsE)
        /*03bc*/ 	.word	0x00000010


	//----- nvinfo : EIATTR_REGCOUNT
	.align		4
.L_170:
        /*03c0*/ 	.byte	0x04, 0x2f
        /*03c2*/ 	.short	(.L_172 - .L_171)
	.align		4
.L_171:
        /*03c4*/ 	.word	index@(_ZN7cutlass13device_kernelIN5flash19enable_sm80_to_sm89INS1_16FlashAttnFwdSm80INS1_25CollectiveMainloopFwdSm80ILi8ELi1ELb0EN4cute5tupleIJNS5_1CILi128EEENS7_ILi64EEENS7_ILi192EEEEEELi192ENS_10bfloat16_tEfNS_4arch4Sm80ELb0ELb0ELb0ELb1ELb0ELb0ELb1ELb1EEENS1_21CollectiveEpilogueFwdINS6_IJS8_SA_S9_EEENS6_IJNS7_ILi1EEESI_SI_EEESC_SE_Li256ELb1ELb1ELb1ELb0EEENS1_36VarlenDynamicPersistentTileSchedulerILi128ELi64ELi256ELi256ELb1ELb1ELb0ELb0ELb1ELb1EEEEEEEEEvNT_6ParamsE)
        /*03c8*/ 	.word	0x000000ff


	//----- nvinfo : EIATTR_FRAME_SIZE
	.align		4
.L_172:
        /*03cc*/ 	.byte	0x04, 0x11
        /*03ce*/ 	.short	(.L_174 - .L_173)
	.align		4
.L_173:
        /*03d0*/ 	.word	index@($__internal_3_$__cuda_sm70_votesync_ballot)
        /*03d4*/ 	.word	0x00000000


	//----- nvinfo : EIATTR_FRAME_SIZE
	.align		4
.L_174:
        /*03d8*/ 	.byte	0x04, 0x11
        /*03da*/ 	.short	(.L_176 - .L_175)
	.align		4
.L_175:
        /*03dc*/ 	.word	index@($__internal_2_$__cuda_sm70_shflsync_up_p)
        /*03e0*/ 	.word	0x00000000


	//----- nvinfo : EIATTR_FRAME_SIZE
	.align		4
.L_176:
        /*03e4*/ 	.byte	0x04, 0x11
        /*03e6*/ 	.short	(.L_178 - .L_177)
	.align		4
.L_177:
        /*03e8*/ 	.word	index@($__internal_1_$__cuda_sm70_shflsync_idx_p)
        /*03ec*/ 	.word	0x00000000


	//----- nvinfo : EIATTR_FRAME_SIZE
	.align		4
.L_178:
        /*03f0*/ 	.byte	0x04, 0x11
        /*03f2*/ 	.short	(.L_180 - .L_179)
	.align		4
.L_179:
        /*03f4*/ 	.word	index@($__internal_0_$__cuda_sm70_shflsync_bfly_p)
        /*03f8*/ 	.word	0x00000000


	//----- nvinfo : EIATTR_FRAME_SIZE
	.align		4
.L_180:
        /*03fc*/ 	.byte	0x04, 0x11
        /*03fe*/ 	.short	(.L_182 - .L_181)
	.align		4
.L_181:
        /*0400*/ 	.word	index@(_ZN7cutlass13device_kernelIN5flash19enable_sm80_to_sm89INS1_16FlashAttnFwdSm80INS1_25CollectiveMainloopFwdSm80ILi8ELi1ELb0EN4cute5tupleIJNS5_1CILi128EEENS7_ILi64EEENS7_ILi192EEEEEELi192ENS_10bfloat16_tEfNS_4arch4Sm80ELb0ELb0ELb0ELb1ELb0ELb0ELb1ELb1EEENS1_21CollectiveEpilogueFwdINS6_IJS8_SA_S9_EEENS6_IJNS7_ILi1EEESI_SI_EEESC_SE_Li256ELb1ELb1ELb1ELb0EEENS1_36VarlenDynamicPersistentTileSchedulerILi128ELi64ELi256ELi256ELb1ELb1ELb0ELb0ELb1ELb1EEEEEEEEEvNT_6ParamsE)
        /*0404*/ 	.word	0x00000000


	//----- nvinfo : EIATTR_REGCOUNT
	.align		4
.L_182:
        /*0408*/ 	.byte	0x04, 0x2f
        /*040a*/ 	.short	(.L_184 - .L_183)
	.align		4
.L_183:
        /*040c*/ 	.word	index@(_ZN7cutlass13device_kernelIN5flash19enable_sm80_to_sm89INS1_16FlashAttnFwdSm80INS1_25CollectiveMainloopFwdSm80ILi8ELi1ELb1EN4cute5tupleIJNS5_1CILi128EEENS7_ILi96EEENS7_ILi192EEEEEELi192ENS_10bfloat16_tEfNS_4arch4Sm80ELb0ELb0ELb0ELb0ELb0ELb0ELb1ELb1EEENS1_21CollectiveEpilogueFwdINS6_IJS8_SA_S9_EEENS6_IJNS7_ILi1EEESI_SI_EEESC_SE_Li256ELb0ELb1ELb1ELb0EEENS1_19SingleTileSchedulerILb0ELb1ELb1ELi128EEEEEEEEEvNT_6ParamsE)
        /*0410*/ 	.word	0x000000ff


	//----- nvinfo : EIATTR_FRAME_SIZE
	.align		4
.L_184:
        /*0414*/ 	.byte	0x04, 0x11
        /*0416*/ 	.short	(.L_186 - .L_185)
	.align		4
.L_185:
        /*0418*/ 	.word	index@(_ZN7cutlass13device_kernelIN5flash19enable_sm80_to_sm89INS1_16FlashAttnFwdSm80INS1_25CollectiveMainloopFwdSm80ILi8ELi1ELb1EN4cute5tupleIJNS5_1CILi128EEENS7_ILi96EEENS7_ILi192EEEEEELi192ENS_10bfloat16_tEfNS_4arch4Sm80ELb0ELb0ELb0ELb0ELb0ELb0ELb1ELb1EEENS1_21CollectiveEpilogueFwdINS6_IJS8_SA_S9_EEENS6_IJNS7_ILi1EEESI_SI_EEESC_SE_Li256ELb0ELb1ELb1ELb0EEENS1_19SingleTileSchedulerILb0ELb1ELb1ELi128EEEEEEEEEvNT_6ParamsE)
        /*041c*/ 	.word	0x00000030


	//----- nvinfo : EIATTR_MIN_STACK_SIZE
	.align		4
.L_186:
        /*0420*/ 	.byte	0x04, 0x12
        /*0422*/ 	.short	(.L_188 - .L_187)
	.align		4
.L_187:
        /*0424*/ 	.word	index@(_ZN7cutlass13device_kernelIN5flash19enable_sm80_to_sm89INS1_16FlashAttnFwdSm80INS1_25CollectiveMainloopFwdSm80ILi8ELi1ELb1EN4cute5tupleIJNS5_1CILi128EEENS7_ILi96EEENS7_ILi192EEEEEELi192ENS_10bfloat16_tEfNS_4arch4Sm80ELb0ELb0ELb0ELb0ELb0ELb0ELb1ELb1EEENS1_21CollectiveEpilogueFwdINS6_IJS8_SA_S9_EEENS6_IJNS7_ILi1EEESI_SI_EEESC_SE_Li256ELb0ELb1ELb1ELb0EEENS1_19SingleTileSchedulerILb0ELb1ELb1ELi128EEEEEEEEEvNT_6ParamsE)
        /*0428*/ 	.word	0x00000030


	//----- nvinfo : EIATTR_MIN_STACK_SIZE
	.align		4
.L_188:
        /*042c*/ 	.byte	0x04, 0x12
        /*042e*/ 	.short	(.L_190 - .L_189)
	.align		4
.L_189:
        /*0430*/ 	.word	index@(_ZN7cutlass13device_kernelIN5flash19enable_sm80_to_sm89INS1_16FlashAttnFwdSm80INS1_25CollectiveMainloopFwdSm80ILi8ELi1ELb0EN4cute5tupleIJNS5_1CILi128EEENS7_ILi64EEENS7_ILi192EEEEEELi192ENS_10bfloat16_tEfNS_4arch4Sm80ELb0ELb0ELb0ELb1ELb0ELb0ELb1ELb1EEENS1_21CollectiveEpilogueFwdINS6_IJS8_SA_S9_EEENS6_IJNS7_ILi1EEESI_SI_EEESC_SE_Li256ELb1ELb1ELb1ELb0EEENS1_36VarlenDynamicPersistentTileSchedulerILi128ELi64ELi256ELi256ELb1ELb1ELb0ELb0ELb1ELb1EEEEEEEEEvNT_6ParamsE)
        /*0434*/ 	.word	0x00000000


	//----- nvinfo : EIATTR_MIN_STACK_SIZE
	.align		4
.L_190:
        /*0438*/ 	.byte	0x04, 0x12
        /*043a*/ 	.short	(.L_192 - .L_191)
	.align		4
.L_191:
        /*043c*/ 	.word	index@(_ZN7cutlass13device_kernelIN5flash19enable_sm80_to_sm89INS1_16FlashAttnFwdSm80INS1_25CollectiveMainloopFwdSm80ILi8ELi1ELb0EN4cute5tupleIJNS5_1CILi128EEENS7_ILi64EEENS7_ILi192EEEEEELi192ENS_10bfloat16_tEfNS_4arch4Sm80ELb0ELb0ELb0ELb1ELb0ELb1ELb1ELb1EEENS1_21CollectiveEpilogueFwdINS6_IJS8_SA_S9_EEENS6_IJNS7_ILi1EEESI_SI_EEESC_SE_Li256ELb1ELb1ELb1ELb0EEENS1_36VarlenDynamicPersistentTileSchedulerILi128ELi64ELi256ELi256ELb1ELb1ELb0ELb0ELb1ELb1EEEEEEEEEvNT_6ParamsE)
        /*0440*/ 	.word	0x00000010


	//----- nvinfo : EIATTR_MIN_STACK_SIZE
	.align		4
.L_192:
        /*0444*/ 	.byte	0x04, 0x12
        /*0446*/ 	.short	(.L_194 - .L_193)
	.align		4
.L_193:
        /*0448*/ 	.word	index@(_ZN7cutlass13device_kernelIN5flash19enable_sm80_to_sm89INS1_16FlashAttnFwdSm80INS1_25CollectiveMainloopFwdSm80ILi8ELi1ELb0EN4cute5tupleIJNS5_1CILi128EEENS7_ILi64EEENS7_ILi192EEEEEELi192ENS_10bfloat16_tEfNS_4arch4Sm80ELb0ELb1ELb0ELb0ELb0ELb0ELb1ELb1EEENS1_21CollectiveEpilogueFwdINS6_IJS8_SA_S9_EEENS6_IJNS7_ILi1EEESI_SI_EEESC_SE_Li256ELb0ELb1ELb1ELb0EEENS1_19SingleTileSchedulerILb0ELb1ELb1ELi128EEEEEEEEEvNT_6ParamsE)
        /*044c*/ 	.word	0x00000000


	//----- nvinfo : EIATTR_MIN_STACK_SIZE
	.align		4
.L_194:
        /*0450*/ 	.byte	0x04, 0x12
        /*0452*/ 	.short	(.L_196 - .L_195)
	.align		4
.L_195:
        /*0454*/ 	.word	index@(_ZN7cutlass13device_kernelIN5flash19enable_sm80_to_sm89INS1_16FlashAttnFwdSm80INS1_25CollectiveMainloopFwdSm80ILi8ELi1ELb0EN4cute5tupleIJNS5_1CILi128EEENS7_ILi64EEENS7_ILi192EEEEEELi192ENS_10bfloat16_tEfNS_4arch4Sm80ELb0ELb1ELb0ELb1ELb0ELb0ELb1ELb1EEENS1_21CollectiveEpilogueFwdINS6_IJS8_SA_S9_EEENS6_IJNS7_ILi1EEESI_SI_EEESC_SE_Li256ELb1ELb1ELb1ELb0EEENS1_36VarlenDynamicPersistentTileSchedulerILi128ELi64ELi256ELi256ELb1ELb1ELb0ELb1ELb0ELb1EEEEEEEEEvNT_6ParamsE)
        /*0458*/ 	.word	0x00000040


	//----- nvinfo : EIATTR_MIN_STACK_SIZE
	.align		4
.L_196:
        /*045c*/ 	.byte	0x04, 0x12
        /*045e*/ 	.short	(.L_198 - .L_197)
	.align		4
.L_197:
        /*0460*/ 	.word	index@(_ZN7cutlass13device_kernelIN5flash19enable_sm80_to_sm89INS1_16FlashAttnFwdSm80INS1_25CollectiveMainloopFwdSm80ILi8ELi1ELb0EN4cute5tupleIJNS5_1CILi128EEENS7_ILi64EEENS7_ILi192EEEEEELi192ENS_10bfloat16_tEfNS_4arch4Sm80ELb0ELb1ELb0ELb1ELb0ELb1ELb1ELb1EEENS1_21CollectiveEpilogueFwdINS6_IJS8_SA_S9_EEENS6_IJNS7_ILi1EEESI_SI_EEESC_SE_Li256ELb1ELb1ELb1ELb0EEENS1_36VarlenDynamicPersistentTileSchedulerILi128ELi64ELi256ELi256ELb1ELb1ELb0ELb1ELb0ELb1EEEEEEEEEvNT_6ParamsE)
        /*0464*/ 	.word	0x00000040


	//----- nvinfo : EIATTR_MIN_STACK_SIZE
	.align		4
.L_198:
        /*0468*/ 	.byte	0x04, 0x12
        /*046a*/ 	.short	(.L_200 - .L_199)
	.align		4
.L_199:
        /*046c*/ 	.word	index@(_ZN7cutlass13device_kernelIN5flash19enable_sm80_to_sm89INS1_16FlashAttnFwdSm80INS1_25CollectiveMainloopFwdSm80ILi8ELi1ELb1EN4cute5tupleIJNS5_1CILi128EEENS7_ILi96EEENS7_ILi192EEEEEELi192ENS_10bfloat16_tEfNS_4arch4Sm80ELb1ELb0ELb0ELb0ELb0ELb0ELb1ELb1EEENS1_21CollectiveEpilogueFwdINS6_IJS8_SA_S9_EEENS6_IJNS7_ILi1EEESI_SI_EEESC_SE_Li256ELb0ELb1ELb1ELb0EEENS1_30DynamicPersistentTileSchedulerILi256ELi256ELb1ELb1ELb0EEEEEEEEEvNT_6ParamsE)
        /*0470*/ 	.word	0x00000090


	//----- nvinfo : EIATTR_MIN_STACK_SIZE
	.align		4
.L_200:
        /*0474*/ 	.byte	0x04, 0x12
        /*0476*/ 	.short	(.L_202 - .L_201)
	.align		4
.L_201:
        /*0478*/ 	.word	index@(_ZN7cutlass13device_kernelIN5flash19enable_sm80_to_sm89INS1_16FlashAttnFwdSm80INS1_25CollectiveMainloopFwdSm80ILi8ELi1ELb0EN4cute5tupleIJNS5_1CILi128EEENS7_ILi64EEENS7_ILi192EEEEEELi192ENS_10bfloat16_tEfNS_4arch4Sm80ELb1ELb0ELb0ELb1ELb0ELb0ELb1ELb1EEENS1_21CollectiveEpilogueFwdINS6_IJS8_SA_S9_EEENS6_IJNS7_ILi1EEESI_SI_EEESC_SE_Li256ELb1ELb1ELb1ELb0EEENS1_36VarlenDynamicPersistentTileSchedulerILi128ELi64ELi256ELi256ELb1ELb1ELb0ELb1ELb1ELb1EEEEEEEEEvNT_6ParamsE)
        /*047c*/ 	.word	0x00000050


	//----- nvinfo : EIATTR_MIN_STACK_SIZE
	.align		4
.L_202:
        /*0480*/ 	.byte	0x04, 0x12
        /*0482*/ 	.short	(.L_204 - .L_203)
	.align		4
.L_203:
        /*0484*/ 	.word	index@(_ZN7cutlass13device_kernelIN5flash19enable_sm80_to_sm89INS1_16FlashAttnFwdSm80INS1_25CollectiveMainloopFwdSm80ILi8ELi1ELb0EN4cute5tupleIJNS5_1CILi128EEENS7_ILi64EEENS7_ILi192EEEEEELi192ENS_10bfloat16_tEfNS_4arch4Sm80ELb1ELb0ELb0ELb1ELb0ELb1ELb1ELb1EEENS1_21CollectiveEpilogueFwdINS6_IJS8_SA_S9_EEENS6_IJNS7_ILi1EEESI_SI_EEESC_SE_Li256ELb1ELb1ELb1ELb0EEENS1_36VarlenDynamicPersistentTileSchedulerILi128ELi64ELi256ELi256ELb1ELb1ELb0ELb1ELb1ELb1EEEEEEEEEvNT_6ParamsE)
        /*0488*/ 	.word	0x00000050


	//----- nvinfo : EIATTR_MIN_STACK_SIZE
	.align		4
.L_204:
        /*048c*/ 	.byte	0x04, 0x12
        /*048e*/ 	.short	(.L_206 - .L_205)
	.align		4
.L_205:
        /*0490*/ 	.word	index@(_ZN7cutlass13device_kernelIN5flash19enable_sm80_to_sm89INS1_16FlashAttnFwdSm80INS1_25CollectiveMainloopFwdSm80ILi8ELi2ELb1EN4cute5tupleIJNS5_1CILi128EEENS7_ILi96EEENS7_ILi192EEEEEELi192ENS_10bfloat16_tEfNS_4arch4Sm80ELb0ELb0ELb0ELb0ELb0ELb0ELb1ELb1EEENS1_21CollectiveEpilogueFwdINS6_IJS8_SA_S9_EEENS6_IJNS7_ILi1EEESI_SI_EEESC_SE_Li256ELb0ELb1ELb1ELb0EEENS1_19SingleTileSchedulerILb0ELb1ELb1ELi128EEEEEEEEEvNT_6ParamsE)
        /*0494*/ 	.word	0x00000020


	//----- nvinfo : EIATTR_MIN_STACK_SIZE
	.align		4
.L_206:
        /*0498*/ 	.byte	0x04, 0x12
        /*049a*/ 	.short	(.L_208 - .L_207)
	.align		4
.L_207:
        /*049c*/ 	.word	index@(_ZN7cutlass13device_kernelIN5flash19enable_sm80_to_sm89INS1_16FlashAttnFwdSm80INS1_25CollectiveMainloopFwdSm80ILi8ELi2ELb0EN4cute5tupleIJNS5_1CILi128EEENS7_ILi64EEENS7_ILi192EEEEEELi192ENS_10bfloat16_tEfNS_4arch4Sm80ELb0ELb0ELb0ELb1ELb0ELb0ELb1ELb1EEENS1_21CollectiveEpilogueFwdINS6_IJS8_SA_S9_EEENS6_IJNS7_ILi1EEESI_SI_EEESC_SE_Li256ELb1ELb1ELb1ELb0EEENS1_36VarlenDynamicPersistentTileSchedulerILi128ELi64ELi256ELi256ELb1ELb1ELb0ELb0ELb1ELb1EEEEEEEEEvNT_6ParamsE)
        /*04a0*/ 	.word	0x00000000


	//----- nvinfo : EIATTR_MIN_STACK_SIZE
	.align		4
.L_208:
        /*04a4*/ 	.byte	0x04, 0x12
        /*04a6*/ 	.short	(.L_210 - .L_209)
	.align		4
.L_209:
        /*04a8*/ 	.word	index@(_ZN7cutlass13device_kernelIN5flash19enable_sm80_to_sm89INS1_16FlashAttnFwdSm80INS1_25CollectiveMainloopFwdSm80ILi8ELi2ELb0EN4cute5tupleIJNS5_1CILi128EEENS7_ILi64EEENS7_ILi192EEEEEELi192ENS_10bfloat16_tEfNS_4arch4Sm80ELb0ELb0ELb0ELb1ELb0ELb1ELb1ELb1EEENS1_21CollectiveEpilogueFwdINS6_IJS8_SA_S9_EEENS6_IJNS7_ILi1EEESI_SI_EEESC_SE_Li256ELb1ELb1ELb1ELb0EEENS1_36VarlenDynamicPersistentTileSchedulerILi128ELi64ELi256ELi256ELb1ELb1ELb0ELb0ELb1ELb1EEEEEEEEEvNT_6ParamsE)
        /*04ac*/ 	.word	0x00000000


	//----- nvinfo : EIATTR_MIN_STACK_SIZE
	.align		4
.L_210:
        /*04b0*/ 	.byte	0x04, 0x12
        /*04b2*/ 	.short	(.L_212 - .L_211)
	.align		4
.L_211:
        /*04b4*/ 	.word	index@(_ZN7cutlass13device_kernelIN5flash19enable_sm80_to_sm89INS1_16FlashAttnFwdSm80INS1_25CollectiveMainloopFwdSm80ILi8ELi2ELb0EN4cute5tupleIJNS5_1CILi128EEENS7_ILi64EEENS7_ILi192EEEEEELi192ENS_10bfloat16_tEfNS_4arch4Sm80ELb0ELb1ELb0ELb0ELb0ELb0ELb1ELb1EEENS1_21CollectiveEpilogueFwdINS6_IJS8_SA_S9_EEENS6_IJNS7_ILi1EEESI_SI_EEESC_SE_Li256ELb0ELb1ELb1ELb0EEENS1_19SingleTileSchedulerILb0ELb1ELb1ELi128EEEEEEEEEvNT_6ParamsE)
        /*04b8*/ 	.word	0x00000000


	//----- nvinfo : EIATTR_MIN_STACK_SIZE
	.align		4
.L_212:
        /*04bc*/ 	.byte	0x04, 0x12
        /*04be*/ 	.short	(.L_214 - .L_213)
	.align		4
.L_213:
        /*04c0*/ 	.word	index@(_ZN7cutlass13device_kernelIN5flash19enable_sm80_to_sm89INS1_16FlashAttnFwdSm80INS1_25CollectiveMainloopFwdSm80ILi8ELi2ELb0EN4cute5tupleIJNS5_1CILi128EEENS7_ILi64EEENS7_ILi192EEEEEELi192ENS_10bfloat16_tEfNS_4arch4Sm80ELb0ELb1ELb0ELb1ELb0ELb0ELb1ELb1EEENS1_21CollectiveEpilogueFwdINS6_IJS8_SA_S9_EEENS6_IJNS7_ILi1EEESI_SI_EEESC_SE_Li256ELb1ELb1ELb1ELb0EEENS1_36VarlenDynamicPersistentTileSchedulerILi128ELi64ELi256ELi256ELb1ELb1ELb0ELb1ELb0ELb1EEEEEEEEEvNT_6ParamsE)
        /*04c4*/ 	.word	0x00000000


	//----- nvinfo : EIATTR_MIN_STACK_SIZE
	.align		4
.L_214:
        /*04c8*/ 	.byte	0x04, 0x12
        /*04ca*/ 	.short	(.L_216 - .L_215)
	.align		4
.L_215:
        /*04cc*/ 	.word	index@(_ZN7cutlass13device_kernelIN5flash19enable_sm80_to_sm89INS1_16FlashAttnFwdSm80INS1_25CollectiveMainloopFwdSm80ILi8ELi2ELb0EN4cute5tupleIJNS5_1CILi128EEENS7_ILi64EEENS7_ILi192EEEEEELi192ENS_10bfloat16_tEfNS_4arch4Sm80ELb0ELb1ELb0ELb1ELb0ELb1ELb1ELb1EEENS1_21CollectiveEpilogueFwdINS6_IJS8_SA_S9_EEENS6_IJNS7_ILi1EEESI_SI_EEESC_SE_Li256ELb1ELb1ELb1ELb0EEENS1_36VarlenDynamicPersistentTileSchedulerILi128ELi64ELi256ELi256ELb1ELb1ELb0ELb1ELb0ELb1EEEEEEEEEvNT_6ParamsE)
        /*04d0*/ 	.word	0x00000000


	//----- nvinfo : EIATTR_MIN_STACK_SIZE
	.align		4
.L_216:
        /*04d4*/ 	.byte	0x04, 0x12
        /*04d6*/ 	.short	(.L_218 - .L_217)
	.align		4
.L_217:
        /*04d8*/ 	.word	index@(_ZN7cutlass13device_kernelIN5flash19enable_sm80_to_sm89INS1_16FlashAttnFwdSm80INS1_25CollectiveMainloopFwdSm80ILi8ELi2ELb1EN4cute5tupleIJNS5_1CILi128EEENS7_ILi96EEENS7_ILi192EEEEEELi192ENS_10bfloat16_tEfNS_4arch4Sm80ELb1ELb0ELb0ELb0ELb0ELb0ELb1ELb1EEENS1_21CollectiveEpilogueFwdINS6_IJS8_SA_S9_EEENS6_IJNS7_ILi1EEESI_SI_EEESC_SE_Li256ELb0ELb1ELb1ELb0EEENS1_30DynamicPersistentTileSchedulerILi256ELi256ELb1ELb1ELb0EEEEEEEEEvNT_6ParamsE)
        /*04dc*/ 	.word	0x00000098


	//----- nvinfo : EIATTR_MIN_STACK_SIZE
	.align		4
.L_218:
        /*04e0*/ 	.byte	0x04, 0x12
        /*04e2*/ 	.short	(.L_220 - .L_219)
	.align		4
.L_219:
        /*04e4*/ 	.word	index@(_ZN7cutlass13device_kernelIN5flash19enable_sm80_to_sm89INS1_16FlashAttnFwdSm80INS1_25CollectiveMainloopFwdSm80ILi8ELi2ELb0EN4cute5tupleIJNS5_1CILi128EEENS7_ILi64EEENS7_ILi192EEEEEELi192ENS_10bfloat16_tEfNS_4arch4Sm80ELb1ELb0ELb0ELb1ELb0ELb0ELb1ELb1EEENS1_21CollectiveEpilogueFwdINS6_IJS8_SA_S9_EEENS6_IJNS7_ILi1EEESI_SI_EEESC_SE_Li256ELb1ELb1ELb1ELb0EEENS1_36VarlenDynamicPersistentTileSchedulerILi128ELi64ELi256ELi256ELb1ELb1ELb0ELb1ELb1ELb1EEEEEEEEEvNT_6ParamsE)
        /*04e8*/ 	.word	0x00000000


	//----- nvinfo : EIATTR_MIN_STACK_SIZE
	.align		4
.L_220:
        /*04ec*/ 	.byte	0x04, 0x12
        /*04ee*/ 	.short	(.L_222 - .L_221)
	.align		4
.L_221:
        /*04f0*/ 	.word	index@(_ZN7cutlass13device_kernelIN5flash19enable_sm80_to_sm89INS1_16FlashAttnFwdSm80INS1_25CollectiveMainloopFwdSm80ILi8ELi2ELb0EN4cute5tupleIJNS5_1CILi128EEENS7_ILi64EEENS7_ILi192EEEEEELi192ENS_10bfloat16_tEfNS_4arch4Sm80ELb1ELb0ELb0ELb1ELb0ELb1ELb1ELb1EEENS1_21CollectiveEpilogueFwdINS6_IJS8_SA_S9_EEENS6_IJNS7_ILi1EEESI_SI_EEESC_SE_Li256ELb1ELb1ELb1ELb0EEENS1_36VarlenDynamicPersistentTileSchedulerILi128ELi64ELi256ELi256ELb1ELb1ELb0ELb1ELb1ELb1EEEEEEEEEvNT_6ParamsE)
        /*04f4*/ 	.word	0x00000000
.L_222:


//--------------------- .nv.info._ZN7cutlass13device_kernelIN5flash19enable_sm80_to_sm89INS1_16FlashAttnFwdSm80INS1_25CollectiveMainloopFwdSm80ILi8ELi1ELb1EN4cute5tupleIJNS5_1CILi128EEENS7_ILi96EEENS7_ILi192EEEEEELi192ENS_10bfloat16_tEfNS_4arch4Sm80ELb0ELb0ELb0ELb0ELb0ELb0ELb1ELb1EEENS1_21CollectiveEpilogueFwdINS6_IJS8_SA_S9_EEENS6_IJNS7_ILi1EEESI_SI_EEESC_SE_Li256ELb0ELb1ELb1ELb0EEENS1_19SingleTileSchedulerILb0ELb1ELb1ELi128EEEEEEEEEvNT_6ParamsE --------------------------
	.section	.nv.info._ZN7cutlass13device_kernelIN5flash19enable_sm80_to_sm89INS1_16FlashAttnFwdSm80INS1_25CollectiveMainloopFwdSm80ILi8ELi1ELb1EN4cute5tupleIJNS5_1CILi128EEENS7_ILi96EEENS7_ILi192EEEEEELi192ENS_10bfloat16_tEfNS_4arch4Sm80ELb0ELb0ELb0ELb0ELb0ELb0ELb1ELb1EEENS1_21CollectiveEpilogueFwdINS6_IJS8_SA_S9_EEENS6_IJNS7_ILi1EEESI_SI_EEESC_SE_Li256ELb0ELb1ELb1ELb0EEENS1_19SingleTileSchedulerILb0ELb1ELb1ELi128EEEEEEEEEvNT_6ParamsE,"",@"SHT_CUDA_INFO"
	.sectionflags	@""
	.align	4


	//----- nvinfo : EIATTR_CUDA_API_VERSION
	.align		4
        /*0000*/ 	.byte	0x04, 0x37
        /*0002*/ 	.short	(.L_224 - .L_223)
.L_223:
        /*0004*/ 	.word	0x00000082


	//----- nvinfo : EIATTR_SW2861232_WAR
	.align		4
.L_224:
        /*0008*/ 	.byte	0x01, 0x35
	.zero		2


	//----- nvinfo : EIATTR_PARAM_CBANK
	.align		4
        /*000c*/ 	.byte	0x04, 0x0a
        /*000e*/ 	.short	(.L_226 - .L_225)
	.align		4
.L_225:
        /*0010*/ 	.word	index@(.nv.constant0._ZN7cutlass13device_kernelIN5flash19enable_sm80_to_sm89INS1_16FlashAttnFwdSm80INS1_25CollectiveMainloopFwdSm80ILi8ELi1ELb1EN4cute5tupleIJNS5_1CILi128EEENS7_ILi96EEENS7_ILi192EEEEEELi192ENS_10bfloat16_tEfNS_4arch4Sm80ELb0ELb0ELb0ELb0ELb0ELb0ELb1ELb1EEENS1_21CollectiveEpilogueFwdINS6_IJS8_SA_S9_EEENS6_IJNS7_ILi1EEESI_SI_EEESC_SE_Li256ELb0ELb1ELb1ELb0EEENS1_19SingleTileSchedulerILb0ELb1ELb1ELi128EEEEEEEEEvNT_6ParamsE)
        /*0014*/ 	.short	0x0160
        /*0016*/ 	.short	0x0418


	//----- nvinfo : EIATTR_CBANK_PARAM_SIZE
	.align		4
.L_226:
        /*0018*/ 	.byte	0x03, 0x19
        /*001a*/ 	.short	0x0418


	//----- nvinfo : EIATTR_KPARAM_INFO
	.align		4
        /*001c*/ 	.byte	0x04, 0x17
        /*001e*/ 	.short	(.L_228 - .L_227)
.L_227:
        /*0020*/ 	.word	0x00000000
        /*0024*/ 	.short	0x0000
        /*0026*/ 	.short	0x0000
        /*0028*/ 	.byte	0x00, 0xf0, 0x61, 0x10


	//----- nvinfo : EIATTR_MAXREG_COUNT
	.align		4
.L_228:
        /*002c*/ 	.byte	0x03, 0x1b
        /*002e*/ 	.short	0x00ff


	//----- nvinfo : EIATTR_NUM_BARRIERS
	.align		4
        /*0030*/ 	.byte	0x02, 0x4c
        /*0032*/ 	.byte	0x02
	.zero		1


	//----- nvinfo : EIATTR_ANNOTATIONS
	.align		4
        /*0034*/ 	.byte	0x04, 0x55
        /*0036*/ 	.short	(.L_230 - .L_229)


	//   ....[0]....
.L_229:
        /*0038*/ 	.word	0x00000001
        /*003c*/ 	.byte	0x70, 0x11, 0x00, 0x00, 0x01, 0x00, 0x00, 0x00, 0xe0, 0x13, 0x00, 0x00, 0x01, 0x00, 0x00, 0x00
        /*004c*/ 	.byte	0x70, 0x1b, 0x00, 0x00, 0x01, 0x00, 0x00, 0x00, 0xa0, 0x1b, 0x00, 0x00, 0x01, 0x00, 0x00, 0x00
        /*005c*/ 	.byte	0xc0, 0x58, 0x00, 0x00, 0x01, 0x00, 0x00, 0x00, 0xe0, 0x58, 0x00, 0x00, 0x01, 0x00, 0x00, 0x00
        /*006c*/ 	.byte	0xa0, 0x59, 0x00, 0x00, 0x01, 0x00, 0x00, 0x00, 0xe0, 0x59, 0x00, 0x00, 0x01, 0x00, 0x00, 0x00
        /*007c*/ 	.byte	0x20, 0x5a, 0x00, 0x00, 0x01, 0x00, 0x00, 0x00, 0x30, 0x5a, 0x00, 0x00, 0x01, 0x00, 0x00, 0x00
        /*008c*/ 	.byte	0xf0, 0x5b, 0x00, 0x00, 0x01, 0x00, 0x00, 0x00, 0xc0, 0x69, 0x00, 0x00, 0x01, 0x00, 0x00, 0x00
        /*009c*/ 	.byte	0x80, 0x83, 0x00, 0x00, 0x01, 0x00, 0x00, 0x00, 0x20, 0x87, 0x00, 0x00, 0x01, 0x00, 0x00, 0x00
        /*00ac*/ 	.byte	0x40, 0x90, 0x00, 0x00, 0x01, 0x00, 0x00, 0x00, 0x60, 0x90, 0x00, 0x00, 0x01, 0x00, 0x00, 0x00
        /*00bc*/ 	.byte	0x80, 0x90, 0x00, 0x00, 0x01, 0x00, 0x00, 0x00, 0x90, 0x90, 0x00, 0x00


	//----- nvinfo : EIATTR_MERCURY_ISA_VERSION
	.align		4
.L_230:
        /*00c8*/ 	.byte	0x03, 0x5f
        /*00ca*/ 	.short	0x0000


	//----- nvinfo : EIATTR_COOP_GROUP_MASK_REGIDS
	.align		4
        /*00cc*/ 	.byte	0x04, 0x29
        /*00ce*/ 	.short	(.L_232 - .L_231)


	//   ....[0]....
.L_231:
        /*00d0*/ 	.word	0xffffffff


	//   ....[1]....
        /*00d4*/ 	.word	0xffffffff


	//   ....[2]....
        /*00d8*/ 	.word	0xffffffff


	//   ....[3]....
        /*00dc*/ 	.word	0xffffffff


	//   ....[4]....
        /*00e0*/ 	.word	0xffffffff


	//   ....[5]....
        /*00e4*/ 	.word	0xffffffff


	//   ....[6]....
        /*00e8*/ 	.word	0xffffffff


	//   ....[7]....
        /*00ec*/ 	.word	0xffffffff


	//   ....[8]....
        /*00f0*/ 	.word	0xffffffff


	//   ....[9]....
        /*00f4*/ 	.word	0xffffffff


	//   ....[10]....
        /*00f8*/ 	.word	0xffffffff


	//   ....[11]....
        /*00fc*/ 	.word	0xffffffff


	//   ....[12]....
        /*0100*/ 	.word	0xffffffff


	//   ....[13]....
        /*0104*/ 	.word	0xffffffff


	//   ....[14]....
        /*0108*/ 	.word	0xffffffff


	//   ....[15]....
        /*010c*/ 	.word	0xffffffff


	//   ....[16]....
        /*0110*/ 	.word	0xffffffff


	//   ....[17]....
        /*0114*/ 	.word	0xffffffff


	//   ....[18]....
        /*0118*/ 	.word	0xffffffff


	//   ....[19]....
        /*011c*/ 	.word	0xffffffff


	//   ....[20]....
        /*0120*/ 	.word	0xffffffff


	//   ....[21]....
        /*0124*/ 	.word	0xffffffff


	//   ....[22]....
        /*0128*/ 	.word	0xffffffff


	//   ....[23]....
        /*012c*/ 	.word	0xffffffff


	//   ....[24]....
        /*0130*/ 	.word	0xffffffff


	//   ....[25]....
        /*0134*/ 	.word	0xffffffff


	//   ....[26]....
        /*0138*/ 	.word	0xffffffff


	//   ....[27]....
        /*013c*/ 	.word	0xffffffff


	//   ....[28]....
        /*0140*/ 	.word	0xffffffff


	//----- nvinfo : EIATTR_COOP_GROUP_INSTR_OFFSETS
	.align		4
.L_232:
        /*0144*/ 	.byte	0x04, 0x28
        /*0146*/ 	.short	(.L_234 - .L_233)


	//   ....[0]....
.L_233:
        /*0148*/ 	.word	0x00000060


	//   ....[1]....
        /*014c*/ 	.word	0x00000d80


	//   ....[2]....
        /*0150*/ 	.word	0x00000db0


	//   ....[3]....
        /*0154*/ 	.word	0x00000e90


	//   ....[4]....
        /*0158*/ 	.word	0x00000ed0


	//   ....[5]....
        /*015c*/ 	.word	0x00000f90


	//   ....[6]....
        /*0160*/ 	.word	0x00000fc0


	//   ....[7]....
        /*0164*/ 	.word	0x00001000


	//   ....[8]....
        /*0168*/ 	.word	0x00001020


	//   ....[9]....
        /*016c*/ 	.word	0x00003700


	//   ....[10]....
        /*0170*/ 	.word	0x000037d0


	//   ....[11]....
        /*0174*/ 	.word	0x000037e0


	//   ....[12]....
        /*0178*/ 	.word	0x00003830


	//   ....[13]....
        /*017c*/ 	.word	0x00006dc0


	//   ....[14]....
        /*0180*/ 	.word	0x00006e10


	//   ....[15]....
        /*0184*/ 	.word	0x00006e30


	//   ....[16]....
        /*0188*/ 	.word	0x00006e50


	//   ....[17]....
        /*018c*/ 	.word	0x000090d0


	//   ....[18]....
        /*0190*/ 	.word	0x000090e0


	//   ....[19]....
        /*0194*/ 	.word	0x00009110


	//   ....[20]....
        /*0198*/ 	.word	0x00009130


	//   ....[21]....
        /*019c*/ 	.word	0x00009e10


	//   ....[22]....
        /*01a0*/ 	.word	0x00009e50


	//   ....[23]....
        /*01a4*/ 	.word	0x00009e80


	//   ....[24]....
        /*01a8*/ 	.word	0x00009eb0


	//   ....[25]....
        /*01ac*/ 	.word	0x00009fa0


	//   ....[26]....
        /*01b0*/ 	.word	0x00009fb0


	//   ....[27]....
        /*01b4*/ 	.word	0x0000a8c0


	//   ....[28]....
        /*01b8*/ 	.word	0x0000a8d0


	//----- nvinfo : EIATTR_EXIT_INSTR_OFFSETS
	.align		4
.L_234:
        /*01bc*/ 	.byte	0x04, 0x1c
        /*01be*/ 	.short	(.L_236 - .L_235)


	//   ....[0]....
.L_235:
        /*01c0*/ 	.word	0x000001c0


	//   ....[1]....
        /*01c4*/ 	.word	0x0000a8e0


	//   ....[2]....
        /*01c8*/ 	.word	0x0000b180


	//   ....[3]....
        /*01cc*/ 	.word	0x0000b1d0


	//   ....[4]....
        /*01d0*/ 	.word	0x0000b200


	//   ....[5]....
        /*01d4*/ 	.word	0x0000b260


	//   ....[6]....
        /*01d8*/ 	.word	0x0000b4f0


	//----- nvinfo : EIATTR_CTAIDZ_USED
	.align		4
.L_236:
        /*01dc*/ 	.byte	0x01, 0x04
	.zero		2


	//----- nvinfo : EIATTR_MAX_THREADS
	.align		4
        /*01e0*/ 	.byte	0x04, 0x05
        /*01e2*/ 	.short	(.L_238 - .L_237)
.L_237:
        /*01e4*/ 	.word	0x00000100
        /*01e8*/ 	.word	0x00000001
        /*01ec*/ 	.word	0x00000001


	//----- nvinfo : EIATTR_CRS_STACK_SIZE
	.align		4
.L_238:
        /*01f0*/ 	.byte	0x04, 0x1e
        /*01f2*/ 	.short	(.L_240 - .L_239)
.L_239:
        /*01f4*/ 	.word	0x00000000
.L_240:


//--------------------- .nv.info._ZN7cutlass13device_kernelIN5flash19enable_sm80_to_sm89INS1_16FlashAttnFwdSm80INS1_25CollectiveMainloopFwdSm80ILi8ELi1ELb0EN4cute5tupleIJNS5_1CILi128EEENS7_ILi64EEENS7_ILi192EEEEEELi192ENS_10bfloat16_tEfNS_4arch4Sm80ELb0ELb0ELb0ELb1ELb0ELb0ELb1ELb1EEENS1_21CollectiveEpilogueFwdINS6_IJS8_SA_S9_EEENS6_IJNS7_ILi1EEESI_SI_EEESC_SE_Li256ELb1ELb1ELb1ELb0EEENS1_36VarlenDynamicPersistentTileSchedulerILi128ELi64ELi256ELi256ELb1ELb1ELb0ELb0ELb1ELb1EEEEEEEEEvNT_6ParamsE --------------------------
	.section	.nv.info._ZN7cutlass13device_kernelIN5flash19enable_sm80_to_sm89INS1_16FlashAttnFwdSm80INS1_25CollectiveMainloopFwdSm80ILi8ELi1ELb0EN4cute5tupleIJNS5_1CILi128EEENS7_ILi64EEENS7_ILi192EEEEEELi192ENS_10bfloat16_tEfNS_4arch4Sm80ELb0ELb0ELb0ELb1ELb0ELb0ELb1ELb1EEENS1_21CollectiveEpilogueFwdINS6_IJS8_SA_S9_EEENS6_IJNS7_ILi1EEESI_SI_EEESC_SE_Li256ELb1ELb1ELb1ELb0EEENS1_36VarlenDynamicPersistentTileSchedulerILi128ELi64ELi256ELi256ELb1ELb1ELb0ELb0ELb1ELb1EEEEEEEEEvNT_6ParamsE,"",@"SHT_CUDA_INFO"
	.sectionflags	@""
	.align	4


	//----- nvinfo : EIATTR_CUDA_API_VERSION
	.align		4
        /*0000*/ 	.byte	0x04, 0x37
        /*0002*/ 	.short	(.L_242 - .L_241)
.L_241:
        /*0004*/ 	.word	0x00000082


	//----- nvinfo : EIATTR_SW2861232_WAR
	.align		4
.L_242:
        /*0008*/ 	.byte	0x01, 0x35
	.zero		2


	//----- nvinfo : EIATTR_PARAM_CBANK
	.align		4
        /*000c*/ 	.byte	0x04, 0x0a
        /*000e*/ 	.short	(.L_244 - .L_243)
	.align		4
.L_243:
        /*0010*/ 	.word	index@(.nv.constant0._ZN7cutlass13device_kernelIN5flash19enable_sm80_to_sm89INS1_16FlashAttnFwdSm80INS1_25CollectiveMainloopFwdSm80ILi8ELi1ELb0EN4cute5tupleIJNS5_1CILi128EEENS7_ILi64EEENS7_ILi192EEEEEELi192ENS_10bfloat16_tEfNS_4arch4Sm80ELb0ELb0ELb0ELb1ELb0ELb0ELb1ELb1EEENS1_21CollectiveEpilogueFwdINS6_IJS8_SA_S9_EEENS6_IJNS7_ILi1EEESI_SI_EEESC_SE_Li256ELb1ELb1ELb1ELb0EEENS1_36VarlenDynamicPersistentTileSchedulerILi128ELi64ELi256ELi256ELb1ELb1ELb0ELb0ELb1ELb1EEEEEEEEEvNT_6ParamsE)
        /*0014*/ 	.short	0x0160
        /*0016*/ 	.short	0x0438


	//----- nvinfo : EIATTR_CBANK_PARAM_SIZE
	.align		4
.L_244:
        /*0018*/ 	.byte	0x03, 0x19
        /*001a*/ 	.short	0x0438


	//----- nvinfo : EIATTR_KPARAM_INFO
	.align		4
        /*001c*/ 	.byte	0x04, 0x17
        /*001e*/ 	.short	(.L_246 - .L_245)
.L_245:
        /*0020*/ 	.word	0x00000000
        /*0024*/ 	.short	0x0000
        /*0026*/ 	.short	0x0000
        /*0028*/ 	.byte	0x00, 0xf0, 0xe1, 0x10


	//----- nvinfo : EIATTR_MAXREG_COUNT
	.align		4
.L_246:
        /*002c*/ 	.byte	0x03, 0x1b
        /*002e*/ 	.short	0x00ff


	//----- nvinfo : EIATTR_NUM_BARRIERS
	.align		4
        /*0030*/ 	.byte	0x02, 0x4c
        /*0032*/ 	.byte	0x06
	.zero		1


	//----- nvinfo : EIATTR_MERCURY_ISA_VERSION
	.align		4
        /*0034*/ 	.byte	0x03, 0x5f
        /*0036*/ 	.short	0x0000


	//----- nvinfo : EIATTR_INT_WARP_WIDE_INSTR_OFFSETS
	.align		4
        /*0038*/ 	.byte	0x04, 0x31
        /*003a*/ 	.short	(.L_248 - .L_247)


	//   ....[0]....
.L_247:
        /*003c*/ 	.word	0x00007f90


	//   ....[1]....
        /*0040*/ 	.word	0x00008030


	//----- nvinfo : EIATTR_COOP_GROUP_MASK_REGIDS
	.align		4
.L_248:
        /*0044*/ 	.byte	0x04, 0x29
        /*0046*/ 	.short	(.L_250 - .L_249)


	//   ....[0]....
.L_249:
        /*0048*/ 	.word	0xffffffff


	//   ....[1]....
        /*004c*/ 	.word	0xffffffff


	//   ....[2]....
        /*0050*/ 	.word	0xffffffff


	//   ....[3]....
        /*0054*/ 	.word	0xffffffff


	//   ....[4]....
        /*0058*/ 	.word	0xffffffff


	//   ....[5]....
        /*005c*/ 	.word	0xffffffff


	//   ....[6]....
        /*0060*/ 	.word	0xffffffff


	//   ....[7]....
        /*0064*/ 	.word	0xffffffff


	//   ....[8]....
        /*0068*/ 	.word	0xffffffff


	//   ....[9]....
        /*006c*/ 	.word	0xffffffff


	//   ....[10]....
        /*0070*/ 	.word	0xffffffff


	//   ....[11]....
        /*0074*/ 	.word	0xffffffff


	//   ....[12]....
        /*0078*/ 	.word	0xffffffff


	//   ....[13]....
        /*007c*/ 	.word	0xffffffff


	//   ....[14]....
        /*0080*/ 	.word	0xffffffff


	//   ....[15]....
        /*0084*/ 	.word	0xffffffff


	//   ....[16]....
        /*0088*/ 	.word	0xffffffff


	//   ....[17]....
        /*008c*/ 	.word	0xffffffff


	//   ....[18]....
        /*0090*/ 	.word	0xffffffff


	//   ....[19]....
        /*0094*/ 	.word	0xffffffff


	//   ....[20]....
        /*0098*/ 	.word	0xffffffff


	//   ....[21]....
        /*009c*/ 	.word	0xffffffff


	//   ....[22]....
        /*00a0*/ 	.word	0xffffffff


	//   ....[23]....
        /*00a4*/ 	.word	0xffffffff


	//   ....[24]....
        /*00a8*/ 	.word	0xffffffff


	//   ....[25]....
        /*00ac*/ 	.word	0xffffffff


	//   ....[26]....
        /*00b0*/ 	.word	0xffffffff


	//   ....[27]....
        /*00b4*/ 	.word	0xffffffff


	//   ....[28]....
        /*00b8*/ 	.word	0xffffffff


	//   ....[29]....
        /*00bc*/ 	.word	0xffffffff


	//   ....[30]....
        /*00c0*/ 	.word	0xffffffff


	//   ....[31]....
        /*00c4*/ 	.word	0xffffffff


	//   ....[32]....
        /*00c8*/ 	.word	0xffffffff


	//   ....[33]....
        /*00cc*/ 	.word	0xffffffff


	//   ....[34]....
        /*00d0*/ 	.word	0xffffffff


	//   ....[35]....
        /*00d4*/ 	.word	0xffffffff


	//   ....[36]....
        /*00d8*/ 	.word	0xffffffff


	//   ....[37]....
        /*00dc*/ 	.word	0xffffffff


	//   ....[38]....
        /*00e0*/ 	.word	0xffffffff


	//   ....[39]....
        /*00e4*/ 	.word	0xffffffff


	//   ....[40]....
        /*00e8*/ 	.word	0xffffffff


	//   ....[41]....
        /*00ec*/ 	.word	0xffffffff


	//   ....[42]....
        /*00f0*/ 	.word	0xffffffff


	//   ....[43]....
        /*00f4*/ 	.word	0xffffffff


	//   ....[44]....
        /*00f8*/ 	.word	0xffffffff


	//   ....[45]....
        /*00fc*/ 	.word	0xffffffff


	//   ....[46]....
        /*0100*/ 	.word	0xffffffff


	//   ....[47]....
        /*0104*/ 	.word	0xffffffff


	//   ....[48]....
        /*0108*/ 	.word	0xffffffff


	//   ....[49]....
        /*010c*/ 	.word	0xffffffff


	//   ....[50]....
        /*0110*/ 	.word	0xffffffff


	//   ....[51]....
        /*0114*/ 	.word	0xffffffff


	//   ....[52]....
        /*0118*/ 	.word	0xffffffff


	//   ....[53]....
        /*011c*/ 	.word	0xffffffff


	//   ....[54]....
        /*0120*/ 	.word	0xffffffff


	//   ....[55]....
        /*0124*/ 	.word	0xffffffff


	//   ....[56]....
        /*0128*/ 	.word	0xffffffff


	//   ....[57]....
        /*012c*/ 	.word	0xffffffff


	//   ....[58]....
        /*0130*/ 	.word	0xffffffff


	//   ....[59]....
        /*0134*/ 	.word	0xffffffff


	//   ....[60]....
        /*0138*/ 	.word	0xffffffff


	//   ....[61]....
        /*013c*/ 	.word	0xffffffff


	//   ....[62]....
        /*0140*/ 	.word	0xffffffff


	//   ....[63]....
        /*0144*/ 	.word	0xffffffff


	//   ....[64]....
        /*0148*/ 	.word	0xffffffff


	//   ....[65]....
        /*014c*/ 	.word	0xffffffff


	//   ....[66]....
        /*0150*/ 	.word	0xffffffff


	//   ....[67]....
        /*0154*/ 	.word	0xffffffff


	//   ....[68]....
        /*0158*/ 	.word	0xffffffff


	//   ....[69]....
        /*015c*/ 	.word	0xffffffff


	//   ....[70]....
        /*0160*/ 	.word	0xffffffff


	//   ....[71]....
        /*0164*/ 	.word	0xffffffff


	//   ....[72]....
        /*0168*/ 	.word	0xffffffff


	//   ....[73]....
        /*016c*/ 	.word	0xffffffff


	//   ....[74]....
        /*0170*/ 	.word	0xffffffff


	//   ....[75]....
        /*0174*/ 	.word	0xffffffff


	//   ....[76]....
        /*0178*/ 	.word	0xffffffff


	//   ....[77]....
        /*017c*/ 	.word	0xffffffff


	//   ....[78]....
        /*0180*/ 	.word	0xffffffff


	//   ....[79]....
        /*0184*/ 	.word	0xffffffff


	//   ....[80]....
        /*0188*/ 	.word	0xffffffff


	//   ....[81]....
        /*018c*/ 	.word	0xffffffff


	//   ....[82]....
        /*0190*/ 	.word	0xffffffff


	//   ....[83]....
        /*0194*/ 	.word	0xffffffff


	//   ....[84]....
        /*0198*/ 	.word	0xffffffff


	//   ....[85]....
        /*019c*/ 	.word	0xffffffff


	//   ....[86]....
        /*01a0*/ 	.word	0xffffffff


	//   ....[87]....
        /*01a4*/ 	.word	0xffffffff


	//   ....[88]....
        /*01a8*/ 	.word	0xffffffff


	//   ....[89]....
        /*01ac*/ 	.word	0xffffffff


	//   ....[90]....
        /*01b0*/ 	.word	0xffffffff


	//   ....[91]....
        /*01b4*/ 	.word	0xffffffff


	//   ....[92]....
        /*01b8*/ 	.word	0xffffffff


	//   ....[93]....
        /*01bc*/ 	.word	0xffffffff


	//   ....[94]....
        /*01c0*/ 	.word	0xffffffff


	//   ....[95]....
        /*01c4*/ 	.word	0xffffffff


	//   ....[96]....
        /*01c8*/ 	.word	0xffffffff


	//   ....[97]....
        /*01cc*/ 	.word	0xffffffff


	//   ....[98]....
        /*01d0*/ 	.word	0xffffffff


	//   ....[99]....
        /*01d4*/ 	.word	0xffffffff


	//   ....[100]....
        /*01d8*/ 	.word	0xffffffff


	//   ....[101]....
        /*01dc*/ 	.word	0xffffffff


	//   ....[102]....
        /*01e0*/ 	.word	0xffffffff


	//   ....[103]....
        /*01e4*/ 	.word	0xffffffff


	//   ....[104]....
        /*01e8*/ 	.word	0xffffffff


	//   ....[105]....
        /*01ec*/ 	.word	0xffffffff


	//   ....[106]....
        /*01f0*/ 	.word	0xffffffff


	//   ....[107]....
        /*01f4*/ 	.word	0xffffffff


	//   ....[108]....
        /*01f8*/ 	.word	0xffffffff


	//   ....[109]....
        /*01fc*/ 	.word	0xffffffff


	//   ....[110]....
        /*0200*/ 	.word	0xffffffff


	//   ....[111]....
        /*0204*/ 	.word	0xffffffff


	//   ....[112]....
        /*0208*/ 	.word	0xffffffff


	//   ....[113]....
        /*020c*/ 	.word	0xffffffff


	//   ....[114]....
        /*0210*/ 	.word	0xffffffff


	//   ....[115]....
        /*0214*/ 	.word	0xffffffff


	//   ....[116]....
        /*0218*/ 	.word	0xffffffff


	//   ....[117]....
        /*021c*/ 	.word	0xffffffff


	//   ....[118]....
        /*0220*/ 	.word	0xffffffff


	//   ....[119]....
        /*0224*/ 	.word	0xffffffff


	//   ....[120]....
        /*0228*/ 	.word	0xffffffff


	//   ....[121]....
        /*022c*/ 	.word	0xffffffff


	//   ....[122]....
        /*0230*/ 	.word	0xffffffff


	//   ....[123]....
        /*0234*/ 	.word	0xffffffff


	//   ....[124]....
        /*0238*/ 	.word	0xffffffff


	//   ....[125]....
        /*023c*/ 	.word	0xffffffff


	//   ....[126]....
        /*0240*/ 	.word	0xffffffff


	//   ....[127]....
        /*0244*/ 	.word	0xffffffff


	//   ....[128]....
        /*0248*/ 	.word	0xffffffff


	//   ....[129]....
        /*024c*/ 	.word	0xffffffff


	//   ....[130]....
        /*0250*/ 	.word	0xffffffff


	//   ....[131]....
        /*0254*/ 	.word	0xffffffff


	//   ....[132]....
        /*0258*/ 	.word	0xffffffff


	//   ....[133]....
        /*025c*/ 	.word	0xffffffff


	//   ....[134]....
        /*0260*/ 	.word	0xffffffff


	//   ....[135]....
        /*0264*/ 	.word	0xffffffff


	//   ....[136]....
        /*0268*/ 	.word	0xffffffff


	//   ....[137]....
        /*026c*/ 	.word	0xffffffff


	//   ....[138]....
        /*0270*/ 	.word	0xffffffff


	//----- nvinfo : EIATTR_COOP_GROUP_INSTR_OFFSETS
	.align		4
.L_250:
        /*0274*/ 	.byte	0x04, 0x28
        /*0276*/ 	.short	(.L_252 - .L_251)


	//   ....[0]....
.L_251:
        /*0278*/ 	.word	0x00000080


	//   ....[1]....
        /*027c*/ 	.word	0x00000210


	//   ....[2]....
        /*0280*/ 	.word	0x00000240


	//   ....[3]....
        /*0284*/ 	.word	0x00000270


	//   ....[4]....
        /*0288*/ 	.word	0x000002a0


	//   ....[5]....
        /*028c*/ 	.word	0x000002d0


	//   ....[6]....
        /*0290*/ 	.word	0x00000300


	//   ....[7]....
        /*0294*/ 	.word	0x00000460


	//   ....[8]....
        /*0298*/ 	.word	0x000004a0


	//   ....[9]....
        /*029c*/ 	.word	0x000004d0


	//   ....[10]....
        /*02a0*/ 	.word	0x00000500


	//   ....[11]....
        /*02a4*/ 	.word	0x00000530


	//   ....[12]....
        /*02a8*/ 	.word	0x00000560


	//   ....[13]....
        /*02ac*/ 	.word	0x000005f0


	//   ....[14]....
        /*02b0*/ 	.word	0x00000620


	//   ....[15]....
        /*02b4*/ 	.word	0x00000640


	//   ....[16]....
        /*02b8*/ 	.word	0x000006a0


	//   ....[17]....
        /*02bc*/ 	.word	0x000022a0


	//   ....[18]....
        /*02c0*/ 	.word	0x000022c0


	//   ....[19]....
        /*02c4*/ 	.word	0x000023f0


	//   ....[20]....
        /*02c8*/ 	.word	0x00002400


	//   ....[21]....
        /*02cc*/ 	.word	0x00002530


	//   ....[22]....
        /*02d0*/ 	.word	0x00002550


	//   ....[23]....
        /*02d4*/ 	.word	0x00002680


	//   ....[24]....
        /*02d8*/ 	.word	0x00002690


	//   ....[25]....
        /*02dc*/ 	.word	0x00003d60


	//   ....[26]....
        /*02e0*/ 	.word	0x00003d90


	//   ....[27]....
        /*02e4*/ 	.word	0x00003db0


	//   ....[28]....
        /*02e8*/ 	.word	0x00003dd0


	//   ....[29]....
        /*02ec*/ 	.word	0x00005d30


	//   ....[30]....
        /*02f0*/ 	.word	0x00005d50


	//   ....[31]....
        /*02f4*/ 	.word	0x00005d70


	//   ....[32]....
        /*02f8*/ 	.word	0x00005d90


	//   ....[33]....
        /*02fc*/ 	.word	0x000077a0


	//   ....[34]....
        /*0300*/ 	.word	0x000077b0


	//   ....[35]....
        /*0304*/ 	.word	0x000077e0


	//   ....[36]....
        /*0308*/ 	.word	0x000077f0


	//   ....[37]....
        /*030c*/ 	.word	0x00008b00


	//   ....[38]....
        /*0310*/ 	.word	0x00008b20


	//   ....[39]....
        /*0314*/ 	.word	0x00008b40


	//   ....[40]....
        /*0318*/ 	.word	0x00008b50


	//   ....[41]....
        /*031c*/ 	.word	0x00008ea0


	//   ....[42]....
        /*0320*/ 	.word	0x00008ec0


	//   ....[43]....
        /*0324*/ 	.word	0x00008fe0


	//   ....[44]....
        /*0328*/ 	.word	0x00008ff0


	//   ....[45]....
        /*032c*/ 	.word	0x00009120


	//   ....[46]....
        /*0330*/ 	.word	0x00009140


	//   ....[47]....
        /*0334*/ 	.word	0x00009270


	//   ....[48]....
        /*0338*/ 	.word	0x00009280


	//   ....[49]....
        /*033c*/ 	.word	0x000095c0


	//   ....[50]....
        /*0340*/ 	.word	0x000095e0


	//   ....[51]....
        /*0344*/ 	.word	0x00009e30


	//   ....[52]....
        /*0348*/ 	.word	0x00009e40


	//   ....[53]....
        /*034c*/ 	.word	0x0000ab50


	//   ....[54]....
        /*0350*/ 	.word	0x0000ab70


	//   ....[55]....
        /*0354*/ 	.word	0x0000aca0


	//   ....[56]....
        /*0358*/ 	.word	0x0000acb0


	//   ....[57]....
        /*035c*/ 	.word	0x0000ade0


	//   ....[58]....
        /*0360*/ 	.word	0x0000ae00


	//   ....[59]....
        /*0364*/ 	.word	0x0000af30


	//   ....[60]....
        /*0368*/ 	.word	0x0000af40


	//   ....[61]....
        /*036c*/ 	.word	0x0000b0f0


	//   ....[62]....
        /*0370*/ 	.word	0x0000b110


	//   ....[63]....
        /*0374*/ 	.word	0x0000b230


	//   ....[64]....
        /*0378*/ 	.word	0x0000b270


	//   ....[65]....
        /*037c*/ 	.word	0x0000b2a0


	//   ....[66]....
        /*0380*/ 	.word	0x0000b2d0


	//   ....[67]....
        /*0384*/ 	.word	0x0000b300


	//   ....[68]....
        /*0388*/ 	.word	0x0000b330


	//   ....[69]....
        /*038c*/ 	.word	0x0000b470


	//   ....[70]....
        /*0390*/ 	.word	0x0000b4b0


	//   ....[71]....
        /*0394*/ 	.word	0x0000b4e0


	//   ....[72]....
        /*0398*/ 	.word	0x0000b510


	//   ....[73]....
        /*039c*/ 	.word	0x0000b540


	//   ....[74]....
        /*03a0*/ 	.word	0x0000b570


	//   ....[75]....
        /*03a4*/ 	.word	0x0000b600


	//   ....[76]....
        /*03a8*/ 	.word	0x0000b630


	//   ....[77]....
        /*03ac*/ 	.word	0x0000b640


	//   ....[78]....
        /*03b0*/ 	.word	0x0000b6a0


	//   ....[79]....
        /*03b4*/ 	.word	0x0000bb70


	//   ....[80]....
        /*03b8*/ 	.word	0x0000bbd0


	//   ....[81]....
        /*03bc*/ 	.word	0x0000bc30


	//   ....[82]....
        /*03c0*/ 	.word	0x0000bc90


	//   ....[83]....
        /*03c4*/ 	.word	0x0000bcf0


	//   ....[84]....
        /*03c8*/ 	.word	0x0000bd60


	//   ....[85]....
        /*03cc*/ 	.word	0x0000bda0


	//   ....[86]....
        /*03d0*/ 	.word	0x0000be00


	//   ....[87]....
        /*03d4*/ 	.word	0x0000be70


	//   ....[88]....
        /*03d8*/ 	.word	0x0000bed0


	//   ....[89]....
        /*03dc*/ 	.word	0x0000bf40


	//   ....[90]....
        /*03e0*/ 	.word	0x0000bfb0


	//   ....[91]....
        /*03e4*/ 	.word	0x0000c020


	//   ....[92]....
        /*03e8*/ 	.word	0x0000c080


	//   ....[93]....
        /*03ec*/ 	.word	0x0000c0e0


	//   ....[94]....
        /*03f0*/ 	.word	0x0000c150


	//   ....[95]....
        /*03f4*/ 	.word	0x0000c1b0


	//   ....[96]....
        /*03f8*/ 	.word	0x0000c210


	//   ....[97]....
        /*03fc*/ 	.word	0x0000c290


	//   ....[98]....
        /*0400*/ 	.word	0x0000c2e0


	//   ....[99]....
        /*0404*/ 	.word	0x0000c330


	//   ....[100]....
        /*0408*/ 	.word	0x0000c380


	//   ....[101]....
        /*040c*/ 	.word	0x0000c3f0


	//   ....[102]....
        /*0410*/ 	.word	0x0000c460


	//   ....[103]....
        /*0414*/ 	.word	0x0000c4d0


	//   ....[104]....
        /*0418*/ 	.word	0x0000c530


	//   ....[105]....
        /*041c*/ 	.word	0x0000c590


	//   ....[106]....
        /*0420*/ 	.word	0x0000c600


	//   ....[107]....
        /*0424*/ 	.word	0x0000c660


	//   ....[108]....
        /*0428*/ 	.word	0x0000c6c0


	//   ....[109]....
        /*042c*/ 	.word	0x0000c730


	//   ....[110]....
        /*0430*/ 	.word	0x0000c7a0


	//   ....[111]....
        /*0434*/ 	.word	0x0000c810


	//   ....[112]....
        /*0438*/ 	.word	0x0000c870


	//   ....[113]....
        /*043c*/ 	.word	0x0000c8e0


	//   ....[114]....
        /*0440*/ 	.word	0x0000c950


	//   ....[115]....
        /*0444*/ 	.word	0x0000c9c0


	//   ....[116]....
        /*0448*/ 	.word	0x0000ca20


	//   ....[117]....
        /*044c*/ 	.word	0x0000ca90


	//   ....[118]....
        /*0450*/ 	.word	0x0000cb00


	//   ....[119]....
        /*0454*/ 	.word	0x0000cb70


	//   ....[120]....
        /*0458*/ 	.word	0x0000cbd0


	//   ....[121]....
        /*045c*/ 	.word	0x0000cc40


	//   ....[122]....
        /*0460*/ 	.word	0x0000ccb0


	//   ....[123]....
        /*0464*/ 	.word	0x0000cd00


	//   ....[124]....
        /*0468*/ 	.word	0x0000cd50


	//   ....[125]....
        /*046c*/ 	.word	0x0000cda0


	//   ....[126]....
        /*0470*/ 	.word	0x0000cdf0


	//   ....[127]....
        /*0474*/ 	.word	0x0000ce40


	//   ....[128]....
        /*0478*/ 	.word	0x0000ceb0


	//   ....[129]....
        /*047c*/ 	.word	0x0000cf10


	//   ....[130]....
        /*0480*/ 	.word	0x0000cf70


	//   ....[131]....
        /*0484*/ 	.word	0x0000cfc0


	//   ....[132]....
        /*0488*/ 	.word	0x0000d010


	//   ....[133]....
        /*048c*/ 	.word	0x0000d060


	//   ....[134]....
        /*0490*/ 	.word	0x0000d0d0


	//   ....[135]....
        /*0494*/ 	.word	0x0000d120


	//   ....[136]....
        /*0498*/ 	.word	0x0000d180


	//   ....[137]....
        /*049c*/ 	.word	0x0000d1e0


	//   ....[138]....
        /*04a0*/ 	.word	0x0000d240


	//----- nvinfo : EIATTR_EXIT_INSTR_OFFSETS
	.align		4
.L_252:
        /*04a4*/ 	.byte	0x04, 0x1c
        /*04a6*/ 	.short	(.L_254 - .L_253)


	//   ....[0]....
.L_253:
        /*04a8*/ 	.word	0x00000b00


	//   ....[1]....
        /*04ac*/ 	.word	0x0000bb30


	//----- nvinfo : EIATTR_MAX_THREADS
	.align		4
.L_254:
        /*04b0*/ 	.byte	0x04, 0x05
        /*04b2*/ 	.short	(.L_256 - .L_255)
.L_255:
        /*04b4*/ 	.word	0x00000100
        /*04b8*/ 	.word	0x00000001
        /*04bc*/ 	.word	0x00000001


	//----- nvinfo : EIATTR_CRS_STACK_SIZE
	.align		4
.L_256:
        /*04c0*/ 	.byte	0x04, 0x1e
        /*04c2*/ 	.short	(.L_258 - .L_257)
.L_257:
        /*04c4*/ 	.word	0x00000000
.L_258:


//--------------------- .nv.info._ZN7cutlass13device_kernelIN5flash19enable_sm80_to_sm89INS1_16FlashAttnFwdSm80INS1_25CollectiveMainloopFwdSm80ILi8ELi1ELb0EN4cute5tupleIJNS5_1CILi128EEENS7_ILi64EEENS7_ILi192EEEEEELi192ENS_10bfloat16_tEfNS_4arch4Sm80ELb0ELb0ELb0ELb1ELb0ELb1ELb1ELb1EEENS1_21CollectiveEpilogueFwdINS6_IJS8_SA_S9_EEENS6_IJNS7_ILi1EEESI_SI_EEESC_SE_Li256ELb1ELb1ELb1ELb0EEENS1_36VarlenDynamicPersistentTileSchedulerILi128ELi64ELi256ELi256ELb1ELb1ELb0ELb0ELb1ELb1EEEEEEEEEvNT_6ParamsE --------------------------
	.section	.nv.info._ZN7cutlass13device_kernelIN5flash19enable_sm80_to_sm89INS1_16FlashAttnFwdSm80INS1_25CollectiveMainloopFwdSm80ILi8ELi1ELb0EN4cute5tupleIJNS5_1CILi128EEENS7_ILi64EEENS7_ILi192EEEEEELi192ENS_10bfloat16_tEfNS_4arch4Sm80ELb0ELb0ELb0ELb1ELb0ELb1ELb1ELb1EEENS1_21CollectiveEpilogueFwdINS6_IJS8_SA_S9_EEENS6_IJNS7_ILi1EEESI_SI_EEESC_SE_Li256ELb1ELb1ELb1ELb0EEENS1_36VarlenDynamicPersistentTileSchedulerILi128ELi64ELi256ELi256ELb1ELb1ELb0ELb0ELb1ELb1EEEEEEEEEvNT_6ParamsE,"",@"SHT_CUDA_INFO"
	.sectionflags	@""
	.align	4


	//----- nvinfo : EIATTR_CUDA_API_VERSION
	.align		4
        /*0000*/ 	.byte	0x04, 0x37
        /*0002*/ 	.short	(.L_260 - .L_259)
.L_259:
        /*0004*/ 	.word	0x00000082


	//----- nvinfo : EIATTR_SW2861232_WAR
	.align		4
.L_260:
        /*0008*/ 	.byte	0x01, 0x35
	.zero		2


	//----- nvinfo : EIATTR_PARAM_CBANK
	.align		4
        /*000c*/ 	.byte	0x04, 0x0a
        /*000e*/ 	.short	(.L_262 - .L_261)
	.align		4
.L_261:
        /*0010*/ 	.word	index@(.nv.constant0._ZN7cutlass13device_kernelIN5flash19enable_sm80_to_sm89INS1_16FlashAttnFwdSm80INS1_25CollectiveMainloopFwdSm80ILi8ELi1ELb0EN4cute5tupleIJNS5_1CILi128EEENS7_ILi64EEENS7_ILi192EEEEEELi192ENS_10bfloat16_tEfNS_4arch4Sm80ELb0ELb0ELb0ELb1ELb0ELb1ELb1ELb1EEENS1_21CollectiveEpilogueFwdINS6_IJS8_SA_S9_EEENS6_IJNS7_ILi1EEESI_SI_EEESC_SE_Li256ELb1ELb1ELb1ELb0EEENS1_36VarlenDynamicPersistentTileSchedulerILi128ELi64ELi256ELi256ELb1ELb1ELb0ELb0ELb1ELb1EEEEEEEEEvNT_6ParamsE)
        /*0014*/ 	.short	0x0160
        /*0016*/ 	.short	0x0438


	//----- nvinfo : EIATTR_CBANK_PARAM_SIZE
	.align		4
.L_262:
        /*0018*/ 	.byte	0x03, 0x19
        /*001a*/ 	.short	0x0438


	//----- nvinfo : EIATTR_KPARAM_INFO
	.align		4
        /*001c*/ 	.byte	0x04, 0x17
        /*001e*/ 	.short	(.L_264 - .L_263)
.L_263:
        /*0020*/ 	.word	0x00000000
        /*0024*/ 	.short	0x0000
        /*0026*/ 	.short	0x0000
        /*0028*/ 	.byte	0x00, 0xf0, 0xe1, 0x10


	//----- nvinfo : EIATTR_MAXREG_COUNT
	.align		4
.L_264:
        /*002c*/ 	.byte	0x03, 0x1b
        /*002e*/ 	.short	0x00ff


	//----- nvinfo : EIATTR_NUM_BARRIERS
	.align		4
        /*0030*/ 	.byte	0x02, 0x4c
        /*0032*/ 	.byte	0x06
	.zero		1


	//----- nvinfo : EIATTR_ANNOTATIONS
	.align		4
        /*0034*/ 	.byte	0x04, 0x55
        /*0036*/ 	.short	(.L_266 - .L_265)


	//   ....[0]....
.L_265:
        /*0038*/ 	.word	0x00000001
        /*003c*/ 	.byte	0x30, 0x76, 0x00, 0x00, 0x01, 0x00, 0x00, 0x00, 0x60, 0x76, 0x00, 0x00, 0x01, 0x00, 0x00, 0x00
        /*004c*/ 	.byte	0x00, 0x7b, 0x00, 0x00, 0x01, 0x00, 0x00, 0x00, 0x00, 0xd5, 0x00, 0x00, 0x01, 0x00, 0x00, 0x00
        /*005c*/ 	.byte	0x80, 0xf9, 0x00, 0x00, 0x01, 0x00, 0x00, 0x00, 0xb0, 0x05, 0x01, 0x00


	//----- nvinfo : EIATTR_MERCURY_ISA_VERSION
	.align		4
.L_266:
        /*0068*/ 	.byte	0x03, 0x5f
        /*006a*/ 	.short	0x0000


	//----- nvinfo : EIATTR_INT_WARP_WIDE_INSTR_OFFSETS
	.align		4
        /*006c*/ 	.byte	0x04, 0x31
        /*006e*/ 	.short	(.L_268 - .L_267)


	//   ....[0]....
.L_267:
        /*0070*/ 	.word	0x00012b70


	//   ....[1]....
        /*0074*/ 	.word	0x00012c10


	//----- nvinfo : EIATTR_COOP_GROUP_MASK_REGIDS
	.align		4
.L_268:
        /*0078*/ 	.byte	0x04, 0x29
        /*007a*/ 	.short	(.L_270 - .L_269)


	//   ....[0]....
.L_269:
        /*007c*/ 	.word	0xffffffff


	//   ....[1]....
        /*0080*/ 	.word	0xffffffff


	//   ....[2]....
        /*0084*/ 	.word	0xffffffff


	//   ....[3]....
        /*0088*/ 	.word	0xffffffff


	//   ....[4]....
        /*008c*/ 	.word	0xffffffff


	//   ....[5]....
        /*0090*/ 	.word	0xffffffff


	//   ....[6]....
        /*0094*/ 	.word	0xffffffff


	//   ....[7]....
        /*0098*/ 	.word	0xffffffff


	//   ....[8]....
        /*009c*/ 	.word	0xffffffff


	//   ....[9]....
        /*00a0*/ 	.word	0xffffffff


	//   ....[10]....
        /*00a4*/ 	.word	0xffffffff


	//   ....[11]....
        /*00a8*/ 	.word	0xffffffff


	//   ....[12]....
        /*00ac*/ 	.word	0xffffffff


	//   ....[13]....
        /*00b0*/ 	.word	0xffffffff


	//   ....[14]....
        /*00b4*/ 	.word	0xffffffff


	//   ....[15]....
        /*00b8*/ 	.word	0xffffffff


	//   ....[16]....
        /*00bc*/ 	.word	0xffffffff


	//   ....[17]....
        /*00c0*/ 	.word	0xffffffff


	//   ....[18]....
        /*00c4*/ 	.word	0xffffffff


	//   ....[19]....
        /*00c8*/ 	.word	0xffffffff


	//   ....[20]....
        /*00cc*/ 	.word	0xffffffff


	//   ....[21]....
        /*00d0*/ 	.word	0xffffffff


	//   ....[22]....
        /*00d4*/ 	.word	0xffffffff


	//   ....[23]....
        /*00d8*/ 	.word	0xffffffff


	//   ....[24]....
        /*00dc*/ 	.word	0xffffffff


	//   ....[25]....
        /*00e0*/ 	.word	0xffffffff


	//   ....[26]....
        /*00e4*/ 	.word	0xffffffff


	//   ....[27]....
        /*00e8*/ 	.word	0xffffffff


	//   ....[28]....
        /*00ec*/ 	.word	0xffffffff


	//   ....[29]....
        /*00f0*/ 	.word	0xffffffff


	//   ....[30]....
        /*00f4*/ 	.word	0xffffffff


	//   ....[31]....
        /*00f8*/ 	.word	0xffffffff


	//   ....[32]....
        /*00fc*/ 	.word	0xffffffff


	//   ....[33]....
        /*0100*/ 	.word	0xffffffff


	//   ....[34]....
        /*0104*/ 	.word	0xffffffff


	//   ....[35]....
        /*0108*/ 	.word	0xffffffff


	//   ....[36]....
        /*010c*/ 	.word	0xffffffff


	//   ....[37]....
        /*0110*/ 	.word	0xffffffff


	//   ....[38]....
        /*0114*/ 	.word	0xffffffff


	//   ....[39]....
        /*0118*/ 	.word	0xffffffff


	//   ....[40]....
        /*011c*/ 	.word	0xffffffff


	//   ....[41]....
        /*0120*/ 	.word	0xffffffff


	//   ....[42]....
        /*0124*/ 	.word	0xffffffff


	//   ....[43]....
        /*0128*/ 	.word	0xffffffff


	//   ....[44]....
        /*012c*/ 	.word	0xffffffff


	//   ....[45]....
        /*0130*/ 	.word	0xffffffff


	//   ....[46]....
        /*0134*/ 	.word	0xffffffff


	//   ....[47]....
        /*0138*/ 	.word	0xffffffff


	//   ....[48]....
        /*013c*/ 	.word	0xffffffff


	//   ....[49]....
        /*0140*/ 	.word	0xffffffff


	//   ....[50]....
        /*0144*/ 	.word	0xffffffff


	//   ....[51]....
        /*0148*/ 	.word	0xffffffff


	//   ....[52]....
        /*014c*/ 	.word	0xffffffff


	//   ....[53]....
        /*0150*/ 	.word	0xffffffff


	//   ....[54]....
        /*0154*/ 	.word	0xffffffff


	//   ....[55]....
        /*0158*/ 	.word	0xffffffff


	//   ....[56]....
        /*015c*/ 	.word	0xffffffff


	//   ....[57]....
        /*0160*/ 	.word	0xffffffff


	//   ....[58]....
        /*0164*/ 	.word	0xffffffff


	//   ....[59]....
        /*0168*/ 	.word	0xffffffff


	//   ....[60]....
        /*016c*/ 	.word	0xffffffff


	//   ....[61]....
        /*0170*/ 	.word	0xffffffff


	//   ....[62]....
        /*0174*/ 	.word	0xffffffff


	//   ....[63]....
        /*0178*/ 	.word	0xffffffff


	//   ....[64]....
        /*017c*/ 	.word	0xffffffff


	//   ....[65]....
        /*0180*/ 	.word	0xffffffff


	//   ....[66]....
        /*0184*/ 	.word	0xffffffff


	//   ....[67]....
        /*0188*/ 	.word	0xffffffff


	//   ....[68]....
        /*018c*/ 	.word	0xffffffff


	//   ....[69]....
        /*0190*/ 	.word	0xffffffff


	//   ....[70]....
        /*0194*/ 	.word	0xffffffff


	//   ....[71]....
        /*0198*/ 	.word	0xffffffff


	//   ....[72]....
        /*019c*/ 	.word	0xffffffff


	//   ....[73]....
        /*01a0*/ 	.word	0xffffffff


	//   ....[74]....
        /*01a4*/ 	.word	0xffffffff


	//   ....[75]....
        /*01a8*/ 	.word	0xffffffff


	//   ....[76]....
        /*01ac*/ 	.word	0xffffffff


	//   ....[77]....
        /*01b0*/ 	.word	0xffffffff


	//   ....[78]....
        /*01b4*/ 	.word	0xffffffff


	//   ....[79]....
        /*01b8*/ 	.word	0xffffffff


	//   ....[80]....
        /*01bc*/ 	.word	0xffffffff


	//   ....[81]....
        /*01c0*/ 	.word	0xffffffff


	//   ....[82]....
        /*01c4*/ 	.word	0xffffffff


	//   ....[83]....
        /*01c8*/ 	.word	0xffffffff


	//   ....[84]....
        /*01cc*/ 	.word	0xffffffff


	//   ....[85]....
        /*01d0*/ 	.word	0xffffffff


	//   ....[86]....
        /*01d4*/ 	.word	0xffffffff


	//   ....[87]....
        /*01d8*/ 	.word	0xffffffff


	//   ....[88]....
        /*01dc*/ 	.word	0xffffffff


	//   ....[89]....
        /*01e0*/ 	.word	0xffffffff


	//   ....[90]....
        /*01e4*/ 	.word	0xffffffff


	//   ....[91]....
        /*01e8*/ 	.word	0xffffffff


	//   ....[92]....
        /*01ec*/ 	.word	0xffffffff


	//   ....[93]....
        /*01f0*/ 	.word	0xffffffff


	//   ....[94]....
        /*01f4*/ 	.word	0xffffffff


	//   ....[95]....
        /*01f8*/ 	.word	0xffffffff


	//   ....[96]....
        /*01fc*/ 	.word	0xffffffff


	//   ....[97]....
        /*0200*/ 	.word	0xffffffff


	//   ....[98]....
        /*0204*/ 	.word	0xffffffff


	//   ....[99]....
        /*0208*/ 	.word	0xffffffff


	//   ....[100]....
        /*020c*/ 	.word	0xffffffff


	//   ....[101]....
        /*0210*/ 	.word	0xffffffff


	//   ....[102]....
        /*0214*/ 	.word	0xffffffff


	//   ....[103]....
        /*0218*/ 	.word	0xffffffff


	//   ....[104]....
        /*021c*/ 	.word	0xffffffff


	//   ....[105]....
        /*0220*/ 	.word	0xffffffff


	//   ....[106]....
        /*0224*/ 	.word	0xffffffff


	//   ....[107]....
        /*0228*/ 	.word	0xffffffff


	//   ....[108]....
        /*022c*/ 	.word	0xffffffff


	//   ....[109]....
        /*0230*/ 	.word	0xffffffff


	//   ....[110]....
        /*0234*/ 	.word	0xffffffff


	//   ....[111]....
        /*0238*/ 	.word	0xffffffff


	//   ....[112]....
        /*023c*/ 	.word	0xffffffff


	//   ....[113]....
        /*0240*/ 	.word	0xffffffff


	//   ....[114]....
        /*0244*/ 	.word	0xffffffff


	//   ....[115]....
        /*0248*/ 	.word	0xffffffff


	//   ....[116]....
        /*024c*/ 	.word	0xffffffff


	//   ....[117]....
        /*0250*/ 	.word	0xffffffff


	//   ....[118]....
        /*0254*/ 	.word	0xffffffff


	//   ....[119]....
        /*0258*/ 	.word	0xffffffff


	//   ....[120]....
        /*025c*/ 	.word	0xffffffff


	//   ....[121]....
        /*0260*/ 	.word	0xffffffff


	//   ....[122]....
        /*0264*/ 	.word	0xffffffff


	//   ....[123]....
        /*0268*/ 	.word	0xffffffff


	//   ....[124]....
        /*026c*/ 	.word	0xffffffff


	//   ....[125]....
        /*0270*/ 	.word	0xffffffff


	//   ....[126]....
        /*0274*/ 	.word	0xffffffff


	//   ....[127]....
        /*0278*/ 	.word	0xffffffff


	//   ....[128]....
        /*027c*/ 	.word	0xffffffff


	//   ....[129]....
        /*0280*/ 	.word	0xffffffff


	//   ....[130]....
        /*0284*/ 	.word	0xffffffff


	//   ....[131]....
        /*0288*/ 	.word	0xffffffff


	//   ....[132]....
        /*028c*/ 	.word	0xffffffff


	//   ....[133]....
        /*0290*/ 	.word	0xffffffff


	//   ....[134]....
        /*0294*/ 	.word	0xffffffff


	//   ....[135]....
        /*0298*/ 	.word	0xffffffff


	//   ....[136]....
        /*029c*/ 	.word	0xffffffff


	//   ....[137]....
        /*02a0*/ 	.word	0xffffffff


	//   ....[138]....
        /*02a4*/ 	.word	0xffffffff


	//   ....[139]....
        /*02a8*/ 	.word	0xffffffff


	//   ....[140]....
        /*02ac*/ 	.word	0xffffffff


	//   ....[141]....
        /*02b0*/ 	.word	0xffffffff


	//   ....[142]....
        /*02b4*/ 	.word	0xffffffff


	//   ....[143]....
        /*02b8*/ 	.word	0xffffffff


	//   ....[144]....
        /*02bc*/ 	.word	0xffffffff


	//   ....[145]....
        /*02c0*/ 	.word	0xffffffff


	//   ....[146]....
        /*02c4*/ 	.word	0xffffffff


	//----- nvinfo : EIATTR_COOP_GROUP_INSTR_OFFSETS
	.align		4
.L_270:
        /*02c8*/ 	.byte	0x04, 0x28
        /*02ca*/ 	.short	(.L_272 - .L_271)


	//   ....[0]....
.L_271:
        /*02cc*/ 	.word	0x00000090


	//   ....[1]....
        /*02d0*/ 	.word	0x00000210


	//   ....[2]....
        /*02d4*/ 	.word	0x00000240


	//   ....[3]....
        /*02d8*/ 	.word	0x00000270


	//   ....[4]....
        /*02dc*/ 	.word	0x000002a0


	//   ....[5]....
        /*02e0*/ 	.word	0x000002d0


	//   ....[6]....
        /*02e4*/ 	.word	0x00000300


	//   ....[7]....
        /*02e8*/ 	.word	0x00000450


	//   ....[8]....
        /*02ec*/ 	.word	0x00000490


	//   ....[9]....
        /*02f0*/ 	.word	0x000004c0


	//   ....[10]....
        /*02f4*/ 	.word	0x000004f0


	//   ....[11]....
        /*02f8*/ 	.word	0x00000520


	//   ....[12]....
        /*02fc*/ 	.word	0x00000550


	//   ....[13]....
        /*0300*/ 	.word	0x000005e0


	//   ....[14]....
        /*0304*/ 	.word	0x00000610


	//   ....[15]....
        /*0308*/ 	.word	0x00000630


	//   ....[16]....
        /*030c*/ 	.word	0x00000690


	//   ....[17]....
        /*0310*/ 	.word	0x000076e0


	//   ....[18]....
        /*0314*/ 	.word	0x00007700


	//   ....[19]....
        /*0318*/ 	.word	0x00007850


	//   ....[20]....
        /*031c*/ 	.word	0x00007860


	//   ....[21]....
        /*0320*/ 	.word	0x00007990


	//   ....[22]....
        /*0324*/ 	.word	0x000079b0


	//   ....[23]....
        /*0328*/ 	.word	0x00007ae0


	//   ....[24]....
        /*032c*/ 	.word	0x00007af0


	//   ....[25]....
        /*0330*/ 	.word	0x00007f90


	//   ....[26]....
        /*0334*/ 	.word	0x00007fd0


	//   ....[27]....
        /*0338*/ 	.word	0x00008010


	//   ....[28]....
        /*033c*/ 	.word	0x00008050


	//   ....[29]....
        /*0340*/ 	.word	0x0000a980


	//   ....[30]....
        /*0344*/ 	.word	0x0000a9d0


	//   ....[31]....
        /*0348*/ 	.word	0x0000aa10


	//   ....[32]....
        /*034c*/ 	.word	0x0000aa50


	//   ....[33]....
        /*0350*/ 	.word	0x0000e890


	//   ....[34]....
        /*0354*/ 	.word	0x0000e920


	//   ....[35]....
        /*0358*/ 	.word	0x0000e940


	//   ....[36]....
        /*035c*/ 	.word	0x0000e960


	//   ....[37]....
        /*0360*/ 	.word	0x00010920


	//   ....[38]....
        /*0364*/ 	.word	0x00010940


	//   ....[39]....
        /*0368*/ 	.word	0x00010960


	//   ....[40]....
        /*036c*/ 	.word	0x00010980


	//   ....[41]....
        /*0370*/ 	.word	0x00012380


	//   ....[42]....
        /*0374*/ 	.word	0x00012390


	//   ....[43]....
        /*0378*/ 	.word	0x000123c0


	//   ....[44]....
        /*037c*/ 	.word	0x000123d0


	//   ....[45]....
        /*0380*/ 	.word	0x000137c0


	//   ....[46]....
        /*0384*/ 	.word	0x000137e0


	//   ....[47]....
        /*0388*/ 	.word	0x000137f0


	//   ....[48]....
        /*038c*/ 	.word	0x00013800


	//   ....[49]....
        /*0390*/ 	.word	0x00013b70


	//   ....[50]....
        /*0394*/ 	.word	0x00013b90


	//   ....[51]....
        /*0398*/ 	.word	0x00013ce0


	//   ....[52]....
        /*039c*/ 	.word	0x00013cf0


	//   ....[53]....
        /*03a0*/ 	.word	0x00013e20


	//   ....[54]....
        /*03a4*/ 	.word	0x00013e40


	//   ....[55]....
        /*03a8*/ 	.word	0x00013f70


	//   ....[56]....
        /*03ac*/ 	.word	0x00013f80


	//   ....[57]....
        /*03b0*/ 	.word	0x000142b0


	//   ....[58]....
        /*03b4*/ 	.word	0x000142d0


	//   ....[59]....
        /*03b8*/ 	.word	0x00014c60


	//   ....[60]....
        /*03bc*/ 	.word	0x00014c70


	//   ....[61]....
        /*03c0*/ 	.word	0x000159a0


	//   ....[62]....
        /*03c4*/ 	.word	0x000159c0


	//   ....[63]....
        /*03c8*/ 	.word	0x00015b20


	//   ....[64]....
        /*03cc*/ 	.word	0x00015b30


	//   ....[65]....
        /*03d0*/ 	.word	0x00015c60


	//   ....[66]....
        /*03d4*/ 	.word	0x00015c80


	//   ....[67]....
        /*03d8*/ 	.word	0x00015db0


	//   ....[68]....
        /*03dc*/ 	.word	0x00015dc0


	//   ....[69]....
        /*03e0*/ 	.word	0x00015f70


	//   ....[70]....
        /*03e4*/ 	.word	0x00015f90


	//   ....[71]....
        /*03e8*/ 	.word	0x000160b0


	//   ....[72]....
        /*03ec*/ 	.word	0x000160f0


	//   ....[73]....
        /*03f0*/ 	.word	0x00016120


	//   ....[74]....
        /*03f4*/ 	.word	0x00016150


	//   ....[75]....
        /*03f8*/ 	.word	0x00016180


	//   ....[76]....
        /*03fc*/ 	.word	0x000161b0


	//   ....[77]....
        /*0400*/ 	.word	0x00016300


	//   ....[78]....
        /*0404*/ 	.word	0x00016340


	//   ....[79]....
        /*0408*/ 	.word	0x00016370


	//   ....[80]....
        /*040c*/ 	.word	0x000163a0


	//   ....[81]....
        /*0410*/ 	.word	0x000163d0


	//   ....[82]....
        /*0414*/ 	.word	0x00016400


	//   ....[83]....
        /*0418*/ 	.word	0x00016490


	//   ....[84]....
        /*041c*/ 	.word	0x000164c0


	//   ....[85]....
        /*0420*/ 	.word	0x000164d0


	//   ....[86]....
        /*0424*/ 	.word	0x00016530


	//   ....[87]....
        /*0428*/ 	.word	0x00016a10


	//   ....[88]....
        /*042c*/ 	.word	0x00016a70


	//   ....[89]....
        /*0430*/ 	.word	0x00016ad0


	//   ....[90]....
        /*0434*/ 	.word	0x00016b30


	//   ....[91]....
        /*0438*/ 	.word	0x00016b90


	//   ....[92]....
        /*043c*/ 	.word	0x00016c00


	//   ....[93]....
        /*0440*/ 	.word	0x00016c40


	//   ....[94]....
        /*0444*/ 	.word	0x00016ca0


	//   ....[95]....
        /*0448*/ 	.word	0x00016d10


	//   ....[96]....
        /*044c*/ 	.word	0x00016d80


	//   ....[97]....
        /*0450*/ 	.word	0x00016df0


	//   ....[98]....
        /*0454*/ 	.word	0x00016e60


	//   ....[99]....
        /*0458*/ 	.word	0x00016ed0


	//   ....[100]....
        /*045c*/ 	.word	0x00016f30


	//   ....[101]....
        /*0460*/ 	.word	0x00016f90


	//   ....[102]....
        /*0464*/ 	.word	0x00017000


	//   ....[103]....
        /*0468*/ 	.word	0x00017060


	//   ....[104]....
        /*046c*/ 	.word	0x000170c0


	//   ....[105]....
        /*0470*/ 	.word	0x00017140


	//   ....[106]....
        /*0474*/ 	.word	0x00017190


	//   ....[107]....
        /*0478*/ 	.word	0x000171e0


	//   ....[108]....
        /*047c*/ 	.word	0x00017230


	//   ....[109]....
        /*0480*/ 	.word	0x000172a0


	//   ....[110]....
        /*0484*/ 	.word	0x00017310


	//   ....[111]....
        /*0488*/ 	.word	0x00017380


	//   ....[112]....
        /*048c*/ 	.word	0x000173e0


	//   ....[113]....
        /*0490*/ 	.word	0x00017440


	//   ....[114]....
        /*0494*/ 	.word	0x000174b0


	//   ....[115]....
        /*0498*/ 	.word	0x00017510


	//   ....[116]....
        /*049c*/ 	.word	0x00017570


	//   ....[117]....
        /*04a0*/ 	.word	0x000175e0


	//   ....[118]....
        /*04a4*/ 	.word	0x00017650


	//   ....[119]....
        /*04a8*/ 	.word	0x000176c0


	//   ....[120]....
        /*04ac*/ 	.word	0x00017720


	//   ....[121]....
        /*04b0*/ 	.word	0x00017790


	//   ....[122]....
        /*04b4*/ 	.word	0x00017800


	//   ....[123]....
        /*04b8*/ 	.word	0x00017870


	//   ....[124]....
        /*04bc*/ 	.word	0x000178d0


	//   ....[125]....
        /*04c0*/ 	.word	0x00017930


	//   ....[126]....
        /*04c4*/ 	.word	0x000179a0


	//   ....[127]....
        /*04c8*/ 	.word	0x00017a00


	//   ....[128]....
        /*04cc*/ 	.word	0x00017a60


	//   ....[129]....
        /*04d0*/ 	.word	0x00017ad0


	//   ....[130]....
        /*04d4*/ 	.word	0x00017b40


	//   ....[131]....
        /*04d8*/ 	.word	0x00017b90


	//   ....[132]....
        /*04dc*/ 	.word	0x00017be0


	//   ....[133]....
        /*04e0*/ 	.word	0x00017c30


	//   ....[134]....
        /*04e4*/ 	.word	0x00017c80


	//   ....[135]....
        /*04e8*/ 	.word	0x00017cd0


	//   ....[136]....
        /*04ec*/ 	.word	0x00017d40


	//   ....[137]....
        /*04f0*/ 	.word	0x00017da0


	//   ....[138]....
        /*04f4*/ 	.word	0x00017e00


	//   ....[139]....
        /*04f8*/ 	.word	0x00017e50


	//   ....[140]....
        /*04fc*/ 	.word	0x00017ea0


	//   ....[141]....
        /*0500*/ 	.word	0x00017ef0


	//   ....[142]....
        /*0504*/ 	.word	0x00017f60


	//   ....[143]....
        /*0508*/ 	.word	0x00017fb0


	//   ....[144]....
        /*050c*/ 	.word	0x00018010


	//   ....[145]....
        /*0510*/ 	.word	0x00018070


	//   ....[146]....
        /*0514*/ 	.word	0x000180e0


	//----- nvinfo : EIATTR_EXIT_INSTR_OFFSETS
	.align		4
.L_272:
        /*0518*/ 	.byte	0x04, 0x1c
        /*051a*/ 	.short	(.L_274 - .L_273)


	//   ....[0]....
.L_273:
        /*051c*/ 	.word	0x00000ae0


	//   ....[1]....
        /*0520*/ 	.word	0x000169d0


	//----- nvinfo : EIATTR_MAX_THREADS
	.align		4
.L_274:
        /*0524*/ 	.byte	0x04, 0x05
        /*0526*/ 	.short	(.L_276 - .L_275)
.L_275:
        /*0528*/ 	.word	0x00000100
        /*052c*/ 	.word	0x00000001
        /*0530*/ 	.word	0x00000001


	//----- nvinfo : EIATTR_CRS_STACK_SIZE
	.align		4
.L_276:
        /*0534*/ 	.byte	0x04, 0x1e
        /*0536*/ 	.short	(.L_278 - .L_277)
.L_277:
        /*0538*/ 	.word	0x00000000
.L_278:


//--------------------- .nv.info._ZN7cutlass13device_kernelIN5flash19enable_sm80_to_sm89INS1_16FlashAttnFwdSm80INS1_25CollectiveMainloopFwdSm80ILi8ELi1ELb0EN4cute5tupleIJNS5_1CILi128EEENS7_ILi64EEENS7_ILi192EEEEEELi192ENS_10bfloat16_tEfNS_4arch4Sm80ELb0ELb1ELb0ELb0ELb0ELb0ELb1ELb1EEENS1_21CollectiveEpilogueFwdINS6_IJS8_SA_S9_EEENS6_IJNS7_ILi1EEESI_SI_EEESC_SE_Li256ELb0ELb1ELb1ELb0EEENS1_19SingleTileSchedulerILb0ELb1ELb1ELi128EEEEEEEEEvNT_6ParamsE --------------------------
	.section	.nv.info._ZN7cutlass13device_kernelIN5flash19enable_sm80_to_sm89INS1_16FlashAttnFwdSm80INS1_25CollectiveMainloopFwdSm80ILi8ELi1ELb0EN4cute5tupleIJNS5_1CILi128EEENS7_ILi64EEENS7_ILi192EEEEEELi192ENS_10bfloat16_tEfNS_4arch4Sm80ELb0ELb1ELb0ELb0ELb0ELb0ELb1ELb1EEENS1_21CollectiveEpilogueFwdINS6_IJS8_SA_S9_EEENS6_IJNS7_ILi1EEESI_SI_EEESC_SE_Li256ELb0ELb1ELb1ELb0EEENS1_19SingleTileSchedulerILb0ELb1ELb1ELi128EEEEEEEEEvNT_6ParamsE,"",@"SHT_CUDA_INFO"
	.sectionflags	@""
	.align	4


	//----- nvinfo : EIATTR_CUDA_API_VERSION
	.align		4
        /*0000*/ 	.byte	0x04, 0x37
        /*0002*/ 	.short	(.L_280 - .L_279)
.L_279:
        /*0004*/ 	.word	0x00000082


	//----- nvinfo : EIATTR_SW2861232_WAR
	.align		4
.L_280:
        /*0008*/ 	.byte	0x01, 0x35
	.zero		2


	//----- nvinfo : EIATTR_PARAM_CBANK
	.align		4
        /*000c*/ 	.byte	0x04, 0x0a
        /*000e*/ 	.short	(.L_282 - .L_281)
	.align		4
.L_281:
        /*0010*/ 	.word	index@(.nv.constant0._ZN7cutlass13device_kernelIN5flash19enable_sm80_to_sm89INS1_16FlashAttnFwdSm80INS1_25CollectiveMainloopFwdSm80ILi8ELi1ELb0EN4cute5tupleIJNS5_1CILi128EEENS7_ILi64EEENS7_ILi192EEEEEELi192ENS_10bfloat16_tEfNS_4arch4Sm80ELb0ELb1ELb0ELb0ELb0ELb0ELb1ELb1EEENS1_21CollectiveEpilogueFwdINS6_IJS8_SA_S9_EEENS6_IJNS7_ILi1EEESI_SI_EEESC_SE_Li256ELb0ELb1ELb1ELb0EEENS1_19SingleTileSchedulerILb0ELb1ELb1ELi128EEEEEEEEEvNT_6ParamsE)
        /*0014*/ 	.short	0x0160
        /*0016*/ 	.short	0x0418


	//----- nvinfo : EIATTR_CBANK_PARAM_SIZE
	.align		4
.L_282:
        /*0018*/ 	.byte	0x03, 0x19
        /*001a*/ 	.short	0x0418


	//----- nvinfo : EIATTR_KPARAM_INFO
	.align		4
        /*001c*/ 	.byte	0x04, 0x17
        /*001e*/ 	.short	(.L_284 - .L_283)
.L_283:
        /*0020*/ 	.word	0x00000000
        /*0024*/ 	.short	0x0000
        /*0026*/ 	.short	0x0000
        /*0028*/ 	.byte	0x00, 0xf0, 0x61, 0x10


	//----- nvinfo : EIATTR_MAXREG_COUNT
	.align		4
.L_284:
        /*002c*/ 	.byte	0x03, 0x1b
        /*002e*/ 	.short	0x00ff


	//----- nvinfo : EIATTR_NUM_BARRIERS
	.align		4
        /*0030*/ 	.byte	0x02, 0x4c
        /*0032*/ 	.byte	0x02
	.zero		1


	//----- nvinfo : EIATTR_MERCURY_ISA_VERSION
	.align		4
        /*0034*/ 	.byte	0x03, 0x5f
        /*0036*/ 	.short	0x0000


	//----- nvinfo : EIATTR_COOP_GROUP_MASK_REGIDS
	.align		4
        /*0038*/ 	.byte	0x04, 0x29
        /*003a*/ 	.short	(.L_286 - .L_285)


	//   ....[0]....
.L_285:
        /*003c*/ 	.word	0xffffffff


	//   ....[1]....
        /*0040*/ 	.word	0xffffffff


	//   ....[2]....
        /*0044*/ 	.word	0xffffffff


	//   ....[3]....
        /*0048*/ 	.word	0xffffffff


	//   ....[4]....
        /*004c*/ 	.word	0xffffffff


	//   ....[5]....
        /*0050*/ 	.word	0xffffffff


	//   ....[6]....
        /*0054*/ 	.word	0xffffffff


	//   ....[7]....
        /*0058*/ 	.word	0xffffffff


	//   ....[8]....
        /*005c*/ 	.word	0xffffffff


	//   ....[9]....
        /*0060*/ 	.word	0xffffffff


	//   ....[10]....
        /*0064*/ 	.word	0xffffffff


	//   ....[11]....
        /*0068*/ 	.word	0xffffffff


	//   ....[12]....
        /*006c*/ 	.word	0xffffffff


	//   ....[13]....
        /*0070*/ 	.word	0xffffffff


	//   ....[14]....
        /*0074*/ 	.word	0xffffffff


	//   ....[15]....
        /*0078*/ 	.word	0xffffffff


	//   ....[16]....
        /*007c*/ 	.word	0xffffffff


	//   ....[17]....
        /*0080*/ 	.word	0xffffffff


	//   ....[18]....
        /*0084*/ 	.word	0xffffffff


	//   ....[19]....
        /*0088*/ 	.word	0xffffffff


	//   ....[20]....
        /*008c*/ 	.word	0xffffffff


	//   ....[21]....
        /*0090*/ 	.word	0xffffffff


	//   ....[22]....
        /*0094*/ 	.word	0xffffffff


	//   ....[23]....
        /*0098*/ 	.word	0xffffffff


	//   ....[24]....
        /*009c*/ 	.word	0xffffffff


	//   ....[25]....
        /*00a0*/ 	.word	0xffffffff


	//   ....[26]....
        /*00a4*/ 	.word	0xffffffff


	//   ....[27]....
        /*00a8*/ 	.word	0xffffffff


	//   ....[28]....
        /*00ac*/ 	.word	0xffffffff


	//   ....[29]....
        /*00b0*/ 	.word	0xffffffff


	//   ....[30]....
        /*00b4*/ 	.word	0xffffffff


	//   ....[31]....
        /*00b8*/ 	.word	0xffffffff


	//   ....[32]....
        /*00bc*/ 	.word	0xffffffff


	//   ....[33]....
        /*00c0*/ 	.word	0xffffffff


	//   ....[34]....
        /*00c4*/ 	.word	0xffffffff


	//   ....[35]....
        /*00c8*/ 	.word	0xffffffff


	//   ....[36]....
        /*00cc*/ 	.word	0xffffffff


	//   ....[37]....
        /*00d0*/ 	.word	0xffffffff


	//   ....[38]....
        /*00d4*/ 	.word	0xffffffff


	//   ....[39]....
        /*00d8*/ 	.word	0xffffffff


	//   ....[40]....
        /*00dc*/ 	.word	0xffffffff


	//   ....[41]....
        /*00e0*/ 	.word	0xffffffff


	//   ....[42]....
        /*00e4*/ 	.word	0xffffffff


	//----- nvinfo : EIATTR_COOP_GROUP_INSTR_OFFSETS
	.align		4
.L_286:
        /*00e8*/ 	.byte	0x04, 0x28
        /*00ea*/ 	.short	(.L_288 - .L_287)


	//   ....[0]....
.L_287:
        /*00ec*/ 	.word	0x00000050


	//   ....[1]....
        /*00f0*/ 	.word	0x00001350


	//   ....[2]....
        /*00f4*/ 	.word	0x000013d0


	//   ....[3]....
        /*00f8*/ 	.word	0x00001700


	//   ....[4]....
        /*00fc*/ 	.word	0x00001730


	//   ....[5]....
        /*0100*/ 	.word	0x00001870


	//   ....[6]....
        /*0104*/ 	.word	0x000018a0


	//   ....[7]....
        /*0108*/ 	.word	0x000019d0


	//   ....[8]....
        /*010c*/ 	.word	0x00001a10


	//   ....[9]....
        /*0110*/ 	.word	0x00002f00


	//   ....[10]....
        /*0114*/ 	.word	0x000031d0


	//   ....[11]....
        /*0118*/ 	.word	0x00003d10


	//   ....[12]....
        /*011c*/ 	.word	0x00003d40


	//   ....[13]....
        /*0120*/ 	.word	0x00003d60


	//   ....[14]....
        /*0124*/ 	.word	0x00003d80


	//   ....[15]....
        /*0128*/ 	.word	0x00005830


	//   ....[16]....
        /*012c*/ 	.word	0x000062b0


	//   ....[17]....
        /*0130*/ 	.word	0x00006a70


	//   ....[18]....
        /*0134*/ 	.word	0x00006c80


	//   ....[19]....
        /*0138*/ 	.word	0x00006cb0


	//   ....[20]....
        /*013c*/ 	.word	0x00006d20


	//   ....[21]....
        /*0140*/ 	.word	0x000096f0


	//   ....[22]....
        /*0144*/ 	.word	0x00009710


	//   ....[23]....
        /*0148*/ 	.word	0x00009730


	//   ....[24]....
        /*014c*/ 	.word	0x00009750


	//   ....[25]....
        /*0150*/ 	.word	0x0000c170


	//   ....[26]....
        /*0154*/ 	.word	0x0000c4b0


	//   ....[27]....
        /*0158*/ 	.word	0x0000cde0


	//   ....[28]....
        /*015c*/ 	.word	0x0000ce30


	//   ....[29]....
        /*0160*/ 	.word	0x0000ce50


	//   ....[30]....
        /*0164*/ 	.word	0x0000ce70


	//   ....[31]....
        /*0168*/ 	.word	0x0000e5a0


	//   ....[32]....
        /*016c*/ 	.word	0x0000e5d0


	//   ....[33]....
        /*0170*/ 	.word	0x0000e610


	//   ....[34]....
        /*0174*/ 	.word	0x0000e620


	//   ....[35]....
        /*0178*/ 	.word	0x0000f330


	//   ....[36]....
        /*017c*/ 	.word	0x0000f370


	//   ....[37]....
        /*0180*/ 	.word	0x0000f390


	//   ....[38]....
        /*0184*/ 	.word	0x0000f3c0


	//   ....[39]....
        /*0188*/ 	.word	0x0000f430


	//   ....[40]....
        /*018c*/ 	.word	0x0000f4a0


	//   ....[41]....
        /*0190*/ 	.word	0x0000fdb0


	//   ....[42]....
        /*0194*/ 	.word	0x0000fdc0


	//----- nvinfo : EIATTR_EXIT_INSTR_OFFSETS
	.align		4
.L_288:
        /*0198*/ 	.byte	0x04, 0x1c
        /*019a*/ 	.short	(.L_290 - .L_289)


	//   ....[0]....
.L_289:
        /*019c*/ 	.word	0x000001b0


	//   ....[1]....
        /*01a0*/ 	.word	0x0000fdd0


	//   ....[2]....
        /*01a4*/ 	.word	0x00010670


	//   ....[3]....
        /*01a8*/ 	.word	0x000106c0


	//   ....[4]....
        /*01ac*/ 	.word	0x000106f0


	//   ....[5]....
        /*01b0*/ 	.word	0x00010750


	//   ....[6]....
        /*01b4*/ 	.word	0x000109e0


	//----- nvinfo : EIATTR_CTAIDZ_USED
	.align		4
.L_290:
        /*01b8*/ 	.byte	0x01, 0x04
	.zero		2


	//----- nvinfo : EIATTR_MAX_THREADS
	.align		4
        /*01bc*/ 	.byte	0x04, 0x05
        /*01be*/ 	.short	(.L_292 - .L_291)
.L_291:
        /*01c0*/ 	.word	0x00000100
        /*01c4*/ 	.word	0x00000001
        /*01c8*/ 	.word	0x00000001


	//----- nvinfo : EIATTR_CRS_STACK_SIZE
	.align		4
.L_292:
        /*01cc*/ 	.byte	0x04, 0x1e
        /*01ce*/ 	.short	(.L_294 - .L_293)
.L_293:
        /*01d0*/ 	.word	0x00000000
.L_294:


//--------------------- .nv.info._ZN7cutlass13device_kernelIN5flash19enable_sm80_to_sm89INS1_16FlashAttnFwdSm80INS1_25CollectiveMainloopFwdSm80ILi8ELi1ELb0EN4cute5tupleIJNS5_1CILi128EEENS7_ILi64EEENS7_ILi192EEEEEELi192ENS_10bfloat16_tEfNS_4arch4Sm80ELb0ELb1ELb0ELb1ELb0ELb0ELb1ELb1EEENS1_21CollectiveEpilogueFwdINS6_IJS8_SA_S9_EEENS6_IJNS7_ILi1EEESI_SI_EEESC_SE_Li256ELb1ELb1ELb1ELb0EEENS1_36VarlenDynamicPersistentTileSchedulerILi128ELi64ELi256ELi256ELb1ELb1ELb0ELb1ELb0ELb1EEEEEEEEEvNT_6ParamsE --------------------------
	.section	.nv.info._ZN7cutlass13device_kernelIN5flash19enable_sm80_to_sm89INS1_16FlashAttnFwdSm80INS1_25CollectiveMainloopFwdSm80ILi8ELi1ELb0EN4cute5tupleIJNS5_1CILi128EEENS7_ILi64EEENS7_ILi192EEEEEELi192ENS_10bfloat16_tEfNS_4arch4Sm80ELb0ELb1ELb0ELb1ELb0ELb0ELb1ELb1EEENS1_21CollectiveEpilogueFwdINS6_IJS8_SA_S9_EEENS6_IJNS7_ILi1EEESI_SI_EEESC_SE_Li256ELb1ELb1ELb1ELb0EEENS1_36VarlenDynamicPersistentTileSchedulerILi128ELi64ELi256ELi256ELb1ELb1ELb0ELb1ELb0ELb1EEEEEEEEEvNT_6ParamsE,"",@"SHT_CUDA_INFO"
	.sectionflags	@""
	.align	4


	//----- nvinfo : EIATTR_CUDA_API_VERSION
	.align		4
        /*0000*/ 	.byte	0x04, 0x37
        /*0002*/ 	.short	(.L_296 - .L_295)
.L_295:
        /*0004*/ 	.word	0x00000082


	//----- nvinfo : EIATTR_SW2861232_WAR
	.align		4
.L_296:
        /*0008*/ 	.byte	0x01, 0x35
	.zero		2


	//----- nvinfo : EIATTR_PARAM_CBANK
	.align		4
        /*000c*/ 	.byte	0x04, 0x0a
        /*000e*/ 	.short	(.L_298 - .L_297)
	.align		4
.L_297:
        /*0010*/ 	.word	index@(.nv.constant0._ZN7cutlass13device_kernelIN5flash19enable_sm80_to_sm89INS1_16FlashAttnFwdSm80INS1_25CollectiveMainloopFwdSm80ILi8ELi1ELb0EN4cute5tupleIJNS5_1CILi128EEENS7_ILi64EEENS7_ILi192EEEEEELi192ENS_10bfloat16_tEfNS_4arch4Sm80ELb0ELb1ELb0ELb1ELb0ELb0ELb1ELb1EEENS1_21CollectiveEpilogueFwdINS6_IJS8_SA_S9_EEENS6_IJNS7_ILi1EEESI_SI_EEESC_SE_Li256ELb1ELb1ELb1ELb0EEENS1_36VarlenDynamicPersistentTileSchedulerILi128ELi64ELi256ELi256ELb1ELb1ELb0ELb1ELb0ELb1EEEEEEEEEvNT_6ParamsE)
        /*0014*/ 	.short	0x0160
        /*0016*/ 	.short	0x0438


	//----- nvinfo : EIATTR_CBANK_PARAM_SIZE
	.align		4
.L_298:
        /*0018*/ 	.byte	0x03, 0x19
        /*001a*/ 	.short	0x0438


	//----- nvinfo : EIATTR_KPARAM_INFO
	.align		4
        /*001c*/ 	.byte	0x04, 0x17
        /*001e*/ 	.short	(.L_300 - .L_299)
.L_299:
        /*0020*/ 	.word	0x00000000
        /*0024*/ 	.short	0x0000
        /*0026*/ 	.short	0x0000
        /*0028*/ 	.byte	0x00, 0xf0, 0xe1, 0x10


	//----- nvinfo : EIATTR_MAXREG_COUNT
	.align		4
.L_300:
        /*002c*/ 	.byte	0x03, 0x1b
        /*002e*/ 	.short	0x00ff


	//----- nvinfo : EIATTR_NUM_BARRIERS
	.align		4
        /*0030*/ 	.byte	0x02, 0x4c
        /*0032*/ 	.byte	0x06
	.zero		1


	//----- nvinfo : EIATTR_ANNOTATIONS
	.align		4
        /*0034*/ 	.byte	0x04, 0x55
        /*0036*/ 	.short	(.L_302 - .L_301)


	//   ....[0]....
.L_301:
        /* <DEDUP_REMOVED lines=30> */
        /*020c*/ 	.byte	0xa0, 0x33, 0x01, 0x00


	//----- nvinfo : EIATTR_MERCURY_ISA_VERSION
	.align		4
.L_302:
        /*0210*/ 	.byte	0x03, 0x5f
        /*0212*/ 	.short	0x0000


	//----- nvinfo : EIATTR_INT_WARP_WIDE_INSTR_OFFSETS
	.align		4
        /*0214*/ 	.byte	0x04, 0x31
        /*0216*/ 	.short	(.L_304 - .L_303)


	//   ....[0]....
.L_303:
        /*0218*/ 	.word	0x0000fec0


	//   ....[1]....
        /*021c*/ 	.word	0x0000ff40


	//----- nvinfo : EIATTR_COOP_GROUP_MASK_REGIDS
	.align		4
.L_304:
        /*0220*/ 	.byte	0x04, 0x29
        /*0222*/ 	.short	(.L_306 - .L_305)


	//   ....[0]....
.L_305:
        /*0224*/ 	.word	0xffffffff


	//   ....[1]....
        /*0228*/ 	.word	0xffffffff


	//   ....[2]....
        /*022c*/ 	.word	0xffffffff


	//   ....[3]....
        /*0230*/ 	.word	0xffffffff


	//   ....[4]....
        /*0234*/ 	.word	0xffffffff


	//   ....[5]....
        /*0238*/ 	.word	0xffffffff


	//   ....[6]....
        /*023c*/ 	.word	0xffffffff


	//   ....[7]....
        /*0240*/ 	.word	0xffffffff


	//   ....[8]....
        /*0244*/ 	.word	0xffffffff


	//   ....[9]....
        /*0248*/ 	.word	0xffffffff


	//   ....[10]....
        /*024c*/ 	.word	0xffffffff


	//   ....[11]....
        /*0250*/ 	.word	0xffffffff


	//   ....[12]....
        /*0254*/ 	.word	0xffffffff


	//   ....[13]....
        /*0258*/ 	.word	0xffffffff


	//   ....[14]....
        /*025c*/ 	.word	0xffffffff


	//   ....[15]....
        /*0260*/ 	.word	0xffffffff


	//   ....[16]....
        /*0264*/ 	.word	0xffffffff


	//   ....[17]....
        /*0268*/ 	.word	0xffffffff


	//   ....[18]....
        /*026c*/ 	.word	0xffffffff


	//   ....[19]....
        /*0270*/ 	.word	0xffffffff


	//   ....[20]....
        /*0274*/ 	.word	0xffffffff


	//   ....[21]....
        /*0278*/ 	.word	0xffffffff


	//   ....[22]....
        /*027c*/ 	.word	0xffffffff


	//   ....[23]....
        /*0280*/ 	.word	0xffffffff


	//   ....[24]....
        /*0284*/ 	.word	0xffffffff


	//   ....[25]....
        /*0288*/ 	.word	0xffffffff


	//   ....[26]....
        /*028c*/ 	.word	0xffffffff


	//   ....[27]....
        /*0290*/ 	.word	0xffffffff


	//   ....[28]....
        /*0294*/ 	.word	0xffffffff


	//   ....[29]....
        /*0298*/ 	.word	0xffffffff


	//   ....[30]....
        /*029c*/ 	.word	0xffffffff


	//   ....[31]....
        /*02a0*/ 	.word	0xffffffff


	//   ....[32]....
        /*02a4*/ 	.word	0xffffffff


	//   ....[33]....
        /*02a8*/ 	.word	0xffffffff


	//   ....[34]....
        /*02ac*/ 	.word	0xffffffff


	//   ....[35]....
        /*02b0*/ 	.word	0xffffffff


	//   ....[36]....
        /*02b4*/ 	.word	0xffffffff


	//   ....[37]....
        /*02b8*/ 	.word	0xffffffff


	//   ....[38]....
        /*02bc*/ 	.word	0xffffffff


	//   ....[39]....
        /*02c0*/ 	.word	0xffffffff


	//   ....[40]....
        /*02c4*/ 	.word	0xffffffff


	//   ....[41]....
        /*02c8*/ 	.word	0xffffffff


	//   ....[42]....
        /*02cc*/ 	.word	0xffffffff


	//   ....[43]....
        /*02d0*/ 	.word	0xffffffff


	//   ....[44]....
        /*02d4*/ 	.word	0xffffffff


	//   ....[45]....
        /*02d8*/ 	.word	0xffffffff


	//   ....[46]....
        /*02dc*/ 	.word	0xffffffff


	//   ....[47]....
        /*02e0*/ 	.word	0xffffffff


	//   ....[48]....
        /*02e4*/ 	.word	0xffffffff


	//   ....[49]....
        /*02e8*/ 	.word	0xffffffff


	//   ....[50]....
        /*02ec*/ 	.word	0xffffffff


	//   ....[51]....
        /*02f0*/ 	.word	0xffffffff


	//   ....[52]....
        /*02f4*/ 	.word	0xffffffff


	//   ....[53]....
        /*02f8*/ 	.word	0xffffffff


	//   ....[54]....
        /*02fc*/ 	.word	0xffffffff


	//   ....[55]....
        /*0300*/ 	.word	0xffffffff


	//   ....[56]....
        /*0304*/ 	.word	0xffffffff


	//   ....[57]....
        /*0308*/ 	.word	0xffffffff


	//   ....[58]....
        /*030c*/ 	.word	0xffffffff


	//   ....[59]....
        /*0310*/ 	.word	0xffffffff


	//   ....[60]....
        /*0314*/ 	.word	0xffffffff


	//   ....[61]....
        /*0318*/ 	.word	0xffffffff


	//   ....[62]....
        /*031c*/ 	.word	0xffffffff


	//   ....[63]....
        /*0320*/ 	.word	0xffffffff


	//   ....[64]....
        /*0324*/ 	.word	0xffffffff


	//   ....[65]....
        /*0328*/ 	.word	0xffffffff


	//   ....[66]....
        /*032c*/ 	.word	0xffffffff


	//   ....[67]....
        /*0330*/ 	.word	0xffffffff


	//   ....[68]....
        /*0334*/ 	.word	0xffffffff


	//   ....[69]....
        /*0338*/ 	.word	0xffffffff


	//   ....[70]....
        /*033c*/ 	.word	0xffffffff


	//   ....[71]....
        /*0340*/ 	.word	0xffffffff


	//   ....[72]....
        /*0344*/ 	.word	0xffffffff


	//   ....[73]....
        /*0348*/ 	.word	0xffffffff


	//   ....[74]....
        /*034c*/ 	.word	0xffffffff


	//   ....[75]....
        /*0350*/ 	.word	0xffffffff


	//   ....[76]....
        /*0354*/ 	.word	0xffffffff


	//   ....[77]....
        /*0358*/ 	.word	0xffffffff


	//   ....[78]....
        /*035c*/ 	.word	0xffffffff


	//   ....[79]....
        /*0360*/ 	.word	0xffffffff


	//   ....[80]....
        /*0364*/ 	.word	0xffffffff


	//   ....[81]....
        /*0368*/ 	.word	0xffffffff


	//   ....[82]....
        /*036c*/ 	.word	0xffffffff


	//   ....[83]....
        /*0370*/ 	.word	0xffffffff


	//   ....[84]....
        /*0374*/ 	.word	0xffffffff


	//   ....[85]....
        /*0378*/ 	.word	0xffffffff


	//   ....[86]....
        /*037c*/ 	.word	0xffffffff


	//   ....[87]....
        /*0380*/ 	.word	0xffffffff


	//   ....[88]....
        /*0384*/ 	.word	0xffffffff


	//   ....[89]....
        /*0388*/ 	.word	0xffffffff


	//   ....[90]....
        /*038c*/ 	.word	0xffffffff


	//   ....[91]....
        /*0390*/ 	.word	0xffffffff


	//   ....[92]....
        /*0394*/ 	.word	0xffffffff


	//   ....[93]....
        /*0398*/ 	.word	0xffffffff


	//   ....[94]....
        /*039c*/ 	.word	0xffffffff


	//   ....[95]....
        /*03a0*/ 	.word	0xffffffff


	//   ....[96]....
        /*03a4*/ 	.word	0xffffffff


	//   ....[97]....
        /*03a8*/ 	.word	0xffffffff


	//   ....[98]....
        /*03ac*/ 	.word	0xffffffff


	//   ....[99]....
        /*03b0*/ 	.word	0xffffffff


	//   ....[100]....
        /*03b4*/ 	.word	0xffffffff


	//   ....[101]....
        /*03b8*/ 	.word	0xffffffff


	//   ....[102]....
        /*03bc*/ 	.word	0xffffffff


	//   ....[103]....
        /*03c0*/ 	.word	0xffffffff


	//   ....[104]....
        /*03c4*/ 	.word	0xffffffff


	//   ....[105]....
        /*03c8*/ 	.word	0xffffffff


	//   ....[106]....
        /*03cc*/ 	.word	0xffffffff


	//   ....[107]....
        /*03d0*/ 	.word	0xffffffff


	//   ....[108]....
        /*03d4*/ 	.word	0xffffffff


	//   ....[109]....
        /*03d8*/ 	.word	0xffffffff


	//   ....[110]....
        /*03dc*/ 	.word	0xffffffff


	//   ....[111]....
        /*03e0*/ 	.word	0xffffffff


	//   ....[112]....
        /*03e4*/ 	.word	0xffffffff


	//   ....[113]....
        /*03e8*/ 	.word	0xffffffff


	//   ....[114]....
        /*03ec*/ 	.word	0xffffffff


	//   ....[115]....
        /*03f0*/ 	.word	0xffffffff


	//   ....[116]....
        /*03f4*/ 	.word	0xffffffff


	//   ....[117]....
        /*03f8*/ 	.word	0xffffffff


	//   ....[118]....
        /*03fc*/ 	.word	0xffffffff


	//   ....[119]....
        /*0400*/ 	.word	0xffffffff


	//   ....[120]....
        /*0404*/ 	.word	0xffffffff


	//   ....[121]....
        /*0408*/ 	.word	0xffffffff


	//   ....[122]....
        /*040c*/ 	.word	0xffffffff


	//   ....[123]....
        /*0410*/ 	.word	0xffffffff


	//   ....[124]....
        /*0414*/ 	.word	0xffffffff


	//   ....[125]....
        /*0418*/ 	.word	0xffffffff


	//   ....[126]....
        /*041c*/ 	.word	0xffffffff


	//   ....[127]....
        /*0420*/ 	.word	0xffffffff


	//   ....[128]....
        /*0424*/ 	.word	0xffffffff


	//   ....[129]....
        /*0428*/ 	.word	0xffffffff


	//   ....[130]....
        /*042c*/ 	.word	0xffffffff


	//   ....[131]....
        /*0430*/ 	.word	0xffffffff


	//   ....[132]....
        /*0434*/ 	.word	0xffffffff


	//   ....[133]....
        /*0438*/ 	.word	0xffffffff


	//   ....[134]....
        /*043c*/ 	.word	0xffffffff


	//   ....[135]....
        /*0440*/ 	.word	0xffffffff


	//   ....[136]....
        /*0444*/ 	.word	0xffffffff


	//   ....[137]....
        /*0448*/ 	.word	0xffffffff


	//   ....[138]....
        /*044c*/ 	.word	0xffffffff


	//   ....[139]....
        /*0450*/ 	.word	0xffffffff


	//   ....[140]....
        /*0454*/ 	.word	0xffffffff


	//   ....[141]....
        /*0458*/ 	.word	0xffffffff


	//   ....[142]....
        /*045c*/ 	.word	0xffffffff


	//   ....[143]....
        /*0460*/ 	.word	0xffffffff


	//   ....[144]....
        /*0464*/ 	.word	0xffffffff


	//   ....[145]....
        /*0468*/ 	.word	0xffffffff


	//   ....[146]....
        /*046c*/ 	.word	0xffffffff


	//   ....[147]....
        /*0470*/ 	.word	0xffffffff


	//   ....[148]....
        /*0474*/ 	.word	0xffffffff


	//   ....[149]....
        /*0478*/ 	.word	0xffffffff


	//   ....[150]....
        /*047c*/ 	.word	0xffffffff


	//   ....[151]....
        /*0480*/ 	.word	0xffffffff


	//   ....[152]....
        /*0484*/ 	.word	0xffffffff


	//----- nvinfo : EIATTR_COOP_GROUP_INSTR_OFFSETS
	.align		4
.L_306:
        /*0488*/ 	.byte	0x04, 0x28
        /*048a*/ 	.short	(.L_308 - .L_307)


	//   ....[0]....
.L_307:
        /*048c*/ 	.word	0x00000050


	//   ....[1]....
        /*0490*/ 	.word	0x000001e0


	//   ....[2]....
        /*0494*/ 	.word	0x00000210


	//   ....[3]....
        /*0498*/ 	.word	0x00000240


	//   ....[4]....
        /*049c*/ 	.word	0x00000270


	//   ....[5]....
        /*04a0*/ 	.word	0x000002a0


	//   ....[6]....
        /*04a4*/ 	.word	0x000002d0


	//   ....[7]....
        /*04a8*/ 	.word	0x00000430


	//   ....[8]....
        /*04ac*/ 	.word	0x00000470


	//   ....[9]....
        /*04b0*/ 	.word	0x000004a0


	//   ....[10]....
        /*04b4*/ 	.word	0x000004d0


	//   ....[11]....
        /*04b8*/ 	.word	0x00000500


	//   ....[12]....
        /*04bc*/ 	.word	0x00000530


	//   ....[13]....
        /*04c0*/ 	.word	0x000005c0


	//   ....[14]....
        /*04c4*/ 	.word	0x00000600


	//   ....[15]....
        /*04c8*/ 	.word	0x00000620


	//   ....[16]....
        /*04cc*/ 	.word	0x00000680


	//   ....[17]....
        /*04d0*/ 	.word	0x00002bd0


	//   ....[18]....
        /*04d4*/ 	.word	0x00002bf0


	//   ....[19]....
        /*04d8*/ 	.word	0x00002d90


	//   ....[20]....
        /*04dc*/ 	.word	0x00002da0


	//   ....[21]....
        /*04e0*/ 	.word	0x00002f40


	//   ....[22]....
        /*04e4*/ 	.word	0x00002f60


	//   ....[23]....
        /*04e8*/ 	.word	0x00003100


	//   ....[24]....
        /*04ec*/ 	.word	0x00003110


	//   ....[25]....
        /*04f0*/ 	.word	0x00004360


	//   ....[26]....
        /*04f4*/ 	.word	0x00004540


	//   ....[27]....
        /*04f8*/ 	.word	0x00004c60


	//   ....[28]....
        /*04fc*/ 	.word	0x00004f30


	//   ....[29]....
        /*0500*/ 	.word	0x00004f40


	//   ....[30]....
        /*0504*/ 	.word	0x00004f90


	//   ....[31]....
        /*0508*/ 	.word	0x000072a0


	//   ....[32]....
        /*050c*/ 	.word	0x000074a0


	//   ....[33]....
        /*0510*/ 	.word	0x00007cf0


	//   ....[34]....
        /*0514*/ 	.word	0x00007ea0


	//   ....[35]....
        /*0518*/ 	.word	0x00007ed0


	//   ....[36]....
        /*051c*/ 	.word	0x00007f20


	//   ....[37]....
        /*0520*/ 	.word	0x0000a7e0


	//   ....[38]....
        /*0524*/ 	.word	0x0000a800


	//   ....[39]....
        /*0528*/ 	.word	0x0000a830


	//   ....[40]....
        /*052c*/ 	.word	0x0000a860


	//   ....[41]....
        /*0530*/ 	.word	0x0000d2e0


	//   ....[42]....
        /*0534*/ 	.word	0x0000d4e0


	//   ....[43]....
        /*0538*/ 	.word	0x0000dd20


	//   ....[44]....
        /*053c*/ 	.word	0x0000dee0


	//   ....[45]....
        /*0540*/ 	.word	0x0000df10


	//   ....[46]....
        /*0544*/ 	.word	0x0000df60


	//   ....[47]....
        /*0548*/ 	.word	0x0000f6a0


	//   ....[48]....
        /*054c*/ 	.word	0x0000f6d0


	//   ....[49]....
        /*0550*/ 	.word	0x0000f6e0


	//   ....[50]....
        /*0554*/ 	.word	0x0000f710


	//   ....[51]....
        /*0558*/ 	.word	0x00010b30


	//   ....[52]....
        /*055c*/ 	.word	0x00010b50


	//   ....[53]....
        /*0560*/ 	.word	0x00010b60


	//   ....[54]....
        /*0564*/ 	.word	0x00010b70


	//   ....[55]....
        /*0568*/ 	.word	0x00010f30


	//   ....[56]....
        /*056c*/ 	.word	0x00010f50


	//   ....[57]....
        /*0570*/ 	.word	0x00011090


	//   ....[58]....
        /*0574*/ 	.word	0x000110a0


	//   ....[59]....
        /*0578*/ 	.word	0x000111f0


	//   ....[60]....
        /*057c*/ 	.word	0x00011210


	//   ....[61]....
        /*0580*/ 	.word	0x00011360


	//   ....[62]....
        /*0584*/ 	.word	0x00011370


	//   ....[63]....
        /*0588*/ 	.word	0x000116b0


	//   ....[64]....
        /*058c*/ 	.word	0x000116d0


	//   ....[65]....
        /*0590*/ 	.word	0x00012030


	//   ....[66]....
        /*0594*/ 	.word	0x00012040


	//   ....[67]....
        /*0598*/ 	.word	0x00012e20


	//   ....[68]....
        /*059c*/ 	.word	0x00012e40


	//   ....[69]....
        /*05a0*/ 	.word	0x00012f90


	//   ....[70]....
        /*05a4*/ 	.word	0x00012fa0


	//   ....[71]....
        /*05a8*/ 	.word	0x000130f0


	//   ....[72]....
        /*05ac*/ 	.word	0x00013110


	//   ....[73]....
        /*05b0*/ 	.word	0x00013260


	//   ....[74]....
        /*05b4*/ 	.word	0x00013270


	//   ....[75]....
        /*05b8*/ 	.word	0x00013460


	//   ....[76]....
        /*05bc*/ 	.word	0x00013480


	//   ....[77]....
        /*05c0*/ 	.word	0x000135a0


	//   ....[78]....
        /*05c4*/ 	.word	0x000135e0


	//   ....[79]....
        /*05c8*/ 	.word	0x00013610


	//   ....[80]....
        /*05cc*/ 	.word	0x00013640


	//   ....[81]....
        /*05d0*/ 	.word	0x00013670


	//   ....[82]....
        /*05d4*/ 	.word	0x000136a0


	//   ....[83]....
        /*05d8*/ 	.word	0x000137f0


	//   ....[84]....
        /*05dc*/ 	.word	0x00013830


	//   ....[85]....
        /*05e0*/ 	.word	0x00013860


	//   ....[86]....
        /*05e4*/ 	.word	0x00013890


	//   ....[87]....
        /*05e8*/ 	.word	0x000138c0


	//   ....[88]....
        /*05ec*/ 	.word	0x000138f0


	//   ....[89]....
        /*05f0*/ 	.word	0x00013980


	//   ....[90]....
        /*05f4*/ 	.word	0x000139c0


	//   ....[91]....
        /*05f8*/ 	.word	0x000139d0


	//   ....[92]....
        /*05fc*/ 	.word	0x00013a30


	//   ....[93]....
        /*0600*/ 	.word	0x000143e0


	//   ....[94]....
        /*0604*/ 	.word	0x00014440


	//   ....[95]....
        /*0608*/ 	.word	0x00014490


	//   ....[96]....
        /*060c*/ 	.word	0x000144e0


	//   ....[97]....
        /*0610*/ 	.word	0x00014530


	//   ....[98]....
        /*0614*/ 	.word	0x000145a0


	//   ....[99]....
        /*0618*/ 	.word	0x000145e0


	//   ....[100]....
        /*061c*/ 	.word	0x00014650


	//   ....[101]....
        /*0620*/ 	.word	0x000146c0


	//   ....[102]....
        /*0624*/ 	.word	0x00014720


	//   ....[103]....
        /*0628*/ 	.word	0x00014790


	//   ....[104]....
        /*062c*/ 	.word	0x00014800


	//   ....[105]....
        /*0630*/ 	.word	0x00014860


	//   ....[106]....
        /*0634*/ 	.word	0x000148c0


	//   ....[107]....
        /*0638*/ 	.word	0x00014920


	//   ....[108]....
        /*063c*/ 	.word	0x00014990


	//   ....[109]....
        /*0640*/ 	.word	0x000149f0


	//   ....[110]....
        /*0644*/ 	.word	0x00014a50


	//   ....[111]....
        /*0648*/ 	.word	0x00014aa0


	//   ....[112]....
        /*064c*/ 	.word	0x00014b00


	//   ....[113]....
        /*0650*/ 	.word	0x00014b50


	//   ....[114]....
        /*0654*/ 	.word	0x00014ba0


	//   ....[115]....
        /*0658*/ 	.word	0x00014c10


	//   ....[116]....
        /*065c*/ 	.word	0x00014c80


	//   ....[117]....
        /*0660*/ 	.word	0x00014ce0


	//   ....[118]....
        /*0664*/ 	.word	0x00014d40


	//   ....[119]....
        /*0668*/ 	.word	0x00014da0


	//   ....[120]....
        /*066c*/ 	.word	0x00014e10


	//   ....[121]....
        /*0670*/ 	.word	0x00014e70


	//   ....[122]....
        /*0674*/ 	.word	0x00014ed0


	//   ....[123]....
        /*0678*/ 	.word	0x00014f30


	//   ....[124]....
        /*067c*/ 	.word	0x00014fa0


	//   ....[125]....
        /*0680*/ 	.word	0x00015000


	//   ....[126]....
        /*0684*/ 	.word	0x00015060


	//   ....[127]....
        /*0688*/ 	.word	0x000150c0


	//   ....[128]....
        /*068c*/ 	.word	0x00015130


	//   ....[129]....
        /*0690*/ 	.word	0x00015190


	//   ....[130]....
        /*0694*/ 	.word	0x000151f0


	//   ....[131]....
        /*0698*/ 	.word	0x00015250


	//   ....[132]....
        /*069c*/ 	.word	0x000152c0


	//   ....[133]....
        /*06a0*/ 	.word	0x00015320


	//   ....[134]....
        /*06a4*/ 	.word	0x00015380


	//   ....[135]....
        /*06a8*/ 	.word	0x000153e0


	//   ....[136]....
        /*06ac*/ 	.word	0x00015450


	//   ....[137]....
        /*06b0*/ 	.word	0x000154a0


	//   ....[138]....
        /*06b4*/ 	.word	0x000154e0


	//   ....[139]....
        /*06b8*/ 	.word	0x00015530


	//   ....[140]....
        /*06bc*/ 	.word	0x00015580


	//   ....[141]....
        /*06c0*/ 	.word	0x000155d0


	//   ....[142]....
        /*06c4*/ 	.word	0x00015640


	//   ....[143]....
        /*06c8*/ 	.word	0x00015680


	//   ....[144]....
        /*06cc*/ 	.word	0x000156d0


	//   ....[145]....
        /*06d0*/ 	.word	0x00015720


	//   ....[146]....
        /*06d4*/ 	.word	0x00015770


	//   ....[147]....
        /*06d8*/ 	.word	0x000157c0


	//   ....[148]....
        /*06dc*/ 	.word	0x00015830


	//   ....[149]....
        /*06e0*/ 	.word	0x00015870


	//   ....[150]....
        /*06e4*/ 	.word	0x000158e0


	//   ....[151]....
        /*06e8*/ 	.word	0x00015940


	//   ....[152]....
        /*06ec*/ 	.word	0x000159a0


	//----- nvinfo : EIATTR_EXIT_INSTR_OFFSETS
	.align		4
.L_308:
        /*06f0*/ 	.byte	0x04, 0x1c
        /*06f2*/ 	.short	(.L_310 - .L_309)


	//   ....[0]....
.L_309:
        /*06f4*/ 	.word	0x00000fe0


	//   ....[1]....
        /*06f8*/ 	.word	0x000143a0


	//----- nvinfo : EIATTR_MAX_THREADS
	.align		4
.L_310:
        /*06fc*/ 	.byte	0x04, 0x05
        /*06fe*/ 	.short	(.L_312 - .L_311)
.L_311:
        /*0700*/ 	.word	0x00000100
        /*0704*/ 	.word	0x00000001
        /*0708*/ 	.word	0x00000001


	//----- nvinfo : EIATTR_CRS_STACK_SIZE
	.align		4
.L_312:
        /*070c*/ 	.byte	0x04, 0x1e
        /*070e*/ 	.short	(.L_314 - .L_313)
.L_313:
        /*0710*/ 	.word	0x00000000
.L_314:


//--------------------- .nv.info._ZN7cutlass13device_kernelIN5flash19enable_sm80_to_sm89INS1_16FlashAttnFwdSm80INS1_25CollectiveMainloopFwdSm80ILi8ELi1ELb0EN4cute5tupleIJNS5_1CILi128EEENS7_ILi64EEENS7_ILi192EEEEEELi192ENS_10bfloat16_tEfNS_4arch4Sm80ELb0ELb1ELb0ELb1ELb0ELb1ELb1ELb1EEENS1_21CollectiveEpilogueFwdINS6_IJS8_SA_S9_EEENS6_IJNS7_ILi1EEESI_SI_EEESC_SE_Li256ELb1ELb1ELb1ELb0EEENS1_36VarlenDynamicPersistentTileSchedulerILi128ELi64ELi256ELi256ELb1ELb1ELb0ELb1ELb0ELb1EEEEEEEEEvNT_6ParamsE --------------------------
	.section	.nv.info._ZN7cutlass13device_kernelIN5flash19enable_sm80_to_sm89INS1_16FlashAttnFwdSm80INS1_25CollectiveMainloopFwdSm80ILi8ELi1ELb0EN4cute5tupleIJNS5_1CILi128EEENS7_ILi64EEENS7_ILi192EEEEEELi192ENS_10bfloat16_tEfNS_4arch4Sm80ELb0ELb1ELb0ELb1ELb0ELb1ELb1ELb1EEENS1_21CollectiveEpilogueFwdINS6_IJS8_SA_S9_EEENS6_IJNS7_ILi1EEESI_SI_EEESC_SE_Li256ELb1ELb1ELb1ELb0EEENS1_36VarlenDynamicPersistentTileSchedulerILi128ELi64ELi256ELi256ELb1ELb1ELb0ELb1ELb0ELb1EEEEEEEEEvNT_6ParamsE,"",@"SHT_CUDA_INFO"
	.sectionflags	@""
	.align	4


	//----- nvinfo : EIATTR_CUDA_API_VERSION
	.align		4
        /*0000*/ 	.byte	0x04, 0x37
        /*0002*/ 	.short	(.L_316 - .L_315)
.L_315:
        /*0004*/ 	.word	0x00000082


	//----- nvinfo : EIATTR_SW2861232_WAR
	.align		4
.L_316:
        /*0008*/ 	.byte	0x01, 0x35
	.zero		2


	//----- nvinfo : EIATTR_PARAM_CBANK
	.align		4
        /*000c*/ 	.byte	0x04, 0x0a
        /*000e*/ 	.short	(.L_318 - .L_317)
	.align		4
.L_317:
        /*0010*/ 	.word	index@(.nv.constant0._ZN7cutlass13device_kernelIN5flash19enable_sm80_to_sm89INS1_16FlashAttnFwdSm80INS1_25CollectiveMainloopFwdSm80ILi8ELi1ELb0EN4cute5tupleIJNS5_1CILi128EEENS7_ILi64EEENS7_ILi192EEEEEELi192ENS_10bfloat16_tEfNS_4arch4Sm80ELb0ELb1ELb0ELb1ELb0ELb1ELb1ELb1EEENS1_21CollectiveEpilogueFwdINS6_IJS8_SA_S9_EEENS6_IJNS7_ILi1EEESI_SI_EEESC_SE_Li256ELb1ELb1ELb1ELb0EEENS1_36VarlenDynamicPersistentTileSchedulerILi128ELi64ELi256ELi256ELb1ELb1ELb0ELb1ELb0ELb1EEEEEEEEEvNT_6ParamsE)
        /*0014*/ 	.short	0x0160
        /*0016*/ 	.short	0x0438


	//----- nvinfo : EIATTR_CBANK_PARAM_SIZE
	.align		4
.L_318:
        /*0018*/ 	.byte	0x03, 0x19
        /*001a*/ 	.short	0x0438


	//----- nvinfo : EIATTR_KPARAM_INFO
	.align		4
        /*001c*/ 	.byte	0x04, 0x17
        /*001e*/ 	.short	(.L_320 - .L_319)
.L_319:
        /*0020*/ 	.word	0x00000000
        /*0024*/ 	.short	0x0000
        /*0026*/ 	.short	0x0000
        /*0028*/ 	.byte	0x00, 0xf0, 0xe1, 0x10


	//----- nvinfo : EIATTR_MAXREG_COUNT
	.align		4
.L_320:
        /*002c*/ 	.byte	0x03, 0x1b
        /*002e*/ 	.short	0x00ff


	//----- nvinfo : EIATTR_NUM_BARRIERS
	.align		4
        /*0030*/ 	.byte	0x02, 0x4c
        /*0032*/ 	.byte	0x06
	.zero		1


	//----- nvinfo : EIATTR_ANNOTATIONS
	.align		4
        /*0034*/ 	.byte	0x04, 0x55
        /*0036*/ 	.short	(.L_322 - .L_321)


	//   ....[0]....
.L_321:
        /* <DEDUP_REMOVED lines=28> */


	//----- nvinfo : EIATTR_MERCURY_ISA_VERSION
	.align		4
.L_322:
        /*01e0*/ 	.byte	0x03, 0x5f
        /*01e2*/ 	.short	0x0000


	//----- nvinfo : EIATTR_INT_WARP_WIDE_INSTR_OFFSETS
	.align		4
        /*01e4*/ 	.byte	0x04, 0x31
        /*01e6*/ 	.short	(.L_324 - .L_323)


	//   ....[0]....
.L_323:
        /*01e8*/ 	.word	0x0001c940


	//   ....[1]....
        /*01ec*/ 	.word	0x0001c9c0


	//----- nvinfo : EIATTR_COOP_GROUP_MASK_REGIDS
	.align		4
.L_324:
        /*01f0*/ 	.byte	0x04, 0x29
        /*01f2*/ 	.short	(.L_326 - .L_325)


	//   ....[0]....
.L_325:
        /*01f4*/ 	.word	0xffffffff


	//   ....[1]....
        /*01f8*/ 	.word	0xffffffff


	//   ....[2]....
        /*01fc*/ 	.word	0xffffffff


	//   ....[3]....
        /*0200*/ 	.word	0xffffffff


	//   ....[4]....
        /*0204*/ 	.word	0xffffffff


	//   ....[5]....
        /*0208*/ 	.word	0xffffffff


	//   ....[6]....
        /*020c*/ 	.word	0xffffffff


	//   ....[7]....
        /*0210*/ 	.word	0xffffffff


	//   ....[8]....
        /*0214*/ 	.word	0xffffffff


	//   ....[9]....
        /*0218*/ 	.word	0xffffffff


	//   ....[10]....
        /*021c*/ 	.word	0xffffffff


	//   ....[11]....
        /*0220*/ 	.word	0xffffffff


	//   ....[12]....
        /*0224*/ 	.word	0xffffffff


	//   ....[13]....
        /*0228*/ 	.word	0xffffffff


	//   ....[14]....
        /*022c*/ 	.word	0xffffffff


	//   ....[15]....
        /*0230*/ 	.word	0xffffffff


	//   ....[16]....
        /*0234*/ 	.word	0xffffffff


	//   ....[17]....
        /*0238*/ 	.word	0xffffffff


	//   ....[18]....
        /*023c*/ 	.word	0xffffffff


	//   ....[19]....
        /*0240*/ 	.word	0xffffffff


	//   ....[20]....
        /*0244*/ 	.word	0xffffffff


	//   ....[21]....
        /*0248*/ 	.word	0xffffffff


	//   ....[22]....
        /*024c*/ 	.word	0xffffffff


	//   ....[23]....
        /*0250*/ 	.word	0xffffffff


	//   ....[24]....
        /*0254*/ 	.word	0xffffffff


	//   ....[25]....
        /*0258*/ 	.word	0xffffffff


	//   ....[26]....
        /*025c*/ 	.word	0xffffffff


	//   ....[27]....
        /*0260*/ 	.word	0xffffffff


	//   ....[28]....
        /*0264*/ 	.word	0xffffffff


	//   ....[29]....
        /*0268*/ 	.word	0xffffffff


	//   ....[30]....
        /*026c*/ 	.word	0xffffffff


	//   ....[31]....
        /*0270*/ 	.word	0xffffffff


	//   ....[32]....
        /*0274*/ 	.word	0xffffffff


	//   ....[33]....
        /*0278*/ 	.word	0xffffffff


	//   ....[34]....
        /*027c*/ 	.word	0xffffffff


	//   ....[35]....
        /*0280*/ 	.word	0xffffffff


	//   ....[36]....
        /*0284*/ 	.word	0xffffffff


	//   ....[37]....
        /*0288*/ 	.word	0xffffffff


	//   ....[38]....
        /*028c*/ 	.word	0xffffffff


	//   ....[39]....
        /*0290*/ 	.word	0xffffffff


	//   ....[40]....
        /*0294*/ 	.word	0xffffffff


	//   ....[41]....
        /*0298*/ 	.word	0xffffffff


	//   ....[42]....
        /*029c*/ 	.word	0xffffffff


	//   ....[43]....
        /*02a0*/ 	.word	0xffffffff


	//   ....[44]....
        /*02a4*/ 	.word	0xffffffff


	//   ....[45]....
        /*02a8*/ 	.word	0xffffffff


	//   ....[46]....
        /*02ac*/ 	.word	0xffffffff


	//   ....[47]....
        /*02b0*/ 	.word	0xffffffff


	//   ....[48]....
        /*02b4*/ 	.word	0xffffffff


	//   ....[49]....
        /*02b8*/ 	.word	0xffffffff


	//   ....[50]....
        /*02bc*/ 	.word	0xffffffff


	//   ....[51]....
        /*02c0*/ 	.word	0xffffffff


	//   ....[52]....
        /*02c4*/ 	.word	0xffffffff


	//   ....[53]....
        /*02c8*/ 	.word	0xffffffff


	//   ....[54]....
        /*02cc*/ 	.word	0xffffffff


	//   ....[55]....
        /*02d0*/ 	.word	0xffffffff


	//   ....[56]....
        /*02d4*/ 	.word	0xffffffff


	//   ....[57]....
        /*02d8*/ 	.word	0xffffffff


	//   ....[58]....
        /*02dc*/ 	.word	0xffffffff


	//   ....[59]....
        /*02e0*/ 	.word	0xffffffff


	//   ....[60]....
        /*02e4*/ 	.word	0xffffffff


	//   ....[61]....
        /*02e8*/ 	.word	0xffffffff


	//   ....[62]....
        /*02ec*/ 	.word	0xffffffff


	//   ....[63]....
        /*02f0*/ 	.word	0xffffffff


	//   ....[64]....
        /*02f4*/ 	.word	0xffffffff


	//   ....[65]....
        /*02f8*/ 	.word	0xffffffff


	//   ....[66]....
        /*02fc*/ 	.word	0xffffffff


	//   ....[67]....
        /*0300*/ 	.word	0xffffffff


	//   ....[68]....
        /*0304*/ 	.word	0xffffffff


	//   ....[69]....
        /*0308*/ 	.word	0xffffffff


	//   ....[70]....
        /*030c*/ 	.word	0xffffffff


	//   ....[71]....
        /*0310*/ 	.word	0xffffffff


	//   ....[72]....
        /*0314*/ 	.word	0xffffffff


	//   ....[73]....
        /*0318*/ 	.word	0xffffffff


	//   ....[74]....
        /*031c*/ 	.word	0xffffffff


	//   ....[75]....
        /*0320*/ 	.word	0xffffffff


	//   ....[76]....
        /*0324*/ 	.word	0xffffffff


	//   ....[77]....
        /*0328*/ 	.word	0xffffffff


	//   ....[78]....
        /*032c*/ 	.word	0xffffffff


	//   ....[79]....
        /*0330*/ 	.word	0xffffffff


	//   ....[80]....
        /*0334*/ 	.word	0xffffffff


	//   ....[81]....
        /*0338*/ 	.word	0xffffffff


	//   ....[82]....
        /*033c*/ 	.word	0xffffffff


	//   ....[83]....
        /*0340*/ 	.word	0xffffffff


	//   ....[84]....
        /*0344*/ 	.word	0xffffffff


	//   ....[85]....
        /*0348*/ 	.word	0xffffffff


	//   ....[86]....
        /*034c*/ 	.word	0xffffffff


	//   ....[87]....
        /*0350*/ 	.word	0xffffffff


	//   ....[88]....
        /*0354*/ 	.word	0xffffffff


	//   ....[89]....
        /*0358*/ 	.word	0xffffffff


	//   ....[90]....
        /*035c*/ 	.word	0xffffffff


	//   ....[91]....
        /*0360*/ 	.word	0xffffffff


	//   ....[92]....
        /*0364*/ 	.word	0xffffffff


	//   ....[93]....
        /*0368*/ 	.word	0xffffffff


	//   ....[94]....
        /*036c*/ 	.word	0xffffffff


	//   ....[95]....
        /*0370*/ 	.word	0xffffffff


	//   ....[96]....
        /*0374*/ 	.word	0xffffffff


	//   ....[97]....
        /*0378*/ 	.word	0xffffffff


	//   ....[98]....
        /*037c*/ 	.word	0xffffffff


	//   ....[99]....
        /*0380*/ 	.word	0xffffffff


	//   ....[100]....
        /*0384*/ 	.word	0xffffffff


	//   ....[101]....
        /*0388*/ 	.word	0xffffffff


	//   ....[102]....
        /*038c*/ 	.word	0xffffffff


	//   ....[103]....
        /*0390*/ 	.word	0xffffffff


	//   ....[104]....
        /*0394*/ 	.word	0xffffffff


	//   ....[105]....
        /*0398*/ 	.word	0xffffffff


	//   ....[106]....
        /*039c*/ 	.word	0xffffffff


	//   ....[107]....
        /*03a0*/ 	.word	0xffffffff


	//   ....[108]....
        /*03a4*/ 	.word	0xffffffff


	//   ....[109]....
        /*03a8*/ 	.word	0xffffffff


	//   ....[110]....
        /*03ac*/ 	.word	0xffffffff


	//   ....[111]....
        /*03b0*/ 	.word	0xffffffff


	//   ....[112]....
        /*03b4*/ 	.word	0xffffffff


	//   ....[113]....
        /*03b8*/ 	.word	0xffffffff


	//   ....[114]....
        /*03bc*/ 	.word	0xffffffff


	//   ....[115]....
        /*03c0*/ 	.word	0xffffffff


	//   ....[116]....
        /*03c4*/ 	.word	0xffffffff


	//   ....[117]....
        /*03c8*/ 	.word	0xffffffff


	//   ....[118]....
        /*03cc*/ 	.word	0xffffffff


	//   ....[119]....
        /*03d0*/ 	.word	0xffffffff


	//   ....[120]....
        /*03d4*/ 	.word	0xffffffff


	//   ....[121]....
        /*03d8*/ 	.word	0xffffffff


	//   ....[122]....
        /*03dc*/ 	.word	0xffffffff


	//   ....[123]....
        /*03e0*/ 	.word	0xffffffff


	//   ....[124]....
        /*03e4*/ 	.word	0xffffffff


	//   ....[125]....
        /*03e8*/ 	.word	0xffffffff


	//   ....[126]....
        /*03ec*/ 	.word	0xffffffff


	//   ....[127]....
        /*03f0*/ 	.word	0xffffffff


	//   ....[128]....
        /*03f4*/ 	.word	0xffffffff


	//   ....[129]....
        /*03f8*/ 	.word	0xffffffff


	//   ....[130]....
        /*03fc*/ 	.word	0xffffffff


	//   ....[131]....
        /*0400*/ 	.word	0xffffffff


	//   ....[132]....
        /*0404*/ 	.word	0xffffffff


	//   ....[133]....
        /*0408*/ 	.word	0xffffffff


	//   ....[134]....
        /*040c*/ 	.word	0xffffffff


	//   ....[135]....
        /*0410*/ 	.word	0xffffffff


	//   ....[136]....
        /*0414*/ 	.word	0xffffffff


	//   ....[137]....
        /*0418*/ 	.word	0xffffffff


	//   ....[138]....
        /*041c*/ 	.word	0xffffffff


	//   ....[139]....
        /*0420*/ 	.word	0xffffffff


	//   ....[140]....
        /*0424*/ 	.word	0xffffffff


	//   ....[141]....
        /*0428*/ 	.word	0xffffffff


	//   ....[142]....
        /*042c*/ 	.word	0xffffffff


	//   ....[143]....
        /*0430*/ 	.word	0xffffffff


	//   ....[144]....
        /*0434*/ 	.word	0xffffffff


	//   ....[145]....
        /*0438*/ 	.word	0xffffffff


	//   ....[146]....
        /*043c*/ 	.word	0xffffffff


	//   ....[147]....
        /*0440*/ 	.word	0xffffffff


	//   ....[148]....
        /*0444*/ 	.word	0xffffffff


	//   ....[149]....
        /*0448*/ 	.word	0xffffffff


	//   ....[150]....
        /*044c*/ 	.word	0xffffffff


	//   ....[151]....
        /*0450*/ 	.word	0xffffffff


	//   ....[152]....
        /*0454*/ 	.word	0xffffffff


	//   ....[153]....
        /*0458*/ 	.word	0xffffffff


	//   ....[154]....
        /*045c*/ 	.word	0xffffffff


	//   ....[155]....
        /*0460*/ 	.word	0xffffffff


	//   ....[156]....
        /*0464*/ 	.word	0xffffffff


	//   ....[157]....
        /*0468*/ 	.word	0xffffffff


	//   ....[158]....
        /*046c*/ 	.word	0xffffffff


	//   ....[159]....
        /*0470*/ 	.word	0xffffffff


	//   ....[160]....
        /*0474*/ 	.word	0xffffffff


	//   ....[161]....
        /*0478*/ 	.word	0xffffffff


	//   ....[162]....
        /*047c*/ 	.word	0xffffffff


	//   ....[163]....
        /*0480*/ 	.word	0xffffffff


	//   ....[164]....
        /*0484*/ 	.word	0xffffffff


	//   ....[165]....
        /*0488*/ 	.word	0xffffffff


	//   ....[166]....
        /*048c*/ 	.word	0xffffffff


	//   ....[167]....
        /*0490*/ 	.word	0xffffffff


	//   ....[168]....
        /*0494*/ 	.word	0xffffffff


	//----- nvinfo : EIATTR_COOP_GROUP_INSTR_OFFSETS
	.align		4
.L_326:
        /*0498*/ 	.byte	0x04, 0x28
        /*049a*/ 	.short	(.L_328 - .L_327)


	//   ....[0]....
.L_327:
        /*049c*/ 	.word	0x00000050


	//   ....[1]....
        /*04a0*/ 	.word	0x000001f0


	//   ....[2]....
        /*04a4*/ 	.word	0x00000220


	//   ....[3]....
        /*04a8*/ 	.word	0x00000250


	//   ....[4]....
        /*04ac*/ 	.word	0x00000280


	//   ....[5]....
        /*04b0*/ 	.word	0x000002b0


	//   ....[6]....
        /*04b4*/ 	.word	0x000002e0


	//   ....[7]....
        /*04b8*/ 	.word	0x00000450


	//   ....[8]....
        /*04bc*/ 	.word	0x00000490


	//   ....[9]....
        /*04c0*/ 	.word	0x000004c0


	//   ....[10]....
        /*04c4*/ 	.word	0x000004f0


	//   ....[11]....
        /*04c8*/ 	.word	0x00000520


	//   ....[12]....
        /*04cc*/ 	.word	0x00000550


	//   ....[13]....
        /*04d0*/ 	.word	0x000005e0


	//   ....[14]....
        /*04d4*/ 	.word	0x00000620


	//   ....[15]....
        /*04d8*/ 	.word	0x00000640


	//   ....[16]....
        /*04dc*/ 	.word	0x000006a0


	//   ....[17]....
        /*04e0*/ 	.word	0x00008410


	//   ....[18]....
        /*04e4*/ 	.word	0x00008430


	//   ....[19]....
        /*04e8*/ 	.word	0x000085a0


	//   ....[20]....
        /*04ec*/ 	.word	0x000085b0


	//   ....[21]....
        /*04f0*/ 	.word	0x00008700


	//   ....[22]....
        /*04f4*/ 	.word	0x00008720


	//   ....[23]....
        /*04f8*/ 	.word	0x00008870


	//   ....[24]....
        /*04fc*/ 	.word	0x00008880


	//   ....[25]....
        /*0500*/ 	.word	0x00008fd0


	//   ....[26]....
        /*0504*/ 	.word	0x00008ff0


	//   ....[27]....
        /*0508*/ 	.word	0x00009000


	//   ....[28]....
        /*050c*/ 	.word	0x00009010


	//   ....[29]....
        /*0510*/ 	.word	0x00009480


	//   ....[30]....
        /*0514*/ 	.word	0x000096f0


	//   ....[31]....
        /*0518*/ 	.word	0x00009730


	//   ....[32]....
        /*051c*/ 	.word	0x00009750


	//   ....[33]....
        /*0520*/ 	.word	0x0000c5e0


	//   ....[34]....
        /*0524*/ 	.word	0x0000c680


	//   ....[35]....
        /*0528*/ 	.word	0x0000c6a0


	//   ....[36]....
        /*052c*/ 	.word	0x0000c6b0


	//   ....[37]....
        /*0530*/ 	.word	0x0000c950


	//   ....[38]....
        /*0534*/ 	.word	0x0000cbc0


	//   ....[39]....
        /*0538*/ 	.word	0x0000cc00


	//   ....[40]....
        /*053c*/ 	.word	0x0000cc40


	//   ....[41]....
        /*0540*/ 	.word	0x00010b30


	//   ....[42]....
        /*0544*/ 	.word	0x00010d10


	//   ....[43]....
        /*0548*/ 	.word	0x00011590


	//   ....[44]....
        /*054c*/ 	.word	0x00011700


	//   ....[45]....
        /*0550*/ 	.word	0x00011710


	//   ....[46]....
        /*0554*/ 	.word	0x00011760


	//   ....[47]....
        /*0558*/ 	.word	0x00013c90


	//   ....[48]....
        /*055c*/ 	.word	0x00013e90


	//   ....[49]....
        /*0560*/ 	.word	0x000146e0


	//   ....[50]....
        /*0564*/ 	.word	0x00014850


	//   ....[51]....
        /*0568*/ 	.word	0x000148b0


	//   ....[52]....
        /*056c*/ 	.word	0x00014940


	//   ....[53]....
        /*0570*/ 	.word	0x00017210


	//   ....[54]....
        /*0574*/ 	.word	0x00017230


	//   ....[55]....
        /*0578*/ 	.word	0x00017260


	//   ....[56]....
        /*057c*/ 	.word	0x00017290


	//   ....[57]....
        /*0580*/ 	.word	0x00019d50


	//   ....[58]....
        /*0584*/ 	.word	0x00019f60


	//   ....[59]....
        /*0588*/ 	.word	0x0001a7a0


	//   ....[60]....
        /*058c*/ 	.word	0x0001a960


	//   ....[61]....
        /*0590*/ 	.word	0x0001a990


	//   ....[62]....
        /*0594*/ 	.word	0x0001a9e0


	//   ....[63]....
        /*0598*/ 	.word	0x0001c120


	//   ....[64]....
        /*059c*/ 	.word	0x0001c150


	//   ....[65]....
        /*05a0*/ 	.word	0x0001c160


	//   ....[66]....
        /*05a4*/ 	.word	0x0001c190


	//   ....[67]....
        /*05a8*/ 	.word	0x0001d6a0


	//   ....[68]....
        /*05ac*/ 	.word	0x0001d6b0


	//   ....[69]....
        /*05b0*/ 	.word	0x0001d6d0


	//   ....[70]....
        /*05b4*/ 	.word	0x0001d6f0


	//   ....[71]....
        /*05b8*/ 	.word	0x0001dab0


	//   ....[72]....
        /*05bc*/ 	.word	0x0001dad0


	//   ....[73]....
        /*05c0*/ 	.word	0x0001dc20


	//   ....[74]....
        /*05c4*/ 	.word	0x0001dc30


	//   ....[75]....
        /*05c8*/ 	.word	0x0001dd60


	//   ....[76]....
        /*05cc*/ 	.word	0x0001dd80


	//   ....[77]....
        /*05d0*/ 	.word	0x0001deb0


	//   ....[78]....
        /*05d4*/ 	.word	0x0001dec0


	//   ....[79]....
        /*05d8*/ 	.word	0x0001e1f0


	//   ....[80]....
        /*05dc*/ 	.word	0x0001e210


	//   ....[81]....
        /*05e0*/ 	.word	0x0001eb50


	//   ....[82]....
        /*05e4*/ 	.word	0x0001eb60


	//   ....[83]....
        /*05e8*/ 	.word	0x0001f910


	//   ....[84]....
        /*05ec*/ 	.word	0x0001f930


	//   ....[85]....
        /*05f0*/ 	.word	0x0001fa90


	//   ....[86]....
        /*05f4*/ 	.word	0x0001faa0


	//   ....[87]....
        /*05f8*/ 	.word	0x0001fbd0


	//   ....[88]....
        /*05fc*/ 	.word	0x0001fbf0


	//   ....[89]....
        /*0600*/ 	.word	0x0001fd20


	//   ....[90]....
        /*0604*/ 	.word	0x0001fd30


	//   ....[91]....
        /*0608*/ 	.word	0x0001ff00


	//   ....[92]....
        /*060c*/ 	.word	0x0001ff20


	//   ....[93]....
        /*0610*/ 	.word	0x00020040


	//   ....[94]....
        /*0614*/ 	.word	0x00020080


	//   ....[95]....
        /*0618*/ 	.word	0x000200b0


	//   ....[96]....
        /*061c*/ 	.word	0x000200e0


	//   ....[97]....
        /*0620*/ 	.word	0x00020110


	//   ....[98]....
        /*0624*/ 	.word	0x00020140


	//   ....[99]....
        /*0628*/ 	.word	0x00020290


	//   ....[100]....
        /*062c*/ 	.word	0x000202d0


	//   ....[101]....
        /*0630*/ 	.word	0x00020300


	//   ....[102]....
        /*0634*/ 	.word	0x00020330


	//   ....[103]....
        /*0638*/ 	.word	0x00020360


	//   ....[104]....
        /*063c*/ 	.word	0x00020390


	//   ....[105]....
        /*0640*/ 	.word	0x00020420


	//   ....[106]....
        /*0644*/ 	.word	0x00020460


	//   ....[107]....
        /*0648*/ 	.word	0x00020470


	//   ....[108]....
        /*064c*/ 	.word	0x000204d0


	//   ....[109]....
        /*0650*/ 	.word	0x00020e70


	//   ....[110]....
        /*0654*/ 	.word	0x00020ed0


	//   ....[111]....
        /*0658*/ 	.word	0x00020f30


	//   ....[112]....
        /*065c*/ 	.word	0x00020f90


	//   ....[113]....
        /*0660*/ 	.word	0x00020ff0


	//   ....[114]....
        /*0664*/ 	.word	0x00021060


	//   ....[115]....
        /*0668*/ 	.word	0x000210b0


	//   ....[116]....
        /*066c*/ 	.word	0x00021120


	//   ....[117]....
        /*0670*/ 	.word	0x00021190


	//   ....[118]....
        /*0674*/ 	.word	0x000211f0


	//   ....[119]....
        /*0678*/ 	.word	0x00021260


	//   ....[120]....
        /*067c*/ 	.word	0x000212d0


	//   ....[121]....
        /*0680*/ 	.word	0x00021340


	//   ....[122]....
        /*0684*/ 	.word	0x000213a0


	//   ....[123]....
        /*0688*/ 	.word	0x00021410


	//   ....[124]....
        /*068c*/ 	.word	0x00021480


	//   ....[125]....
        /*0690*/ 	.word	0x000214f0


	//   ....[126]....
        /*0694*/ 	.word	0x00021550


	//   ....[127]....
        /*0698*/ 	.word	0x000215b0


	//   ....[128]....
        /*069c*/ 	.word	0x00021610


	//   ....[129]....
        /*06a0*/ 	.word	0x00021660


	//   ....[130]....
        /*06a4*/ 	.word	0x000216b0


	//   ....[131]....
        /*06a8*/ 	.word	0x00021720


	//   ....[132]....
        /*06ac*/ 	.word	0x00021790


	//   ....[133]....
        /*06b0*/ 	.word	0x00021800


	//   ....[134]....
        /*06b4*/ 	.word	0x00021860


	//   ....[135]....
        /*06b8*/ 	.word	0x000218d0


	//   ....[136]....
        /*06bc*/ 	.word	0x00021940


	//   ....[137]....
        /*06c0*/ 	.word	0x000219b0


	//   ....[138]....
        /*06c4*/ 	.word	0x00021a10


	//   ....[139]....
        /*06c8*/ 	.word	0x00021a80


	//   ....[140]....
        /*06cc*/ 	.word	0x00021af0


	//   ....[141]....
        /*06d0*/ 	.word	0x00021b60


	//   ....[142]....
        /*06d4*/ 	.word	0x00021bc0


	//   ....[143]....
        /*06d8*/ 	.word	0x00021c30


	//   ....[144]....
        /*06dc*/ 	.word	0x00021ca0


	//   ....[145]....
        /*06e0*/ 	.word	0x00021d10


	//   ....[146]....
        /*06e4*/ 	.word	0x00021d70


	//   ....[147]....
        /*06e8*/ 	.word	0x00021de0


	//   ....[148]....
        /*06ec*/ 	.word	0x00021e50


	//   ....[149]....
        /*06f0*/ 	.word	0x00021ec0


	//   ....[150]....
        /*06f4*/ 	.word	0x00021f20


	//   ....[151]....
        /*06f8*/ 	.word	0x00021f90


	//   ....[152]....
        /*06fc*/ 	.word	0x00022000


	//   ....[153]....
        /*0700*/ 	.word	0x00022060


	//   ....[154]....
        /*0704*/ 	.word	0x000220b0


	//   ....[155]....
        /*0708*/ 	.word	0x00022110


	//   ....[156]....
        /*070c*/ 	.word	0x00022170


	//   ....[157]....
        /*0710*/ 	.word	0x000221d0


	//   ....[158]....
        /*0714*/ 	.word	0x00022240


	//   ....[159]....
        /*0718*/ 	.word	0x00022290


	//   ....[160]....
        /*071c*/ 	.word	0x000222e0


	//   ....[161]....
        /*0720*/ 	.word	0x00022330


	//   ....[162]....
        /*0724*/ 	.word	0x00022390


	//   ....[163]....
        /*0728*/ 	.word	0x000223f0


	//   ....[164]....
        /*072c*/ 	.word	0x00022460


	//   ....[165]....
        /*0730*/ 	.word	0x000224b0


	//   ....[166]....
        /*0734*/ 	.word	0x00022520


	//   ....[167]....
        /*0738*/ 	.word	0x00022580


	//   ....[168]....
        /*073c*/ 	.word	0x000225f0


	//----- nvinfo : EIATTR_EXIT_INSTR_OFFSETS
	.align		4
.L_328:
        /*0740*/ 	.byte	0x04, 0x1c
        /*0742*/ 	.short	(.L_330 - .L_329)


	//   ....[0]....
.L_329:
        /*0744*/ 	.word	0x00001000


	//   ....[1]....
        /*0748*/ 	.word	0x00020e30


	//----- nvinfo : EIATTR_MAX_THREADS
	.align		4
.L_330:
        /*074c*/ 	.byte	0x04, 0x05
        /*074e*/ 	.short	(.L_332 - .L_331)
.L_331:
        /*0750*/ 	.word	0x00000100
        /*0754*/ 	.word	0x00000001
        /*0758*/ 	.word	0x00000001


	//----- nvinfo : EIATTR_CRS_STACK_SIZE
	.align		4
.L_332:
        /*075c*/ 	.byte	0x04, 0x1e
        /*075e*/ 	.short	(.L_334 - .L_333)
.L_333:
        /*0760*/ 	.word	0x00000000
.L_334:


//--------------------- .nv.info._ZN7cutlass13device_kernelIN5flash19enable_sm80_to_sm89INS1_16FlashAttnFwdSm80INS1_25CollectiveMainloopFwdSm80ILi8ELi1ELb1EN4cute5tupleIJNS5_1CILi128EEENS7_ILi96EEENS7_ILi192EEEEEELi192ENS_10bfloat16_tEfNS_4arch4Sm80ELb1ELb0ELb0ELb0ELb0ELb0ELb1ELb1EEENS1_21CollectiveEpilogueFwdINS6_IJS8_SA_S9_EEENS6_IJNS7_ILi1EEESI_SI_EEESC_SE_Li256ELb0ELb1ELb1ELb0EEENS1_30DynamicPersistentTileSchedulerILi256ELi256ELb1ELb1ELb0EEEEEEEEEvNT_6ParamsE --------------------------
	.section	.nv.info._ZN7cutlass13device_kernelIN5flash19enable_sm80_to_sm89INS1_16FlashAttnFwdSm80INS1_25CollectiveMainloopFwdSm80ILi8ELi1ELb1EN4cute5tupleIJNS5_1CILi128EEENS7_ILi96EEENS7_ILi192EEEEEELi192ENS_10bfloat16_tEfNS_4arch4Sm80ELb1ELb0ELb0ELb0ELb0ELb0ELb1ELb1EEENS1_21CollectiveEpilogueFwdINS6_IJS8_SA_S9_EEENS6_IJNS7_ILi1EEESI_SI_EEESC_SE_Li256ELb0ELb1ELb1ELb0EEENS1_30DynamicPersistentTileSchedulerILi256ELi256ELb1ELb1ELb0EEEEEEEEEvNT_6ParamsE,"",@"SHT_CUDA_INFO"
	.sectionflags	@""
	.align	4


	//----- nvinfo : EIATTR_CUDA_API_VERSION
	.align		4
        /*0000*/ 	.byte	0x04, 0x37
        /*0002*/ 	.short	(.L_336 - .L_335)
.L_335:
        /*0004*/ 	.word	0x00000082


	//----- nvinfo : EIATTR_SW2861232_WAR
	.align		4
.L_336:
        /*0008*/ 	.byte	0x01, 0x35
	.zero		2


	//----- nvinfo : EIATTR_PARAM_CBANK
	.align		4
        /*000c*/ 	.byte	0x04, 0x0a
        /*000e*/ 	.short	(.L_338 - .L_337)
	.align		4
.L_337:
        /*0010*/ 	.word	index@(.nv.constant0._ZN7cutlass13device_kernelIN5flash19enable_sm80_to_sm89INS1_16FlashAttnFwdSm80INS1_25CollectiveMainloopFwdSm80ILi8ELi1ELb1EN4cute5tupleIJNS5_1CILi128EEENS7_ILi96EEENS7_ILi192EEEEEELi192ENS_10bfloat16_tEfNS_4arch4Sm80ELb1ELb0ELb0ELb0ELb0ELb0ELb1ELb1EEENS1_21CollectiveEpilogueFwdINS6_IJS8_SA_S9_EEENS6_IJNS7_ILi1EEESI_SI_EEESC_SE_Li256ELb0ELb1ELb1ELb0EEENS1_30DynamicPersistentTileSchedulerILi256ELi256ELb1ELb1ELb0EEEEEEEEEvNT_6ParamsE)
        /*0014*/ 	.short	0x0160
        /*0016*/ 	.short	0x0428


	//----- nvinfo : EIATTR_CBANK_PARAM_SIZE
	.align		4
.L_338:
        /*0018*/ 	.byte	0x03, 0x19
        /*001a*/ 	.short	0x0428


	//----- nvinfo : EIATTR_KPARAM_INFO
	.align		4
        /*001c*/ 	.byte	0x04, 0x17
        /*001e*/ 	.short	(.L_340 - .L_339)
.L_339:
        /*0020*/ 	.word	0x00000000
        /*0024*/ 	.short	0x0000
        /*0026*/ 	.short	0x0000
        /*0028*/ 	.byte	0x00, 0xf0, 0xa1, 0x10


	//----- nvinfo : EIATTR_MAXREG_COUNT
	.align		4
.L_340:
        /*002c*/ 	.byte	0x03, 0x1b
        /*002e*/ 	.short	0x00ff


	//----- nvinfo : EIATTR_NUM_BARRIERS
	.align		4
        /*0030*/ 	.byte	0x02, 0x4c
        /*0032*/ 	.byte	0x06
	.zero		1


	//----- nvinfo : EIATTR_ANNOTATIONS
	.align		4
        /*0034*/ 	.byte	0x04, 0x55
        /*0036*/ 	.short	(.L_342 - .L_341)


	//   ....[0]....
.L_341:
        /* <DEDUP_REMOVED lines=51> */


	//----- nvinfo : EIATTR_MERCURY_ISA_VERSION
	.align		4
.L_342:
        /*0358*/ 	.byte	0x03, 0x5f
        /*035a*/ 	.short	0x0000


	//----- nvinfo : EIATTR_INT_WARP_WIDE_INSTR_OFFSETS
	.align		4
        /*035c*/ 	.byte	0x04, 0x31
        /*035e*/ 	.short	(.L_344 - .L_343)


	//   ....[0]....
.L_343:
        /*0360*/ 	.word	0x0000e870


	//   ....[1]....
        /*0364*/ 	.word	0x0000e8f0


	//----- nvinfo : EIATTR_COOP_GROUP_MASK_REGIDS
	.align		4
.L_344:
        /*0368*/ 	.byte	0x04, 0x29
        /*036a*/ 	.short	(.L_346 - .L_345)


	//   ....[0]....
.L_345:
        /*036c*/ 	.word	0xffffffff


	//   ....[1]....
        /*0370*/ 	.word	0xffffffff


	//   ....[2]....
        /*0374*/ 	.word	0xffffffff


	//   ....[3]....
        /*0378*/ 	.word	0xffffffff


	//   ....[4]....
        /*037c*/ 	.word	0xffffffff


	//   ....[5]....
        /*0380*/ 	.word	0xffffffff


	//   ....[6]....
        /*0384*/ 	.word	0xffffffff


	//   ....[7]....
        /*0388*/ 	.word	0xffffffff


	//   ....[8]....
        /*038c*/ 	.word	0xffffffff


	//   ....[9]....
        /*0390*/ 	.word	0xffffffff


	//   ....[10]....
        /*0394*/ 	.word	0xffffffff


	//   ....[11]....
        /*0398*/ 	.word	0xffffffff


	//   ....[12]....
        /*039c*/ 	.word	0xffffffff


	//   ....[13]....
        /*03a0*/ 	.word	0xffffffff


	//   ....[14]....
        /*03a4*/ 	.word	0xffffffff


	//   ....[15]....
        /*03a8*/ 	.word	0xffffffff


	//   ....[16]....
        /*03ac*/ 	.word	0xffffffff


	//   ....[17]....
        /*03b0*/ 	.word	0xffffffff


	//   ....[18]....
        /*03b4*/ 	.word	0xffffffff


	//   ....[19]....
        /*03b8*/ 	.word	0xffffffff


	//   ....[20]....
        /*03bc*/ 	.word	0xffffffff


	//   ....[21]....
        /*03c0*/ 	.word	0xffffffff


	//   ....[22]....
        /*03c4*/ 	.word	0xffffffff


	//   ....[23]....
        /*03c8*/ 	.word	0xffffffff


	//   ....[24]....
        /*03cc*/ 	.word	0xffffffff


	//   ....[25]....
        /*03d0*/ 	.word	0xffffffff


	//   ....[26]....
        /*03d4*/ 	.word	0xffffffff


	//   ....[27]....
        /*03d8*/ 	.word	0xffffffff


	//   ....[28]....
        /*03dc*/ 	.word	0xffffffff


	//   ....[29]....
        /*03e0*/ 	.word	0xffffffff


	//   ....[30]....
        /*03e4*/ 	.word	0xffffffff


	//   ....[31]....
        /*03e8*/ 	.word	0xffffffff


	//   ....[32]....
        /*03ec*/ 	.word	0xffffffff


	//   ....[33]....
        /*03f0*/ 	.word	0xffffffff


	//   ....[34]....
        /*03f4*/ 	.word	0xffffffff


	//   ....[35]....
        /*03f8*/ 	.word	0xffffffff


	//   ....[36]....
        /*03fc*/ 	.word	0xffffffff


	//   ....[37]....
        /*0400*/ 	.word	0xffffffff


	//   ....[38]....
        /*0404*/ 	.word	0xffffffff


	//   ....[39]....
        /*0408*/ 	.word	0xffffffff


	//   ....[40]....
        /*040c*/ 	.word	0xffffffff


	//   ....[41]....
        /*0410*/ 	.word	0xffffffff


	//   ....[42]....
        /*0414*/ 	.word	0xffffffff


	//   ....[43]....
        /*0418*/ 	.word	0xffffffff


	//----- nvinfo : EIATTR_COOP_GROUP_INSTR_OFFSETS
	.align		4
.L_346:
        /*041c*/ 	.byte	0x04, 0x28
        /*041e*/ 	.short	(.L_348 - .L_347)


	//   ....[0]....
.L_347:
        /*0420*/ 	.word	0x00000050


	//   ....[1]....
        /*0424*/ 	.word	0x00001900


	//   ....[2]....
        /*0428*/ 	.word	0x00001910


	//   ....[3]....
        /*042c*/ 	.word	0x000019d0


	//   ....[4]....
        /*0430*/ 	.word	0x000019f0


	//   ....[5]....
        /*0434*/ 	.word	0x00001a00


	//   ....[6]....
        /*0438*/ 	.word	0x00001a10


	//   ....[7]....
        /*043c*/ 	.word	0x00001a20


	//   ....[8]....
        /*0440*/ 	.word	0x00001a40


	//   ....[9]....
        /*0444*/ 	.word	0x000033d0


	//   ....[10]....
        /*0448*/ 	.word	0x000033e0


	//   ....[11]....
        /*044c*/ 	.word	0x00003cb0


	//   ....[12]....
        /*0450*/ 	.word	0x00003df0


	//   ....[13]....
        /*0454*/ 	.word	0x00003e00


	//   ....[14]....
        /*0458*/ 	.word	0x00003e50


	//   ....[15]....
        /*045c*/ 	.word	0x00006c40


	//   ....[16]....
        /*0460*/ 	.word	0x00007700


	//   ....[17]....
        /*0464*/ 	.word	0x00007bc0


	//   ....[18]....
        /*0468*/ 	.word	0x00007cf0


	//   ....[19]....
        /*046c*/ 	.word	0x000080c0


	//   ....[20]....
        /*0470*/ 	.word	0x00008160


	//   ....[21]....
        /*0474*/ 	.word	0x0000bbc0


	//   ....[22]....
        /*0478*/ 	.word	0x0000bc10


	//   ....[23]....
        /*047c*/ 	.word	0x0000bc30


	//   ....[24]....
        /*0480*/ 	.word	0x0000bc50


	//   ....[25]....
        /*0484*/ 	.word	0x0000e020


	//   ....[26]....
        /*0488*/ 	.word	0x0000e070


	//   ....[27]....
        /*048c*/ 	.word	0x0000e090


	//   ....[28]....
        /*0490*/ 	.word	0x0000e0b0


	//   ....[29]....
        /*0494*/ 	.word	0x0000ea40


	//   ....[30]....
        /*0498*/ 	.word	0x0000eec0


	//   ....[31]....
        /*049c*/ 	.word	0x0000eed0


	//   ....[32]....
        /*04a0*/ 	.word	0x0000ef00


	//   ....[33]....
        /*04a4*/ 	.word	0x0000ef20


	//   ....[34]....
        /*04a8*/ 	.word	0x0000f020


	//   ....[35]....
        /*04ac*/ 	.word	0x0000f080


	//   ....[36]....
        /*04b0*/ 	.word	0x0000f900


	//   ....[37]....
        /*04b4*/ 	.word	0x0000f910


	//   ....[38]....
        /*04b8*/ 	.word	0x000102a0


	//   ....[39]....
        /*04bc*/ 	.word	0x00010380


	//   ....[40]....
        /*04c0*/ 	.word	0x000103e0


	//   ....[41]....
        /*04c4*/ 	.word	0x00010430


	//   ....[42]....
        /*04c8*/ 	.word	0x00010490


	//   ....[43]....
        /*04cc*/ 	.word	0x000104e0


	//----- nvinfo : EIATTR_EXIT_INSTR_OFFSETS
	.align		4
.L_348:
        /*04d0*/ 	.byte	0x04, 0x1c
        /*04d2*/ 	.short	(.L_350 - .L_349)


	//   ....[0]....
.L_349:
        /*04d4*/ 	.word	0x000000a0


	//   ....[1]....
        /*04d8*/ 	.word	0x00010340


	//----- nvinfo : EIATTR_MAX_THREADS
	.align		4
.L_350:
        /*04dc*/ 	.byte	0x04, 0x05
        /*04de*/ 	.short	(.L_352 - .L_351)
.L_351:
        /*04e0*/ 	.word	0x00000100
        /*04e4*/ 	.word	0x00000001
        /*04e8*/ 	.word	0x00000001


	//----- nvinfo : EIATTR_CRS_STACK_SIZE
	.align		4
.L_352:
        /*04ec*/ 	.byte	0x04, 0x1e
        /*04ee*/ 	.short	(.L_354 - .L_353)
.L_353:
        /*04f0*/ 	.word	0x00000000
.L_354:


//--------------------- .nv.info._ZN7cutlass13device_kernelIN5flash19enable_sm80_to_sm89INS1_16FlashAttnFwdSm80INS1_25CollectiveMainloopFwdSm80ILi8ELi1ELb0EN4cute5tupleIJNS5_1CILi128EEENS7_ILi64EEENS7_ILi192EEEEEELi192ENS_10bfloat16_tEfNS_4arch4Sm80ELb1ELb0ELb0ELb1ELb0ELb0ELb1ELb1EEENS1_21CollectiveEpilogueFwdINS6_IJS8_SA_S9_EEENS6_IJNS7_ILi1EEESI_SI_EEESC_SE_Li256ELb1ELb1ELb1ELb0EEENS1_36VarlenDynamicPersistentTileSchedulerILi128ELi64ELi256ELi256ELb1ELb1ELb0ELb1ELb1ELb1EEEEEEEEEvNT_6ParamsE --------------------------
	.section	.nv.info._ZN7cutlass13device_kernelIN5flash19enable_sm80_to_sm89INS1_16FlashAttnFwdSm80INS1_25CollectiveMainloopFwdSm80ILi8ELi1ELb0EN4cute5tupleIJNS5_1CILi128EEENS7_ILi64EEENS7_ILi192EEEEEELi192ENS_10bfloat16_tEfNS_4arch4Sm80ELb1ELb0ELb0ELb1ELb0ELb0ELb1ELb1EEENS1_21CollectiveEpilogueFwdINS6_IJS8_SA_S9_EEENS6_IJNS7_ILi1EEESI_SI_EEESC_SE_Li256ELb1ELb1ELb1ELb0EEENS1_36VarlenDynamicPersistentTileSchedulerILi128ELi64ELi256ELi256ELb1ELb1ELb0ELb1ELb1ELb1EEEEEEEEEvNT_6ParamsE,"",@"SHT_CUDA_INFO"
	.sectionflags	@""
	.align	4


	//----- nvinfo : EIATTR_CUDA_API_VERSION
	.align		4
        /*0000*/ 	.byte	0x04, 0x37
        /*0002*/ 	.short	(.L_356 - .L_355)
.L_355:
        /*0004*/ 	.word	0x00000082


	//----- nvinfo : EIATTR_SW2861232_WAR
	.align		4
.L_356:
        /*0008*/ 	.byte	0x01, 0x35
	.zero		2


	//----- nvinfo : EIATTR_PARAM_CBANK
	.align		4
        /*000c*/ 	.byte	0x04, 0x0a
        /*000e*/ 	.short	(.L_358 - .L_357)
	.align		4
.L_357:
        /*0010*/ 	.word	index@(.nv.constant0._ZN7cutlass13device_kernelIN5flash19enable_sm80_to_sm89INS1_16FlashAttnFwdSm80INS1_25CollectiveMainloopFwdSm80ILi8ELi1ELb0EN4cute5tupleIJNS5_1CILi128EEENS7_ILi64EEENS7_ILi192EEEEEELi192ENS_10bfloat16_tEfNS_4arch4Sm80ELb1ELb0ELb0ELb1ELb0ELb0ELb1ELb1EEENS1_21CollectiveEpilogueFwdINS6_IJS8_SA_S9_EEENS6_IJNS7_ILi1EEESI_SI_EEESC_SE_Li256ELb1ELb1ELb1ELb0EEENS1_36VarlenDynamicPersistentTileSchedulerILi128ELi64ELi256ELi256ELb1ELb1ELb0ELb1ELb1ELb1EEEEEEEEEvNT_6ParamsE)
        /*0014*/ 	.short	0x0160
        /*0016*/ 	.short	0x0438


	//----- nvinfo : EIATTR_CBANK_PARAM_SIZE
	.align		4
.L_358:
        /*0018*/ 	.byte	0x03, 0x19
        /*001a*/ 	.short	0x0438


	//----- nvinfo : EIATTR_KPARAM_INFO
	.align		4
        /*001c*/ 	.byte	0x04, 0x17
        /*001e*/ 	.short	(.L_360 - .L_359)
.L_359:
        /*0020*/ 	.word	0x00000000
        /*0024*/ 	.short	0x0000
        /*0026*/ 	.short	0x0000
        /*0028*/ 	.byte	0x00, 0xf0, 0xe1, 0x10


	//----- nvinfo : EIATTR_MAXREG_COUNT
	.align		4
.L_360:
        /*002c*/ 	.byte	0x03, 0x1b
        /*002e*/ 	.short	0x00ff


	//----- nvinfo : EIATTR_NUM_BARRIERS
	.align		4
        /*0030*/ 	.byte	0x02, 0x4c
        /*0032*/ 	.byte	0x06
	.zero		1


	//----- nvinfo : EIATTR_ANNOTATIONS
	.align		4
        /*0034*/ 	.byte	0x04, 0x55
        /*0036*/ 	.short	(.L_362 - .L_361)


	//   ....[0]....
.L_361:
        /* <DEDUP_REMOVED lines=37> */


	//----- nvinfo : EIATTR_MERCURY_ISA_VERSION
	.align		4
.L_362:
        /*0270*/ 	.byte	0x03, 0x5f
        /*0272*/ 	.short	0x0000


	//----- nvinfo : EIATTR_INT_WARP_WIDE_INSTR_OFFSETS
	.align		4
        /*0274*/ 	.byte	0x04, 0x31
        /*0276*/ 	.short	(.L_364 - .L_363)


	//   ....[0]....
.L_363:
        /*0278*/ 	.word	0x0000b9f0


	//   ....[1]....
        /*027c*/ 	.word	0x0000ba70


	//----- nvinfo : EIATTR_COOP_GROUP_MASK_REGIDS
	.align		4
.L_364:
        /*0280*/ 	.byte	0x04, 0x29
        /*0282*/ 	.short	(.L_366 - .L_365)


	//   ....[0]....
.L_365:
        /*0284*/ 	.word	0xffffffff


	//   ....[1]....
        /*0288*/ 	.word	0xffffffff


	//   ....[2]....
        /*028c*/ 	.word	0xffffffff


	//   ....[3]....
        /*0290*/ 	.word	0xffffffff


	//   ....[4]....
        /*0294*/ 	.word	0xffffffff


	//   ....[5]....
        /*0298*/ 	.word	0xffffffff


	//   ....[6]....
        /*029c*/ 	.word	0xffffffff


	//   ....[7]....
        /*02a0*/ 	.word	0xffffffff


	//   ....[8]....
        /*02a4*/ 	.word	0xffffffff


	//   ....[9]....
        /*02a8*/ 	.word	0xffffffff


	//   ....[10]....
        /*02ac*/ 	.word	0xffffffff


	//   ....[11]....
        /*02b0*/ 	.word	0xffffffff


	//   ....[12]....
        /*02b4*/ 	.word	0xffffffff


	//   ....[13]....
        /*02b8*/ 	.word	0xffffffff


	//   ....[14]....
        /*02bc*/ 	.word	0xffffffff


	//   ....[15]....
        /*02c0*/ 	.word	0xffffffff


	//   ....[16]....
        /*02c4*/ 	.word	0xffffffff


	//   ....[17]....
        /*02c8*/ 	.word	0xffffffff


	//   ....[18]....
        /*02cc*/ 	.word	0xffffffff


	//   ....[19]....
        /*02d0*/ 	.word	0xffffffff


	//   ....[20]....
        /*02d4*/ 	.word	0xffffffff


	//   ....[21]....
        /*02d8*/ 	.word	0xffffffff


	//   ....[22]....
        /*02dc*/ 	.word	0xffffffff


	//   ....[23]....
        /*02e0*/ 	.word	0xffffffff


	//   ....[24]....
        /*02e4*/ 	.word	0xffffffff


	//   ....[25]....
        /*02e8*/ 	.word	0xffffffff


	//   ....[26]....
        /*02ec*/ 	.word	0xffffffff


	//   ....[27]....
        /*02f0*/ 	.word	0xffffffff


	//   ....[28]....
        /*02f4*/ 	.word	0xffffffff


	//   ....[29]....
        /*02f8*/ 	.word	0xffffffff


	//   ....[30]....
        /*02fc*/ 	.word	0xffffffff


	//   ....[31]....
        /*0300*/ 	.word	0xffffffff


	//   ....[32]....
        /*0304*/ 	.word	0xffffffff


	//   ....[33]....
        /*0308*/ 	.word	0xffffffff


	//   ....[34]....
        /*030c*/ 	.word	0xffffffff


	//   ....[35]....
        /*0310*/ 	.word	0xffffffff


	//   ....[36]....
        /*0314*/ 	.word	0xffffffff


	//   ....[37]....
        /*0318*/ 	.word	0xffffffff


	//   ....[38]....
        /*031c*/ 	.word	0xffffffff


	//   ....[39]....
        /*0320*/ 	.word	0xffffffff


	//   ....[40]....
        /*0324*/ 	.word	0xffffffff


	//   ....[41]....
        /*0328*/ 	.word	0xffffffff


	//   ....[42]....
        /*032c*/ 	.word	0xffffffff


	//   ....[43]....
        /*0330*/ 	.word	0xffffffff


	//   ....[44]....
        /*0334*/ 	.word	0xffffffff


	//   ....[45]....
        /*0338*/ 	.word	0xffffffff


	//   ....[46]....
        /*033c*/ 	.word	0xffffffff


	//   ....[47]....
        /*0340*/ 	.word	0xffffffff


	//   ....[48]....
        /*0344*/ 	.word	0xffffffff


	//   ....[49]....
        /*0348*/ 	.word	0xffffffff


	//   ....[50]....
        /*034c*/ 	.word	0xffffffff


	//   ....[51]....
        /*0350*/ 	.word	0xffffffff


	//   ....[52]....
        /*0354*/ 	.word	0xffffffff


	//   ....[53]....
        /*0358*/ 	.word	0xffffffff


	//   ....[54]....
        /*035c*/ 	.word	0xffffffff


	//   ....[55]....
        /*0360*/ 	.word	0xffffffff


	//   ....[56]....
        /*0364*/ 	.word	0xffffffff


	//   ....[57]....
        /*0368*/ 	.word	0xffffffff


	//   ....[58]....
        /*036c*/ 	.word	0xffffffff


	//   ....[59]....
        /*0370*/ 	.word	0xffffffff


	//   ....[60]....
        /*0374*/ 	.word	0xffffffff


	//   ....[61]....
        /*0378*/ 	.word	0xffffffff


	//   ....[62]....
        /*037c*/ 	.word	0xffffffff


	//   ....[63]....
        /*0380*/ 	.word	0xffffffff


	//   ....[64]....
        /*0384*/ 	.word	0xffffffff


	//   ....[65]....
        /*0388*/ 	.word	0xffffffff


	//   ....[66]....
        /*038c*/ 	.word	0xffffffff


	//   ....[67]....
        /*0390*/ 	.word	0xffffffff


	//   ....[68]....
        /*0394*/ 	.word	0xffffffff


	//   ....[69]....
        /*0398*/ 	.word	0xffffffff


	//   ....[70]....
        /*039c*/ 	.word	0xffffffff


	//   ....[71]....
        /*03a0*/ 	.word	0xffffffff


	//   ....[72]....
        /*03a4*/ 	.word	0xffffffff


	//   ....[73]....
        /*03a8*/ 	.word	0xffffffff


	//   ....[74]....
        /*03ac*/ 	.word	0xffffffff


	//   ....[75]....
        /*03b0*/ 	.word	0xffffffff


	//   ....[76]....
        /*03b4*/ 	.word	0xffffffff


	//   ....[77]....
        /*03b8*/ 	.word	0xffffffff


	//   ....[78]....
        /*03bc*/ 	.word	0xffffffff


	//   ....[79]....
        /*03c0*/ 	.word	0xffffffff


	//   ....[80]....
        /*03c4*/ 	.word	0xffffffff


	//   ....[81]....
        /*03c8*/ 	.word	0xffffffff


	//   ....[82]....
        /*03cc*/ 	.word	0xffffffff


	//   ....[83]....
        /*03d0*/ 	.word	0xffffffff


	//   ....[84]....
        /*03d4*/ 	.word	0xffffffff


	//   ....[85]....
        /*03d8*/ 	.word	0xffffffff


	//   ....[86]....
        /*03dc*/ 	.word	0xffffffff


	//   ....[87]....
        /*03e0*/ 	.word	0xffffffff


	//   ....[88]....
        /*03e4*/ 	.word	0xffffffff


	//   ....[89]....
        /*03e8*/ 	.word	0xffffffff


	//   ....[90]....
        /*03ec*/ 	.word	0xffffffff


	//   ....[91]....
        /*03f0*/ 	.word	0xffffffff


	//   ....[92]....
        /*03f4*/ 	.word	0xffffffff


	//   ....[93]....
        /*03f8*/ 	.word	0xffffffff


	//   ....[94]....
        /*03fc*/ 	.word	0xffffffff


	//   ....[95]....
        /*0400*/ 	.word	0xffffffff


	//   ....[96]....
        /*0404*/ 	.word	0xffffffff


	//   ....[97]....
        /*0408*/ 	.word	0xffffffff


	//   ....[98]....
        /*040c*/ 	.word	0xffffffff


	//   ....[99]....
        /*0410*/ 	.word	0xffffffff


	//   ....[100]....
        /*0414*/ 	.word	0xffffffff


	//   ....[101]....
        /*0418*/ 	.word	0xffffffff


	//   ....[102]....
        /*041c*/ 	.word	0xffffffff


	//   ....[103]....
        /*0420*/ 	.word	0xffffffff


	//   ....[104]....
        /*0424*/ 	.word	0xffffffff


	//   ....[105]....
        /*0428*/ 	.word	0xffffffff


	//   ....[106]....
        /*042c*/ 	.word	0xffffffff


	//   ....[107]....
        /*0430*/ 	.word	0xffffffff


	//   ....[108]....
        /*0434*/ 	.word	0xffffffff


	//   ....[109]....
        /*0438*/ 	.word	0xffffffff


	//   ....[110]....
        /*043c*/ 	.word	0xffffffff


	//   ....[111]....
        /*0440*/ 	.word	0xffffffff


	//   ....[112]....
        /*0444*/ 	.word	0xffffffff


	//   ....[113]....
        /*0448*/ 	.word	0xffffffff


	//   ....[114]....
        /*044c*/ 	.word	0xffffffff


	//   ....[115]....
        /*0450*/ 	.word	0xffffffff


	//   ....[116]....
        /*0454*/ 	.word	0xffffffff


	//   ....[117]....
        /*0458*/ 	.word	0xffffffff


	//   ....[118]....
        /*045c*/ 	.word	0xffffffff


	//   ....[119]....
        /*0460*/ 	.word	0xffffffff


	//   ....[120]....
        /*0464*/ 	.word	0xffffffff


	//   ....[121]....
        /*0468*/ 	.word	0xffffffff


	//   ....[122]....
        /*046c*/ 	.word	0xffffffff


	//   ....[123]....
        /*0470*/ 	.word	0xffffffff


	//   ....[124]....
        /*0474*/ 	.word	0xffffffff


	//   ....[125]....
        /*0478*/ 	.word	0xffffffff


	//   ....[126]....
        /*047c*/ 	.word	0xffffffff


	//   ....[127]....
        /*0480*/ 	.word	0xffffffff


	//   ....[128]....
        /*0484*/ 	.word	0xffffffff


	//   ....[129]....
        /*0488*/ 	.word	0xffffffff


	//   ....[130]....
        /*048c*/ 	.word	0xffffffff


	//   ....[131]....
        /*0490*/ 	.word	0xffffffff


	//   ....[132]....
        /*0494*/ 	.word	0xffffffff


	//   ....[133]....
        /*0498*/ 	.word	0xffffffff


	//   ....[134]....
        /*049c*/ 	.word	0xffffffff


	//   ....[135]....
        /*04a0*/ 	.word	0xffffffff


	//   ....[136]....
        /*04a4*/ 	.word	0xffffffff


	//   ....[137]....
        /*04a8*/ 	.word	0xffffffff


	//   ....[138]....
        /*04ac*/ 	.word	0xffffffff


	//   ....[139]....
        /*04b0*/ 	.word	0xffffffff


	//   ....[140]....
        /*04b4*/ 	.word	0xffffffff


	//   ....[141]....
        /*04b8*/ 	.word	0xffffffff


	//   ....[142]....
        /*04bc*/ 	.word	0xffffffff


	//   ....[143]....
        /*04c0*/ 	.word	0xffffffff


	//   ....[144]....
        /*04c4*/ 	.word	0xffffffff


	//   ....[145]....
        /*04c8*/ 	.word	0xffffffff


	//   ....[146]....
        /*04cc*/ 	.word	0xffffffff


	//----- nvinfo : EIATTR_COOP_GROUP_INSTR_OFFSETS
	.align		4
.L_366:
        /*04d0*/ 	.byte	0x04, 0x28
        /*04d2*/ 	.short	(.L_368 - .L_367)


	//   ....[0]....
.L_367:
        /*04d4*/ 	.word	0x00000050


	//   ....[1]....
        /*04d8*/ 	.word	0x000001e0


	//   ....[2]....
        /*04dc*/ 	.word	0x00000210


	//   ....[3]....
        /*04e0*/ 	.word	0x00000240


	//   ....[4]....
        /*04e4*/ 	.word	0x00000270


	//   ....[5]....
        /*04e8*/ 	.word	0x000002a0


	//   ....[6]....
        /*04ec*/ 	.word	0x000002d0


	//   ....[7]....
        /*04f0*/ 	.word	0x00000430


	//   ....[8]....
        /*04f4*/ 	.word	0x00000470


	//   ....[9]....
        /*04f8*/ 	.word	0x000004a0


	//   ....[10]....
        /*04fc*/ 	.word	0x000004d0


	//   ....[11]....
        /*0500*/ 	.word	0x00000500


	//   ....[12]....
        /*0504*/ 	.word	0x00000530


	//   ....[13]....
        /*0508*/ 	.word	0x000005c0


	//   ....[14]....
        /*050c*/ 	.word	0x00000600


	//   ....[15]....
        /*0510*/ 	.word	0x00000620


	//   ....[16]....
        /*0514*/ 	.word	0x00000680


	//   ....[17]....
        /*0518*/ 	.word	0x00002900


	//   ....[18]....
        /*051c*/ 	.word	0x00002920


	//   ....[19]....
        /*0520*/ 	.word	0x00002a90


	//   ....[20]....
        /*0524*/ 	.word	0x00002aa0


	//   ....[21]....
        /*0528*/ 	.word	0x00002c10


	//   ....[22]....
        /*052c*/ 	.word	0x00002c30


	//   ....[23]....
        /*0530*/ 	.word	0x00002da0


	//   ....[24]....
        /*0534*/ 	.word	0x00002db0


	//   ....[25]....
        /*0538*/ 	.word	0x00003fb0


	//   ....[26]....
        /*053c*/ 	.word	0x00003fc0


	//   ....[27]....
        /*0540*/ 	.word	0x000045c0


	//   ....[28]....
        /*0544*/ 	.word	0x000046a0


	//   ....[29]....
        /*0548*/ 	.word	0x000046b0


	//   ....[30]....
        /*054c*/ 	.word	0x000046e0


	//   ....[31]....
        /*0550*/ 	.word	0x000062f0


	//   ....[32]....
        /*0554*/ 	.word	0x00006330


	//   ....[33]....
        /*0558*/ 	.word	0x00006c30


	//   ....[34]....
        /*055c*/ 	.word	0x00006e00


	//   ....[35]....
        /*0560*/ 	.word	0x00006e50


	//   ....[36]....
        /*0564*/ 	.word	0x00006f70


	//   ....[37]....
        /*0568*/ 	.word	0x00009780


	//   ....[38]....
        /*056c*/ 	.word	0x000097a0


	//   ....[39]....
        /*0570*/ 	.word	0x000097c0


	//   ....[40]....
        /*0574*/ 	.word	0x000097e0


	//   ....[41]....
        /*0578*/ 	.word	0x0000b1d0


	//   ....[42]....
        /*057c*/ 	.word	0x0000b200


	//   ....[43]....
        /*0580*/ 	.word	0x0000b210


	//   ....[44]....
        /*0584*/ 	.word	0x0000b240


	//   ....[45]....
        /*0588*/ 	.word	0x0000c680


	//   ....[46]....
        /*058c*/ 	.word	0x0000c6a0


	//   ....[47]....
        /*0590*/ 	.word	0x0000c6c0


	//   ....[48]....
        /*0594*/ 	.word	0x0000c6d0


	//   ....[49]....
        /*0598*/ 	.word	0x0000ca90


	//   ....[50]....
        /*059c*/ 	.word	0x0000cab0


	//   ....[51]....
        /*05a0*/ 	.word	0x0000cbf0


	//   ....[52]....
        /*05a4*/ 	.word	0x0000cc00


	//   ....[53]....
        /*05a8*/ 	.word	0x0000cd50


	//   ....[54]....
        /*05ac*/ 	.word	0x0000cd70


	//   ....[55]....
        /*05b0*/ 	.word	0x0000cec0


	//   ....[56]....
        /*05b4*/ 	.word	0x0000ced0


	//   ....[57]....
        /*05b8*/ 	.word	0x0000d220


	//   ....[58]....
        /*05bc*/ 	.word	0x0000d240


	//   ....[59]....
        /*05c0*/ 	.word	0x0000dba0


	//   ....[60]....
        /*05c4*/ 	.word	0x0000dbb0


	//   ....[61]....
        /*05c8*/ 	.word	0x0000e9e0


	//   ....[62]....
        /*05cc*/ 	.word	0x0000ea00


	//   ....[63]....
        /*05d0*/ 	.word	0x0000eb50


	//   ....[64]....
        /*05d4*/ 	.word	0x0000eb60


	//   ....[65]....
        /*05d8*/ 	.word	0x0000ecb0


	//   ....[66]....
        /*05dc*/ 	.word	0x0000ecd0


	//   ....[67]....
        /*05e0*/ 	.word	0x0000ee20


	//   ....[68]....
        /*05e4*/ 	.word	0x0000ee30


	//   ....[69]....
        /*05e8*/ 	.word	0x0000f020


	//   ....[70]....
        /*05ec*/ 	.word	0x0000f040


	//   ....[71]....
        /*05f0*/ 	.word	0x0000f160


	//   ....[72]....
        /*05f4*/ 	.word	0x0000f1a0


	//   ....[73]....
        /*05f8*/ 	.word	0x0000f1d0


	//   ....[74]....
        /*05fc*/ 	.word	0x0000f200


	//   ....[75]....
        /*0600*/ 	.word	0x0000f230


	//   ....[76]....
        /*0604*/ 	.word	0x0000f260


	//   ....[77]....
        /*0608*/ 	.word	0x0000f3b0


	//   ....[78]....
        /*060c*/ 	.word	0x0000f3f0


	//   ....[79]....
        /*0610*/ 	.word	0x0000f420


	//   ....[80]....
        /*0614*/ 	.word	0x0000f450


	//   ....[81]....
        /*0618*/ 	.word	0x0000f480


	//   ....[82]....
        /*061c*/ 	.word	0x0000f4b0


	//   ....[83]....
        /*0620*/ 	.word	0x0000f540


	//   ....[84]....
        /*0624*/ 	.word	0x0000f580


	//   ....[85]....
        /*0628*/ 	.word	0x0000f590


	//   ....[86]....
        /*062c*/ 	.word	0x0000f5f0


	//   ....[87]....
        /*0630*/ 	.word	0x0000ffa0


	//   ....[88]....
        /*0634*/ 	.word	0x00010000


	//   ....[89]....
        /*0638*/ 	.word	0x00010050


	//   ....[90]....
        /*063c*/ 	.word	0x000100a0


	//   ....[91]....
        /*0640*/ 	.word	0x000100f0


	//   ....[92]....
        /*0644*/ 	.word	0x00010160


	//   ....[93]....
        /*0648*/ 	.word	0x000101a0


	//   ....[94]....
        /*064c*/ 	.word	0x00010210


	//   ....[95]....
        /*0650*/ 	.word	0x00010280


	//   ....[96]....
        /*0654*/ 	.word	0x000102e0


	//   ....[97]....
        /*0658*/ 	.word	0x00010350


	//   ....[98]....
        /*065c*/ 	.word	0x000103c0


	//   ....[99]....
        /*0660*/ 	.word	0x00010420


	//   ....[100]....
        /*0664*/ 	.word	0x00010480


	//   ....[101]....
        /*0668*/ 	.word	0x000104e0


	//   ....[102]....
        /*066c*/ 	.word	0x00010550


	//   ....[103]....
        /*0670*/ 	.word	0x000105b0


	//   ....[104]....
        /*0674*/ 	.word	0x00010610


	//   ....[105]....
        /*0678*/ 	.word	0x00010660


	//   ....[106]....
        /*067c*/ 	.word	0x000106c0


	//   ....[107]....
        /*0680*/ 	.word	0x00010710


	//   ....[108]....
        /*0684*/ 	.word	0x00010760


	//   ....[109]....
        /*0688*/ 	.word	0x000107d0


	//   ....[110]....
        /*068c*/ 	.word	0x00010840


	//   ....[111]....
        /*0690*/ 	.word	0x000108a0


	//   ....[112]....
        /*0694*/ 	.word	0x00010900


	//   ....[113]....
        /*0698*/ 	.word	0x00010960


	//   ....[114]....
        /*069c*/ 	.word	0x000109d0


	//   ....[115]....
        /*06a0*/ 	.word	0x00010a30


	//   ....[116]....
        /*06a4*/ 	.word	0x00010a90


	//   ....[117]....
        /*06a8*/ 	.word	0x00010af0


	//   ....[118]....
        /*06ac*/ 	.word	0x00010b60


	//   ....[119]....
        /*06b0*/ 	.word	0x00010bc0


	//   ....[120]....
        /*06b4*/ 	.word	0x00010c20


	//   ....[121]....
        /*06b8*/ 	.word	0x00010c80


	//   ....[122]....
        /*06bc*/ 	.word	0x00010cf0


	//   ....[123]....
        /*06c0*/ 	.word	0x00010d50


	//   ....[124]....
        /*06c4*/ 	.word	0x00010db0


	//   ....[125]....
        /*06c8*/ 	.word	0x00010e10


	//   ....[126]....
        /*06cc*/ 	.word	0x00010e80


	//   ....[127]....
        /*06d0*/ 	.word	0x00010ee0


	//   ....[128]....
        /*06d4*/ 	.word	0x00010f40


	//   ....[129]....
        /*06d8*/ 	.word	0x00010fa0


	//   ....[130]....
        /*06dc*/ 	.word	0x00011010


	//   ....[131]....
        /*06e0*/ 	.word	0x00011060


	//   ....[132]....
        /*06e4*/ 	.word	0x000110a0


	//   ....[133]....
        /*06e8*/ 	.word	0x000110f0


	//   ....[134]....
        /*06ec*/ 	.word	0x00011140


	//   ....[135]....
        /*06f0*/ 	.word	0x00011190


	//   ....[136]....
        /*06f4*/ 	.word	0x00011200


	//   ....[137]....
        /*06f8*/ 	.word	0x00011240


	//   ....[138]....
        /*06fc*/ 	.word	0x00011290


	//   ....[139]....
        /*0700*/ 	.word	0x000112e0


	//   ....[140]....
        /*0704*/ 	.word	0x00011330


	//   ....[141]....
        /*0708*/ 	.word	0x00011380


	//   ....[142]....
        /*070c*/ 	.word	0x000113f0


	//   ....[143]....
        /*0710*/ 	.word	0x00011430


	//   ....[144]....
        /*0714*/ 	.word	0x000114a0


	//   ....[145]....
        /*0718*/ 	.word	0x00011500


	//   ....[146]....
        /*071c*/ 	.word	0x00011560


	//----- nvinfo : EIATTR_EXIT_INSTR_OFFSETS
	.align		4
.L_368:
        /*0720*/ 	.byte	0x04, 0x1c
        /*0722*/ 	.short	(.L_370 - .L_369)


	//   ....[0]....
.L_369:
        /*0724*/ 	.word	0x00000fe0


	//   ....[1]....
        /*0728*/ 	.word	0x0000ff60


	//----- nvinfo : EIATTR_MAX_THREADS
	.align		4
.L_370:
        /*072c*/ 	.byte	0x04, 0x05
        /*072e*/ 	.short	(.L_372 - .L_371)
.L_371:
        /*0730*/ 	.word	0x00000100
        /*0734*/ 	.word	0x00000001
        /*0738*/ 	.word	0x00000001


	//----- nvinfo : EIATTR_CRS_STACK_SIZE
	.align		4
.L_372:
        /*073c*/ 	.byte	0x04, 0x1e
        /*073e*/ 	.short	(.L_374 - .L_373)
.L_373:
        /*0740*/ 	.word	0x00000000
.L_374:


//--------------------- .nv.info._ZN7cutlass13device_kernelIN5flash19enable_sm80_to_sm89INS1_16FlashAttnFwdSm80INS1_25CollectiveMainloopFwdSm80ILi8ELi1ELb0EN4cute5tupleIJNS5_1CILi128EEENS7_ILi64EEENS7_ILi192EEEEEELi192ENS_10bfloat16_tEfNS_4arch4Sm80ELb1ELb0ELb0ELb1ELb0ELb1ELb1ELb1EEENS1_21CollectiveEpilogueFwdINS6_IJS8_SA_S9_EEENS6_IJNS7_ILi1EEESI_SI_EEESC_SE_Li256ELb1ELb1ELb1ELb0EEENS1_36VarlenDynamicPersistentTileSchedulerILi128ELi64ELi256ELi256ELb1ELb1ELb0ELb1ELb1ELb1EEEEEEEEEvNT_6ParamsE --------------------------
	.section	.nv.info._ZN7cutlass13device_kernelIN5flash19enable_sm80_to_sm89INS1_16FlashAttnFwdSm80INS1_25CollectiveMainloopFwdSm80ILi8ELi1ELb0EN4cute5tupleIJNS5_1CILi128EEENS7_ILi64EEENS7_ILi192EEEEEELi192ENS_10bfloat16_tEfNS_4arch4Sm80ELb1ELb0ELb0ELb1ELb0ELb1ELb1ELb1EEENS1_21CollectiveEpilogueFwdINS6_IJS8_SA_S9_EEENS6_IJNS7_ILi1EEESI_SI_EEESC_SE_Li256ELb1ELb1ELb1ELb0EEENS1_36VarlenDynamicPersistentTileSchedulerILi128ELi64ELi256ELi256ELb1ELb1ELb0ELb1ELb1ELb1EEEEEEEEEvNT_6ParamsE,"",@"SHT_CUDA_INFO"
	.sectionflags	@""
	.align	4


	//----- nvinfo : EIATTR_CUDA_API_VERSION
	.align		4
        /*0000*/ 	.byte	0x04, 0x37
        /*0002*/ 	.short	(.L_376 - .L_375)
.L_375:
        /*0004*/ 	.word	0x00000082


	//----- nvinfo : EIATTR_SW2861232_WAR
	.align		4
.L_376:
        /*0008*/ 	.byte	0x01, 0x35
	.zero		2


	//----- nvinfo : EIATTR_PARAM_CBANK
	.align		4
        /*000c*/ 	.byte	0x04, 0x0a
        /*000e*/ 	.short	(.L_378 - .L_377)
	.align		4
.L_377:
        /*0010*/ 	.word	index@(.nv.constant0._ZN7cutlass13device_kernelIN5flash19enable_sm80_to_sm89INS1_16FlashAttnFwdSm80INS1_25CollectiveMainloopFwdSm80ILi8ELi1ELb0EN4cute5tupleIJNS5_1CILi128EEENS7_ILi64EEENS7_ILi192EEEEEELi192ENS_10bfloat16_tEfNS_4arch4Sm80ELb1ELb0ELb0ELb1ELb0ELb1ELb1ELb1EEENS1_21CollectiveEpilogueFwdINS6_IJS8_SA_S9_EEENS6_IJNS7_ILi1EEESI_SI_EEESC_SE_Li256ELb1ELb1ELb1ELb0EEENS1_36VarlenDynamicPersistentTileSchedulerILi128ELi64ELi256ELi256ELb1ELb1ELb0ELb1ELb1ELb1EEEEEEEEEvNT_6ParamsE)
        /*0014*/ 	.short	0x0160
        /*0016*/ 	.short	0x0438


	//----- nvinfo : EIATTR_CBANK_PARAM_SIZE
	.align		4
.L_378:
        /*0018*/ 	.byte	0x03, 0x19
        /*001a*/ 	.short	0x0438


	//----- nvinfo : EIATTR_KPARAM_INFO
	.align		4
        /*001c*/ 	.byte	0x04, 0x17
        /*001e*/ 	.short	(.L_380 - .L_379)
.L_379:
        /*0020*/ 	.word	0x00000000
        /*0024*/ 	.short	0x0000
        /*0026*/ 	.short	0x0000
        /*0028*/ 	.byte	0x00, 0xf0, 0xe1, 0x10


	//----- nvinfo : EIATTR_MAXREG_COUNT
	.align		4
.L_380:
        /*002c*/ 	.byte	0x03, 0x1b
        /*002e*/ 	.short	0x00ff


	//----- nvinfo : EIATTR_NUM_BARRIERS
	.align		4
        /*0030*/ 	.byte	0x02, 0x4c
        /*0032*/ 	.byte	0x06
	.zero		1


	//----- nvinfo : EIATTR_ANNOTATIONS
	.align		4
        /*0034*/ 	.byte	0x04, 0x55
        /*0036*/ 	.short	(.L_382 - .L_381)


	//   ....[0]....
.L_381:
        /* <DEDUP_REMOVED lines=32> */


	//----- nvinfo : EIATTR_MERCURY_ISA_VERSION
	.align		4
.L_382:
        /*0228*/ 	.byte	0x03, 0x5f
        /*022a*/ 	.short	0x0000


	//----- nvinfo : EIATTR_INT_WARP_WIDE_INSTR_OFFSETS
	.align		4
        /*022c*/ 	.byte	0x04, 0x31
        /*022e*/ 	.short	(.L_384 - .L_383)


	//   ....[0]....
.L_383:
        /*0230*/ 	.word	0x000180d0


	//   ....[1]....
        /*0234*/ 	.word	0x00018150


	//----- nvinfo : EIATTR_COOP_GROUP_MASK_REGIDS
	.align		4
.L_384:
        /*0238*/ 	.byte	0x04, 0x29
        /*023a*/ 	.short	(.L_386 - .L_385)


	//   ....[0]....
.L_385:
        /*023c*/ 	.word	0xffffffff


	//   ....[1]....
        /*0240*/ 	.word	0xffffffff


	//   ....[2]....
        /*0244*/ 	.word	0xffffffff


	//   ....[3]....
        /*0248*/ 	.word	0xffffffff


	//   ....[4]....
        /*024c*/ 	.word	0xffffffff


	//   ....[5]....
        /*0250*/ 	.word	0xffffffff


	//   ....[6]....
        /*0254*/ 	.word	0xffffffff


	//   ....[7]....
        /*0258*/ 	.word	0xffffffff


	//   ....[8]....
        /*025c*/ 	.word	0xffffffff


	//   ....[9]....
        /*0260*/ 	.word	0xffffffff


	//   ....[10]....
        /*0264*/ 	.word	0xffffffff


	//   ....[11]....
        /*0268*/ 	.word	0xffffffff


	//   ....[12]....
        /*026c*/ 	.word	0xffffffff


	//   ....[13]....
        /*0270*/ 	.word	0xffffffff


	//   ....[14]....
        /*0274*/ 	.word	0xffffffff


	//   ....[15]....
        /*0278*/ 	.word	0xffffffff


	//   ....[16]....
        /*027c*/ 	.word	0xffffffff


	//   ....[17]....
        /*0280*/ 	.word	0xffffffff


	//   ....[18]....
        /*0284*/ 	.word	0xffffffff


	//   ....[19]....
        /*0288*/ 	.word	0xffffffff


	//   ....[20]....
        /*028c*/ 	.word	0xffffffff


	//   ....[21]....
        /*0290*/ 	.word	0xffffffff


	//   ....[22]....
        /*0294*/ 	.word	0xffffffff


	//   ....[23]....
        /*0298*/ 	.word	0xffffffff


	//   ....[24]....
        /*029c*/ 	.word	0xffffffff


	//   ....[25]....
        /*02a0*/ 	.word	0xffffffff


	//   ....[26]....
        /*02a4*/ 	.word	0xffffffff


	//   ....[27]....
        /*02a8*/ 	.word	0xffffffff


	//   ....[28]....
        /*02ac*/ 	.word	0xffffffff


	//   ....[29]....
        /*02b0*/ 	.word	0xffffffff


	//   ....[30]....
        /*02b4*/ 	.word	0xffffffff


	//   ....[31]....
        /*02b8*/ 	.word	0xffffffff


	//   ....[32]....
        /*02bc*/ 	.word	0xffffffff


	//   ....[33]....
        /*02c0*/ 	.word	0xffffffff


	//   ....[34]....
        /*02c4*/ 	.word	0xffffffff


	//   ....[35]....
        /*02c8*/ 	.word	0xffffffff


	//   ....[36]....
        /*02cc*/ 	.word	0xffffffff


	//   ....[37]....
        /*02d0*/ 	.word	0xffffffff


	//   ....[38]....
        /*02d4*/ 	.word	0xffffffff


	//   ....[39]....
        /*02d8*/ 	.word	0xffffffff


	//   ....[40]....
        /*02dc*/ 	.word	0xffffffff


	//   ....[41]....
        /*02e0*/ 	.word	0xffffffff


	//   ....[42]....
        /*02e4*/ 	.word	0xffffffff


	//   ....[43]....
        /*02e8*/ 	.word	0xffffffff


	//   ....[44]....
        /*02ec*/ 	.word	0xffffffff


	//   ....[45]....
        /*02f0*/ 	.word	0xffffffff


	//   ....[46]....
        /*02f4*/ 	.word	0xffffffff


	//   ....[47]....
        /*02f8*/ 	.word	0xffffffff


	//   ....[48]....
        /*02fc*/ 	.word	0xffffffff


	//   ....[49]....
        /*0300*/ 	.word	0xffffffff


	//   ....[50]....
        /*0304*/ 	.word	0xffffffff


	//   ....[51]....
        /*0308*/ 	.word	0xffffffff


	//   ....[52]....
        /*030c*/ 	.word	0xffffffff


	//   ....[53]....
        /*0310*/ 	.word	0xffffffff


	//   ....[54]....
        /*0314*/ 	.word	0xffffffff


	//   ....[55]....
        /*0318*/ 	.word	0xffffffff


	//   ....[56]....
        /*031c*/ 	.word	0xffffffff


	//   ....[57]....
        /*0320*/ 	.word	0xffffffff


	//   ....[58]....
        /*0324*/ 	.word	0xffffffff


	//   ....[59]....
        /*0328*/ 	.word	0xffffffff


	//   ....[60]....
        /*032c*/ 	.word	0xffffffff


	//   ....[61]....
        /*0330*/ 	.word	0xffffffff


	//   ....[62]....
        /*0334*/ 	.word	0xffffffff


	//   ....[63]....
        /*0338*/ 	.word	0xffffffff


	//   ....[64]....
        /*033c*/ 	.word	0xffffffff


	//   ....[65]....
        /*0340*/ 	.word	0xffffffff


	//   ....[66]....
        /*0344*/ 	.word	0xffffffff


	//   ....[67]....
        /*0348*/ 	.word	0xffffffff


	//   ....[68]....
        /*034c*/ 	.word	0xffffffff


	//   ....[69]....
        /*0350*/ 	.word	0xffffffff


	//   ....[70]....
        /*0354*/ 	.word	0xffffffff


	//   ....[71]....
        /*0358*/ 	.word	0xffffffff


	//   ....[72]....
        /*035c*/ 	.word	0xffffffff


	//   ....[73]....
        /*0360*/ 	.word	0xffffffff


	//   ....[74]....
        /*0364*/ 	.word	0xffffffff


	//   ....[75]....
        /*0368*/ 	.word	0xffffffff


	//   ....[76]....
        /*036c*/ 	.word	0xffffffff


	//   ....[77]....
        /*0370*/ 	.word	0xffffffff


	//   ....[78]....
        /*0374*/ 	.word	0xffffffff


	//   ....[79]....
        /*0378*/ 	.word	0xffffffff


	//   ....[80]....
        /*037c*/ 	.word	0xffffffff


	//   ....[81]....
        /*0380*/ 	.word	0xffffffff


	//   ....[82]....
        /*0384*/ 	.word	0xffffffff


	//   ....[83]....
        /*0388*/ 	.word	0xffffffff


	//   ....[84]....
        /*038c*/ 	.word	0xffffffff


	//   ....[85]....
        /*0390*/ 	.word	0xffffffff


	//   ....[86]....
        /*0394*/ 	.word	0xffffffff


	//   ....[87]....
        /*0398*/ 	.word	0xffffffff


	//   ....[88]....
        /*039c*/ 	.word	0xffffffff


	//   ....[89]....
        /*03a0*/ 	.word	0xffffffff


	//   ....[90]....
        /*03a4*/ 	.word	0xffffffff


	//   ....[91]....
        /*03a8*/ 	.word	0xffffffff


	//   ....[92]....
        /*03ac*/ 	.word	0xffffffff


	//   ....[93]....
        /*03b0*/ 	.word	0xffffffff


	//   ....[94]....
        /*03b4*/ 	.word	0xffffffff


	//   ....[95]....
        /*03b8*/ 	.word	0xffffffff


	//   ....[96]....
        /*03bc*/ 	.word	0xffffffff


	//   ....[97]....
        /*03c0*/ 	.word	0xffffffff


	//   ....[98]....
        /*03c4*/ 	.word	0xffffffff


	//   ....[99]....
        /*03c8*/ 	.word	0xffffffff


	//   ....[100]....
        /*03cc*/ 	.word	0xffffffff


	//   ....[101]....
        /*03d0*/ 	.word	0xffffffff


	//   ....[102]....
        /*03d4*/ 	.word	0xffffffff


	//   ....[103]....
        /*03d8*/ 	.word	0xffffffff


	//   ....[104]....
        /*03dc*/ 	.word	0xffffffff


	//   ....[105]....
        /*03e0*/ 	.word	0xffffffff


	//   ....[106]....
        /*03e4*/ 	.word	0xffffffff


	//   ....[107]....
        /*03e8*/ 	.word	0xffffffff


	//   ....[108]....
        /*03ec*/ 	.word	0xffffffff


	//   ....[109]....
        /*03f0*/ 	.word	0xffffffff


	//   ....[110]....
        /*03f4*/ 	.word	0xffffffff


	//   ....[111]....
        /*03f8*/ 	.word	0xffffffff


	//   ....[112]....
        /*03fc*/ 	.word	0xffffffff


	//   ....[113]....
        /*0400*/ 	.word	0xffffffff


	//   ....[114]....
        /*0404*/ 	.word	0xffffffff


	//   ....[115]....
        /*0408*/ 	.word	0xffffffff


	//   ....[116]....
        /*040c*/ 	.word	0xffffffff


	//   ....[117]....
        /*0410*/ 	.word	0xffffffff


	//   ....[118]....
        /*0414*/ 	.word	0xffffffff


	//   ....[119]....
        /*0418*/ 	.word	0xffffffff


	//   ....[120]....
        /*041c*/ 	.word	0xffffffff


	//   ....[121]....
        /*0420*/ 	.word	0xffffffff


	//   ....[122]....
        /*0424*/ 	.word	0xffffffff


	//   ....[123]....
        /*0428*/ 	.word	0xffffffff


	//   ....[124]....
        /*042c*/ 	.word	0xffffffff


	//   ....[125]....
        /*0430*/ 	.word	0xffffffff


	//   ....[126]....
        /*0434*/ 	.word	0xffffffff


	//   ....[127]....
        /*0438*/ 	.word	0xffffffff


	//   ....[128]....
        /*043c*/ 	.word	0xffffffff


	//   ....[129]....
        /*0440*/ 	.word	0xffffffff


	//   ....[130]....
        /*0444*/ 	.word	0xffffffff


	//   ....[131]....
        /*0448*/ 	.word	0xffffffff


	//   ....[132]....
        /*044c*/ 	.word	0xffffffff


	//   ....[133]....
        /*0450*/ 	.word	0xffffffff


	//   ....[134]....
        /*0454*/ 	.word	0xffffffff


	//   ....[135]....
        /*0458*/ 	.word	0xffffffff


	//   ....[136]....
        /*045c*/ 	.word	0xffffffff


	//   ....[137]....
        /*0460*/ 	.word	0xffffffff


	//   ....[138]....
        /*0464*/ 	.word	0xffffffff


	//   ....[139]....
        /*0468*/ 	.word	0xffffffff


	//   ....[140]....
        /*046c*/ 	.word	0xffffffff


	//   ....[141]....
        /*0470*/ 	.word	0xffffffff


	//   ....[142]....
        /*0474*/ 	.word	0xffffffff


	//   ....[143]....
        /*0478*/ 	.word	0xffffffff


	//   ....[144]....
        /*047c*/ 	.word	0xffffffff


	//   ....[145]....
        /*0480*/ 	.word	0xffffffff


	//   ....[146]....
        /*0484*/ 	.word	0xffffffff


	//   ....[147]....
        /*0488*/ 	.word	0xffffffff


	//   ....[148]....
        /*048c*/ 	.word	0xffffffff


	//   ....[149]....
        /*0490*/ 	.word	0xffffffff


	//   ....[150]....
        /*0494*/ 	.word	0xffffffff


	//   ....[151]....
        /*0498*/ 	.word	0xffffffff


	//   ....[152]....
        /*049c*/ 	.word	0xffffffff


	//   ....[153]....
        /*04a0*/ 	.word	0xffffffff


	//   ....[154]....
        /*04a4*/ 	.word	0xffffffff


	//   ....[155]....
        /*04a8*/ 	.word	0xffffffff


	//   ....[156]....
        /*04ac*/ 	.word	0xffffffff


	//   ....[157]....
        /*04b0*/ 	.word	0xffffffff


	//   ....[158]....
        /*04b4*/ 	.word	0xffffffff


	//   ....[159]....
        /*04b8*/ 	.word	0xffffffff


	//   ....[160]....
        /*04bc*/ 	.word	0xffffffff


	//   ....[161]....
        /*04c0*/ 	.word	0xffffffff


	//   ....[162]....
        /*04c4*/ 	.word	0xffffffff


	//----- nvinfo : EIATTR_COOP_GROUP_INSTR_OFFSETS
	.align		4
.L_386:
        /*04c8*/ 	.byte	0x04, 0x28
        /*04ca*/ 	.short	(.L_388 - .L_387)


	//   ....[0]....
.L_387:
        /*04cc*/ 	.word	0x00000050


	//   ....[1]....
        /*04d0*/ 	.word	0x000001f0


	//   ....[2]....
        /*04d4*/ 	.word	0x00000220


	//   ....[3]....
        /*04d8*/ 	.word	0x00000250


	//   ....[4]....
        /*04dc*/ 	.word	0x00000280


	//   ....[5]....
        /*04e0*/ 	.word	0x000002b0


	//   ....[6]....
        /*04e4*/ 	.word	0x000002e0


	//   ....[7]....
        /*04e8*/ 	.word	0x00000450


	//   ....[8]....
        /*04ec*/ 	.word	0x00000490


	//   ....[9]....
        /*04f0*/ 	.word	0x000004c0


	//   ....[10]....
        /*04f4*/ 	.word	0x000004f0


	//   ....[11]....
        /*04f8*/ 	.word	0x00000520


	//   ....[12]....
        /*04fc*/ 	.word	0x00000550


	//   ....[13]....
        /*0500*/ 	.word	0x000005e0


	//   ....[14]....
        /*0504*/ 	.word	0x00000620


	//   ....[15]....
        /*0508*/ 	.word	0x00000640


	//   ....[16]....
        /*050c*/ 	.word	0x000006a0


	//   ....[17]....
        /*0510*/ 	.word	0x00007ec0


	//   ....[18]....
        /*0514*/ 	.word	0x00007ee0


	//   ....[19]....
        /*0518*/ 	.word	0x00008040


	//   ....[20]....
        /*051c*/ 	.word	0x00008050


	//   ....[21]....
        /*0520*/ 	.word	0x00008180


	//   ....[22]....
        /*0524*/ 	.word	0x000081a0


	//   ....[23]....
        /*0528*/ 	.word	0x000082d0


	//   ....[24]....
        /*052c*/ 	.word	0x000082e0


	//   ....[25]....
        /*0530*/ 	.word	0x000089d0


	//   ....[26]....
        /*0534*/ 	.word	0x00008a10


	//   ....[27]....
        /*0538*/ 	.word	0x00008a50


	//   ....[28]....
        /*053c*/ 	.word	0x00008a60


	//   ....[29]....
        /*0540*/ 	.word	0x00008ed0


	//   ....[30]....
        /*0544*/ 	.word	0x00009140


	//   ....[31]....
        /*0548*/ 	.word	0x00009180


	//   ....[32]....
        /*054c*/ 	.word	0x000091a0


	//   ....[33]....
        /*0550*/ 	.word	0x0000bfa0


	//   ....[34]....
        /*0554*/ 	.word	0x0000c070


	//   ....[35]....
        /*0558*/ 	.word	0x0000c0b0


	//   ....[36]....
        /*055c*/ 	.word	0x0000c0f0


	//   ....[37]....
        /*0560*/ 	.word	0x0000c3a0


	//   ....[38]....
        /*0564*/ 	.word	0x0000c610


	//   ....[39]....
        /*0568*/ 	.word	0x0000c650


	//   ....[40]....
        /*056c*/ 	.word	0x0000c690


	//   ....[41]....
        /*0570*/ 	.word	0x00010540


	//   ....[42]....
        /*0574*/ 	.word	0x00010550


	//   ....[43]....
        /*0578*/ 	.word	0x00010b60


	//   ....[44]....
        /*057c*/ 	.word	0x00010c40


	//   ....[45]....
        /*0580*/ 	.word	0x00010c50


	//   ....[46]....
        /*0584*/ 	.word	0x00010c80


	//   ....[47]....
        /*0588*/ 	.word	0x000128f0


	//   ....[48]....
        /*058c*/ 	.word	0x00012970


	//   ....[49]....
        /*0590*/ 	.word	0x000132e0


	//   ....[50]....
        /*0594*/ 	.word	0x000134b0


	//   ....[51]....
        /*0598*/ 	.word	0x00013500


	//   ....[52]....
        /*059c*/ 	.word	0x00013620


	//   ....[53]....
        /*05a0*/ 	.word	0x00015e50


	//   ....[54]....
        /*05a4*/ 	.word	0x00015e70


	//   ....[55]....
        /*05a8*/ 	.word	0x00015e90


	//   ....[56]....
        /*05ac*/ 	.word	0x00015eb0


	//   ....[57]....
        /*05b0*/ 	.word	0x000178b0


	//   ....[58]....
        /*05b4*/ 	.word	0x000178e0


	//   ....[59]....
        /*05b8*/ 	.word	0x000178f0


	//   ....[60]....
        /*05bc*/ 	.word	0x00017920


	//   ....[61]....
        /*05c0*/ 	.word	0x00018e60


	//   ....[62]....
        /*05c4*/ 	.word	0x00018e70


	//   ....[63]....
        /*05c8*/ 	.word	0x00018e90


	//   ....[64]....
        /*05cc*/ 	.word	0x00018eb0


	//   ....[65]....
        /*05d0*/ 	.word	0x00019270


	//   ....[66]....
        /*05d4*/ 	.word	0x00019290


	//   ....[67]....
        /*05d8*/ 	.word	0x000193e0


	//   ....[68]....
        /*05dc*/ 	.word	0x000193f0


	//   ....[69]....
        /*05e0*/ 	.word	0x00019520


	//   ....[70]....
        /*05e4*/ 	.word	0x00019540


	//   ....[71]....
        /*05e8*/ 	.word	0x00019670


	//   ....[72]....
        /*05ec*/ 	.word	0x00019680


	//   ....[73]....
        /*05f0*/ 	.word	0x000199b0


	//   ....[74]....
        /*05f4*/ 	.word	0x000199d0


	//   ....[75]....
        /*05f8*/ 	.word	0x0001a310


	//   ....[76]....
        /*05fc*/ 	.word	0x0001a320


	//   ....[77]....
        /*0600*/ 	.word	0x0001b100


	//   ....[78]....
        /*0604*/ 	.word	0x0001b120


	//   ....[79]....
        /*0608*/ 	.word	0x0001b280


	//   ....[80]....
        /*060c*/ 	.word	0x0001b290


	//   ....[81]....
        /*0610*/ 	.word	0x0001b3c0


	//   ....[82]....
        /*0614*/ 	.word	0x0001b3e0


	//   ....[83]....
        /*0618*/ 	.word	0x0001b510


	//   ....[84]....
        /*061c*/ 	.word	0x0001b520


	//   ....[85]....
        /*0620*/ 	.word	0x0001b6f0


	//   ....[86]....
        /*0624*/ 	.word	0x0001b710


	//   ....[87]....
        /*0628*/ 	.word	0x0001b830


	//   ....[88]....
        /*062c*/ 	.word	0x0001b870


	//   ....[89]....
        /*0630*/ 	.word	0x0001b8a0


	//   ....[90]....
        /*0634*/ 	.word	0x0001b8d0


	//   ....[91]....
        /*0638*/ 	.word	0x0001b900


	//   ....[92]....
        /*063c*/ 	.word	0x0001b930


	//   ....[93]....
        /*0640*/ 	.word	0x0001ba80


	//   ....[94]....
        /*0644*/ 	.word	0x0001bac0


	//   ....[95]....
        /*0648*/ 	.word	0x0001baf0


	//   ....[96]....
        /*064c*/ 	.word	0x0001bb20


	//   ....[97]....
        /*0650*/ 	.word	0x0001bb50


	//   ....[98]....
        /*0654*/ 	.word	0x0001bb80


	//   ....[99]....
        /*0658*/ 	.word	0x0001bc10


	//   ....[100]....
        /*065c*/ 	.word	0x0001bc50


	//   ....[101]....
        /*0660*/ 	.word	0x0001bc60


	//   ....[102]....
        /*0664*/ 	.word	0x0001bcc0


	//   ....[103]....
        /*0668*/ 	.word	0x0001c660


	//   ....[104]....
        /*066c*/ 	.word	0x0001c6c0


	//   ....[105]....
        /*0670*/ 	.word	0x0001c720


	//   ....[106]....
        /*0674*/ 	.word	0x0001c780


	//   ....[107]....
        /*0678*/ 	.word	0x0001c7e0


	//   ....[108]....
        /*067c*/ 	.word	0x0001c850


	//   ....[109]....
        /*0680*/ 	.word	0x0001c8a0


	//   ....[110]....
        /*0684*/ 	.word	0x0001c910


	//   ....[111]....
        /*0688*/ 	.word	0x0001c980


	//   ....[112]....
        /*068c*/ 	.word	0x0001c9e0


	//   ....[113]....
        /*0690*/ 	.word	0x0001ca50


	//   ....[114]....
        /*0694*/ 	.word	0x0001cac0


	//   ....[115]....
        /*0698*/ 	.word	0x0001cb30


	//   ....[116]....
        /*069c*/ 	.word	0x0001cb90


	//   ....[117]....
        /*06a0*/ 	.word	0x0001cc00


	//   ....[118]....
        /*06a4*/ 	.word	0x0001cc70


	//   ....[119]....
        /*06a8*/ 	.word	0x0001cce0


	//   ....[120]....
        /*06ac*/ 	.word	0x0001cd40


	//   ....[121]....
        /*06b0*/ 	.word	0x0001cda0


	//   ....[122]....
        /*06b4*/ 	.word	0x0001ce00


	//   ....[123]....
        /*06b8*/ 	.word	0x0001ce50


	//   ....[124]....
        /*06bc*/ 	.word	0x0001cea0


	//   ....[125]....
        /*06c0*/ 	.word	0x0001cf10


	//   ....[126]....
        /*06c4*/ 	.word	0x0001cf80


	//   ....[127]....
        /*06c8*/ 	.word	0x0001cff0


	//   ....[128]....
        /*06cc*/ 	.word	0x0001d050


	//   ....[129]....
        /*06d0*/ 	.word	0x0001d0c0


	//   ....[130]....
        /*06d4*/ 	.word	0x0001d130


	//   ....[131]....
        /*06d8*/ 	.word	0x0001d1a0


	//   ....[132]....
        /*06dc*/ 	.word	0x0001d200


	//   ....[133]....
        /*06e0*/ 	.word	0x0001d270


	//   ....[134]....
        /*06e4*/ 	.word	0x0001d2e0


	//   ....[135]....
        /*06e8*/ 	.word	0x0001d350


	//   ....[136]....
        /*06ec*/ 	.word	0x0001d3b0


	//   ....[137]....
        /*06f0*/ 	.word	0x0001d420


	//   ....[138]....
        /*06f4*/ 	.word	0x0001d490


	//   ....[139]....
        /*06f8*/ 	.word	0x0001d500


	//   ....[140]....
        /*06fc*/ 	.word	0x0001d560


	//   ....[141]....
        /*0700*/ 	.word	0x0001d5d0


	//   ....[142]....
        /*0704*/ 	.word	0x0001d640


	//   ....[143]....
        /*0708*/ 	.word	0x0001d6b0


	//   ....[144]....
        /*070c*/ 	.word	0x0001d710


	//   ....[145]....
        /*0710*/ 	.word	0x0001d780


	//   ....[146]....
        /*0714*/ 	.word	0x0001d7f0


	//   ....[147]....
        /*0718*/ 	.word	0x0001d850


	//   ....[148]....
        /*071c*/ 	.word	0x0001d8a0


	//   ....[149]....
        /*0720*/ 	.word	0x0001d900


	//   ....[150]....
        /*0724*/ 	.word	0x0001d960


	//   ....[151]....
        /*0728*/ 	.word	0x0001d9c0


	//   ....[152]....
        /*072c*/ 	.word	0x0001da30


	//   ....[153]....
        /*0730*/ 	.word	0x0001da80


	//   ....[154]....
        /*0734*/ 	.word	0x0001dad0


	//   ....[155]....
        /*0738*/ 	.word	0x0001db20


	//   ....[156]....
        /*073c*/ 	.word	0x0001db80


	//   ....[157]....
        /*0740*/ 	.word	0x0001dbe0


	//   ....[158]....
        /*0744*/ 	.word	0x0001dc50


	//   ....[159]....
        /*0748*/ 	.word	0x0001dca0


	//   ....[160]....
        /*074c*/ 	.word	0x0001dd10


	//   ....[161]....
        /*0750*/ 	.word	0x0001dd70


	//   ....[162]....
        /*0754*/ 	.word	0x0001dde0


	//----- nvinfo : EIATTR_EXIT_INSTR_OFFSETS
	.align		4
.L_388:
        /*0758*/ 	.byte	0x04, 0x1c
        /*075a*/ 	.short	(.L_390 - .L_389)


	//   ....[0]....
.L_389:
        /*075c*/ 	.word	0x00001000


	//   ....[1]....
        /*0760*/ 	.word	0x0001c620


	//----- nvinfo : EIATTR_MAX_THREADS
	.align		4
.L_390:
        /*0764*/ 	.byte	0x04, 0x05
        /*0766*/ 	.short	(.L_392 - .L_391)
.L_391:
        /*0768*/ 	.word	0x00000100
        /*076c*/ 	.word	0x00000001
        /*0770*/ 	.word	0x00000001


	//----- nvinfo : EIATTR_CRS_STACK_SIZE
	.align		4
.L_392:
        /*0774*/ 	.byte	0x04, 0x1e
        /*0776*/ 	.short	(.L_394 - .L_393)
.L_393:
        /*0778*/ 	.word	0x00000000
.L_394:


//--------------------- .nv.info._ZN7cutlass13device_kernelIN5flash19enable_sm80_to_sm89INS1_16FlashAttnFwdSm80INS1_25CollectiveMainloopFwdSm80ILi8ELi2ELb1EN4cute5tupleIJNS5_1CILi128EEENS7_ILi96EEENS7_ILi192EEEEEELi192ENS_10bfloat16_tEfNS_4arch4Sm80ELb0ELb0ELb0ELb0ELb0ELb0ELb1ELb1EEENS1_21CollectiveEpilogueFwdINS6_IJS8_SA_S9_EEENS6_IJNS7_ILi1EEESI_SI_EEESC_SE_Li256ELb0ELb1ELb1ELb0EEENS1_19SingleTileSchedulerILb0ELb1ELb1ELi128EEEEEEEEEvNT_6ParamsE --------------------------
	.section	.nv.info._ZN7cutlass13device_kernelIN5flash19enable_sm80_to_sm89INS1_16FlashAttnFwdSm80INS1_25CollectiveMainloopFwdSm80ILi8ELi2ELb1EN4cute5tupleIJNS5_1CILi128EEENS7_ILi96EEENS7_ILi192EEEEEELi192ENS_10bfloat16_tEfNS_4arch4Sm80ELb0ELb0ELb0ELb0ELb0ELb0ELb1ELb1EEENS1_21CollectiveEpilogueFwdINS6_IJS8_SA_S9_EEENS6_IJNS7_ILi1EEESI_SI_EEESC_SE_Li256ELb0ELb1ELb1ELb0EEENS1_19SingleTileSchedulerILb0ELb1ELb1ELi128EEEEEEEEEvNT_6ParamsE,"",@"SHT_CUDA_INFO"
	.sectionflags	@""
	.align	4


	//----- nvinfo : EIATTR_CUDA_API_VERSION
	.align		4
        /*0000*/ 	.byte	0x04, 0x37
        /*0002*/ 	.short	(.L_396 - .L_395)
.L_395:
        /*0004*/ 	.word	0x00000082


	//----- nvinfo : EIATTR_SW2861232_WAR
	.align		4
.L_396:
        /*0008*/ 	.byte	0x01, 0x35
	.zero		2


	//----- nvinfo : EIATTR_PARAM_CBANK
	.align		4
        /*000c*/ 	.byte	0x04, 0x0a
        /*000e*/ 	.short	(.L_398 - .L_397)
	.align		4
.L_397:
        /*0010*/ 	.word	index@(.nv.constant0._ZN7cutlass13device_kernelIN5flash19enable_sm80_to_sm89INS1_16FlashAttnFwdSm80INS1_25CollectiveMainloopFwdSm80ILi8ELi2ELb1EN4cute5tupleIJNS5_1CILi128EEENS7_ILi96EEENS7_ILi192EEEEEELi192ENS_10bfloat16_tEfNS_4arch4Sm80ELb0ELb0ELb0ELb0ELb0ELb0ELb1ELb1EEENS1_21CollectiveEpilogueFwdINS6_IJS8_SA_S9_EEENS6_IJNS7_ILi1EEESI_SI_EEESC_SE_Li256ELb0ELb1ELb1ELb0EEENS1_19SingleTileSchedulerILb0ELb1ELb1ELi128EEEEEEEEEvNT_6ParamsE)
        /*0014*/ 	.short	0x0160
        /*0016*/ 	.short	0x0418


	//----- nvinfo : EIATTR_CBANK_PARAM_SIZE
	.align		4
.L_398:
        /*0018*/ 	.byte	0x03, 0x19
        /*001a*/ 	.short	0x0418


	//----- nvinfo : EIATTR_KPARAM_INFO
	.align		4
        /*001c*/ 	.byte	0x04, 0x17
        /*001e*/ 	.short	(.L_400 - .L_399)
.L_399:
        /*0020*/ 	.word	0x00000000
        /*0024*/ 	.short	0x0000
        /*0026*/ 	.short	0x0000
        /*0028*/ 	.byte	0x00, 0xf0, 0x61, 0x10


	//----- nvinfo : EIATTR_MAXREG_COUNT
	.align		4
.L_400:
        /*002c*/ 	.byte	0x03, 0x1b
        /*002e*/ 	.short	0x00ff


	//----- nvinfo : EIATTR_NUM_BARRIERS
	.align		4
        /*0030*/ 	.byte	0x02, 0x4c
        /*0032*/ 	.byte	0x02
	.zero		1


	//----- nvinfo : EIATTR_ANNOTATIONS
	.align		4
        /*0034*/ 	.byte	0x04, 0x55
        /*0036*/ 	.short	(.L_402 - .L_401)


	//   ....[0]....
.L_401:
        /*0038*/ 	.word	0x00000001
        /*003c*/ 	.byte	0xf0, 0x11, 0x00, 0x00, 0x01, 0x00, 0x00, 0x00, 0x20, 0x14, 0x00, 0x00, 0x01, 0x00, 0x00, 0x00
        /*004c*/ 	.byte	0x40, 0x16, 0x00, 0x00, 0x01, 0x00, 0x00, 0x00, 0xf0, 0x16, 0x00, 0x00, 0x01, 0x00, 0x00, 0x00
        /*005c*/ 	.byte	0x80, 0x5a, 0x00, 0x00, 0x01, 0x00, 0x00, 0x00, 0x80, 0x5d, 0x00, 0x00, 0x01, 0x00, 0x00, 0x00
        /*006c*/ 	.byte	0xb0, 0x5d, 0x00, 0x00, 0x01, 0x00, 0x00, 0x00, 0x40, 0x88, 0x00, 0x00, 0x01, 0x00, 0x00, 0x00
        /*007c*/ 	.byte	0x60, 0x88, 0x00, 0x00


	//----- nvinfo : EIATTR_MERCURY_ISA_VERSION
	.align		4
.L_402:
        /*0080*/ 	.byte	0x03, 0x5f
        /*0082*/ 	.short	0x0000


	//----- nvinfo : EIATTR_COOP_GROUP_MASK_REGIDS
	.align		4
        /*0084*/ 	.byte	0x04, 0x29
        /*0086*/ 	.short	(.L_404 - .L_403)


	//   ....[0]....
.L_403:
        /*0088*/ 	.word	0xffffffff


	//   ....[1]....
        /*008c*/ 	.word	0xffffffff


	//   ....[2]....
        /*0090*/ 	.word	0xffffffff


	//   ....[3]....
        /*0094*/ 	.word	0xffffffff


	//   ....[4]....
        /*0098*/ 	.word	0xffffffff


	//   ....[5]....
        /*009c*/ 	.word	0xffffffff


	//   ....[6]....
        /*00a0*/ 	.word	0xffffffff


	//   ....[7]....
        /*00a4*/ 	.word	0xffffffff


	//   ....[8]....
        /*00a8*/ 	.word	0xffffffff


	//   ....[9]....
        /*00ac*/ 	.word	0xffffffff


	//   ....[10]....
        /*00b0*/ 	.word	0xffffffff


	//   ....[11]....
        /*00b4*/ 	.word	0xffffffff


	//   ....[12]....
        /*00b8*/ 	.word	0xffffffff


	//   ....[13]....
        /*00bc*/ 	.word	0xffffffff


	//   ....[14]....
        /*00c0*/ 	.word	0xffffffff


	//   ....[15]....
        /*00c4*/ 	.word	0xffffffff


	//   ....[16]....
        /*00c8*/ 	.word	0xffffffff


	//   ....[17]....
        /*00cc*/ 	.word	0xffffffff


	//   ....[18]....
        /*00d0*/ 	.word	0xffffffff


	//   ....[19]....
        /*00d4*/ 	.word	0xffffffff


	//   ....[20]....
        /*00d8*/ 	.word	0xffffffff


	//   ....[21]....
        /*00dc*/ 	.word	0xffffffff


	//   ....[22]....
        /*00e0*/ 	.word	0xffffffff


	//   ....[23]....
        /*00e4*/ 	.word	0xffffffff


	//   ....[24]....
        /*00e8*/ 	.word	0xffffffff


	//   ....[25]....
        /*00ec*/ 	.word	0xffffffff


	//   ....[26]....
        /*00f0*/ 	.word	0xffffffff


	//   ....[27]....
        /*00f4*/ 	.word	0xffffffff


	//   ....[28]....
        /*00f8*/ 	.word	0xffffffff


	//----- nvinfo : EIATTR_COOP_GROUP_INSTR_OFFSETS
	.align		4
.L_404:
        /*00fc*/ 	.byte	0x04, 0x28
        /*00fe*/ 	.short	(.L_406 - .L_405)


	//   ....[0]....
.L_405:
        /*0100*/ 	.word	0x00000060


	//   ....[1]....
        /*0104*/ 	.word	0x00000eb0


	//   ....[2]....
        /*0108*/ 	.word	0x00000ee0


	//   ....[3]....
        /*010c*/ 	.word	0x00000f60


	//   ....[4]....
        /*0110*/ 	.word	0x00001090


	//   ....[5]....
        /*0114*/ 	.word	0x00001170


	//   ....[6]....
        /*0118*/ 	.word	0x000011b0


	//   ....[7]....
        /*011c*/ 	.word	0x00001280


	//   ....[8]....
        /*0120*/ 	.word	0x00001300


	//   ....[9]....
        /*0124*/ 	.word	0x00003730


	//   ....[10]....
        /*0128*/ 	.word	0x000037f0


	//   ....[11]....
        /*012c*/ 	.word	0x00003800


	//   ....[12]....
        /*0130*/ 	.word	0x00003830


	//   ....[13]....
        /*0134*/ 	.word	0x00007230


	//   ....[14]....
        /*0138*/ 	.word	0x00007260


	//   ....[15]....
        /*013c*/ 	.word	0x00007280


	//   ....[16]....
        /*0140*/ 	.word	0x000072a0


	//   ....[17]....
        /*0144*/ 	.word	0x00009470


	//   ....[18]....
        /*0148*/ 	.word	0x000094a0


	//   ....[19]....
        /*014c*/ 	.word	0x000094f0


	//   ....[20]....
        /*0150*/ 	.word	0x00009500


	//   ....[21]....
        /*0154*/ 	.word	0x0000a1e0


	//   ....[22]....
        /*0158*/ 	.word	0x0000a220


	//   ....[23]....
        /*015c*/ 	.word	0x0000a250


	//   ....[24]....
        /*0160*/ 	.word	0x0000a280


	//   ....[25]....
        /*0164*/ 	.word	0x0000a370


	//   ....[26]....
        /*0168*/ 	.word	0x0000a380


	//   ....[27]....
        /*016c*/ 	.word	0x0000ac90


	//   ....[28]....
        /*0170*/ 	.word	0x0000aca0


	//----- nvinfo : EIATTR_EXIT_INSTR_OFFSETS
	.align		4
.L_406:
        /*0174*/ 	.byte	0x04, 0x1c
        /*0176*/ 	.short	(.L_408 - .L_407)


	//   ....[0]....
.L_407:
        /*0178*/ 	.word	0x000001c0


	//   ....[1]....
        /*017c*/ 	.word	0x0000acb0


	//   ....[2]....
        /*0180*/ 	.word	0x0000b550


	//   ....[3]....
        /*0184*/ 	.word	0x0000b5a0


	//   ....[4]....
        /*0188*/ 	.word	0x0000b5d0


	//   ....[5]....
        /*018c*/ 	.word	0x0000b630


	//   ....[6]....
        /*0190*/ 	.word	0x0000b8c0


	//----- nvinfo : EIATTR_CTAIDZ_USED
	.align		4
.L_408:
        /*0194*/ 	.byte	0x01, 0x04
	.zero		2


	//----- nvinfo : EIATTR_MAX_THREADS
	.align		4
        /*0198*/ 	.byte	0x04, 0x05
        /*019a*/ 	.short	(.L_410 - .L_409)
.L_409:
        /*019c*/ 	.word	0x00000100
        /*01a0*/ 	.word	0x00000001
        /*01a4*/ 	.word	0x00000001


	//----- nvinfo : EIATTR_CRS_STACK_SIZE
	.align		4
.L_410:
        /*01a8*/ 	.byte	0x04, 0x1e
        /*01aa*/ 	.short	(.L_412 - .L_411)
.L_411:
        /*01ac*/ 	.word	0x00000000
.L_412:


//--------------------- .nv.info._ZN7cutlass13device_kernelIN5flash19enable_sm80_to_sm89INS1_16FlashAttnFwdSm80INS1_25CollectiveMainloopFwdSm80ILi8ELi2ELb0EN4cute5tupleIJNS5_1CILi128EEENS7_ILi64EEENS7_ILi192EEEEEELi192ENS_10bfloat16_tEfNS_4arch4Sm80ELb0ELb0ELb0ELb1ELb0ELb0ELb1ELb1EEENS1_21CollectiveEpilogueFwdINS6_IJS8_SA_S9_EEENS6_IJNS7_ILi1EEESI_SI_EEESC_SE_Li256ELb1ELb1ELb1ELb0EEENS1_36VarlenDynamicPersistentTileSchedulerILi128ELi64ELi256ELi256ELb1ELb1ELb0ELb0ELb1ELb1EEEEEEEEEvNT_6ParamsE --------------------------
	.section	.nv.info._ZN7cutlass13device_kernelIN5flash19enable_sm80_to_sm89INS1_16FlashAttnFwdSm80INS1_25CollectiveMainloopFwdSm80ILi8ELi2ELb0EN4cute5tupleIJNS5_1CILi128EEENS7_ILi64EEENS7_ILi192EEEEEELi192ENS_10bfloat16_tEfNS_4arch4Sm80ELb0ELb0ELb0ELb1ELb0ELb0ELb1ELb1EEENS1_21CollectiveEpilogueFwdINS6_IJS8_SA_S9_EEENS6_IJNS7_ILi1EEESI_SI_EEESC_SE_Li256ELb1ELb1ELb1ELb0EEENS1_36VarlenDynamicPersistentTileSchedulerILi128ELi64ELi256ELi256ELb1ELb1ELb0ELb0ELb1ELb1EEEEEEEEEvNT_6ParamsE,"",@"SHT_CUDA_INFO"
	.sectionflags	@""
	.align	4


	//----- nvinfo : EIATTR_CUDA_API_VERSION
	.align		4
        /*0000*/ 	.byte	0x04, 0x37
        /*0002*/ 	.short	(.L_414 - .L_413)
.L_413:
        /*0004*/ 	.word	0x00000082


	//----- nvinfo : EIATTR_SW2861232_WAR
	.align		4
.L_414:
        /*0008*/ 	.byte	0x01, 0x35
	.zero		2


	//----- nvinfo : EIATTR_PARAM_CBANK
	.align		4
        /*000c*/ 	.byte	0x04, 0x0a
        /*000e*/ 	.short	(.L_416 - .L_415)
	.align		4
.L_415:
        /*0010*/ 	.word	index@(.nv.constant0._ZN7cutlass13device_kernelIN5flash19enable_sm80_to_sm89INS1_16FlashAttnFwdSm80INS1_25CollectiveMainloopFwdSm80ILi8ELi2ELb0EN4cute5tupleIJNS5_1CILi128EEENS7_ILi64EEENS7_ILi192EEEEEELi192ENS_10bfloat16_tEfNS_4arch4Sm80ELb0ELb0ELb0ELb1ELb0ELb0ELb1ELb1EEENS1_21CollectiveEpilogueFwdINS6_IJS8_SA_S9_EEENS6_IJNS7_ILi1EEESI_SI_EEESC_SE_Li256ELb1ELb1ELb1ELb0EEENS1_36VarlenDynamicPersistentTileSchedulerILi128ELi64ELi256ELi256ELb1ELb1ELb0ELb0ELb1ELb1EEEEEEEEEvNT_6ParamsE)
        /*0014*/ 	.short	0x0160
        /*0016*/ 	.short	0x0438


	//----- nvinfo : EIATTR_CBANK_PARAM_SIZE
	.align		4
.L_416:
        /*0018*/ 	.byte	0x03, 0x19
        /*001a*/ 	.short	0x0438


	//----- nvinfo : EIATTR_KPARAM_INFO
	.align		4
        /*001c*/ 	.byte	0x04, 0x17
        /*001e*/ 	.short	(.L_418 - .L_417)
.L_417:
        /*0020*/ 	.word	0x00000000
        /*0024*/ 	.short	0x0000
        /*0026*/ 	.short	0x0000
        /*0028*/ 	.byte	0x00, 0xf0, 0xe1, 0x10


	//----- nvinfo : EIATTR_MAXREG_COUNT
	.align		4
.L_418:
        /*002c*/ 	.byte	0x03, 0x1b
        /*002e*/ 	.short	0x00ff


	//----- nvinfo : EIATTR_NUM_BARRIERS
	.align		4
        /*0030*/ 	.byte	0x02, 0x4c
        /*0032*/ 	.byte	0x06
	.zero		1


	//----- nvinfo : EIATTR_MERCURY_ISA_VERSION
	.align		4
        /*0034*/ 	.byte	0x03, 0x5f
        /*0036*/ 	.short	0x0000


	//----- nvinfo : EIATTR_INT_WARP_WIDE_INSTR_OFFSETS
	.align		4
        /*0038*/ 	.byte	0x04, 0x31
        /*003a*/ 	.short	(.L_420 - .L_419)


	//   ....[0]....
.L_419:
        /*003c*/ 	.word	0x00008000


	//   ....[1]....
        /*0040*/ 	.word	0x000080a0


	//----- nvinfo : EIATTR_COOP_GROUP_MASK_REGIDS
	.align		4
.L_420:
        /*0044*/ 	.byte	0x04, 0x29
        /*0046*/ 	.short	(.L_422 - .L_421)


	//   ....[0]....
.L_421:
        /*0048*/ 	.word	0xffffffff


	//   ....[1]....
        /*004c*/ 	.word	0xffffffff


	//   ....[2]....
        /*0050*/ 	.word	0xffffffff


	//   ....[3]....
        /*0054*/ 	.word	0xffffffff


	//   ....[4]....
        /*0058*/ 	.word	0xffffffff


	//   ....[5]....
        /*005c*/ 	.word	0xffffffff


	//   ....[6]....
        /*0060*/ 	.word	0xffffffff


	//   ....[7]....
        /*0064*/ 	.word	0xffffffff


	//   ....[8]....
        /*0068*/ 	.word	0xffffffff


	//   ....[9]....
        /*006c*/ 	.word	0xffffffff


	//   ....[10]....
        /*0070*/ 	.word	0xffffffff


	//   ....[11]....
        /*0074*/ 	.word	0xffffffff


	//   ....[12]....
        /*0078*/ 	.word	0xffffffff


	//   ....[13]....
        /*007c*/ 	.word	0xffffffff


	//   ....[14]....
        /*0080*/ 	.word	0xffffffff


	//   ....[15]....
        /*0084*/ 	.word	0xffffffff


	//   ....[16]....
        /*0088*/ 	.word	0xffffffff


	//   ....[17]....
        /*008c*/ 	.word	0xffffffff


	//   ....[18]....
        /*0090*/ 	.word	0xffffffff


	//   ....[19]....
        /*0094*/ 	.word	0xffffffff


	//   ....[20]....
        /*0098*/ 	.word	0xffffffff


	//   ....[21]....
        /*009c*/ 	.word	0xffffffff


	//   ....[22]....
        /*00a0*/ 	.word	0xffffffff


	//   ....[23]....
        /*00a4*/ 	.word	0xffffffff


	//   ....[24]....
        /*00a8*/ 	.word	0xffffffff


	//   ....[25]....
        /*00ac*/ 	.word	0xffffffff


	//   ....[26]....
        /*00b0*/ 	.word	0xffffffff


	//   ....[27]....
        /*00b4*/ 	.word	0xffffffff


	//   ....[28]....
        /*00b8*/ 	.word	0xffffffff


	//   ....[29]....
        /*00bc*/ 	.word	0xffffffff


	//   ....[30]....
        /*00c0*/ 	.word	0xffffffff


	//   ....[31]....
        /*00c4*/ 	.word	0xffffffff


	//   ....[32]....
        /*00c8*/ 	.word	0xffffffff


	//   ....[33]....
        /*00cc*/ 	.word	0xffffffff


	//   ....[34]....
        /*00d0*/ 	.word	0xffffffff


	//   ....[35]....
        /*00d4*/ 	.word	0xffffffff


	//   ....[36]....
        /*00d8*/ 	.word	0xffffffff


	//   ....[37]....
        /*00dc*/ 	.word	0xffffffff


	//   ....[38]....
        /*00e0*/ 	.word	0xffffffff


	//   ....[39]....
        /*00e4*/ 	.word	0xffffffff


	//   ....[40]....
        /*00e8*/ 	.word	0xffffffff


	//   ....[41]....
        /*00ec*/ 	.word	0xffffffff


	//   ....[42]....
        /*00f0*/ 	.word	0xffffffff


	//   ....[43]....
        /*00f4*/ 	.word	0xffffffff


	//   ....[44]....
        /*00f8*/ 	.word	0xffffffff


	//   ....[45]....
        /*00fc*/ 	.word	0xffffffff


	//   ....[46]....
        /*0100*/ 	.word	0xffffffff


	//   ....[47]....
        /*0104*/ 	.word	0xffffffff


	//   ....[48]....
        /*0108*/ 	.word	0xffffffff


	//   ....[49]....
        /*010c*/ 	.word	0xffffffff


	//   ....[50]....
        /*0110*/ 	.word	0xffffffff


	//   ....[51]....
        /*0114*/ 	.word	0xffffffff


	//   ....[52]....
        /*0118*/ 	.word	0xffffffff


	//   ....[53]....
        /*011c*/ 	.word	0xffffffff


	//   ....[54]....
        /*0120*/ 	.word	0xffffffff


	//   ....[55]....
        /*0124*/ 	.word	0xffffffff


	//   ....[56]....
        /*0128*/ 	.word	0xffffffff


	//   ....[57]....
        /*012c*/ 	.word	0xffffffff


	//   ....[58]....
        /*0130*/ 	.word	0xffffffff


	//   ....[59]....
        /*0134*/ 	.word	0xffffffff


	//   ....[60]....
        /*0138*/ 	.word	0xffffffff


	//   ....[61]....
        /*013c*/ 	.word	0xffffffff


	//   ....[62]....
        /*0140*/ 	.word	0xffffffff


	//   ....[63]....
        /*0144*/ 	.word	0xffffffff


	//   ....[64]....
        /*0148*/ 	.word	0xffffffff


	//   ....[65]....
        /*014c*/ 	.word	0xffffffff


	//   ....[66]....
        /*0150*/ 	.word	0xffffffff


	//   ....[67]....
        /*0154*/ 	.word	0xffffffff


	//   ....[68]....
        /*0158*/ 	.word	0xffffffff


	//   ....[69]....
        /*015c*/ 	.word	0xffffffff


	//   ....[70]....
        /*0160*/ 	.word	0xffffffff


	//   ....[71]....
        /*0164*/ 	.word	0xffffffff


	//   ....[72]....
        /*0168*/ 	.word	0xffffffff


	//   ....[73]....
        /*016c*/ 	.word	0xffffffff


	//   ....[74]....
        /*0170*/ 	.word	0xffffffff


	//   ....[75]....
        /*0174*/ 	.word	0xffffffff


	//   ....[76]....
        /*0178*/ 	.word	0xffffffff


	//   ....[77]....
        /*017c*/ 	.word	0xffffffff


	//   ....[78]....
        /*0180*/ 	.word	0xffffffff


	//   ....[79]....
        /*0184*/ 	.word	0xffffffff


	//   ....[80]....
        /*0188*/ 	.word	0xffffffff


	//   ....[81]....
        /*018c*/ 	.word	0xffffffff


	//   ....[82]....
        /*0190*/ 	.word	0xffffffff


	//   ....[83]....
        /*0194*/ 	.word	0xffffffff


	//   ....[84]....
        /*0198*/ 	.word	0xffffffff


	//   ....[85]....
        /*019c*/ 	.word	0xffffffff


	//   ....[86]....
        /*01a0*/ 	.word	0xffffffff


	//   ....[87]....
        /*01a4*/ 	.word	0xffffffff


	//   ....[88]....
        /*01a8*/ 	.word	0xffffffff


	//   ....[89]....
        /*01ac*/ 	.word	0xffffffff


	//   ....[90]....
        /*01b0*/ 	.word	0xffffffff


	//   ....[91]....
        /*01b4*/ 	.word	0xffffffff


	//   ....[92]....
        /*01b8*/ 	.word	0xffffffff


	//   ....[93]....
        /*01bc*/ 	.word	0xffffffff


	//   ....[94]....
        /*01c0*/ 	.word	0xffffffff


	//   ....[95]....
        /*01c4*/ 	.word	0xffffffff


	//   ....[96]....
        /*01c8*/ 	.word	0xffffffff


	//   ....[97]....
        /*01cc*/ 	.word	0xffffffff


	//   ....[98]....
        /*01d0*/ 	.word	0xffffffff


	//   ....[99]....
        /*01d4*/ 	.word	0xffffffff


	//   ....[100]....
        /*01d8*/ 	.word	0xffffffff


	//   ....[101]....
        /*01dc*/ 	.word	0xffffffff


	//   ....[102]....
        /*01e0*/ 	.word	0xffffffff


	//   ....[103]....
        /*01e4*/ 	.word	0xffffffff


	//   ....[104]....
        /*01e8*/ 	.word	0xffffffff


	//   ....[105]....
        /*01ec*/ 	.word	0xffffffff


	//   ....[106]....
        /*01f0*/ 	.word	0xffffffff


	//   ....[107]....
        /*01f4*/ 	.word	0xffffffff


	//   ....[108]....
        /*01f8*/ 	.word	0xffffffff


	//   ....[109]....
        /*01fc*/ 	.word	0xffffffff


	//   ....[110]....
        /*0200*/ 	.word	0xffffffff


	//   ....[111]....
        /*0204*/ 	.word	0xffffffff


	//   ....[112]....
        /*0208*/ 	.word	0xffffffff


	//   ....[113]....
        /*020c*/ 	.word	0xffffffff


	//   ....[114]....
        /*0210*/ 	.word	0xffffffff


	//   ....[115]....
        /*0214*/ 	.word	0xffffffff


	//   ....[116]....
        /*0218*/ 	.word	0xffffffff


	//   ....[117]....
        /*021c*/ 	.word	0xffffffff


	//   ....[118]....
        /*0220*/ 	.word	0xffffffff


	//   ....[119]....
        /*0224*/ 	.word	0xffffffff


	//   ....[120]....
        /*0228*/ 	.word	0xffffffff


	//   ....[121]....
        /*022c*/ 	.word	0xffffffff


	//   ....[122]....
        /*0230*/ 	.word	0xffffffff


	//   ....[123]....
        /*0234*/ 	.word	0xffffffff


	//   ....[124]....
        /*0238*/ 	.word	0xffffffff


	//   ....[125]....
        /*023c*/ 	.word	0xffffffff


	//   ....[126]....
        /*0240*/ 	.word	0xffffffff


	//   ....[127]....
        /*0244*/ 	.word	0xffffffff


	//   ....[128]....
        /*0248*/ 	.word	0xffffffff


	//   ....[129]....
        /*024c*/ 	.word	0xffffffff


	//   ....[130]....
        /*0250*/ 	.word	0xffffffff


	//   ....[131]....
        /*0254*/ 	.word	0xffffffff


	//   ....[132]....
        /*0258*/ 	.word	0xffffffff


	//   ....[133]....
        /*025c*/ 	.word	0xffffffff


	//   ....[134]....
        /*0260*/ 	.word	0xffffffff


	//   ....[135]....
        /*0264*/ 	.word	0xffffffff


	//   ....[136]....
        /*0268*/ 	.word	0xffffffff


	//   ....[137]....
        /*026c*/ 	.word	0xffffffff


	//   ....[138]....
        /*0270*/ 	.word	0xffffffff


	//----- nvinfo : EIATTR_COOP_GROUP_INSTR_OFFSETS
	.align		4
.L_422:
        /*0274*/ 	.byte	0x04, 0x28
        /*0276*/ 	.short	(.L_424 - .L_423)


	//   ....[0]....
.L_423:
        /*0278*/ 	.word	0x00000080


	//   ....[1]....
        /*027c*/ 	.word	0x00000200


	//   ....[2]....
        /*0280*/ 	.word	0x00000230


	//   ....[3]....
        /*0284*/ 	.word	0x00000260


	//   ....[4]....
        /*0288*/ 	.word	0x00000290


	//   ....[5]....
        /*028c*/ 	.word	0x000002c0


	//   ....[6]....
        /*0290*/ 	.word	0x000002f0


	//   ....[7]....
        /*0294*/ 	.word	0x00000450


	//   ....[8]....
        /*0298*/ 	.word	0x00000490


	//   ....[9]....
        /*029c*/ 	.word	0x000004c0


	//   ....[10]....
        /*02a0*/ 	.word	0x000004f0


	//   ....[11]....
        /*02a4*/ 	.word	0x00000520


	//   ....[12]....
        /*02a8*/ 	.word	0x00000550


	//   ....[13]....
        /*02ac*/ 	.word	0x000005e0


	//   ....[14]....
        /*02b0*/ 	.word	0x00000610


	//   ....[15]....
        /*02b4*/ 	.word	0x00000630


	//   ....[16]....
        /*02b8*/ 	.word	0x00000690


	//   ....[17]....
        /*02bc*/ 	.word	0x00002010


	//   ....[18]....
        /*02c0*/ 	.word	0x00002030


	//   ....[19]....
        /*02c4*/ 	.word	0x00002160


	//   ....[20]....
        /*02c8*/ 	.word	0x00002170


	//   ....[21]....
        /*02cc*/ 	.word	0x000022a0


	//   ....[22]....
        /*02d0*/ 	.word	0x000022c0


	//   ....[23]....
        /*02d4*/ 	.word	0x000023f0


	//   ....[24]....
        /*02d8*/ 	.word	0x00002400


	//   ....[25]....
        /*02dc*/ 	.word	0x00003cb0


	//   ....[26]....
        /*02e0*/ 	.word	0x00003ce0


	//   ....[27]....
        /*02e4*/ 	.word	0x00003d00


	//   ....[28]....
        /*02e8*/ 	.word	0x00003d20


	//   ....[29]....
        /*02ec*/ 	.word	0x00005e40


	//   ....[30]....
        /*02f0*/ 	.word	0x00005e60


	//   ....[31]....
        /*02f4*/ 	.word	0x00005e80


	//   ....[32]....
        /*02f8*/ 	.word	0x00005ea0


	//   ....[33]....
        /*02fc*/ 	.word	0x00007800


	//   ....[34]....
        /*0300*/ 	.word	0x00007830


	//   ....[35]....
        /*0304*/ 	.word	0x00007840


	//   ....[36]....
        /*0308*/ 	.word	0x00007870


	//   ....[37]....
        /*030c*/ 	.word	0x00008b70


	//   ....[38]....
        /*0310*/ 	.word	0x00008b90


	//   ....[39]....
        /*0314*/ 	.word	0x00008bc0


	//   ....[40]....
        /*0318*/ 	.word	0x00008be0


	//   ....[41]....
        /*031c*/ 	.word	0x00008f30


	//   ....[42]....
        /*0320*/ 	.word	0x00008f50


	//   ....[43]....
        /*0324*/ 	.word	0x00009070


	//   ....[44]....
        /*0328*/ 	.word	0x00009080


	//   ....[45]....
        /*032c*/ 	.word	0x000091b0


	//   ....[46]....
        /*0330*/ 	.word	0x000091d0


	//   ....[47]....
        /*0334*/ 	.word	0x00009300


	//   ....[48]....
        /*0338*/ 	.word	0x00009310


	//   ....[49]....
        /*033c*/ 	.word	0x00009620


	//   ....[50]....
        /*0340*/ 	.word	0x00009640


	//   ....[51]....
        /*0344*/ 	.word	0x00009f10


	//   ....[52]....
        /*0348*/ 	.word	0x00009f20


	//   ....[53]....
        /*034c*/ 	.word	0x0000ac20


	//   ....[54]....
        /*0350*/ 	.word	0x0000ac40


	//   ....[55]....
        /*0354*/ 	.word	0x0000ad70


	//   ....[56]....
        /*0358*/ 	.word	0x0000ad80


	//   ....[57]....
        /*035c*/ 	.word	0x0000aeb0


	//   ....[58]....
        /*0360*/ 	.word	0x0000aed0


	//   ....[59]....
        /*0364*/ 	.word	0x0000b000


	//   ....[60]....
        /*0368*/ 	.word	0x0000b010


	//   ....[61]....
        /*036c*/ 	.word	0x0000b1c0


	//   ....[62]....
        /*0370*/ 	.word	0x0000b1e0


	//   ....[63]....
        /*0374*/ 	.word	0x0000b300


	//   ....[64]....
        /*0378*/ 	.word	0x0000b340


	//   ....[65]....
        /*037c*/ 	.word	0x0000b370


	//   ....[66]....
        /*0380*/ 	.word	0x0000b3a0


	//   ....[67]....
        /*0384*/ 	.word	0x0000b3d0


	//   ....[68]....
        /*0388*/ 	.word	0x0000b400


	//   ....[69]....
        /*038c*/ 	.word	0x0000b550


	//   ....[70]....
        /*0390*/ 	.word	0x0000b590


	//   ....[71]....
        /*0394*/ 	.word	0x0000b5c0


	//   ....[72]....
        /*0398*/ 	.word	0x0000b5f0


	//   ....[73]....
        /*039c*/ 	.word	0x0000b620


	//   ....[74]....
        /*03a0*/ 	.word	0x0000b650


	//   ....[75]....
        /*03a4*/ 	.word	0x0000b6e0


	//   ....[76]....
        /*03a8*/ 	.word	0x0000b710


	//   ....[77]....
        /*03ac*/ 	.word	0x0000b720


	//   ....[78]....
        /*03b0*/ 	.word	0x0000b780


	//   ....[79]....
        /*03b4*/ 	.word	0x0000bc40


	//   ....[80]....
        /*03b8*/ 	.word	0x0000bc80


	//   ....[81]....
        /*03bc*/ 	.word	0x0000bcd0


	//   ....[82]....
        /*03c0*/ 	.word	0x0000bd20


	//   ....[83]....
        /*03c4*/ 	.word	0x0000bd70


	//   ....[84]....
        /*03c8*/ 	.word	0x0000bde0


	//   ....[85]....
        /*03cc*/ 	.word	0x0000be20


	//   ....[86]....
        /*03d0*/ 	.word	0x0000be80


	//   ....[87]....
        /*03d4*/ 	.word	0x0000bef0


	//   ....[88]....
        /*03d8*/ 	.word	0x0000bf50


	//   ....[89]....
        /*03dc*/ 	.word	0x0000bfc0


	//   ....[90]....
        /*03e0*/ 	.word	0x0000c030


	//   ....[91]....
        /*03e4*/ 	.word	0x0000c090


	//   ....[92]....
        /*03e8*/ 	.word	0x0000c0f0


	//   ....[93]....
        /*03ec*/ 	.word	0x0000c150


	//   ....[94]....
        /*03f0*/ 	.word	0x0000c1c0


	//   ....[95]....
        /*03f4*/ 	.word	0x0000c220


	//   ....[96]....
        /*03f8*/ 	.word	0x0000c280


	//   ....[97]....
        /*03fc*/ 	.word	0x0000c2c0


	//   ....[98]....
        /*0400*/ 	.word	0x0000c300


	//   ....[99]....
        /*0404*/ 	.word	0x0000c350


	//   ....[100]....
        /*0408*/ 	.word	0x0000c3a0


	//   ....[101]....
        /*040c*/ 	.word	0x0000c400


	//   ....[102]....
        /*0410*/ 	.word	0x0000c470


	//   ....[103]....
        /*0414*/ 	.word	0x0000c4d0


	//   ....[104]....
        /*0418*/ 	.word	0x0000c530


	//   ....[105]....
        /*041c*/ 	.word	0x0000c590


	//   ....[106]....
        /*0420*/ 	.word	0x0000c600


	//   ....[107]....
        /*0424*/ 	.word	0x0000c660


	//   ....[108]....
        /*0428*/ 	.word	0x0000c6c0


	//   ....[109]....
        /*042c*/ 	.word	0x0000c720


	//   ....[110]....
        /*0430*/ 	.word	0x0000c790


	//   ....[111]....
        /*0434*/ 	.word	0x0000c7f0


	//   ....[112]....
        /*0438*/ 	.word	0x0000c850


	//   ....[113]....
        /*043c*/ 	.word	0x0000c8b0


	//   ....[114]....
        /*0440*/ 	.word	0x0000c920


	//   ....[115]....
        /*0444*/ 	.word	0x0000c980


	//   ....[116]....
        /*0448*/ 	.word	0x0000c9e0


	//   ....[117]....
        /*044c*/ 	.word	0x0000ca40


	//   ....[118]....
        /*0450*/ 	.word	0x0000cab0


	//   ....[119]....
        /*0454*/ 	.word	0x0000cb10


	//   ....[120]....
        /*0458*/ 	.word	0x0000cb70


	//   ....[121]....
        /*045c*/ 	.word	0x0000cbd0


	//   ....[122]....
        /*0460*/ 	.word	0x0000cc40


	//   ....[123]....
        /*0464*/ 	.word	0x0000cc90


	//   ....[124]....
        /*0468*/ 	.word	0x0000ccd0


	//   ....[125]....
        /*046c*/ 	.word	0x0000cd20


	//   ....[126]....
        /*0470*/ 	.word	0x0000cd70


	//   ....[127]....
        /*0474*/ 	.word	0x0000cdc0


	//   ....[128]....
        /*0478*/ 	.word	0x0000ce30


	//   ....[129]....
        /*047c*/ 	.word	0x0000ce80


	//   ....[130]....
        /*0480*/ 	.word	0x0000ced0


	//   ....[131]....
        /*0484*/ 	.word	0x0000cf20


	//   ....[132]....
        /*0488*/ 	.word	0x0000cf70


	//   ....[133]....
        /*048c*/ 	.word	0x0000cfc0


	//   ....[134]....
        /*0490*/ 	.word	0x0000d030


	//   ....[135]....
        /*0494*/ 	.word	0x0000d070


	//   ....[136]....
        /*0498*/ 	.word	0x0000d0d0


	//   ....[137]....
        /*049c*/ 	.word	0x0000d130


	//   ....[138]....
        /*04a0*/ 	.word	0x0000d190


	//----- nvinfo : EIATTR_EXIT_INSTR_OFFSETS
	.align		4
.L_424:
        /*04a4*/ 	.byte	0x04, 0x1c
        /*04a6*/ 	.short	(.L_426 - .L_425)


	//   ....[0]....
.L_425:
        /*04a8*/ 	.word	0x00000ae0


	//   ....[1]....
        /*04ac*/ 	.word	0x0000bc10


	//----- nvinfo : EIATTR_MAX_THREADS
	.align		4
.L_426:
        /*04b0*/ 	.byte	0x04, 0x05
        /*04b2*/ 	.short	(.L_428 - .L_427)
.L_427:
        /*04b4*/ 	.word	0x00000100
        /*04b8*/ 	.word	0x00000001
        /*04bc*/ 	.word	0x00000001


	//----- nvinfo : EIATTR_CRS_STACK_SIZE
	.align		4
.L_428:
        /*04c0*/ 	.byte	0x04, 0x1e
        /*04c2*/ 	.short	(.L_430 - .L_429)
.L_429:
        /*04c4*/ 	.word	0x00000000
.L_430:


//--------------------- .nv.info._ZN7cutlass13device_kernelIN5flash19enable_sm80_to_sm89INS1_16FlashAttnFwdSm80INS1_25CollectiveMainloopFwdSm80ILi8ELi2ELb0EN4cute5tupleIJNS5_1CILi128EEENS7_ILi64EEENS7_ILi192EEEEEELi192ENS_10bfloat16_tEfNS_4arch4Sm80ELb0ELb0ELb0ELb1ELb0ELb1ELb1ELb1EEENS1_21CollectiveEpilogueFwdINS6_IJS8_SA_S9_EEENS6_IJNS7_ILi1EEESI_SI_EEESC_SE_Li256ELb1ELb1ELb1ELb0EEENS1_36VarlenDynamicPersistentTileSchedulerILi128ELi64ELi256ELi256ELb1ELb1ELb0ELb0ELb1ELb1EEEEEEEEEvNT_6ParamsE --------------------------
	.section	.nv.info._ZN7cutlass13device_kernelIN5flash19enable_sm80_to_sm89INS1_16FlashAttnFwdSm80INS1_25CollectiveMainloopFwdSm80ILi8ELi2ELb0EN4cute5tupleIJNS5_1CILi128EEENS7_ILi64EEENS7_ILi192EEEEEELi192ENS_10bfloat16_tEfNS_4arch4Sm80ELb0ELb0ELb0ELb1ELb0ELb1ELb1ELb1EEENS1_21CollectiveEpilogueFwdINS6_IJS8_SA_S9_EEENS6_IJNS7_ILi1EEESI_SI_EEESC_SE_Li256ELb1ELb1ELb1ELb0EEENS1_36VarlenDynamicPersistentTileSchedulerILi128ELi64ELi256ELi256ELb1ELb1ELb0ELb0ELb1ELb1EEEEEEEEEvNT_6ParamsE,"",@"SHT_CUDA_INFO"
	.sectionflags	@""
	.align	4


	//----- nvinfo : EIATTR_CUDA_API_VERSION
	.align		4
        /*0000*/ 	.byte	0x04, 0x37
        /*0002*/ 	.short	(.L_432 - .L_431)
.L_431:
        /*0004*/ 	.word	0x00000082


	//----- nvinfo : EIATTR_SW2861232_WAR
	.align		4
.L_432:
        /*0008*/ 	.byte	0x01, 0x35
	.zero		2


	//----- nvinfo : EIATTR_PARAM_CBANK
	.align		4
        /*000c*/ 	.byte	0x04, 0x0a
        /*000e*/ 	.short	(.L_434 - .L_433)
	.align		4
.L_433:
        /*0010*/ 	.word	index@(.nv.constant0._ZN7cutlass13device_kernelIN5flash19enable_sm80_to_sm89INS1_16FlashAttnFwdSm80INS1_25CollectiveMainloopFwdSm80ILi8ELi2ELb0EN4cute5tupleIJNS5_1CILi128EEENS7_ILi64EEENS7_ILi192EEEEEELi192ENS_10bfloat16_tEfNS_4arch4Sm80ELb0ELb0ELb0ELb1ELb0ELb1ELb1ELb1EEENS1_21CollectiveEpilogueFwdINS6_IJS8_SA_S9_EEENS6_IJNS7_ILi1EEESI_SI_EEESC_SE_Li256ELb1ELb1ELb1ELb0EEENS1_36VarlenDynamicPersistentTileSchedulerILi128ELi64ELi256ELi256ELb1ELb1ELb0ELb0ELb1ELb1EEEEEEEEEvNT_6ParamsE)
        /*0014*/ 	.short	0x0160
        /*0016*/ 	.short	0x0438


	//----- nvinfo : EIATTR_CBANK_PARAM_SIZE
	.align		4
.L_434:
        /*0018*/ 	.byte	0x03, 0x19
        /*001a*/ 	.short	0x0438


	//----- nvinfo : EIATTR_KPARAM_INFO
	.align		4
        /*001c*/ 	.byte	0x04, 0x17
        /*001e*/ 	.short	(.L_436 - .L_435)
.L_435:
        /*0020*/ 	.word	0x00000000
        /*0024*/ 	.short	0x0000
        /*0026*/ 	.short	0x0000
        /*0028*/ 	.byte	0x00, 0xf0, 0xe1, 0x10


	//----- nvinfo : EIATTR_MAXREG_COUNT
	.align		4
.L_436:
        /*002c*/ 	.byte	0x03, 0x1b
        /*002e*/ 	.short	0x00ff


	//----- nvinfo : EIATTR_NUM_BARRIERS
	.align		4
        /*0030*/ 	.byte	0x02, 0x4c
        /*0032*/ 	.byte	0x06
	.zero		1


	//----- nvinfo : EIATTR_MERCURY_ISA_VERSION
	.align		4
        /*0034*/ 	.byte	0x03, 0x5f
        /*0036*/ 	.short	0x0000


	//----- nvinfo : EIATTR_INT_WARP_WIDE_INSTR_OFFSETS
	.align		4
        /*0038*/ 	.byte	0x04, 0x31
        /*003a*/ 	.short	(.L_438 - .L_437)


	//   ....[0]....
.L_437:
        /*003c*/ 	.word	0x000131e0


	//   ....[1]....
        /*0040*/ 	.word	0x00013280


	//----- nvinfo : EIATTR_COOP_GROUP_MASK_REGIDS
	.align		4
.L_438:
        /*0044*/ 	.byte	0x04, 0x29
        /*0046*/ 	.short	(.L_440 - .L_439)


	//   ....[0]....
.L_439:
        /*0048*/ 	.word	0xffffffff


	//   ....[1]....
        /*004c*/ 	.word	0xffffffff


	//   ....[2]....
        /*0050*/ 	.word	0xffffffff


	//   ....[3]....
        /*0054*/ 	.word	0xffffffff


	//   ....[4]....
        /*0058*/ 	.word	0xffffffff


	//   ....[5]....
        /*005c*/ 	.word	0xffffffff


	//   ....[6]....
        /*0060*/ 	.word	0xffffffff


	//   ....[7]....
        /*0064*/ 	.word	0xffffffff


	//   ....[8]....
        /*0068*/ 	.word	0xffffffff


	//   ....[9]....
        /*006c*/ 	.word	0xffffffff


	//   ....[10]....
        /*0070*/ 	.word	0xffffffff


	//   ....[11]....
        /*0074*/ 	.word	0xffffffff


	//   ....[12]....
        /*0078*/ 	.word	0xffffffff


	//   ....[13]....
        /*007c*/ 	.word	0xffffffff


	//   ....[14]....
        /*0080*/ 	.word	0xffffffff


	//   ....[15]....
        /*0084*/ 	.word	0xffffffff


	//   ....[16]....
        /*0088*/ 	.word	0xffffffff


	//   ....[17]....
        /*008c*/ 	.word	0xffffffff


	//   ....[18]....
        /*0090*/ 	.word	0xffffffff


	//   ....[19]....
        /*0094*/ 	.word	0xffffffff


	//   ....[20]....
        /*0098*/ 	.word	0xffffffff


	//   ....[21]....
        /*009c*/ 	.word	0xffffffff


	//   ....[22]....
        /*00a0*/ 	.word	0xffffffff


	//   ....[23]....
        /*00a4*/ 	.word	0xffffffff


	//   ....[24]....
        /*00a8*/ 	.word	0xffffffff


	//   ....[25]....
        /*00ac*/ 	.word	0xffffffff


	//   ....[26]....
        /*00b0*/ 	.word	0xffffffff


	//   ....[27]....
        /*00b4*/ 	.word	0xffffffff


	//   ....[28]....
        /*00b8*/ 	.word	0xffffffff


	//   ....[29]....
        /*00bc*/ 	.word	0xffffffff


	//   ....[30]....
        /*00c0*/ 	.word	0xffffffff


	//   ....[31]....
        /*00c4*/ 	.word	0xffffffff


	//   ....[32]....
        /*00c8*/ 	.word	0xffffffff


	//   ....[33]....
        /*00cc*/ 	.word	0xffffffff


	//   ....[34]....
        /*00d0*/ 	.word	0xffffffff


	//   ....[35]....
        /*00d4*/ 	.word	0xffffffff


	//   ....[36]....
        /*00d8*/ 	.word	0xffffffff


	//   ....[37]....
        /*00dc*/ 	.word	0xffffffff


	//   ....[38]....
        /*00e0*/ 	.word	0xffffffff


	//   ....[39]....
        /*00e4*/ 	.word	0xffffffff


	//   ....[40]....
        /*00e8*/ 	.word	0xffffffff


	//   ....[41]....
        /*00ec*/ 	.word	0xffffffff


	//   ....[42]....
        /*00f0*/ 	.word	0xffffffff


	//   ....[43]....
        /*00f4*/ 	.word	0xffffffff


	//   ....[44]....
        /*00f8*/ 	.word	0xffffffff


	//   ....[45]....
        /*00fc*/ 	.word	0xffffffff


	//   ....[46]....
        /*0100*/ 	.word	0xffffffff


	//   ....[47]....
        /*0104*/ 	.word	0xffffffff


	//   ....[48]....
        /*0108*/ 	.word	0xffffffff


	//   ....[49]....
        /*010c*/ 	.word	0xffffffff


	//   ....[50]....
        /*0110*/ 	.word	0xffffffff


	//   ....[51]....
        /*0114*/ 	.word	0xffffffff


	//   ....[52]....
        /*0118*/ 	.word	0xffffffff


	//   ....[53]....
        /*011c*/ 	.word	0xffffffff


	//   ....[54]....
        /*0120*/ 	.word	0xffffffff


	//   ....[55]....
        /*0124*/ 	.word	0xffffffff


	//   ....[56]....
        /*0128*/ 	.word	0xffffffff


	//   ....[57]....
        /*012c*/ 	.word	0xffffffff


	//   ....[58]....
        /*0130*/ 	.word	0xffffffff


	//   ....[59]....
        /*0134*/ 	.word	0xffffffff


	//   ....[60]....
        /*0138*/ 	.word	0xffffffff


	//   ....[61]....
        /*013c*/ 	.word	0xffffffff


	//   ....[62]....
        /*0140*/ 	.word	0xffffffff


	//   ....[63]....
        /*0144*/ 	.word	0xffffffff


	//   ....[64]....
        /*0148*/ 	.word	0xffffffff


	//   ....[65]....
        /*014c*/ 	.word	0xffffffff


	//   ....[66]....
        /*0150*/ 	.word	0xffffffff


	//   ....[67]....
        /*0154*/ 	.word	0xffffffff


	//   ....[68]....
        /*0158*/ 	.word	0xffffffff


	//   ....[69]....
        /*015c*/ 	.word	0xffffffff


	//   ....[70]....
        /*0160*/ 	.word	0xffffffff


	//   ....[71]....
        /*0164*/ 	.word	0xffffffff


	//   ....[72]....
        /*0168*/ 	.word	0xffffffff


	//   ....[73]....
        /*016c*/ 	.word	0xffffffff


	//   ....[74]....
        /*0170*/ 	.word	0xffffffff


	//   ....[75]....
        /*0174*/ 	.word	0xffffffff


	//   ....[76]....
        /*0178*/ 	.word	0xffffffff


	//   ....[77]....
        /*017c*/ 	.word	0xffffffff


	//   ....[78]....
        /*0180*/ 	.word	0xffffffff


	//   ....[79]....
        /*0184*/ 	.word	0xffffffff


	//   ....[80]....
        /*0188*/ 	.word	0xffffffff


	//   ....[81]....
        /*018c*/ 	.word	0xffffffff


	//   ....[82]....
        /*0190*/ 	.word	0xffffffff


	//   ....[83]....
        /*0194*/ 	.word	0xffffffff


	//   ....[84]....
        /*0198*/ 	.word	0xffffffff


	//   ....[85]....
        /*019c*/ 	.word	0xffffffff


	//   ....[86]....
        /*01a0*/ 	.word	0xffffffff


	//   ....[87]....
        /*01a4*/ 	.word	0xffffffff


	//   ....[88]....
        /*01a8*/ 	.word	0xffffffff


	//   ....[89]....
        /*01ac*/ 	.word	0xffffffff


	//   ....[90]....
        /*01b0*/ 	.word	0xffffffff


	//   ....[91]....
        /*01b4*/ 	.word	0xffffffff


	//   ....[92]....
        /*01b8*/ 	.word	0xffffffff


	//   ....[93]....
        /*01bc*/ 	.word	0xffffffff


	//   ....[94]....
        /*01c0*/ 	.word	0xffffffff


	//   ....[95]....
        /*01c4*/ 	.word	0xffffffff


	//   ....[96]....
        /*01c8*/ 	.word	0xffffffff


	//   ....[97]....
        /*01cc*/ 	.word	0xffffffff


	//   ....[98]....
        /*01d0*/ 	.word	0xffffffff


	//   ....[99]....
        /*01d4*/ 	.word	0xffffffff


	//   ....[100]....
        /*01d8*/ 	.word	0xffffffff


	//   ....[101]....
        /*01dc*/ 	.word	0xffffffff


	//   ....[102]....
        /*01e0*/ 	.word	0xffffffff


	//   ....[103]....
        /*01e4*/ 	.word	0xffffffff


	//   ....[104]....
        /*01e8*/ 	.word	0xffffffff


	//   ....[105]....
        /*01ec*/ 	.word	0xffffffff


	//   ....[106]....
        /*01f0*/ 	.word	0xffffffff


	//   ....[107]....
        /*01f4*/ 	.word	0xffffffff


	//   ....[108]....
        /*01f8*/ 	.word	0xffffffff


	//   ....[109]....
        /*01fc*/ 	.word	0xffffffff


	//   ....[110]....
        /*0200*/ 	.word	0xffffffff


	//   ....[111]....
        /*0204*/ 	.word	0xffffffff


	//   ....[112]....
        /*0208*/ 	.word	0xffffffff


	//   ....[113]....
        /*020c*/ 	.word	0xffffffff


	//   ....[114]....
        /*0210*/ 	.word	0xffffffff


	//   ....[115]....
        /*0214*/ 	.word	0xffffffff


	//   ....[116]....
        /*0218*/ 	.word	0xffffffff


	//   ....[117]....
        /*021c*/ 	.word	0xffffffff


	//   ....[118]....
        /*0220*/ 	.word	0xffffffff


	//   ....[119]....
        /*0224*/ 	.word	0xffffffff


	//   ....[120]....
        /*0228*/ 	.word	0xffffffff


	//   ....[121]....
        /*022c*/ 	.word	0xffffffff


	//   ....[122]....
        /*0230*/ 	.word	0xffffffff


	//   ....[123]....
        /*0234*/ 	.word	0xffffffff


	//   ....[124]....
        /*0238*/ 	.word	0xffffffff


	//   ....[125]....
        /*023c*/ 	.word	0xffffffff


	//   ....[126]....
        /*0240*/ 	.word	0xffffffff


	//   ....[127]....
        /*0244*/ 	.word	0xffffffff


	//   ....[128]....
        /*0248*/ 	.word	0xffffffff


	//   ....[129]....
        /*024c*/ 	.word	0xffffffff


	//   ....[130]....
        /*0250*/ 	.word	0xffffffff


	//   ....[131]....
        /*0254*/ 	.word	0xffffffff


	//   ....[132]....
        /*0258*/ 	.word	0xffffffff


	//   ....[133]....
        /*025c*/ 	.word	0xffffffff


	//   ....[134]....
        /*0260*/ 	.word	0xffffffff


	//   ....[135]....
        /*0264*/ 	.word	0xffffffff


	//   ....[136]....
        /*0268*/ 	.word	0xffffffff


	//   ....[137]....
        /*026c*/ 	.word	0xffffffff


	//   ....[138]....
        /*0270*/ 	.word	0xffffffff


	//   ....[139]....
        /*0274*/ 	.word	0xffffffff


	//   ....[140]....
        /*0278*/ 	.word	0xffffffff


	//   ....[141]....
        /*027c*/ 	.word	0xffffffff


	//   ....[142]....
        /*0280*/ 	.word	0xffffffff


	//   ....[143]....
        /*0284*/ 	.word	0xffffffff


	//   ....[144]....
        /*0288*/ 	.word	0xffffffff


	//   ....[145]....
        /*028c*/ 	.word	0xffffffff


	//   ....[146]....
        /*0290*/ 	.word	0xffffffff


	//----- nvinfo : EIATTR_COOP_GROUP_INSTR_OFFSETS
	.align		4
.L_440:
        /*0294*/ 	.byte	0x04, 0x28
        /*0296*/ 	.short	(.L_442 - .L_441)


	//   ....[0]....
.L_441:
        /*0298*/ 	.word	0x00000080


	//   ....[1]....
        /*029c*/ 	.word	0x00000200


	//   ....[2]....
        /*02a0*/ 	.word	0x00000230


	//   ....[3]....
        /*02a4*/ 	.word	0x00000260


	//   ....[4]....
        /*02a8*/ 	.word	0x00000290


	//   ....[5]....
        /*02ac*/ 	.word	0x000002c0


	//   ....[6]....
        /*02b0*/ 	.word	0x000002f0


	//   ....[7]....
        /*02b4*/ 	.word	0x00000450


	//   ....[8]....
        /*02b8*/ 	.word	0x00000490


	//   ....[9]....
        /*02bc*/ 	.word	0x000004c0


	//   ....[10]....
        /*02c0*/ 	.word	0x000004f0


	//   ....[11]....
        /*02c4*/ 	.word	0x00000520


	//   ....[12]....
        /*02c8*/ 	.word	0x00000550


	//   ....[13]....
        /*02cc*/ 	.word	0x000005e0


	//   ....[14]....
        /*02d0*/ 	.word	0x00000610


	//   ....[15]....
        /*02d4*/ 	.word	0x00000630


	//   ....[16]....
        /*02d8*/ 	.word	0x00000690


	//   ....[17]....
        /*02dc*/ 	.word	0x00007710


	//   ....[18]....
        /*02e0*/ 	.word	0x00007730


	//   ....[19]....
        /*02e4*/ 	.word	0x00007880


	//   ....[20]....
        /*02e8*/ 	.word	0x00007890


	//   ....[21]....
        /*02ec*/ 	.word	0x000079c0


	//   ....[22]....
        /*02f0*/ 	.word	0x000079e0


	//   ....[23]....
        /*02f4*/ 	.word	0x00007b10


	//   ....[24]....
        /*02f8*/ 	.word	0x00007b20


	//   ....[25]....
        /*02fc*/ 	.word	0x000083a0


	//   ....[26]....
        /*0300*/ 	.word	0x000083e0


	//   ....[27]....
        /*0304*/ 	.word	0x00008420


	//   ....[28]....
        /*0308*/ 	.word	0x00008460


	//   ....[29]....
        /*030c*/ 	.word	0x0000ae00


	//   ....[30]....
        /*0310*/ 	.word	0x0000ae50


	//   ....[31]....
        /*0314*/ 	.word	0x0000ae90


	//   ....[32]....
        /*0318*/ 	.word	0x0000aed0


	//   ....[33]....
        /*031c*/ 	.word	0x0000ee30


	//   ....[34]....
        /*0320*/ 	.word	0x0000ee60


	//   ....[35]....
        /*0324*/ 	.word	0x0000ee80


	//   ....[36]....
        /*0328*/ 	.word	0x0000eea0


	//   ....[37]....
        /*032c*/ 	.word	0x00010f90


	//   ....[38]....
        /*0330*/ 	.word	0x00010fb0


	//   ....[39]....
        /*0334*/ 	.word	0x00010fd0


	//   ....[40]....
        /*0338*/ 	.word	0x00010ff0


	//   ....[41]....
        /*033c*/ 	.word	0x000129d0


	//   ....[42]....
        /*0340*/ 	.word	0x00012a00


	//   ....[43]....
        /*0344*/ 	.word	0x00012a10


	//   ....[44]....
        /*0348*/ 	.word	0x00012a40


	//   ....[45]....
        /*034c*/ 	.word	0x00013fe0


	//   ....[46]....
        /*0350*/ 	.word	0x00014000


	//   ....[47]....
        /*0354*/ 	.word	0x00014030


	//   ....[48]....
        /*0358*/ 	.word	0x00014050


	//   ....[49]....
        /*035c*/ 	.word	0x000143b0


	//   ....[50]....
        /*0360*/ 	.word	0x000143d0


	//   ....[51]....
        /*0364*/ 	.word	0x00014520


	//   ....[52]....
        /*0368*/ 	.word	0x00014530


	//   ....[53]....
        /*036c*/ 	.word	0x00014660


	//   ....[54]....
        /*0370*/ 	.word	0x00014680


	//   ....[55]....
        /*0374*/ 	.word	0x000147b0


	//   ....[56]....
        /*0378*/ 	.word	0x000147c0


	//   ....[57]....
        /*037c*/ 	.word	0x00014ad0


	//   ....[58]....
        /*0380*/ 	.word	0x00014af0


	//   ....[59]....
        /*0384*/ 	.word	0x00015460


	//   ....[60]....
        /*0388*/ 	.word	0x00015470


	//   ....[61]....
        /*038c*/ 	.word	0x000161c0


	//   ....[62]....
        /*0390*/ 	.word	0x000161e0


	//   ....[63]....
        /*0394*/ 	.word	0x00016340


	//   ....[64]....
        /*0398*/ 	.word	0x00016350


	//   ....[65]....
        /*039c*/ 	.word	0x00016480


	//   ....[66]....
        /*03a0*/ 	.word	0x000164a0


	//   ....[67]....
        /*03a4*/ 	.word	0x000165d0


	//   ....[68]....
        /*03a8*/ 	.word	0x000165e0


	//   ....[69]....
        /*03ac*/ 	.word	0x00016790


	//   ....[70]....
        /*03b0*/ 	.word	0x000167b0


	//   ....[71]....
        /*03b4*/ 	.word	0x000168d0


	//   ....[72]....
        /*03b8*/ 	.word	0x00016910


	//   ....[73]....
        /*03bc*/ 	.word	0x00016940


	//   ....[74]....
        /*03c0*/ 	.word	0x00016970


	//   ....[75]....
        /*03c4*/ 	.word	0x000169a0


	//   ....[76]....
        /*03c8*/ 	.word	0x000169d0


	//   ....[77]....
        /*03cc*/ 	.word	0x00016b20


	//   ....[78]....
        /*03d0*/ 	.word	0x00016b60


	//   ....[79]....
        /*03d4*/ 	.word	0x00016b90


	//   ....[80]....
        /*03d8*/ 	.word	0x00016bc0


	//   ....[81]....
        /*03dc*/ 	.word	0x00016bf0


	//   ....[82]....
        /*03e0*/ 	.word	0x00016c20


	//   ....[83]....
        /*03e4*/ 	.word	0x00016cb0


	//   ....[84]....
        /*03e8*/ 	.word	0x00016ce0


	//   ....[85]....
        /*03ec*/ 	.word	0x00016cf0


	//   ....[86]....
        /*03f0*/ 	.word	0x00016d50


	//   ....[87]....
        /*03f4*/ 	.word	0x00017210


	//   ....[88]....
        /*03f8*/ 	.word	0x00017250


	//   ....[89]....
        /*03fc*/ 	.word	0x000172a0


	//   ....[90]....
        /*0400*/ 	.word	0x000172f0


	//   ....[91]....
        /*0404*/ 	.word	0x00017340


	//   ....[92]....
        /*0408*/ 	.word	0x000173b0


	//   ....[93]....
        /*040c*/ 	.word	0x000173f0


	//   ....[94]....
        /*0410*/ 	.word	0x00017450


	//   ....[95]....
        /*0414*/ 	.word	0x000174c0


	//   ....[96]....
        /*0418*/ 	.word	0x00017520


	//   ....[97]....
        /*041c*/ 	.word	0x00017590


	//   ....[98]....
        /*0420*/ 	.word	0x00017600


	//   ....[99]....
        /*0424*/ 	.word	0x00017660


	//   ....[100]....
        /*0428*/ 	.word	0x000176c0


	//   ....[101]....
        /*042c*/ 	.word	0x00017730


	//   ....[102]....
        /*0430*/ 	.word	0x000177a0


	//   ....[103]....
        /*0434*/ 	.word	0x00017810


	//   ....[104]....
        /*0438*/ 	.word	0x00017870


	//   ....[105]....
        /*043c*/ 	.word	0x000178b0


	//   ....[106]....
        /*0440*/ 	.word	0x000178f0


	//   ....[107]....
        /*0444*/ 	.word	0x00017940


	//   ....[108]....
        /*0448*/ 	.word	0x00017990


	//   ....[109]....
        /*044c*/ 	.word	0x000179f0


	//   ....[110]....
        /*0450*/ 	.word	0x00017a60


	//   ....[111]....
        /*0454*/ 	.word	0x00017ac0


	//   ....[112]....
        /*0458*/ 	.word	0x00017b20


	//   ....[113]....
        /*045c*/ 	.word	0x00017b80


	//   ....[114]....
        /*0460*/ 	.word	0x00017bf0


	//   ....[115]....
        /*0464*/ 	.word	0x00017c50


	//   ....[116]....
        /*0468*/ 	.word	0x00017cb0


	//   ....[117]....
        /*046c*/ 	.word	0x00017d10


	//   ....[118]....
        /*0470*/ 	.word	0x00017d80


	//   ....[119]....
        /*0474*/ 	.word	0x00017df0


	//   ....[120]....
        /*0478*/ 	.word	0x00017e50


	//   ....[121]....
        /*047c*/ 	.word	0x00017ec0


	//   ....[122]....
        /*0480*/ 	.word	0x00017f30


	//   ....[123]....
        /*0484*/ 	.word	0x00017f90


	//   ....[124]....
        /*0488*/ 	.word	0x00017ff0


	//   ....[125]....
        /*048c*/ 	.word	0x00018060


	//   ....[126]....
        /*0490*/ 	.word	0x000180d0


	//   ....[127]....
        /*0494*/ 	.word	0x00018140


	//   ....[128]....
        /*0498*/ 	.word	0x000181a0


	//   ....[129]....
        /*049c*/ 	.word	0x00018200


	//   ....[130]....
        /*04a0*/ 	.word	0x00018270


	//   ....[131]....
        /*04a4*/ 	.word	0x000182c0


	//   ....[132]....
        /*04a8*/ 	.word	0x00018300


	//   ....[133]....
        /*04ac*/ 	.word	0x00018350


	//   ....[134]....
        /*04b0*/ 	.word	0x000183a0


	//   ....[135]....
        /*04b4*/ 	.word	0x000183f0


	//   ....[136]....
        /*04b8*/ 	.word	0x00018460


	//   ....[137]....
        /*04bc*/ 	.word	0x000184b0


	//   ....[138]....
        /*04c0*/ 	.word	0x00018500


	//   ....[139]....
        /*04c4*/ 	.word	0x00018550


	//   ....[140]....
        /*04c8*/ 	.word	0x000185a0


	//   ....[141]....
        /*04cc*/ 	.word	0x000185f0


	//   ....[142]....
        /*04d0*/ 	.word	0x00018660


	//   ....[143]....
        /*04d4*/ 	.word	0x000186a0


	//   ....[144]....
        /*04d8*/ 	.word	0x00018700


	//   ....[145]....
        /*04dc*/ 	.word	0x00018760


	//   ....[146]....
        /*04e0*/ 	.word	0x000187c0


	//----- nvinfo : EIATTR_EXIT_INSTR_OFFSETS
	.align		4
.L_442:
        /*04e4*/ 	.byte	0x04, 0x1c
        /*04e6*/ 	.short	(.L_444 - .L_443)


	//   ....[0]....
.L_443:
        /*04e8*/ 	.word	0x00000af0


	//   ....[1]....
        /*04ec*/ 	.word	0x000171e0


	//----- nvinfo : EIATTR_MAX_THREADS
	.align		4
.L_444:
        /*04f0*/ 	.byte	0x04, 0x05
        /*04f2*/ 	.short	(.L_446 - .L_445)
.L_445:
        /*04f4*/ 	.word	0x00000100
        /*04f8*/ 	.word	0x00000001
        /*04fc*/ 	.word	0x00000001


	//----- nvinfo : EIATTR_CRS_STACK_SIZE
	.align		4
.L_446:
        /*0500*/ 	.byte	0x04, 0x1e
        /*0502*/ 	.short	(.L_448 - .L_447)
.L_447:
        /*0504*/ 	.word	0x00000000
.L_448:


//--------------------- .nv.info._ZN7cutlass13device_kernelIN5flash19enable_sm80_to_sm89INS1_16FlashAttnFwdSm80INS1_25CollectiveMainloopFwdSm80ILi8ELi2ELb0EN4cute5tupleIJNS5_1CILi128EEENS7_ILi64EEENS7_ILi192EEEEEELi192ENS_10bfloat16_tEfNS_4arch4Sm80ELb0ELb1ELb0ELb0ELb0ELb0ELb1ELb1EEENS1_21CollectiveEpilogueFwdINS6_IJS8_SA_S9_EEENS6_IJNS7_ILi1EEESI_SI_EEESC_SE_Li256ELb0ELb1ELb1ELb0EEENS1_19SingleTileSchedulerILb0ELb1ELb1ELi128EEEEEEEEEvNT_6ParamsE --------------------------
	.section	.nv.info._ZN7cutlass13device_kernelIN5flash19enable_sm80_to_sm89INS1_16FlashAttnFwdSm80INS1_25CollectiveMainloopFwdSm80ILi8ELi2ELb0EN4cute5tupleIJNS5_1CILi128EEENS7_ILi64EEENS7_ILi192EEEEEELi192ENS_10bfloat16_tEfNS_4arch4Sm80ELb0ELb1ELb0ELb0ELb0ELb0ELb1ELb1EEENS1_21CollectiveEpilogueFwdINS6_IJS8_SA_S9_EEENS6_IJNS7_ILi1EEESI_SI_EEESC_SE_Li256ELb0ELb1ELb1ELb0EEENS1_19SingleTileSchedulerILb0ELb1ELb1ELi128EEEEEEEEEvNT_6ParamsE,"",@"SHT_CUDA_INFO"
	.sectionflags	@""
	.align	4


	//----- nvinfo : EIATTR_CUDA_API_VERSION
	.align		4
        /*0000*/ 	.byte	0x04, 0x37
        /*0002*/ 	.short	(.L_450 - .L_449)
.L_449:
        /*0004*/ 	.word	0x00000082


	//----- nvinfo : EIATTR_SW2861232_WAR
	.align		4
.L_450:
        /*0008*/ 	.byte	0x01, 0x35
	.zero		2


	//----- nvinfo : EIATTR_PARAM_CBANK
	.align		4
        /*000c*/ 	.byte	0x04, 0x0a
        /*000e*/ 	.short	(.L_452 - .L_451)
	.align		4
.L_451:
        /*0010*/ 	.word	index@(.nv.constant0._ZN7cutlass13device_kernelIN5flash19enable_sm80_to_sm89INS1_16FlashAttnFwdSm80INS1_25CollectiveMainloopFwdSm80ILi8ELi2ELb0EN4cute5tupleIJNS5_1CILi128EEENS7_ILi64EEENS7_ILi192EEEEEELi192ENS_10bfloat16_tEfNS_4arch4Sm80ELb0ELb1ELb0ELb0ELb0ELb0ELb1ELb1EEENS1_21CollectiveEpilogueFwdINS6_IJS8_SA_S9_EEENS6_IJNS7_ILi1EEESI_SI_EEESC_SE_Li256ELb0ELb1ELb1ELb0EEENS1_19SingleTileSchedulerILb0ELb1ELb1ELi128EEEEEEEEEvNT_6ParamsE)
        /*0014*/ 	.short	0x0160
        /*0016*/ 	.short	0x0418


	//----- nvinfo : EIATTR_CBANK_PARAM_SIZE
	.align		4
.L_452:
        /*0018*/ 	.byte	0x03, 0x19
        /*001a*/ 	.short	0x0418


	//----- nvinfo : EIATTR_KPARAM_INFO
	.align		4
        /*001c*/ 	.byte	0x04, 0x17
        /*001e*/ 	.short	(.L_454 - .L_453)
.L_453:
        /*0020*/ 	.word	0x00000000
        /*0024*/ 	.short	0x0000
        /*0026*/ 	.short	0x0000
        /*0028*/ 	.byte	0x00, 0xf0, 0x61, 0x10


	//----- nvinfo : EIATTR_MAXREG_COUNT
	.align		4
.L_454:
        /*002c*/ 	.byte	0x03, 0x1b
        /*002e*/ 	.short	0x00ff


	//----- nvinfo : EIATTR_NUM_BARRIERS
	.align		4
        /*0030*/ 	.byte	0x02, 0x4c
        /*0032*/ 	.byte	0x02
	.zero		1


	//----- nvinfo : EIATTR_MERCURY_ISA_VERSION
	.align		4
        /*0034*/ 	.byte	0x03, 0x5f
        /*0036*/ 	.short	0x0000


	//----- nvinfo : EIATTR_COOP_GROUP_MASK_REGIDS
	.align		4
        /*0038*/ 	.byte	0x04, 0x29
        /*003a*/ 	.short	(.L_456 - .L_455)


	//   ....[0]....
.L_455:
        /*003c*/ 	.word	0xffffffff


	//   ....[1]....
        /*0040*/ 	.word	0xffffffff


	//   ....[2]....
        /*0044*/ 	.word	0xffffffff


	//   ....[3]....
        /*0048*/ 	.word	0xffffffff


	//   ....[4]....
        /*004c*/ 	.word	0xffffffff


	//   ....[5]....
        /*0050*/ 	.word	0xffffffff


	//   ....[6]....
        /*0054*/ 	.word	0xffffffff


	//   ....[7]....
        /*0058*/ 	.word	0xffffffff


	//   ....[8]....
        /*005c*/ 	.word	0xffffffff


	//   ....[9]....
        /*0060*/ 	.word	0xffffffff


	//   ....[10]....
        /*0064*/ 	.word	0xffffffff


	//   ....[11]....
        /*0068*/ 	.word	0xffffffff


	//   ....[12]....
        /*006c*/ 	.word	0xffffffff


	//   ....[13]....
        /*0070*/ 	.word	0xffffffff


	//   ....[14]....
        /*0074*/ 	.word	0xffffffff


	//   ....[15]....
        /*0078*/ 	.word	0xffffffff


	//   ....[16]....
        /*007c*/ 	.word	0xffffffff


	//   ....[17]....
        /*0080*/ 	.word	0xffffffff


	//   ....[18]....
        /*0084*/ 	.word	0xffffffff


	//   ....[19]....
        /*0088*/ 	.word	0xffffffff


	//   ....[20]....
        /*008c*/ 	.word	0xffffffff


	//   ....[21]....
        /*0090*/ 	.word	0xffffffff


	//   ....[22]....
        /*0094*/ 	.word	0xffffffff


	//   ....[23]....
        /*0098*/ 	.word	0xffffffff


	//   ....[24]....
        /*009c*/ 	.word	0xffffffff


	//   ....[25]....
        /*00a0*/ 	.word	0xffffffff


	//   ....[26]....
        /*00a4*/ 	.word	0xffffffff


	//   ....[27]....
        /*00a8*/ 	.word	0xffffffff


	//   ....[28]....
        /*00ac*/ 	.word	0xffffffff


	//   ....[29]....
        /*00b0*/ 	.word	0xffffffff


	//   ....[30]....
        /*00b4*/ 	.word	0xffffffff


	//   ....[31]....
        /*00b8*/ 	.word	0xffffffff


	//   ....[32]....
        /*00bc*/ 	.word	0xffffffff


	//   ....[33]....
        /*00c0*/ 	.word	0xffffffff


	//   ....[34]....
        /*00c4*/ 	.word	0xffffffff


	//   ....[35]....
        /*00c8*/ 	.word	0xffffffff


	//   ....[36]....
        /*00cc*/ 	.word	0xffffffff


	//   ....[37]....
        /*00d0*/ 	.word	0xffffffff


	//   ....[38]....
        /*00d4*/ 	.word	0xffffffff


	//   ....[39]....
        /*00d8*/ 	.word	0xffffffff


	//   ....[40]....
        /*00dc*/ 	.word	0xffffffff


	//   ....[41]....
        /*00e0*/ 	.word	0xffffffff


	//   ....[42]....
        /*00e4*/ 	.word	0xffffffff


	//----- nvinfo : EIATTR_COOP_GROUP_INSTR_OFFSETS
	.align		4
.L_456:
        /*00e8*/ 	.byte	0x04, 0x28
        /*00ea*/ 	.short	(.L_458 - .L_457)


	//   ....[0]....
.L_457:
        /*00ec*/ 	.word	0x00000050


	//   ....[1]....
        /*00f0*/ 	.word	0x000013d0


	//   ....[2]....
        /*00f4*/ 	.word	0x00001410


	//   ....[3]....
        /*00f8*/ 	.word	0x00001730


	//   ....[4]....
        /*00fc*/ 	.word	0x00001760


	//   ....[5]....
        /*0100*/ 	.word	0x000018b0


	//   ....[6]....
        /*0104*/ 	.word	0x000018e0


	//   ....[7]....
        /*0108*/ 	.word	0x00001a20


	//   ....[8]....
        /*010c*/ 	.word	0x00001a60


	//   ....[9]....
        /*0110*/ 	.word	0x00002f30


	//   ....[10]....
        /*0114*/ 	.word	0x00003100


	//   ....[11]....
        /*0118*/ 	.word	0x00003c10


	//   ....[12]....
        /*011c*/ 	.word	0x00003c30


	//   ....[13]....
        /*0120*/ 	.word	0x00003c60


	//   ....[14]....
        /*0124*/ 	.word	0x00003c80


	//   ....[15]....
        /*0128*/ 	.word	0x000056b0


	//   ....[16]....
        /*012c*/ 	.word	0x00006030


	//   ....[17]....
        /*0130*/ 	.word	0x000069e0


	//   ....[18]....
        /*0134*/ 	.word	0x00006aa0


	//   ....[19]....
        /*0138*/ 	.word	0x00006ac0


	//   ....[20]....
        /*013c*/ 	.word	0x00006ae0


	//   ....[21]....
        /*0140*/ 	.word	0x00009840


	//   ....[22]....
        /*0144*/ 	.word	0x00009860


	//   ....[23]....
        /*0148*/ 	.word	0x00009880


	//   ....[24]....
        /*014c*/ 	.word	0x000098a0


	//   ....[25]....
        /*0150*/ 	.word	0x0000c0e0


	//   ....[26]....
        /*0154*/ 	.word	0x0000c4a0


	//   ....[27]....
        /*0158*/ 	.word	0x0000cc20


	//   ....[28]....
        /*015c*/ 	.word	0x0000ce30


	//   ....[29]....
        /*0160*/ 	.word	0x0000ce60


	//   ....[30]....
        /*0164*/ 	.word	0x0000ced0


	//   ....[31]....
        /*0168*/ 	.word	0x0000e900


	//   ....[32]....
        /*016c*/ 	.word	0x0000e930


	//   ....[33]....
        /*0170*/ 	.word	0x0000e970


	//   ....[34]....
        /*0174*/ 	.word	0x0000e980


	//   ....[35]....
        /*0178*/ 	.word	0x0000f6a0


	//   ....[36]....
        /*017c*/ 	.word	0x0000f6f0


	//   ....[37]....
        /*0180*/ 	.word	0x0000f720


	//   ....[38]....
        /*0184*/ 	.word	0x0000f750


	//   ....[39]....
        /*0188*/ 	.word	0x0000f7c0


	//   ....[40]....
        /*018c*/ 	.word	0x0000f810


	//   ....[41]....
        /*0190*/ 	.word	0x00010110


	//   ....[42]....
        /*0194*/ 	.word	0x00010120


	//----- nvinfo : EIATTR_EXIT_INSTR_OFFSETS
	.align		4
.L_458:
        /*0198*/ 	.byte	0x04, 0x1c
        /*019a*/ 	.short	(.L_460 - .L_459)


	//   ....[0]....
.L_459:
        /*019c*/ 	.word	0x000001b0


	//   ....[1]....
        /*01a0*/ 	.word	0x00010130


	//   ....[2]....
        /*01a4*/ 	.word	0x000109d0


	//   ....[3]....
        /*01a8*/ 	.word	0x00010a20


	//   ....[4]....
        /*01ac*/ 	.word	0x00010a50


	//   ....[5]....
        /*01b0*/ 	.word	0x00010ab0


	//   ....[6]....
        /*01b4*/ 	.word	0x00010d40


	//----- nvinfo : EIATTR_CTAIDZ_USED
	.align		4
.L_460:
        /*01b8*/ 	.byte	0x01, 0x04
	.zero		2


	//----- nvinfo : EIATTR_MAX_THREADS
	.align		4
        /*01bc*/ 	.byte	0x04, 0x05
        /*01be*/ 	.short	(.L_462 - .L_461)
.L_461:
        /*01c0*/ 	.word	0x00000100
        /*01c4*/ 	.word	0x00000001
        /*01c8*/ 	.word	0x00000001


	//----- nvinfo : EIATTR_CRS_STACK_SIZE
	.align		4
.L_462:
        /*01cc*/ 	.byte	0x04, 0x1e
        /*01ce*/ 	.short	(.L_464 - .L_463)
.L_463:
        /*01d0*/ 	.word	0x00000000
.L_464:


//--------------------- .nv.info._ZN7cutlass13device_kernelIN5flash19enable_sm80_to_sm89INS1_16FlashAttnFwdSm80INS1_25CollectiveMainloopFwdSm80ILi8ELi2ELb0EN4cute5tupleIJNS5_1CILi128EEENS7_ILi64EEENS7_ILi192EEEEEELi192ENS_10bfloat16_tEfNS_4arch4Sm80ELb0ELb1ELb0ELb1ELb0ELb0ELb1ELb1EEENS1_21CollectiveEpilogueFwdINS6_IJS8_SA_S9_EEENS6_IJNS7_ILi1EEESI_SI_EEESC_SE_Li256ELb1ELb1ELb1ELb0EEENS1_36VarlenDynamicPersistentTileSchedulerILi128ELi64ELi256ELi256ELb1ELb1ELb0ELb1ELb0ELb1EEEEEEEEEvNT_6ParamsE --------------------------
	.section	.nv.info._ZN7cutlass13device_kernelIN5flash19enable_sm80_to_sm89INS1_16FlashAttnFwdSm80INS1_25CollectiveMainloopFwdSm80ILi8ELi2ELb0EN4cute5tupleIJNS5_1CILi128EEENS7_ILi64EEENS7_ILi192EEEEEELi192ENS_10bfloat16_tEfNS_4arch4Sm80ELb0ELb1ELb0ELb1ELb0ELb0ELb1ELb1EEENS1_21CollectiveEpilogueFwdINS6_IJS8_SA_S9_EEENS6_IJNS7_ILi1EEESI_SI_EEESC_SE_Li256ELb1ELb1ELb1ELb0EEENS1_36VarlenDynamicPersistentTileSchedulerILi128ELi64ELi256ELi256ELb1ELb1ELb0ELb1ELb0ELb1EEEEEEEEEvNT_6ParamsE,"",@"SHT_CUDA_INFO"
	.sectionflags	@""
	.align	4


	//----- nvinfo : EIATTR_CUDA_API_VERSION
	.align		4
        /*0000*/ 	.byte	0x04, 0x37
        /*0002*/ 	.short	(.L_466 - .L_465)
.L_465:
        /*0004*/ 	.word	0x00000082


	//----- nvinfo : EIATTR_SW2861232_WAR
	.align		4
.L_466:
        /*0008*/ 	.byte	0x01, 0x35
	.zero		2


	//----- nvinfo : EIATTR_PARAM_CBANK
	.align		4
        /*000c*/ 	.byte	0x04, 0x0a
        /*000e*/ 	.short	(.L_468 - .L_467)
	.align		4
.L_467:
        /*0010*/ 	.word	index@(.nv.constant0._ZN7cutlass13device_kernelIN5flash19enable_sm80_to_sm89INS1_16FlashAttnFwdSm80INS1_25CollectiveMainloopFwdSm80ILi8ELi2ELb0EN4cute5tupleIJNS5_1CILi128EEENS7_ILi64EEENS7_ILi192EEEEEELi192ENS_10bfloat16_tEfNS_4arch4Sm80ELb0ELb1ELb0ELb1ELb0ELb0ELb1ELb1EEENS1_21CollectiveEpilogueFwdINS6_IJS8_SA_S9_EEENS6_IJNS7_ILi1EEESI_SI_EEESC_SE_Li256ELb1ELb1ELb1ELb0EEENS1_36VarlenDynamicPersistentTileSchedulerILi128ELi64ELi256ELi256ELb1ELb1ELb0ELb1ELb0ELb1EEEEEEEEEvNT_6ParamsE)
        /*0014*/ 	.short	0x0160
        /*0016*/ 	.short	0x0438


	//----- nvinfo : EIATTR_CBANK_PARAM_SIZE
	.align		4
.L_468:
        /*0018*/ 	.byte	0x03, 0x19
        /*001a*/ 	.short	0x0438


	//----- nvinfo : EIATTR_KPARAM_INFO
	.align		4
        /*001c*/ 	.byte	0x04, 0x17
        /*001e*/ 	.short	(.L_470 - .L_469)
.L_469:
        /*0020*/ 	.word	0x00000000
        /*0024*/ 	.short	0x0000
        /*0026*/ 	.short	0x0000
        /*0028*/ 	.byte	0x00, 0xf0, 0xe1, 0x10


	//----- nvinfo : EIATTR_MAXREG_COUNT
	.align		4
.L_470:
        /*002c*/ 	.byte	0x03, 0x1b
        /*002e*/ 	.short	0x00ff


	//----- nvinfo : EIATTR_NUM_BARRIERS
	.align		4
        /*0030*/ 	.byte	0x02, 0x4c
        /*0032*/ 	.byte	0x06
	.zero		1


	//----- nvinfo : EIATTR_MERCURY_ISA_VERSION
	.align		4
        /*0034*/ 	.byte	0x03, 0x5f
        /*0036*/ 	.short	0x0000


	//----- nvinfo : EIATTR_INT_WARP_WIDE_INSTR_OFFSETS
	.align		4
        /*0038*/ 	.byte	0x04, 0x31
        /*003a*/ 	.short	(.L_472 - .L_471)


	//   ....[0]....
.L_471:
        /*003c*/ 	.word	0x0000f900


	//   ....[1]....
        /*0040*/ 	.word	0x0000f9a0


	//----- nvinfo : EIATTR_COOP_GROUP_MASK_REGIDS
	.align		4
.L_472:
        /*0044*/ 	.byte	0x04, 0x29
        /*0046*/ 	.short	(.L_474 - .L_473)


	//   ....[0]....
.L_473:
        /*0048*/ 	.word	0xffffffff


	//   ....[1]....
        /*004c*/ 	.word	0xffffffff


	//   ....[2]....
        /*0050*/ 	.word	0xffffffff


	//   ....[3]....
        /*0054*/ 	.word	0xffffffff


	//   ....[4]....
        /*0058*/ 	.word	0xffffffff


	//   ....[5]....
        /*005c*/ 	.word	0xffffffff


	//   ....[6]....
        /*0060*/ 	.word	0xffffffff


	//   ....[7]....
        /*0064*/ 	.word	0xffffffff


	//   ....[8]....
        /*0068*/ 	.word	0xffffffff


	//   ....[9]....
        /*006c*/ 	.word	0xffffffff


	//   ....[10]....
        /*0070*/ 	.word	0xffffffff


	//   ....[11]....
        /*0074*/ 	.word	0xffffffff


	//   ....[12]....
        /*0078*/ 	.word	0xffffffff


	//   ....[13]....
        /*007c*/ 	.word	0xffffffff


	//   ....[14]....
        /*0080*/ 	.word	0xffffffff


	//   ....[15]....
        /*0084*/ 	.word	0xffffffff


	//   ....[16]....
        /*0088*/ 	.word	0xffffffff


	//   ....[17]....
        /*008c*/ 	.word	0xffffffff


	//   ....[18]....
        /*0090*/ 	.word	0xffffffff


	//   ....[19]....
        /*0094*/ 	.word	0xffffffff


	//   ....[20]....
        /*0098*/ 	.word	0xffffffff


	//   ....[21]....
        /*009c*/ 	.word	0xffffffff


	//   ....[22]....
        /*00a0*/ 	.word	0xffffffff


	//   ....[23]....
        /*00a4*/ 	.word	0xffffffff


	//   ....[24]....
        /*00a8*/ 	.word	0xffffffff


	//   ....[25]....
        /*00ac*/ 	.word	0xffffffff


	//   ....[26]....
        /*00b0*/ 	.word	0xffffffff


	//   ....[27]....
        /*00b4*/ 	.word	0xffffffff


	//   ....[28]....
        /*00b8*/ 	.word	0xffffffff


	//   ....[29]....
        /*00bc*/ 	.word	0xffffffff


	//   ....[30]....
        /*00c0*/ 	.word	0xffffffff


	//   ....[31]....
        /*00c4*/ 	.word	0xffffffff


	//   ....[32]....
        /*00c8*/ 	.word	0xffffffff


	//   ....[33]....
        /*00cc*/ 	.word	0xffffffff


	//   ....[34]....
        /*00d0*/ 	.word	0xffffffff


	//   ....[35]....
        /*00d4*/ 	.word	0xffffffff


	//   ....[36]....
        /*00d8*/ 	.word	0xffffffff


	//   ....[37]....
        /*00dc*/ 	.word	0xffffffff


	//   ....[38]....
        /*00e0*/ 	.word	0xffffffff


	//   ....[39]....
        /*00e4*/ 	.word	0xffffffff


	//   ....[40]....
        /*00e8*/ 	.word	0xffffffff


	//   ....[41]....
        /*00ec*/ 	.word	0xffffffff


	//   ....[42]....
        /*00f0*/ 	.word	0xffffffff


	//   ....[43]....
        /*00f4*/ 	.word	0xffffffff


	//   ....[44]....
        /*00f8*/ 	.word	0xffffffff


	//   ....[45]....
        /*00fc*/ 	.word	0xffffffff


	//   ....[46]....
        /*0100*/ 	.word	0xffffffff


	//   ....[47]....
        /*0104*/ 	.word	0xffffffff


	//   ....[48]....
        /*0108*/ 	.word	0xffffffff


	//   ....[49]....
        /*010c*/ 	.word	0xffffffff


	//   ....[50]....
        /*0110*/ 	.word	0xffffffff


	//   ....[51]....
        /*0114*/ 	.word	0xffffffff


	//   ....[52]....
        /*0118*/ 	.word	0xffffffff


	//   ....[53]....
        /*011c*/ 	.word	0xffffffff


	//   ....[54]....
        /*0120*/ 	.word	0xffffffff


	//   ....[55]....
        /*0124*/ 	.word	0xffffffff


	//   ....[56]....
        /*0128*/ 	.word	0xffffffff


	//   ....[57]....
        /*012c*/ 	.word	0xffffffff


	//   ....[58]....
        /*0130*/ 	.word	0xffffffff


	//   ....[59]....
        /*0134*/ 	.word	0xffffffff


	//   ....[60]....
        /*0138*/ 	.word	0xffffffff


	//   ....[61]....
        /*013c*/ 	.word	0xffffffff


	//   ....[62]....
        /*0140*/ 	.word	0xffffffff


	//   ....[63]....
        /*0144*/ 	.word	0xffffffff


	//   ....[64]....
        /*0148*/ 	.word	0xffffffff


	//   ....[65]....
        /*014c*/ 	.word	0xffffffff


	//   ....[66]....
        /*0150*/ 	.word	0xffffffff


	//   ....[67]....
        /*0154*/ 	.word	0xffffffff


	//   ....[68]....
        /*0158*/ 	.word	0xffffffff


	//   ....[69]....
        /*015c*/ 	.word	0xffffffff


	//   ....[70]....
        /*0160*/ 	.word	0xffffffff


	//   ....[71]....
        /*0164*/ 	.word	0xffffffff


	//   ....[72]....
        /*0168*/ 	.word	0xffffffff


	//   ....[73]....
        /*016c*/ 	.word	0xffffffff


	//   ....[74]....
        /*0170*/ 	.word	0xffffffff


	//   ....[75]....
        /*0174*/ 	.word	0xffffffff


	//   ....[76]....
        /*0178*/ 	.word	0xffffffff


	//   ....[77]....
        /*017c*/ 	.word	0xffffffff


	//   ....[78]....
        /*0180*/ 	.word	0xffffffff


	//   ....[79]....
        /*0184*/ 	.word	0xffffffff


	//   ....[80]....
        /*0188*/ 	.word	0xffffffff


	//   ....[81]....
        /*018c*/ 	.word	0xffffffff


	//   ....[82]....
        /*0190*/ 	.word	0xffffffff


	//   ....[83]....
        /*0194*/ 	.word	0xffffffff


	//   ....[84]....
        /*0198*/ 	.word	0xffffffff


	//   ....[85]....
        /*019c*/ 	.word	0xffffffff


	//   ....[86]....
        /*01a0*/ 	.word	0xffffffff


	//   ....[87]....
        /*01a4*/ 	.word	0xffffffff


	//   ....[88]....
        /*01a8*/ 	.word	0xffffffff


	//   ....[89]....
        /*01ac*/ 	.word	0xffffffff


	//   ....[90]....
        /*01b0*/ 	.word	0xffffffff


	//   ....[91]....
        /*01b4*/ 	.word	0xffffffff


	//   ....[92]....
        /*01b8*/ 	.word	0xffffffff


	//   ....[93]....
        /*01bc*/ 	.word	0xffffffff


	//   ....[94]....
        /*01c0*/ 	.word	0xffffffff


	//   ....[95]....
        /*01c4*/ 	.word	0xffffffff


	//   ....[96]....
        /*01c8*/ 	.word	0xffffffff


	//   ....[97]....
        /*01cc*/ 	.word	0xffffffff


	//   ....[98]....
        /*01d0*/ 	.word	0xffffffff


	//   ....[99]....
        /*01d4*/ 	.word	0xffffffff


	//   ....[100]....
        /*01d8*/ 	.word	0xffffffff


	//   ....[101]....
        /*01dc*/ 	.word	0xffffffff


	//   ....[102]....
        /*01e0*/ 	.word	0xffffffff


	//   ....[103]....
        /*01e4*/ 	.word	0xffffffff


	//   ....[104]....
        /*01e8*/ 	.word	0xffffffff


	//   ....[105]....
        /*01ec*/ 	.word	0xffffffff


	//   ....[106]....
        /*01f0*/ 	.word	0xffffffff


	//   ....[107]....
        /*01f4*/ 	.word	0xffffffff


	//   ....[108]....
        /*01f8*/ 	.word	0xffffffff


	//   ....[109]....
        /*01fc*/ 	.word	0xffffffff


	//   ....[110]....
        /*0200*/ 	.word	0xffffffff


	//   ....[111]....
        /*0204*/ 	.word	0xffffffff


	//   ....[112]....
        /*0208*/ 	.word	0xffffffff


	//   ....[113]....
        /*020c*/ 	.word	0xffffffff


	//   ....[114]....
        /*0210*/ 	.word	0xffffffff


	//   ....[115]....
        /*0214*/ 	.word	0xffffffff


	//   ....[116]....
        /*0218*/ 	.word	0xffffffff


	//   ....[117]....
        /*021c*/ 	.word	0xffffffff


	//   ....[118]....
        /*0220*/ 	.word	0xffffffff


	//   ....[119]....
        /*0224*/ 	.word	0xffffffff


	//   ....[120]....
        /*0228*/ 	.word	0xffffffff


	//   ....[121]....
        /*022c*/ 	.word	0xffffffff


	//   ....[122]....
        /*0230*/ 	.word	0xffffffff


	//   ....[123]....
        /*0234*/ 	.word	0xffffffff


	//   ....[124]....
        /*0238*/ 	.word	0xffffffff


	//   ....[125]....
        /*023c*/ 	.word	0xffffffff


	//   ....[126]....
        /*0240*/ 	.word	0xffffffff


	//   ....[127]....
        /*0244*/ 	.word	0xffffffff


	//   ....[128]....
        /*0248*/ 	.word	0xffffffff


	//   ....[129]....
        /*024c*/ 	.word	0xffffffff


	//   ....[130]....
        /*0250*/ 	.word	0xffffffff


	//   ....[131]....
        /*0254*/ 	.word	0xffffffff


	//   ....[132]....
        /*0258*/ 	.word	0xffffffff


	//   ....[133]....
        /*025c*/ 	.word	0xffffffff


	//   ....[134]....
        /*0260*/ 	.word	0xffffffff


	//   ....[135]....
        /*0264*/ 	.word	0xffffffff


	//   ....[136]....
        /*0268*/ 	.word	0xffffffff


	//   ....[137]....
        /*026c*/ 	.word	0xffffffff


	//   ....[138]....
        /*0270*/ 	.word	0xffffffff


	//   ....[139]....
        /*0274*/ 	.word	0xffffffff


	//   ....[140]....
        /*0278*/ 	.word	0xffffffff


	//   ....[141]....
        /*027c*/ 	.word	0xffffffff


	//   ....[142]....
        /*0280*/ 	.word	0xffffffff


	//   ....[143]....
        /*0284*/ 	.word	0xffffffff


	//   ....[144]....
        /*0288*/ 	.word	0xffffffff


	//   ....[145]....
        /*028c*/ 	.word	0xffffffff


	//   ....[146]....
        /*0290*/ 	.word	0xffffffff


	//   ....[147]....
        /*0294*/ 	.word	0xffffffff


	//   ....[148]....
        /*0298*/ 	.word	0xffffffff


	//   ....[149]....
        /*029c*/ 	.word	0xffffffff


	//   ....[150]....
        /*02a0*/ 	.word	0xffffffff


	//   ....[151]....
        /*02a4*/ 	.word	0xffffffff


	//   ....[152]....
        /*02a8*/ 	.word	0xffffffff


	//----- nvinfo : EIATTR_COOP_GROUP_INSTR_OFFSETS
	.align		4
.L_474:
        /*02ac*/ 	.byte	0x04, 0x28
        /*02ae*/ 	.short	(.L_476 - .L_475)


	//   ....[0]....
.L_475:
        /*02b0*/ 	.word	0x00000080


	//   ....[1]....
        /*02b4*/ 	.word	0x00000210


	//   ....[2]....
        /*02b8*/ 	.word	0x00000240


	//   ....[3]....
        /*02bc*/ 	.word	0x00000270


	//   ....[4]....
        /*02c0*/ 	.word	0x000002a0


	//   ....[5]....
        /*02c4*/ 	.word	0x000002d0


	//   ....[6]....
        /*02c8*/ 	.word	0x00000300


	//   ....[7]....
        /*02cc*/ 	.word	0x00000460


	//   ....[8]....
        /*02d0*/ 	.word	0x000004a0


	//   ....[9]....
        /*02d4*/ 	.word	0x000004d0


	//   ....[10]....
        /*02d8*/ 	.word	0x00000500


	//   ....[11]....
        /*02dc*/ 	.word	0x00000530


	//   ....[12]....
        /*02e0*/ 	.word	0x00000560


	//   ....[13]....
        /*02e4*/ 	.word	0x000005f0


	//   ....[14]....
        /*02e8*/ 	.word	0x00000630


	//   ....[15]....
        /*02ec*/ 	.word	0x00000650


	//   ....[16]....
        /*02f0*/ 	.word	0x000006b0


	//   ....[17]....
        /*02f4*/ 	.word	0x00002750


	//   ....[18]....
        /*02f8*/ 	.word	0x00002770


	//   ....[19]....
        /*02fc*/ 	.word	0x000028b0


	//   ....[20]....
        /*0300*/ 	.word	0x000028c0


	//   ....[21]....
        /*0304*/ 	.word	0x00002a00


	//   ....[22]....
        /*0308*/ 	.word	0x00002a20


	//   ....[23]....
        /*030c*/ 	.word	0x00002b60


	//   ....[24]....
        /*0310*/ 	.word	0x00002b70


	//   ....[25]....
        /*0314*/ 	.word	0x00003e60


	//   ....[26]....
        /*0318*/ 	.word	0x000040d0


	//   ....[27]....
        /*031c*/ 	.word	0x00004b60


	//   ....[28]....
        /*0320*/ 	.word	0x00004b80


	//   ....[29]....
        /*0324*/ 	.word	0x00004ba0


	//   ....[30]....
        /*0328*/ 	.word	0x00004bc0


	//   ....[31]....
        /*032c*/ 	.word	0x00006bf0


	//   ....[32]....
        /*0330*/ 	.word	0x00006ef0


	//   ....[33]....
        /*0334*/ 	.word	0x000076f0


	//   ....[34]....
        /*0338*/ 	.word	0x000078a0


	//   ....[35]....
        /*033c*/ 	.word	0x000078e0


	//   ....[36]....
        /*0340*/ 	.word	0x00007970


	//   ....[37]....
        /*0344*/ 	.word	0x0000a3a0


	//   ....[38]....
        /*0348*/ 	.word	0x0000a3b0


	//   ....[39]....
        /*034c*/ 	.word	0x0000a3d0


	//   ....[40]....
        /*0350*/ 	.word	0x0000a3f0


	//   ....[41]....
        /*0354*/ 	.word	0x0000ca10


	//   ....[42]....
        /*0358*/ 	.word	0x0000cdf0


	//   ....[43]....
        /*035c*/ 	.word	0x0000d550


	//   ....[44]....
        /*0360*/ 	.word	0x0000d6c0


	//   ....[45]....
        /*0364*/ 	.word	0x0000d6f0


	//   ....[46]....
        /*0368*/ 	.word	0x0000d780


	//   ....[47]....
        /*036c*/ 	.word	0x0000f100


	//   ....[48]....
        /*0370*/ 	.word	0x0000f130


	//   ....[49]....
        /*0374*/ 	.word	0x0000f140


	//   ....[50]....
        /*0378*/ 	.word	0x0000f170


	//   ....[51]....
        /*037c*/ 	.word	0x00010470


	//   ....[52]....
        /*0380*/ 	.word	0x000104a0


	//   ....[53]....
        /*0384*/ 	.word	0x000104c0


	//   ....[54]....
        /*0388*/ 	.word	0x000104f0


	//   ....[55]....
        /*038c*/ 	.word	0x00010820


	//   ....[56]....
        /*0390*/ 	.word	0x00010840


	//   ....[57]....
        /*0394*/ 	.word	0x00010960


	//   ....[58]....
        /*0398*/ 	.word	0x00010970


	//   ....[59]....
        /*039c*/ 	.word	0x00010aa0


	//   ....[60]....
        /*03a0*/ 	.word	0x00010ac0


	//   ....[61]....
        /*03a4*/ 	.word	0x00010bf0


	//   ....[62]....
        /*03a8*/ 	.word	0x00010c00


	//   ....[63]....
        /*03ac*/ 	.word	0x00010f10


	//   ....[64]....
        /*03b0*/ 	.word	0x00010f30


	//   ....[65]....
        /*03b4*/ 	.word	0x00011870


	//   ....[66]....
        /*03b8*/ 	.word	0x00011880


	//   ....[67]....
        /*03bc*/ 	.word	0x00012580


	//   ....[68]....
        /*03c0*/ 	.word	0x000125a0


	//   ....[69]....
        /*03c4*/ 	.word	0x000126d0


	//   ....[70]....
        /*03c8*/ 	.word	0x000126e0


	//   ....[71]....
        /*03cc*/ 	.word	0x00012810


	//   ....[72]....
        /*03d0*/ 	.word	0x00012830


	//   ....[73]....
        /*03d4*/ 	.word	0x00012960


	//   ....[74]....
        /*03d8*/ 	.word	0x00012970


	//   ....[75]....
        /*03dc*/ 	.word	0x00012b20


	//   ....[76]....
        /*03e0*/ 	.word	0x00012b40


	//   ....[77]....
        /*03e4*/ 	.word	0x00012c60


	//   ....[78]....
        /*03e8*/ 	.word	0x00012ca0


	//   ....[79]....
        /*03ec*/ 	.word	0x00012cd0


	//   ....[80]....
        /*03f0*/ 	.word	0x00012d00


	//   ....[81]....
        /*03f4*/ 	.word	0x00012d30


	//   ....[82]....
        /*03f8*/ 	.word	0x00012d60


	//   ....[83]....
        /*03fc*/ 	.word	0x00012eb0


	//   ....[84]....
        /*0400*/ 	.word	0x00012ef0


	//   ....[85]....
        /*0404*/ 	.word	0x00012f20


	//   ....[86]....
        /*0408*/ 	.word	0x00012f50


	//   ....[87]....
        /*040c*/ 	.word	0x00012f80


	//   ....[88]....
        /*0410*/ 	.word	0x00012fb0


	//   ....[89]....
        /*0414*/ 	.word	0x00013040


	//   ....[90]....
        /*0418*/ 	.word	0x00013080


	//   ....[91]....
        /*041c*/ 	.word	0x00013090


	//   ....[92]....
        /*0420*/ 	.word	0x000130f0


	//   ....[93]....
        /*0424*/ 	.word	0x000139d0


	//   ....[94]....
        /*0428*/ 	.word	0x00013a10


	//   ....[95]....
        /*042c*/ 	.word	0x00013a60


	//   ....[96]....
        /*0430*/ 	.word	0x00013ab0


	//   ....[97]....
        /*0434*/ 	.word	0x00013b00


	//   ....[98]....
        /*0438*/ 	.word	0x00013b70


	//   ....[99]....
        /*043c*/ 	.word	0x00013bb0


	//   ....[100]....
        /*0440*/ 	.word	0x00013c10


	//   ....[101]....
        /*0444*/ 	.word	0x00013c80


	//   ....[102]....
        /*0448*/ 	.word	0x00013ce0


	//   ....[103]....
        /*044c*/ 	.word	0x00013d50


	//   ....[104]....
        /*0450*/ 	.word	0x00013dc0


	//   ....[105]....
        /*0454*/ 	.word	0x00013e20


	//   ....[106]....
        /*0458*/ 	.word	0x00013e80


	//   ....[107]....
        /*045c*/ 	.word	0x00013ee0


	//   ....[108]....
        /*0460*/ 	.word	0x00013f50


	//   ....[109]....
        /*0464*/ 	.word	0x00013fb0


	//   ....[110]....
        /*0468*/ 	.word	0x00014010


	//   ....[111]....
        /*046c*/ 	.word	0x00014060


	//   ....[112]....
        /*0470*/ 	.word	0x000140b0


	//   ....[113]....
        /*0474*/ 	.word	0x00014100


	//   ....[114]....
        /*0478*/ 	.word	0x00014140


	//   ....[115]....
        /*047c*/ 	.word	0x000141a0


	//   ....[116]....
        /*0480*/ 	.word	0x00014210


	//   ....[117]....
        /*0484*/ 	.word	0x00014270


	//   ....[118]....
        /*0488*/ 	.word	0x000142d0


	//   ....[119]....
        /*048c*/ 	.word	0x00014330


	//   ....[120]....
        /*0490*/ 	.word	0x000143a0


	//   ....[121]....
        /*0494*/ 	.word	0x00014400


	//   ....[122]....
        /*0498*/ 	.word	0x00014460


	//   ....[123]....
        /*049c*/ 	.word	0x000144c0


	//   ....[124]....
        /*04a0*/ 	.word	0x00014530


	//   ....[125]....
        /*04a4*/ 	.word	0x00014590


	//   ....[126]....
        /*04a8*/ 	.word	0x000145f0


	//   ....[127]....
        /*04ac*/ 	.word	0x00014650


	//   ....[128]....
        /*04b0*/ 	.word	0x000146c0


	//   ....[129]....
        /*04b4*/ 	.word	0x00014720


	//   ....[130]....
        /*04b8*/ 	.word	0x00014780


	//   ....[131]....
        /*04bc*/ 	.word	0x000147e0


	//   ....[132]....
        /*04c0*/ 	.word	0x00014850


	//   ....[133]....
        /*04c4*/ 	.word	0x000148b0


	//   ....[134]....
        /*04c8*/ 	.word	0x00014910


	//   ....[135]....
        /*04cc*/ 	.word	0x00014970


	//   ....[136]....
        /*04d0*/ 	.word	0x000149e0


	//   ....[137]....
        /*04d4*/ 	.word	0x00014a30


	//   ....[138]....
        /*04d8*/ 	.word	0x00014a70


	//   ....[139]....
        /*04dc*/ 	.word	0x00014ac0


	//   ....[140]....
        /*04e0*/ 	.word	0x00014b10


	//   ....[141]....
        /*04e4*/ 	.word	0x00014b60


	//   ....[142]....
        /*04e8*/ 	.word	0x00014bd0


	//   ....[143]....
        /*04ec*/ 	.word	0x00014c20


	//   ....[144]....
        /*04f0*/ 	.word	0x00014c70


	//   ....[145]....
        /*04f4*/ 	.word	0x00014cc0


	//   ....[146]....
        /*04f8*/ 	.word	0x00014d10


	//   ....[147]....
        /*04fc*/ 	.word	0x00014d60


	//   ....[148]....
        /*0500*/ 	.word	0x00014dd0


	//   ....[149]....
        /*0504*/ 	.word	0x00014e10


	//   ....[150]....
        /*0508*/ 	.word	0x00014e70


	//   ....[151]....
        /*050c*/ 	.word	0x00014ed0


	//   ....[152]....
        /*0510*/ 	.word	0x00014f30


	//----- nvinfo : EIATTR_EXIT_INSTR_OFFSETS
	.align		4
.L_476:
        /*0514*/ 	.byte	0x04, 0x1c
        /*0516*/ 	.short	(.L_478 - .L_477)


	//   ....[0]....
.L_477:
        /*0518*/ 	.word	0x00000f30


	//   ....[1]....
        /*051c*/ 	.word	0x000139a0


	//----- nvinfo : EIATTR_MAX_THREADS
	.align		4
.L_478:
        /*0520*/ 	.byte	0x04, 0x05
        /*0522*/ 	.short	(.L_480 - .L_479)
.L_479:
        /*0524*/ 	.word	0x00000100
        /*0528*/ 	.word	0x00000001
        /*052c*/ 	.word	0x00000001


	//----- nvinfo : EIATTR_CRS_STACK_SIZE
	.align		4
.L_480:
        /*0530*/ 	.byte	0x04, 0x1e
        /*0532*/ 	.short	(.L_482 - .L_481)
.L_481:
        /*0534*/ 	.word	0x00000000
.L_482:


//--------------------- .nv.info._ZN7cutlass13device_kernelIN5flash19enable_sm80_to_sm89INS1_16FlashAttnFwdSm80INS1_25CollectiveMainloopFwdSm80ILi8ELi2ELb0EN4cute5tupleIJNS5_1CILi128EEENS7_ILi64EEENS7_ILi192EEEEEELi192ENS_10bfloat16_tEfNS_4arch4Sm80ELb0ELb1ELb0ELb1ELb0ELb1ELb1ELb1EEENS1_21CollectiveEpilogueFwdINS6_IJS8_SA_S9_EEENS6_IJNS7_ILi1EEESI_SI_EEESC_SE_Li256ELb1ELb1ELb1ELb0EEENS1_36VarlenDynamicPersistentTileSchedulerILi128ELi64ELi256ELi256ELb1ELb1ELb0ELb1ELb0ELb1EEEEEEEEEvNT_6ParamsE --------------------------
	.section	.nv.info._ZN7cutlass13device_kernelIN5flash19enable_sm80_to_sm89INS1_16FlashAttnFwdSm80INS1_25CollectiveMainloopFwdSm80ILi8ELi2ELb0EN4cute5tupleIJNS5_1CILi128EEENS7_ILi64EEENS7_ILi192EEEEEELi192ENS_10bfloat16_tEfNS_4arch4Sm80ELb0ELb1ELb0ELb1ELb0ELb1ELb1ELb1EEENS1_21CollectiveEpilogueFwdINS6_IJS8_SA_S9_EEENS6_IJNS7_ILi1EEESI_SI_EEESC_SE_Li256ELb1ELb1ELb1ELb0EEENS1_36VarlenDynamicPersistentTileSchedulerILi128ELi64ELi256ELi256ELb1ELb1ELb0ELb1ELb0ELb1EEEEEEEEEvNT_6ParamsE,"",@"SHT_CUDA_INFO"
	.sectionflags	@""
	.align	4


	//----- nvinfo : EIATTR_CUDA_API_VERSION
	.align		4
        /*0000*/ 	.byte	0x04, 0x37
        /*0002*/ 	.short	(.L_484 - .L_483)
.L_483:
        /*0004*/ 	.word	0x00000082


	//----- nvinfo : EIATTR_SW2861232_WAR
	.align		4
.L_484:
        /*0008*/ 	.byte	0x01, 0x35
	.zero		2


	//----- nvinfo : EIATTR_PARAM_CBANK
	.align		4
        /*000c*/ 	.byte	0x04, 0x0a
        /*000e*/ 	.short	(.L_486 - .L_485)
	.align		4
.L_485:
        /*0010*/ 	.word	index@(.nv.constant0._ZN7cutlass13device_kernelIN5flash19enable_sm80_to_sm89INS1_16FlashAttnFwdSm80INS1_25CollectiveMainloopFwdSm80ILi8ELi2ELb0EN4cute5tupleIJNS5_1CILi128EEENS7_ILi64EEENS7_ILi192EEEEEELi192ENS_10bfloat16_tEfNS_4arch4Sm80ELb0ELb1ELb0ELb1ELb0ELb1ELb1ELb1EEENS1_21CollectiveEpilogueFwdINS6_IJS8_SA_S9_EEENS6_IJNS7_ILi1EEESI_SI_EEESC_SE_Li256ELb1ELb1ELb1ELb0EEENS1_36VarlenDynamicPersistentTileSchedulerILi128ELi64ELi256ELi256ELb1ELb1ELb0ELb1ELb0ELb1EEEEEEEEEvNT_6ParamsE)
        /*0014*/ 	.short	0x0160
        /*0016*/ 	.short	0x0438


	//----- nvinfo : EIATTR_CBANK_PARAM_SIZE
	.align		4
.L_486:
        /*0018*/ 	.byte	0x03, 0x19
        /*001a*/ 	.short	0x0438


	//----- nvinfo : EIATTR_KPARAM_INFO
	.align		4
        /*001c*/ 	.byte	0x04, 0x17
        /*001e*/ 	.short	(.L_488 - .L_487)
.L_487:
        /*0020*/ 	.word	0x00000000
        /*0024*/ 	.short	0x0000
        /*0026*/ 	.short	0x0000
        /*0028*/ 	.byte	0x00, 0xf0, 0xe1, 0x10


	//----- nvinfo : EIATTR_MAXREG_COUNT
	.align		4
.L_488:
        /*002c*/ 	.byte	0x03, 0x1b
        /*002e*/ 	.short	0x00ff


	//----- nvinfo : EIATTR_NUM_BARRIERS
	.align		4
        /*0030*/ 	.byte	0x02, 0x4c
        /*0032*/ 	.byte	0x06
	.zero		1


	//----- nvinfo : EIATTR_MERCURY_ISA_VERSION
	.align		4
        /*0034*/ 	.byte	0x03, 0x5f
        /*0036*/ 	.short	0x0000


	//----- nvinfo : EIATTR_INT_WARP_WIDE_INSTR_OFFSETS
	.align		4
        /*0038*/ 	.byte	0x04, 0x31
        /*003a*/ 	.short	(.L_490 - .L_489)


	//   ....[0]....
.L_489:
        /*003c*/ 	.word	0x0001c890


	//   ....[1]....
        /*0040*/ 	.word	0x0001c930


	//----- nvinfo : EIATTR_COOP_GROUP_MASK_REGIDS
	.align		4
.L_490:
        /*0044*/ 	.byte	0x04, 0x29
        /*0046*/ 	.short	(.L_492 - .L_491)


	//   ....[0]....
.L_491:
        /*0048*/ 	.word	0xffffffff


	//   ....[1]....
        /*004c*/ 	.word	0xffffffff


	//   ....[2]....
        /*0050*/ 	.word	0xffffffff


	//   ....[3]....
        /*0054*/ 	.word	0xffffffff


	//   ....[4]....
        /*0058*/ 	.word	0xffffffff


	//   ....[5]....
        /*005c*/ 	.word	0xffffffff


	//   ....[6]....
        /*0060*/ 	.word	0xffffffff


	//   ....[7]....
        /*0064*/ 	.word	0xffffffff


	//   ....[8]....
        /*0068*/ 	.word	0xffffffff


	//   ....[9]....
        /*006c*/ 	.word	0xffffffff


	//   ....[10]....
        /*0070*/ 	.word	0xffffffff


	//   ....[11]....
        /*0074*/ 	.word	0xffffffff


	//   ....[12]....
        /*0078*/ 	.word	0xffffffff


	//   ....[13]....
        /*007c*/ 	.word	0xffffffff


	//   ....[14]....
        /*0080*/ 	.word	0xffffffff


	//   ....[15]....
        /*0084*/ 	.word	0xffffffff


	//   ....[16]....
        /*0088*/ 	.word	0xffffffff


	//   ....[17]....
        /*008c*/ 	.word	0xffffffff


	//   ....[18]....
        /*0090*/ 	.word	0xffffffff


	//   ....[19]....
        /*0094*/ 	.word	0xffffffff


	//   ....[20]....
        /*0098*/ 	.word	0xffffffff


	//   ....[21]....
        /*009c*/ 	.word	0xffffffff


	//   ....[22]....
        /*00a0*/ 	.word	0xffffffff


	//   ....[23]....
        /*00a4*/ 	.word	0xffffffff


	//   ....[24]....
        /*00a8*/ 	.word	0xffffffff


	//   ....[25]....
        /*00ac*/ 	.word	0xffffffff


	//   ....[26]....
        /*00b0*/ 	.word	0xffffffff


	//   ....[27]....
        /*00b4*/ 	.word	0xffffffff


	//   ....[28]....
        /*00b8*/ 	.word	0xffffffff


	//   ....[29]....
        /*00bc*/ 	.word	0xffffffff


	//   ....[30]....
        /*00c0*/ 	.word	0xffffffff


	//   ....[31]....
        /*00c4*/ 	.word	0xffffffff


	//   ....[32]....
        /*00c8*/ 	.word	0xffffffff


	//   ....[33]....
        /*00cc*/ 	.word	0xffffffff


	//   ....[34]....
        /*00d0*/ 	.word	0xffffffff


	//   ....[35]....
        /*00d4*/ 	.word	0xffffffff


	//   ....[36]....
        /*00d8*/ 	.word	0xffffffff


	//   ....[37]....
        /*00dc*/ 	.word	0xffffffff


	//   ....[38]....
        /*00e0*/ 	.word	0xffffffff


	//   ....[39]....
        /*00e4*/ 	.word	0xffffffff


	//   ....[40]....
        /*00e8*/ 	.word	0xffffffff


	//   ....[41]....
        /*00ec*/ 	.word	0xffffffff


	//   ....[42]....
        /*00f0*/ 	.word	0xffffffff


	//   ....[43]....
        /*00f4*/ 	.word	0xffffffff


	//   ....[44]....
        /*00f8*/ 	.word	0xffffffff


	//   ....[45]....
        /*00fc*/ 	.word	0xffffffff


	//   ....[46]....
        /*0100*/ 	.word	0xffffffff


	//   ....[47]....
        /*0104*/ 	.word	0xffffffff


	//   ....[48]....
        /*0108*/ 	.word	0xffffffff


	//   ....[49]....
        /*010c*/ 	.word	0xffffffff


	//   ....[50]....
        /*0110*/ 	.word	0xffffffff


	//   ....[51]....
        /*0114*/ 	.word	0xffffffff


	//   ....[52]....
        /*0118*/ 	.word	0xffffffff


	//   ....[53]....
        /*011c*/ 	.word	0xffffffff


	//   ....[54]....
        /*0120*/ 	.word	0xffffffff


	//   ....[55]....
        /*0124*/ 	.word	0xffffffff


	//   ....[56]....
        /*0128*/ 	.word	0xffffffff


	//   ....[57]....
        /*012c*/ 	.word	0xffffffff


	//   ....[58]....
        /*0130*/ 	.word	0xffffffff


	//   ....[59]....
        /*0134*/ 	.word	0xffffffff


	//   ....[60]....
        /*0138*/ 	.word	0xffffffff


	//   ....[61]....
        /*013c*/ 	.word	0xffffffff


	//   ....[62]....
        /*0140*/ 	.word	0xffffffff


	//   ....[63]....
        /*0144*/ 	.word	0xffffffff


	//   ....[64]....
        /*0148*/ 	.word	0xffffffff


	//   ....[65]....
        /*014c*/ 	.word	0xffffffff


	//   ....[66]....
        /*0150*/ 	.word	0xffffffff


	//   ....[67]....
        /*0154*/ 	.word	0xffffffff


	//   ....[68]....
        /*0158*/ 	.word	0xffffffff


	//   ....[69]....
        /*015c*/ 	.word	0xffffffff


	//   ....[70]....
        /*0160*/ 	.word	0xffffffff


	//   ....[71]....
        /*0164*/ 	.word	0xffffffff


	//   ....[72]....
        /*0168*/ 	.word	0xffffffff


	//   ....[73]....
        /*016c*/ 	.word	0xffffffff


	//   ....[74]....
        /*0170*/ 	.word	0xffffffff


	//   ....[75]....
        /*0174*/ 	.word	0xffffffff


	//   ....[76]....
        /*0178*/ 	.word	0xffffffff


	//   ....[77]....
        /*017c*/ 	.word	0xffffffff


	//   ....[78]....
        /*0180*/ 	.word	0xffffffff


	//   ....[79]....
        /*0184*/ 	.word	0xffffffff


	//   ....[80]....
        /*0188*/ 	.word	0xffffffff


	//   ....[81]....
        /*018c*/ 	.word	0xffffffff


	//   ....[82]....
        /*0190*/ 	.word	0xffffffff


	//   ....[83]....
        /*0194*/ 	.word	0xffffffff


	//   ....[84]....
        /*0198*/ 	.word	0xffffffff


	//   ....[85]....
        /*019c*/ 	.word	0xffffffff


	//   ....[86]....
        /*01a0*/ 	.word	0xffffffff


	//   ....[87]....
        /*01a4*/ 	.word	0xffffffff


	//   ....[88]....
        /*01a8*/ 	.word	0xffffffff


	//   ....[89]....
        /*01ac*/ 	.word	0xffffffff


	//   ....[90]....
        /*01b0*/ 	.word	0xffffffff


	//   ....[91]....
        /*01b4*/ 	.word	0xffffffff


	//   ....[92]....
        /*01b8*/ 	.word	0xffffffff


	//   ....[93]....
        /*01bc*/ 	.word	0xffffffff


	//   ....[94]....
        /*01c0*/ 	.word	0xffffffff


	//   ....[95]....
        /*01c4*/ 	.word	0xffffffff


	//   ....[96]....
        /*01c8*/ 	.word	0xffffffff


	//   ....[97]....
        /*01cc*/ 	.word	0xffffffff


	//   ....[98]....
        /*01d0*/ 	.word	0xffffffff


	//   ....[99]....
        /*01d4*/ 	.word	0xffffffff


	//   ....[100]....
        /*01d8*/ 	.word	0xffffffff


	//   ....[101]....
        /*01dc*/ 	.word	0xffffffff


	//   ....[102]....
        /*01e0*/ 	.word	0xffffffff


	//   ....[103]....
        /*01e4*/ 	.word	0xffffffff


	//   ....[104]....
        /*01e8*/ 	.word	0xffffffff


	//   ....[105]....
        /*01ec*/ 	.word	0xffffffff


	//   ....[106]....
        /*01f0*/ 	.word	0xffffffff


	//   ....[107]....
        /*01f4*/ 	.word	0xffffffff


	//   ....[108]....
        /*01f8*/ 	.word	0xffffffff


	//   ....[109]....
        /*01fc*/ 	.word	0xffffffff


	//   ....[110]....
        /*0200*/ 	.word	0xffffffff


	//   ....[111]....
        /*0204*/ 	.word	0xffffffff


	//   ....[112]....
        /*0208*/ 	.word	0xffffffff


	//   ....[113]....
        /*020c*/ 	.word	0xffffffff


	//   ....[114]....
        /*0210*/ 	.word	0xffffffff


	//   ....[115]....
        /*0214*/ 	.word	0xffffffff


	//   ....[116]....
        /*0218*/ 	.word	0xffffffff


	//   ....[117]....
        /*021c*/ 	.word	0xffffffff


	//   ....[118]....
        /*0220*/ 	.word	0xffffffff


	//   ....[119]....
        /*0224*/ 	.word	0xffffffff


	//   ....[120]....
        /*0228*/ 	.word	0xffffffff


	//   ....[121]....
        /*022c*/ 	.word	0xffffffff


	//   ....[122]....
        /*0230*/ 	.word	0xffffffff


	//   ....[123]....
        /*0234*/ 	.word	0xffffffff


	//   ....[124]....
        /*0238*/ 	.word	0xffffffff


	//   ....[125]....
        /*023c*/ 	.word	0xffffffff


	//   ....[126]....
        /*0240*/ 	.word	0xffffffff


	//   ....[127]....
        /*0244*/ 	.word	0xffffffff


	//   ....[128]....
        /*0248*/ 	.word	0xffffffff


	//   ....[129]....
        /*024c*/ 	.word	0xffffffff


	//   ....[130]....
        /*0250*/ 	.word	0xffffffff


	//   ....[131]....
        /*0254*/ 	.word	0xffffffff


	//   ....[132]....
        /*0258*/ 	.word	0xffffffff


	//   ....[133]....
        /*025c*/ 	.word	0xffffffff


	//   ....[134]....
        /*0260*/ 	.word	0xffffffff


	//   ....[135]....
        /*0264*/ 	.word	0xffffffff


	//   ....[136]....
        /*0268*/ 	.word	0xffffffff


	//   ....[137]....
        /*026c*/ 	.word	0xffffffff


	//   ....[138]....
        /*0270*/ 	.word	0xffffffff


	//   ....[139]....
        /*0274*/ 	.word	0xffffffff


	//   ....[140]....
        /*0278*/ 	.word	0xffffffff


	//   ....[141]....
        /*027c*/ 	.word	0xffffffff


	//   ....[142]....
        /*0280*/ 	.word	0xffffffff


	//   ....[143]....
        /*0284*/ 	.word	0xffffffff


	//   ....[144]....
        /*0288*/ 	.word	0xffffffff


	//   ....[145]....
        /*028c*/ 	.word	0xffffffff


	//   ....[146]....
        /*0290*/ 	.word	0xffffffff


	//   ....[147]....
        /*0294*/ 	.word	0xffffffff


	//   ....[148]....
        /*0298*/ 	.word	0xffffffff


	//   ....[149]....
        /*029c*/ 	.word	0xffffffff


	//   ....[150]....
        /*02a0*/ 	.word	0xffffffff


	//   ....[151]....
        /*02a4*/ 	.word	0xffffffff


	//   ....[152]....
        /*02a8*/ 	.word	0xffffffff


	//   ....[153]....
        /*02ac*/ 	.word	0xffffffff


	//   ....[154]....
        /*02b0*/ 	.word	0xffffffff


	//   ....[155]....
        /*02b4*/ 	.word	0xffffffff


	//   ....[156]....
        /*02b8*/ 	.word	0xffffffff


	//   ....[157]....
        /*02bc*/ 	.word	0xffffffff


	//   ....[158]....
        /*02c0*/ 	.word	0xffffffff


	//   ....[159]....
        /*02c4*/ 	.word	0xffffffff


	//   ....[160]....
        /*02c8*/ 	.word	0xffffffff


	//   ....[161]....
        /*02cc*/ 	.word	0xffffffff


	//   ....[162]....
        /*02d0*/ 	.word	0xffffffff


	//   ....[163]....
        /*02d4*/ 	.word	0xffffffff


	//   ....[164]....
        /*02d8*/ 	.word	0xffffffff


	//   ....[165]....
        /*02dc*/ 	.word	0xffffffff


	//   ....[166]....
        /*02e0*/ 	.word	0xffffffff


	//   ....[167]....
        /*02e4*/ 	.word	0xffffffff


	//   ....[168]....
        /*02e8*/ 	.word	0xffffffff


	//----- nvinfo : EIATTR_COOP_GROUP_INSTR_OFFSETS
	.align		4
.L_492:
        /*02ec*/ 	.byte	0x04, 0x28
        /*02ee*/ 	.short	(.L_494 - .L_493)


	//   ....[0]....
.L_493:
        /*02f0*/ 	.word	0x00000080


	//   ....[1]....
        /*02f4*/ 	.word	0x00000210


	//   ....[2]....
        /*02f8*/ 	.word	0x00000240


	//   ....[3]....
        /*02fc*/ 	.word	0x00000270


	//   ....[4]....
        /*0300*/ 	.word	0x000002a0


	//   ....[5]....
        /*0304*/ 	.word	0x000002d0


	//   ....[6]....
        /*0308*/ 	.word	0x00000300


	//   ....[7]....
        /*030c*/ 	.word	0x00000460


	//   ....[8]....
        /*0310*/ 	.word	0x000004a0


	//   ....[9]....
        /*0314*/ 	.word	0x000004d0


	//   ....[10]....
        /*0318*/ 	.word	0x00000500


	//   ....[11]....
        /*031c*/ 	.word	0x00000530


	//   ....[12]....
        /*0320*/ 	.word	0x00000560


	//   ....[13]....
        /*0324*/ 	.word	0x000005f0


	//   ....[14]....
        /*0328*/ 	.word	0x00000630


	//   ....[15]....
        /*032c*/ 	.word	0x00000650


	//   ....[16]....
        /*0330*/ 	.word	0x000006b0


	//   ....[17]....
        /*0334*/ 	.word	0x00008340


	//   ....[18]....
        /*0338*/ 	.word	0x00008360


	//   ....[19]....
        /*033c*/ 	.word	0x000084b0


	//   ....[20]....
        /*0340*/ 	.word	0x000084c0


	//   ....[21]....
        /*0344*/ 	.word	0x000085f0


	//   ....[22]....
        /*0348*/ 	.word	0x00008610


	//   ....[23]....
        /*034c*/ 	.word	0x00008740


	//   ....[24]....
        /*0350*/ 	.word	0x00008750


	//   ....[25]....
        /*0354*/ 	.word	0x000090d0


	//   ....[26]....
        /*0358*/ 	.word	0x000091a0


	//   ....[27]....
        /*035c*/ 	.word	0x000091e0


	//   ....[28]....
        /*0360*/ 	.word	0x00009220


	//   ....[29]....
        /*0364*/ 	.word	0x00009680


	//   ....[30]....
        /*0368*/ 	.word	0x00009940


	//   ....[31]....
        /*036c*/ 	.word	0x00009980


	//   ....[32]....
        /*0370*/ 	.word	0x000099c0


	//   ....[33]....
        /*0374*/ 	.word	0x0000c9c0


	//   ....[34]....
        /*0378*/ 	.word	0x0000ca00


	//   ....[35]....
        /*037c*/ 	.word	0x0000ca50


	//   ....[36]....
        /*0380*/ 	.word	0x0000ca90


	//   ....[37]....
        /*0384*/ 	.word	0x0000cd00


	//   ....[38]....
        /*0388*/ 	.word	0x0000cfc0


	//   ....[39]....
        /*038c*/ 	.word	0x0000d000


	//   ....[40]....
        /*0390*/ 	.word	0x0000d040


	//   ....[41]....
        /*0394*/ 	.word	0x00010d30


	//   ....[42]....
        /*0398*/ 	.word	0x00010fc0


	//   ....[43]....
        /*039c*/ 	.word	0x00011a60


	//   ....[44]....
        /*03a0*/ 	.word	0x00011a80


	//   ....[45]....
        /*03a4*/ 	.word	0x00011aa0


	//   ....[46]....
        /*03a8*/ 	.word	0x00011ac0


	//   ....[47]....
        /*03ac*/ 	.word	0x00013b80


	//   ....[48]....
        /*03b0*/ 	.word	0x00013f00


	//   ....[49]....
        /*03b4*/ 	.word	0x00014620


	//   ....[50]....
        /*03b8*/ 	.word	0x000147d0


	//   ....[51]....
        /*03bc*/ 	.word	0x00014810


	//   ....[52]....
        /*03c0*/ 	.word	0x000148a0


	//   ....[53]....
        /*03c4*/ 	.word	0x00017300


	//   ....[54]....
        /*03c8*/ 	.word	0x00017310


	//   ....[55]....
        /*03cc*/ 	.word	0x00017330


	//   ....[56]....
        /*03d0*/ 	.word	0x00017350


	//   ....[57]....
        /*03d4*/ 	.word	0x000199b0


	//   ....[58]....
        /*03d8*/ 	.word	0x00019d70


	//   ....[59]....
        /*03dc*/ 	.word	0x0001a490


	//   ....[60]....
        /*03e0*/ 	.word	0x0001a640


	//   ....[61]....
        /*03e4*/ 	.word	0x0001a670


	//   ....[62]....
        /*03e8*/ 	.word	0x0001a700


	//   ....[63]....
        /*03ec*/ 	.word	0x0001c080


	//   ....[64]....
        /*03f0*/ 	.word	0x0001c0b0


	//   ....[65]....
        /*03f4*/ 	.word	0x0001c0c0


	//   ....[66]....
        /*03f8*/ 	.word	0x0001c0f0


	//   ....[67]....
        /*03fc*/ 	.word	0x0001d650


	//   ....[68]....
        /*0400*/ 	.word	0x0001d680


	//   ....[69]....
        /*0404*/ 	.word	0x0001d6a0


	//   ....[70]....
        /*0408*/ 	.word	0x0001d6c0


	//   ....[71]....
        /*040c*/ 	.word	0x0001da70


	//   ....[72]....
        /*0410*/ 	.word	0x0001da90


	//   ....[73]....
        /*0414*/ 	.word	0x0001dbe0


	//   ....[74]....
        /*0418*/ 	.word	0x0001dbf0


	//   ....[75]....
        /*041c*/ 	.word	0x0001dd20


	//   ....[76]....
        /*0420*/ 	.word	0x0001dd40


	//   ....[77]....
        /*0424*/ 	.word	0x0001de70


	//   ....[78]....
        /*0428*/ 	.word	0x0001de80


	//   ....[79]....
        /*042c*/ 	.word	0x0001e190


	//   ....[80]....
        /*0430*/ 	.word	0x0001e1b0


	//   ....[81]....
        /*0434*/ 	.word	0x0001eaf0


	//   ....[82]....
        /*0438*/ 	.word	0x0001eb00


	//   ....[83]....
        /*043c*/ 	.word	0x0001f860


	//   ....[84]....
        /*0440*/ 	.word	0x0001f880


	//   ....[85]....
        /*0444*/ 	.word	0x0001f9e0


	//   ....[86]....
        /*0448*/ 	.word	0x0001f9f0


	//   ....[87]....
        /*044c*/ 	.word	0x0001fb20


	//   ....[88]....
        /*0450*/ 	.word	0x0001fb40


	//   ....[89]....
        /*0454*/ 	.word	0x0001fc70


	//   ....[90]....
        /*0458*/ 	.word	0x0001fc80


	//   ....[91]....
        /*045c*/ 	.word	0x0001fe30


	//   ....[92]....
        /*0460*/ 	.word	0x0001fe50


	//   ....[93]....
        /*0464*/ 	.word	0x0001ff70


	//   ....[94]....
        /*0468*/ 	.word	0x0001ffb0


	//   ....[95]....
        /*046c*/ 	.word	0x0001ffe0


	//   ....[96]....
        /*0470*/ 	.word	0x00020010


	//   ....[97]....
        /*0474*/ 	.word	0x00020040


	//   ....[98]....
        /*0478*/ 	.word	0x00020070


	//   ....[99]....
        /*047c*/ 	.word	0x000201c0


	//   ....[100]....
        /*0480*/ 	.word	0x00020200


	//   ....[101]....
        /*0484*/ 	.word	0x00020230


	//   ....[102]....
        /*0488*/ 	.word	0x00020260


	//   ....[103]....
        /*048c*/ 	.word	0x00020290


	//   ....[104]....
        /*0490*/ 	.word	0x000202c0


	//   ....[105]....
        /*0494*/ 	.word	0x00020350


	//   ....[106]....
        /*0498*/ 	.word	0x00020390


	//   ....[107]....
        /*049c*/ 	.word	0x000203a0


	//   ....[108]....
        /*04a0*/ 	.word	0x00020400


	//   ....[109]....
        /*04a4*/ 	.word	0x00020ce0


	//   ....[110]....
        /*04a8*/ 	.word	0x00020d20


	//   ....[111]....
        /*04ac*/ 	.word	0x00020d70


	//   ....[112]....
        /*04b0*/ 	.word	0x00020dc0


	//   ....[113]....
        /*04b4*/ 	.word	0x00020e10


	//   ....[114]....
        /*04b8*/ 	.word	0x00020e80


	//   ....[115]....
        /*04bc*/ 	.word	0x00020ec0


	//   ....[116]....
        /*04c0*/ 	.word	0x00020f20


	//   ....[117]....
        /*04c4*/ 	.word	0x00020f90


	//   ....[118]....
        /*04c8*/ 	.word	0x00020ff0


	//   ....[119]....
        /*04cc*/ 	.word	0x00021060


	//   ....[120]....
        /*04d0*/ 	.word	0x000210d0


	//   ....[121]....
        /*04d4*/ 	.word	0x00021130


	//   ....[122]....
        /*04d8*/ 	.word	0x00021190


	//   ....[123]....
        /*04dc*/ 	.word	0x000211f0


	//   ....[124]....
        /*04e0*/ 	.word	0x00021260


	//   ....[125]....
        /*04e4*/ 	.word	0x000212c0


	//   ....[126]....
        /*04e8*/ 	.word	0x00021320


	//   ....[127]....
        /*04ec*/ 	.word	0x00021370


	//   ....[128]....
        /*04f0*/ 	.word	0x000213b0


	//   ....[129]....
        /*04f4*/ 	.word	0x00021400


	//   ....[130]....
        /*04f8*/ 	.word	0x00021450


	//   ....[131]....
        /*04fc*/ 	.word	0x000214b0


	//   ....[132]....
        /*0500*/ 	.word	0x00021520


	//   ....[133]....
        /*0504*/ 	.word	0x00021580


	//   ....[134]....
        /*0508*/ 	.word	0x000215e0


	//   ....[135]....
        /*050c*/ 	.word	0x00021650


	//   ....[136]....
        /*0510*/ 	.word	0x000216c0


	//   ....[137]....
        /*0514*/ 	.word	0x00021730


	//   ....[138]....
        /*0518*/ 	.word	0x00021790


	//   ....[139]....
        /*051c*/ 	.word	0x000217f0


	//   ....[140]....
        /*0520*/ 	.word	0x00021860


	//   ....[141]....
        /*0524*/ 	.word	0x000218d0


	//   ....[142]....
        /*0528*/ 	.word	0x00021930


	//   ....[143]....
        /*052c*/ 	.word	0x000219a0


	//   ....[144]....
        /*0530*/ 	.word	0x00021a10


	//   ....[145]....
        /*0534*/ 	.word	0x00021a70


	//   ....[146]....
        /*0538*/ 	.word	0x00021ad0


	//   ....[147]....
        /*053c*/ 	.word	0x00021b30


	//   ....[148]....
        /*0540*/ 	.word	0x00021ba0


	//   ....[149]....
        /*0544*/ 	.word	0x00021c00


	//   ....[150]....
        /*0548*/ 	.word	0x00021c60


	//   ....[151]....
        /*054c*/ 	.word	0x00021cc0


	//   ....[152]....
        /*0550*/ 	.word	0x00021d30


	//   ....[153]....
        /*0554*/ 	.word	0x00021d80


	//   ....[154]....
        /*0558*/ 	.word	0x00021dc0


	//   ....[155]....
        /*055c*/ 	.word	0x00021e10


	//   ....[156]....
        /*0560*/ 	.word	0x00021e60


	//   ....[157]....
        /*0564*/ 	.word	0x00021eb0


	//   ....[158]....
        /*0568*/ 	.word	0x00021f20


	//   ....[159]....
        /*056c*/ 	.word	0x00021f70


	//   ....[160]....
        /*0570*/ 	.word	0x00021fc0


	//   ....[161]....
        /*0574*/ 	.word	0x00022010


	//   ....[162]....
        /*0578*/ 	.word	0x00022060


	//   ....[163]....
        /*057c*/ 	.word	0x000220b0


	//   ....[164]....
        /*0580*/ 	.word	0x00022120


	//   ....[165]....
        /*0584*/ 	.word	0x00022160


	//   ....[166]....
        /*0588*/ 	.word	0x000221c0


	//   ....[167]....
        /*058c*/ 	.word	0x00022220


	//   ....[168]....
        /*0590*/ 	.word	0x00022280


	//----- nvinfo : EIATTR_EXIT_INSTR_OFFSETS
	.align		4
.L_494:
        /*0594*/ 	.byte	0x04, 0x1c
        /*0596*/ 	.short	(.L_496 - .L_495)


	//   ....[0]....
.L_495:
        /*0598*/ 	.word	0x00000f20


	//   ....[1]....
        /*059c*/ 	.word	0x00020cb0


	//----- nvinfo : EIATTR_MAX_THREADS
	.align		4
.L_496:
        /*05a0*/ 	.byte	0x04, 0x05
        /*05a2*/ 	.short	(.L_498 - .L_497)
.L_497:
        /*05a4*/ 	.word	0x00000100
        /*05a8*/ 	.word	0x00000001
        /*05ac*/ 	.word	0x00000001


	//----- nvinfo : EIATTR_CRS_STACK_SIZE
	.align		4
.L_498:
        /*05b0*/ 	.byte	0x04, 0x1e
        /*05b2*/ 	.short	(.L_500 - .L_499)
.L_499:
        /*05b4*/ 	.word	0x00000000
.L_500:


//--------------------- .nv.info._ZN7cutlass13device_kernelIN5flash19enable_sm80_to_sm89INS1_16FlashAttnFwdSm80INS1_25CollectiveMainloopFwdSm80ILi8ELi2ELb1EN4cute5tupleIJNS5_1CILi128EEENS7_ILi96EEENS7_ILi192EEEEEELi192ENS_10bfloat16_tEfNS_4arch4Sm80ELb1ELb0ELb0ELb0ELb0ELb0ELb1ELb1EEENS1_21CollectiveEpilogueFwdINS6_IJS8_SA_S9_EEENS6_IJNS7_ILi1EEESI_SI_EEESC_SE_Li256ELb0ELb1ELb1ELb0EEENS1_30DynamicPersistentTileSchedulerILi256ELi256ELb1ELb1ELb0EEEEEEEEEvNT_6ParamsE --------------------------
	.section	.nv.info._ZN7cutlass13device_kernelIN5flash19enable_sm80_to_sm89INS1_16FlashAttnFwdSm80INS1_25CollectiveMainloopFwdSm80ILi8ELi2ELb1EN4cute5tupleIJNS5_1CILi128EEENS7_ILi96EEENS7_ILi192EEEEEELi192ENS_10bfloat16_tEfNS_4arch4Sm80ELb1ELb0ELb0ELb0ELb0ELb0ELb1ELb1EEENS1_21CollectiveEpilogueFwdINS6_IJS8_SA_S9_EEENS6_IJNS7_ILi1EEESI_SI_EEESC_SE_Li256ELb0ELb1ELb1ELb0EEENS1_30DynamicPersistentTileSchedulerILi256ELi256ELb1ELb1ELb0EEEEEEEEEvNT_6ParamsE,"",@"SHT_CUDA_INFO"
	.sectionflags	@""
	.align	4


	//----- nvinfo : EIATTR_CUDA_API_VERSION
	.align		4
        /*0000*/ 	.byte	0x04, 0x37
        /*0002*/ 	.short	(.L_502 - .L_501)
.L_501:
        /*0004*/ 	.word	0x00000082


	//----- nvinfo : EIATTR_SW2861232_WAR
	.align		4
.L_502:
        /*0008*/ 	.byte	0x01, 0x35
	.zero		2


	//----- nvinfo : EIATTR_PARAM_CBANK
	.align		4
        /*000c*/ 	.byte	0x04, 0x0a
        /*000e*/ 	.short	(.L_504 - .L_503)
	.align		4
.L_503:
        /*0010*/ 	.word	index@(.nv.constant0._ZN7cutlass13device_kernelIN5flash19enable_sm80_to_sm89INS1_16FlashAttnFwdSm80INS1_25CollectiveMainloopFwdSm80ILi8ELi2ELb1EN4cute5tupleIJNS5_1CILi128EEENS7_ILi96EEENS7_ILi192EEEEEELi192ENS_10bfloat16_tEfNS_4arch4Sm80ELb1ELb0ELb0ELb0ELb0ELb0ELb1ELb1EEENS1_21CollectiveEpilogueFwdINS6_IJS8_SA_S9_EEENS6_IJNS7_ILi1EEESI_SI_EEESC_SE_Li256ELb0ELb1ELb1ELb0EEENS1_30DynamicPersistentTileSchedulerILi256ELi256ELb1ELb1ELb0EEEEEEEEEvNT_6ParamsE)
        /*0014*/ 	.short	0x0160
        /*0016*/ 	.short	0x0428


	//----- nvinfo : EIATTR_CBANK_PARAM_SIZE
	.align		4
.L_504:
        /*0018*/ 	.byte	0x03, 0x19
        /*001a*/ 	.short	0x0428


	//----- nvinfo : EIATTR_KPARAM_INFO
	.align		4
        /*001c*/ 	.byte	0x04, 0x17
        /*001e*/ 	.short	(.L_506 - .L_505)
.L_505:
        /*0020*/ 	.word	0x00000000
        /*0024*/ 	.short	0x0000
        /*0026*/ 	.short	0x0000
        /*0028*/ 	.byte	0x00, 0xf0, 0xa1, 0x10


	//----- nvinfo : EIATTR_MAXREG_COUNT
	.align		4
.L_506:
        /*002c*/ 	.byte	0x03, 0x1b
        /*002e*/ 	.short	0x00ff


	//----- nvinfo : EIATTR_NUM_BARRIERS
	.align		4
        /*0030*/ 	.byte	0x02, 0x4c
        /*0032*/ 	.byte	0x06
	.zero		1


	//----- nvinfo : EIATTR_ANNOTATIONS
	.align		4
        /*0034*/ 	.byte	0x04, 0x55
        /*0036*/ 	.short	(.L_508 - .L_507)


	//   ....[0]....
.L_507:
        /* <DEDUP_REMOVED lines=61> */


	//----- nvinfo : EIATTR_MERCURY_ISA_VERSION
	.align		4
.L_508:
        /*03f0*/ 	.byte	0x03, 0x5f
        /*03f2*/ 	.short	0x0000


	//----- nvinfo : EIATTR_INT_WARP_WIDE_INSTR_OFFSETS
	.align		4
        /*03f4*/ 	.byte	0x04, 0x31
        /*03f6*/ 	.short	(.L_510 - .L_509)


	//   ....[0]....
.L_509:
        /*03f8*/ 	.word	0x0000dec0


	//   ....[1]....
        /*03fc*/ 	.word	0x0000df40


	//----- nvinfo : EIATTR_COOP_GROUP_MASK_REGIDS
	.align		4
.L_510:
        /*0400*/ 	.byte	0x04, 0x29
        /*0402*/ 	.short	(.L_512 - .L_511)


	//   ....[0]....
.L_511:
        /*0404*/ 	.word	0xffffffff


	//   ....[1]....
        /*0408*/ 	.word	0xffffffff


	//   ....[2]....
        /*040c*/ 	.word	0xffffffff


	//   ....[3]....
        /*0410*/ 	.word	0xffffffff


	//   ....[4]....
        /*0414*/ 	.word	0xffffffff


	//   ....[5]....
        /*0418*/ 	.word	0xffffffff


	//   ....[6]....
        /*041c*/ 	.word	0xffffffff


	//   ....[7]....
        /*0420*/ 	.word	0xffffffff


	//   ....[8]....
        /*0424*/ 	.word	0xffffffff


	//   ....[9]....
        /*0428*/ 	.word	0xffffffff


	//   ....[10]....
        /*042c*/ 	.word	0xffffffff


	//   ....[11]....
        /*0430*/ 	.word	0xffffffff


	//   ....[12]....
        /*0434*/ 	.word	0xffffffff


	//   ....[13]....
        /*0438*/ 	.word	0xffffffff


	//   ....[14]....
        /*043c*/ 	.word	0xffffffff


	//   ....[15]....
        /*0440*/ 	.word	0xffffffff


	//   ....[16]....
        /*0444*/ 	.word	0xffffffff


	//   ....[17]....
        /*0448*/ 	.word	0xffffffff


	//   ....[18]....
        /*044c*/ 	.word	0xffffffff


	//   ....[19]....
        /*0450*/ 	.word	0xffffffff


	//   ....[20]....
        /*0454*/ 	.word	0xffffffff


	//   ....[21]....
        /*0458*/ 	.word	0xffffffff


	//   ....[22]....
        /*045c*/ 	.word	0xffffffff


	//   ....[23]....
        /*0460*/ 	.word	0xffffffff


	//   ....[24]....
        /*0464*/ 	.word	0xffffffff


	//   ....[25]....
        /*0468*/ 	.word	0xffffffff


	//   ....[26]....
        /*046c*/ 	.word	0xffffffff


	//   ....[27]....
        /*0470*/ 	.word	0xffffffff


	//   ....[28]....
        /*0474*/ 	.word	0xffffffff


	//   ....[29]....
        /*0478*/ 	.word	0xffffffff


	//   ....[30]....
        /*047c*/ 	.word	0xffffffff


	//   ....[31]....
        /*0480*/ 	.word	0xffffffff


	//   ....[32]....
        /*0484*/ 	.word	0xffffffff


	//   ....[33]....
        /*0488*/ 	.word	0xffffffff


	//   ....[34]....
        /*048c*/ 	.word	0xffffffff


	//   ....[35]....
        /*0490*/ 	.word	0xffffffff


	//   ....[36]....
        /*0494*/ 	.word	0xffffffff


	//   ....[37]....
        /*0498*/ 	.word	0xffffffff


	//   ....[38]....
        /*049c*/ 	.word	0xffffffff


	//   ....[39]....
        /*04a0*/ 	.word	0xffffffff


	//   ....[40]....
        /*04a4*/ 	.word	0xffffffff


	//   ....[41]....
        /*04a8*/ 	.word	0xffffffff


	//   ....[42]....
        /*04ac*/ 	.word	0xffffffff


	//   ....[43]....
        /*04b0*/ 	.word	0xffffffff


	//----- nvinfo : EIATTR_COOP_GROUP_INSTR_OFFSETS
	.align		4
.L_512:
        /*04b4*/ 	.byte	0x04, 0x28
        /*04b6*/ 	.short	(.L_514 - .L_513)


	//   ....[0]....
.L_513:
        /*04b8*/ 	.word	0x00000050


	//   ....[1]....
        /*04bc*/ 	.word	0x00001670


	//   ....[2]....
        /*04c0*/ 	.word	0x00001680


	//   ....[3]....
        /*04c4*/ 	.word	0x000016b0


	//   ....[4]....
        /*04c8*/ 	.word	0x000016e0


	//   ....[5]....
        /*04cc*/ 	.word	0x00001870


	//   ....[6]....
        /*04d0*/ 	.word	0x00001880


	//   ....[7]....
        /*04d4*/ 	.word	0x000018a0


	//   ....[8]....
        /*04d8*/ 	.word	0x000018d0


	//   ....[9]....
        /*04dc*/ 	.word	0x00003390


	//   ....[10]....
        /*04e0*/ 	.word	0x000033a0


	//   ....[11]....
        /*04e4*/ 	.word	0x00003ce0


	//   ....[12]....
        /*04e8*/ 	.word	0x00003e40


	//   ....[13]....
        /*04ec*/ 	.word	0x00003e60


	//   ....[14]....
        /*04f0*/ 	.word	0x00003ec0


	//   ....[15]....
        /*04f4*/ 	.word	0x00006f40


	//   ....[16]....
        /*04f8*/ 	.word	0x00006f70


	//   ....[17]....
        /*04fc*/ 	.word	0x00007930


	//   ....[18]....
        /*0500*/ 	.word	0x00007990


	//   ....[19]....
        /*0504*/ 	.word	0x000079b0


	//   ....[20]....
        /*0508*/ 	.word	0x000079d0


	//   ....[21]....
        /*050c*/ 	.word	0x0000b340


	//   ....[22]....
        /*0510*/ 	.word	0x0000b3d0


	//   ....[23]....
        /*0514*/ 	.word	0x0000b3e0


	//   ....[24]....
        /*0518*/ 	.word	0x0000b450


	//   ....[25]....
        /*051c*/ 	.word	0x0000d670


	//   ....[26]....
        /*0520*/ 	.word	0x0000d6c0


	//   ....[27]....
        /*0524*/ 	.word	0x0000d6e0


	//   ....[28]....
        /*0528*/ 	.word	0x0000d700


	//   ....[29]....
        /*052c*/ 	.word	0x0000e090


	//   ....[30]....
        /*0530*/ 	.word	0x0000e540


	//   ....[31]....
        /*0534*/ 	.word	0x0000e560


	//   ....[32]....
        /*0538*/ 	.word	0x0000e580


	//   ....[33]....
        /*053c*/ 	.word	0x0000e5a0


	//   ....[34]....
        /*0540*/ 	.word	0x0000e6a0


	//   ....[35]....
        /*0544*/ 	.word	0x0000e700


	//   ....[36]....
        /*0548*/ 	.word	0x0000ef60


	//   ....[37]....
        /*054c*/ 	.word	0x0000ef70


	//   ....[38]....
        /*0550*/ 	.word	0x0000f900


	//   ....[39]....
        /*0554*/ 	.word	0x0000f9e0


	//   ....[40]....
        /*0558*/ 	.word	0x0000fa40


	//   ....[41]....
        /*055c*/ 	.word	0x0000fa90


	//   ....[42]....
        /*0560*/ 	.word	0x0000faf0


	//   ....[43]....
        /*0564*/ 	.word	0x0000fb40


	//----- nvinfo : EIATTR_EXIT_INSTR_OFFSETS
	.align		4
.L_514:
        /*0568*/ 	.byte	0x04, 0x1c
        /*056a*/ 	.short	(.L_516 - .L_515)


	//   ....[0]....
.L_515:
        /*056c*/ 	.word	0x000000a0


	//   ....[1]....
        /*0570*/ 	.word	0x0000f9a0


	//----- nvinfo : EIATTR_MAX_THREADS
	.align		4
.L_516:
        /*0574*/ 	.byte	0x04, 0x05
        /*0576*/ 	.short	(.L_518 - .L_517)
.L_517:
        /*0578*/ 	.word	0x00000100
        /*057c*/ 	.word	0x00000001
        /*0580*/ 	.word	0x00000001


	//----- nvinfo : EIATTR_CRS_STACK_SIZE
	.align		4
.L_518:
        /*0584*/ 	.byte	0x04, 0x1e
        /*0586*/ 	.short	(.L_520 - .L_519)
.L_519:
        /*0588*/ 	.word	0x00000000
.L_520:


//--------------------- .nv.info._ZN7cutlass13device_kernelIN5flash19enable_sm80_to_sm89INS1_16FlashAttnFwdSm80INS1_25CollectiveMainloopFwdSm80ILi8ELi2ELb0EN4cute5tupleIJNS5_1CILi128EEENS7_ILi64EEENS7_ILi192EEEEEELi192ENS_10bfloat16_tEfNS_4arch4Sm80ELb1ELb0ELb0ELb1ELb0ELb0ELb1ELb1EEENS1_21CollectiveEpilogueFwdINS6_IJS8_SA_S9_EEENS6_IJNS7_ILi1EEESI_SI_EEESC_SE_Li256ELb1ELb1ELb1ELb0EEENS1_36VarlenDynamicPersistentTileSchedulerILi128ELi64ELi256ELi256ELb1ELb1ELb0ELb1ELb1ELb1EEEEEEEEEvNT_6ParamsE --------------------------
	.section	.nv.info._ZN7cutlass13device_kernelIN5flash19enable_sm80_to_sm89INS1_16FlashAttnFwdSm80INS1_25CollectiveMainloopFwdSm80ILi8ELi2ELb0EN4cute5tupleIJNS5_1CILi128EEENS7_ILi64EEENS7_ILi192EEEEEELi192ENS_10bfloat16_tEfNS_4arch4Sm80ELb1ELb0ELb0ELb1ELb0ELb0ELb1ELb1EEENS1_21CollectiveEpilogueFwdINS6_IJS8_SA_S9_EEENS6_IJNS7_ILi1EEESI_SI_EEESC_SE_Li256ELb1ELb1ELb1ELb0EEENS1_36VarlenDynamicPersistentTileSchedulerILi128ELi64ELi256ELi256ELb1ELb1ELb0ELb1ELb1ELb1EEEEEEEEEvNT_6ParamsE,"",@"SHT_CUDA_INFO"
	.sectionflags	@""
	.align	4


	//----- nvinfo : EIATTR_CUDA_API_VERSION
	.align		4
        /*0000*/ 	.byte	0x04, 0x37
        /*0002*/ 	.short	(.L_522 - .L_521)
.L_521:
        /*0004*/ 	.word	0x00000082


	//----- nvinfo : EIATTR_SW2861232_WAR
	.align		4
.L_522:
        /*0008*/ 	.byte	0x01, 0x35
	.zero		2


	//----- nvinfo : EIATTR_PARAM_CBANK
	.align		4
        /*000c*/ 	.byte	0x04, 0x0a
        /*000e*/ 	.short	(.L_524 - .L_523)
	.align		4
.L_523:
        /*0010*/ 	.word	index@(.nv.constant0._ZN7cutlass13device_kernelIN5flash19enable_sm80_to_sm89INS1_16FlashAttnFwdSm80INS1_25CollectiveMainloopFwdSm80ILi8ELi2ELb0EN4cute5tupleIJNS5_1CILi128EEENS7_ILi64EEENS7_ILi192EEEEEELi192ENS_10bfloat16_tEfNS_4arch4Sm80ELb1ELb0ELb0ELb1ELb0ELb0ELb1ELb1EEENS1_21CollectiveEpilogueFwdINS6_IJS8_SA_S9_EEENS6_IJNS7_ILi1EEESI_SI_EEESC_SE_Li256ELb1ELb1ELb1ELb0EEENS1_36VarlenDynamicPersistentTileSchedulerILi128ELi64ELi256ELi256ELb1ELb1ELb0ELb1ELb1ELb1EEEEEEEEEvNT_6ParamsE)
        /*0014*/ 	.short	0x0160
        /*0016*/ 	.short	0x0438


	//----- nvinfo : EIATTR_CBANK_PARAM_SIZE
	.align		4
.L_524:
        /*0018*/ 	.byte	0x03, 0x19
        /*001a*/ 	.short	0x0438


	//----- nvinfo : EIATTR_KPARAM_INFO
	.align		4
        /*001c*/ 	.byte	0x04, 0x17
        /*001e*/ 	.short	(.L_526 - .L_525)
.L_525:
        /*0020*/ 	.word	0x00000000
        /*0024*/ 	.short	0x0000
        /*0026*/ 	.short	0x0000
        /*0028*/ 	.byte	0x00, 0xf0, 0xe1, 0x10


	//----- nvinfo : EIATTR_MAXREG_COUNT
	.align		4
.L_526:
        /*002c*/ 	.byte	0x03, 0x1b
        /*002e*/ 	.short	0x00ff


	//----- nvinfo : EIATTR_NUM_BARRIERS
	.align		4
        /*0030*/ 	.byte	0x02, 0x4c
        /*0032*/ 	.byte	0x06
	.zero		1


	//----- nvinfo : EIATTR_MERCURY_ISA_VERSION
	.align		4
        /*0034*/ 	.byte	0x03, 0x5f
        /*0036*/ 	.short	0x0000


	//----- nvinfo : EIATTR_INT_WARP_WIDE_INSTR_OFFSETS
	.align		4
        /*0038*/ 	.byte	0x04, 0x31
        /*003a*/ 	.short	(.L_528 - .L_527)


	//   ....[0]....
.L_527:
        /*003c*/ 	.word	0x0000b5e0


	//   ....[1]....
        /*0040*/ 	.word	0x0000b680


	//----- nvinfo : EIATTR_COOP_GROUP_MASK_REGIDS
	.align		4
.L_528:
        /*0044*/ 	.byte	0x04, 0x29
        /*0046*/ 	.short	(.L_530 - .L_529)


	//   ....[0]....
.L_529:
        /*0048*/ 	.word	0xffffffff


	//   ....[1]....
        /*004c*/ 	.word	0xffffffff


	//   ....[2]....
        /*0050*/ 	.word	0xffffffff


	//   ....[3]....
        /*0054*/ 	.word	0xffffffff


	//   ....[4]....
        /*0058*/ 	.word	0xffffffff


	//   ....[5]....
        /*005c*/ 	.word	0xffffffff


	//   ....[6]....
        /*0060*/ 	.word	0xffffffff


	//   ....[7]....
        /*0064*/ 	.word	0xffffffff


	//   ....[8]....
        /*0068*/ 	.word	0xffffffff


	//   ....[9]....
        /*006c*/ 	.word	0xffffffff


	//   ....[10]....
        /*0070*/ 	.word	0xffffffff


	//   ....[11]....
        /*0074*/ 	.word	0xffffffff


	//   ....[12]....
        /*0078*/ 	.word	0xffffffff


	//   ....[13]....
        /*007c*/ 	.word	0xffffffff


	//   ....[14]....
        /*0080*/ 	.word	0xffffffff


	//   ....[15]....
        /*0084*/ 	.word	0xffffffff


	//   ....[16]....
        /*0088*/ 	.word	0xffffffff


	//   ....[17]....
        /*008c*/ 	.word	0xffffffff


	//   ....[18]....
        /*0090*/ 	.word	0xffffffff


	//   ....[19]....
        /*0094*/ 	.word	0xffffffff


	//   ....[20]....
        /*0098*/ 	.word	0xffffffff


	//   ....[21]....
        /*009c*/ 	.word	0xffffffff


	//   ....[22]....
        /*00a0*/ 	.word	0xffffffff


	//   ....[23]....
        /*00a4*/ 	.word	0xffffffff


	//   ....[24]....
        /*00a8*/ 	.word	0xffffffff


	//   ....[25]....
        /*00ac*/ 	.word	0xffffffff


	//   ....[26]....
        /*00b0*/ 	.word	0xffffffff


	//   ....[27]....
        /*00b4*/ 	.word	0xffffffff


	//   ....[28]....
        /*00b8*/ 	.word	0xffffffff


	//   ....[29]....
        /*00bc*/ 	.word	0xffffffff


	//   ....[30]....
        /*00c0*/ 	.word	0xffffffff


	//   ....[31]....
        /*00c4*/ 	.word	0xffffffff


	//   ....[32]....
        /*00c8*/ 	.word	0xffffffff


	//   ....[33]....
        /*00cc*/ 	.word	0xffffffff


	//   ....[34]....
        /*00d0*/ 	.word	0xffffffff


	//   ....[35]....
        /*00d4*/ 	.word	0xffffffff


	//   ....[36]....
        /*00d8*/ 	.word	0xffffffff


	//   ....[37]....
        /*00dc*/ 	.word	0xffffffff


	//   ....[38]....
        /*00e0*/ 	.word	0xffffffff


	//   ....[39]....
        /*00e4*/ 	.word	0xffffffff


	//   ....[40]....
        /*00e8*/ 	.word	0xffffffff


	//   ....[41]....
        /*00ec*/ 	.word	0xffffffff


	//   ....[42]....
        /*00f0*/ 	.word	0xffffffff


	//   ....[43]....
        /*00f4*/ 	.word	0xffffffff


	//   ....[44]....
        /*00f8*/ 	.word	0xffffffff


	//   ....[45]....
        /*00fc*/ 	.word	0xffffffff


	//   ....[46]....
        /*0100*/ 	.word	0xffffffff


	//   ....[47]....
        /*0104*/ 	.word	0xffffffff


	//   ....[48]....
        /*0108*/ 	.word	0xffffffff


	//   ....[49]....
        /*010c*/ 	.word	0xffffffff


	//   ....[50]....
        /*0110*/ 	.word	0xffffffff


	//   ....[51]....
        /*0114*/ 	.word	0xffffffff


	//   ....[52]....
        /*0118*/ 	.word	0xffffffff


	//   ....[53]....
        /*011c*/ 	.word	0xffffffff


	//   ....[54]....
        /*0120*/ 	.word	0xffffffff


	//   ....[55]....
        /*0124*/ 	.word	0xffffffff


	//   ....[56]....
        /*0128*/ 	.word	0xffffffff


	//   ....[57]....
        /*012c*/ 	.word	0xffffffff


	//   ....[58]....
        /*0130*/ 	.word	0xffffffff


	//   ....[59]....
        /*0134*/ 	.word	0xffffffff


	//   ....[60]....
        /*0138*/ 	.word	0xffffffff


	//   ....[61]....
        /*013c*/ 	.word	0xffffffff


	//   ....[62]....
        /*0140*/ 	.word	0xffffffff


	//   ....[63]....
        /*0144*/ 	.word	0xffffffff


	//   ....[64]....
        /*0148*/ 	.word	0xffffffff


	//   ....[65]....
        /*014c*/ 	.word	0xffffffff


	//   ....[66]....
        /*0150*/ 	.word	0xffffffff


	//   ....[67]....
        /*0154*/ 	.word	0xffffffff


	//   ....[68]....
        /*0158*/ 	.word	0xffffffff


	//   ....[69]....
        /*015c*/ 	.word	0xffffffff


	//   ....[70]....
        /*0160*/ 	.word	0xffffffff


	//   ....[71]....
        /*0164*/ 	.word	0xffffffff


	//   ....[72]....
        /*0168*/ 	.word	0xffffffff


	//   ....[73]....
        /*016c*/ 	.word	0xffffffff


	//   ....[74]....
        /*0170*/ 	.word	0xffffffff


	//   ....[75]....
        /*0174*/ 	.word	0xffffffff


	//   ....[76]....
        /*0178*/ 	.word	0xffffffff


	//   ....[77]....
        /*017c*/ 	.word	0xffffffff


	//   ....[78]....
        /*0180*/ 	.word	0xffffffff


	//   ....[79]....
        /*0184*/ 	.word	0xffffffff


	//   ....[80]....
        /*0188*/ 	.word	0xffffffff


	//   ....[81]....
        /*018c*/ 	.word	0xffffffff


	//   ....[82]....
        /*0190*/ 	.word	0xffffffff


	//   ....[83]....
        /*0194*/ 	.word	0xffffffff


	//   ....[84]....
        /*0198*/ 	.word	0xffffffff


	//   ....[85]....
        /*019c*/ 	.word	0xffffffff


	//   ....[86]....
        /*01a0*/ 	.word	0xffffffff


	//   ....[87]....
        /*01a4*/ 	.word	0xffffffff


	//   ....[88]....
        /*01a8*/ 	.word	0xffffffff


	//   ....[89]....
        /*01ac*/ 	.word	0xffffffff


	//   ....[90]....
        /*01b0*/ 	.word	0xffffffff


	//   ....[91]....
        /*01b4*/ 	.word	0xffffffff


	//   ....[92]....
        /*01b8*/ 	.word	0xffffffff


	//   ....[93]....
        /*01bc*/ 	.word	0xffffffff


	//   ....[94]....
        /*01c0*/ 	.word	0xffffffff


	//   ....[95]....
        /*01c4*/ 	.word	0xffffffff


	//   ....[96]....
        /*01c8*/ 	.word	0xffffffff


	//   ....[97]....
        /*01cc*/ 	.word	0xffffffff


	//   ....[98]....
        /*01d0*/ 	.word	0xffffffff


	//   ....[99]....
        /*01d4*/ 	.word	0xffffffff


	//   ....[100]....
        /*01d8*/ 	.word	0xffffffff


	//   ....[101]....
        /*01dc*/ 	.word	0xffffffff


	//   ....[102]....
        /*01e0*/ 	.word	0xffffffff


	//   ....[103]....
        /*01e4*/ 	.word	0xffffffff


	//   ....[104]....
        /*01e8*/ 	.word	0xffffffff


	//   ....[105]....
        /*01ec*/ 	.word	0xffffffff


	//   ....[106]....
        /*01f0*/ 	.word	0xffffffff


	//   ....[107]....
        /*01f4*/ 	.word	0xffffffff


	//   ....[108]....
        /*01f8*/ 	.word	0xffffffff


	//   ....[109]....
        /*01fc*/ 	.word	0xffffffff


	//   ....[110]....
        /*0200*/ 	.word	0xffffffff


	//   ....[111]....
        /*0204*/ 	.word	0xffffffff


	//   ....[112]....
        /*0208*/ 	.word	0xffffffff


	//   ....[113]....
        /*020c*/ 	.word	0xffffffff


	//   ....[114]....
        /*0210*/ 	.word	0xffffffff


	//   ....[115]....
        /*0214*/ 	.word	0xffffffff


	//   ....[116]....
        /*0218*/ 	.word	0xffffffff


	//   ....[117]....
        /*021c*/ 	.word	0xffffffff


	//   ....[118]....
        /*0220*/ 	.word	0xffffffff


	//   ....[119]....
        /*0224*/ 	.word	0xffffffff


	//   ....[120]....
        /*0228*/ 	.word	0xffffffff


	//   ....[121]....
        /*022c*/ 	.word	0xffffffff


	//   ....[122]....
        /*0230*/ 	.word	0xffffffff


	//   ....[123]....
        /*0234*/ 	.word	0xffffffff


	//   ....[124]....
        /*0238*/ 	.word	0xffffffff


	//   ....[125]....
        /*023c*/ 	.word	0xffffffff


	//   ....[126]....
        /*0240*/ 	.word	0xffffffff


	//   ....[127]....
        /*0244*/ 	.word	0xffffffff


	//   ....[128]....
        /*0248*/ 	.word	0xffffffff


	//   ....[129]....
        /*024c*/ 	.word	0xffffffff


	//   ....[130]....
        /*0250*/ 	.word	0xffffffff


	//   ....[131]....
        /*0254*/ 	.word	0xffffffff


	//   ....[132]....
        /*0258*/ 	.word	0xffffffff


	//   ....[133]....
        /*025c*/ 	.word	0xffffffff


	//   ....[134]....
        /*0260*/ 	.word	0xffffffff


	//   ....[135]....
        /*0264*/ 	.word	0xffffffff


	//   ....[136]....
        /*0268*/ 	.word	0xffffffff


	//   ....[137]....
        /*026c*/ 	.word	0xffffffff


	//   ....[138]....
        /*0270*/ 	.word	0xffffffff


	//   ....[139]....
        /*0274*/ 	.word	0xffffffff


	//   ....[140]....
        /*0278*/ 	.word	0xffffffff


	//   ....[141]....
        /*027c*/ 	.word	0xffffffff


	//   ....[142]....
        /*0280*/ 	.word	0xffffffff


	//   ....[143]....
        /*0284*/ 	.word	0xffffffff


	//   ....[144]....
        /*0288*/ 	.word	0xffffffff


	//   ....[145]....
        /*028c*/ 	.word	0xffffffff


	//   ....[146]....
        /*0290*/ 	.word	0xffffffff


	//----- nvinfo : EIATTR_COOP_GROUP_INSTR_OFFSETS
	.align		4
.L_530:
        /*0294*/ 	.byte	0x04, 0x28
        /*0296*/ 	.short	(.L_532 - .L_531)


	//   ....[0]....
.L_531:
        /*0298*/ 	.word	0x00000080


	//   ....[1]....
        /*029c*/ 	.word	0x00000210


	//   ....[2]....
        /*02a0*/ 	.word	0x00000240


	//   ....[3]....
        /*02a4*/ 	.word	0x00000270


	//   ....[4]....
        /*02a8*/ 	.word	0x000002a0


	//   ....[5]....
        /*02ac*/ 	.word	0x000002d0


	//   ....[6]....
        /*02b0*/ 	.word	0x00000300


	//   ....[7]....
        /*02b4*/ 	.word	0x00000460


	//   ....[8]....
        /*02b8*/ 	.word	0x000004a0


	//   ....[9]....
        /*02bc*/ 	.word	0x000004d0


	//   ....[10]....
        /*02c0*/ 	.word	0x00000500


	//   ....[11]....
        /*02c4*/ 	.word	0x00000530


	//   ....[12]....
        /*02c8*/ 	.word	0x00000560


	//   ....[13]....
        /*02cc*/ 	.word	0x000005f0


	//   ....[14]....
        /*02d0*/ 	.word	0x00000630


	//   ....[15]....
        /*02d4*/ 	.word	0x00000650


	//   ....[16]....
        /*02d8*/ 	.word	0x000006b0


	//   ....[17]....
        /*02dc*/ 	.word	0x000024d0


	//   ....[18]....
        /*02e0*/ 	.word	0x000024f0


	//   ....[19]....
        /*02e4*/ 	.word	0x00002620


	//   ....[20]....
        /*02e8*/ 	.word	0x00002630


	//   ....[21]....
        /*02ec*/ 	.word	0x00002760


	//   ....[22]....
        /*02f0*/ 	.word	0x00002780


	//   ....[23]....
        /*02f4*/ 	.word	0x000028b0


	//   ....[24]....
        /*02f8*/ 	.word	0x000028c0


	//   ....[25]....
        /*02fc*/ 	.word	0x00003c00


	//   ....[26]....
        /*0300*/ 	.word	0x00003c10


	//   ....[27]....
        /*0304*/ 	.word	0x00004400


	//   ....[28]....
        /*0308*/ 	.word	0x00004430


	//   ....[29]....
        /*030c*/ 	.word	0x00004450


	//   ....[30]....
        /*0310*/ 	.word	0x00004470


	//   ....[31]....
        /*0314*/ 	.word	0x00006250


	//   ....[32]....
        /*0318*/ 	.word	0x00006290


	//   ....[33]....
        /*031c*/ 	.word	0x00006940


	//   ....[34]....
        /*0320*/ 	.word	0x00006a70


	//   ....[35]....
        /*0324*/ 	.word	0x00006aa0


	//   ....[36]....
        /*0328*/ 	.word	0x00006b20


	//   ....[37]....
        /*032c*/ 	.word	0x00009430


	//   ....[38]....
        /*0330*/ 	.word	0x00009450


	//   ....[39]....
        /*0334*/ 	.word	0x00009470


	//   ....[40]....
        /*0338*/ 	.word	0x00009490


	//   ....[41]....
        /*033c*/ 	.word	0x0000ade0


	//   ....[42]....
        /*0340*/ 	.word	0x0000ae10


	//   ....[43]....
        /*0344*/ 	.word	0x0000ae20


	//   ....[44]....
        /*0348*/ 	.word	0x0000ae50


	//   ....[45]....
        /*034c*/ 	.word	0x0000c160


	//   ....[46]....
        /*0350*/ 	.word	0x0000c180


	//   ....[47]....
        /*0354*/ 	.word	0x0000c1a0


	//   ....[48]....
        /*0358*/ 	.word	0x0000c1b0


	//   ....[49]....
        /*035c*/ 	.word	0x0000c510


	//   ....[50]....
        /*0360*/ 	.word	0x0000c530


	//   ....[51]....
        /*0364*/ 	.word	0x0000c650


	//   ....[52]....
        /*0368*/ 	.word	0x0000c660


	//   ....[53]....
        /*036c*/ 	.word	0x0000c790


	//   ....[54]....
        /*0370*/ 	.word	0x0000c7b0


	//   ....[55]....
        /*0374*/ 	.word	0x0000c8e0


	//   ....[56]....
        /*0378*/ 	.word	0x0000c8f0


	//   ....[57]....
        /*037c*/ 	.word	0x0000cc20


	//   ....[58]....
        /*0380*/ 	.word	0x0000cc40


	//   ....[59]....
        /*0384*/ 	.word	0x0000d580


	//   ....[60]....
        /*0388*/ 	.word	0x0000d590


	//   ....[61]....
        /*038c*/ 	.word	0x0000e2b0


	//   ....[62]....
        /*0390*/ 	.word	0x0000e2d0


	//   ....[63]....
        /*0394*/ 	.word	0x0000e400


	//   ....[64]....
        /*0398*/ 	.word	0x0000e410


	//   ....[65]....
        /*039c*/ 	.word	0x0000e540


	//   ....[66]....
        /*03a0*/ 	.word	0x0000e560


	//   ....[67]....
        /*03a4*/ 	.word	0x0000e690


	//   ....[68]....
        /*03a8*/ 	.word	0x0000e6a0


	//   ....[69]....
        /*03ac*/ 	.word	0x0000e850


	//   ....[70]....
        /*03b0*/ 	.word	0x0000e870


	//   ....[71]....
        /*03b4*/ 	.word	0x0000e990


	//   ....[72]....
        /*03b8*/ 	.word	0x0000e9d0


	//   ....[73]....
        /*03bc*/ 	.word	0x0000ea00


	//   ....[74]....
        /*03c0*/ 	.word	0x0000ea30


	//   ....[75]....
        /*03c4*/ 	.word	0x0000ea60


	//   ....[76]....
        /*03c8*/ 	.word	0x0000ea90


	//   ....[77]....
        /*03cc*/ 	.word	0x0000ebe0


	//   ....[78]....
        /*03d0*/ 	.word	0x0000ec20


	//   ....[79]....
        /*03d4*/ 	.word	0x0000ec50


	//   ....[80]....
        /*03d8*/ 	.word	0x0000ec80


	//   ....[81]....
        /*03dc*/ 	.word	0x0000ecb0


	//   ....[82]....
        /*03e0*/ 	.word	0x0000ece0


	//   ....[83]....
        /*03e4*/ 	.word	0x0000ed70


	//   ....[84]....
        /*03e8*/ 	.word	0x0000edb0


	//   ....[85]....
        /*03ec*/ 	.word	0x0000edc0


	//   ....[86]....
        /*03f0*/ 	.word	0x0000ee20


	//   ....[87]....
        /*03f4*/ 	.word	0x0000f720


	//   ....[88]....
        /*03f8*/ 	.word	0x0000f780


	//   ....[89]....
        /*03fc*/ 	.word	0x0000f7d0


	//   ....[90]....
        /*0400*/ 	.word	0x0000f820


	//   ....[91]....
        /*0404*/ 	.word	0x0000f870


	//   ....[92]....
        /*0408*/ 	.word	0x0000f8e0


	//   ....[93]....
        /*040c*/ 	.word	0x0000f920


	//   ....[94]....
        /*0410*/ 	.word	0x0000f980


	//   ....[95]....
        /*0414*/ 	.word	0x0000f9f0


	//   ....[96]....
        /*0418*/ 	.word	0x0000fa60


	//   ....[97]....
        /*041c*/ 	.word	0x0000fad0


	//   ....[98]....
        /*0420*/ 	.word	0x0000fb40


	//   ....[99]....
        /*0424*/ 	.word	0x0000fbb0


	//   ....[100]....
        /*0428*/ 	.word	0x0000fc10


	//   ....[101]....
        /*042c*/ 	.word	0x0000fc70


	//   ....[102]....
        /*0430*/ 	.word	0x0000fce0


	//   ....[103]....
        /*0434*/ 	.word	0x0000fd40


	//   ....[104]....
        /*0438*/ 	.word	0x0000fda0


	//   ....[105]....
        /*043c*/ 	.word	0x0000fe00


	//   ....[106]....
        /*0440*/ 	.word	0x0000fe60


	//   ....[107]....
        /*0444*/ 	.word	0x0000feb0


	//   ....[108]....
        /*0448*/ 	.word	0x0000ff00


	//   ....[109]....
        /*044c*/ 	.word	0x0000ff70


	//   ....[110]....
        /*0450*/ 	.word	0x0000ffe0


	//   ....[111]....
        /*0454*/ 	.word	0x00010050


	//   ....[112]....
        /*0458*/ 	.word	0x000100b0


	//   ....[113]....
        /*045c*/ 	.word	0x00010110


	//   ....[114]....
        /*0460*/ 	.word	0x00010180


	//   ....[115]....
        /*0464*/ 	.word	0x000101e0


	//   ....[116]....
        /*0468*/ 	.word	0x00010240


	//   ....[117]....
        /*046c*/ 	.word	0x000102b0


	//   ....[118]....
        /*0470*/ 	.word	0x00010320


	//   ....[119]....
        /*0474*/ 	.word	0x00010390


	//   ....[120]....
        /*0478*/ 	.word	0x000103f0


	//   ....[121]....
        /*047c*/ 	.word	0x00010460


	//   ....[122]....
        /*0480*/ 	.word	0x000104d0


	//   ....[123]....
        /*0484*/ 	.word	0x00010540


	//   ....[124]....
        /*0488*/ 	.word	0x000105a0


	//   ....[125]....
        /*048c*/ 	.word	0x00010610


	//   ....[126]....
        /*0490*/ 	.word	0x00010680


	//   ....[127]....
        /*0494*/ 	.word	0x000106f0


	//   ....[128]....
        /*0498*/ 	.word	0x00010750


	//   ....[129]....
        /*049c*/ 	.word	0x000107c0


	//   ....[130]....
        /*04a0*/ 	.word	0x00010830


	//   ....[131]....
        /*04a4*/ 	.word	0x00010880


	//   ....[132]....
        /*04a8*/ 	.word	0x000108d0


	//   ....[133]....
        /*04ac*/ 	.word	0x00010920


	//   ....[134]....
        /*04b0*/ 	.word	0x00010970


	//   ....[135]....
        /*04b4*/ 	.word	0x000109c0


	//   ....[136]....
        /*04b8*/ 	.word	0x00010a30


	//   ....[137]....
        /*04bc*/ 	.word	0x00010a90


	//   ....[138]....
        /*04c0*/ 	.word	0x00010af0


	//   ....[139]....
        /*04c4*/ 	.word	0x00010b40


	//   ....[140]....
        /*04c8*/ 	.word	0x00010b90


	//   ....[141]....
        /*04cc*/ 	.word	0x00010be0


	//   ....[142]....
        /*04d0*/ 	.word	0x00010c50


	//   ....[143]....
        /*04d4*/ 	.word	0x00010ca0


	//   ....[144]....
        /*04d8*/ 	.word	0x00010d00


	//   ....[145]....
        /*04dc*/ 	.word	0x00010d60


	//   ....[146]....
        /*04e0*/ 	.word	0x00010dc0


	//----- nvinfo : EIATTR_EXIT_INSTR_OFFSETS
	.align		4
.L_532:
        /*04e4*/ 	.byte	0x04, 0x1c
        /*04e6*/ 	.short	(.L_534 - .L_533)


	//   ....[0]....
.L_533:
        /*04e8*/ 	.word	0x00000f40


	//   ....[1]....
        /*04ec*/ 	.word	0x0000f6e0


	//----- nvinfo : EIATTR_MAX_THREADS
	.align		4
.L_534:
        /*04f0*/ 	.byte	0x04, 0x05
        /*04f2*/ 	.short	(.L_536 - .L_535)
.L_535:
        /*04f4*/ 	.word	0x00000100
        /*04f8*/ 	.word	0x00000001
        /*04fc*/ 	.word	0x00000001


	//----- nvinfo : EIATTR_CRS_STACK_SIZE
	.align		4
.L_536:
        /*0500*/ 	.byte	0x04, 0x1e
        /*0502*/ 	.short	(.L_538 - .L_537)
.L_537:
        /*0504*/ 	.word	0x00000000
.L_538:


//--------------------- .nv.info._ZN7cutlass13device_kernelIN5flash19enable_sm80_to_sm89INS1_16FlashAttnFwdSm80INS1_25CollectiveMainloopFwdSm80ILi8ELi2ELb0EN4cute5tupleIJNS5_1CILi128EEENS7_ILi64EEENS7_ILi192EEEEEELi192ENS_10bfloat16_tEfNS_4arch4Sm80ELb1ELb0ELb0ELb1ELb0ELb1ELb1ELb1EEENS1_21CollectiveEpilogueFwdINS6_IJS8_SA_S9_EEENS6_IJNS7_ILi1EEESI_SI_EEESC_SE_Li256ELb1ELb1ELb1ELb0EEENS1_36VarlenDynamicPersistentTileSchedulerILi128ELi64ELi256ELi256ELb1ELb1ELb0ELb1ELb1ELb1EEEEEEEEEvNT_6ParamsE --------------------------
	.section	.nv.info._ZN7cutlass13device_kernelIN5flash19enable_sm80_to_sm89INS1_16FlashAttnFwdSm80INS1_25CollectiveMainloopFwdSm80ILi8ELi2ELb0EN4cute5tupleIJNS5_1CILi128EEENS7_ILi64EEENS7_ILi192EEEEEELi192ENS_10bfloat16_tEfNS_4arch4Sm80ELb1ELb0ELb0ELb1ELb0ELb1ELb1ELb1EEENS1_21CollectiveEpilogueFwdINS6_IJS8_SA_S9_EEENS6_IJNS7_ILi1EEESI_SI_EEESC_SE_Li256ELb1ELb1ELb1ELb0EEENS1_36VarlenDynamicPersistentTileSchedulerILi128ELi64ELi256ELi256ELb1ELb1ELb0ELb1ELb1ELb1EEEEEEEEEvNT_6ParamsE,"",@"SHT_CUDA_INFO"
	.sectionflags	@""
	.align	4


	//----- nvinfo : EIATTR_CUDA_API_VERSION
	.align		4
        /*0000*/ 	.byte	0x04, 0x37
        /*0002*/ 	.short	(.L_540 - .L_539)
.L_539:
        /*0004*/ 	.word	0x00000082


	//----- nvinfo : EIATTR_SW2861232_WAR
	.align		4
.L_540:
        /*0008*/ 	.byte	0x01, 0x35
	.zero		2


	//----- nvinfo : EIATTR_PARAM_CBANK
	.align		4
        /*000c*/ 	.byte	0x04, 0x0a
        /*000e*/ 	.short	(.L_542 - .L_541)
	.align		4
.L_541:
        /*0010*/ 	.word	index@(.nv.constant0._ZN7cutlass13device_kernelIN5flash19enable_sm80_to_sm89INS1_16FlashAttnFwdSm80INS1_25CollectiveMainloopFwdSm80ILi8ELi2ELb0EN4cute5tupleIJNS5_1CILi128EEENS7_ILi64EEENS7_ILi192EEEEEELi192ENS_10bfloat16_tEfNS_4arch4Sm80ELb1ELb0ELb0ELb1ELb0ELb1ELb1ELb1EEENS1_21CollectiveEpilogueFwdINS6_IJS8_SA_S9_EEENS6_IJNS7_ILi1EEESI_SI_EEESC_SE_Li256ELb1ELb1ELb1ELb0EEENS1_36VarlenDynamicPersistentTileSchedulerILi128ELi64ELi256ELi256ELb1ELb1ELb0ELb1ELb1ELb1EEEEEEEEEvNT_6ParamsE)
        /*0014*/ 	.short	0x0160
        /*0016*/ 	.short	0x0438


	//----- nvinfo : EIATTR_CBANK_PARAM_SIZE
	.align		4
.L_542:
        /*0018*/ 	.byte	0x03, 0x19
        /*001a*/ 	.short	0x0438


	//----- nvinfo : EIATTR_KPARAM_INFO
	.align		4
        /*001c*/ 	.byte	0x04, 0x17
        /*001e*/ 	.short	(.L_544 - .L_543)
.L_543:
        /*0020*/ 	.word	0x00000000
        /*0024*/ 	.short	0x0000
        /*0026*/ 	.short	0x0000
        /*0028*/ 	.byte	0x00, 0xf0, 0xe1, 0x10


	//----- nvinfo : EIATTR_MAXREG_COUNT
	.align		4
.L_544:
        /*002c*/ 	.byte	0x03, 0x1b
        /*002e*/ 	.short	0x00ff


	//----- nvinfo : EIATTR_NUM_BARRIERS
	.align		4
        /*0030*/ 	.byte	0x02, 0x4c
        /*0032*/ 	.byte	0x06
	.zero		1


	//----- nvinfo : EIATTR_MERCURY_ISA_VERSION
	.align		4
        /*0034*/ 	.byte	0x03, 0x5f
        /*0036*/ 	.short	0x0000


	//----- nvinfo : EIATTR_INT_WARP_WIDE_INSTR_OFFSETS
	.align		4
        /*0038*/ 	.byte	0x04, 0x31
        /*003a*/ 	.short	(.L_546 - .L_545)


	//   ....[0]....
.L_545:
        /*003c*/ 	.word	0x00018010


	//   ....[1]....
        /*0040*/ 	.word	0x000180b0


	//----- nvinfo : EIATTR_COOP_GROUP_MASK_REGIDS
	.align		4
.L_546:
        /*0044*/ 	.byte	0x04, 0x29
        /*0046*/ 	.short	(.L_548 - .L_547)


	//   ....[0]....
.L_547:
        /*0048*/ 	.word	0xffffffff


	//   ....[1]....
        /*004c*/ 	.word	0xffffffff


	//   ....[2]....
        /*0050*/ 	.word	0xffffffff


	//   ....[3]....
        /*0054*/ 	.word	0xffffffff


	//   ....[4]....
        /*0058*/ 	.word	0xffffffff


	//   ....[5]....
        /*005c*/ 	.word	0xffffffff


	//   ....[6]....
        /*0060*/ 	.word	0xffffffff


	//   ....[7]....
        /*0064*/ 	.word	0xffffffff


	//   ....[8]....
        /*0068*/ 	.word	0xffffffff


	//   ....[9]....
        /*006c*/ 	.word	0xffffffff


	//   ....[10]....
        /*0070*/ 	.word	0xffffffff


	//   ....[11]....
        /*0074*/ 	.word	0xffffffff


	//   ....[12]....
        /*0078*/ 	.word	0xffffffff


	//   ....[13]....
        /*007c*/ 	.word	0xffffffff


	//   ....[14]....
        /*0080*/ 	.word	0xffffffff


	//   ....[15]....
        /*0084*/ 	.word	0xffffffff


	//   ....[16]....
        /*0088*/ 	.word	0xffffffff


	//   ....[17]....
        /*008c*/ 	.word	0xffffffff


	//   ....[18]....
        /*0090*/ 	.word	0xffffffff


	//   ....[19]....
        /*0094*/ 	.word	0xffffffff


	//   ....[20]....
        /*0098*/ 	.word	0xffffffff


	//   ....[21]....
        /*009c*/ 	.word	0xffffffff


	//   ....[22]....
        /*00a0*/ 	.word	0xffffffff


	//   ....[23]....
        /*00a4*/ 	.word	0xffffffff


	//   ....[24]....
        /*00a8*/ 	.word	0xffffffff


	//   ....[25]....
        /*00ac*/ 	.word	0xffffffff


	//   ....[26]....
        /*00b0*/ 	.word	0xffffffff


	//   ....[27]....
        /*00b4*/ 	.word	0xffffffff


	//   ....[28]....
        /*00b8*/ 	.word	0xffffffff


	//   ....[29]....
        /*00bc*/ 	.word	0xffffffff


	//   ....[30]....
        /*00c0*/ 	.word	0xffffffff


	//   ....[31]....
        /*00c4*/ 	.word	0xffffffff


	//   ....[32]....
        /*00c8*/ 	.word	0xffffffff


	//   ....[33]....
        /*00cc*/ 	.word	0xffffffff


	//   ....[34]....
        /*00d0*/ 	.word	0xffffffff


	//   ....[35]....
        /*00d4*/ 	.word	0xffffffff


	//   ....[36]....
        /*00d8*/ 	.word	0xffffffff


	//   ....[37]....
        /*00dc*/ 	.word	0xffffffff


	//   ....[38]....
        /*00e0*/ 	.word	0xffffffff


	//   ....[39]....
        /*00e4*/ 	.word	0xffffffff


	//   ....[40]....
        /*00e8*/ 	.word	0xffffffff


	//   ....[41]....
        /*00ec*/ 	.word	0xffffffff


	//   ....[42]....
        /*00f0*/ 	.word	0xffffffff


	//   ....[43]....
        /*00f4*/ 	.word	0xffffffff


	//   ....[44]....
        /*00f8*/ 	.word	0xffffffff


	//   ....[45]....
        /*00fc*/ 	.word	0xffffffff


	//   ....[46]....
        /*0100*/ 	.word	0xffffffff


	//   ....[47]....
        /*0104*/ 	.word	0xffffffff


	//   ....[48]....
        /*0108*/ 	.word	0xffffffff


	//   ....[49]....
        /*010c*/ 	.word	0xffffffff


	//   ....[50]....
        /*0110*/ 	.word	0xffffffff


	//   ....[51]....
        /*0114*/ 	.word	0xffffffff


	//   ....[52]....
        /*0118*/ 	.word	0xffffffff


	//   ....[53]....
        /*011c*/ 	.word	0xffffffff


	//   ....[54]....
        /*0120*/ 	.word	0xffffffff


	//   ....[55]....
        /*0124*/ 	.word	0xffffffff


	//   ....[56]....
        /*0128*/ 	.word	0xffffffff


	//   ....[57]....
        /*012c*/ 	.word	0xffffffff


	//   ....[58]....
        /*0130*/ 	.word	0xffffffff


	//   ....[59]....
        /*0134*/ 	.word	0xffffffff


	//   ....[60]....
        /*0138*/ 	.word	0xffffffff


	//   ....[61]....
        /*013c*/ 	.word	0xffffffff


	//   ....[62]....
        /*0140*/ 	.word	0xffffffff


	//   ....[63]....
        /*0144*/ 	.word	0xffffffff


	//   ....[64]....
        /*0148*/ 	.word	0xffffffff


	//   ....[65]....
        /*014c*/ 	.word	0xffffffff


	//   ....[66]....
        /*0150*/ 	.word	0xffffffff


	//   ....[67]....
        /*0154*/ 	.word	0xffffffff


	//   ....[68]....
        /*0158*/ 	.word	0xffffffff


	//   ....[69]....
        /*015c*/ 	.word	0xffffffff


	//   ....[70]....
        /*0160*/ 	.word	0xffffffff


	//   ....[71]....
        /*0164*/ 	.word	0xffffffff


	//   ....[72]....
        /*0168*/ 	.word	0xffffffff


	//   ....[73]....
        /*016c*/ 	.word	0xffffffff


	//   ....[74]....
        /*0170*/ 	.word	0xffffffff


	//   ....[75]....
        /*0174*/ 	.word	0xffffffff


	//   ....[76]....
        /*0178*/ 	.word	0xffffffff


	//   ....[77]....
        /*017c*/ 	.word	0xffffffff


	//   ....[78]....
        /*0180*/ 	.word	0xffffffff


	//   ....[79]....
        /*0184*/ 	.word	0xffffffff


	//   ....[80]....
        /*0188*/ 	.word	0xffffffff


	//   ....[81]....
        /*018c*/ 	.word	0xffffffff


	//   ....[82]....
        /*0190*/ 	.word	0xffffffff


	//   ....[83]....
        /*0194*/ 	.word	0xffffffff


	//   ....[84]....
        /*0198*/ 	.word	0xffffffff


	//   ....[85]....
        /*019c*/ 	.word	0xffffffff


	//   ....[86]....
        /*01a0*/ 	.word	0xffffffff


	//   ....[87]....
        /*01a4*/ 	.word	0xffffffff


	//   ....[88]....
        /*01a8*/ 	.word	0xffffffff


	//   ....[89]....
        /*01ac*/ 	.word	0xffffffff


	//   ....[90]....
        /*01b0*/ 	.word	0xffffffff


	//   ....[91]....
        /*01b4*/ 	.word	0xffffffff


	//   ....[92]....
        /*01b8*/ 	.word	0xffffffff


	//   ....[93]....
        /*01bc*/ 	.word	0xffffffff


	//   ....[94]....
        /*01c0*/ 	.word	0xffffffff


	//   ....[95]....
        /*01c4*/ 	.word	0xffffffff


	//   ....[96]....
        /*01c8*/ 	.word	0xffffffff


	//   ....[97]....
        /*01cc*/ 	.word	0xffffffff


	//   ....[98]....
        /*01d0*/ 	.word	0xffffffff


	//   ....[99]....
        /*01d4*/ 	.word	0xffffffff


	//   ....[100]....
        /*01d8*/ 	.word	0xffffffff


	//   ....[101]....
        /*01dc*/ 	.word	0xffffffff


	//   ....[102]....
        /*01e0*/ 	.word	0xffffffff


	//   ....[103]....
        /*01e4*/ 	.word	0xffffffff


	//   ....[104]....
        /*01e8*/ 	.word	0xffffffff


	//   ....[105]....
        /*01ec*/ 	.word	0xffffffff


	//   ....[106]....
        /*01f0*/ 	.word	0xffffffff


	//   ....[107]....
        /*01f4*/ 	.word	0xffffffff


	//   ....[108]....
        /*01f8*/ 	.word	0xffffffff


	//   ....[109]....
        /*01fc*/ 	.word	0xffffffff


	//   ....[110]....
        /*0200*/ 	.word	0xffffffff


	//   ....[111]....
        /*0204*/ 	.word	0xffffffff


	//   ....[112]....
        /*0208*/ 	.word	0xffffffff


	//   ....[113]....
        /*020c*/ 	.word	0xffffffff


	//   ....[114]....
        /*0210*/ 	.word	0xffffffff


	//   ....[115]....
        /*0214*/ 	.word	0xffffffff


	//   ....[116]....
        /*0218*/ 	.word	0xffffffff


	//   ....[117]....
        /*021c*/ 	.word	0xffffffff


	//   ....[118]....
        /*0220*/ 	.word	0xffffffff


	//   ....[119]....
        /*0224*/ 	.word	0xffffffff


	//   ....[120]....
        /*0228*/ 	.word	0xffffffff


	//   ....[121]....
        /*022c*/ 	.word	0xffffffff


	//   ....[122]....
        /*0230*/ 	.word	0xffffffff


	//   ....[123]....
        /*0234*/ 	.word	0xffffffff


	//   ....[124]....
        /*0238*/ 	.word	0xffffffff


	//   ....[125]....
        /*023c*/ 	.word	0xffffffff


	//   ....[126]....
        /*0240*/ 	.word	0xffffffff


	//   ....[127]....
        /*0244*/ 	.word	0xffffffff


	//   ....[128]....
        /*0248*/ 	.word	0xffffffff


	//   ....[129]....
        /*024c*/ 	.word	0xffffffff


	//   ....[130]....
        /*0250*/ 	.word	0xffffffff


	//   ....[131]....
        /*0254*/ 	.word	0xffffffff


	//   ....[132]....
        /*0258*/ 	.word	0xffffffff


	//   ....[133]....
        /*025c*/ 	.word	0xffffffff


	//   ....[134]....
        /*0260*/ 	.word	0xffffffff


	//   ....[135]....
        /*0264*/ 	.word	0xffffffff


	//   ....[136]....
        /*0268*/ 	.word	0xffffffff


	//   ....[137]....
        /*026c*/ 	.word	0xffffffff


	//   ....[138]....
        /*0270*/ 	.word	0xffffffff


	//   ....[139]....
        /*0274*/ 	.word	0xffffffff


	//   ....[140]....
        /*0278*/ 	.word	0xffffffff


	//   ....[141]....
        /*027c*/ 	.word	0xffffffff


	//   ....[142]....
        /*0280*/ 	.word	0xffffffff


	//   ....[143]....
        /*0284*/ 	.word	0xffffffff


	//   ....[144]....
        /*0288*/ 	.word	0xffffffff


	//   ....[145]....
        /*028c*/ 	.word	0xffffffff


	//   ....[146]....
        /*0290*/ 	.word	0xffffffff


	//   ....[147]....
        /*0294*/ 	.word	0xffffffff


	//   ....[148]....
        /*0298*/ 	.word	0xffffffff


	//   ....[149]....
        /*029c*/ 	.word	0xffffffff


	//   ....[150]....
        /*02a0*/ 	.word	0xffffffff


	//   ....[151]....
        /*02a4*/ 	.word	0xffffffff


	//   ....[152]....
        /*02a8*/ 	.word	0xffffffff


	//   ....[153]....
        /*02ac*/ 	.word	0xffffffff


	//   ....[154]....
        /*02b0*/ 	.word	0xffffffff


	//   ....[155]....
        /*02b4*/ 	.word	0xffffffff


	//   ....[156]....
        /*02b8*/ 	.word	0xffffffff


	//   ....[157]....
        /*02bc*/ 	.word	0xffffffff


	//   ....[158]....
        /*02c0*/ 	.word	0xffffffff


	//   ....[159]....
        /*02c4*/ 	.word	0xffffffff


	//   ....[160]....
        /*02c8*/ 	.word	0xffffffff


	//   ....[161]....
        /*02cc*/ 	.word	0xffffffff


	//   ....[162]....
        /*02d0*/ 	.word	0xffffffff


	//----- nvinfo : EIATTR_COOP_GROUP_INSTR_OFFSETS
	.align		4
.L_548:
        /*02d4*/ 	.byte	0x04, 0x28
        /*02d6*/ 	.short	(.L_550 - .L_549)


	//   ....[0]....
.L_549:
        /*02d8*/ 	.word	0x00000080


	//   ....[1]....
        /*02dc*/ 	.word	0x00000210


	//   ....[2]....
        /*02e0*/ 	.word	0x00000240


	//   ....[3]....
        /*02e4*/ 	.word	0x00000270


	//   ....[4]....
        /*02e8*/ 	.word	0x000002a0


	//   ....[5]....
        /*02ec*/ 	.word	0x000002d0


	//   ....[6]....
        /*02f0*/ 	.word	0x00000300


	//   ....[7]....
        /*02f4*/ 	.word	0x00000460


	//   ....[8]....
        /*02f8*/ 	.word	0x000004a0


	//   ....[9]....
        /*02fc*/ 	.word	0x000004d0


	//   ....[10]....
        /*0300*/ 	.word	0x00000500


	//   ....[11]....
        /*0304*/ 	.word	0x00000530


	//   ....[12]....
        /*0308*/ 	.word	0x00000560


	//   ....[13]....
        /*030c*/ 	.word	0x000005f0


	//   ....[14]....
        /*0310*/ 	.word	0x00000630


	//   ....[15]....
        /*0314*/ 	.word	0x00000650


	//   ....[16]....
        /*0318*/ 	.word	0x000006b0


	//   ....[17]....
        /*031c*/ 	.word	0x00007b70


	//   ....[18]....
        /*0320*/ 	.word	0x00007b90


	//   ....[19]....
        /*0324*/ 	.word	0x00007ce0


	//   ....[20]....
        /*0328*/ 	.word	0x00007cf0


	//   ....[21]....
        /*032c*/ 	.word	0x00007e20


	//   ....[22]....
        /*0330*/ 	.word	0x00007e40


	//   ....[23]....
        /*0334*/ 	.word	0x00007f70


	//   ....[24]....
        /*0338*/ 	.word	0x00007f80


	//   ....[25]....
        /*033c*/ 	.word	0x00008930


	//   ....[26]....
        /*0340*/ 	.word	0x000089e0


	//   ....[27]....
        /*0344*/ 	.word	0x00008a20


	//   ....[28]....
        /*0348*/ 	.word	0x00008a60


	//   ....[29]....
        /*034c*/ 	.word	0x00008ef0


	//   ....[30]....
        /*0350*/ 	.word	0x000091b0


	//   ....[31]....
        /*0354*/ 	.word	0x000091f0


	//   ....[32]....
        /*0358*/ 	.word	0x00009230


	//   ....[33]....
        /*035c*/ 	.word	0x0000c270


	//   ....[34]....
        /*0360*/ 	.word	0x0000c2b0


	//   ....[35]....
        /*0364*/ 	.word	0x0000c2f0


	//   ....[36]....
        /*0368*/ 	.word	0x0000c310


	//   ....[37]....
        /*036c*/ 	.word	0x0000c570


	//   ....[38]....
        /*0370*/ 	.word	0x0000c830


	//   ....[39]....
        /*0374*/ 	.word	0x0000c870


	//   ....[40]....
        /*0378*/ 	.word	0x0000c8b0


	//   ....[41]....
        /*037c*/ 	.word	0x00010560


	//   ....[42]....
        /*0380*/ 	.word	0x00010580


	//   ....[43]....
        /*0384*/ 	.word	0x00010da0


	//   ....[44]....
        /*0388*/ 	.word	0x00010dd0


	//   ....[45]....
        /*038c*/ 	.word	0x00010df0


	//   ....[46]....
        /*0390*/ 	.word	0x00010e10


	//   ....[47]....
        /*0394*/ 	.word	0x00012c90


	//   ....[48]....
        /*0398*/ 	.word	0x00012cb0


	//   ....[49]....
        /*039c*/ 	.word	0x00013450


	//   ....[50]....
        /*03a0*/ 	.word	0x00013470


	//   ....[51]....
        /*03a4*/ 	.word	0x000134d0


	//   ....[52]....
        /*03a8*/ 	.word	0x000134e0


	//   ....[53]....
        /*03ac*/ 	.word	0x00015d90


	//   ....[54]....
        /*03b0*/ 	.word	0x00015dc0


	//   ....[55]....
        /*03b4*/ 	.word	0x00015de0


	//   ....[56]....
        /*03b8*/ 	.word	0x00015e00


	//   ....[57]....
        /*03bc*/ 	.word	0x00017810


	//   ....[58]....
        /*03c0*/ 	.word	0x00017840


	//   ....[59]....
        /*03c4*/ 	.word	0x00017850


	//   ....[60]....
        /*03c8*/ 	.word	0x00017880


	//   ....[61]....
        /*03cc*/ 	.word	0x00018d90


	//   ....[62]....
        /*03d0*/ 	.word	0x00018db0


	//   ....[63]....
        /*03d4*/ 	.word	0x00018de0


	//   ....[64]....
        /*03d8*/ 	.word	0x00018e00


	//   ....[65]....
        /*03dc*/ 	.word	0x000191a0


	//   ....[66]....
        /*03e0*/ 	.word	0x000191c0


	//   ....[67]....
        /*03e4*/ 	.word	0x00019310


	//   ....[68]....
        /*03e8*/ 	.word	0x00019320


	//   ....[69]....
        /*03ec*/ 	.word	0x00019450


	//   ....[70]....
        /*03f0*/ 	.word	0x00019470


	//   ....[71]....
        /*03f4*/ 	.word	0x000195a0


	//   ....[72]....
        /*03f8*/ 	.word	0x000195b0


	//   ....[73]....
        /*03fc*/ 	.word	0x000198c0


	//   ....[74]....
        /*0400*/ 	.word	0x000198e0


	//   ....[75]....
        /*0404*/ 	.word	0x0001a210


	//   ....[76]....
        /*0408*/ 	.word	0x0001a220


	//   ....[77]....
        /*040c*/ 	.word	0x0001af90


	//   ....[78]....
        /*0410*/ 	.word	0x0001afb0


	//   ....[79]....
        /*0414*/ 	.word	0x0001b110


	//   ....[80]....
        /*0418*/ 	.word	0x0001b120


	//   ....[81]....
        /*041c*/ 	.word	0x0001b250


	//   ....[82]....
        /*0420*/ 	.word	0x0001b270


	//   ....[83]....
        /*0424*/ 	.word	0x0001b3a0


	//   ....[84]....
        /*0428*/ 	.word	0x0001b3b0


	//   ....[85]....
        /*042c*/ 	.word	0x0001b560


	//   ....[86]....
        /*0430*/ 	.word	0x0001b580


	//   ....[87]....
        /*0434*/ 	.word	0x0001b6a0


	//   ....[88]....
        /*0438*/ 	.word	0x0001b6e0


	//   ....[89]....
        /*043c*/ 	.word	0x0001b710


	//   ....[90]....
        /*0440*/ 	.word	0x0001b740


	//   ....[91]....
        /*0444*/ 	.word	0x0001b770


	//   ....[92]....
        /*0448*/ 	.word	0x0001b7a0


	//   ....[93]....
        /*044c*/ 	.word	0x0001b8f0


	//   ....[94]....
        /*0450*/ 	.word	0x0001b930


	//   ....[95]....
        /*0454*/ 	.word	0x0001b960


	//   ....[96]....
        /*0458*/ 	.word	0x0001b990


	//   ....[97]....
        /*045c*/ 	.word	0x0001b9c0


	//   ....[98]....
        /*0460*/ 	.word	0x0001b9f0


	//   ....[99]....
        /*0464*/ 	.word	0x0001ba80


	//   ....[100]....
        /*0468*/ 	.word	0x0001bac0


	//   ....[101]....
        /*046c*/ 	.word	0x0001bad0


	//   ....[102]....
        /*0470*/ 	.word	0x0001bb30


	//   ....[103]....
        /*0474*/ 	.word	0x0001c410


	//   ....[104]....
        /*0478*/ 	.word	0x0001c450


	//   ....[105]....
        /*047c*/ 	.word	0x0001c4a0


	//   ....[106]....
        /*0480*/ 	.word	0x0001c4f0


	//   ....[107]....
        /*0484*/ 	.word	0x0001c540


	//   ....[108]....
        /*0488*/ 	.word	0x0001c5b0


	//   ....[109]....
        /*048c*/ 	.word	0x0001c5f0


	//   ....[110]....
        /*0490*/ 	.word	0x0001c640


	//   ....[111]....
        /*0494*/ 	.word	0x0001c6a0


	//   ....[112]....
        /*0498*/ 	.word	0x0001c700


	//   ....[113]....
        /*049c*/ 	.word	0x0001c770


	//   ....[114]....
        /*04a0*/ 	.word	0x0001c7e0


	//   ....[115]....
        /*04a4*/ 	.word	0x0001c840


	//   ....[116]....
        /*04a8*/ 	.word	0x0001c8a0


	//   ....[117]....
        /*04ac*/ 	.word	0x0001c910


	//   ....[118]....
        /*04b0*/ 	.word	0x0001c980


	//   ....[119]....
        /*04b4*/ 	.word	0x0001c9f0


	//   ....[120]....
        /*04b8*/ 	.word	0x0001ca50


	//   ....[121]....
        /*04bc*/ 	.word	0x0001caa0


	//   ....[122]....
        /*04c0*/ 	.word	0x0001cae0


	//   ....[123]....
        /*04c4*/ 	.word	0x0001cb30


	//   ....[124]....
        /*04c8*/ 	.word	0x0001cb80


	//   ....[125]....
        /*04cc*/ 	.word	0x0001cbe0


	//   ....[126]....
        /*04d0*/ 	.word	0x0001cc50


	//   ....[127]....
        /*04d4*/ 	.word	0x0001ccb0


	//   ....[128]....
        /*04d8*/ 	.word	0x0001cd10


	//   ....[129]....
        /*04dc*/ 	.word	0x0001cd80


	//   ....[130]....
        /*04e0*/ 	.word	0x0001cdf0


	//   ....[131]....
        /*04e4*/ 	.word	0x0001ce60


	//   ....[132]....
        /*04e8*/ 	.word	0x0001cec0


	//   ....[133]....
        /*04ec*/ 	.word	0x0001cf20


	//   ....[134]....
        /*04f0*/ 	.word	0x0001cf90


	//   ....[135]....
        /*04f4*/ 	.word	0x0001cff0


	//   ....[136]....
        /*04f8*/ 	.word	0x0001d050


	//   ....[137]....
        /*04fc*/ 	.word	0x0001d0b0


	//   ....[138]....
        /*0500*/ 	.word	0x0001d120


	//   ....[139]....
        /*0504*/ 	.word	0x0001d180


	//   ....[140]....
        /*0508*/ 	.word	0x0001d1e0


	//   ....[141]....
        /*050c*/ 	.word	0x0001d240


	//   ....[142]....
        /*0510*/ 	.word	0x0001d2b0


	//   ....[143]....
        /*0514*/ 	.word	0x0001d310


	//   ....[144]....
        /*0518*/ 	.word	0x0001d370


	//   ....[145]....
        /*051c*/ 	.word	0x0001d3d0


	//   ....[146]....
        /*0520*/ 	.word	0x0001d440


	//   ....[147]....
        /*0524*/ 	.word	0x0001d490


	//   ....[148]....
        /*0528*/ 	.word	0x0001d4d0


	//   ....[149]....
        /*052c*/ 	.word	0x0001d520


	//   ....[150]....
        /*0530*/ 	.word	0x0001d570


	//   ....[151]....
        /*0534*/ 	.word	0x0001d5c0


	//   ....[152]....
        /*0538*/ 	.word	0x0001d630


	//   ....[153]....
        /*053c*/ 	.word	0x0001d680


	//   ....[154]....
        /*0540*/ 	.word	0x0001d6d0


	//   ....[155]....
        /*0544*/ 	.word	0x0001d720


	//   ....[156]....
        /*0548*/ 	.word	0x0001d770


	//   ....[157]....
        /*054c*/ 	.word	0x0001d7c0


	//   ....[158]....
        /*0550*/ 	.word	0x0001d830


	//   ....[159]....
        /*0554*/ 	.word	0x0001d870


	//   ....[160]....
        /*0558*/ 	.word	0x0001d8c0


	//   ....[161]....
        /*055c*/ 	.word	0x0001d910


	//   ....[162]....
        /*0560*/ 	.word	0x0001d970


	//----- nvinfo : EIATTR_EXIT_INSTR_OFFSETS
	.align		4
.L_550:
        /*0564*/ 	.byte	0x04, 0x1c
        /*0566*/ 	.short	(.L_552 - .L_551)


	//   ....[0]....
.L_551:
        /*0568*/ 	.word	0x00000f20


	//   ....[1]....
        /*056c*/ 	.word	0x0001c3e0


	//----- nvinfo : EIATTR_MAX_THREADS
	.align		4
.L_552:
        /*0570*/ 	.byte	0x04, 0x05
        /*0572*/ 	.short	(.L_554 - .L_553)
.L_553:
        /*0574*/ 	.word	0x00000100
        /*0578*/ 	.word	0x00000001
        /*057c*/ 	.word	0x00000001


	//----- nvinfo : EIATTR_CRS_STACK_SIZE
	.align		4
.L_554:
        /*0580*/ 	.byte	0x04, 0x1e
        /*0582*/ 	.short	(.L_556 - .L_555)
.L_555:
        /*0584*/ 	.word	0x00000000
.L_556:


//--------------------- .nv.callgraph             --------------------------
	.section	.nv.callgraph,"",@"SHT_CUDA_CALLGRAPH"
	.align	4
	.sectionentsize	8
	.align		4
        /*0000*/ 	.word	0x00000000
	.align		4
        /*0004*/ 	.word	0xffffffff
	.align		4
        /*0008*/ 	.word	0x00000000
	.align		4
        /*000c*/ 	.word	0xfffffffe
	.align		4
        /*0010*/ 	.word	0x00000000
	.align		4
        /*0014*/ 	.word	0xfffffffd
	.align		4
        /*0018*/ 	.word	0x00000000
	.align		4
        /*001c*/ 	.word	0xfffffffc


//--------------------- .nv.rel.action            --------------------------
	.section	.nv.rel.action,"",@"SHT_CUDA_RELOCINFO"
	.align	8
	.sectionentsize	8
        /*0000*/ 	.byte	0x73, 0x00, 0x00, 0x00, 0x00, 0x00, 0x00, 0x00, 0x00, 0x00, 0x00, 0x11, 0x25, 0x00, 0x05, 0x36


//--------------------- .nv.constant4             --------------------------
	.section	.nv.constant4,"a",@progbits
	.align	8
	.align		8
.nv.constant4:
        /*0000*/ 	.dword	_ZN72_INTERNAL_05d41440_36_flash_fwd_hdim192_bf16_split_sm80_cu_61719c98_41194cuda3std3__45__cpo5beginE
	.align		8
        /*0008*/ 	.dword	_ZN72_INTERNAL_05d41440_36_flash_fwd_hdim192_bf16_split_sm80_cu_61719c98_41194cuda3std3__45__cpo3endE
	.align		8
        /*0010*/ 	.dword	_ZN72_INTERNAL_05d41440_36_flash_fwd_hdim192_bf16_split_sm80_cu_61719c98_41194cuda3std3__45__cpo6cbeginE
	.align		8
        /*0018*/ 	.dword	_ZN72_INTERNAL_05d41440_36_flash_fwd_hdim192_bf16_split_sm80_cu_61719c98_41194cuda3std3__45__cpo4cendE
	.align		8
        /*0020*/ 	.dword	_ZN72_INTERNAL_05d41440_36_flash_fwd_hdim192_bf16_split_sm80_cu_61719c98_41194cuda3std3__474_GLOBAL__N__05d41440_36_flash_fwd_hdim192_bf16_split_sm80_cu_61719c98_41196ignoreE
	.align		8
        /*0028*/ 	.dword	_ZN72_INTERNAL_05d41440_36_flash_fwd_hdim192_bf16_split_sm80_cu_61719c98_41194cuda3std3__419piecewise_constructE
	.align		8
        /*0030*/ 	.dword	_ZN72_INTERNAL_05d41440_36_flash_fwd_hdim192_bf16_split_sm80_cu_61719c98_41194cuda3std3__48in_placeE
	.align		8
        /*0038*/ 	.dword	_ZN72_INTERNAL_05d41440_36_flash_fwd_hdim192_bf16_split_sm80_cu_61719c98_41194cuda3std6ranges3__45__cpo4swapE
	.align		8
        /*0040*/ 	.dword	_ZN72_INTERNAL_05d41440_36_flash_fwd_hdim192_bf16_split_sm80_cu_61719c98_41194cuda3std6ranges3__45__cpo9iter_moveE
	.align		8
        /*0048*/ 	.dword	_ZN72_INTERNAL_05d41440_36_flash_fwd_hdim192_bf16_split_sm80_cu_61719c98_41194cute7productE
	.align		8
        /*0050*/ 	.dword	_ZN72_INTERNAL_05d41440_36_flash_fwd_hdim192_bf16_split_sm80_cu_61719c98_41194cute1_E


//--------------------- .nv.constant0._ZN7cutlass13device_kernelIN5flash19enable_sm80_to_sm89INS1_16FlashAttnFwdSm80INS1_25CollectiveMainloopFwdSm80ILi8ELi1ELb1EN4cute5tupleIJNS5_1CILi128EEENS7_ILi96EEENS7_ILi192EEEEEELi192ENS_10bfloat16_tEfNS_4arch4Sm80ELb0ELb0ELb0ELb0ELb0ELb0ELb1ELb1EEENS1_21CollectiveEpilogueFwdINS6_IJS8_SA_S9_EEENS6_IJNS7_ILi1EEESI_SI_EEESC_SE_Li256ELb0ELb1ELb1ELb0EEENS1_19SingleTileSchedulerILb0ELb1ELb1ELi128EEEEEEEEEvNT_6ParamsE --------------------------
	.section	.nv.constant0._ZN7cutlass13device_kernelIN5flash19enable_sm80_to_sm89INS1_16FlashAttnFwdSm80INS1_25CollectiveMainloopFwdSm80ILi8ELi1ELb1EN4cute5tupleIJNS5_1CILi128EEENS7_ILi96EEENS7_ILi192EEEEEELi192ENS_10bfloat16_tEfNS_4arch4Sm80ELb0ELb0ELb0ELb0ELb0ELb0ELb1ELb1EEENS1_21CollectiveEpilogueFwdINS6_IJS8_SA_S9_EEENS6_IJNS7_ILi1EEESI_SI_EEESC_SE_Li256ELb0ELb1ELb1ELb0EEENS1_19SingleTileSchedulerILb0ELb1ELb1ELi128EEEEEEEEEvNT_6ParamsE,"a",@progbits
	.sectionflags	@""
	.align	4
.nv.constant0._ZN7cutlass13device_kernelIN5flash19enable_sm80_to_sm89INS1_16FlashAttnFwdSm80INS1_25CollectiveMainloopFwdSm80ILi8ELi1ELb1EN4cute5tupleIJNS5_1CILi128EEENS7_ILi96EEENS7_ILi192EEEEEELi192ENS_10bfloat16_tEfNS_4arch4Sm80ELb0ELb0ELb0ELb0ELb0ELb0ELb1ELb1EEENS1_21CollectiveEpilogueFwdINS6_IJS8_SA_S9_EEENS6_IJNS7_ILi1EEESI_SI_EEESC_SE_Li256ELb0ELb1ELb1ELb0EEENS1_19SingleTileSchedulerILb0ELb1ELb1ELi128EEEEEEEEEvNT_6ParamsE:
	.zero		1400


//--------------------- .nv.constant0._ZN7cutlass13device_kernelIN5flash19enable_sm80_to_sm89INS1_16FlashAttnFwdSm80INS1_25CollectiveMainloopFwdSm80ILi8ELi1ELb0EN4cute5tupleIJNS5_1CILi128EEENS7_ILi64EEENS7_ILi192EEEEEELi192ENS_10bfloat16_tEfNS_4arch4Sm80ELb0ELb0ELb0ELb1ELb0ELb0ELb1ELb1EEENS1_21CollectiveEpilogueFwdINS6_IJS8_SA_S9_EEENS6_IJNS7_ILi1EEESI_SI_EEESC_SE_Li256ELb1ELb1ELb1ELb0EEENS1_36VarlenDynamicPersistentTileSchedulerILi128ELi64ELi256ELi256ELb1ELb1ELb0ELb0ELb1ELb1EEEEEEEEEvNT_6ParamsE --------------------------
	.section	.nv.constant0._ZN7cutlass13device_kernelIN5flash19enable_sm80_to_sm89INS1_16FlashAttnFwdSm80INS1_25CollectiveMainloopFwdSm80ILi8ELi1ELb0EN4cute5tupleIJNS5_1CILi128EEENS7_ILi64EEENS7_ILi192EEEEEELi192ENS_10bfloat16_tEfNS_4arch4Sm80ELb0ELb0ELb0ELb1ELb0ELb0ELb1ELb1EEENS1_21CollectiveEpilogueFwdINS6_IJS8_SA_S9_EEENS6_IJNS7_ILi1EEESI_SI_EEESC_SE_Li256ELb1ELb1ELb1ELb0EEENS1_36VarlenDynamicPersistentTileSchedulerILi128ELi64ELi256ELi256ELb1ELb1ELb0ELb0ELb1ELb1EEEEEEEEEvNT_6ParamsE,"a",@progbits
	.sectionflags	@""
	.align	4
.nv.constant0._ZN7cutlass13device_kernelIN5flash19enable_sm80_to_sm89INS1_16FlashAttnFwdSm80INS1_25CollectiveMainloopFwdSm80ILi8ELi1ELb0EN4cute5tupleIJNS5_1CILi128EEENS7_ILi64EEENS7_ILi192EEEEEELi192ENS_10bfloat16_tEfNS_4arch4Sm80ELb0ELb0ELb0ELb1ELb0ELb0ELb1ELb1EEENS1_21CollectiveEpilogueFwdINS6_IJS8_SA_S9_EEENS6_IJNS7_ILi1EEESI_SI_EEESC_SE_Li256ELb1ELb1ELb1ELb0EEENS1_36VarlenDynamicPersistentTileSchedulerILi128ELi64ELi256ELi256ELb1ELb1ELb0ELb0ELb1ELb1EEEEEEEEEvNT_6ParamsE:
	.zero		1432


//--------------------- .nv.constant0._ZN7cutlass13device_kernelIN5flash19enable_sm80_to_sm89INS1_16FlashAttnFwdSm80INS1_25CollectiveMainloopFwdSm80ILi8ELi1ELb0EN4cute5tupleIJNS5_1CILi128EEENS7_ILi64EEENS7_ILi192EEEEEELi192ENS_10bfloat16_tEfNS_4arch4Sm80ELb0ELb0ELb0ELb1ELb0ELb1ELb1ELb1EEENS1_21CollectiveEpilogueFwdINS6_IJS8_SA_S9_EEENS6_IJNS7_ILi1EEESI_SI_EEESC_SE_Li256ELb1ELb1ELb1ELb0EEENS1_36VarlenDynamicPersistentTileSchedulerILi128ELi64ELi256ELi256ELb1ELb1ELb0ELb0ELb1ELb1EEEEEEEEEvNT_6ParamsE --------------------------
	.section	.nv.constant0._ZN7cutlass13device_kernelIN5flash19enable_sm80_to_sm89INS1_16FlashAttnFwdSm80INS1_25CollectiveMainloopFwdSm80ILi8ELi1ELb0EN4cute5tupleIJNS5_1CILi128EEENS7_ILi64EEENS7_ILi192EEEEEELi192ENS_10bfloat16_tEfNS_4arch4Sm80ELb0ELb0ELb0ELb1ELb0ELb1ELb1ELb1EEENS1_21CollectiveEpilogueFwdINS6_IJS8_SA_S9_EEENS6_IJNS7_ILi1EEESI_SI_EEESC_SE_Li256ELb1ELb1ELb1ELb0EEENS1_36VarlenDynamicPersistentTileSchedulerILi128ELi64ELi256ELi256ELb1ELb1ELb0ELb0ELb1ELb1EEEEEEEEEvNT_6ParamsE,"a",@progbits
	.sectionflags	@""
	.align	4
.nv.constant0._ZN7cutlass13device_kernelIN5flash19enable_sm80_to_sm89INS1_16FlashAttnFwdSm80INS1_25CollectiveMainloopFwdSm80ILi8ELi1ELb0EN4cute5tupleIJNS5_1CILi128EEENS7_ILi64EEENS7_ILi192EEEEEELi192ENS_10bfloat16_tEfNS_4arch4Sm80ELb0ELb0ELb0ELb1ELb0ELb1ELb1ELb1EEENS1_21CollectiveEpilogueFwdINS6_IJS8_SA_S9_EEENS6_IJNS7_ILi1EEESI_SI_EEESC_SE_Li256ELb1ELb1ELb1ELb0EEENS1_36VarlenDynamicPersistentTileSchedulerILi128ELi64ELi256ELi256ELb1ELb1ELb0ELb0ELb1ELb1EEEEEEEEEvNT_6ParamsE:
	.zero		1432


//--------------------- .nv.constant0._ZN7cutlass13device_kernelIN5flash19enable_sm80_to_sm89INS1_16FlashAttnFwdSm80INS1_25CollectiveMainloopFwdSm80ILi8ELi1ELb0EN4cute5tupleIJNS5_1CILi128EEENS7_ILi64EEENS7_ILi192EEEEEELi192ENS_10bfloat16_tEfNS_4arch4Sm80ELb0ELb1ELb0ELb0ELb0ELb0ELb1ELb1EEENS1_21CollectiveEpilogueFwdINS6_IJS8_SA_S9_EEENS6_IJNS7_ILi1EEESI_SI_EEESC_SE_Li256ELb0ELb1ELb1ELb0EEENS1_19SingleTileSchedulerILb0ELb1ELb1ELi128EEEEEEEEEvNT_6ParamsE --------------------------
	.section	.nv.constant0._ZN7cutlass13device_kernelIN5flash19enable_sm80_to_sm89INS1_16FlashAttnFwdSm80INS1_25CollectiveMainloopFwdSm80ILi8ELi1ELb0EN4cute5tupleIJNS5_1CILi128EEENS7_ILi64EEENS7_ILi192EEEEEELi192ENS_10bfloat16_tEfNS_4arch4Sm80ELb0ELb1ELb0ELb0ELb0ELb0ELb1ELb1EEENS1_21CollectiveEpilogueFwdINS6_IJS8_SA_S9_EEENS6_IJNS7_ILi1EEESI_SI_EEESC_SE_Li256ELb0ELb1ELb1ELb0EEENS1_19SingleTileSchedulerILb0ELb1ELb1ELi128EEEEEEEEEvNT_6ParamsE,"a",@progbits
	.sectionflags	@""
	.align	4
.nv.constant0._ZN7cutlass13device_kernelIN5flash19enable_sm80_to_sm89INS1_16FlashAttnFwdSm80INS1_25CollectiveMainloopFwdSm80ILi8ELi1ELb0EN4cute5tupleIJNS5_1CILi128EEENS7_ILi64EEENS7_ILi192EEEEEELi192ENS_10bfloat16_tEfNS_4arch4Sm80ELb0ELb1ELb0ELb0ELb0ELb0ELb1ELb1EEENS1_21CollectiveEpilogueFwdINS6_IJS8_SA_S9_EEENS6_IJNS7_ILi1EEESI_SI_EEESC_SE_Li256ELb0ELb1ELb1ELb0EEENS1_19SingleTileSchedulerILb0ELb1ELb1ELi128EEEEEEEEEvNT_6ParamsE:
	.zero		1400


//--------------------- .nv.constant0._ZN7cutlass13device_kernelIN5flash19enable_sm80_to_sm89INS1_16FlashAttnFwdSm80INS1_25CollectiveMainloopFwdSm80ILi8ELi1ELb0EN4cute5tupleIJNS5_1CILi128EEENS7_ILi64EEENS7_ILi192EEEEEELi192ENS_10bfloat16_tEfNS_4arch4Sm80ELb0ELb1ELb0ELb1ELb0ELb0ELb1ELb1EEENS1_21CollectiveEpilogueFwdINS6_IJS8_SA_S9_EEENS6_IJNS7_ILi1EEESI_SI_EEESC_SE_Li256ELb1ELb1ELb1ELb0EEENS1_36VarlenDynamicPersistentTileSchedulerILi128ELi64ELi256ELi256ELb1ELb1ELb0ELb1ELb0ELb1EEEEEEEEEvNT_6ParamsE --------------------------
	.section	.nv.constant0._ZN7cutlass13device_kernelIN5flash19enable_sm80_to_sm89INS1_16FlashAttnFwdSm80INS1_25CollectiveMainloopFwdSm80ILi8ELi1ELb0EN4cute5tupleIJNS5_1CILi128EEENS7_ILi64EEENS7_ILi192EEEEEELi192ENS_10bfloat16_tEfNS_4arch4Sm80ELb0ELb1ELb0ELb1ELb0ELb0ELb1ELb1EEENS1_21CollectiveEpilogueFwdINS6_IJS8_SA_S9_EEENS6_IJNS7_ILi1EEESI_SI_EEESC_SE_Li256ELb1ELb1ELb1ELb0EEENS1_36VarlenDynamicPersistentTileSchedulerILi128ELi64ELi256ELi256ELb1ELb1ELb0ELb1ELb0ELb1EEEEEEEEEvNT_6ParamsE,"a",@progbits
	.sectionflags	@""
	.align	4
.nv.constant0._ZN7cutlass13device_kernelIN5flash19enable_sm80_to_sm89INS1_16FlashAttnFwdSm80INS1_25CollectiveMainloopFwdSm80ILi8ELi1ELb0EN4cute5tupleIJNS5_1CILi128EEENS7_ILi64EEENS7_ILi192EEEEEELi192ENS_10bfloat16_tEfNS_4arch4Sm80ELb0ELb1ELb0ELb1ELb0ELb0ELb1ELb1EEENS1_21CollectiveEpilogueFwdINS6_IJS8_SA_S9_EEENS6_IJNS7_ILi1EEESI_SI_EEESC_SE_Li256ELb1ELb1ELb1ELb0EEENS1_36VarlenDynamicPersistentTileSchedulerILi128ELi64ELi256ELi256ELb1ELb1ELb0ELb1ELb0ELb1EEEEEEEEEvNT_6ParamsE:
	.zero		1432


//--------------------- .nv.constant0._ZN7cutlass13device_kernelIN5flash19enable_sm80_to_sm89INS1_16FlashAttnFwdSm80INS1_25CollectiveMainloopFwdSm80ILi8ELi1ELb0EN4cute5tupleIJNS5_1CILi128EEENS7_ILi64EEENS7_ILi192EEEEEELi192ENS_10bfloat16_tEfNS_4arch4Sm80ELb0ELb1ELb0ELb1ELb0ELb1ELb1ELb1EEENS1_21CollectiveEpilogueFwdINS6_IJS8_SA_S9_EEENS6_IJNS7_ILi1EEESI_SI_EEESC_SE_Li256ELb1ELb1ELb1ELb0EEENS1_36VarlenDynamicPersistentTileSchedulerILi128ELi64ELi256ELi256ELb1ELb1ELb0ELb1ELb0ELb1EEEEEEEEEvNT_6ParamsE --------------------------
	.section	.nv.constant0._ZN7cutlass13device_kernelIN5flash19enable_sm80_to_sm89INS1_16FlashAttnFwdSm80INS1_25CollectiveMainloopFwdSm80ILi8ELi1ELb0EN4cute5tupleIJNS5_1CILi128EEENS7_ILi64EEENS7_ILi192EEEEEELi192ENS_10bfloat16_tEfNS_4arch4Sm80ELb0ELb1ELb0ELb1ELb0ELb1ELb1ELb1EEENS1_21CollectiveEpilogueFwdINS6_IJS8_SA_S9_EEENS6_IJNS7_ILi1EEESI_SI_EEESC_SE_Li256ELb1ELb1ELb1ELb0EEENS1_36VarlenDynamicPersistentTileSchedulerILi128ELi64ELi256ELi256ELb1ELb1ELb0ELb1ELb0ELb1EEEEEEEEEvNT_6ParamsE,"a",@progbits
	.sectionflags	@""
	.align	4
.nv.constant0._ZN7cutlass13device_kernelIN5flash19enable_sm80_to_sm89INS1_16FlashAttnFwdSm80INS1_25CollectiveMainloopFwdSm80ILi8ELi1ELb0EN4cute5tupleIJNS5_1CILi128EEENS7_ILi64EEENS7_ILi192EEEEEELi192ENS_10bfloat16_tEfNS_4arch4Sm80ELb0ELb1ELb0ELb1ELb0ELb1ELb1ELb1EEENS1_21CollectiveEpilogueFwdINS6_IJS8_SA_S9_EEENS6_IJNS7_ILi1EEESI_SI_EEESC_SE_Li256ELb1ELb1ELb1ELb0EEENS1_36VarlenDynamicPersistentTileSchedulerILi128ELi64ELi256ELi256ELb1ELb1ELb0ELb1ELb0ELb1EEEEEEEEEvNT_6ParamsE:
	.zero		1432


//--------------------- .nv.constant0._ZN7cutlass13device_kernelIN5flash19enable_sm80_to_sm89INS1_16FlashAttnFwdSm80INS1_25CollectiveMainloopFwdSm80ILi8ELi1ELb1EN4cute5tupleIJNS5_1CILi128EEENS7_ILi96EEENS7_ILi192EEEEEELi192ENS_10bfloat16_tEfNS_4arch4Sm80ELb1ELb0ELb0ELb0ELb0ELb0ELb1ELb1EEENS1_21CollectiveEpilogueFwdINS6_IJS8_SA_S9_EEENS6_IJNS7_ILi1EEESI_SI_EEESC_SE_Li256ELb0ELb1ELb1ELb0EEENS1_30DynamicPersistentTileSchedulerILi256ELi256ELb1ELb1ELb0EEEEEEEEEvNT_6ParamsE --------------------------
	.section	.nv.constant0._ZN7cutlass13device_kernelIN5flash19enable_sm80_to_sm89INS1_16FlashAttnFwdSm80INS1_25CollectiveMainloopFwdSm80ILi8ELi1ELb1EN4cute5tupleIJNS5_1CILi128EEENS7_ILi96EEENS7_ILi192EEEEEELi192ENS_10bfloat16_tEfNS_4arch4Sm80ELb1ELb0ELb0ELb0ELb0ELb0ELb1ELb1EEENS1_21CollectiveEpilogueFwdINS6_IJS8_SA_S9_EEENS6_IJNS7_ILi1EEESI_SI_EEESC_SE_Li256ELb0ELb1ELb1ELb0EEENS1_30DynamicPersistentTileSchedulerILi256ELi256ELb1ELb1ELb0EEEEEEEEEvNT_6ParamsE,"a",@progbits
	.sectionflags	@""
	.align	4
.nv.constant0._ZN7cutlass13device_kernelIN5flash19enable_sm80_to_sm89INS1_16FlashAttnFwdSm80INS1_25CollectiveMainloopFwdSm80ILi8ELi1ELb1EN4cute5tupleIJNS5_1CILi128EEENS7_ILi96EEENS7_ILi192EEEEEELi192ENS_10bfloat16_tEfNS_4arch4Sm80ELb1ELb0ELb0ELb0ELb0ELb0ELb1ELb1EEENS1_21CollectiveEpilogueFwdINS6_IJS8_SA_S9_EEENS6_IJNS7_ILi1EEESI_SI_EEESC_SE_Li256ELb0ELb1ELb1ELb0EEENS1_30DynamicPersistentTileSchedulerILi256ELi256ELb1ELb1ELb0EEEEEEEEEvNT_6ParamsE:
	.zero		1416


//--------------------- .nv.constant0._ZN7cutlass13device_kernelIN5flash19enable_sm80_to_sm89INS1_16FlashAttnFwdSm80INS1_25CollectiveMainloopFwdSm80ILi8ELi1ELb0EN4cute5tupleIJNS5_1CILi128EEENS7_ILi64EEENS7_ILi192EEEEEELi192ENS_10bfloat16_tEfNS_4arch4Sm80ELb1ELb0ELb0ELb1ELb0ELb0ELb1ELb1EEENS1_21CollectiveEpilogueFwdINS6_IJS8_SA_S9_EEENS6_IJNS7_ILi1EEESI_SI_EEESC_SE_Li256ELb1ELb1ELb1ELb0EEENS1_36VarlenDynamicPersistentTileSchedulerILi128ELi64ELi256ELi256ELb1ELb1ELb0ELb1ELb1ELb1EEEEEEEEEvNT_6ParamsE --------------------------
	.section	.nv.constant0._ZN7cutlass13device_kernelIN5flash19enable_sm80_to_sm89INS1_16FlashAttnFwdSm80INS1_25CollectiveMainloopFwdSm80ILi8ELi1ELb0EN4cute5tupleIJNS5_1CILi128EEENS7_ILi64EEENS7_ILi192EEEEEELi192ENS_10bfloat16_tEfNS_4arch4Sm80ELb1ELb0ELb0ELb1ELb0ELb0ELb1ELb1EEENS1_21CollectiveEpilogueFwdINS6_IJS8_SA_S9_EEENS6_IJNS7_ILi1EEESI_SI_EEESC_SE_Li256ELb1ELb1ELb1ELb0EEENS1_36VarlenDynamicPersistentTileSchedulerILi128ELi64ELi256ELi256ELb1ELb1ELb0ELb1ELb1ELb1EEEEEEEEEvNT_6ParamsE,"a",@progbits
	.sectionflags	@""
	.align	4
.nv.constant0._ZN7cutlass13device_kernelIN5flash19enable_sm80_to_sm89INS1_16FlashAttnFwdSm80INS1_25CollectiveMainloopFwdSm80ILi8ELi1ELb0EN4cute5tupleIJNS5_1CILi128EEENS7_ILi64EEENS7_ILi192EEEEEELi192ENS_10bfloat16_tEfNS_4arch4Sm80ELb1ELb0ELb0ELb1ELb0ELb0ELb1ELb1EEENS1_21CollectiveEpilogueFwdINS6_IJS8_SA_S9_EEENS6_IJNS7_ILi1EEESI_SI_EEESC_SE_Li256ELb1ELb1ELb1ELb0EEENS1_36VarlenDynamicPersistentTileSchedulerILi128ELi64ELi256ELi256ELb1ELb1ELb0ELb1ELb1ELb1EEEEEEEEEvNT_6ParamsE:
	.zero		1432


//--------------------- .nv.constant0._ZN7cutlass13device_kernelIN5flash19enable_sm80_to_sm89INS1_16FlashAttnFwdSm80INS1_25CollectiveMainloopFwdSm80ILi8ELi1ELb0EN4cute5tupleIJNS5_1CILi128EEENS7_ILi64EEENS7_ILi192EEEEEELi192ENS_10bfloat16_tEfNS_4arch4Sm80ELb1ELb0ELb0ELb1ELb0ELb1ELb1ELb1EEENS1_21CollectiveEpilogueFwdINS6_IJS8_SA_S9_EEENS6_IJNS7_ILi1EEESI_SI_EEESC_SE_Li256ELb1ELb1ELb1ELb0EEENS1_36VarlenDynamicPersistentTileSchedulerILi128ELi64ELi256ELi256ELb1ELb1ELb0ELb1ELb1ELb1EEEEEEEEEvNT_6ParamsE --------------------------
	.section	.nv.constant0._ZN7cutlass13device_kernelIN5flash19enable_sm80_to_sm89INS1_16FlashAttnFwdSm80INS1_25CollectiveMainloopFwdSm80ILi8ELi1ELb0EN4cute5tupleIJNS5_1CILi128EEENS7_ILi64EEENS7_ILi192EEEEEELi192ENS_10bfloat16_tEfNS_4arch4Sm80ELb1ELb0ELb0ELb1ELb0ELb1ELb1ELb1EEENS1_21CollectiveEpilogueFwdINS6_IJS8_SA_S9_EEENS6_IJNS7_ILi1EEESI_SI_EEESC_SE_Li256ELb1ELb1ELb1ELb0EEENS1_36VarlenDynamicPersistentTileSchedulerILi128ELi64ELi256ELi256ELb1ELb1ELb0ELb1ELb1ELb1EEEEEEEEEvNT_6ParamsE,"a",@progbits
	.sectionflags	@""
	.align	4
.nv.constant0._ZN7cutlass13device_kernelIN5flash19enable_sm80_to_sm89INS1_16FlashAttnFwdSm80INS1_25CollectiveMainloopFwdSm80ILi8ELi1ELb0EN4cute5tupleIJNS5_1CILi128EEENS7_ILi64EEENS7_ILi192EEEEEELi192ENS_10bfloat16_tEfNS_4arch4Sm80ELb1ELb0ELb0ELb1ELb0ELb1ELb1ELb1EEENS1_21CollectiveEpilogueFwdINS6_IJS8_SA_S9_EEENS6_IJNS7_ILi1EEESI_SI_EEESC_SE_Li256ELb1ELb1ELb1ELb0EEENS1_36VarlenDynamicPersistentTileSchedulerILi128ELi64ELi256ELi256ELb1ELb1ELb0ELb1ELb1ELb1EEEEEEEEEvNT_6ParamsE:
	.zero		1432


//--------------------- .nv.constant0._ZN7cutlass13device_kernelIN5flash19enable_sm80_to_sm89INS1_16FlashAttnFwdSm80INS1_25CollectiveMainloopFwdSm80ILi8ELi2ELb1EN4cute5tupleIJNS5_1CILi128EEENS7_ILi96EEENS7_ILi192EEEEEELi192ENS_10bfloat16_tEfNS_4arch4Sm80ELb0ELb0ELb0ELb0ELb0ELb0ELb1ELb1EEENS1_21CollectiveEpilogueFwdINS6_IJS8_SA_S9_EEENS6_IJNS7_ILi1EEESI_SI_EEESC_SE_Li256ELb0ELb1ELb1ELb0EEENS1_19SingleTileSchedulerILb0ELb1ELb1ELi128EEEEEEEEEvNT_6ParamsE --------------------------
	.section	.nv.constant0._ZN7cutlass13device_kernelIN5flash19enable_sm80_to_sm89INS1_16FlashAttnFwdSm80INS1_25CollectiveMainloopFwdSm80ILi8ELi2ELb1EN4cute5tupleIJNS5_1CILi128EEENS7_ILi96EEENS7_ILi192EEEEEELi192ENS_10bfloat16_tEfNS_4arch4Sm80ELb0ELb0ELb0ELb0ELb0ELb0ELb1ELb1EEENS1_21CollectiveEpilogueFwdINS6_IJS8_SA_S9_EEENS6_IJNS7_ILi1EEESI_SI_EEESC_SE_Li256ELb0ELb1ELb1ELb0EEENS1_19SingleTileSchedulerILb0ELb1ELb1ELi128EEEEEEEEEvNT_6ParamsE,"a",@progbits
	.sectionflags	@""
	.align	4
.nv.constant0._ZN7cutlass13device_kernelIN5flash19enable_sm80_to_sm89INS1_16FlashAttnFwdSm80INS1_25CollectiveMainloopFwdSm80ILi8ELi2ELb1EN4cute5tupleIJNS5_1CILi128EEENS7_ILi96EEENS7_ILi192EEEEEELi192ENS_10bfloat16_tEfNS_4arch4Sm80ELb0ELb0ELb0ELb0ELb0ELb0ELb1ELb1EEENS1_21CollectiveEpilogueFwdINS6_IJS8_SA_S9_EEENS6_IJNS7_ILi1EEESI_SI_EEESC_SE_Li256ELb0ELb1ELb1ELb0EEENS1_19SingleTileSchedulerILb0ELb1ELb1ELi128EEEEEEEEEvNT_6ParamsE:
	.zero		1400


//--------------------- .nv.constant0._ZN7cutlass13device_kernelIN5flash19enable_sm80_to_sm89INS1_16FlashAttnFwdSm80INS1_25CollectiveMainloopFwdSm80ILi8ELi2ELb0EN4cute5tupleIJNS5_1CILi128EEENS7_ILi64EEENS7_ILi192EEEEEELi192ENS_10bfloat16_tEfNS_4arch4Sm80ELb0ELb0ELb0ELb1ELb0ELb0ELb1ELb1EEENS1_21CollectiveEpilogueFwdINS6_IJS8_SA_S9_EEENS6_IJNS7_ILi1EEESI_SI_EEESC_SE_Li256ELb1ELb1ELb1ELb0EEENS1_36VarlenDynamicPersistentTileSchedulerILi128ELi64ELi256ELi256ELb1ELb1ELb0ELb0ELb1ELb1EEEEEEEEEvNT_6ParamsE --------------------------
	.section	.nv.constant0._ZN7cutlass13device_kernelIN5flash19enable_sm80_to_sm89INS1_16FlashAttnFwdSm80INS1_25CollectiveMainloopFwdSm80ILi8ELi2ELb0EN4cute5tupleIJNS5_1CILi128EEENS7_ILi64EEENS7_ILi192EEEEEELi192ENS_10bfloat16_tEfNS_4arch4Sm80ELb0ELb0ELb0ELb1ELb0ELb0ELb1ELb1EEENS1_21CollectiveEpilogueFwdINS6_IJS8_SA_S9_EEENS6_IJNS7_ILi1EEESI_SI_EEESC_SE_Li256ELb1ELb1ELb1ELb0EEENS1_36VarlenDynamicPersistentTileSchedulerILi128ELi64ELi256ELi256ELb1ELb1ELb0ELb0ELb1ELb1EEEEEEEEEvNT_6ParamsE,"a",@progbits
	.sectionflags	@""
	.align	4
.nv.constant0._ZN7cutlass13device_kernelIN5flash19enable_sm80_to_sm89INS1_16FlashAttnFwdSm80INS1_25CollectiveMainloopFwdSm80ILi8ELi2ELb0EN4cute5tupleIJNS5_1CILi128EEENS7_ILi64EEENS7_ILi192EEEEEELi192ENS_10bfloat16_tEfNS_4arch4Sm80ELb0ELb0ELb0ELb1ELb0ELb0ELb1ELb1EEENS1_21CollectiveEpilogueFwdINS6_IJS8_SA_S9_EEENS6_IJNS7_ILi1EEESI_SI_EEESC_SE_Li256ELb1ELb1ELb1ELb0EEENS1_36VarlenDynamicPersistentTileSchedulerILi128ELi64ELi256ELi256ELb1ELb1ELb0ELb0ELb1ELb1EEEEEEEEEvNT_6ParamsE:
	.zero		1432


//--------------------- .nv.constant0._ZN7cutlass13device_kernelIN5flash19enable_sm80_to_sm89INS1_16FlashAttnFwdSm80INS1_25CollectiveMainloopFwdSm80ILi8ELi2ELb0EN4cute5tupleIJNS5_1CILi128EEENS7_ILi64EEENS7_ILi192EEEEEELi192ENS_10bfloat16_tEfNS_4arch4Sm80ELb0ELb0ELb0ELb1ELb0ELb1ELb1ELb1EEENS1_21CollectiveEpilogueFwdINS6_IJS8_SA_S9_EEENS6_IJNS7_ILi1EEESI_SI_EEESC_SE_Li256ELb1ELb1ELb1ELb0EEENS1_36VarlenDynamicPersistentTileSchedulerILi128ELi64ELi256ELi256ELb1ELb1ELb0ELb0ELb1ELb1EEEEEEEEEvNT_6ParamsE --------------------------
	.section	.nv.constant0._ZN7cutlass13device_kernelIN5flash19enable_sm80_to_sm89INS1_16FlashAttnFwdSm80INS1_25CollectiveMainloopFwdSm80ILi8ELi2ELb0EN4cute5tupleIJNS5_1CILi128EEENS7_ILi64EEENS7_ILi192EEEEEELi192ENS_10bfloat16_tEfNS_4arch4Sm80ELb0ELb0ELb0ELb1ELb0ELb1ELb1ELb1EEENS1_21CollectiveEpilogueFwdINS6_IJS8_SA_S9_EEENS6_IJNS7_ILi1EEESI_SI_EEESC_SE_Li256ELb1ELb1ELb1ELb0EEENS1_36VarlenDynamicPersistentTileSchedulerILi128ELi64ELi256ELi256ELb1ELb1ELb0ELb0ELb1ELb1EEEEEEEEEvNT_6ParamsE,"a",@progbits
	.sectionflags	@""
	.align	4
.nv.constant0._ZN7cutlass13device_kernelIN5flash19enable_sm80_to_sm89INS1_16FlashAttnFwdSm80INS1_25CollectiveMainloopFwdSm80ILi8ELi2ELb0EN4cute5tupleIJNS5_1CILi128EEENS7_ILi64EEENS7_ILi192EEEEEELi192ENS_10bfloat16_tEfNS_4arch4Sm80ELb0ELb0ELb0ELb1ELb0ELb1ELb1ELb1EEENS1_21CollectiveEpilogueFwdINS6_IJS8_SA_S9_EEENS6_IJNS7_ILi1EEESI_SI_EEESC_SE_Li256ELb1ELb1ELb1ELb0EEENS1_36VarlenDynamicPersistentTileSchedulerILi128ELi64ELi256ELi256ELb1ELb1ELb0ELb0ELb1ELb1EEEEEEEEEvNT_6ParamsE:
	.zero		1432


//--------------------- .nv.constant0._ZN7cutlass13device_kernelIN5flash19enable_sm80_to_sm89INS1_16FlashAttnFwdSm80INS1_25CollectiveMainloopFwdSm80ILi8ELi2ELb0EN4cute5tupleIJNS5_1CILi128EEENS7_ILi64EEENS7_ILi192EEEEEELi192ENS_10bfloat16_tEfNS_4arch4Sm80ELb0ELb1ELb0ELb0ELb0ELb0ELb1ELb1EEENS1_21CollectiveEpilogueFwdINS6_IJS8_SA_S9_EEENS6_IJNS7_ILi1EEESI_SI_EEESC_SE_Li256ELb0ELb1ELb1ELb0EEENS1_19SingleTileSchedulerILb0ELb1ELb1ELi128EEEEEEEEEvNT_6ParamsE --------------------------
	.section	.nv.constant0._ZN7cutlass13device_kernelIN5flash19enable_sm80_to_sm89INS1_16FlashAttnFwdSm80INS1_25CollectiveMainloopFwdSm80ILi8ELi2ELb0EN4cute5tupleIJNS5_1CILi128EEENS7_ILi64EEENS7_ILi192EEEEEELi192ENS_10bfloat16_tEfNS_4arch4Sm80ELb0ELb1ELb0ELb0ELb0ELb0ELb1ELb1EEENS1_21CollectiveEpilogueFwdINS6_IJS8_SA_S9_EEENS6_IJNS7_ILi1EEESI_SI_EEESC_SE_Li256ELb0ELb1ELb1ELb0EEENS1_19SingleTileSchedulerILb0ELb1ELb1ELi128EEEEEEEEEvNT_6ParamsE,"a",@progbits
	.sectionflags	@""
	.align	4
.nv.constant0._ZN7cutlass13device_kernelIN5flash19enable_sm80_to_sm89INS1_16FlashAttnFwdSm80INS1_25CollectiveMainloopFwdSm80ILi8ELi2ELb0EN4cute5tupleIJNS5_1CILi128EEENS7_ILi64EEENS7_ILi192EEEEEELi192ENS_10bfloat16_tEfNS_4arch4Sm80ELb0ELb1ELb0ELb0ELb0ELb0ELb1ELb1EEENS1_21CollectiveEpilogueFwdINS6_IJS8_SA_S9_EEENS6_IJNS7_ILi1EEESI_SI_EEESC_SE_Li256ELb0ELb1ELb1ELb0EEENS1_19SingleTileSchedulerILb0ELb1ELb1ELi128EEEEEEEEEvNT_6ParamsE:
	.zero		1400


//--------------------- .nv.constant0._ZN7cutlass13device_kernelIN5flash19enable_sm80_to_sm89INS1_16FlashAttnFwdSm80INS1_25CollectiveMainloopFwdSm80ILi8ELi2ELb0EN4cute5tupleIJNS5_1CILi128EEENS7_ILi64EEENS7_ILi192EEEEEELi192ENS_10bfloat16_tEfNS_4arch4Sm80ELb0ELb1ELb0ELb1ELb0ELb0ELb1ELb1EEENS1_21CollectiveEpilogueFwdINS6_IJS8_SA_S9_EEENS6_IJNS7_ILi1EEESI_SI_EEESC_SE_Li256ELb1ELb1ELb1ELb0EEENS1_36VarlenDynamicPersistentTileSchedulerILi128ELi64ELi256ELi256ELb1ELb1ELb0ELb1ELb0ELb1EEEEEEEEEvNT_6ParamsE --------------------------
	.section	.nv.constant0._ZN7cutlass13device_kernelIN5flash19enable_sm80_to_sm89INS1_16FlashAttnFwdSm80INS1_25CollectiveMainloopFwdSm80ILi8ELi2ELb0EN4cute5tupleIJNS5_1CILi128EEENS7_ILi64EEENS7_ILi192EEEEEELi192ENS_10bfloat16_tEfNS_4arch4Sm80ELb0ELb1ELb0ELb1ELb0ELb0ELb1ELb1EEENS1_21CollectiveEpilogueFwdINS6_IJS8_SA_S9_EEENS6_IJNS7_ILi1EEESI_SI_EEESC_SE_Li256ELb1ELb1ELb1ELb0EEENS1_36VarlenDynamicPersistentTileSchedulerILi128ELi64ELi256ELi256ELb1ELb1ELb0ELb1ELb0ELb1EEEEEEEEEvNT_6ParamsE,"a",@progbits
	.sectionflags	@""
	.align	4
.nv.constant0._ZN7cutlass13device_kernelIN5flash19enable_sm80_to_sm89INS1_16FlashAttnFwdSm80INS1_25CollectiveMainloopFwdSm80ILi8ELi2ELb0EN4cute5tupleIJNS5_1CILi128EEENS7_ILi64EEENS7_ILi192EEEEEELi192ENS_10bfloat16_tEfNS_4arch4Sm80ELb0ELb1ELb0ELb1ELb0ELb0ELb1ELb1EEENS1_21CollectiveEpilogueFwdINS6_IJS8_SA_S9_EEENS6_IJNS7_ILi1EEESI_SI_EEESC_SE_Li256ELb1ELb1ELb1ELb0EEENS1_36VarlenDynamicPersistentTileSchedulerILi128ELi64ELi256ELi256ELb1ELb1ELb0ELb1ELb0ELb1EEEEEEEEEvNT_6ParamsE:
	.zero		1432


//--------------------- .nv.constant0._ZN7cutlass13device_kernelIN5flash19enable_sm80_to_sm89INS1_16FlashAttnFwdSm80INS1_25CollectiveMainloopFwdSm80ILi8ELi2ELb0EN4cute5tupleIJNS5_1CILi128EEENS7_ILi64EEENS7_ILi192EEEEEELi192ENS_10bfloat16_tEfNS_4arch4Sm80ELb0ELb1ELb0ELb1ELb0ELb1ELb1ELb1EEENS1_21CollectiveEpilogueFwdINS6_IJS8_SA_S9_EEENS6_IJNS7_ILi1EEESI_SI_EEESC_SE_Li256ELb1ELb1ELb1ELb0EEENS1_36VarlenDynamicPersistentTileSchedulerILi128ELi64ELi256ELi256ELb1ELb1ELb0ELb1ELb0ELb1EEEEEEEEEvNT_6ParamsE --------------------------
	.section	.nv.constant0._ZN7cutlass13device_kernelIN5flash19enable_sm80_to_sm89INS1_16FlashAttnFwdSm80INS1_25CollectiveMainloopFwdSm80ILi8ELi2ELb0EN4cute5tupleIJNS5_1CILi128EEENS7_ILi64EEENS7_ILi192EEEEEELi192ENS_10bfloat16_tEfNS_4arch4Sm80ELb0ELb1ELb0ELb1ELb0ELb1ELb1ELb1EEENS1_21CollectiveEpilogueFwdINS6_IJS8_SA_S9_EEENS6_IJNS7_ILi1EEESI_SI_EEESC_SE_Li256ELb1ELb1ELb1ELb0EEENS1_36VarlenDynamicPersistentTileSchedulerILi128ELi64ELi256ELi256ELb1ELb1ELb0ELb1ELb0ELb1EEEEEEEEEvNT_6ParamsE,"a",@progbits
	.sectionflags	@""
	.align	4
.nv.constant0._ZN7cutlass13device_kernelIN5flash19enable_sm80_to_sm89INS1_16FlashAttnFwdSm80INS1_25CollectiveMainloopFwdSm80ILi8ELi2ELb0EN4cute5tupleIJNS5_1CILi128EEENS7_ILi64EEENS7_ILi192EEEEEELi192ENS_10bfloat16_tEfNS_4arch4Sm80ELb0ELb1ELb0ELb1ELb0ELb1ELb1ELb1EEENS1_21CollectiveEpilogueFwdINS6_IJS8_SA_S9_EEENS6_IJNS7_ILi1EEESI_SI_EEESC_SE_Li256ELb1ELb1ELb1ELb0EEENS1_36VarlenDynamicPersistentTileSchedulerILi128ELi64ELi256ELi256ELb1ELb1ELb0ELb1ELb0ELb1EEEEEEEEEvNT_6ParamsE:
	.zero		1432


//--------------------- .nv.constant0._ZN7cutlass13device_kernelIN5flash19enable_sm80_to_sm89INS1_16FlashAttnFwdSm80INS1_25CollectiveMainloopFwdSm80ILi8ELi2ELb1EN4cute5tupleIJNS5_1CILi128EEENS7_ILi96EEENS7_ILi192EEEEEELi192ENS_10bfloat16_tEfNS_4arch4Sm80ELb1ELb0ELb0ELb0ELb0ELb0ELb1ELb1EEENS1_21CollectiveEpilogueFwdINS6_IJS8_SA_S9_EEENS6_IJNS7_ILi1EEESI_SI_EEESC_SE_Li256ELb0ELb1ELb1ELb0EEENS1_30DynamicPersistentTileSchedulerILi256ELi256ELb1ELb1ELb0EEEEEEEEEvNT_6ParamsE --------------------------
	.section	.nv.constant0._ZN7cutlass13device_kernelIN5flash19enable_sm80_to_sm89INS1_16FlashAttnFwdSm80INS1_25CollectiveMainloopFwdSm80ILi8ELi2ELb1EN4cute5tupleIJNS5_1CILi128EEENS7_ILi96EEENS7_ILi192EEEEEELi192ENS_10bfloat16_tEfNS_4arch4Sm80ELb1ELb0ELb0ELb0ELb0ELb0ELb1ELb1EEENS1_21CollectiveEpilogueFwdINS6_IJS8_SA_S9_EEENS6_IJNS7_ILi1EEESI_SI_EEESC_SE_Li256ELb0ELb1ELb1ELb0EEENS1_30DynamicPersistentTileSchedulerILi256ELi256ELb1ELb1ELb0EEEEEEEEEvNT_6ParamsE,"a",@progbits
	.sectionflags	@""
	.align	4
.nv.constant0._ZN7cutlass13device_kernelIN5flash19enable_sm80_to_sm89INS1_16FlashAttnFwdSm80INS1_25CollectiveMainloopFwdSm80ILi8ELi2ELb1EN4cute5tupleIJNS5_1CILi128EEENS7_ILi96EEENS7_ILi192EEEEEELi192ENS_10bfloat16_tEfNS_4arch4Sm80ELb1ELb0ELb0ELb0ELb0ELb0ELb1ELb1EEENS1_21CollectiveEpilogueFwdINS6_IJS8_SA_S9_EEENS6_IJNS7_ILi1EEESI_SI_EEESC_SE_Li256ELb0ELb1ELb1ELb0EEENS1_30DynamicPersistentTileSchedulerILi256ELi256ELb1ELb1ELb0EEEEEEEEEvNT_6ParamsE:
	.zero		1416


//--------------------- .nv.constant0._ZN7cutlass13device_kernelIN5flash19enable_sm80_to_sm89INS1_16FlashAttnFwdSm80INS1_25CollectiveMainloopFwdSm80ILi8ELi2ELb0EN4cute5tupleIJNS5_1CILi128EEENS7_ILi64EEENS7_ILi192EEEEEELi192ENS_10bfloat16_tEfNS_4arch4Sm80ELb1ELb0ELb0ELb1ELb0ELb0ELb1ELb1EEENS1_21CollectiveEpilogueFwdINS6_IJS8_SA_S9_EEENS6_IJNS7_ILi1EEESI_SI_EEESC_SE_Li256ELb1ELb1ELb1ELb0EEENS1_36VarlenDynamicPersistentTileSchedulerILi128ELi64ELi256ELi256ELb1ELb1ELb0ELb1ELb1ELb1EEEEEEEEEvNT_6ParamsE --------------------------
	.section	.nv.constant0._ZN7cutlass13device_kernelIN5flash19enable_sm80_to_sm89INS1_16FlashAttnFwdSm80INS1_25CollectiveMainloopFwdSm80ILi8ELi2ELb0EN4cute5tupleIJNS5_1CILi128EEENS7_ILi64EEENS7_ILi192EEEEEELi192ENS_10bfloat16_tEfNS_4arch4Sm80ELb1ELb0ELb0ELb1ELb0ELb0ELb1ELb1EEENS1_21CollectiveEpilogueFwdINS6_IJS8_SA_S9_EEENS6_IJNS7_ILi1EEESI_SI_EEESC_SE_Li256ELb1ELb1ELb1ELb0EEENS1_36VarlenDynamicPersistentTileSchedulerILi128ELi64ELi256ELi256ELb1ELb1ELb0ELb1ELb1ELb1EEEEEEEEEvNT_6ParamsE,"a",@progbits
	.sectionflags	@""
	.align	4
.nv.constant0._ZN7cutlass13device_kernelIN5flash19enable_sm80_to_sm89INS1_16FlashAttnFwdSm80INS1_25CollectiveMainloopFwdSm80ILi8ELi2ELb0EN4cute5tupleIJNS5_1CILi128EEENS7_ILi64EEENS7_ILi192EEEEEELi192ENS_10bfloat16_tEfNS_4arch4Sm80ELb1ELb0ELb0ELb1ELb0ELb0ELb1ELb1EEENS1_21CollectiveEpilogueFwdINS6_IJS8_SA_S9_EEENS6_IJNS7_ILi1EEESI_SI_EEESC_SE_Li256ELb1ELb1ELb1ELb0EEENS1_36VarlenDynamicPersistentTileSchedulerILi128ELi64ELi256ELi256ELb1ELb1ELb0ELb1ELb1ELb1EEEEEEEEEvNT_6ParamsE:
	.zero		1432


//--------------------- .nv.constant0._ZN7cutlass13device_kernelIN5flash19enable_sm80_to_sm89INS1_16FlashAttnFwdSm80INS1_25CollectiveMainloopFwdSm80ILi8ELi2ELb0EN4cute5tupleIJNS5_1CILi128EEENS7_ILi64EEENS7_ILi192EEEEEELi192ENS_10bfloat16_tEfNS_4arch4Sm80ELb1ELb0ELb0ELb1ELb0ELb1ELb1ELb1EEENS1_21CollectiveEpilogueFwdINS6_IJS8_SA_S9_EEENS6_IJNS7_ILi1EEESI_SI_EEESC_SE_Li256ELb1ELb1ELb1ELb0EEENS1_36VarlenDynamicPersistentTileSchedulerILi128ELi64ELi256ELi256ELb1ELb1ELb0ELb1ELb1ELb1EEEEEEEEEvNT_6ParamsE --------------------------
	.section	.nv.constant0._ZN7cutlass13device_kernelIN5flash19enable_sm80_to_sm89INS1_16FlashAttnFwdSm80INS1_25CollectiveMainloopFwdSm80ILi8ELi2ELb0EN4cute5tupleIJNS5_1CILi128EEENS7_ILi64EEENS7_ILi192EEEEEELi192ENS_10bfloat16_tEfNS_4arch4Sm80ELb1ELb0ELb0ELb1ELb0ELb1ELb1ELb1EEENS1_21CollectiveEpilogueFwdINS6_IJS8_SA_S9_EEENS6_IJNS7_ILi1EEESI_SI_EEESC_SE_Li256ELb1ELb1ELb1ELb0EEENS1_36VarlenDynamicPersistentTileSchedulerILi128ELi64ELi256ELi256ELb1ELb1ELb0ELb1ELb1ELb1EEEEEEEEEvNT_6ParamsE,"a",@progbits
	.sectionflags	@""
	.align	4
.nv.constant0._ZN7cutlass13device_kernelIN5flash19enable_sm80_to_sm89INS1_16FlashAttnFwdSm80INS1_25CollectiveMainloopFwdSm80ILi8ELi2ELb0EN4cute5tupleIJNS5_1CILi128EEENS7_ILi64EEENS7_ILi192EEEEEELi192ENS_10bfloat16_tEfNS_4arch4Sm80ELb1ELb0ELb0ELb1ELb0ELb1ELb1ELb1EEENS1_21CollectiveEpilogueFwdINS6_IJS8_SA_S9_EEENS6_IJNS7_ILi1EEESI_SI_EEESC_SE_Li256ELb1ELb1ELb1ELb0EEENS1_36VarlenDynamicPersistentTileSchedulerILi128ELi64ELi256ELi256ELb1ELb1ELb0ELb1ELb1ELb1EEEEEEEEEvNT_6ParamsE:
	.zero		1432


//--------------------- .text._ZN7cutlass13device_kernelIN5flash19enable_sm80_to_sm89INS1_16FlashAttnFwdSm80INS1_25CollectiveMainloopFwdSm80ILi8ELi1ELb1EN4cute5tupleIJNS5_1CILi128EEENS7_ILi96EEENS7_ILi192EEEEEELi192ENS_10bfloat16_tEfNS_4arch4Sm80ELb0ELb0ELb0ELb0ELb0ELb0ELb1ELb1EEENS1_21CollectiveEpilogueFwdINS6_IJS8_SA_S9_EEENS6_IJNS7_ILi1EEESI_SI_EEESC_SE_Li256ELb0ELb1ELb1ELb0EEENS1_19SingleTileSchedulerILb0ELb1ELb1ELi128EEEEEEEEEvNT_6ParamsE --------------------------
	.section	.text._ZN7cutlass13device_kernelIN5flash19enable_sm80_to_sm89INS1_16FlashAttnFwdSm80INS1_25CollectiveMainloopFwdSm80ILi8ELi1ELb1EN4cute5tupleIJNS5_1CILi128EEENS7_ILi96EEENS7_ILi192EEEEEELi192ENS_10bfloat16_tEfNS_4arch4Sm80ELb0ELb0ELb0ELb0ELb0ELb0ELb1ELb1EEENS1_21CollectiveEpilogueFwdINS6_IJS8_SA_S9_EEENS6_IJNS7_ILi1EEESI_SI_EEESC_SE_Li256ELb0ELb1ELb1ELb0EEENS1_19SingleTileSchedulerILb0ELb1ELb1ELi128EEEEEEEEEvNT_6ParamsE,"ax",@progbits
	.sectioninfo	@"SHI_REGISTERS=255"
	.align	128
.text._ZN7cutlass13device_kernelIN5flash19enable_sm80_to_sm89INS1_16FlashAttnFwdSm80INS1_25CollectiveMainloopFwdSm80ILi8ELi1ELb1EN4cute5tupleIJNS5_1CILi128EEENS7_ILi96EEENS7_ILi192EEEEEELi192ENS_10bfloat16_tEfNS_4arch4Sm80ELb0ELb0ELb0ELb0ELb0ELb0ELb1ELb1EEENS1_21CollectiveEpilogueFwdINS6_IJS8_SA_S9_EEENS6_IJNS7_ILi1EEESI_SI_EEESC_SE_Li256ELb0ELb1ELb1ELb0EEENS1_19SingleTileSchedulerILb0ELb1ELb1ELi128EEEEEEEEEvNT_6ParamsE:
        .type           _ZN7cutlass13device_kernelIN5flash19enable_sm80_to_sm89INS1_16FlashAttnFwdSm80INS1_25CollectiveMainloopFwdSm80ILi8ELi1ELb1EN4cute5tupleIJNS5_1CILi128EEENS7_ILi96EEENS7_ILi192EEEEEELi192ENS_10bfloat16_tEfNS_4arch4Sm80ELb0ELb0ELb0ELb0ELb0ELb0ELb1ELb1EEENS1_21CollectiveEpilogueFwdINS6_IJS8_SA_S9_EEENS6_IJNS7_ILi1EEESI_SI_EEESC_SE_Li256ELb0ELb1ELb1ELb0EEENS1_19SingleTileSchedulerILb0ELb1ELb1ELi128EEEEEEEEEvNT_6ParamsE,@function
        .size           _ZN7cutlass13device_kernelIN5flash19enable_sm80_to_sm89INS1_16FlashAttnFwdSm80INS1_25CollectiveMainloopFwdSm80ILi8ELi1ELb1EN4cute5tupleIJNS5_1CILi128EEENS7_ILi96EEENS7_ILi192EEEEEELi192ENS_10bfloat16_tEfNS_4arch4Sm80ELb0ELb0ELb0ELb0ELb0ELb0ELb1ELb1EEENS1_21CollectiveEpilogueFwdINS6_IJS8_SA_S9_EEENS6_IJNS7_ILi1EEESI_SI_EEESC_SE_Li256ELb0ELb1ELb1ELb0EEENS1_19SingleTileSchedulerILb0ELb1ELb1ELi128EEEEEEEEEvNT_6ParamsE,(.L_x_2452 - _ZN7cutlass13device_kernelIN5flash19enable_sm80_to_sm89INS1_16FlashAttnFwdSm80INS1_25CollectiveMainloopFwdSm80ILi8ELi1ELb1EN4cute5tupleIJNS5_1CILi128EEENS7_ILi96EEENS7_ILi192EEEEEELi192ENS_10bfloat16_tEfNS_4arch4Sm80ELb0ELb0ELb0ELb0ELb0ELb0ELb1ELb1EEENS1_21CollectiveEpilogueFwdINS6_IJS8_SA_S9_EEENS6_IJNS7_ILi1EEESI_SI_EEESC_SE_Li256ELb0ELb1ELb1ELb0EEENS1_19SingleTileSchedulerILb0ELb1ELb1ELi128EEEEEEEEEvNT_6ParamsE)
        .other          _ZN7cutlass13device_kernelIN5flash19enable_sm80_to_sm89INS1_16FlashAttnFwdSm80INS1_25CollectiveMainloopFwdSm80ILi8ELi1ELb1EN4cute5tupleIJNS5_1CILi128EEENS7_ILi96EEENS7_ILi192EEEEEELi192ENS_10bfloat16_tEfNS_4arch4Sm80ELb0ELb0ELb0ELb0ELb0ELb0ELb1ELb1EEENS1_21CollectiveEpilogueFwdINS6_IJS8_SA_S9_EEENS6_IJNS7_ILi1EEESI_SI_EEESC_SE_Li256ELb0ELb1ELb1ELb0EEENS1_19SingleTileSchedulerILb0ELb1ELb1ELi128EEEEEEEEEvNT_6ParamsE,@"STO_CUDA_ENTRY STV_DEFAULT"
_ZN7cutlass13device_kernelIN5flash19enable_sm80_to_sm89INS1_16FlashAttnFwdSm80INS1_25CollectiveMainloopFwdSm80ILi8ELi1ELb1EN4cute5tupleIJNS5_1CILi128EEENS7_ILi96EEENS7_ILi192EEEEEELi192ENS_10bfloat16_tEfNS_4arch4Sm80ELb0ELb0ELb0ELb0ELb0ELb0ELb1ELb1EEENS1_21CollectiveEpilogueFwdINS6_IJS8_SA_S9_EEENS6_IJNS7_ILi1EEESI_SI_EEESC_SE_Li256ELb0ELb1ELb1ELb0EEENS1_19SingleTileSchedulerILb0ELb1ELb1ELi128EEEEEEEEEvNT_6ParamsE:
[----:B------:R-:W-:Y:S02]  /*0000*/  MOV R1, c[0x0][0x28] ;  /* 0x00000a0000017a02 */ /* 0x000fe40000000f00 */
[----:B------:R-:W1:Y:S01]  /*0010*/  S2R R132, SR_TID.X ;  /* 0x0000000000847919 */ /* 0x000e620000002100 */
[----:B------:R-:W2:Y:S01]  /*0020*/  S2UR UR6, SR_CTAID.Y ;  /* 0x00000000000679c3 */ /* 0x000ea20000002600 */
[----:B------:R-:W-:Y:S02]  /*0030*/  IADD3 R1, R1, -0x30, RZ ;  /* 0xffffffd001017810 */ /* 0x000fe40007ffe0ff */
[----:B------:R-:W3:Y:S01]  /*0040*/  S2R R18, SR_CTAID.Z ;  /* 0x0000000000127919 */ /* 0x000ee20000002700 */
[----:B-1----:R-:W-:-:S06]  /*0050*/  SHF.R.U32.HI R0, RZ, 0x5, R132 ;  /* 0x00000005ff007819 */ /* 0x002fcc0000011684 */
[----:B------:R-:W1:Y:S02]  /*0060*/  SHFL.IDX PT, R0, R0, RZ, 0x1f ;  /* 0x00001fff00007589 */ /* 0x000e6400000e0000 */
[----:B-1----:R-:W-:-:S13]  /*0070*/  ISETP.NE.AND P0, PT, R0, RZ, PT ;  /* 0x000000ff0000720c */ /* 0x002fda0003f05270 */
[----:B--2---:R-:W-:Y:S05]  /*0080*/  @!P0 BRA `(.L_x_0) ;  /* 0x0000009000008947 */ /* 0x004fea0003800000 */
[----:B---3--:R-:W-:Y:S01]  /*0090*/  MOV R0, c[0x0][0x550] ;  /* 0x0001540000007a02 */ /* 0x008fe20000000f00 */
[----:B------:R-:W-:-:S03]  /*00a0*/  UMOV UR9, UR6 ;  /* 0x0000000600097c82 */ /* 0x000fc60008000000 */
[----:B------:R-:W-:-:S13]  /*00b0*/  ISETP.NE.AND P0, PT, R0, 0x1, PT ;  /* 0x000000010000780c */ /* 0x000fda0003f05270 */
[----:B------:R-:W-:Y:S05]  /*00c0*/  @!P0 BRA `(.L_x_1) ;  /* 0x000000b000008947 */ /* 0x000fea0003800000 */
[----:B------:R-:W-:Y:S02]  /*00d0*/  ULDC UR4, c[0x0][0x554] ;  /* 0x0001550000047ab9 */ /* 0x000fe40000000800 */
[----:B------:R-:W-:Y:S02]  /*00e0*/  UIMAD.WIDE.U32 UR4, UR6, UR4, URZ ;  /* 0x00000004060472a5 */ /* 0x000fe4000f8e003f */
[----:B------:R-:W-:Y:S02]  /*00f0*/  ULDC UR9, c[0x0][0x558] ;  /* 0x0001560000097ab9 */ /* 0x000fe40000000800 */
[----:B------:R-:W-:Y:S01]  /*0100*/  USHF.R.U32.HI UR9, URZ, UR9, UR5 ;  /* 0x000000093f097299 */ /* 0x000fe20008011605 */
[----:B------:R-:W-:Y:S05]  /*0110*/  BRA `(.L_x_1) ;  /* 0x0000006000007947 */ /* 0x000fea0003800000 */
.L_x_0:
[----:B---3--:R-:W-:Y:S02]  /*0120*/  ULDC.64 UR4, c[0x0][0x550] ;  /* 0x0001540000047ab9 */ /* 0x008fe40000000a00 */
[----:B------:R-:W-:Y:S02]  /*0130*/  UISETP.NE.AND UP0, UPT, UR4, 0x1, UPT ;  /* 0x000000010400788c */ /* 0x000fe4000bf05270 */
[----:B------:R-:W-:-:S02]  /*0140*/  UIMAD.WIDE.U32 UR10, UR6, UR5, URZ ;  /* 0x00000005060a72a5 */ /* 0x000fc4000f8e003f */
[----:B------:R-:W-:Y:S02]  /*0150*/  ULDC UR4, c[0x0][0x558] ;  /* 0x0001560000047ab9 */ /* 0x000fe40000000800 */
[----:B------:R-:W-:-:S05]  /*0160*/  UMOV UR9, UR6 ;  /* 0x0000000600097c82 */ /* 0x000fca0008000000 */
[----:B------:R-:W-:-:S03]  /*0170*/  @UP0 USHF.R.U32.HI UR9, URZ, UR4, UR11 ;  /* 0x000000043f090299 */ /* 0x000fc6000801160b */
.L_x_1:
[----:B------:R-:W-:Y:S01]  /*0180*/  ISETP.GE.AND P0, PT, R18, RZ, PT ;  /* 0x000000ff1200720c */ /* 0x000fe20003f06270 */
[----:B------:R-:W-:Y:S02]  /*0190*/  UIADD3 UR5, -UR9, URZ, URZ ;  /* 0x0000003f09057290 */ /* 0x000fe4000fffe13f */
[----:B------:R-:W-:Y:S02]  /*01a0*/  ULDC UR4, c[0x0][0x550] ;  /* 0x0001540000047ab9 */ /* 0x000fe40000000800 */
[----:B------:R-:W-:-:S08]  /*01b0*/  UIMAD UR6, UR5, UR4, UR6 ;  /* 0x00000004050672a4 */ /* 0x000fd0000f8e0206 */
[----:B------:R-:W-:Y:S05]  /*01c0*/  @!P0 EXIT ;  /* 0x000000000000894d */ /* 0x000fea0003800000 */
[----:B------:R-:W-:Y:S02]  /*01d0*/  ULDC UR4, c[0x0][0x1d0] ;  /* 0x0000740000047ab9 */ /* 0x000fe40000000800 */
[----:B------:R-:W-:Y:S02]  /*01e0*/  UISETP.GE.AND UP0, UPT, UR4, 0x1, UPT ;  /* 0x000000010400788c */ /* 0x000fe4000bf06270 */
[----:B------:R-:W-:Y:S02]  /*01f0*/  UIADD3 UR10, UR4, 0x5f, URZ ;  /* 0x0000005f040a7890 */ /* 0x000fe4000fffe03f */
[----:B------:R-:W-:Y:S02]  /*0200*/  UMOV UR15, URZ ;  /* 0x0000003f000f7c82 */ /* 0x000fe40008000000 */
[----:B------:R-:W-:Y:S01]  /*0210*/  PLOP3.LUT P0, PT, PT, PT, UP0, 0x80, 0x0 ;  /* 0x000000000000781c */ /* 0x000fe20003f0f008 */
[----:B------:R-:W-:-:S04]  /*0220*/  UIMAD.WIDE UR10, UR10, 0x2aaaaaab, URZ ;  /* 0x2aaaaaab0a0a78a5 */ /* 0x000fc8000f8e023f */
[----:B------:R-:W-:-:S04]  /*0230*/  USHF.R.U32.HI UR12, URZ, 0x1f, UR11 ;  /* 0x0000001f3f0c7899 */ /* 0x000fc8000801160b */
[----:B------:R-:W-:-:S04]  /*0240*/  ULEA.HI.SX32 UR12, UR11, UR12, 0x1c ;  /* 0x0000000c0b0c7291 */ /* 0x000fc8000f8fe23f */
[----:B------:R-:W-:Y:S05]  /*0250*/  @!P0 BRA `(.L_x_2) ;  /* 0x0000023000008947 */ /* 0x000fea0003800000 */
[----:B------:R-:W-:Y:S02]  /*0260*/  USHF.R.U32.HI UR4, URZ, 0x10, UR6 ;  /* 0x000000103f047899 */ /* 0x000fe40008011606 */
[----:B------:R-:W-:Y:S02]  /*0270*/  ULDC UR5, c[0x0][0x338] ;  /* 0x0000ce0000057ab9 */ /* 0x000fe40000000800 */
[----:B------:R-:W-:Y:S02]  /*0280*/  UISETP.NE.AND UP0, UPT, UR4, URZ, UPT ;  /* 0x0000003f0400728c */ /* 0x000fe4000bf05270 */
[----:B------:R-:W-:Y:S02]  /*0290*/  UMOV UR14, URZ ;  /* 0x0000003f000e7c82 */ /* 0x000fe40008000000 */
[----:B------:R-:W-:-:S04]  /*02a0*/  USEL UR5, UR4, UR5, UP0 ;  /* 0x0000000504057287 */ /* 0x000fc80008000000 */
[----:B------:R-:W-:Y:S02]  /*02b0*/  UIADD3 UR11, UR12, -0x1, UR5 ;  /* 0xffffffff0c0b7890 */ /* 0x000fe4000fffe005 */
[----:B------:R-:W-:-:S05]  /*02c0*/  IMAD.U32 R3, RZ, RZ, UR5 ;  /* 0x00000005ff037e24 */ /* 0x000fca000f8e00ff */
[----:B------:R-:W-:-:S04]  /*02d0*/  IABS R0, R3 ;  /* 0x0000000300007213 */ /* 0x000fc80000000000 */
[----:B------:R-:W1:Y:S02]  /*02e0*/  R2UR UR10, R0 ;  /* 0x00000000000a73c2 */ /* 0x000e6400000e0000 */
[----:B-1----:R-:W1:Y:S08]  /*02f0*/  I2F.RP R0, UR10 ;  /* 0x0000000a00007d06 */ /* 0x002e700008209400 */
[----:B-1----:R-:W1:Y:S02]  /*0300*/  MUFU.RCP R0, R0 ;  /* 0x0000000000007308 */ /* 0x002e640000001000 */
[----:B-1----:R-:W-:-:S06]  /*0310*/  IADD3 R0, R0, 0xffffffe, RZ ;  /* 0x0ffffffe00007810 */ /* 0x002fcc0007ffe0ff */
[----:B------:R-:W1:Y:S02]  /*0320*/  F2I.FTZ.U32.TRUNC.NTZ R0, R0 ;  /* 0x0000000000007305 */ /* 0x000e64000021f000 */
[----:B-1----:R1:W2:Y:S02]  /*0330*/  R2UR UR15, R0 ;  /* 0x00000000000f73c2 */ /* 0x0022a400000e0000 */
[----:B-1----:R-:W-:Y:S01]  /*0340*/  IMAD.U32 R0, RZ, RZ, UR11 ;  /* 0x0000000bff007e24 */ /* 0x002fe2000f8e00ff */
[----:B--2---:R-:W-:Y:S02]  /*0350*/  UIADD3 UR4, URZ, -UR15, URZ ;  /* 0x8000000f3f047290 */ /* 0x004fe4000fffe03f */
[----:B------:R-:W-:Y:S02]  /*0360*/  ULOP3.LUT UR11, UR11, UR5, URZ, 0x3c, !UPT ;  /* 0x000000050b0b7292 */ /* 0x000fe4000f8e3c3f */
[----:B------:R-:W-:Y:S01]  /*0370*/  IABS R2, R0 ;  /* 0x0000000000027213 */ /* 0x000fe20000000000 */
[----:B------:R-:W-:Y:S01]  /*0380*/  UIMAD UR4, UR4, UR10, URZ ;  /* 0x0000000a040472a4 */ /* 0x000fe2000f8e023f */
[----:B------:R-:W-:-:S02]  /*0390*/  IABS R0, R3 ;  /* 0x0000000300007213 */ /* 0x000fc40000000000 */
[----:B------:R-:W1:Y:S01]  /*03a0*/  R2UR UR8, R2 ;  /* 0x00000000020873c2 */ /* 0x000e6200000e0000 */
[----:B------:R-:W-:Y:S02]  /*03b0*/  UIMAD.WIDE.U32 UR14, UR15, UR4, UR14 ;  /* 0x000000040f0e72a5 */ /* 0x000fe4000f8e000e */
[----:B------:R-:W-:-:S05]  /*03c0*/  IMAD.MOV R0, RZ, RZ, -R0 ;  /* 0x000000ffff007224 */ /* 0x000fca00078e0a00 */
[----:B------:R-:W2:Y:S01]  /*03d0*/  R2UR UR7, R0 ;  /* 0x00000000000773c2 */ /* 0x000ea200000e0000 */
[----:B-1----:R-:W-:-:S04]  /*03e0*/  UIMAD.WIDE.U32 UR14, UR15, UR8, URZ ;  /* 0x000000080f0e72a5 */ /* 0x002fc8000f8e003f */
[----:B--2---:R-:W-:-:S04]  /*03f0*/  UIMAD UR7, UR15, UR7, UR8 ;  /* 0x000000070f0772a4 */ /* 0x004fc8000f8e0208 */
[----:B------:R-:W-:-:S11]  /*0400*/  UISETP.GT.U32.AND UP0, UPT, UR10, UR7, UPT ;  /* 0x000000070a00728c */ /* 0x000fd6000bf04070 */
[----:B------:R-:W-:Y:S02]  /*0410*/  @!UP0 UIADD3 UR7, UR7, -UR10, URZ ;  /* 0x8000000a07078290 */ /* 0x000fe4000fffe03f */
[----:B------:R-:W-:Y:S02]  /*0420*/  @!UP0 UIADD3 UR15, UR15, 0x1, URZ ;  /* 0x000000010f0f8890 */ /* 0x000fe4000fffe03f */
[----:B------:R-:W-:Y:S02]  /*0430*/  UISETP.GE.U32.AND UP1, UPT, UR7, UR10, UPT ;  /* 0x0000000a0700728c */ /* 0x000fe4000bf26070 */
[----:B------:R-:W-:-:S09]  /*0440*/  UISETP.GE.AND UP0, UPT, UR11, URZ, UPT ;  /* 0x0000003f0b00728c */ /* 0x000fd2000bf06270 */
[----:B------:R-:W-:Y:S02]  /*0450*/  @UP1 UIADD3 UR15, UR15, 0x1, URZ ;  /* 0x000000010f0f1890 */ /* 0x000fe4000fffe03f */
[----:B------:R-:W-:Y:S02]  /*0460*/  UISETP.NE.AND UP1, UPT, UR5, URZ, UPT ;  /* 0x0000003f0500728c */ /* 0x000fe4000bf25270 */
[----:B------:R-:W-:-:S09]  /*0470*/  @!UP0 UIADD3 UR15, -UR15, URZ, URZ ;  /* 0x0000003f0f0f8290 */ /* 0x000fd2000fffe13f */
[----:B------:R-:W-:Y:S02]  /*0480*/  @!UP1 ULOP3.LUT UR15, URZ, UR5, URZ, 0x33, !UPT ;  /* 0x000000053f0f9292 */ /* 0x000fe4000f8e333f */
.L_x_2:
[----:B------:R-:W-:Y:S01]  /*0490*/  ULOP3.LUT UR8, UR6, 0xffff, URZ, 0xc0, !UPT ;  /* 0x0000ffff06087892 */ /* 0x000fe2000f8ec03f */
[----:B------:R-:W-:Y:S01]  /*04a0*/  PLOP3.LUT P2, PT, PT, PT, PT, 0x80, 0x0 ;  /* 0x000000000000781c */ /* 0x000fe20003f4f070 */
[----:B------:R-:W-:Y:S01]  /*04b0*/  ULDC.64 UR10, c[0x0][0x118] ;  /* 0x00004600000a7ab9 */ /* 0x000fe20000000a00 */
[----:B------:R-:W-:Y:S01]  /*04c0*/  CS2R R16, SRZ ;  /* 0x0000000000107805 */ /* 0x000fe2000001ff00 */
[----:B------:R-:W-:Y:S01]  /*04d0*/  UIMAD UR8, UR8, UR15, URZ ;  /* 0x0000000f080872a4 */ /* 0x000fe2000f8e023f */
[----:B------:R-:W-:Y:S01]  /*04e0*/  CS2R R130, SRZ ;  /* 0x0000000000827805 */ /* 0x000fe2000001ff00 */
[----:B------:R-:W-:Y:S01]  /*04f0*/  CS2R R128, SRZ ;  /* 0x0000000000807805 */ /* 0x000fe2000001ff00 */
[----:B------:R-:W-:Y:S01]  /*0500*/  CS2R R150, SRZ ;  /* 0x0000000000967805 */ /* 0x000fe2000001ff00 */
[----:B------:R-:W-:Y:S01]  /*0510*/  UIADD3 UR15, UR8, UR15, URZ ;  /* 0x0000000f080f7290 */ /* 0x000fe2000fffe03f */
[----:B------:R-:W-:Y:S01]  /*0520*/  CS2R R148, SRZ ;  /* 0x0000000000947805 */ /* 0x000fe2000001ff00 */
[----:B------:R-:W-:Y:S01]  /*0530*/  CS2R R126, SRZ ;  /* 0x00000000007e7805 */ /* 0x000fe2000001ff00 */
[----:B------:R-:W-:Y:S01]  /*0540*/  CS2R R124, SRZ ;  /* 0x00000000007c7805 */ /* 0x000fe2000001ff00 */
[----:B------:R-:W-:Y:S01]  /*0550*/  UISETP.LT.AND UP0, UPT, UR12, UR15, UPT ;  /* 0x0000000f0c00728c */ /* 0x000fe2000bf01270 */
[----:B------:R-:W-:Y:S01]  /*0560*/  CS2R R146, SRZ ;  /* 0x0000000000927805 */ /* 0x000fe2000001ff00 */
[----:B------:R-:W-:Y:S01]  /*0570*/  CS2R R144, SRZ ;  /* 0x0000000000907805 */ /* 0x000fe2000001ff00 */
[----:B------:R-:W-:Y:S01]  /*0580*/  CS2R R122, SRZ ;  /* 0x00000000007a7805 */ /* 0x000fe2000001ff00 */
[----:B------:R-:W-:Y:S01]  /*0590*/  USEL UR12, UR12, UR15, UP0 ;  /* 0x0000000f0c0c7287 */ /* 0x000fe20008000000 */
[----:B------:R-:W-:Y:S01]  /*05a0*/  CS2R R120, SRZ ;  /* 0x0000000000787805 */ /* 0x000fe2000001ff00 */
[----:B------:R-:W-:Y:S01]  /*05b0*/  CS2R R118, SRZ ;  /* 0x0000000000767805 */ /* 0x000fe2000001ff00 */
[----:B------:R-:W-:Y:S01]  /*05c0*/  CS2R R116, SRZ ;  /* 0x0000000000747805 */ /* 0x000fe2000001ff00 */
[----:B------:R-:W-:Y:S01]  /*05d0*/  UISETP.GT.AND UP0, UPT, UR12, UR8, UPT ;  /* 0x000000080c00728c */ /* 0x000fe2000bf04270 */
[----:B------:R-:W-:Y:S01]  /*05e0*/  CS2R R114, SRZ ;  /* 0x0000000000727805 */ /* 0x000fe2000001ff00 */
[----:B------:R-:W-:Y:S01]  /*05f0*/  CS2R R112, SRZ ;  /* 0x0000000000707805 */ /* 0x000fe2000001ff00 */
[----:B------:R-:W-:Y:S01]  /*0600*/  CS2R R110, SRZ ;  /* 0x00000000006e7805 */ /* 0x000fe2000001ff00 */
[----:B------:R-:W-:Y:S01]  /*0610*/  CS2R R108, SRZ ;  /* 0x00000000006c7805 */ /* 0x000fe2000001ff00 */
[----:B------:R-:W-:Y:S01]  /*0620*/  CS2R R106, SRZ ;  /* 0x00000000006a7805 */ /* 0x000fe2000001ff00 */
[----:B------:R-:W-:Y:S01]  /*0630*/  PLOP3.LUT P0, PT, PT, PT, UP0, 0x80, 0x0 ;  /* 0x000000000000781c */ /* 0x000fe20003f0f008 */
[----:B------:R-:W-:Y:S01]  /*0640*/  CS2R R104, SRZ ;  /* 0x0000000000687805 */ /* 0x000fe2000001ff00 */
        /* <DEDUP_REMOVED lines=30> */
[----:B------:R-:W-:Y:S05]  /*0830*/  @!P0 BRA `(.L_x_3) ;  /* 0x0000901000008947 */ /* 0x000fea0003800000 */
[----:B------:R-:W-:Y:S01]  /*0840*/  ISETP.NE.U32.AND P4, PT, RZ, c[0x0][0x340], PT ;  /* 0x0000d000ff007a0c */ /* 0x000fe20003f85070 */
[----:B------:R-:W1:Y:S01]  /*0850*/  S2R R9, SR_CTAID.X ;  /* 0x0000000000097919 */ /* 0x000e620000002500 */
[----:B------:R-:W-:Y:S01]  /*0860*/  SHF.R.S32.HI R27, RZ, 0x1f, R132 ;  /* 0x0000001fff1b7819 */ /* 0x000fe20000011484 */
[----:B------:R-:W-:Y:S01]  /*0870*/  USHF.R.S32.HI UR13, URZ, 0x1f, UR9 ;  /* 0x0000001f3f0d7899 */ /* 0x000fe20008011409 */
[----:B------:R-:W-:Y:S01]  /*0880*/  ISETP.NE.AND.EX P4, PT, RZ, c[0x0][0x344], PT, P4 ;  /* 0x0000d100ff007a0c */ /* 0x000fe20003f85340 */
[----:B------:R-:W-:-:S12]  /*0890*/  ULDC.64 UR4, c[0x0][0x1b8] ;  /* 0x00006e0000047ab9 */ /* 0x000fd80000000a00 */
[----:B------:R-:W-:-:S04]  /*08a0*/  @P4 IMAD.MOV.U32 R2, RZ, RZ, 0x4 ;  /* 0x00000004ff024424 */ /* 0x000fc800078e00ff */
[----:B------:R-:W-:-:S05]  /*08b0*/  @P4 IMAD.WIDE R2, R18, R2, c[0x0][0x340] ;  /* 0x0000d00012024625 */ /* 0x000fca00078e0202 */
[----:B------:R2:W3:Y:S01]  /*08c0*/  @P4 LDG.E R20, [R2.64] ;  /* 0x0000000a02144981 */ /* 0x0004e2000c1e1900 */
[----:B------:R-:W-:Y:S01]  /*08d0*/  IMAD.MOV.U32 R8, RZ, RZ, c[0x0][0x2c4] ;  /* 0x0000b100ff087624 */ /* 0x000fe200078e00ff */
[----:B------:R-:W-:Y:S01]  /*08e0*/  UIMAD.WIDE.U32 UR6, UR9, UR4, URZ ;  /* 0x00000004090672a5 */ /* 0x000fe2000f8e003f */
[----:B------:R-:W-:Y:S01]  /*08f0*/  SHF.R.S32.HI R11, RZ, 0x1f, R18 ;  /* 0x0000001fff0b7819 */ /* 0x000fe20000011412 */
[----:B------:R-:W-:Y:S01]  /*0900*/  UIMAD UR4, UR13, UR4, URZ ;  /* 0x000000040d0472a4 */ /* 0x000fe2000f8e023f */
[-C--:B------:R-:W-:Y:S01]  /*0910*/  LEA.HI R26, R27, R132.reuse, RZ, 0x4 ;  /* 0x000000841b1a7211 */ /* 0x080fe200078f20ff */
[----:B------:R-:W-:Y:S01]  /*0920*/  UMOV UR16, 0x60 ;  /* 0x0000006000107882 */ /* 0x000fe20000000000 */
[C---:B------:R-:W-:Y:S01]  /*0930*/  ISETP.NE.AND P0, PT, R8.reuse, 0x1, PT ;  /* 0x000000010800780c */ /* 0x040fe20003f05270 */
[----:B------:R-:W-:Y:S01]  /*0940*/  UIMAD UR4, UR9, UR5, UR4 ;  /* 0x00000005090472a4 */ /* 0x000fe2000f8e0204 */
[----:B------:R-:W-:Y:S01]  /*0950*/  IMAD R6, R11, c[0x0][0x1c0], RZ ;  /* 0x000070000b067a24 */ /* 0x000fe200078e02ff */
[CC--:B------:R-:W-:Y:S01]  /*0960*/  LEA.HI R10, R27.reuse, R132.reuse, RZ, 0x6 ;  /* 0x000000841b0a7211 */ /* 0x0c0fe200078f30ff */
[----:B------:R-:W-:Y:S01]  /*0970*/  IMAD R8, R8, c[0x0][0x168], RZ ;  /* 0x00005a0008087a24 */ /* 0x000fe200078e02ff */
[----:B------:R-:W-:Y:S01]  /*0980*/  UIADD3 UR4, UR7, UR4, URZ ;  /* 0x0000000407047290 */ /* 0x000fe2000fffe03f */
[----:B------:R-:W-:Y:S01]  /*0990*/  IMAD R6, R18, c[0x0][0x1c4], R6 ;  /* 0x0000710012067a24 */ /* 0x000fe200078e0206 */
[----:B------:R-:W-:Y:S01]  /*09a0*/  LEA.HI R117, R27, R132, RZ, 0x5 ;  /* 0x000000841b757211 */ /* 0x000fe200078f28ff */
[----:B------:R-:W-:-:S02]  /*09b0*/  IMAD.MOV.U32 R118, RZ, RZ, c[0x0][0x1e0] ;  /* 0x00007800ff767624 */ /* 0x000fc400078e00ff */
[----:B------:R-:W-:Y:S01]  /*09c0*/  IMAD.MOV.U32 R119, RZ, RZ, c[0x0][0x1e4] ;  /* 0x00007900ff777624 */ /* 0x000fe200078e00ff */
[----:B--2---:R-:W-:Y:S01]  /*09d0*/  LEA.HI R2, R27, R132, RZ, 0x3 ;  /* 0x000000841b027211 */ /* 0x004fe200078f18ff */
[----:B------:R-:W-:Y:S02]  /*09e0*/  IMAD.U32 R3, RZ, RZ, UR7 ;  /* 0x00000007ff037e24 */ /* 0x000fe4000f8e00ff */
[----:B------:R-:W-:Y:S01]  /*09f0*/  IMAD.U32 R3, RZ, RZ, UR4 ;  /* 0x00000004ff037e24 */ /* 0x000fe2000f8e00ff */
[----:B------:R-:W-:Y:S01]  /*0a00*/  LOP3.LUT R0, R2, 0xfffffff8, RZ, 0xc0, !PT ;  /* 0xfffffff802007812 */ /* 0x000fe200078ec0ff */
[----:B------:R-:W-:Y:S01]  /*0a10*/  ULDC.64 UR4, c[0x0][0x1e0] ;  /* 0x0000780000047ab9 */ /* 0x000fe20000000a00 */
[----:B------:R-:W-:Y:S01]  /*0a20*/  SHF.R.S32.HI R22, RZ, 0x3, R2 ;  /* 0x00000003ff167819 */ /* 0x000fe20000011402 */
[----:B------:R-:W-:Y:S01]  /*0a30*/  IMAD.U32 R2, RZ, RZ, UR6 ;  /* 0x00000006ff027e24 */ /* 0x000fe2000f8e00ff */
[----:B------:R-:W-:Y:S01]  /*0a40*/  UIMAD.WIDE.U32 UR14, UR16, UR4, URZ ;  /* 0x00000004100e72a5 */ /* 0x000fe2000f8e003f */
[----:B------:R-:W-:Y:S01]  /*0a50*/  IMAD.IADD R28, R132, 0x1, -R0 ;  /* 0x00000001841c7824 */ /* 0x000fe200078e0a00 */
[----:B------:R-:W-:Y:S01]  /*0a60*/  SHF.R.S32.HI R29, RZ, 0x1f, R22 ;  /* 0x0000001fff1d7819 */ /* 0x000fe20000011416 */
[----:B------:R-:W-:Y:S01]  /*0a70*/  IMAD.WIDE.U32 R2, R18, c[0x0][0x1c0], R2 ;  /* 0x0000700012027a25 */ /* 0x000fe200078e0002 */
[----:B------:R-:W-:-:S02]  /*0a80*/  ULDC.64 UR6, c[0x0][0x1e8] ;  /* 0x00007a0000067ab9 */ /* 0x000fc40000000a00 */
[----:B------:R-:W-:Y:S01]  /*0a90*/  UIMAD UR6, UR13, UR6, URZ ;  /* 0x000000060d0672a4 */ /* 0x000fe2000f8e023f */
[----:B------:R-:W-:Y:S02]  /*0aa0*/  IMAD R0, R28, 0x20, R22 ;  /* 0x000000201c007824 */ /* 0x000fe400078e0216 */
[----:B------:R-:W-:Y:S01]  /*0ab0*/  IMAD.IADD R3, R3, 0x1, R6 ;  /* 0x0000000103037824 */ /* 0x000fe200078e0206 */
[----:B------:R-:W-:Y:S01]  /*0ac0*/  UIMAD UR6, UR9, UR7, UR6 ;  /* 0x00000007090672a4 */ /* 0x000fe2000f8e0206 */
[----:B-1----:R-:W-:Y:S01]  /*0ad0*/  IMAD R4, R9, 0x80, R0 ;  /* 0x0000008009047824 */ /* 0x002fe200078e0200 */
[----:B------:R-:W-:Y:S01]  /*0ae0*/  UIADD3 UR7, UR12, -0x1, URZ ;  /* 0xffffffff0c077890 */ /* 0x000fe2000fffe03f */
[----:B------:R-:W-:Y:S02]  /*0af0*/  IMAD.U32 R6, RZ, RZ, UR14 ;  /* 0x0000000eff067e24 */ /* 0x000fe4000f8e00ff */
[----:B------:R-:W-:Y:S01]  /*0b00*/  @P0 IMAD.HI.U32 R5, R4, c[0x0][0x2c8], RZ ;  /* 0x0000b20004050a27 */ /* 0x000fe200078e00ff */
[----:B------:R-:W-:-:S02]  /*0b10*/  USHF.R.S32.HI UR17, URZ, 0x1f, UR7 ;  /* 0x0000001f3f117899 */ /* 0x000fc40008011407 */
[----:B------:R-:W-:Y:S01]  /*0b20*/  UISETP.GT.AND UP0, UPT, UR7, UR8, UPT ;  /* 0x000000080700728c */ /* 0x000fe2000bf04270 */
[----:B------:R-:W-:Y:S01]  /*0b30*/  IMAD.MOV.U32 R0, RZ, RZ, R4 ;  /* 0x000000ffff007224 */ /* 0x000fe200078e0004 */
[----:B------:R-:W-:Y:S01]  /*0b40*/  @P0 SHF.R.U32.HI R0, RZ, c[0x0][0x2cc], R5 ;  /* 0x0000b300ff000a19 */ /* 0x000fe20000011605 */
[----:B------:R-:W-:Y:S02]  /*0b50*/  IMAD.MOV.U32 R116, RZ, RZ, R6 ;  /* 0x000000ffff747224 */ /* 0x000fe400078e0006 */
[----:B------:R-:W-:Y:S01]  /*0b60*/  IMAD.SHL.U32 R16, R28, 0x8, RZ ;  /* 0x000000081c107824 */ /* 0x000fe200078e00ff */
[--C-:B------:R-:W-:Y:S01]  /*0b70*/  SHF.R.S32.HI R7, RZ, 0x1f, R0.reuse ;  /* 0x0000001fff077819 */ /* 0x100fe20000011400 */
[----:B------:R-:W-:Y:S02]  /*0b80*/  IMAD.MOV R5, RZ, RZ, -R0 ;  /* 0x000000ffff057224 */ /* 0x000fe400078e0a00 */
[----:B------:R-:W-:Y:S01]  /*0b90*/  IMAD.WIDE.U32 R2, R0, c[0x0][0x1b0], R2 ;  /* 0x00006c0000027a25 */ /* 0x000fe200078e0002 */
[----:B------:R-:W-:-:S02]  /*0ba0*/  SHF.R.S32.HI R17, RZ, 0x1f, R16 ;  /* 0x0000001fff117819 */ /* 0x000fc40000011410 */
[C---:B------:R-:W-:Y:S01]  /*0bb0*/  IADD3 R23, R16.reuse, 0x40, RZ ;  /* 0x0000004010177810 */ /* 0x040fe20007ffe0ff */
[----:B------:R-:W-:Y:S01]  /*0bc0*/  IMAD R4, R5, c[0x0][0x2c4], R4 ;  /* 0x0000b10005047a24 */ /* 0x000fe200078e0204 */
[----:B------:R-:W-:Y:S01]  /*0bd0*/  IADD3 R25, R16, 0x80, RZ ;  /* 0x0000008010197810 */ /* 0x000fe20007ffe0ff */
[----:B------:R-:W-:Y:S01]  /*0be0*/  IMAD R7, R7, c[0x0][0x1b0], RZ ;  /* 0x00006c0007077a24 */ /* 0x000fe200078e02ff */
[----:B------:R-:W-:Y:S01]  /*0bf0*/  BAR.SYNC.DEFER_BLOCKING 0x0 ;  /* 0x0000000000007b1d */ /* 0x000fe20000010000 */
[----:B------:R-:W-:Y:S02]  /*0c00*/  ISETP.GE.AND P5, PT, R23, c[0x0][0x198], PT ;  /* 0x0000660017007a0c */ /* 0x000fe40003fa6270 */
[----:B------:R-:W-:Y:S01]  /*0c10*/  IMAD R0, R0, c[0x0][0x1b4], R7 ;  /* 0x00006d0000007a24 */ /* 0x000fe200078e0207 */
[----:B------:R-:W-:Y:S01]  /*0c20*/  SHF.R.S32.HI R5, RZ, 0x1f, R4 ;  /* 0x0000001fff057819 */ /* 0x000fe20000011404 */
[----:B------:R-:W-:Y:S02]  /*0c30*/  IMAD.U32 R7, RZ, RZ, UR15 ;  /* 0x0000000fff077e24 */ /* 0x000fe4000f8e00ff */
[----:B------:R-:W-:-:S02]  /*0c40*/  IMAD.IADD R3, R3, 0x1, R0 ;  /* 0x0000000103037824 */ /* 0x000fc400078e0200 */
[----:B------:R-:W-:Y:S02]  /*0c50*/  IMAD R0, R5, c[0x0][0x1a8], RZ ;  /* 0x00006a0005007a24 */ /* 0x000fe400078e02ff */
[----:B------:R-:W-:-:S04]  /*0c60*/  IMAD.WIDE.U32 R2, R4, c[0x0][0x1a8], R2 ;  /* 0x00006a0004027a25 */ /* 0x000fc800078e0002 */
[----:B------:R-:W-:Y:S01]  /*0c70*/  IMAD R0, R4, c[0x0][0x1ac], R0 ;  /* 0x00006b0004007a24 */ /* 0x000fe200078e0200 */
[----:B------:R-:W-:Y:S01]  /*0c80*/  LEA R13, P3, R2, c[0x0][0x160], 0x1 ;  /* 0x00005800020d7a11 */ /* 0x000fe200078608ff */
[----:B------:R-:W-:Y:S01]  /*0c90*/  IMAD R7, R9, 0x80, R22 ;  /* 0x0000008009077824 */ /* 0x000fe200078e0216 */
[----:B------:R-:W-:Y:S01]  /*0ca0*/  SHF.R.S32.HI R9, RZ, 0x4, R26 ;  /* 0x00000004ff097819 */ /* 0x000fe2000001141a */
[----:B------:R-:W-:-:S03]  /*0cb0*/  IMAD.IADD R0, R3, 0x1, R0 ;  /* 0x0000000103007824 */ /* 0x000fc600078e0200 */
[----:B------:R-:W-:Y:S02]  /*0cc0*/  IADD3 R6, R7, 0x20, RZ ;  /* 0x0000002007067810 */ /* 0x000fe40007ffe0ff */
[----:B------:R-:W-:Y:S01]  /*0cd0*/  LEA.HI.X R12, R2, c[0x0][0x164], R0, 0x1, P3 ;  /* 0x00005900020c7a11 */ /* 0x000fe200018f0c00 */
[----:B------:R-:W-:Y:S01]  /*0ce0*/  IMAD.SHL.U32 R0, R22, 0x40, RZ ;  /* 0x0000004016007824 */ /* 0x000fe200078e00ff */
[----:B------:R-:W-:Y:S01]  /*0cf0*/  ISETP.GE.AND P1, PT, R6, R8, PT ;  /* 0x000000080600720c */ /* 0x000fe20003f26270 */
[----:B------:R-:W-:Y:S01]  /*0d00*/  IMAD R2, R29, c[0x0][0x1e0], RZ ;  /* 0x000078001d027a24 */ /* 0x000fe200078e02ff */
[C---:B------:R-:W-:Y:S02]  /*0d10*/  IADD3 R5, R7.reuse, 0x40, RZ ;  /* 0x0000004007057810 */ /* 0x040fe40007ffe0ff */
[----:B------:R-:W-:Y:S02]  /*0d20*/  LOP3.LUT R0, R0, 0x1c0, RZ, 0xc0, !PT ;  /* 0x000001c000007812 */ /* 0x000fe400078ec0ff */
[----:B------:R-:W-:-:S02]  /*0d30*/  IADD3 R4, R7, 0x60, RZ ;  /* 0x0000006007047810 */ /* 0x000fc40007ffe0ff */
[----:B------:R-:W-:Y:S02]  /*0d40*/  SHF.R.U32.HI R6, RZ, 0x3, R0 ;  /* 0x00000003ff067819 */ /* 0x000fe40000011600 */
[----:B------:R-:W-:Y:S01]  /*0d50*/  LOP3.LUT R3, R0, 0x38, R16, 0xf8, !PT ;  /* 0x0000003800037812 */ /* 0x000fe200078ef810 */
[----:B------:R-:W-:Y:S01]  /*0d60*/  IMAD R0, R22, c[0x0][0x1e4], R2 ;  /* 0x0000790016007a24 */ /* 0x000fe200078e0202 */
[----:B------:R-:W-:Y:S01]  /*0d70*/  ISETP.GE.AND P6, PT, R7, R8, PT ;  /* 0x000000080700720c */ /* 0x000fe20003fc6270 */
[----:B------:R-:W-:Y:S01]  /*0d80*/  SHFL.IDX PT, R2, R13, RZ, 0x181f ;  /* 0x00181fff0d027589 */ /* 0x000fe200000e0000 */
[----:B------:R-:W-:Y:S02]  /*0d90*/  LOP3.LUT R7, R3, R6, RZ, 0x3c, !PT ;  /* 0x0000000603077212 */ /* 0x000fe400078e3cff */
[-C--:B------:R-:W-:Y:S01]  /*0da0*/  ISETP.GE.AND P2, PT, R5, R8.reuse, PT ;  /* 0x000000080500720c */ /* 0x080fe20003f46270 */
[----:B------:R-:W1:Y:S01]  /*0db0*/  SHFL.IDX PT, R3, R12, RZ, 0x181f ;  /* 0x00181fff0c037589 */ /* 0x000e6200000e0000 */
[----:B------:R-:W-:Y:S01]  /*0dc0*/  ISETP.GE.AND P0, PT, R4, R8, PT ;  /* 0x000000080400720c */ /* 0x000fe20003f06270 */
[----:B------:R-:W-:Y:S01]  /*0dd0*/  IMAD.WIDE.U32 R4, R22, c[0x0][0x1e0], R16 ;  /* 0x0000780016047a25 */ /* 0x000fe200078e0010 */
[----:B------:R-:W-:-:S02]  /*0de0*/  LEA.HI R8, R26, R9, RZ, 0x1 ;  /* 0x000000091a087211 */ /* 0x000fc400078f08ff */
[----:B------:R-:W-:Y:S01]  /*0df0*/  ISETP.GE.AND P3, PT, R16, c[0x0][0x198], PT ;  /* 0x0000660010007a0c */ /* 0x000fe20003f66270 */
[----:B------:R-:W-:Y:S01]  /*0e00*/  IMAD.IADD R5, R5, 0x1, R0 ;  /* 0x0000000105057824 */ /* 0x000fe200078e0200 */
[----:B------:R-:W-:Y:S01]  /*0e10*/  LOP3.LUT R6, R8, 0xfffffffe, RZ, 0xc0, !PT ;  /* 0xfffffffe08067812 */ /* 0x000fe200078ec0ff */
[----:B------:R-:W-:Y:S02]  /*0e20*/  IMAD.U32 R0, RZ, RZ, UR9 ;  /* 0x00000009ff007e24 */ /* 0x000fe4000f8e00ff */
[----:B------:R-:W-:Y:S02]  /*0e30*/  IMAD.SHL.U32 R8, R10, 0x8, RZ ;  /* 0x000000080a087824 */ /* 0x000fe400078e00ff */
[----:B------:R-:W-:Y:S01]  /*0e40*/  IMAD.WIDE.U32 R14, R0, c[0x0][0x1e8], R4 ;  /* 0x00007a00000e7a25 */ /* 0x000fe200078e0004 */
[----:B------:R-:W-:Y:S02]  /*0e50*/  @!P6 SHF.R.S32.HI R4, RZ, 0x1f, R23 ;  /* 0x0000001fff04e819 */ /* 0x000fe40000011417 */
[----:B------:R-:W-:Y:S01]  /*0e60*/  LOP3.LUT R8, R7, 0xfffffe00, R8, 0xf8, !PT ;  /* 0xfffffe0007087812 */ /* 0x000fe200078ef808 */
[----:B------:R-:W-:Y:S01]  /*0e70*/  IMAD.IADD R24, R9, 0x1, -R6 ;  /* 0x0000000109187824 */ /* 0x000fe200078e0a06 */
[----:B------:R-:W-:Y:S01]  /*0e80*/  @!P6 LEA.HI R10, R4, R23, RZ, 0x3 ;  /* 0x00000017040ae211 */ /* 0x000fe200078f18ff */
[----:B------:R-:W2:Y:S01]  /*0e90*/  SHFL.IDX PT, R6, R13, 0x1, 0x181f ;  /* 0x00381f000d067f89 */ /* 0x000ea200000e0000 */
[----:B------:R-:W-:Y:S01]  /*0ea0*/  @!P6 SHF.R.S32.HI R0, RZ, 0x1f, R25 ;  /* 0x0000001fff00e819 */ /* 0x000fe20000011419 */
[----:B------:R-:W-:Y:S01]  /*0eb0*/  IMAD.SHL.U32 R248, R8, 0x2, RZ ;  /* 0x0000000208f87824 */ /* 0x000fe200078e00ff */
[----:B------:R-:W-:Y:S01]  /*0ec0*/  @!P6 LOP3.LUT R10, R10, 0xfffffff8, RZ, 0xc0, !PT ;  /* 0xfffffff80a0ae812 */ /* 0x000fe200078ec0ff */
[----:B------:R-:W4:Y:S01]  /*0ed0*/  SHFL.IDX PT, R7, R12, 0x1, 0x181f ;  /* 0x00381f000c077f89 */ /* 0x000f2200000e0000 */
[----:B------:R-:W-:-:S04]  /*0ee0*/  @!P6 LEA.HI R0, R0, R25, RZ, 0x3 ;  /* 0x000000190000e211 */ /* 0x000fc800078f18ff */
[----:B------:R-:W-:-:S05]  /*0ef0*/  @!P6 LOP3.LUT R0, R0, 0xfffffff8, RZ, 0xc0, !PT ;  /* 0xfffffff80000e812 */ /* 0x000fca00078ec0ff */
[----:B-1----:R-:W-:Y:S01]  /*0f00*/  @!P6 IMAD.WIDE R8, R0, 0x2, R2 ;  /* 0x000000020008e825 */ /* 0x002fe200078e0202 */
[----:B------:R-:W-:-:S04]  /*0f10*/  @!P1 SHF.R.S32.HI R0, RZ, 0x1f, R25 ;  /* 0x0000001fff009819 */ /* 0x000fc80000011419 */
[----:B------:R-:W-:-:S04]  /*0f20*/  @!P1 LEA.HI R0, R0, R25, RZ, 0x3 ;  /* 0x0000001900009211 */ /* 0x000fc800078f18ff */
[----:B------:R-:W-:Y:S02]  /*0f30*/  @!P1 LOP3.LUT R0, R0, 0xfffffff8, RZ, 0xc0, !PT ;  /* 0xfffffff800009812 */ /* 0x000fe400078ec0ff */
[----:B---3--:R-:W-:Y:S01]  /*0f40*/  @P4 SHF.R.S32.HI R21, RZ, 0x1f, R20 ;  /* 0x0000001fff154819 */ /* 0x008fe20000011414 */
[----:B------:R-:W-:Y:S02]  /*0f50*/  @!P4 IMAD.MOV.U32 R20, RZ, RZ, R18 ;  /* 0x000000ffff14c224 */ /* 0x000fe400078e0012 */
[----:B------:R-:W-:Y:S01]  /*0f60*/  @!P4 IMAD.MOV.U32 R21, RZ, RZ, R11 ;  /* 0x000000ffff15c224 */ /* 0x000fe200078e000b */
[----:B------:R-:W-:Y:S01]  /*0f70*/  @!P6 LEA R4, P4, R16, R2, 0x1 ;  /* 0x000000021004e211 */ /* 0x000fe200078808ff */
[----:B------:R-:W-:Y:S02]  /*0f80*/  @!P6 IMAD.WIDE R10, R10, 0x2, R2 ;  /* 0x000000020a0ae825 */ /* 0x000fe400078e0202 */
[----:B------:R-:W-:Y:S01]  /*0f90*/  SHFL.IDX PT, R2, R13, 0x3, 0x181f ;  /* 0x00781f000d027f89 */ /* 0x000fe200000e0000 */
[----:B------:R-:W-:-:S02]  /*0fa0*/  @!P6 LEA.HI.X R5, R16, R3, R17, 0x1, P4 ;  /* 0x000000031005e211 */ /* 0x000fc400020f0c11 */
[----:B------:R-:W-:Y:S01]  /*0fb0*/  ISETP.GE.AND P4, PT, R25, c[0x0][0x198], PT ;  /* 0x0000660019007a0c */ /* 0x000fe20003f86270 */
[----:B------:R-:W-:Y:S04]  /*0fc0*/  SHFL.IDX PT, R3, R12, 0x3, 0x181f ;  /* 0x00781f000c037f89 */ /* 0x000fe800000e0000 */
[----:B------:R1:W-:Y:S04]  /*0fd0*/  @!P6 LDGSTS.E.BYPASS.LTC128B.128 [R248+0x100], [R4.64], !P3 ;  /* 0x0010000004f8efae */ /* 0x0003e8000d901d4a */
[----:B------:R3:W-:Y:S04]  /*0fe0*/  @!P6 LDGSTS.E.BYPASS.LTC128B.128 [R248+0x4100], [R10.64], !P5 ;  /* 0x041000000af8efae */ /* 0x0007e8000e901d4a */
[----:B------:R2:W-:Y:S04]  /*0ff0*/  @!P6 LDGSTS.E.BYPASS.LTC128B.128 [R248+0x8100], [R8.64], !P4 ;  /* 0x0810000008f8efae */ /* 0x0005e8000e101d4a */
[----:B-1----:R1:W5:Y:S01]  /*1000*/  SHFL.IDX PT, R4, R13, 0x2, 0x181f ;  /* 0x00581f000d047f89 */ /* 0x00236200000e0000 */
[----:B---3--:R-:W-:-:S03]  /*1010*/  @!P1 SHF.R.S32.HI R10, RZ, 0x1f, R23 ;  /* 0x0000001fff0a9819 */ /* 0x008fc60000011417 */
[----:B------:R3:W5:Y:S01]  /*1020*/  SHFL.IDX PT, R5, R12, 0x2, 0x181f ;  /* 0x00581f000c057f89 */ /* 0x00076200000e0000 */
[----:B------:R-:W-:Y:S02]  /*1030*/  @!P1 LEA.HI R10, R10, R23, RZ, 0x3 ;  /* 0x000000170a0a9211 */ /* 0x000fe400078f18ff */
[----:B--2---:R-:W-:Y:S02]  /*1040*/  @!P1 LEA R8, P6, R16, R6, 0x1 ;  /* 0x0000000610089211 */ /* 0x004fe400078c08ff */
[----:B------:R-:W-:Y:S02]  /*1050*/  @!P1 LOP3.LUT R10, R10, 0xfffffff8, RZ, 0xc0, !PT ;  /* 0xfffffff80a0a9812 */ /* 0x000fe400078ec0ff */
[----:B----4-:R-:W-:-:S03]  /*1060*/  @!P1 LEA.HI.X R9, R16, R7, R17, 0x1, P6 ;  /* 0x0000000710099211 */ /* 0x010fc600030f0c11 */
[--C-:B------:R-:W-:Y:S02]  /*1070*/  @!P1 IMAD.WIDE R10, R10, 0x2, R6.reuse ;  /* 0x000000020a0a9825 */ /* 0x100fe400078e0206 */
[----:B------:R5:W-:Y:S02]  /*1080*/  @!P1 LDGSTS.E.BYPASS.LTC128B.128 [R248+0x1100], [R8.64], !P3 ;  /* 0x0110000008f89fae */ /* 0x000be4000d901d4a */
[----:B------:R-:W-:Y:S01]  /*1090*/  @!P1 IMAD.WIDE R6, R0, 0x2, R6 ;  /* 0x0000000200069825 */ /* 0x000fe200078e0206 */
[----:B------:R-:W-:Y:S01]  /*10a0*/  @!P0 SHF.R.S32.HI R0, RZ, 0x1f, R23 ;  /* 0x0000001fff008819 */ /* 0x000fe20000011417 */
[----:B------:R2:W-:Y:S01]  /*10b0*/  @!P1 LDGSTS.E.BYPASS.LTC128B.128 [R248+0x5100], [R10.64], !P5 ;  /* 0x051000000af89fae */ /* 0x0005e2000e901d4a */
[----:B-1----:R-:W-:Y:S01]  /*10c0*/  IADD3 R13, R15, UR6, RZ ;  /* 0x000000060f0d7c10 */ /* 0x002fe2000fffe0ff */
[----:B------:R-:W-:Y:S01]  /*10d0*/  UIMAD UR6, UR12, -0x60, UR16 ;  /* 0xffffffa00c0678a4 */ /* 0x000fe2000f8e0210 */
[----:B------:R-:W-:Y:S01]  /*10e0*/  @!P0 SHF.R.S32.HI R15, RZ, 0x1f, R25 ;  /* 0x0000001fff0f8819 */ /* 0x000fe20000011419 */
[----:B------:R1:W-:Y:S01]  /*10f0*/  @!P1 LDGSTS.E.BYPASS.LTC128B.128 [R248+0x9100], [R6.64], !P4 ;  /* 0x0910000006f89fae */ /* 0x0003e2000e101d4a */
[----:B---3--:R-:W-:Y:S01]  /*1100*/  IMAD.MOV.U32 R12, RZ, RZ, R14 ;  /* 0x000000ffff0c7224 */ /* 0x008fe200078e000e */
[----:B------:R-:W-:-:S03]  /*1110*/  UIMAD UR16, UR16, UR5, URZ ;  /* 0x00000005101072a4 */ /* 0x000fc6000f8e023f */
[----:B------:R-:W-:Y:S01]  /*1120*/  IMAD.WIDE.U32 R32, R20, c[0x0][0x1f0], R12 ;  /* 0x00007c0014207a25 */ /* 0x000fe200078e000c */
[----:B------:R-:W-:-:S03]  /*1130*/  UIADD3 UR16, UR15, UR16, URZ ;  /* 0x000000100f107290 */ /* 0x000fc6000fffe03f */
[----:B------:R-:W-:Y:S01]  /*1140*/  IMAD.MOV.U32 R120, RZ, RZ, R32 ;  /* 0x000000ffff787224 */ /* 0x000fe200078e0020 */
[----:B------:R-:W-:Y:S01]  /*1150*/  UIMAD UR4, UR16, UR7, URZ ;  /* 0x00000007100472a4 */ /* 0x000fe2000f8e023f */
[----:B------:R-:W-:Y:S01]  /*1160*/  IMAD.SHL.U32 R13, R119, 0x40, RZ ;  /* 0x00000040770d7824 */ /* 0x000fe200078e00ff */
[----:B------:R-:W-:Y:S02]  /*1170*/  STL.64 [R1+0x18], R32 ;  /* 0x0000182001007387 */ /* 0x000fe40000100a00 */
[----:B------:R-:W-:Y:S01]  /*1180*/  UIMAD UR4, UR17, UR14, UR4 ;  /* 0x0000000e110472a4 */ /* 0x000fe2000f8e0204 */
[----:B-----5:R-:W-:Y:S02]  /*1190*/  @!P2 LEA R8, P6, R16, R4, 0x1 ;  /* 0x000000041008a211 */ /* 0x020fe400078c08ff */
[----:B--2---:R-:W-:Y:S02]  /*11a0*/  @!P2 SHF.R.S32.HI R11, RZ, 0x1f, R23 ;  /* 0x0000001fff0ba819 */ /* 0x004fe40000011417 */
[----:B------:R-:W-:-:S02]  /*11b0*/  @!P2 SHF.R.S32.HI R10, RZ, 0x1f, R25 ;  /* 0x0000001fff0aa819 */ /* 0x000fc40000011419 */
[----:B------:R-:W-:Y:S02]  /*11c0*/  @!P2 LEA.HI R14, R11, R23, RZ, 0x3 ;  /* 0x000000170b0ea211 */ /* 0x000fe400078f18ff */
[----:B------:R-:W-:Y:S02]  /*11d0*/  @!P2 LEA.HI R11, R10, R25, RZ, 0x3 ;  /* 0x000000190a0ba211 */ /* 0x000fe400078f18ff */
[----:B------:R-:W-:Y:S02]  /*11e0*/  @!P0 LEA.HI R10, R0, R23, RZ, 0x3 ;  /* 0x00000017000a8211 */ /* 0x000fe400078f18ff */
[----:B------:R-:W-:Y:S02]  /*11f0*/  @!P0 LEA.HI R0, R15, R25, RZ, 0x3 ;  /* 0x000000190f008211 */ /* 0x000fe400078f18ff */
[----:B------:R-:W-:Y:S02]  /*1200*/  @!P2 LOP3.LUT R14, R14, 0xfffffff8, RZ, 0xc0, !PT ;  /* 0xfffffff80e0ea812 */ /* 0x000fe400078ec0ff */
[----:B------:R-:W-:-:S02]  /*1210*/  @!P2 LOP3.LUT R11, R11, 0xfffffff8, RZ, 0xc0, !PT ;  /* 0xfffffff80b0ba812 */ /* 0x000fc400078ec0ff */
[----:B------:R-:W-:Y:S01]  /*1220*/  @!P0 LOP3.LUT R18, R10, 0xfffffff8, RZ, 0xc0, !PT ;  /* 0xfffffff80a128812 */ /* 0x000fe200078ec0ff */
[--C-:B------:R-:W-:Y:S01]  /*1230*/  @!P2 IMAD.WIDE R14, R14, 0x2, R4.reuse ;  /* 0x000000020e0ea825 */ /* 0x100fe200078e0204 */
[----:B------:R-:W-:Y:S02]  /*1240*/  @!P0 LOP3.LUT R0, R0, 0xfffffff8, RZ, 0xc0, !PT ;  /* 0xfffffff800008812 */ /* 0x000fe400078ec0ff */
[C---:B-1----:R-:W-:Y:S01]  /*1250*/  @!P0 LEA R6, P1, R16.reuse, R2, 0x1 ;  /* 0x0000000210068211 */ /* 0x042fe200078208ff */
[----:B------:R-:W-:Y:S01]  /*1260*/  @!P2 IMAD.WIDE R10, R11, 0x2, R4 ;  /* 0x000000020b0aa825 */ /* 0x000fe200078e0204 */
[C-C-:B------:R-:W-:Y:S02]  /*1270*/  @!P2 LEA.HI.X R9, R16.reuse, R5, R17.reuse, 0x1, P6 ;  /* 0x000000051009a211 */ /* 0x140fe400030f0c11 */
[----:B------:R-:W-:Y:S01]  /*1280*/  @!P0 LEA.HI.X R7, R16, R3, R17, 0x1, P1 ;  /* 0x0000000310078211 */ /* 0x000fe200008f0c11 */
[--C-:B------:R-:W-:Y:S01]  /*1290*/  @!P0 IMAD.WIDE R4, R18, 0x2, R2.reuse ;  /* 0x0000000212048825 */ /* 0x100fe200078e0202 */
[----:B------:R-:W-:Y:S01]  /*12a0*/  ISETP.GE.AND P6, PT, R16, c[0x0][0x1d4], PT ;  /* 0x0000750010007a0c */ /* 0x000fe20003fc6270 */
[----:B------:R1:W-:Y:S02]  /*12b0*/  @!P2 LDGSTS.E.BYPASS.LTC128B.128 [R248+0x2100], [R8.64], !P3 ;  /* 0x0210000008f8afae */ /* 0x0003e4000d901d4a */
[----:B------:R-:W-:Y:S01]  /*12c0*/  @!P0 IMAD.WIDE R18, R0, 0x2, R2 ;  /* 0x0000000200128825 */ /* 0x000fe200078e0202 */
[----:B------:R-:W-:Y:S01]  /*12d0*/  LOP3.LUT R2, R26, 0xfffffff0, RZ, 0xc0, !PT ;  /* 0xfffffff01a027812 */ /* 0x000fe200078ec0ff */
[----:B------:R2:W-:Y:S02]  /*12e0*/  @!P2 LDGSTS.E.BYPASS.LTC128B.128 [R248+0x6100], [R14.64], !P5 ;  /* 0x061000000ef8afae */ /* 0x0005e4000e901d4a */
[----:B------:R-:W-:-:S02]  /*12f0*/  IMAD.U32 R0, RZ, RZ, UR6 ;  /* 0x00000006ff007e24 */ /* 0x000fc4000f8e00ff */
[----:B------:R3:W-:Y:S01]  /*1300*/  @!P2 LDGSTS.E.BYPASS.LTC128B.128 [R248+0xa100], [R10.64], !P4 ;  /* 0x0a1000000af8afae */ /* 0x0007e2000e101d4a */
[----:B------:R-:W-:-:S03]  /*1310*/  IMAD R3, R21, c[0x0][0x1f0], RZ ;  /* 0x00007c0015037a24 */ /* 0x000fc600078e02ff */
[----:B------:R4:W-:Y:S04]  /*1320*/  @!P0 LDGSTS.E.BYPASS.LTC128B.128 [R248+0x3100], [R6.64], !P3 ;  /* 0x0310000006f88fae */ /* 0x0009e8000d901d4a */
[----:B------:R5:W-:Y:S01]  /*1330*/  @!P0 LDGSTS.E.BYPASS.LTC128B.128 [R248+0x7100], [R4.64], !P5 ;  /* 0x0710000004f88fae */ /* 0x000be2000e901d4a */
[----:B------:R-:W-:-:S03]  /*1340*/  ISETP.GE.AND P5, PT, R23, c[0x0][0x1d4], PT ;  /* 0x0000750017007a0c */ /* 0x000fc60003fa6270 */
[----:B------:R4:W-:Y:S04]  /*1350*/  @!P0 LDGSTS.E.BYPASS.LTC128B.128 [R248+0xb100], [R18.64], !P4 ;  /* 0x0b10000012f88fae */ /* 0x0009e8000e101d4a */
[----:B------:R-:W0:Y:S01]  /*1360*/  LDGDEPBAR ;  /* 0x00000000000079af */ /* 0x000e220000000000 */
[----:B-1----:R-:W-:Y:S01]  /*1370*/  IADD3 R9, R0, c[0x0][0x1d0], -R22 ;  /* 0x0000740000097a10 */ /* 0x002fe20007ffe816 */
[----:B------:R-:W-:-:S03]  /*1380*/  IMAD R0, R20, c[0x0][0x1f4], R3 ;  /* 0x00007d0014007a24 */ /* 0x000fc600078e0203 */
[----:B------:R-:W-:Y:S01]  /*1390*/  ISETP.GE.AND P3, PT, R9, 0x1, PT ;  /* 0x000000010900780c */ /* 0x000fe20003f66270 */
[----:B------:R-:W-:Y:S01]  /*13a0*/  IMAD.IADD R121, R33, 0x1, R0 ;  /* 0x0000000121797824 */ /* 0x000fe200078e0200 */
[C---:B------:R-:W-:Y:S01]  /*13b0*/  ISETP.GE.AND P1, PT, R9.reuse, 0x41, PT ;  /* 0x000000410900780c */ /* 0x040fe20003f26270 */
[----:B--2---:R-:W-:Y:S01]  /*13c0*/  IMAD.WIDE.U32 R14, R118, 0x40, RZ ;  /* 0x00000040760e7825 */ /* 0x004fe200078e00ff */
[----:B------:R-:W-:Y:S02]  /*13d0*/  ISETP.GE.AND P2, PT, R9, 0x21, PT ;  /* 0x000000210900780c */ /* 0x000fe40003f46270 */
[----:B------:R-:W-:Y:S01]  /*13e0*/  STL.64 [R1+0x10], R120 ;  /* 0x0000107801007387 */ /* 0x000fe20000100a00 */
[----:B---3--:R-:W-:Y:S02]  /*13f0*/  IMAD.SHL.U32 R11, R24, 0x8, RZ ;  /* 0x00000008180b7824 */ /* 0x008fe400078e00ff */
[----:B-----5:R-:W-:-:S05]  /*1400*/  IMAD.IADD R4, R132, 0x1, -R2 ;  /* 0x0000000184047824 */ /* 0x020fca00078e0a02 */
[----:B------:R-:W-:-:S04]  /*1410*/  SHF.R.S32.HI R2, RZ, 0x1f, R4 ;  /* 0x0000001fff027819 */ /* 0x000fc80000011404 */
[----:B------:R-:W-:Y:S01]  /*1420*/  LEA.HI R12, R2, R4, RZ, 0x3 ;  /* 0x00000004020c7211 */ /* 0x000fe200078f18ff */
[----:B------:R-:W-:-:S03]  /*1430*/  IMAD.WIDE.U32 R2, R116, UR7, R120 ;  /* 0x0000000774027c25 */ /* 0x000fc6000f8e0078 */
[----:B------:R-:W-:Y:S02]  /*1440*/  LOP3.LUT R0, R12, 0xfffffff8, RZ, 0xc0, !PT ;  /* 0xfffffff80c007812 */ /* 0x000fe400078ec0ff */
[----:B------:R-:W-:Y:S01]  /*1450*/  IADD3 R3, R3, UR4, RZ ;  /* 0x0000000403037c10 */ /* 0x000fe2000fffe0ff */
[----:B------:R-:W-:Y:S01]  /*1460*/  ULDC.64 UR4, c[0x0][0x210] ;  /* 0x0000840000047ab9 */ /* 0x000fe20000000a00 */
[----:B----4-:R-:W-:Y:S01]  /*1470*/  @P3 LEA R6, P4, R2, c[0x0][0x1c8], 0x1 ;  /* 0x0000720002063a11 */ /* 0x010fe200078808ff */
[----:B------:R-:W-:Y:S01]  /*1480*/  IMAD.IADD R10, R4, 0x1, -R0 ;  /* 0x00000001040a7824 */ /* 0x000fe200078e0a00 */
[----:B------:R-:W-:Y:S01]  /*1490*/  @P2 LEA R5, P0, R118, R2, 0x5 ;  /* 0x0000000276052211 */ /* 0x000fe200078028ff */
[----:B------:R-:W-:Y:S01]  /*14a0*/  UIMAD UR4, UR13, UR4, URZ ;  /* 0x000000040d0472a4 */ /* 0x000fe2000f8e023f */
[----:B------:R-:W-:Y:S01]  /*14b0*/  @P3 LEA.HI.X R7, R2, c[0x0][0x1cc], R3, 0x1, P4 ;  /* 0x0000730002073a11 */ /* 0x000fe200020f0c03 */
[----:B------:R-:W-:Y:S01]  /*14c0*/  IMAD.SHL.U32 R0, R10, 0x40, RZ ;  /* 0x000000400a007824 */ /* 0x000fe200078e00ff */
[----:B------:R-:W-:Y:S01]  /*14d0*/  @P1 IADD3 R8, P4, R2, R14, RZ ;  /* 0x0000000e02081210 */ /* 0x000fe20007f9e0ff */
[----:B------:R-:W-:Y:S01]  /*14e0*/  UIMAD UR4, UR9, UR5, UR4 ;  /* 0x00000005090472a4 */ /* 0x000fe2000f8e0204 */
[----:B------:R-:W-:Y:S01]  /*14f0*/  @P2 LEA.HI.X R2, R118, R3, R119, 0x5, P0 ;  /* 0x0000000376022211 */ /* 0x000fe200000f2c77 */
[----:B------:R1:W-:Y:S01]  /*1500*/  @P3 LDGSTS.E.BYPASS.LTC128B.128 [R248+0xc100], [R6.64], !P6 ;  /* 0x0c10000006f83fae */ /* 0x0003e2000f101d4a */
[----:B------:R-:W-:-:S02]  /*1510*/  @P1 IADD3.X R13, R3, R15, R13, P4, !PT ;  /* 0x0000000f030d1210 */ /* 0x000fc400027fe40d */
[----:B------:R-:W-:Y:S01]  /*1520*/  ISETP.GE.AND P4, PT, R25, c[0x0][0x1d4], PT ;  /* 0x0000750019007a0c */ /* 0x000fe20003f86270 */
[----:B------:R1:W-:Y:S01]  /*1530*/  @P3 LDGSTS.E.BYPASS.LTC128B.128 [R248+0xf100], [R6.64+0x80], !P5 ;  /* 0x0f10008006f83fae */ /* 0x0003e2000e901d4a */
[----:B------:R-:W-:Y:S02]  /*1540*/  LOP3.LUT R0, R0, 0x1c0, RZ, 0xc0, !PT ;  /* 0x000001c000007812 */ /* 0x000fe400078ec0ff */
[C---:B------:R-:W-:Y:S02]  /*1550*/  @P2 LEA R4, P0, R5.reuse, c[0x0][0x1c8], 0x1 ;  /* 0x0000720005042a11 */ /* 0x040fe400078008ff */
[----:B------:R-:W-:Y:S02]  /*1560*/  LOP3.LUT R3, R0, 0x8, R11, 0xf8, !PT ;  /* 0x0000000800037812 */ /* 0x000fe400078ef80b */
[----:B------:R-:W-:Y:S02]  /*1570*/  @P2 LEA.HI.X R5, R5, c[0x0][0x1cc], R2, 0x1, P0 ;  /* 0x0000730005052a11 */ /* 0x000fe400000f0c02 */
[----:B------:R-:W-:-:S02]  /*1580*/  SHF.R.U32.HI R0, RZ, 0x3, R0 ;  /* 0x00000003ff007819 */ /* 0x000fc40000011600 */
[----:B------:R-:W-:Y:S01]  /*1590*/  @P1 LEA R2, P0, R8, c[0x0][0x1c8], 0x1 ;  /* 0x0000720008021a11 */ /* 0x000fe200078008ff */
[----:B------:R1:W-:Y:S01]  /*15a0*/  @P3 LDGSTS.E.BYPASS.LTC128B.128 [R248+0x12100], [R6.64+0x100], !P4 ;  /* 0x1210010006f83fae */ /* 0x0003e2000e101d4a */
[----:B------:R-:W-:Y:S01]  /*15b0*/  LOP3.LUT R11, R3, R0, RZ, 0x3c, !PT ;  /* 0x00000000030b7212 */ /* 0x000fe200078e3cff */
[----:B------:R-:W-:Y:S01]  /*15c0*/  IMAD.SHL.U32 R0, R28, 0x40, RZ ;  /* 0x000000401c007824 */ /* 0x000fe200078e00ff */
[----:B------:R-:W-:Y:S01]  /*15d0*/  @P1 LEA.HI.X R3, R8, c[0x0][0x1cc], R13, 0x1, P0 ;  /* 0x0000730008031a11 */ /* 0x000fe200000f0c0d */
[----:B------:R2:W-:Y:S01]  /*15e0*/  @P2 LDGSTS.E.BYPASS.LTC128B.128 [R248+0xd100], [R4.64], !P6 ;  /* 0x0d10000004f82fae */ /* 0x0005e2000f101d4a */
[----:B------:R-:W-:Y:S02]  /*15f0*/  LOP3.LUT P0, RZ, R10, 0x2, RZ, 0xc0, !PT ;  /* 0x000000020aff7812 */ /* 0x000fe4000780c0ff */
[----:B------:R-:W-:Y:S01]  /*1600*/  LOP3.LUT R0, R0, 0x1c0, RZ, 0xc0, !PT ;  /* 0x000001c000007812 */ /* 0x000fe200078ec0ff */
[----:B------:R2:W-:Y:S04]  /*1610*/  @P2 LDGSTS.E.BYPASS.LTC128B.128 [R248+0x10100], [R4.64+0x80], !P5 ;  /* 0x1010008004f82fae */ /* 0x0005e8000e901d4a */
[----:B------:R2:W-:Y:S04]  /*1620*/  @P2 LDGSTS.E.BYPASS.LTC128B.128 [R248+0x13100], [R4.64+0x100], !P4 ;  /* 0x1310010004f82fae */ /* 0x0005e8000e101d4a */
[----:B------:R3:W-:Y:S04]  /*1630*/  @P1 LDGSTS.E.BYPASS.LTC128B.128 [R248+0xe100], [R2.64], !P6 ;  /* 0x0e10000002f81fae */ /* 0x0007e8000f101d4a */
[----:B------:R3:W-:Y:S04]  /*1640*/  @P1 LDGSTS.E.BYPASS.LTC128B.128 [R248+0x11100], [R2.64+0x80], !P5 ;  /* 0x1110008002f81fae */ /* 0x0007e8000e901d4a */
[----:B------:R3:W-:Y:S01]  /*1650*/  @P1 LDGSTS.E.BYPASS.LTC128B.128 [R248+0x14100], [R2.64+0x100], !P4 ;  /* 0x1410010002f81fae */ /* 0x0007e2000e101d4a */
[----:B------:R-:W-:Y:S01]  /*1660*/  LOP3.LUT P1, RZ, R10, 0x4, RZ, 0xc0, !PT ;  /* 0x000000040aff7812 */ /* 0x000fe2000782c0ff */
[----:B-1----:R-:W-:-:S02]  /*1670*/  IMAD.WIDE.U32 R6, R22, c[0x0][0x208], R16 ;  /* 0x0000820016067a25 */ /* 0x002fc400078e0010 */
[----:B------:R-:W0:Y:S02]  /*1680*/  LDGDEPBAR ;  /* 0x00000000000079af */ /* 0x000e240000000000 */
[----:B--2---:R-:W-:Y:S02]  /*1690*/  IMAD.SHL.U32 R4, R12, 0x40, RZ ;  /* 0x000000400c047824 */ /* 0x004fe400078e00ff */
[----:B------:R-:W-:-:S03]  /*16a0*/  IMAD.SHL.U32 R5, R22, 0x8, RZ ;  /* 0x0000000816057824 */ /* 0x000fc600078e00ff */
[----:B------:R-:W-:Y:S01]  /*16b0*/  LOP3.LUT R4, R11, 0xfffffe00, R4, 0xf8, !PT ;  /* 0xfffffe000b047812 */ /* 0x000fe200078ef804 */
[----:B---3--:R-:W-:Y:S01]  /*16c0*/  IMAD.SHL.U32 R2, R117, 0x20, RZ ;  /* 0x0000002075027824 */ /* 0x008fe200078e00ff */
[----:B------:R-:W-:-:S04]  /*16d0*/  DEPBAR.LE SB0, 0x1 ;  /* 0x000080400000791a */ /* 0x000fc80000000000 */
[----:B------:R-:W-:Y:S02]  /*16e0*/  LOP3.LUT R2, R2, 0x7ffffc00, RZ, 0xc0, !PT ;  /* 0x7ffffc0002027812 */ /* 0x000fe400078ec0ff */
[----:B------:R-:W-:Y:S01]  /*16f0*/  LOP3.LUT R3, R0, 0x8, R5, 0xf8, !PT ;  /* 0x0000000800037812 */ /* 0x000fe200078ef805 */
[----:B------:R-:W-:Y:S01]  /*1700*/  IMAD.MOV.U32 R5, RZ, RZ, 0x10 ;  /* 0x00000010ff057424 */ /* 0x000fe200078e00ff */
[----:B------:R-:W-:Y:S01]  /*1710*/  SHF.R.U32.HI R0, RZ, 0x3, R0 ;  /* 0x00000003ff007819 */ /* 0x000fe20000011600 */
[----:B------:R-:W-:Y:S02]  /*1720*/  IMAD.IADD R208, R4, 0x1, R2 ;  /* 0x0000000104d07824 */ /* 0x000fe400078e0202 */
[----:B------:R-:W-:Y:S01]  /*1730*/  IMAD.MOV.U32 R2, RZ, RZ, 0x20 ;  /* 0x00000020ff027424 */ /* 0x000fe200078e00ff */
[----:B------:R-:W-:Y:S02]  /*1740*/  SEL R5, R5, 0xfffffff0, !P0 ;  /* 0xfffffff005057807 */ /* 0x000fe40004000000 */
[C---:B------:R-:W-:Y:S01]  /*1750*/  LEA R216, R208.reuse, 0x100, 0x1 ;  /* 0x00000100d0d87811 */ /* 0x040fe200078e08ff */
[----:B------:R-:W-:Y:S01]  /*1760*/  IMAD.SHL.U32 R208, R208, 0x2, RZ ;  /* 0x00000002d0d07824 */ /* 0x000fe200078e00ff */
[----:B------:R-:W-:Y:S01]  /*1770*/  BAR.SYNC.DEFER_BLOCKING 0x0 ;  /* 0x0000000000007b1d */ /* 0x000fe20000010000 */
[----:B------:R-:W-:-:S02]  /*1780*/  SEL R2, R2, 0xffffffe0, !P1 ;  /* 0xffffffe002027807 */ /* 0x000fc40004800000 */
[--C-:B------:R-:W-:Y:S01]  /*1790*/  IMAD R212, R5, 0x2, R216.reuse ;  /* 0x0000000205d47824 */ /* 0x100fe200078e02d8 */
[----:B------:R-:W-:Y:S02]  /*17a0*/  LOP3.LUT R0, R3, R0, RZ, 0x3c, !PT ;  /* 0x0000000003007212 */ /* 0x000fe400078e3cff */
[----:B------:R-:W-:Y:S01]  /*17b0*/  IMAD R216, R2, 0x2, R216 ;  /* 0x0000000202d87824 */ /* 0x000fe200078e02d8 */
[----:B------:R-:W-:Y:S01]  /*17c0*/  LOP3.LUT P0, RZ, R28, 0x2, RZ, 0xc0, !PT ;  /* 0x000000021cff7812 */ /* 0x000fe2000780c0ff */
[----:B------:R-:W-:Y:S02]  /*17d0*/  IMAD R220, R2, 0x2, R212 ;  /* 0x0000000202dc7824 */ /* 0x000fe400078e02d4 */
[----:B------:R-:W-:-:S04]  /*17e0*/  IMAD R0, R24, 0x200, R0 ;  /* 0x0000020018007824 */ /* 0x000fc800078e0200 */
[----:B------:R-:W-:Y:S02]  /*17f0*/  IMAD.SHL.U32 R135, R0, 0x2, RZ ;  /* 0x0000000200877824 */ /* 0x000fe400078e00ff */
[----:B------:R-:W-:-:S03]  /*1800*/  IMAD R0, R29, c[0x0][0x208], RZ ;  /* 0x000082001d007a24 */ /* 0x000fc600078e02ff */
[C---:B------:R-:W-:Y:S01]  /*1810*/  IADD3 R3, R135.reuse, 0xc100, RZ ;  /* 0x0000c10087037810 */ /* 0x040fe20007ffe0ff */
[----:B------:R-:W-:Y:S01]  /*1820*/  IMAD R0, R22, c[0x0][0x20c], R0 ;  /* 0x0000830016007a24 */ /* 0x000fe200078e0200 */
[----:B------:R-:W-:Y:S02]  /*1830*/  IADD3 R230, R135, 0xc120, RZ ;  /* 0x0000c12087e67810 */ /* 0x000fe40007ffe0ff */
[----:B------:R-:W-:Y:S01]  /*1840*/  @P0 IADD3 R230, R3, -0x20, RZ ;  /* 0xffffffe003e60810 */ /* 0x000fe20007ffe0ff */
[----:B------:R-:W-:Y:S01]  /*1850*/  LDSM.16.M88.4 R152, [R208+0x100] ;  /* 0x00010000d098783b */ /* 0x000fe20000000200 */
[----:B------:R-:W-:Y:S01]  /*1860*/  IMAD.IADD R7, R7, 0x1, R0 ;  /* 0x0000000107077824 */ /* 0x000fe200078e0200 */
[----:B------:R-:W-:Y:S01]  /*1870*/  SEL R3, RZ, 0x2, P5 ;  /* 0x00000002ff037807 */ /* 0x000fe20002800000 */
[----:B------:R-:W-:Y:S01]  /*1880*/  IMAD.U32 R0, RZ, RZ, UR9 ;  /* 0x00000009ff007e24 */ /* 0x000fe2000f8e00ff */
[----:B------:R-:W-:Y:S01]  /*1890*/  LDSM.16.M88.4 R188, [R208+0x4100] ;  /* 0x00410000d0bc783b */ /* 0x000fe20000000200 */
[----:B------:R-:W-:-:S02]  /*18a0*/  IADD3 R247, R230, 0x800, RZ ;  /* 0x00000800e6f77810 */ /* 0x000fc40007ffe0ff */
[----:B------:R-:W-:Y:S01]  /*18b0*/  IMAD.WIDE.U32 R6, R0, c[0x0][0x210], R6 ;  /* 0x0000840000067a25 */ /* 0x000fe200078e0006 */
[----:B------:R-:W-:Y:S01]  /*18c0*/  LDSM.16.M88.4 R156, [R212] ;  /* 0x00000000d49c783b */ /* 0x000fe20000000200 */
[----:B------:R-:W-:Y:S02]  /*18d0*/  IADD3 R246, R230, 0x1000, RZ ;  /* 0x00001000e6f67810 */ /* 0x000fe40007ffe0ff */
[----:B------:R-:W-:Y:S01]  /*18e0*/  IMAD R0, R21, c[0x0][0x218], RZ ;  /* 0x0000860015007a24 */ /* 0x000fe200078e02ff */
[----:B------:R-:W-:Y:S01]  /*18f0*/  LDSM.16.M88.4 R192, [R212+0x4000] ;  /* 0x00400000d4c0783b */ /* 0x000fe20000000200 */
[----:B------:R-:W-:Y:S01]  /*1900*/  IADD3 R7, R7, UR4, RZ ;  /* 0x0000000407077c10 */ /* 0x000fe2000fffe0ff */
[----:B------:R-:W-:Y:S01]  /*1910*/  ULDC.64 UR4, c[0x0][0x208] ;  /* 0x0000820000047ab9 */ /* 0x000fe20000000a00 */
[C---:B------:R-:W-:Y:S01]  /*1920*/  IMAD R0, R20.reuse, c[0x0][0x21c], R0 ;  /* 0x0000870014007a24 */ /* 0x040fe200078e0200 */
[----:B------:R-:W-:Y:S01]  /*1930*/  LDSM.16.M88.4 R176, [R216] ;  /* 0x00000000d8b0783b */ /* 0x000fe20000000200 */
[----:B------:R-:W-:Y:S01]  /*1940*/  UIMAD UR13, UR17, UR4, URZ ;  /* 0x00000004110d72a4 */ /* 0x000fe2000f8e023f */
[----:B------:R-:W-:Y:S01]  /*1950*/  IMAD.WIDE.U32 R36, R20, c[0x0][0x218], R6 ;  /* 0x0000860014247a25 */ /* 0x000fe200078e0006 */
[----:B------:R-:W-:Y:S01]  /*1960*/  UIMAD.WIDE.U32 UR18, UR7, UR4, URZ ;  /* 0x00000004071272a5 */ /* 0x000fe2000f8e003f */
[----:B------:R-:W-:Y:S01]  /*1970*/  LDSM.16.M88.4 R200, [R216+0x4000] ;  /* 0x00400000d8c8783b */ /* 0x000fe20000000200 */
[----:B------:R-:W-:Y:S01]  /*1980*/  UIMAD UR13, UR7, UR5, UR13 ;  /* 0x00000005070d72a4 */ /* 0x000fe2000f8e020d */
[----:B------:R-:W-:Y:S01]  /*1990*/  IMAD.IADD R31, R37, 0x1, R0 ;  /* 0x00000001251f7824 */ /* 0x000fe200078e0200 */
[----:B------:R-:W-:Y:S01]  /*19a0*/  SEL R0, RZ, 0x4, P4 ;  /* 0x00000004ff007807 */ /* 0x000fe20002000000 */
[----:B------:R-:W-:Y:S01]  /*19b0*/  LDSM.16.M88.4 R184, [R220] ;  /* 0x00000000dcb8783b */ /* 0x000fe20000000200 */
[----:B------:R-:W-:Y:S01]  /*19c0*/  UIADD3 UR13, UR19, UR13, URZ ;  /* 0x0000000d130d7290 */ /* 0x000fe2000fffe03f */
[----:B------:R-:W-:Y:S01]  /*19d0*/  IMAD.U32 R6, RZ, RZ, UR18 ;  /* 0x00000012ff067e24 */ /* 0x000fe2000f8e00ff */
[----:B------:R-:W-:Y:S01]  /*19e0*/  IADD3 R245, R230, 0x1800, RZ ;  /* 0x00001800e6f57810 */ /* 0x000fe20007ffe0ff */
[----:B------:R-:W-:Y:S01]  /*19f0*/  LDSM.16.M88.4 R204, [R220+0x4000] ;  /* 0x00400000dccc783b */ /* 0x000fe20000000200 */
[----:B------:R-:W-:Y:S01]  /*1a00*/  IMAD.MOV.U32 R30, RZ, RZ, R36 ;  /* 0x000000ffff1e7224 */ /* 0x000fe200078e0024 */
[----:B------:R-:W-:Y:S01]  /*1a10*/  UIMAD UR17, UR13, 0x60, URZ ;  /* 0x000000600d1178a4 */ /* 0x000fe2000f8e023f */
[----:B------:R-:W-:Y:S01]  /*1a20*/  IMAD.U32 R7, RZ, RZ, UR19 ;  /* 0x00000013ff077e24 */ /* 0x000fe2000f8e00ff */
[----:B------:R-:W-:Y:S01]  /*1a30*/  LDSM.16.M88.4 R208, [R208+0x8100] ;  /* 0x00810000d0d0783b */ /* 0x000fe20000000200 */
[----:B------:R-:W-:Y:S01]  /*1a40*/  IMAD.WIDE.U32 R10, R6, 0x60, R30 ;  /* 0x00000060060a7825 */ /* 0x000fe200078e001e */
[----:B------:R-:W-:Y:S01]  /*1a50*/  USHF.L.U32 UR13, UR4, 0x6, URZ ;  /* 0x00000006040d7899 */ /* 0x000fe2000800063f */
[----:B------:R-:W-:Y:S01]  /*1a60*/  SEL R6, RZ, 0x1, P6 ;  /* 0x00000001ff067807 */ /* 0x000fe20003000000 */
[----:B------:R-:W-:Y:S01]  /*1a70*/  LDSM.16.M88.4 R212, [R212+0x8000] ;  /* 0x00800000d4d4783b */ /* 0x000fe20000000200 */
[----:B------:R-:W-:-:S02]  /*1a80*/  IADD3 R244, R230, 0x2000, RZ ;  /* 0x00002000e6f47810 */ /* 0x000fc40007ffe0ff */
[----:B------:R-:W-:Y:S01]  /*1a90*/  IADD3 R0, R0, R3, R6 ;  /* 0x0000000300007210 */ /* 0x000fe20007ffe006 */
[----:B------:R-:W-:Y:S01]  /*1aa0*/  LDSM.16.M88.4 R216, [R216+0x8000] ;  /* 0x00800000d8d8783b */ /* 0x000fe20000000200 */
[----:B------:R-:W-:Y:S01]  /*1ab0*/  IADD3 R3, R11, UR17, RZ ;  /* 0x000000110b037c10 */ /* 0x000fe2000fffe0ff */
[----:B------:R-:W-:Y:S01]  /*1ac0*/  IMAD.U32 R8, RZ, RZ, UR13 ;  /* 0x0000000dff087e24 */ /* 0x000fe2000f8e00ff */
[----:B------:R-:W-:Y:S01]  /*1ad0*/  LEA R6, P0, R10, c[0x0][0x1f8], 0x1 ;  /* 0x00007e000a067a11 */ /* 0x000fe200078008ff */
[----:B------:R-:W-:Y:S01]  /*1ae0*/  LDSM.16.M88.4 R220, [R220+0x8000] ;  /* 0x00800000dcdc783b */ /* 0x000fe20000000200 */
[----:B------:R-:W-:Y:S01]  /*1af0*/  UMOV UR17, 0x6 ;  /* 0x0000000600117882 */ /* 0x000fe20000000000 */
[----:B------:R-:W-:Y:S01]  /*1b00*/  LOP3.LUT P3, RZ, R0, 0x2, RZ, 0xc0, !PT ;  /* 0x0000000200ff7812 */ /* 0x000fe2000786c0ff */
[----:B------:R-:W-:Y:S01]  /*1b10*/  USHF.L.U64.HI UR17, UR4, UR17, UR5 ;  /* 0x0000001104117299 */ /* 0x000fe20008010205 */
[----:B------:R-:W-:Y:S01]  /*1b20*/  BAR.SYNC.DEFER_BLOCKING 0x0 ;  /* 0x0000000000007b1d */ /* 0x000fe20000010000 */
[----:B------:R-:W-:Y:S01]  /*1b30*/  LEA.HI.X R7, R10, c[0x0][0x1fc], R3, 0x1, P0 ;  /* 0x00007f000a077a11 */ /* 0x000fe200000f0c03 */
[----:B------:R-:W-:Y:S01]  /*1b40*/  IMAD.U32 R3, RZ, RZ, UR13 ;  /* 0x0000000dff037e24 */ /* 0x000fe2000f8e00ff */
[----:B------:R-:W-:-:S02]  /*1b50*/  IADD3 R16, P1, P0, R8, 0x80, R6 ;  /* 0x0000008008107810 */ /* 0x000fc4000783e006 */
[----:B------:R-:W-:Y:S01]  /*1b60*/  IADD3 R10, P2, R6, UR13, RZ ;  /* 0x0000000d060a7c10 */ /* 0x000fe2000ff5e0ff */
[----:B------:R-:W-:Y:S01]  /*1b70*/  STL.64 [R1+0x28], R36 ;  /* 0x0000282401007387 */ /* 0x000fe20000100a00 */
[----:B------:R-:W-:Y:S02]  /*1b80*/  IADD3.X R17, RZ, UR17, R7, P1, P0 ;  /* 0x00000011ff117c10 */ /* 0x000fe40008fe0407 */
[----:B------:R-:W-:Y:S01]  /*1b90*/  IADD3.X R11, R7, UR17, RZ, P2, !PT ;  /* 0x00000011070b7c10 */ /* 0x000fe200097fe4ff */
[----:B------:R-:W-:Y:S01]  /*1ba0*/  STL.64 [R1+0x20], R30 ;  /* 0x0000201e01007387 */ /* 0x000fe20000100a00 */
[----:B------:R-:W-:Y:S02]  /*1bb0*/  ISETP.LT.OR P2, PT, R9, 0x1, P6 ;  /* 0x000000010900780c */ /* 0x000fe40003741670 */
[C---:B------:R-:W-:Y:S02]  /*1bc0*/  IADD3 R243, R230.reuse, 0x2800, RZ ;  /* 0x00002800e6f37810 */ /* 0x040fe40007ffe0ff */
[----:B------:R-:W-:-:S02]  /*1bd0*/  IADD3 R242, R230, 0x3000, RZ ;  /* 0x00003000e6f27810 */ /* 0x000fc40007ffe0ff */
[C---:B------:R-:W-:Y:S02]  /*1be0*/  IADD3 R241, R230.reuse, 0x3800, RZ ;  /* 0x00003800e6f17810 */ /* 0x040fe40007ffe0ff */
[C---:B------:R-:W-:Y:S02]  /*1bf0*/  IADD3 R240, R230.reuse, 0x4000, RZ ;  /* 0x00004000e6f07810 */ /* 0x040fe40007ffe0ff */
[C---:B------:R-:W-:Y:S02]  /*1c00*/  IADD3 R239, R230.reuse, 0x4800, RZ ;  /* 0x00004800e6ef7810 */ /* 0x040fe40007ffe0ff */
[----:B------:R-:W-:Y:S01]  /*1c10*/  IADD3 R238, R230, 0x5000, RZ ;  /* 0x00005000e6ee7810 */ /* 0x000fe20007ffe0ff */
[----:B------:R-:W-:-:S04]  /*1c20*/  DEPBAR.LE SB0, 0x0 ;  /* 0x000080000000791a */ /* 0x000fc80000000000 */
[----:B------:R-:W-:Y:S01]  /*1c30*/  BAR.SYNC.DEFER_BLOCKING 0x0 ;  /* 0x0000000000007b1d */ /* 0x000fe20000010000 */
[C---:B------:R-:W-:Y:S02]  /*1c40*/  IADD3 R237, R230.reuse, 0x5800, RZ ;  /* 0x00005800e6ed7810 */ /* 0x040fe40007ffe0ff */
[C---:B------:R-:W-:Y:S02]  /*1c50*/  IADD3 R236, R230.reuse, 0x6000, RZ ;  /* 0x00006000e6ec7810 */ /* 0x040fe40007ffe0ff */
[C---:B------:R-:W-:Y:S02]  /*1c60*/  IADD3 R235, R230.reuse, 0x6800, RZ ;  /* 0x00006800e6eb7810 */ /* 0x040fe40007ffe0ff */
[C---:B------:R-:W-:Y:S02]  /*1c70*/  IADD3 R234, R230.reuse, 0x7000, RZ ;  /* 0x00007000e6ea7810 */ /* 0x040fe40007ffe0ff */
[C---:B------:R-:W-:Y:S02]  /*1c80*/  IADD3 R233, R230.reuse, 0x7800, RZ ;  /* 0x00007800e6e97810 */ /* 0x040fe40007ffe0ff */
[----:B------:R-:W-:-:S02]  /*1c90*/  IADD3 R232, R230, 0x8000, RZ ;  /* 0x00008000e6e87810 */ /* 0x000fc40007ffe0ff */
[----:B------:R-:W-:Y:S01]  /*1ca0*/  IADD3 R231, R230, 0x8800, RZ ;  /* 0x00008800e6e77810 */ /* 0x000fe20007ffe0ff */
[----:B------:R-:W1:Y:S04]  /*1cb0*/  LDSM.16.M88.4 R24, [R135+0xc100] ;  /* 0x00c100008718783b */ /* 0x000e680000000200 */
[----:B------:R-:W-:Y:S04]  /*1cc0*/  LDSM.16.M88.4 R48, [R230] ;  /* 0x00000000e630783b */ /* 0x000fe80000000200 */
[----:B------:R-:W2:Y:S04]  /*1cd0*/  LDSM.16.M88.4 R32, [R135+0xc900] ;  /* 0x00c900008720783b */ /* 0x000ea80000000200 */
[----:B------:R-:W3:Y:S04]  /*1ce0*/  LDSM.16.M88.4 R44, [R230+0x800] ;  /* 0x00080000e62c783b */ /* 0x000ee80000000200 */
[----:B------:R-:W4:Y:S04]  /*1cf0*/  LDSM.16.M88.4 R36, [R135+0xd100] ;  /* 0x00d100008724783b */ /* 0x000f280000000200 */
[----:B------:R-:W-:Y:S04]  /*1d00*/  LDSM.16.M88.4 R52, [R135+0xe900] ;  /* 0x00e900008734783b */ /* 0x000fe80000000200 */
[----:B------:R-:W-:Y:S04]  /*1d10*/  LDSM.16.M88.4 R56, [R230+0x1000] ;  /* 0x00100000e638783b */ /* 0x000fe80000000200 */
[----:B------:R-:W-:Y:S04]  /*1d20*/  LDSM.16.M88.4 R60, [R230+0x1800] ;  /* 0x00180000e63c783b */ /* 0x000fe80000000200 */
[----:B------:R-:W-:Y:S04]  /*1d30*/  LDSM.16.M88.4 R72, [R230+0x2000] ;  /* 0x00200000e648783b */ /* 0x000fe80000000200 */
[----:B------:R-:W-:Y:S01]  /*1d40*/  LDSM.16.M88.4 R84, [R230+0x2800] ;  /* 0x00280000e654783b */ /* 0x000fe20000000200 */
[C---:B-1----:R-:W-:Y:S08]  /*1d50*/  HMMA.16816.F32.BF16 R12, R152.reuse, R24, RZ ;  /* 0x00000018980c723c */ /* 0x042ff000000418ff */
[C---:B------:R-:W-:Y:S08]  /*1d60*/  HMMA.16816.F32.BF16 R40, R152.reuse, R26, RZ ;  /* 0x0000001a9828723c */ /* 0x040ff000000418ff */
[----:B--2---:R-:W-:Y:S08]  /*1d70*/  HMMA.16816.F32.BF16 R24, R152, R32, RZ ;  /* 0x000000209818723c */ /* 0x004ff000000418ff */
[C---:B------:R-:W-:Y:S07]  /*1d80*/  HMMA.16816.F32.BF16 R100, R156.reuse, R48, R12 ;  /* 0x000000309c64723c */ /* 0x040fee000004180c */
[----:B------:R-:W-:Y:S01]  /*1d90*/  IADD3 R14, P1, P0, R3, 0x100, R6 ;  /* 0x00000100030e7810 */ /* 0x000fe2000783e006 */
[----:B------:R-:W-:Y:S01]  /*1da0*/  HMMA.16816.F32.BF16 R88, R156, R50, R40 ;  /* 0x000000329c58723c */ /* 0x000fe20000041828 */
[----:B------:R-:W1:Y:S02]  /*1db0*/  LDSM.16.M88.4 R40, [R135+0xe100] ;  /* 0x00e100008728783b */ /* 0x000e640000000200 */
[----:B------:R-:W-:-:S02]  /*1dc0*/  IADD3.X R15, RZ, UR17, R7, P1, P0 ;  /* 0x00000011ff0f7c10 */ /* 0x000fc40008fe0407 */
[----:B------:R-:W-:Y:S02]  /*1dd0*/  ISETP.LT.OR P1, PT, R9, 0x1, !P3 ;  /* 0x000000010900780c */ /* 0x000fe40005f21670 */
[----:B------:R-:W-:Y:S01]  /*1de0*/  IADD3 R12, P0, R10, UR13, RZ ;  /* 0x0000000d0a0c7c10 */ /* 0x000fe2000ff1e0ff */
[----:B------:R-:W-:Y:S01]  /*1df0*/  HMMA.16816.F32.BF16 R20, R152, R34, RZ ;  /* 0x000000229814723c */ /* 0x000fe200000418ff */
[----:B------:R-:W2:Y:S02]  /*1e00*/  LDSM.16.M88.4 R32, [R135+0xd900] ;  /* 0x00d900008720783b */ /* 0x000ea40000000200 */
[----:B------:R-:W-:Y:S02]  /*1e10*/  IADD3.X R13, R11, UR17, RZ, P0, !PT ;  /* 0x000000110b0d7c10 */ /* 0x000fe400087fe4ff */
[----:B------:R-:W-:Y:S01]  /*1e20*/  LOP3.LUT P0, RZ, R0, 0x4, RZ, 0xc0, !PT ;  /* 0x0000000400ff7812 */ /* 0x000fe2000780c0ff */
[----:B------:R-:W-:Y:S01]  /*1e30*/  @!PT LDS RZ, [RZ] ;  /* 0x00000000fffff984 */ /* 0x000fe20000000800 */
[----:B------:R-:W-:Y:S01]  /*1e40*/  @!PT LDS RZ, [RZ] ;  /* 0x00000000fffff984 */ /* 0x000fe20000000800 */
[----:B------:R-:W-:Y:S01]  /*1e50*/  @!PT LDS RZ, [RZ] ;  /* 0x00000000fffff984 */ /* 0x000fe20000000800 */
[----:B------:R1:W-:Y:S01]  /*1e60*/  LDGSTS.E.BYPASS.LTC128B.128 [R248+0x100], [R6.64], !P2 ;  /* 0x0010000006f87fae */ /* 0x0003e2000d101d4a */
[----:B------:R-:W-:Y:S01]  /*1e70*/  IMAD.MOV.U32 R0, RZ, RZ, 0x40 ;  /* 0x00000040ff007424 */ /* 0x000fe200078e00ff */
[----:B---3--:R-:W-:Y:S01]  /*1e80*/  HMMA.16816.F32.BF16 R96, R156, R44, R24 ;  /* 0x0000002c9c60723c */ /* 0x008fe20000041818 */
[C---:B------:R-:W-:Y:S01]  /*1e90*/  ISETP.LT.OR P2, PT, R9.reuse, 0x1, !P0 ;  /* 0x000000010900780c */ /* 0x040fe20004741670 */
[----:B------:R3:W-:Y:S01]  /*1ea0*/  LDGSTS.E.BYPASS.LTC128B.128 [R248+0x3100], [R6.64+0x80], !P1 ;  /* 0x0310008006f87fae */ /* 0x0007e2000c901d4a */
[----:B------:R-:W-:-:S05]  /*1eb0*/  ISETP.LT.OR P1, PT, R9, 0x21, P6 ;  /* 0x000000210900780c */ /* 0x000fca0003721670 */
[----:B----4-:R-:W-:Y:S06]  /*1ec0*/  HMMA.16816.F32.BF16 R48, R152, R36, RZ ;  /* 0x000000249830723c */ /* 0x010fec00000418ff */
[----:B------:R3:W-:Y:S01]  /*1ed0*/  LDGSTS.E.BYPASS.LTC128B.128 [R248+0x6100], [R6.64+0x100], !P2 ;  /* 0x0610010006f87fae */ /* 0x0007e2000d101d4a */
[C---:B------:R-:W-:Y:S01]  /*1ee0*/  ISETP.LT.OR P2, PT, R9.reuse, 0x21, !P3 ;  /* 0x000000210900780c */ /* 0x040fe20005f41670 */
[----:B------:R-:W-:Y:S01]  /*1ef0*/  HMMA.16816.F32.BF16 R92, R156, R46, R20 ;  /* 0x0000002e9c5c723c */ /* 0x000fe20000041814 */
[C---:B------:R-:W-:Y:S01]  /*1f00*/  ISETP.LT.OR P3, PT, R9.reuse, 0x41, !P3 ;  /* 0x000000410900780c */ /* 0x040fe20005f61670 */
[----:B------:R4:W-:Y:S01]  /*1f10*/  LDGSTS.E.BYPASS.LTC128B.128 [R248+0x1100], [R10.64], !P1 ;  /* 0x011000000af87fae */ /* 0x0009e2000c901d4a */
[----:B------:R-:W-:-:S02]  /*1f20*/  ISETP.LT.OR P1, PT, R9, 0x21, !P0 ;  /* 0x000000210900780c */ /* 0x000fc40004721670 */
[----:B------:R-:W-:-:S03]  /*1f30*/  ISETP.LT.OR P0, PT, R9, 0x41, !P0 ;  /* 0x000000410900780c */ /* 0x000fc60004701670 */
[----:B------:R-:W-:Y:S04]  /*1f40*/  HMMA.16816.F32.BF16 R44, R152, R38, RZ ;  /* 0x00000026982c723c */ /* 0x000fe800000418ff */
[----:B------:R5:W-:Y:S01]  /*1f50*/  LDGSTS.E.BYPASS.LTC128B.128 [R248+0x4100], [R16.64], !P2 ;  /* 0x0410000010f87fae */ /* 0x000be2000d101d4a */
[----:B------:R-:W-:-:S03]  /*1f60*/  LOP3.LUT P2, RZ, R28, 0x4, RZ, 0xc0, !PT ;  /* 0x000000041cff7812 */ /* 0x000fc6000784c0ff */
[----:B------:R3:W-:Y:S01]  /*1f70*/  LDGSTS.E.BYPASS.LTC128B.128 [R248+0x7100], [R14.64], !P1 ;  /* 0x071000000ef87fae */ /* 0x0007e2000c901d4a */
[----:B-1----:R-:W-:Y:S01]  /*1f80*/  HMMA.16816.F32.BF16 R24, R152, R40, RZ ;  /* 0x000000289818723c */ /* 0x002fe200000418ff */
[----:B------:R-:W-:Y:S02]  /*1f90*/  ISETP.LT.OR P1, PT, R9, 0x41, P6 ;  /* 0x000000410900780c */ /* 0x000fe40003721670 */
[----:B------:R-:W-:-:S05]  /*1fa0*/  SEL R0, R0, 0xffffffc0, !P2 ;  /* 0xffffffc000007807 */ /* 0x000fca0005000000 */
[----:B--2---:R-:W-:Y:S01]  /*1fb0*/  HMMA.16816.F32.BF16 R36, R152, R32, RZ ;  /* 0x000000209824723c */ /* 0x004fe200000418ff */
[----:B------:R-:W-:Y:S02]  /*1fc0*/  IMAD.IADD R229, R135, 0x1, R0 ;  /* 0x0000000187e57824 */ /* 0x000fe400078e0200 */
[----:B------:R-:W-:-:S03]  /*1fd0*/  IMAD.IADD R226, R0, 0x1, R230 ;  /* 0x0000000100e27824 */ /* 0x000fc600078e02e6 */
[----:B------:R3:W-:Y:S02]  /*1fe0*/  LDGSTS.E.BYPASS.LTC128B.128 [R248+0x2100], [R12.64], !P1 ;  /* 0x021000000cf87fae */ /* 0x0007e4000c901d4a */
[C---:B------:R-:W-:Y:S02]  /*1ff0*/  HMMA.16816.F32.BF16 R32, R152.reuse, R34, RZ ;  /* 0x000000229820723c */ /* 0x040fe400000418ff */
[----:B------:R3:W-:Y:S04]  /*2000*/  LDGSTS.E.BYPASS.LTC128B.128 [R248+0x5100], [R12.64+0x80], !P3 ;  /* 0x051000800cf87fae */ /* 0x0007e8000d901d4a */
[----:B------:R3:W-:Y:S01]  /*2010*/  LDGSTS.E.BYPASS.LTC128B.128 [R248+0x8100], [R12.64+0x100], !P0 ;  /* 0x081001000cf87fae */ /* 0x0007e2000c101d4a */
[----:B------:R-:W-:Y:S01]  /*2020*/  PLOP3.LUT P0, PT, PT, PT, UP0, 0x80, 0x0 ;  /* 0x000000000000781c */ /* 0x000fe20003f0f008 */
[----:B-----5:R-:W-:Y:S02]  /*2030*/  HMMA.16816.F32.BF16 R16, R152, R52, RZ ;  /* 0x000000349810723c */ /* 0x020fe400000418ff */
[----:B----4-:R-:W1:Y:S04]  /*2040*/  LDSM.16.M88.4 R8, [R229+0xc100] ;  /* 0x00c10000e508783b */ /* 0x010e680000000200 */
[----:B------:R-:W2:Y:S02]  /*2050*/  LDSM.16.M88.4 R76, [R229+0xc900] ;  /* 0x00c90000e54c783b */ /* 0x000ea40000000200 */
[----:B------:R-:W-:Y:S02]  /*2060*/  HMMA.16816.F32.BF16 R80, R156, R56, R48 ;  /* 0x000000389c50723c */ /* 0x000fe40000041830 */
[----:B------:R-:W4:Y:S04]  /*2070*/  LDSM.16.M88.4 R48, [R229+0xd100] ;  /* 0x00d10000e530783b */ /* 0x000f280000000200 */
[----:B------:R-:W-:Y:S02]  /*2080*/  LDSM.16.M88.4 R28, [R229+0xe100] ;  /* 0x00e10000e51c783b */ /* 0x000fe40000000200 */
[----:B------:R-:W-:Y:S02]  /*2090*/  HMMA.16816.F32.BF16 R20, R152, R42, RZ ;  /* 0x0000002a9814723c */ /* 0x000fe400000418ff */
[----:B------:R-:W5:Y:S04]  /*20a0*/  LDSM.16.M88.4 R40, [R229+0xd900] ;  /* 0x00d90000e528783b */ /* 0x000f680000000200 */
[----:B------:R-:W0:Y:S02]  /*20b0*/  LDGDEPBAR ;  /* 0x00000000000079af */ /* 0x000e240000000000 */
[----:B------:R-:W-:Y:S08]  /*20c0*/  HMMA.16816.F32.BF16 R68, R156, R58, R44 ;  /* 0x0000003a9c44723c */ /* 0x000ff0000004182c */
[----:B---3--:R-:W-:Y:S08]  /*20d0*/  HMMA.16816.F32.BF16 R12, R152, R54, RZ ;  /* 0x00000036980c723c */ /* 0x008ff000000418ff */
[C---:B------:R-:W-:Y:S01]  /*20e0*/  HMMA.16816.F32.BF16 R56, R156.reuse, R72, R24 ;  /* 0x000000489c38723c */ /* 0x040fe20000041818 */
[----:B------:R-:W3:Y:S07]  /*20f0*/  LDSM.16.M88.4 R24, [R229+0xe900] ;  /* 0x00e90000e518783b */ /* 0x000eee0000000200 */
[C---:B------:R-:W-:Y:S08]  /*2100*/  HMMA.16816.F32.BF16 R64, R156.reuse, R60, R36 ;  /* 0x0000003c9c40723c */ /* 0x040ff00000041824 */
[C---:B------:R-:W-:Y:S08]  /*2110*/  HMMA.16816.F32.BF16 R60, R156.reuse, R62, R32 ;  /* 0x0000003e9c3c723c */ /* 0x040ff00000041820 */
[C---:B------:R-:W-:Y:S08]  /*2120*/  HMMA.16816.F32.BF16 R44, R156.reuse, R84, R16 ;  /* 0x000000549c2c723c */ /* 0x040ff00000041810 */
[C---:B------:R-:W-:Y:S01]  /*2130*/  HMMA.16816.F32.BF16 R36, R156.reuse, R86, R12 ;  /* 0x000000569c24723c */ /* 0x040fe2000004180c */
[----:B------:R-:W3:Y:S07]  /*2140*/  LDSM.16.M88.4 R12, [R226] ;  /* 0x00000000e20c783b */ /* 0x000eee0000000200 */
[----:B------:R-:W-:Y:S08]  /*2150*/  HMMA.16816.F32.BF16 R52, R156, R74, R20 ;  /* 0x0000004a9c34723c */ /* 0x000ff00000041814 */
[C---:B-1----:R-:W-:Y:S08]  /*2160*/  HMMA.16816.F32.BF16 R20, R176.reuse, R10, R88 ;  /* 0x0000000ab014723c */ /* 0x042ff00000041858 */
[C---:B--2---:R-:W-:Y:S08]  /*2170*/  HMMA.16816.F32.BF16 R16, R176.reuse, R76, R96 ;  /* 0x0000004cb010723c */ /* 0x044ff00000041860 */
[C---:B------:R-:W-:Y:S08]  /*2180*/  HMMA.16816.F32.BF16 R88, R176.reuse, R78, R92 ;  /* 0x0000004eb058723c */ /* 0x040ff0000004185c */
[C---:B----4-:R-:W-:Y:S08]  /*2190*/  HMMA.16816.F32.BF16 R76, R176.reuse, R50, R68 ;  /* 0x00000032b04c723c */ /* 0x050ff00000041844 */
[C---:B------:R-:W-:Y:S08]  /*21a0*/  HMMA.16816.F32.BF16 R72, R176.reuse, R48, R80 ;  /* 0x00000030b048723c */ /* 0x040ff00000041850 */
[C---:B-----5:R-:W-:Y:S08]  /*21b0*/  HMMA.16816.F32.BF16 R96, R176.reuse, R40, R64 ;  /* 0x00000028b060723c */ /* 0x060ff00000041840 */
[C---:B------:R-:W-:Y:S01]  /*21c0*/  HMMA.16816.F32.BF16 R68, R176.reuse, R42, R60 ;  /* 0x0000002ab044723c */ /* 0x040fe2000004183c */
[----:B------:R-:W1:Y:S07]  /*21d0*/  LDSM.16.M88.4 R60, [R226+0x1000] ;  /* 0x00100000e23c783b */ /* 0x000e6e0000000200 */
[C---:B------:R-:W-:Y:S01]  /*21e0*/  HMMA.16816.F32.BF16 R32, R176.reuse, R8, R100 ;  /* 0x00000008b020723c */ /* 0x040fe20000041864 */
[----:B------:R-:W2:Y:S07]  /*21f0*/  LDSM.16.M88.4 R8, [R226+0x800] ;  /* 0x00080000e208783b */ /* 0x000eae0000000200 */
[C---:B---3--:R-:W-:Y:S01]  /*2200*/  HMMA.16816.F32.BF16 R80, R176.reuse, R24, R44 ;  /* 0x00000018b050723c */ /* 0x048fe2000004182c */
[----:B------:R-:W-:Y:S07]  /*2210*/  LDSM.16.M88.4 R44, [R226+0x2800] ;  /* 0x00280000e22c783b */ /* 0x000fee0000000200 */
[C---:B------:R-:W-:Y:S01]  /*2220*/  HMMA.16816.F32.BF16 R64, R176.reuse, R26, R36 ;  /* 0x0000001ab040723c */ /* 0x040fe20000041824 */
[----:B------:R-:W3:Y:S04]  /*2230*/  LDSM.16.M88.4 R24, [R226+0x2000] ;  /* 0x00200000e218783b */ /* 0x000ee80000000200 */
[----:B------:R-:W-:Y:S03]  /*2240*/  LDSM.16.M88.4 R36, [R135+0xf100] ;  /* 0x00f100008724783b */ /* 0x000fe60000000200 */
[C---:B------:R-:W-:Y:S01]  /*2250*/  HMMA.16816.F32.BF16 R92, R176.reuse, R28, R56 ;  /* 0x0000001cb05c723c */ /* 0x040fe20000041838 */
[----:B------:R-:W4:Y:S07]  /*2260*/  LDSM.16.M88.4 R56, [R226+0x1800] ;  /* 0x00180000e238783b */ /* 0x000f2e0000000200 */
[----:B------:R-:W-:Y:S01]  /*2270*/  HMMA.16816.F32.BF16 R84, R176, R30, R52 ;  /* 0x0000001eb054723c */ /* 0x000fe20000041834 */
[----:B------:R-:W-:Y:S07]  /*2280*/  LDSM.16.M88.4 R28, [R135+0x10100] ;  /* 0x01010000871c783b */ /* 0x000fee0000000200 */
[C---:B------:R-:W-:Y:S01]  /*2290*/  HMMA.16816.F32.BF16 R52, R184.reuse, R12, R32 ;  /* 0x0000000cb834723c */ /* 0x040fe20000041820 */
[----:B------:R-:W5:Y:S07]  /*22a0*/  LDSM.16.M88.4 R32, [R135+0xf900] ;  /* 0x00f900008720783b */ /* 0x000f6e0000000200 */
[C---:B------:R-:W-:Y:S08]  /*22b0*/  HMMA.16816.F32.BF16 R48, R184.reuse, R14, R20 ;  /* 0x0000000eb830723c */ /* 0x040ff00000041814 */
[C---:B-1----:R-:W-:Y:S08]  /*22c0*/  HMMA.16816.F32.BF16 R12, R184.reuse, R62, R76 ;  /* 0x0000003eb80c723c */ /* 0x042ff0000004184c */
[C---:B--2---:R-:W-:Y:S08]  /*22d0*/  HMMA.16816.F32.BF16 R40, R184.reuse, R8, R16 ;  /* 0x00000008b828723c */ /* 0x044ff00000041810 */
[C---:B---3--:R-:W-:Y:S08]  /*22e0*/  HMMA.16816.F32.BF16 R76, R184.reuse, R24, R92 ;  /* 0x00000018b84c723c */ /* 0x048ff0000004185c */
[C---:B------:R-:W-:Y:S01]  /*22f0*/  HMMA.16816.F32.BF16 R84, R184.reuse, R26, R84 ;  /* 0x0000001ab854723c */ /* 0x040fe20000041854 */
[----:B------:R-:W1:Y:S07]  /*2300*/  LDSM.16.M88.4 R24, [R135+0x10900] ;  /* 0x010900008718783b */ /* 0x000e6e0000000200 */
[C---:B------:R-:W-:Y:S08]  /*2310*/  HMMA.16816.F32.BF16 R20, R184.reuse, R10, R88 ;  /* 0x0000000ab814723c */ /* 0x040ff00000041858 */
[C---:B------:R-:W-:Y:S01]  /*2320*/  HMMA.16816.F32.BF16 R16, R184.reuse, R60, R72 ;  /* 0x0000003cb810723c */ /* 0x040fe20000041848 */
[----:B------:R-:W-:Y:S07]  /*2330*/  LDSM.16.M88.4 R60, [R135+0x11900] ;  /* 0x01190000873c783b */ /* 0x000fee0000000200 */
[C---:B----4-:R-:W-:Y:S08]  /*2340*/  HMMA.16816.F32.BF16 R8, R184.reuse, R56, R96 ;  /* 0x00000038b808723c */ /* 0x050ff00000041860 */
[C---:B------:R-:W-:Y:S08]  /*2350*/  HMMA.16816.F32.BF16 R56, R184.reuse, R58, R68 ;  /* 0x0000003ab838723c */ /* 0x040ff00000041844 */
[----:B------:R-:W-:Y:S01]  /*2360*/  HMMA.16816.F32.BF16 R92, R184, R46, R64 ;  /* 0x0000002eb85c723c */ /* 0x000fe20000041840 */
[----:B------:R-:W2:Y:S07]  /*2370*/  LDSM.16.M88.4 R64, [R135+0x11100] ;  /* 0x011100008740783b */ /* 0x000eae0000000200 */
[C---:B------:R-:W-:Y:S01]  /*2380*/  HMMA.16816.F32.BF16 R100, R188.reuse, R36, R52 ;  /* 0x00000024bc64723c */ /* 0x040fe20000041834 */
[----:B------:R-:W3:Y:S07]  /*2390*/  LDSM.16.M88.4 R52, [R230+0x3000] ;  /* 0x00300000e634783b */ /* 0x000eee0000000200 */
[C---:B------:R-:W-:Y:S01]  /*23a0*/  HMMA.16816.F32.BF16 R88, R188.reuse, R38, R48 ;  /* 0x00000026bc58723c */ /* 0x040fe20000041830 */
[----:B------:R-:W-:Y:S04]  /*23b0*/  LDSM.16.M88.4 R36, [R230+0x4800] ;  /* 0x00480000e624783b */ /* 0x000fe80000000200 */
[----:B------:R-:W-:Y:S03]  /*23c0*/  LDSM.16.M88.4 R48, [R230+0x3800] ;  /* 0x00380000e630783b */ /* 0x000fe60000000200 */
[----:B-----5:R-:W-:Y:S01]  /*23d0*/  HMMA.16816.F32.BF16 R96, R188, R32, R40 ;  /* 0x00000020bc60723c */ /* 0x020fe20000041828 */
[----:B------:R-:W4:Y:S07]  /*23e0*/  LDSM.16.M88.4 R40, [R230+0x4000] ;  /* 0x00400000e628783b */ /* 0x000f2e0000000200 */
[----:B------:R-:W-:Y:S08]  /*23f0*/  HMMA.16816.F32.BF16 R104, R184, R44, R80 ;  /* 0x0000002cb868723c */ /* 0x000ff00000041850 */
[C---:B------:R-:W-:Y:S08]  /*2400*/  HMMA.16816.F32.BF16 R72, R188.reuse, R28, R16 ;  /* 0x0000001cbc48723c */ /* 0x040ff00000041810 */
[C---:B-1----:R-:W-:Y:S08]  /*2410*/  HMMA.16816.F32.BF16 R44, R188.reuse, R24, R8 ;  /* 0x00000018bc2c723c */ /* 0x042ff00000041808 */
[C---:B------:R-:W-:Y:S08]  /*2420*/  HMMA.16816.F32.BF16 R24, R188.reuse, R26, R56 ;  /* 0x0000001abc18723c */ /* 0x040ff00000041838 */
[C---:B------:R-:W-:Y:S01]  /*2430*/  HMMA.16816.F32.BF16 R80, R188.reuse, R34, R20 ;  /* 0x00000022bc50723c */ /* 0x040fe20000041814 */
[----:B------:R-:W1:Y:S07]  /*2440*/  LDSM.16.M88.4 R32, [R230+0x5000] ;  /* 0x00500000e620783b */ /* 0x000e6e0000000200 */
[C---:B------:R-:W-:Y:S01]  /*2450*/  HMMA.16816.F32.BF16 R68, R188.reuse, R30, R12 ;  /* 0x0000001ebc44723c */ /* 0x040fe2000004180c */
[----:B------:R-:W5:Y:S07]  /*2460*/  LDSM.16.M88.4 R28, [R230+0x5800] ;  /* 0x00580000e61c783b */ /* 0x000f6e0000000200 */
[C---:B--2---:R-:W-:Y:S08]  /*2470*/  HMMA.16816.F32.BF16 R20, R188.reuse, R64, R76 ;  /* 0x00000040bc14723c */ /* 0x044ff0000004184c */
[C---:B------:R-:W-:Y:S08]  /*2480*/  HMMA.16816.F32.BF16 R12, R188.reuse, R60, R104 ;  /* 0x0000003cbc0c723c */ /* 0x040ff00000041868 */
[----:B------:R-:W-:Y:S08]  /*2490*/  HMMA.16816.F32.BF16 R8, R188, R62, R92 ;  /* 0x0000003ebc08723c */ /* 0x000ff0000004185c */
[C---:B---3--:R-:W-:Y:S08]  /*24a0*/  HMMA.16816.F32.BF16 R76, R192.reuse, R54, R88 ;  /* 0x00000036c04c723c */ /* 0x048ff00000041858 */
[C---:B------:R-:W-:Y:S01]  /*24b0*/  HMMA.16816.F32.BF16 R60, R192.reuse, R52, R100 ;  /* 0x00000034c03c723c */ /* 0x040fe20000041864 */
[----:B------:R-:W2:Y:S07]  /*24c0*/  LDSM.16.M88.4 R52, [R229+0xf100] ;  /* 0x00f10000e534783b */ /* 0x000eae0000000200 */
[C---:B----4-:R-:W-:Y:S08]  /*24d0*/  HMMA.16816.F32.BF16 R92, R192.reuse, R40, R72 ;  /* 0x00000028c05c723c */ /* 0x050ff00000041848 */
[C---:B------:R-:W-:Y:S01]  /*24e0*/  HMMA.16816.F32.BF16 R88, R192.reuse, R36, R44 ;  /* 0x00000024c058723c */ /* 0x040fe2000004182c */
[----:B------:R-:W3:Y:S07]  /*24f0*/  LDSM.16.M88.4 R44, [R229+0xf900] ;  /* 0x00f90000e52c783b */ /* 0x000eee0000000200 */
[----:B------:R-:W-:Y:S01]  /*2500*/  HMMA.16816.F32.BF16 R72, R192, R38, R24 ;  /* 0x00000026c048723c */ /* 0x000fe20000041818 */
[----:B------:R-:W4:Y:S04]  /*2510*/  LDSM.16.M88.4 R24, [R229+0x10100] ;  /* 0x01010000e518783b */ /* 0x000f280000000200 */
[----:B------:R-:W-:Y:S03]  /*2520*/  LDSM.16.M88.4 R36, [R229+0x11900] ;  /* 0x01190000e524783b */ /* 0x000fe60000000200 */
[----:B------:R-:W-:Y:S08]  /*2530*/  HMMA.16816.F32.BF16 R16, R188, R66, R84 ;  /* 0x00000042bc10723c */ /* 0x000ff00000041854 */
[C---:B------:R-:W-:Y:S08]  /*2540*/  HMMA.16816.F32.BF16 R96, R192.reuse, R48, R96 ;  /* 0x00000030c060723c */ /* 0x040ff00000041860 */
[C---:B------:R-:W-:Y:S01]  /*2550*/  HMMA.16816.F32.BF16 R84, R192.reuse, R50, R80 ;  /* 0x00000032c054723c */ /* 0x040fe20000041850 */
[----:B------:R-:W2:Y:S07]  /*2560*/  LDSM.16.M88.4 R48, [R229+0x10900] ;  /* 0x01090000e530783b */ /* 0x000eae0000000200 */
[C---:B------:R-:W-:Y:S01]  /*2570*/  HMMA.16816.F32.BF16 R80, R192.reuse, R42, R68 ;  /* 0x0000002ac050723c */ /* 0x040fe20000041844 */
[----:B------:R-:W3:Y:S07]  /*2580*/  LDSM.16.M88.4 R40, [R229+0x11100] ;  /* 0x01110000e528783b */ /* 0x000eee0000000200 */
[C---:B-1----:R-:W-:Y:S08]  /*2590*/  HMMA.16816.F32.BF16 R68, R192.reuse, R32, R20 ;  /* 0x00000020c044723c */ /* 0x042ff00000041814 */
[C---:B------:R-:W-:Y:S08]  /*25a0*/  HMMA.16816.F32.BF16 R64, R192.reuse, R34, R16 ;  /* 0x00000022c040723c */ /* 0x040ff00000041810 */
[C---:B-----5:R-:W-:Y:S08]  /*25b0*/  HMMA.16816.F32.BF16 R56, R192.reuse, R28, R12 ;  /* 0x0000001cc038723c */ /* 0x060ff0000004180c */
[----:B------:R-:W-:Y:S01]  /*25c0*/  HMMA.16816.F32.BF16 R32, R192, R30, R8 ;  /* 0x0000001ec020723c */ /* 0x000fe20000041808 */
[----:B------:R-:W1:Y:S07]  /*25d0*/  LDSM.16.M88.4 R28, [R226+0x3000] ;  /* 0x00300000e21c783b */ /* 0x000e6e0000000200 */
[C---:B--2---:R-:W-:Y:S08]  /*25e0*/  HMMA.16816.F32.BF16 R16, R200.reuse, R54, R76 ;  /* 0x00000036c810723c */ /* 0x044ff0000004184c */
[C---:B---3--:R-:W-:Y:S08]  /*25f0*/  HMMA.16816.F32.BF16 R12, R200.reuse, R44, R96 ;  /* 0x0000002cc80c723c */ /* 0x048ff00000041860 */
[C---:B------:R-:W-:Y:S08]  /*2600*/  HMMA.16816.F32.BF16 R8, R200.reuse, R46, R84 ;  /* 0x0000002ec808723c */ /* 0x040ff00000041854 */
[C---:B----4-:R-:W-:Y:S08]  /*2610*/  HMMA.16816.F32.BF16 R44, R200.reuse, R24, R92 ;  /* 0x00000018c82c723c */ /* 0x050ff0000004185c */
[C---:B------:R-:W-:Y:S01]  /*2620*/  HMMA.16816.F32.BF16 R76, R200.reuse, R26, R80 ;  /* 0x0000001ac84c723c */ /* 0x040fe20000041850 */
[----:B------:R-:W2:Y:S07]  /*2630*/  LDSM.16.M88.4 R24, [R226+0x3800] ;  /* 0x00380000e218783b */ /* 0x000eae0000000200 */
[C---:B------:R-:W-:Y:S01]  /*2640*/  HMMA.16816.F32.BF16 R20, R200.reuse, R52, R60 ;  /* 0x00000034c814723c */ /* 0x040fe2000004183c */
[----:B------:R-:W-:Y:S07]  /*2650*/  LDSM.16.M88.4 R52, [R226+0x5800] ;  /* 0x00580000e234783b */ /* 0x000fee0000000200 */
[C---:B------:R-:W-:Y:S08]  /*2660*/  HMMA.16816.F32.BF16 R92, R200.reuse, R48, R88 ;  /* 0x00000030c85c723c */ /* 0x040ff00000041858 */
[C---:B------:R-:W-:Y:S01]  /*2670*/  HMMA.16816.F32.BF16 R80, R200.reuse, R50, R72 ;  /* 0x00000032c850723c */ /* 0x040fe20000041848 */
[----:B------:R-:W3:Y:S07]  /*2680*/  LDSM.16.M88.4 R48, [R226+0x4000] ;  /* 0x00400000e230783b */ /* 0x000eee0000000200 */
[C---:B------:R-:W-:Y:S08]  /*2690*/  HMMA.16816.F32.BF16 R84, R200.reuse, R40, R68 ;  /* 0x00000028c854723c */ /* 0x040ff00000041844 */
[C---:B------:R-:W-:Y:S08]  /*26a0*/  HMMA.16816.F32.BF16 R88, R200.reuse, R36, R56 ;  /* 0x00000024c858723c */ /* 0x040ff00000041838 */
[C---:B------:R-:W-:Y:S01]  /*26b0*/  HMMA.16816.F32.BF16 R68, R200.reuse, R38, R32 ;  /* 0x00000026c844723c */ /* 0x040fe20000041820 */
[----:B------:R-:W4:Y:S04]  /*26c0*/  LDSM.16.M88.4 R36, [R226+0x5000] ;  /* 0x00500000e224783b */ /* 0x000f280000000200 */
[----:B------:R-:W-:Y:S03]  /*26d0*/  LDSM.16.M88.4 R32, [R135+0x12100] ;  /* 0x012100008720783b */ /* 0x000fe60000000200 */
[----:B------:R-:W-:Y:S01]  /*26e0*/  HMMA.16816.F32.BF16 R72, R200, R42, R64 ;  /* 0x0000002ac848723c */ /* 0x000fe20000041840 */
[----:B------:R-:W-:Y:S07]  /*26f0*/  LDSM.16.M88.4 R40, [R226+0x4800] ;  /* 0x00480000e228783b */ /* 0x000fee0000000200 */
[C---:B-1----:R-:W-:Y:S08]  /*2700*/  HMMA.16816.F32.BF16 R64, R204.reuse, R28, R20 ;  /* 0x0000001ccc40723c */ /* 0x042ff00000041814 */
[C---:B--2---:R-:W-:Y:S08]  /*2710*/  HMMA.16816.F32.BF16 R56, R204.reuse, R24, R12 ;  /* 0x00000018cc38723c */ /* 0x044ff0000004180c */
[C---:B------:R-:W-:Y:S01]  /*2720*/  HMMA.16816.F32.BF16 R20, R204.reuse, R26, R8 ;  /* 0x0000001acc14723c */ /* 0x040fe20000041808 */
[----:B------:R-:W1:Y:S07]  /*2730*/  LDSM.16.M88.4 R24, [R135+0x13100] ;  /* 0x013100008718783b */ /* 0x000e6e0000000200 */
[C---:B------:R-:W-:Y:S01]  /*2740*/  HMMA.16816.F32.BF16 R60, R204.reuse, R30, R16 ;  /* 0x0000001ecc3c723c */ /* 0x040fe20000041810 */
[----:B------:R-:W2:Y:S07]  /*2750*/  LDSM.16.M88.4 R28, [R135+0x12900] ;  /* 0x01290000871c783b */ /* 0x000eae0000000200 */
[C---:B---3--:R-:W-:Y:S08]  /*2760*/  HMMA.16816.F32.BF16 R16, R204.reuse, R48, R44 ;  /* 0x00000030cc10723c */ /* 0x048ff0000004182c */
[C---:B------:R-:W-:Y:S01]  /*2770*/  HMMA.16816.F32.BF16 R12, R204.reuse, R50, R76 ;  /* 0x00000032cc0c723c */ /* 0x040fe2000004184c */
[----:B------:R-:W-:Y:S07]  /*2780*/  LDSM.16.M88.4 R48, [R135+0x14100] ;  /* 0x014100008730783b */ /* 0x000fee0000000200 */
[C---:B----4-:R-:W-:Y:S08]  /*2790*/  HMMA.16816.F32.BF16 R44, R204.reuse, R36, R84 ;  /* 0x00000024cc2c723c */ /* 0x050ff00000041854 */
[C---:B------:R-:W-:Y:S01]  /*27a0*/  HMMA.16816.F32.BF16 R76, R204.reuse, R38, R72 ;  /* 0x00000026cc4c723c */ /* 0x040fe20000041848 */
[----:B------:R-:W3:Y:S07]  /*27b0*/  LDSM.16.M88.4 R36, [R135+0x13900] ;  /* 0x013900008724783b */ /* 0x000eee0000000200 */
[----:B------:R-:W-:Y:S08]  /*27c0*/  HMMA.16816.F32.BF16 R96, R204, R54, R68 ;  /* 0x00000036cc60723c */ /* 0x000ff00000041844 */
[----:B-1----:R-:W-:Y:S01]  /*27d0*/  HMMA.16816.F32.BF16 R68, R208, R24, R16 ;  /* 0x00000018d044723c */ /* 0x002fe20000041810 */
[----:B------:R-:W1:Y:S07]  /*27e0*/  LDSM.16.M88.4 R16, [R230+0x7000] ;  /* 0x00700000e610783b */ /* 0x000e6e0000000200 */
[C---:B------:R-:W-:Y:S08]  /*27f0*/  HMMA.16816.F32.BF16 R8, R204.reuse, R40, R92 ;  /* 0x00000028cc08723c */ /* 0x040ff0000004185c */
[----:B------:R-:W-:Y:S08]  /*2800*/  HMMA.16816.F32.BF16 R40, R204, R42, R80 ;  /* 0x0000002acc28723c */ /* 0x000ff00000041850 */
[C---:B--2---:R-:W-:Y:S01]  /*2810*/  HMMA.16816.F32.BF16 R80, R208.reuse, R28, R56 ;  /* 0x0000001cd050723c */ /* 0x044fe20000041838 */
[----:B------:R-:W2:Y:S07]  /*2820*/  LDSM.16.M88.4 R56, [R135+0x14900] ;  /* 0x014900008738783b */ /* 0x000eae0000000200 */
[C---:B------:R-:W-:Y:S01]  /*2830*/  HMMA.16816.F32.BF16 R92, R208.reuse, R34, R60 ;  /* 0x00000022d05c723c */ /* 0x040fe2000004183c */
[----:B------:R-:W4:Y:S07]  /*2840*/  LDSM.16.M88.4 R60, [R230+0x6000] ;  /* 0x00600000e63c783b */ /* 0x000f2e0000000200 */
[C---:B------:R-:W-:Y:S08]  /*2850*/  HMMA.16816.F32.BF16 R84, R208.reuse, R32, R64 ;  /* 0x00000020d054723c */ /* 0x040ff00000041840 */
[C---:B------:R-:W-:Y:S01]  /*2860*/  HMMA.16816.F32.BF16 R72, R208.reuse, R30, R20 ;  /* 0x0000001ed048723c */ /* 0x040fe20000041814 */
[----:B------:R-:W5:Y:S04]  /*2870*/  LDSM.16.M88.4 R20, [R230+0x6800] ;  /* 0x00680000e614783b */ /* 0x000f680000000200 */
[----:B------:R-:W-:Y:S03]  /*2880*/  LDSM.16.M88.4 R28, [R230+0x8000] ;  /* 0x00800000e61c783b */ /* 0x000fe60000000200 */
[----:B------:R-:W-:Y:S01]  /*2890*/  HMMA.16816.F32.BF16 R64, R208, R26, R12 ;  /* 0x0000001ad040723c */ /* 0x000fe2000004180c */
[----:B------:R-:W1:Y:S07]  /*28a0*/  LDSM.16.M88.4 R12, [R230+0x7800] ;  /* 0x00780000e60c783b */ /* 0x000e6e0000000200 */
[----:B------:R-:W-:Y:S08]  /*28b0*/  HMMA.16816.F32.BF16 R88, R204, R52, R88 ;  /* 0x00000034cc58723c */ /* 0x000ff00000041858 */
[C---:B---3--:R-:W-:Y:S08]  /*28c0*/  HMMA.16816.F32.BF16 R52, R208.reuse, R36, R8 ;  /* 0x00000024d034723c */ /* 0x048ff00000041808 */
[C---:B------:R-:W-:Y:S01]  /*28d0*/  HMMA.16816.F32.BF16 R8, R208.reuse, R38, R40 ;  /* 0x00000026d008723c */ /* 0x040fe20000041828 */
[----:B------:R-:W3:Y:S07]  /*28e0*/  LDSM.16.M88.4 R40, [R230+0x8800] ;  /* 0x00880000e628783b */ /* 0x000eee0000000200 */
[C---:B------:R-:W-:Y:S08]  /*28f0*/  HMMA.16816.F32.BF16 R24, R208.reuse, R48, R44 ;  /* 0x00000030d018723c */ /* 0x040ff0000004182c */
[----:B------:R-:W-:Y:S01]  /*2900*/  HMMA.16816.F32.BF16 R36, R208, R50, R76 ;  /* 0x00000032d024723c */ /* 0x000fe2000004184c */
[----:B------:R-:W3:Y:S04]  /*2910*/  LDSM.16.M88.4 R48, [R229+0x12100] ;  /* 0x01210000e530783b */ /* 0x000ee80000000200 */
[----:B------:R-:W-:Y:S03]  /*2920*/  LDSM.16.M88.4 R76, [R229+0x14900] ;  /* 0x01490000e54c783b */ /* 0x000fe60000000200 */
[C---:B-1----:R-:W-:Y:S01]  /*2930*/  HMMA.16816.F32.BF16 R112, R212.reuse, R16, R68 ;  /* 0x00000010d470723c */ /* 0x042fe20000041844 */
[----:B------:R-:W-:Y:S07]  /*2940*/  LDSM.16.M88.4 R68, [R226+0x6800] ;  /* 0x00680000e244783b */ /* 0x000fee0000000200 */
[----:B------:R-:W-:Y:S01]  /*2950*/  HMMA.16816.F32.BF16 R108, R212, R18, R64 ;  /* 0x00000012d46c723c */ /* 0x000fe20000041840 */
[----:B------:R-:W1:Y:S07]  /*2960*/  LDSM.16.M88.4 R16, [R229+0x12900] ;  /* 0x01290000e510783b */ /* 0x000e6e0000000200 */
[C---:B--2---:R-:W-:Y:S08]  /*2970*/  HMMA.16816.F32.BF16 R32, R208.reuse, R56, R88 ;  /* 0x00000038d020723c */ /* 0x044ff00000041858 */
[----:B------:R-:W-:Y:S08]  /*2980*/  HMMA.16816.F32.BF16 R44, R208, R58, R96 ;  /* 0x0000003ad02c723c */ /* 0x000ff00000041860 */
[C---:B----4-:R-:W-:Y:S08]  /*2990*/  HMMA.16816.F32.BF16 R56, R212.reuse, R60, R84 ;  /* 0x0000003cd438723c */ /* 0x050ff00000041854 */
[C---:B------:R-:W-:Y:S08]  /*29a0*/  HMMA.16816.F32.BF16 R60, R212.reuse, R62, R92 ;  /* 0x0000003ed43c723c */ /* 0x040ff0000004185c */
[C---:B-----5:R-:W-:Y:S08]  /*29b0*/  HMMA.16816.F32.BF16 R104, R212.reuse, R20, R80 ;  /* 0x00000014d468723c */ /* 0x060ff00000041850 */
[C---:B------:R-:W-:Y:S01]  /*29c0*/  HMMA.16816.F32.BF16 R92, R212.reuse, R22, R72 ;  /* 0x00000016d45c723c */ /* 0x040fe20000041848 */
[----:B------:R-:W-:Y:S07]  /*29d0*/  LDSM.16.M88.4 R72, [R226+0x6000] ;  /* 0x00600000e248783b */ /* 0x000fee0000000200 */
[C---:B------:R-:W-:Y:S08]  /*29e0*/  HMMA.16816.F32.BF16 R100, R212.reuse, R12, R52 ;  /* 0x0000000cd464723c */ /* 0x040ff00000041834 */
[C---:B------:R-:W-:Y:S01]  /*29f0*/  HMMA.16816.F32.BF16 R96, R212.reuse, R14, R8 ;  /* 0x0000000ed460723c */ /* 0x040fe20000041808 */
[----:B------:R-:W2:Y:S04]  /*2a00*/  LDSM.16.M88.4 R12, [R229+0x13100] ;  /* 0x01310000e50c783b */ /* 0x000ea80000000200 */
[----:B------:R-:W4:Y:S03]  /*2a10*/  LDSM.16.M88.4 R8, [R229+0x13900] ;  /* 0x01390000e508783b */ /* 0x000f260000000200 */
[C---:B------:R-:W-:Y:S01]  /*2a20*/  HMMA.16816.F32.BF16 R20, R212.reuse, R28, R24 ;  /* 0x0000001cd414723c */ /* 0x040fe20000041818 */
[----:B------:R-:W5:Y:S07]  /*2a30*/  LDSM.16.M88.4 R24, [R229+0x14100] ;  /* 0x01410000e518783b */ /* 0x000f6e0000000200 */
[C---:B------:R-:W-:Y:S08]  /*2a40*/  HMMA.16816.F32.BF16 R88, R212.reuse, R30, R36 ;  /* 0x0000001ed458723c */ /* 0x040ff00000041824 */
[C---:B---3--:R-:W-:Y:S08]  /*2a50*/  HMMA.16816.F32.BF16 R84, R212.reuse, R40, R32 ;  /* 0x00000028d454723c */ /* 0x048ff00000041820 */
[----:B------:R-:W-:Y:S08]  /*2a60*/  HMMA.16816.F32.BF16 R80, R212, R42, R44 ;  /* 0x0000002ad450723c */ /* 0x000ff0000004182c */
[C---:B------:R-:W-:Y:S08]  /*2a70*/  HMMA.16816.F32.BF16 R64, R216.reuse, R48, R56 ;  /* 0x00000030d840723c */ /* 0x040ff00000041838 */
[C---:B------:R-:W-:Y:S01]  /*2a80*/  HMMA.16816.F32.BF16 R56, R216.reuse, R50, R60 ;  /* 0x00000032d838723c */ /* 0x040fe2000004183c */
[----:B------:R-:W3:Y:S04]  /*2a90*/  LDSM.16.M88.4 R60, [R226+0x7000] ;  /* 0x00700000e23c783b */ /* 0x000ee80000000200 */
[----:B------:R-:W3:Y:S03]  /*2aa0*/  LDSM.16.M88.4 R48, [R226+0x7800] ;  /* 0x00780000e230783b */ /* 0x000ee60000000200 */
[C---:B-1----:R-:W-:Y:S01]  /*2ab0*/  HMMA.16816.F32.BF16 R52, R216.reuse, R16, R104 ;  /* 0x00000010d834723c */ /* 0x042fe20000041868 */
[----:B------:R-:W-:Y:S07]  /*2ac0*/  LDSM.16.M88.4 R104, [R226+0x8800] ;  /* 0x00880000e268783b */ /* 0x000fee0000000200 */
[----:B------:R-:W-:Y:S01]  /*2ad0*/  HMMA.16816.F32.BF16 R44, R216, R18, R92 ;  /* 0x00000012d82c723c */ /* 0x000fe2000004185c */
[----:B------:R-:W1:Y:S01]  /*2ae0*/  LDSM.16.M88.4 R92, [R226+0x8000] ;  /* 0x00800000e25c783b */ /* 0x000e620000000200 */
[----:B------:R-:W-:-:S06]  /*2af0*/  DEPBAR.LE SB0, 0x0 ;  /* 0x000080000000791a */ /* 0x000fcc0000000000 */
[C---:B--2---:R-:W-:Y:S08]  /*2b00*/  HMMA.16816.F32.BF16 R40, R216.reuse, R12, R112 ;  /* 0x0000000cd828723c */ /* 0x044ff00000041870 */
[C---:B------:R-:W-:Y:S08]  /*2b10*/  HMMA.16816.F32.BF16 R36, R216.reuse, R14, R108 ;  /* 0x0000000ed824723c */ /* 0x040ff0000004186c */
[C---:B----4-:R-:W-:Y:S08]  /*2b20*/  HMMA.16816.F32.BF16 R32, R216.reuse, R8, R100 ;  /* 0x00000008d820723c */ /* 0x050ff00000041864 */
[C---:B------:R-:W-:Y:S08]  /*2b30*/  HMMA.16816.F32.BF16 R28, R216.reuse, R10, R96 ;  /* 0x0000000ad81c723c */ /* 0x040ff00000041860 */
[C---:B-----5:R-:W-:Y:S08]  /*2b40*/  HMMA.16816.F32.BF16 R20, R216.reuse, R24, R20 ;  /* 0x00000018d814723c */ /* 0x060ff00000041814 */
[C---:B------:R-:W-:Y:S08]  /*2b50*/  HMMA.16816.F32.BF16 R16, R216.reuse, R26, R88 ;  /* 0x0000001ad810723c */ /* 0x040ff00000041858 */
[C---:B------:R-:W-:Y:S08]  /*2b60*/  HMMA.16816.F32.BF16 R12, R216.reuse, R76, R84 ;  /* 0x0000004cd80c723c */ /* 0x040ff00000041854 */
[----:B------:R-:W-:Y:S08]  /*2b70*/  HMMA.16816.F32.BF16 R8, R216, R78, R80 ;  /* 0x0000004ed808723c */ /* 0x000ff00000041850 */
[C---:B------:R-:W-:Y:S08]  /*2b80*/  HMMA.16816.F32.BF16 R76, R220.reuse, R72, R64 ;  /* 0x00000048dc4c723c */ /* 0x040ff00000041840 */
[C---:B------:R-:W-:Y:S08]  /*2b90*/  HMMA.16816.F32.BF16 R72, R220.reuse, R74, R56 ;  /* 0x0000004adc48723c */ /* 0x040ff00000041838 */
[C---:B------:R-:W-:Y:S08]  /*2ba0*/  HMMA.16816.F32.BF16 R64, R220.reuse, R68, R52 ;  /* 0x00000044dc40723c */ /* 0x040ff00000041834 */
[C---:B---3--:R-:W-:Y:S08]  /*2bb0*/  HMMA.16816.F32.BF16 R56, R220.reuse, R60, R40 ;  /* 0x0000003cdc38723c */ /* 0x048ff00000041828 */
[C---:B------:R-:W-:Y:S08]  /*2bc0*/  HMMA.16816.F32.BF16 R32, R220.reuse, R48, R32 ;  /* 0x00000030dc20723c */ /* 0x040ff00000041820 */
[C---:B------:R-:W-:Y:S08]  /*2bd0*/  HMMA.16816.F32.BF16 R68, R220.reuse, R70, R44 ;  /* 0x00000046dc44723c */ /* 0x040ff0000004182c */
[C---:B------:R-:W-:Y:S08]  /*2be0*/  HMMA.16816.F32.BF16 R36, R220.reuse, R62, R36 ;  /* 0x0000003edc24723c */ /* 0x040ff00000041824 */
[C---:B------:R-:W-:Y:S08]  /*2bf0*/  HMMA.16816.F32.BF16 R48, R220.reuse, R50, R28 ;  /* 0x00000032dc30723c */ /* 0x040ff0000004181c */
[C---:B-1----:R-:W-:Y:S08]  /*2c00*/  HMMA.16816.F32.BF16 R24, R220.reuse, R92, R20 ;  /* 0x0000005cdc18723c */ /* 0x042ff00000041814 */
[C---:B------:R-:W-:Y:S08]  /*2c10*/  HMMA.16816.F32.BF16 R16, R220.reuse, R94, R16 ;  /* 0x0000005edc10723c */ /* 0x040ff00000041810 */
[C---:B------:R-:W-:Y:S08]  /*2c20*/  HMMA.16816.F32.BF16 R52, R220.reuse, R104, R12 ;  /* 0x00000068dc34723c */ /* 0x040ff0000004180c */
[----:B------:R-:W-:Y:S01]  /*2c30*/  HMMA.16816.F32.BF16 R40, R220, R106, R8 ;  /* 0x0000006adc28723c */ /* 0x000fe20000041808 */
[----:B------:R-:W-:Y:S06]  /*2c40*/  BAR.SYNC.DEFER_BLOCKING 0x0 ;  /* 0x0000000000007b1d */ /* 0x000fec0000010000 */
[----:B------:R-:W-:Y:S05]  /*2c50*/  @!P0 BRA `(.L_x_4) ;  /* 0x000001e000008947 */ /* 0x000fea0003800000 */
[----:B------:R-:W-:Y:S01]  /*2c60*/  UIADD3 UR5, UR12, -0x2, URZ ;  /* 0xfffffffe0c057890 */ /* 0x000fe2000fffe03f */
[C---:B------:R-:W-:Y:S01]  /*2c70*/  IMAD.SHL.U32 R10, R118.reuse, 0x40, RZ ;  /* 0x00000040760a7824 */ /* 0x040fe200078e00ff */
[----:B------:R-:W-:-:S02]  /*2c80*/  SHF.L.U64.HI R3, R118, 0x6, R119 ;  /* 0x0000000676037819 */ /* 0x000fc40000010277 */
[----:B------:R-:W-:Y:S02]  /*2c90*/  USHF.R.S32.HI UR4, URZ, 0x1f, UR5 ;  /* 0x0000001f3f047899 */ /* 0x000fe40008011405 */
[----:B------:R-:W-:Y:S01]  /*2ca0*/  UIMAD UR16, UR16, UR5, URZ ;  /* 0x00000005101072a4 */ /* 0x000fe2000f8e023f */
[----:B------:R-:W-:-:S03]  /*2cb0*/  IMAD.WIDE.U32 R8, R116, UR5, R120 ;  /* 0x0000000574087c25 */ /* 0x000fc6000f8e0078 */
[----:B------:R-:W-:Y:S02]  /*2cc0*/  UIMAD UR4, UR4, UR14, UR16 ;  /* 0x0000000e040472a4 */ /* 0x000fe4000f8e0210 */
[----:B------:R-:W-:-:S04]  /*2cd0*/  LEA R6, P2, R8, c[0x0][0x1c8], 0x1 ;  /* 0x0000720008067a11 */ /* 0x000fc800078408ff */
[----:B------:R-:W-:Y:S02]  /*2ce0*/  IADD3 R0, R9, UR4, RZ ;  /* 0x0000000409007c10 */ /* 0x000fe4000fffe0ff */
[----:B------:R-:W-:Y:S02]  /*2cf0*/  IADD3 R14, P1, P0, R10, 0x80, R6 ;  /* 0x000000800a0e7810 */ /* 0x000fe4000783e006 */
[----:B------:R-:W-:Y:S02]  /*2d00*/  LEA.HI.X R7, R8, c[0x0][0x1cc], R0, 0x1, P2 ;  /* 0x0000730008077a11 */ /* 0x000fe400010f0c00 */
[C---:B------:R-:W-:Y:S02]  /*2d10*/  IADD3 R8, P3, R10.reuse, R6, RZ ;  /* 0x000000060a087210 */ /* 0x040fe40007f7e0ff */
[C-C-:B------:R-:W-:Y:S01]  /*2d20*/  IADD3.X R15, R3.reuse, RZ, R7.reuse, P1, P0 ;  /* 0x000000ff030f7210 */ /* 0x140fe20000fe0407 */
[----:B------:R-:W-:Y:S01]  /*2d30*/  @!PT LDS RZ, [RZ] ;  /* 0x00000000fffff984 */ /* 0x000fe20000000800 */
[----:B------:R-:W-:Y:S01]  /*2d40*/  @!PT LDS RZ, [RZ] ;  /* 0x00000000fffff984 */ /* 0x000fe20000000800 */
[----:B------:R-:W-:Y:S01]  /*2d50*/  @!PT LDS RZ, [RZ] ;  /* 0x00000000fffff984 */ /* 0x000fe20000000800 */
[----:B------:R1:W-:Y:S01]  /*2d60*/  LDGSTS.E.BYPASS.LTC128B.128 [R248+0xc100], [R6.64], !P6 ;  /* 0x0c10000006f87fae */ /* 0x0003e2000f101d4a */
[----:B------:R-:W-:Y:S01]  /*2d70*/  IADD3 R12, P2, P1, R10, 0x100, R6 ;  /* 0x000001000a0c7810 */ /* 0x000fe2000795e006 */
[C-C-:B------:R-:W-:Y:S01]  /*2d80*/  IMAD.X R9, R3.reuse, 0x1, R7.reuse, P3 ;  /* 0x0000000103097824 */ /* 0x140fe200018e0607 */
[----:B------:R-:W-:Y:S01]  /*2d90*/  IADD3 R10, P0, R8, R10, RZ ;  /* 0x0000000a080a7210 */ /* 0x000fe20007f1e0ff */
[----:B------:R1:W-:Y:S01]  /*2da0*/  LDGSTS.E.BYPASS.LTC128B.128 [R248+0xf100], [R6.64+0x80], !P5 ;  /* 0x0f10008006f87fae */ /* 0x0003e2000e901d4a */
[----:B------:R-:W-:-:S03]  /*2db0*/  IADD3.X R13, R3, RZ, R7, P2, P1 ;  /* 0x000000ff030d7210 */ /* 0x000fc600017e2407 */
[----:B------:R-:W-:Y:S01]  /*2dc0*/  IMAD.X R11, R9, 0x1, R3, P0 ;  /* 0x00000001090b7824 */ /* 0x000fe200000e0603 */
[----:B------:R1:W-:Y:S04]  /*2dd0*/  LDGSTS.E.BYPASS.LTC128B.128 [R248+0x12100], [R6.64+0x100], !P4 ;  /* 0x1210010006f87fae */ /* 0x0003e8000e101d4a */
[----:B------:R1:W-:Y:S04]  /*2de0*/  LDGSTS.E.BYPASS.LTC128B.128 [R248+0xd100], [R8.64], !P6 ;  /* 0x0d10000008f87fae */ /* 0x0003e8000f101d4a */
[----:B------:R1:W-:Y:S04]  /*2df0*/  LDGSTS.E.BYPASS.LTC128B.128 [R248+0x10100], [R14.64], !P5 ;  /* 0x101000000ef87fae */ /* 0x0003e8000e901d4a */
[----:B------:R1:W-:Y:S04]  /*2e00*/  LDGSTS.E.BYPASS.LTC128B.128 [R248+0x13100], [R12.64], !P4 ;  /* 0x131000000cf87fae */ /* 0x0003e8000e101d4a */
[----:B------:R1:W-:Y:S04]  /*2e10*/  LDGSTS.E.BYPASS.LTC128B.128 [R248+0xe100], [R10.64], !P6 ;  /* 0x0e1000000af87fae */ /* 0x0003e8000f101d4a */
[----:B------:R1:W-:Y:S04]  /*2e20*/  LDGSTS.E.BYPASS.LTC128B.128 [R248+0x11100], [R10.64+0x80], !P5 ;  /* 0x111000800af87fae */ /* 0x0003e8000e901d4a */
[----:B------:R1:W-:Y:S02]  /*2e30*/  LDGSTS.E.BYPASS.LTC128B.128 [R248+0x14100], [R10.64+0x100], !P4 ;  /* 0x141001000af87fae */ /* 0x0003e4000e101d4a */
.L_x_4:
[----:B------:R-:W-:Y:S01]  /*2e40*/  LOP3.LUT R0, R117, 0xffffffe0, RZ, 0xc0, !PT ;  /* 0xffffffe075007812 */ /* 0x000fe200078ec0ff */
[----:B------:R-:W-:Y:S01]  /*2e50*/  ULDC UR4, c[0x0][0x1d0] ;  /* 0x0000740000047ab9 */ /* 0x000fe20000000800 */
[----:B------:R-:W-:Y:S01]  /*2e60*/  IMAD.SHL.U32 R224, R4, 0x2, RZ ;  /* 0x0000000204e07824 */ /* 0x000fe200078e00ff */
[----:B------:R-:W-:Y:S01]  /*2e70*/  UIADD3 UR4, UR6, UR4, URZ ;  /* 0x0000000406047290 */ /* 0x000fe2000fffe03f */
[----:B------:R-:W0:Y:S01]  /*2e80*/  LDGDEPBAR ;  /* 0x00000000000079af */ /* 0x000e220000000000 */
[----:B------:R-:W-:Y:S01]  /*2e90*/  IMAD.IADD R0, R132, 0x1, -R0 ;  /* 0x0000000184007824 */ /* 0x000fe200078e0a00 */
[----:B------:R-:W-:Y:S01]  /*2ea0*/  UIADD3 UR14, UR12, -0x2, URZ ;  /* 0xfffffffe0c0e7890 */ /* 0x000fe2000fffe03f */
[----:B------:R-:W-:Y:S01]  /*2eb0*/  IMAD R225, R5, 0x2, R224 ;  /* 0x0000000205e17824 */ /* 0x000fe200078e02e0 */
[C---:B------:R-:W-:Y:S01]  /*2ec0*/  LEA R228, R2.reuse, R224, 0x1 ;  /* 0x000000e002e47211 */ /* 0x040fe200078e08ff */
[----:B-1----:R-:W-:Y:S01]  /*2ed0*/  IMAD.U32 R6, RZ, RZ, UR4 ;  /* 0x00000004ff067e24 */ /* 0x002fe2000f8e00ff */
[----:B------:R-:W-:Y:S01]  /*2ee0*/  SHF.R.S32.HI R3, RZ, 0x1f, R0 ;  /* 0x0000001fff037819 */ /* 0x000fe20000011400 */
[----:B------:R-:W-:Y:S01]  /*2ef0*/  IMAD R227, R2, 0x2, R225 ;  /* 0x0000000202e37824 */ /* 0x000fe200078e02e1 */
[----:B------:R-:W-:Y:S01]  /*2f00*/  LDSM.16.MT88.4 R96, [R224+0x3900] ;  /* 0x00390000e060783b */ /* 0x000fe20000004200 */
[----:B------:R-:W-:Y:S01]  /*2f10*/  UISETP.GE.AND UP0, UPT, UR14, UR8, UPT ;  /* 0x000000080e00728c */ /* 0x000fe2000bf06270 */
[----:B------:R-:W-:-:S02]  /*2f20*/  LEA.HI R3, R3, R0, RZ, 0x2 ;  /* 0x0000000003037211 */ /* 0x000fc400078f10ff */
[----:B------:R-:W-:Y:S02]  /*2f30*/  LDSM.16.MT88.4 R60, [R228+0x900] ;  /* 0x00090000e43c783b */ /* 0x000fe40000004200 */
[----:B------:R-:W-:Y:S02]  /*2f40*/  LOP3.LUT R3, R3, 0x7ffffffc, RZ, 0xc0, !PT ;  /* 0x7ffffffc03037812 */ /* 0x000fe400078ec0ff */
[----:B------:R-:W-:Y:S03]  /*2f50*/  LDSM.16.MT88.4 R84, [R227+0x6100] ;  /* 0x00610000e354783b */ /* 0x000fe60000004200 */
[----:B------:R-:W-:Y:S01]  /*2f60*/  IMAD.IADD R0, R0, 0x1, -R3 ;  /* 0x0000000100007824 */ /* 0x000fe200078e0a03 */
[----:B------:R-:W-:Y:S03]  /*2f70*/  LDSM.16.MT88.4 R92, [R225+0x3900] ;  /* 0x00390000e15c783b */ /* 0x000fe60000004200 */
[----:B------:R-:W-:Y:S01]  /*2f80*/  IMAD R0, R0, -0x2, R6 ;  /* 0xfffffffe00007824 */ /* 0x000fe200078e0206 */
[----:B------:R-:W-:Y:S04]  /*2f90*/  LDSM.16.MT88.4 R88, [R228+0x3900] ;  /* 0x00390000e458783b */ /* 0x000fe80000004200 */
[C---:B------:R-:W-:Y:S01]  /*2fa0*/  ISETP.GT.AND P1, PT, R0.reuse, RZ, PT ;  /* 0x000000ff0000720c */ /* 0x040fe20003f24270 */
[----:B------:R-:W-:Y:S01]  /*2fb0*/  LDSM.16.MT88.4 R80, [R227+0x3900] ;  /* 0x00390000e350783b */ /* 0x000fe20000004200 */
[----:B------:R-:W-:-:S02]  /*2fc0*/  ISETP.GT.AND P0, PT, R0, 0x1, PT ;  /* 0x000000010000780c */ /* 0x000fc40003f04270 */
[----:B------:R-:W-:Y:S02]  /*2fd0*/  FSEL R7, R76, -INF , P1 ;  /* 0xff8000004c077808 */ /* 0x000fe40000800000 */
[----:B------:R-:W-:Y:S02]  /*2fe0*/  FSEL R8, R77, -INF , P0 ;  /* 0xff8000004d087808 */ /* 0x000fe40000000000 */
[C---:B------:R-:W-:Y:S02]  /*2ff0*/  ISETP.GT.AND P3, PT, R0.reuse, 0x8, PT ;  /* 0x000000080000780c */ /* 0x040fe40003f64270 */
[----:B------:R-:W-:Y:S02]  /*3000*/  ISETP.GT.AND P2, PT, R0, 0x9, PT ;  /* 0x000000090000780c */ /* 0x000fe40003f44270 */
[----:B------:R-:W-:Y:S02]  /*3010*/  FSEL R9, R72, -INF , P3 ;  /* 0xff80000048097808 */ /* 0x000fe40001800000 */
[----:B------:R-:W-:-:S02]  /*3020*/  FMNMX.FTZ R3, R7, R8, !PT ;  /* 0x0000000807037209 */ /* 0x000fc40007810000 */
[----:B------:R-:W-:Y:S02]  /*3030*/  FSEL R14, R78, -INF , P1 ;  /* 0xff8000004e0e7808 */ /* 0x000fe40000800000 */
[C---:B------:R-:W-:Y:S02]  /*3040*/  ISETP.GT.AND P1, PT, R0.reuse, 0x10, PT ;  /* 0x000000100000780c */ /* 0x040fe40003f24270 */
[----:B------:R-:W-:Y:S02]  /*3050*/  FSEL R10, R73, -INF , P2 ;  /* 0xff800000490a7808 */ /* 0x000fe40001000000 */
[----:B------:R-:W-:Y:S02]  /*3060*/  FMNMX.FTZ R3, R9, R3, !PT ;  /* 0x0000000309037209 */ /* 0x000fe40007810000 */
[----:B------:R-:W-:Y:S02]  /*3070*/  FSEL R15, R79, -INF , P0 ;  /* 0xff8000004f0f7808 */ /* 0x000fe40000000000 */
[----:B------:R-:W-:Y:S01]  /*3080*/  ISETP.GT.AND P0, PT, R0, 0x11, PT ;  /* 0x000000110000780c */ /* 0x000fe20003f04270 */
[----:B------:R-:W-:Y:S01]  /*3090*/  LDSM.16.MT88.4 R76, [R228+0x6100] ;  /* 0x00610000e44c783b */ /* 0x000fe20000004200 */
[----:B------:R-:W-:-:S02]  /*30a0*/  FSEL R11, R64, -INF , P1 ;  /* 0xff800000400b7808 */ /* 0x000fc40000800000 */
[----:B------:R-:W-:Y:S02]  /*30b0*/  FMNMX.FTZ R3, R10, R3, !PT ;  /* 0x000000030a037209 */ /* 0x000fe40007810000 */
[----:B------:R-:W-:Y:S02]  /*30c0*/  FSEL R21, R75, -INF , P2 ;  /* 0xff8000004b157808 */ /* 0x000fe40001000000 */
[----:B------:R-:W-:Y:S02]  /*30d0*/  FSEL R13, R65, -INF , P0 ;  /* 0xff800000410d7808 */ /* 0x000fe40000000000 */
[----:B------:R-:W-:Y:S02]  /*30e0*/  ISETP.GT.AND P2, PT, R0, 0x18, PT ;  /* 0x000000180000780c */ /* 0x000fe40003f44270 */
[----:B------:R-:W-:Y:S02]  /*30f0*/  FMNMX.FTZ R3, R11, R3, !PT ;  /* 0x000000030b037209 */ /* 0x000fe40007810000 */
[----:B------:R-:W-:-:S02]  /*3100*/  FSEL R28, R66, -INF , P1 ;  /* 0xff800000421c7808 */ /* 0x000fc40000800000 */
[----:B------:R-:W-:Y:S02]  /*3110*/  ISETP.GT.AND P1, PT, R0, 0x19, PT ;  /* 0x000000190000780c */ /* 0x000fe40003f24270 */
        /* <DEDUP_REMOVED lines=8> */
[----:B------:R-:W-:Y:S02]  /*31a0*/  ISETP.GT.AND P1, PT, R0, 0x21, PT ;  /* 0x000000210000780c */ /* 0x000fe40003f24270 */
[----:B------:R-:W-:Y:S02]  /*31b0*/  FSEL R107, R56, -INF , P0 ;  /* 0xff800000386b7808 */ /* 0x000fe40000000000 */
[----:B------:R-:W-:Y:S02]  /*31c0*/  FMNMX.FTZ R3, R22, R3, !PT ;  /* 0x0000000316037209 */ /* 0x000fe40007810000 */
[----:B------:R-:W-:-:S02]  /*31d0*/  FSEL R44, R70, -INF , P2 ;  /* 0xff800000462c7808 */ /* 0x000fc40001000000 */
[----:B------:R-:W-:Y:S02]  /*31e0*/  FSEL R106, R57, -INF , P1 ;  /* 0xff800000396a7808 */ /* 0x000fe40000800000 */
[----:B------:R-:W-:Y:S02]  /*31f0*/  ISETP.GT.AND P2, PT, R0, 0x28, PT ;  /* 0x000000280000780c */ /* 0x000fe40003f44270 */
[----:B------:R-:W-:Y:S02]  /*3200*/  FMNMX.FTZ R3, R107, R3, !PT ;  /* 0x000000036b037209 */ /* 0x000fe40007810000 */
[----:B------:R-:W-:Y:S02]  /*3210*/  FSEL R20, R74, -INF , P3 ;  /* 0xff8000004a147808 */ /* 0x000fe40001800000 */
[----:B------:R-:W-:Y:S01]  /*3220*/  FMNMX.FTZ R6, R14, R15, !PT ;  /* 0x0000000f0e067209 */ /* 0x000fe20007810000 */
[----:B------:R-:W-:Y:S01]  /*3230*/  LDSM.16.MT88.4 R72, [R225+0x6100] ;  /* 0x00610000e148783b */ /* 0x000fe20000004200 */
[----:B------:R-:W-:-:S02]  /*3240*/  FSEL R108, R59, -INF , P1 ;  /* 0xff8000003b6c7808 */ /* 0x000fc40000800000 */
[----:B------:R-:W-:Y:S02]  /*3250*/  ISETP.GT.AND P1, PT, R0, 0x29, PT ;  /* 0x000000290000780c */ /* 0x000fe40003f24270 */
[----:B------:R-:W-:Y:S02]  /*3260*/  FSEL R105, R36, -INF , P2 ;  /* 0xff80000024697808 */ /* 0x000fe40001000000 */
[----:B------:R-:W-:Y:S02]  /*3270*/  FMNMX.FTZ R3, R106, R3, !PT ;  /* 0x000000036a037209 */ /* 0x000fe40007810000 */
[----:B------:R-:W-:Y:S02]  /*3280*/  FMNMX.FTZ R6, R20, R6, !PT ;  /* 0x0000000614067209 */ /* 0x000fe40007810000 */
[----:B------:R-:W-:Y:S02]  /*3290*/  FSEL R110, R58, -INF , P0 ;  /* 0xff8000003a6e7808 */ /* 0x000fe40000000000 */
[----:B------:R-:W-:Y:S01]  /*32a0*/  ISETP.GT.AND P0, PT, R0, 0x30, PT ;  /* 0x000000300000780c */ /* 0x000fe20003f04270 */
[----:B------:R-:W-:Y:S01]  /*32b0*/  LDSM.16.MT88.4 R56, [R228+0x3100] ;  /* 0x00310000e438783b */ /* 0x000fe20000004200 */
[----:B------:R-:W-:-:S02]  /*32c0*/  FSEL R104, R37, -INF , P1 ;  /* 0xff80000025687808 */ /* 0x000fc40000800000 */
[----:B------:R-:W-:Y:S02]  /*32d0*/  FMNMX.FTZ R3, R105, R3, !PT ;  /* 0x0000000369037209 */ /* 0x000fe40007810000 */
[----:B------:R-:W-:Y:S02]  /*32e0*/  FSEL R111, R39, -INF , P1 ;  /* 0xff800000276f7808 */ /* 0x000fe40000800000 */
[----:B------:R-:W-:Y:S02]  /*32f0*/  FMNMX.FTZ R6, R21, R6, !PT ;  /* 0x0000000615067209 */ /* 0x000fe40007810000 */
[----:B------:R-:W-:Y:S02]  /*3300*/  ISETP.GT.AND P1, PT, R0, 0x31, PT ;  /* 0x000000310000780c */ /* 0x000fe40003f24270 */
[----:B------:R-:W-:Y:S02]  /*3310*/  FSEL R161, R32, -INF , P0 ;  /* 0xff80000020a17808 */ /* 0x000fe40000000000 */
[----:B------:R-:W-:-:S02]  /*3320*/  FMNMX.FTZ R3, R104, R3, !PT ;  /* 0x0000000368037209 */ /* 0x000fc40007810000 */
[----:B------:R-:W-:Y:S02]  /*3330*/  FMNMX.FTZ R6, R28, R6, !PT ;  /* 0x000000061c067209 */ /* 0x000fe40007810000 */
[----:B------:R-:W-:Y:S02]  /*3340*/  FSEL R162, R35, -INF , P1 ;  /* 0xff80000023a27808 */ /* 0x000fe40000800000 */
[----:B------:R-:W-:Y:S02]  /*3350*/  FSEL R160, R33, -INF , P1 ;  /* 0xff80000021a07808 */ /* 0x000fe40000800000 */
[----:B------:R-:W-:Y:S02]  /*3360*/  ISETP.GT.AND P1, PT, R0, 0x38, PT ;  /* 0x000000380000780c */ /* 0x000fe40003f24270 */
[----:B------:R-:W-:Y:S02]  /*3370*/  FMNMX.FTZ R3, R161, R3, !PT ;  /* 0x00000003a1037209 */ /* 0x000fe40007810000 */
[----:B------:R-:W-:-:S02]  /*3380*/  FMNMX.FTZ R6, R29, R6, !PT ;  /* 0x000000061d067209 */ /* 0x000fc40007810000 */
[----:B------:R-:W-:Y:S02]  /*3390*/  FSEL R164, R34, -INF , P0 ;  /* 0xff80000022a47808 */ /* 0x000fe40000000000 */
[----:B------:R-:W-:Y:S01]  /*33a0*/  ISETP.GT.AND P0, PT, R0, 0x39, PT ;  /* 0x000000390000780c */ /* 0x000fe20003f04270 */
[----:B------:R-:W-:Y:S01]  /*33b0*/  LDSM.16.MT88.4 R32, [R225+0x900] ;  /* 0x00090000e120783b */ /* 0x000fe20000004200 */
[----:B------:R-:W-:Y:S02]  /*33c0*/  FSEL R134, R48, -INF , P1 ;  /* 0xff80000030867808 */ /* 0x000fe40000800000 */
[----:B------:R-:W-:Y:S02]  /*33d0*/  FMNMX.FTZ R3, R160, R3, !PT ;  /* 0x00000003a0037209 */ /* 0x000fe40007810000 */
[----:B------:R-:W-:Y:S02]  /*33e0*/  FMNMX.FTZ R6, R44, R6, !PT ;  /* 0x000000062c067209 */ /* 0x000fe40007810000 */
[----:B------:R-:W-:-:S02]  /*33f0*/  FSEL R163, R50, -INF , P1 ;  /* 0xff80000032a37808 */ /* 0x000fc40000800000 */
[----:B------:R-:W-:Y:S02]  /*3400*/  FSEL R133, R49, -INF , P0 ;  /* 0xff80000031857808 */ /* 0x000fe40000000000 */
[----:B------:R-:W-:Y:S02]  /*3410*/  ISETP.GT.AND P1, PT, R0, 0x40, PT ;  /* 0x000000400000780c */ /* 0x000fe40003f24270 */
[----:B------:R-:W-:Y:S02]  /*3420*/  FMNMX.FTZ R3, R134, R3, !PT ;  /* 0x0000000386037209 */ /* 0x000fe40007810000 */
[----:B------:R-:W-:Y:S02]  /*3430*/  FMNMX.FTZ R6, R45, R6, !PT ;  /* 0x000000062d067209 */ /* 0x000fe40007810000 */
[----:B------:R-:W-:Y:S02]  /*3440*/  FSEL R165, R51, -INF , P0 ;  /* 0xff80000033a57808 */ /* 0x000fe40000000000 */
[----:B------:R-:W-:Y:S01]  /*3450*/  ISETP.GT.AND P0, PT, R0, 0x41, PT ;  /* 0x000000410000780c */ /* 0x000fe20003f04270 */
[----:B------:R-:W-:Y:S01]  /*3460*/  LDSM.16.MT88.4 R48, [R225+0x3100] ;  /* 0x00310000e130783b */ /* 0x000fe20000004200 */
[----:B------:R-:W-:-:S02]  /*3470*/  FSEL R175, R24, -INF , P1 ;  /* 0xff80000018af7808 */ /* 0x000fc40000800000 */
[----:B------:R-:W-:Y:S02]  /*3480*/  FMNMX.FTZ R3, R133, R3, !PT ;  /* 0x0000000385037209 */ /* 0x000fe40007810000 */
[----:B------:R-:W-:Y:S02]  /*3490*/  FMNMX.FTZ R6, R110, R6, !PT ;  /* 0x000000066e067209 */ /* 0x000fe40007810000 */
[----:B------:R-:W-:Y:S02]  /*34a0*/  FSEL R197, R26, -INF , P1 ;  /* 0xff8000001ac57808 */ /* 0x000fe40000800000 */
[----:B------:R-:W-:Y:S02]  /*34b0*/  FSEL R174, R25, -INF , P0 ;  /* 0xff80000019ae7808 */ /* 0x000fe40000000000 */
[----:B------:R-:W-:Y:S02]  /*34c0*/  ISETP.GT.AND P1, PT, R0, 0x48, PT ;  /* 0x000000480000780c */ /* 0x000fe40003f24270 */
[----:B------:R-:W-:-:S02]  /*34d0*/  FMNMX.FTZ R3, R175, R3, !PT ;  /* 0x00000003af037209 */ /* 0x000fc40007810000 */
[----:B------:R-:W-:Y:S02]  /*34e0*/  FSEL R109, R38, -INF , P2 ;  /* 0xff800000266d7808 */ /* 0x000fe40001000000 */
[----:B------:R-:W-:Y:S01]  /*34f0*/  FMNMX.FTZ R6, R108, R6, !PT ;  /* 0x000000066c067209 */ /* 0x000fe20007810000 */
[----:B------:R-:W-:Y:S01]  /*3500*/  LDSM.16.MT88.4 R36, [R224+0x900] ;  /* 0x00090000e024783b */ /* 0x000fe20000004200 */
[----:B------:R-:W-:Y:S02]  /*3510*/  FSEL R196, R27, -INF , P0 ;  /* 0xff8000001bc47808 */ /* 0x000fe40000000000 */
[----:B------:R-:W-:Y:S01]  /*3520*/  ISETP.GT.AND P0, PT, R0, 0x49, PT ;  /* 0x000000490000780c */ /* 0x000fe20003f04270 */
[----:B------:R-:W-:Y:S01]  /*3530*/  LDSM.16.MT88.4 R24, [R225+0x100] ;  /* 0x00010000e118783b */ /* 0x000fe20000004200 */
[----:B------:R-:W-:Y:S02]  /*3540*/  FSEL R173, R16, -INF , P1 ;  /* 0xff80000010ad7808 */ /* 0x000fe40000800000 */
[----:B------:R-:W-:-:S02]  /*3550*/  FMNMX.FTZ R3, R174, R3, !PT ;  /* 0x00000003ae037209 */ /* 0x000fc40007810000 */
[----:B------:R-:W-:Y:S02]  /*3560*/  FMNMX.FTZ R6, R109, R6, !PT ;  /* 0x000000066d067209 */ /* 0x000fe40007810000 */
[----:B------:R-:W-:Y:S02]  /*3570*/  FSEL R172, R17, -INF , P0 ;  /* 0xff80000011ac7808 */ /* 0x000fe40000000000 */
[C---:B------:R-:W-:Y:S02]  /*3580*/  ISETP.GT.AND P3, PT, R0.reuse, 0x50, PT ;  /* 0x000000500000780c */ /* 0x040fe40003f64270 */
[----:B------:R-:W-:Y:S02]  /*3590*/  FMNMX.FTZ R3, R173, R3, !PT ;  /* 0x00000003ad037209 */ /* 0x000fe40007810000 */
[----:B------:R-:W-:Y:S02]  /*35a0*/  FMNMX.FTZ R6, R111, R6, !PT ;  /* 0x000000066f067209 */ /* 0x000fe40007810000 */
[----:B------:R-:W-:-:S02]  /*35b0*/  ISETP.GT.AND P2, PT, R0, 0x51, PT ;  /* 0x000000510000780c */ /* 0x000fc40003f44270 */
[----:B------:R-:W-:Y:S02]  /*35c0*/  FSEL R250, R52, -INF , P3 ;  /* 0xff80000034fa7808 */ /* 0x000fe40001800000 */
[----:B------:R-:W-:Y:S02]  /*35d0*/  FMNMX.FTZ R3, R172, R3, !PT ;  /* 0x00000003ac037209 */ /* 0x000fe40007810000 */
[----:B------:R-:W-:Y:S02]  /*35e0*/  FMNMX.FTZ R6, R164, R6, !PT ;  /* 0x00000006a4067209 */ /* 0x000fe40007810000 */
[----:B------:R-:W-:Y:S02]  /*35f0*/  FSEL R183, R18, -INF , P1 ;  /* 0xff80000012b77808 */ /* 0x000fe40000800000 */
[----:B------:R-:W-:Y:S02]  /*3600*/  FSEL R198, R19, -INF , P0 ;  /* 0xff80000013c67808 */ /* 0x000fe40000000000 */
[----:B------:R-:W-:Y:S01]  /*3610*/  ISETP.GT.AND P1, PT, R0, 0x58, PT ;  /* 0x000000580000780c */ /* 0x000fe20003f24270 */
[----:B------:R-:W-:Y:S01]  /*3620*/  LDSM.16.MT88.4 R16, [R224+0x100] ;  /* 0x00010000e010783b */ /* 0x000fe20000004200 */
[----:B------:R-:W-:-:S02]  /*3630*/  FSEL R169, R53, -INF , P2 ;  /* 0xff80000035a97808 */ /* 0x000fc40001000000 */
[----:B------:R-:W-:Y:S02]  /*3640*/  FMNMX.FTZ R3, R250, R3, !PT ;  /* 0x00000003fa037209 */ /* 0x000fe40007810000 */
[----:B------:R-:W-:Y:S02]  /*3650*/  ISETP.GT.AND P0, PT, R0, 0x59, PT ;  /* 0x000000590000780c */ /* 0x000fe40003f04270 */
[----:B------:R-:W-:Y:S02]  /*3660*/  FMNMX.FTZ R0, R162, R6, !PT ;  /* 0x00000006a2007209 */ /* 0x000fe40007810000 */
[----:B------:R-:W-:Y:S02]  /*3670*/  FSEL R251, R40, -INF , P1 ;  /* 0xff80000028fb7808 */ /* 0x000fe40000800000 */
[----:B------:R-:W-:Y:S02]  /*3680*/  FMNMX.FTZ R132, R169, R3, !PT ;  /* 0x00000003a9847209 */ /* 0x000fe40007810000 */
[----:B------:R-:W-:-:S02]  /*3690*/  FMNMX.FTZ R0, R163, R0, !PT ;  /* 0x00000000a3007209 */ /* 0x000fc40007810000 */
[----:B------:R-:W-:Y:S02]  /*36a0*/  FSEL R170, R41, -INF , P0 ;  /* 0xff80000029aa7808 */ /* 0x000fe40000000000 */
[----:B------:R-:W-:Y:S02]  /*36b0*/  FMNMX.FTZ R132, R251, R132, !PT ;  /* 0x00000084fb847209 */ /* 0x000fe40007810000 */
[----:B------:R-:W-:Y:S02]  /*36c0*/  FMNMX.FTZ R0, R165, R0, !PT ;  /* 0x00000000a5007209 */ /* 0x000fe40007810000 */
[----:B------:R-:W-:Y:S02]  /*36d0*/  FMNMX.FTZ R132, R170, R132, !PT ;  /* 0x00000084aa847209 */ /* 0x000fe40007810000 */
[----:B------:R-:W-:Y:S02]  /*36e0*/  FMNMX.FTZ R0, R197, R0, !PT ;  /* 0x00000000c5007209 */ /* 0x000fe40007810000 */
[----:B------:R-:W-:Y:S01]  /*36f0*/  FSEL R168, R54, -INF , P3 ;  /* 0xff80000036a87808 */ /* 0x000fe20001800000 */
[----:B------:R-:W1:Y:S01]  /*3700*/  SHFL.BFLY PT, R3, R132, 0x2, 0x1f ;  /* 0x0c401f0084037f89 */ /* 0x000e6200000e0000 */
[----:B------:R-:W-:-:S02]  /*3710*/  FMNMX.FTZ R0, R196, R0, !PT ;  /* 0x00000000c4007209 */ /* 0x000fc40007810000 */
[----:B------:R-:W-:Y:S02]  /*3720*/  FSEL R249, R55, -INF , P2 ;  /* 0xff80000037f97808 */ /* 0x000fe40001000000 */
[----:B------:R-:W-:Y:S01]  /*3730*/  FMNMX.FTZ R0, R183, R0, !PT ;  /* 0x00000000b7007209 */ /* 0x000fe20007810000 */
[----:B------:R-:W-:Y:S01]  /*3740*/  LDSM.16.MT88.4 R52, [R228+0x100] ;  /* 0x00010000e434783b */ /* 0x000fe20000004200 */
[----:B------:R-:W-:Y:S02]  /*3750*/  FSEL R46, R42, -INF , P1 ;  /* 0xff8000002a2e7808 */ /* 0x000fe40000800000 */
[----:B------:R-:W-:Y:S02]  /*3760*/  FMNMX.FTZ R0, R198, R0, !PT ;  /* 0x00000000c6007209 */ /* 0x000fe40007810000 */
[----:B------:R-:W-:Y:S02]  /*3770*/  FSEL R47, R43, -INF , P0 ;  /* 0xff8000002b2f7808 */ /* 0x000fe40000000000 */
[----:B------:R-:W-:-:S04]  /*3780*/  FMNMX.FTZ R0, R168, R0, !PT ;  /* 0x00000000a8007209 */ /* 0x000fc80007810000 */
[----:B------:R-:W-:-:S04]  /*3790*/  FMNMX.FTZ R0, R249, R0, !PT ;  /* 0x00000000f9007209 */ /* 0x000fc80007810000 */
[----:B------:R-:W-:Y:S02]  /*37a0*/  FMNMX.FTZ R0, R46, R0, !PT ;  /* 0x000000002e007209 */ /* 0x000fe40007810000 */
[----:B-1----:R-:W-:Y:S02]  /*37b0*/  FMNMX.FTZ R132, R132, R3, !PT ;  /* 0x0000000384847209 */ /* 0x002fe40007810000 */
[----:B------:R-:W-:-:S03]  /*37c0*/  FMNMX.FTZ R3, R47, R0, !PT ;  /* 0x000000002f037209 */ /* 0x000fc60007810000 */
[----:B------:R-:W1:Y:S04]  /*37d0*/  SHFL.BFLY PT, R0, R132, 0x1, 0x1f ;  /* 0x0c201f0084007f89 */ /* 0x000e6800000e0000 */
[----:B------:R-:W2:Y:S01]  /*37e0*/  SHFL.BFLY PT, R6, R3, 0x2, 0x1f ;  /* 0x0c401f0003067f89 */ /* 0x000ea200000e0000 */
[----:B-1----:R-:W-:Y:S02]  /*37f0*/  FMNMX.FTZ R132, R132, R0, !PT ;  /* 0x0000000084847209 */ /* 0x002fe40007810000 */
[----:B--2---:R-:W-:-:S03]  /*3800*/  FMNMX.FTZ R3, R3, R6, !PT ;  /* 0x0000000603037209 */ /* 0x004fc60007810000 */
[C---:B------:R-:W-:Y:S01]  /*3810*/  FMUL.FTZ R12, R132.reuse, c[0x0][0x2d0] ;  /* 0x0000b400840c7a20 */ /* 0x040fe20000410000 */
[----:B------:R-:W-:Y:S01]  /*3820*/  FSETP.NEU.FTZ.AND P0, PT, R132, -INF , PT ;  /* 0xff8000008400780b */ /* 0x000fe20003f1d000 */
[----:B------:R-:W1:Y:S03]  /*3830*/  SHFL.BFLY PT, R6, R3, 0x1, 0x1f ;  /* 0x0c201f0003067f89 */ /* 0x000e6600000e0000 */
[----:B------:R-:W-:-:S05]  /*3840*/  FSEL R12, R12, RZ, P0 ;  /* 0x000000ff0c0c7208 */ /* 0x000fca0000000000 */
[----:B------:R-:W-:-:S04]  /*3850*/  FFMA.FTZ R0, R7, c[0x0][0x2d0], -R12 ;  /* 0x0000b40007007a23 */ /* 0x000fc8000001080c */
[----:B------:R2:W-:Y:S01]  /*3860*/  MUFU.EX2 R171, R0 ;  /* 0x0000000000ab7308 */ /* 0x0005e20000000800 */
[----:B-1----:R-:W-:Y:S01]  /*3870*/  FMNMX.FTZ R3, R3, R6, !PT ;  /* 0x0000000603037209 */ /* 0x002fe20007810000 */
[--C-:B------:R-:W-:Y:S02]  /*3880*/  FFMA.FTZ R6, R11, c[0x0][0x2d0], -R12.reuse ;  /* 0x0000b4000b067a23 */ /* 0x100fe4000001080c */
[----:B--2---:R-:W-:Y:S01]  /*3890*/  FFMA.FTZ R0, R8, c[0x0][0x2d0], -R12 ;  /* 0x0000b40008007a23 */ /* 0x004fe2000001080c */
[----:B------:R-:W-:-:S03]  /*38a0*/  FSETP.NEU.FTZ.AND P0, PT, R3, -INF , PT ;  /* 0xff8000000300780b */ /* 0x000fc60003f1d000 */
[----:B------:R1:W-:Y:S08]  /*38b0*/  MUFU.EX2 R167, R6 ;  /* 0x0000000600a77308 */ /* 0x0003f00000000800 */
[----:B------:R2:W3:Y:S01]  /*38c0*/  MUFU.EX2 R103, R0 ;  /* 0x0000000000677308 */ /* 0x0004e20000000800 */
[----:B-1----:R-:W-:-:S07]  /*38d0*/  FFMA.FTZ R6, R13, c[0x0][0x2d0], -R12 ;  /* 0x0000b4000d067a23 */ /* 0x002fce000001080c */
[----:B------:R-:W-:Y:S01]  /*38e0*/  MUFU.EX2 R166, R6 ;  /* 0x0000000600a67308 */ /* 0x000fe20000000800 */
[----:B--2---:R-:W-:Y:S01]  /*38f0*/  FFMA.FTZ R0, R9, c[0x0][0x2d0], -R12 ;  /* 0x0000b40009007a23 */ /* 0x004fe2000001080c */
[----:B---3--:R-:W-:-:S06]  /*3900*/  F2FP.BF16.PACK_AB R8, R103, R171 ;  /* 0x000000ab6708723e */ /* 0x008fcc00000010ff */
[----:B------:R1:W2:Y:S02]  /*3910*/  MUFU.EX2 R30, R0 ;  /* 0x00000000001e7308 */ /* 0x0002a40000000800 */
[----:B-1----:R-:W-:Y:S01]  /*3920*/  FFMA.FTZ R0, R10, c[0x0][0x2d0], -R12 ;  /* 0x0000b4000a007a23 */ /* 0x002fe2000001080c */
[----:B--2---:R-:W-:-:S05]  /*3930*/  MOV R13, R30 ;  /* 0x0000001e000d7202 */ /* 0x004fca0000000f00 */
[----:B------:R1:W2:Y:S02]  /*3940*/  MUFU.EX2 R199, R0 ;  /* 0x0000000000c77308 */ /* 0x0002a40000000800 */
[----:B-1----:R-:W-:Y:S01]  /*3950*/  FMUL.FTZ R0, R3, c[0x0][0x2d0] ;  /* 0x0000b40003007a20 */ /* 0x002fe20000410000 */
[----:B--2---:R-:W-:-:S04]  /*3960*/  F2FP.BF16.PACK_AB R10, R199, R13 ;  /* 0x0000000dc70a723e */ /* 0x004fc800000010ff */
[----:B------:R-:W-:Y:S02]  /*3970*/  FSEL R0, R0, RZ, P0 ;  /* 0x000000ff00007208 */ /* 0x000fe40000000000 */
[----:B------:R-:W-:-:S03]  /*3980*/  PLOP3.LUT P0, PT, PT, PT, UP0, 0x80, 0x0 ;  /* 0x000000000000781c */ /* 0x000fc60003f0f008 */
[----:B------:R-:W-:Y:S02]  /*3990*/  FFMA.FTZ R4, R14, c[0x0][0x2d0], -R0 ;  /* 0x0000b4000e047a23 */ /* 0x000fe40000010800 */
[----:B------:R-:W-:Y:S02]  /*39a0*/  IMAD.MOV.U32 R14, RZ, RZ, R46 ;  /* 0x000000ffff0e7224 */ /* 0x000fe400078e002e */
[----:B------:R1:W-:Y:S02]  /*39b0*/  MUFU.EX2 R121, R4 ;  /* 0x0000000400797308 */ /* 0x0003e40000000800 */
[----:B-1----:R-:W-:Y:S01]  /*39c0*/  FFMA.FTZ R4, R15, c[0x0][0x2d0], -R0 ;  /* 0x0000b4000f047a23 */ /* 0x002fe20000010800 */
[----:B------:R-:W-:-:S05]  /*39d0*/  MOV R15, R47 ;  /* 0x0000002f000f7202 */ /* 0x000fca0000000f00 */
[----:B------:R1:W2:Y:S02]  /*39e0*/  MUFU.EX2 R101, R4 ;  /* 0x0000000400657308 */ /* 0x0002a40000000800 */
[----:B-1----:R-:W-:Y:S01]  /*39f0*/  FFMA.FTZ R4, R20, c[0x0][0x2d0], -R0 ;  /* 0x0000b40014047a23 */ /* 0x002fe20000010800 */
[----:B--2---:R-:W-:-:S05]  /*3a00*/  F2FP.BF16.PACK_AB R9, R101, R121 ;  /* 0x000000796509723e */ /* 0x004fca00000010ff */
[----:B------:R1:W-:Y:S02]  /*3a10*/  MUFU.EX2 R180, R4 ;  /* 0x0000000400b47308 */ /* 0x0003e40000000800 */
[----:B-1----:R-:W-:-:S06]  /*3a20*/  FFMA.FTZ R4, R21, c[0x0][0x2d0], -R0 ;  /* 0x0000b40015047a23 */ /* 0x002fcc0000010800 */
[----:B------:R1:W2:Y:S02]  /*3a30*/  MUFU.EX2 R102, R4 ;  /* 0x0000000400667308 */ /* 0x0002a40000000800 */
[----:B-1----:R-:W-:Y:S01]  /*3a40*/  FFMA.FTZ R4, R23, c[0x0][0x2d0], -R12 ;  /* 0x0000b40017047a23 */ /* 0x002fe2000001080c */
[----:B--2---:R-:W-:-:S05]  /*3a50*/  F2FP.BF16.PACK_AB R11, R102, R180 ;  /* 0x000000b4660b723e */ /* 0x004fca00000010ff */
[----:B------:R1:W-:Y:S02]  /*3a60*/  MUFU.EX2 R182, R4 ;  /* 0x0000000400b67308 */ /* 0x0003e40000000800 */
[C---:B------:R-:W-:Y:S08]  /*3a70*/  HMMA.16816.F32.BF16 R40, R8.reuse, R16, RZ ;  /* 0x000000100828723c */ /* 0x040ff000000418ff */
[----:B------:R-:W-:Y:S01]  /*3a80*/  HMMA.16816.F32.BF16 R68, R8, R64, RZ ;  /* 0x000000400844723c */ /* 0x000fe200000418ff */
[----:B-1----:R-:W-:-:S04]  /*3a90*/  FFMA.FTZ R4, R22, c[0x0][0x2d0], -R12 ;  /* 0x0000b40016047a23 */ /* 0x002fc8000001080c */
[----:B------:R1:W2:Y:S03]  /*3aa0*/  MUFU.EX2 R7, R4 ;  /* 0x0000000400077308 */ /* 0x0002a60000000800 */
[C---:B------:R-:W-:Y:S08]  /*3ab0*/  HMMA.16816.F32.BF16 R20, R8.reuse, R24, RZ ;  /* 0x000000180814723c */ /* 0x040ff000000418ff */
[----:B------:R-:W-:Y:S01]  /*3ac0*/  HMMA.16816.F32.BF16 R64, R8, R66, RZ ;  /* 0x000000420840723c */ /* 0x000fe200000418ff */
[----:B-1----:R-:W-:-:S02]  /*3ad0*/  FFMA.FTZ R4, R28, c[0x0][0x2d0], -R0 ;  /* 0x0000b4001c047a23 */ /* 0x002fc40000010800 */
[----:B--2---:R-:W-:Y:S02]  /*3ae0*/  IMAD.MOV.U32 R2, RZ, RZ, R7 ;  /* 0x000000ffff027224 */ /* 0x004fe400078e0007 */
[----:B------:R1:W-:Y:S03]  /*3af0*/  MUFU.EX2 R181, R4 ;  /* 0x0000000400b57308 */ /* 0x0003e60000000800 */
[----:B------:R-:W-:Y:S01]  /*3b00*/  F2FP.BF16.PACK_AB R6, R2, R182 ;  /* 0x000000b60206723e */ /* 0x000fe200000010ff */
[--C-:B-1----:R-:W-:Y:S02]  /*3b10*/  FFMA.FTZ R4, R29, c[0x0][0x2d0], -R0.reuse ;  /* 0x0000b4001d047a23 */ /* 0x102fe40000010800 */
[C---:B------:R-:W-:Y:S02]  /*3b20*/  HMMA.16816.F32.BF16 R28, R8.reuse, R18, RZ ;  /* 0x00000012081c723c */ /* 0x040fe400000418ff */
[----:B------:R1:W2:Y:S06]  /*3b30*/  MUFU.EX2 R120, R4 ;  /* 0x0000000400787308 */ /* 0x0002ac0000000800 */
[C---:B------:R-:W-:Y:S08]  /*3b40*/  HMMA.16816.F32.BF16 R16, R8.reuse, R26, RZ ;  /* 0x0000001a0810723c */ /* 0x040ff000000418ff */
[----:B------:R-:W-:Y:S01]  /*3b50*/  HMMA.16816.F32.BF16 R24, R8, R54, RZ ;  /* 0x000000360818723c */ /* 0x000fe200000418ff */
[----:B-1----:R-:W-:Y:S01]  /*3b60*/  FFMA.FTZ R4, R44, c[0x0][0x2d0], -R0 ;  /* 0x0000b4002c047a23 */ /* 0x002fe20000010800 */
[----:B--2---:R-:W-:-:S03]  /*3b70*/  F2FP.BF16.PACK_AB R5, R120, R181 ;  /* 0x000000b57805723e */ /* 0x004fc600000010ff */
[----:B------:R1:W-:Y:S02]  /*3b80*/  MUFU.EX2 R100, R4 ;  /* 0x0000000400647308 */ /* 0x0003e40000000800 */
[----:B-1----:R-:W-:Y:S02]  /*3b90*/  FFMA.FTZ R4, R45, c[0x0][0x2d0], -R0 ;  /* 0x0000b4002d047a23 */ /* 0x002fe40000010800 */
[----:B------:R-:W1:Y:S04]  /*3ba0*/  LDSM.16.MT88.4 R44, [R227+0x100] ;  /* 0x00010000e32c783b */ /* 0x000e680000004200 */
[----:B------:R2:W3:Y:S02]  /*3bb0*/  MUFU.EX2 R252, R4 ;  /* 0x0000000400fc7308 */ /* 0x0004e40000000800 */
[----:B--2---:R-:W-:-:S02]  /*3bc0*/  F2FP.BF16.PACK_AB R4, R166, R167 ;  /* 0x000000a7a604723e */ /* 0x004fc400000010ff */
[----:B---3--:R-:W-:-:S07]  /*3bd0*/  F2FP.BF16.PACK_AB R7, R252, R100 ;  /* 0x00000064fc07723e */ /* 0x008fce00000010ff */
[C---:B------:R-:W-:Y:S08]  /*3be0*/  HMMA.16816.F32.BF16 R136, R4.reuse, R36, R40 ;  /* 0x000000240488723c */ /* 0x040ff00000041828 */
[C---:B------:R-:W-:Y:S01]  /*3bf0*/  HMMA.16816.F32.BF16 R148, R4.reuse, R38, R28 ;  /* 0x000000260494723c */ /* 0x040fe2000004181c */
[----:B------:R-:W2:Y:S07]  /*3c00*/  LDSM.16.MT88.4 R36, [R224+0x3100] ;  /* 0x00310000e024783b */ /* 0x000eae0000004200 */
[C---:B------:R-:W-:Y:S08]  /*3c10*/  HMMA.16816.F32.BF16 R144, R4.reuse, R32, R20 ;  /* 0x000000200490723c */ /* 0x040ff00000041814 */
[----:B------:R-:W-:Y:S01]  /*3c20*/  HMMA.16816.F32.BF16 R140, R4, R34, R16 ;  /* 0x00000022048c723c */ /* 0x000fe20000041810 */
[----:B------:R-:W3:Y:S07]  /*3c30*/  LDSM.16.MT88.4 R32, [R227+0x900] ;  /* 0x00090000e320783b */ /* 0x000eee0000004200 */
[C---:B-1----:R-:W-:Y:S08]  /*3c40*/  HMMA.16816.F32.BF16 R20, R8.reuse, R44, RZ ;  /* 0x0000002c0814723c */ /* 0x042ff000000418ff */
[C---:B------:R-:W-:Y:S08]  /*3c50*/  HMMA.16816.F32.BF16 R16, R8.reuse, R46, RZ ;  /* 0x0000002e0810723c */ /* 0x040ff000000418ff */
[C---:B------:R-:W-:Y:S01]  /*3c60*/  HMMA.16816.F32.BF16 R28, R8.reuse, R52, RZ ;  /* 0x00000034081c723c */ /* 0x040fe200000418ff */
[----:B------:R-:W1:Y:S07]  /*3c70*/  LDSM.16.MT88.4 R52, [R227+0x3100] ;  /* 0x00310000e334783b */ /* 0x000e6e0000004200 */
[C---:B--2---:R-:W-:Y:S08]  /*3c80*/  HMMA.16816.F32.BF16 R44, R8.reuse, R36, RZ ;  /* 0x00000024082c723c */ /* 0x044ff000000418ff */
[----:B------:R-:W-:Y:S08]  /*3c90*/  HMMA.16816.F32.BF16 R40, R8, R38, RZ ;  /* 0x000000260828723c */ /* 0x000ff000000418ff */
[C---:B---3--:R-:W-:Y:S08]  /*3ca0*/  HMMA.16816.F32.BF16 R116, R4.reuse, R32, R20 ;  /* 0x000000200474723c */ /* 0x048ff00000041814 */
[----:B------:R-:W-:Y:S08]  /*3cb0*/  HMMA.16816.F32.BF16 R124, R4, R34, R16 ;  /* 0x00000022047c723c */ /* 0x000ff00000041810 */
[C---:B------:R-:W-:Y:S08]  /*3cc0*/  HMMA.16816.F32.BF16 R36, R8.reuse, R48, RZ ;  /* 0x000000300824723c */ /* 0x040ff000000418ff */
[----:B------:R-:W-:Y:S08]  /*3cd0*/  HMMA.16816.F32.BF16 R32, R8, R50, RZ ;  /* 0x000000320820723c */ /* 0x000ff000000418ff */
[----:B------:R-:W-:Y:S08]  /*3ce0*/  HMMA.16816.F32.BF16 R128, R4, R60, R28 ;  /* 0x0000003c0480723c */ /* 0x000ff0000004181c */
[----:B------:R-:W-:Y:S08]  /*3cf0*/  HMMA.16816.F32.BF16 R28, R8, R56, RZ ;  /* 0x00000038081c723c */ /* 0x000ff000000418ff */
[----:B------:R-:W-:Y:S08]  /*3d00*/  HMMA.16816.F32.BF16 R112, R4, R62, R24 ;  /* 0x0000003e0470723c */ /* 0x000ff00000041818 */
[C---:B------:R-:W-:Y:S08]  /*3d10*/  HMMA.16816.F32.BF16 R24, R8.reuse, R58, RZ ;  /* 0x0000003a0818723c */ /* 0x040ff000000418ff */
[C---:B-1----:R-:W-:Y:S08]  /*3d20*/  HMMA.16816.F32.BF16 R20, R8.reuse, R52, RZ ;  /* 0x000000340814723c */ /* 0x042ff000000418ff */
[C---:B------:R-:W-:Y:S08]  /*3d30*/  HMMA.16816.F32.BF16 R16, R8.reuse, R54, RZ ;  /* 0x000000360810723c */ /* 0x040ff000000418ff */
[C---:B------:R-:W-:Y:S08]  /*3d40*/  HMMA.16816.F32.BF16 R60, R8.reuse, R72, RZ ;  /* 0x00000048083c723c */ /* 0x040ff000000418ff */
[C---:B------:R-:W-:Y:S08]  /*3d50*/  HMMA.16816.F32.BF16 R56, R8.reuse, R74, RZ ;  /* 0x0000004a0838723c */ /* 0x040ff000000418ff */
[C---:B------:R-:W-:Y:S08]  /*3d60*/  HMMA.16816.F32.BF16 R52, R8.reuse, R76, RZ ;  /* 0x0000004c0834723c */ /* 0x040ff000000418ff */
[C---:B------:R-:W-:Y:S08]  /*3d70*/  HMMA.16816.F32.BF16 R48, R8.reuse, R78, RZ ;  /* 0x0000004e0830723c */ /* 0x040ff000000418ff */
[C---:B------:R-:W-:Y:S07]  /*3d80*/  HMMA.16816.F32.BF16 R72, R8.reuse, R84, RZ ;  /* 0x000000540848723c */ /* 0x040fee00000418ff */
[----:B------:R-:W-:Y:S01]  /*3d90*/  MOV R85, R120 ;  /* 0x0000007800557202 */ /* 0x000fe20000000f00 */
[----:B------:R-:W-:Y:S01]  /*3da0*/  HMMA.16816.F32.BF16 R76, R8, R86, RZ ;  /* 0x00000056084c723c */ /* 0x000fe200000418ff */
[----:B------:R-:W-:-:S06]  /*3db0*/  IMAD.MOV.U32 R84, RZ, RZ, R121 ;  /* 0x000000ffff547224 */ /* 0x000fcc00078e0079 */
[----:B------:R-:W-:Y:S01]  /*3dc0*/  IMAD.MOV.U32 R87, RZ, RZ, R102 ;  /* 0x000000ffff577224 */ /* 0x000fe200078e0066 */
[----:B------:R-:W-:Y:S01]  /*3dd0*/  MOV R10, R101 ;  /* 0x00000065000a7202 */ /* 0x000fe20000000f00 */
[----:B------:R-:W-:Y:S01]  /*3de0*/  IMAD.MOV.U32 R86, RZ, RZ, R103 ;  /* 0x000000ffff567224 */ /* 0x000fe200078e0067 */
[----:B------:R-:W-:Y:S01]  /*3df0*/  HMMA.16816.F32.BF16 R120, R4, R96, R44 ;  /* 0x000000600478723c */ /* 0x000fe2000004182c */
[----:B------:R-:W-:-:S07]  /*3e00*/  IMAD.MOV.U32 R11, RZ, RZ, R100 ;  /* 0x000000ffff0b7224 */ /* 0x000fce00078e0064 */
[C---:B------:R-:W-:Y:S08]  /*3e10*/  HMMA.16816.F32.BF16 R100, R4.reuse, R98, R40 ;  /* 0x000000620464723c */ /* 0x040ff00000041828 */
[C---:B------:R-:W-:Y:S08]  /*3e20*/  HMMA.16816.F32.BF16 R96, R4.reuse, R92, R36 ;  /* 0x0000005c0460723c */ /* 0x040ff00000041824 */
[C---:B------:R-:W-:Y:S07]  /*3e30*/  HMMA.16816.F32.BF16 R92, R4.reuse, R94, R32 ;  /* 0x0000005e045c723c */ /* 0x040fee0000041820 */
[----:B------:R-:W-:Y:S01]  /*3e40*/  IMAD.MOV.U32 R32, RZ, RZ, R86 ;  /* 0x000000ffff207224 */ /* 0x000fe200078e0056 */
[----:B------:R-:W-:Y:S01]  /*3e50*/  MOV R33, R87 ;  /* 0x0000005700217202 */ /* 0x000fe20000000f00 */
[----:B------:R-:W-:Y:S01]  /*3e60*/  IMAD.MOV.U32 R34, RZ, RZ, R84 ;  /* 0x000000ffff227224 */ /* 0x000fe200078e0054 */
[C---:B------:R-:W-:Y:S01]  /*3e70*/  HMMA.16816.F32.BF16 R40, R4.reuse, R80, R20 ;  /* 0x000000500428723c */ /* 0x040fe20000041814 */
[----:B------:R-:W-:Y:S01]  /*3e80*/  IMAD.MOV.U32 R35, RZ, RZ, R85 ;  /* 0x000000ffff237224 */ /* 0x000fe200078e0055 */
[----:B------:R-:W1:Y:S05]  /*3e90*/  LDSM.16.MT88.4 R20, [R224+0x6900] ;  /* 0x00690000e014783b */ /* 0x000e6a0000004200 */
[----:B------:R-:W-:Y:S01]  /*3ea0*/  IMAD.MOV.U32 R81, RZ, RZ, R33 ;  /* 0x000000ffff517224 */ /* 0x000fe200078e0021 */
[----:B------:R-:W-:Y:S01]  /*3eb0*/  HMMA.16816.F32.BF16 R84, R4, R88, R28 ;  /* 0x000000580454723c */ /* 0x000fe2000004181c */
[----:B------:R-:W-:-:S06]  /*3ec0*/  MOV R80, R34 ;  /* 0x0000002200507202 */ /* 0x000fcc0000000f00 */
[----:B------:R-:W-:Y:S01]  /*3ed0*/  MOV R30, R10 ;  /* 0x0000000a001e7202 */ /* 0x000fe20000000f00 */
[----:B------:R-:W-:Y:S01]  /*3ee0*/  IMAD.MOV.U32 R31, RZ, RZ, R11 ;  /* 0x000000ffff1f7224 */ /* 0x000fe200078e000b */
[C---:B------:R-:W-:Y:S01]  /*3ef0*/  HMMA.16816.F32.BF16 R88, R4.reuse, R90, R24 ;  /* 0x0000005a0458723c */ /* 0x040fe20000041818 */
[----:B------:R-:W2:Y:S04]  /*3f00*/  LDSM.16.MT88.4 R8, [R228+0x6900] ;  /* 0x00690000e408783b */ /* 0x000ea80000004200 */
[----:B------:R-:W3:Y:S03]  /*3f10*/  LDSM.16.MT88.4 R24, [R227+0x6900] ;  /* 0x00690000e318783b */ /* 0x000ee60000004200 */
[C---:B------:R-:W-:Y:S01]  /*3f20*/  HMMA.16816.F32.BF16 R36, R4.reuse, R82, R16 ;  /* 0x000000520424723c */ /* 0x040fe20000041810 */
[----:B------:R-:W4:Y:S06]  /*3f30*/  LDSM.16.MT88.4 R16, [R225+0x6900] ;  /* 0x00690000e110783b */ /* 0x000f2c0000004200 */
[----:B------:R-:W-:Y:S01]  /*3f40*/  IMAD.MOV.U32 R83, RZ, RZ, R35 ;  /* 0x000000ffff537224 */ /* 0x000fe200078e0023 */
[C---:B-1----:R-:W-:Y:S08]  /*3f50*/  HMMA.16816.F32.BF16 R68, R4.reuse, R20, R68 ;  /* 0x000000140444723c */ /* 0x042ff00000041844 */
[C---:B------:R-:W-:Y:S01]  /*3f60*/  HMMA.16816.F32.BF16 R64, R4.reuse, R22, R64 ;  /* 0x000000160440723c */ /* 0x040fe20000041840 */
[----:B------:R-:W-:Y:S07]  /*3f70*/  LDSM.16.MT88.4 R20, [R225+0x1100] ;  /* 0x00110000e114783b */ /* 0x000fee0000004200 */
[C---:B--2---:R-:W-:Y:S07]  /*3f80*/  HMMA.16816.F32.BF16 R44, R4.reuse, R8, R52 ;  /* 0x00000008042c723c */ /* 0x044fee0000041834 */
[----:B------:R-:W-:Y:S01]  /*3f90*/  IMAD.MOV.U32 R53, RZ, RZ, R32 ;  /* 0x000000ffff357224 */ /* 0x000fe200078e0020 */
[----:B------:R-:W-:Y:S01]  /*3fa0*/  MOV R54, R31 ;  /* 0x0000001f00367202 */ /* 0x000fe20000000f00 */
[----:B---3--:R-:W-:Y:S01]  /*3fb0*/  HMMA.16816.F32.BF16 R32, R4, R24, R72 ;  /* 0x000000180420723c */ /* 0x008fe20000041848 */
[----:B------:R-:W-:-:S06]  /*3fc0*/  IMAD.MOV.U32 R55, RZ, RZ, R30 ;  /* 0x000000ffff377224 */ /* 0x000fcc00078e001e */
[----:B------:R-:W-:Y:S01]  /*3fd0*/  IMAD.MOV.U32 R73, RZ, RZ, R2 ;  /* 0x000000ffff497224 */ /* 0x000fe200078e0002 */
[----:B------:R-:W-:Y:S01]  /*3fe0*/  MOV R74, R252 ;  /* 0x000000fc004a7202 */ /* 0x000fe20000000f00 */
[--C-:B------:R-:W-:Y:S01]  /*3ff0*/  FFMA.FTZ R2, R107, c[0x0][0x2d0], -R12.reuse ;  /* 0x0000b4006b027a23 */ /* 0x100fe2000001080c */
[C---:B------:R-:W-:Y:S01]  /*4000*/  HMMA.16816.F32.BF16 R28, R4.reuse, R26, R76 ;  /* 0x0000001a041c723c */ /* 0x040fe2000004184c */
[----:B------:R-:W1:Y:S02]  /*4010*/  LDSM.16.MT88.4 R24, [R224+0x1100] ;  /* 0x00110000e018783b */ /* 0x000e640000004200 */
[----:B------:R2:W-:Y:S05]  /*4020*/  MUFU.EX2 R252, R2 ;  /* 0x0000000200fc7308 */ /* 0x0005ea0000000800 */
[C---:B----4-:R-:W-:Y:S08]  /*4030*/  HMMA.16816.F32.BF16 R60, R4.reuse, R16, R60 ;  /* 0x00000010043c723c */ /* 0x050ff0000004183c */
[----:B------:R-:W-:Y:S01]  /*4040*/  HMMA.16816.F32.BF16 R56, R4, R18, R56 ;  /* 0x000000120438723c */ /* 0x000fe20000041838 */
[----:B------:R-:W3:Y:S01]  /*4050*/  LDSM.16.MT88.4 R16, [R228+0x1100] ;  /* 0x00110000e410783b */ /* 0x000ee20000004200 */
[----:B--2---:R-:W-:-:S04]  /*4060*/  FFMA.FTZ R2, R106, c[0x0][0x2d0], -R12 ;  /* 0x0000b4006a027a23 */ /* 0x004fc8000001080c */
[----:B------:R2:W-:Y:S02]  /*4070*/  MUFU.EX2 R75, R2 ;  /* 0x00000002004b7308 */ /* 0x0005e40000000800 */
[----:B------:R-:W-:Y:S01]  /*4080*/  HMMA.16816.F32.BF16 R48, R4, R10, R48 ;  /* 0x0000000a0430723c */ /* 0x000fe20000041830 */
[----:B------:R-:W4:Y:S06]  /*4090*/  LDSM.16.MT88.4 R8, [R227+0x1100] ;  /* 0x00110000e308783b */ /* 0x000f2c0000004200 */
[----:B------:R-:W-:Y:S01]  /*40a0*/  FFMA.FTZ R4, R109, c[0x0][0x2d0], -R0 ;  /* 0x0000b4006d047a23 */ /* 0x000fe20000010800 */
[----:B------:R-:W-:Y:S01]  /*40b0*/  MOV R109, R249 ;  /* 0x000000f9006d7202 */ /* 0x000fe20000000f00 */
[----:B--2---:R-:W-:-:S04]  /*40c0*/  FFMA.FTZ R2, R105, c[0x0][0x2d0], -R12 ;  /* 0x0000b40069027a23 */ /* 0x004fc8000001080c */
[----:B------:R2:W-:Y:S02]  /*40d0*/  MUFU.EX2 R82, R2 ;  /* 0x0000000200527308 */ /* 0x0005e40000000800 */
[----:B--2---:R-:W-:-:S06]  /*40e0*/  FFMA.FTZ R2, R104, c[0x0][0x2d0], -R12 ;  /* 0x0000b40068027a23 */ /* 0x004fcc000001080c */
[----:B------:R2:W5:Y:S02]  /*40f0*/  MUFU.EX2 R52, R2 ;  /* 0x0000000200347308 */ /* 0x0005640000000800 */
[----:B--2---:R-:W-:Y:S01]  /*4100*/  FFMA.FTZ R2, R110, c[0x0][0x2d0], -R0 ;  /* 0x0000b4006e027a23 */ /* 0x004fe20000010800 */
[----:B-----5:R-:W-:Y:S01]  /*4110*/  F2FP.BF16.PACK_AB R6, R52, R82 ;  /* 0x000000523406723e */ /* 0x020fe200000010ff */
[----:B------:R-:W-:-:S04]  /*4120*/  IMAD.MOV.U32 R110, RZ, RZ, R250 ;  /* 0x000000ffff6e7224 */ /* 0x000fc800078e00fa */
[----:B------:R2:W-:Y:S02]  /*4130*/  MUFU.EX2 R250, R2 ;  /* 0x0000000200fa7308 */ /* 0x0005e40000000800 */
[----:B--2---:R-:W-:Y:S02]  /*4140*/  FFMA.FTZ R2, R108, c[0x0][0x2d0], -R0 ;  /* 0x0000b4006c027a23 */ /* 0x004fe40000010800 */
[----:B------:R-:W-:-:S04]  /*4150*/  IMAD.MOV.U32 R108, RZ, RZ, R251 ;  /* 0x000000ffff6c7224 */ /* 0x000fc800078e00fb */
[----:B------:R2:W5:Y:S02]  /*4160*/  MUFU.EX2 R251, R2 ;  /* 0x0000000200fb7308 */ /* 0x0005640000000800 */
[----:B--2---:R-:W-:Y:S01]  /*4170*/  FFMA.FTZ R2, R111, c[0x0][0x2d0], -R0 ;  /* 0x0000b4006f027a23 */ /* 0x004fe20000010800 */
[----:B-----5:R-:W-:Y:S01]  /*4180*/  F2FP.BF16.PACK_AB R5, R251, R250 ;  /* 0x000000fafb05723e */ /* 0x020fe200000010ff */
[----:B------:R-:W-:-:S04]  /*4190*/  IMAD.MOV.U32 R111, RZ, RZ, R199 ;  /* 0x000000ffff6f7224 */ /* 0x000fc800078e00c7 */
[----:B------:R2:W-:Y:S08]  /*41a0*/  MUFU.EX2 R199, R4 ;  /* 0x0000000400c77308 */ /* 0x0005f00000000800 */
[----:B------:R-:W5:Y:S01]  /*41b0*/  MUFU.EX2 R249, R2 ;  /* 0x0000000200f97308 */ /* 0x000f620000000800 */
[----:B--2---:R-:W-:Y:S02]  /*41c0*/  F2FP.BF16.PACK_AB R4, R75, R252 ;  /* 0x000000fc4b04723e */ /* 0x004fe400000010ff */
[----:B-----5:R-:W-:Y:S01]  /*41d0*/  F2FP.BF16.PACK_AB R7, R249, R199 ;  /* 0x000000c7f907723e */ /* 0x020fe200000010ff */
[----:B------:R-:W-:-:S06]  /*41e0*/  IMAD.MOV.U32 R2, RZ, RZ, R73 ;  /* 0x000000ffff027224 */ /* 0x000fcc00078e0049 */
[C---:B-1----:R-:W-:Y:S07]  /*41f0*/  HMMA.16816.F32.BF16 R136, R4.reuse, R24, R136 ;  /* 0x000000180488723c */ /* 0x042fee0000041888 */
[----:B------:R-:W-:Y:S01]  /*4200*/  MOV R24, R74 ;  /* 0x0000004a00187202 */ /* 0x000fe20000000f00 */
[----:B------:R-:W-:Y:S01]  /*4210*/  IMAD.MOV.U32 R25, RZ, RZ, R75 ;  /* 0x000000ffff197224 */ /* 0x000fe200078e004b */
[C---:B------:R-:W-:Y:S07]  /*4220*/  HMMA.16816.F32.BF16 R76, R4.reuse, R20, R144 ;  /* 0x00000014044c723c */ /* 0x040fee0000041890 */
[----:B------:R-:W-:Y:S01]  /*4230*/  IMAD.MOV.U32 R145, RZ, RZ, R24 ;  /* 0x000000ffff917224 */ /* 0x000fe200078e0018 */
[----:B------:R-:W-:Y:S01]  /*4240*/  HMMA.16816.F32.BF16 R72, R4, R26, R148 ;  /* 0x0000001a0448723c */ /* 0x000fe20000041894 */
[----:B------:R-:W-:-:S02]  /*4250*/  IMAD.MOV.U32 R144, RZ, RZ, R25 ;  /* 0x000000ffff907224 */ /* 0x000fc400078e0019 */
[----:B------:R-:W1:Y:S04]  /*4260*/  LDSM.16.MT88.4 R24, [R224+0x4100] ;  /* 0x00410000e018783b */ /* 0x000e680000004200 */
[----:B------:R-:W-:Y:S01]  /*4270*/  IMAD.MOV.U32 R148, RZ, RZ, R82 ;  /* 0x000000ffff947224 */ /* 0x000fe200078e0052 */
[----:B------:R-:W-:Y:S01]  /*4280*/  MOV R149, R83 ;  /* 0x0000005300957202 */ /* 0x000fe20000000f00 */
[----:B------:R-:W-:Y:S01]  /*4290*/  IMAD.MOV.U32 R150, RZ, RZ, R80 ;  /* 0x000000ffff967224 */ /* 0x000fe200078e0050 */
[----:B---3--:R-:W-:Y:S01]  /*42a0*/  HMMA.16816.F32.BF16 R104, R4, R16, R128 ;  /* 0x000000100468723c */ /* 0x008fe20000041880 */
[----:B------:R-:W-:Y:S02]  /*42b0*/  IMAD.MOV.U32 R151, RZ, RZ, R81 ;  /* 0x000000ffff977224 */ /* 0x000fe400078e0051 */
[----:B------:R-:W-:-:S02]  /*42c0*/  IMAD.MOV.U32 R147, RZ, RZ, R150 ;  /* 0x000000ffff937224 */ /* 0x000fc400078e0096 */
[----:B------:R-:W-:Y:S01]  /*42d0*/  IMAD.MOV.U32 R150, RZ, RZ, R110 ;  /* 0x000000ffff967224 */ /* 0x000fe200078e006e */
[----:B------:R-:W-:Y:S01]  /*42e0*/  MOV R146, R151 ;  /* 0x0000009700927202 */ /* 0x000fe20000000f00 */
[----:B------:R-:W-:Y:S01]  /*42f0*/  IMAD.MOV.U32 R128, RZ, RZ, R111 ;  /* 0x000000ffff807224 */ /* 0x000fe200078e006f */
[C---:B------:R-:W-:Y:S01]  /*4300*/  HMMA.16816.F32.BF16 R80, R4.reuse, R22, R140 ;  /* 0x000000160450723c */ /* 0x040fe2000004188c */
[----:B------:R-:W2:Y:S01]  /*4310*/  LDSM.16.MT88.4 R20, [R225+0x4100] ;  /* 0x00410000e114783b */ /* 0x000ea20000004200 */
[----:B------:R-:W-:Y:S01]  /*4320*/  MOV R131, R148 ;  /* 0x0000009400837202 */ /* 0x000fe20000000f00 */
[----:B------:R-:W-:Y:S01]  /*4330*/  IMAD.MOV.U32 R148, RZ, RZ, R109 ;  /* 0x000000ffff947224 */ /* 0x000fe200078e006d */
[----:B------:R-:W-:Y:S01]  /*4340*/  MOV R129, R2 ;  /* 0x0000000200817202 */ /* 0x000fe20000000f00 */
[----:B------:R-:W-:Y:S02]  /*4350*/  FFMA.FTZ R2, R161, c[0x0][0x2d0], -R12 ;  /* 0x0000b400a1027a23 */ /* 0x000fe4000001080c */
[----:B------:R-:W-:Y:S01]  /*4360*/  MOV R141, R108 ;  /* 0x0000006c008d7202 */ /* 0x000fe20000000f00 */
[----:B------:R-:W-:Y:S01]  /*4370*/  HMMA.16816.F32.BF16 R112, R4, R18, R112 ;  /* 0x000000120470723c */ /* 0x000fe20000041870 */
[----:B------:R-:W3:Y:S01]  /*4380*/  LDSM.16.MT88.4 R16, [R228+0x4100] ;  /* 0x00410000e410783b */ /* 0x000ee20000004200 */
[----:B------:R-:W-:Y:S01]  /*4390*/  IMAD.MOV.U32 R130, RZ, RZ, R149 ;  /* 0x000000ffff827224 */ /* 0x000fe200078e0095 */
[----:B------:R-:W-:Y:S01]  /*43a0*/  MOV R140, R53 ;  /* 0x00000035008c7202 */ /* 0x000fe20000000f00 */
[----:B------:R-:W-:-:S02]  /*43b0*/  IMAD.MOV.U32 R149, RZ, RZ, R52 ;  /* 0x000000ffff957224 */ /* 0x000fc400078e0034 */
[----:B------:R-:W-:Y:S02]  /*43c0*/  IMAD.MOV.U32 R143, RZ, RZ, R54 ;  /* 0x000000ffff8f7224 */ /* 0x000fe400078e0036 */
[----:B----4-:R-:W-:Y:S01]  /*43d0*/  HMMA.16816.F32.BF16 R116, R4, R8, R116 ;  /* 0x000000080474723c */ /* 0x010fe20000041874 */
[----:B------:R-:W-:-:S07]  /*43e0*/  IMAD.MOV.U32 R142, RZ, RZ, R55 ;  /* 0x000000ffff8e7224 */ /* 0x000fce00078e0037 */
[C---:B------:R-:W-:Y:S01]  /*43f0*/  HMMA.16816.F32.BF16 R108, R4.reuse, R10, R124 ;  /* 0x0000000a046c723c */ /* 0x040fe2000004187c */
[----:B------:R-:W4:Y:S07]  /*4400*/  LDSM.16.MT88.4 R8, [R227+0x4100] ;  /* 0x00410000e308783b */ /* 0x000f2e0000004200 */
[C---:B-1----:R-:W-:Y:S08]  /*4410*/  HMMA.16816.F32.BF16 R124, R4.reuse, R24, R120 ;  /* 0x00000018047c723c */ /* 0x042ff00000041878 */
[C---:B------:R-:W-:Y:S01]  /*4420*/  HMMA.16816.F32.BF16 R120, R4.reuse, R26, R100 ;  /* 0x0000001a0478723c */ /* 0x040fe20000041864 */
[----:B------:R-:W1:Y:S07]  /*4430*/  LDSM.16.MT88.4 R24, [R227+0x7100] ;  /* 0x00710000e318783b */ /* 0x000e6e0000004200 */
[C---:B--2---:R-:W-:Y:S08]  /*4440*/  HMMA.16816.F32.BF16 R100, R4.reuse, R20, R96 ;  /* 0x000000140464723c */ /* 0x044ff00000041860 */
[C---:B------:R-:W-:Y:S01]  /*4450*/  HMMA.16816.F32.BF16 R96, R4.reuse, R22, R92 ;  /* 0x000000160460723c */ /* 0x040fe2000004185c */
[----:B------:R-:W2:Y:S07]  /*4460*/  LDSM.16.MT88.4 R20, [R224+0x7100] ;  /* 0x00710000e014783b */ /* 0x000eae0000004200 */
[C---:B---3--:R-:W-:Y:S08]  /*4470*/  HMMA.16816.F32.BF16 R92, R4.reuse, R16, R84 ;  /* 0x00000010045c723c */ /* 0x048ff00000041854 */
[C---:B------:R-:W-:Y:S01]  /*4480*/  HMMA.16816.F32.BF16 R88, R4.reuse, R18, R88 ;  /* 0x000000120458723c */ /* 0x040fe20000041858 */
[----:B------:R-:W3:Y:S07]  /*4490*/  LDSM.16.MT88.4 R16, [R225+0x7100] ;  /* 0x00710000e110783b */ /* 0x000eee0000004200 */
[C---:B----4-:R-:W-:Y:S08]  /*44a0*/  HMMA.16816.F32.BF16 R40, R4.reuse, R8, R40 ;  /* 0x000000080428723c */ /* 0x050ff00000041828 */
[C---:B------:R-:W-:Y:S01]  /*44b0*/  HMMA.16816.F32.BF16 R36, R4.reuse, R10, R36 ;  /* 0x0000000a0424723c */ /* 0x040fe20000041824 */
[----:B------:R-:W4:Y:S07]  /*44c0*/  LDSM.16.MT88.4 R8, [R228+0x7100] ;  /* 0x00710000e408783b */ /* 0x000f2e0000004200 */
[C---:B-1----:R-:W-:Y:S08]  /*44d0*/  HMMA.16816.F32.BF16 R32, R4.reuse, R24, R32 ;  /* 0x000000180420723c */ /* 0x042ff00000041820 */
[C---:B--2---:R-:W-:Y:S07]  /*44e0*/  HMMA.16816.F32.BF16 R84, R4.reuse, R20, R68 ;  /* 0x000000140454723c */ /* 0x044fee0000041844 */
[----:B------:R-:W-:Y:S01]  /*44f0*/  MOV R71, R167 ;  /* 0x000000a700477202 */ /* 0x000fe20000000f00 */
[----:B------:R-:W-:Y:S01]  /*4500*/  IMAD.MOV.U32 R69, RZ, RZ, R181 ;  /* 0x000000ffff457224 */ /* 0x000fe200078e00b5 */
[----:B------:R1:W-:Y:S01]  /*4510*/  MUFU.EX2 R167, R2 ;  /* 0x0000000200a77308 */ /* 0x0003e20000000800 */
[----:B------:R-:W-:Y:S01]  /*4520*/  IMAD.MOV.U32 R70, RZ, RZ, R180 ;  /* 0x000000ffff467224 */ /* 0x000fe200078e00b4 */
[----:B------:R-:W-:Y:S01]  /*4530*/  HMMA.16816.F32.BF16 R28, R4, R26, R28 ;  /* 0x0000001a041c723c */ /* 0x000fe2000004181c */
[----:B------:R-:W2:Y:S01]  /*4540*/  LDSM.16.MT88.4 R24, [R224+0x1900] ;  /* 0x00190000e018783b */ /* 0x000ea20000004200 */
[----:B------:R-:W-:Y:S01]  /*4550*/  MOV R68, R182 ;  /* 0x000000b600447202 */ /* 0x000fe20000000f00 */
[----:B------:R-:W-:-:S05]  /*4560*/  IMAD.MOV.U32 R161, RZ, RZ, R69 ;  /* 0x000000ffffa17224 */ /* 0x000fca00078e0045 */
[----:B------:R-:W-:Y:S01]  /*4570*/  HMMA.16816.F32.BF16 R64, R4, R22, R64 ;  /* 0x000000160440723c */ /* 0x000fe20000041840 */
[----:B------:R-:W5:Y:S01]  /*4580*/  LDSM.16.MT88.4 R20, [R225+0x1900] ;  /* 0x00190000e114783b */ /* 0x000f620000004200 */
[----:B-1----:R-:W-:-:S06]  /*4590*/  FFMA.FTZ R2, R160, c[0x0][0x2d0], -R12 ;  /* 0x0000b400a0027a23 */ /* 0x002fcc000001080c */
[C---:B---3--:R-:W-:Y:S01]  /*45a0*/  HMMA.16816.F32.BF16 R52, R4.reuse, R16, R60 ;  /* 0x000000100434723c */ /* 0x048fe2000004183c */
[----:B------:R-:W-:Y:S01]  /*45b0*/  IMAD.MOV.U32 R160, RZ, RZ, R71 ;  /* 0x000000ffffa07224 */ /* 0x000fe200078e0047 */
[----:B------:R1:W-:Y:S06]  /*45c0*/  MUFU.EX2 R181, R2 ;  /* 0x0000000200b57308 */ /* 0x0003ec0000000800 */
[C---:B------:R-:W-:Y:S01]  /*45d0*/  HMMA.16816.F32.BF16 R56, R4.reuse, R18, R56 ;  /* 0x000000120438723c */ /* 0x040fe20000041838 */
[----:B------:R-:W3:Y:S07]  /*45e0*/  LDSM.16.MT88.4 R16, [R228+0x1900] ;  /* 0x00190000e410783b */ /* 0x000eee0000004200 */
[----:B----4-:R-:W-:Y:S01]  /*45f0*/  HMMA.16816.F32.BF16 R44, R4, R8, R44 ;  /* 0x00000008042c723c */ /* 0x010fe2000004182c */
[----:B-1----:R-:W-:-:S02]  /*4600*/  FFMA.FTZ R2, R134, c[0x0][0x2d0], -R12 ;  /* 0x0000b40086027a23 */ /* 0x002fc4000001080c */
[----:B------:R-:W-:Y:S02]  /*4610*/  IMAD.MOV.U32 R134, RZ, RZ, R140 ;  /* 0x000000ffff867224 */ /* 0x000fe400078e008c */
[----:B------:R1:W-:Y:S03]  /*4620*/  MUFU.EX2 R180, R2 ;  /* 0x0000000200b47308 */ /* 0x0003e60000000800 */
[----:B------:R-:W-:Y:S01]  /*4630*/  HMMA.16816.F32.BF16 R48, R4, R10, R48 ;  /* 0x0000000a0430723c */ /* 0x000fe20000041830 */
[----:B------:R-:W4:Y:S06]  /*4640*/  LDSM.16.MT88.4 R8, [R227+0x1900] ;  /* 0x00190000e308783b */ /* 0x000f2c0000004200 */
[----:B------:R-:W-:-:S02]  /*4650*/  FFMA.FTZ R4, R163, c[0x0][0x2d0], -R0 ;  /* 0x0000b400a3047a23 */ /* 0x000fc40000010800 */
[----:B------:R-:W-:Y:S02]  /*4660*/  IMAD.MOV.U32 R163, RZ, RZ, R68 ;  /* 0x000000ffffa37224 */ /* 0x000fe400078e0044 */
[----:B-1----:R-:W-:Y:S01]  /*4670*/  FFMA.FTZ R2, R133, c[0x0][0x2d0], -R12 ;  /* 0x0000b40085027a23 */ /* 0x002fe2000001080c */
[----:B------:R-:W-:-:S03]  /*4680*/  MOV R133, R70 ;  /* 0x0000004600857202 */ /* 0x000fc60000000f00 */
[----:B------:R1:W1:Y:S02]  /*4690*/  MUFU.EX2 R182, R2 ;  /* 0x0000000200b67308 */ /* 0x0002640000000800 */
[----:B-1----:R-:W-:Y:S01]  /*46a0*/  FFMA.FTZ R2, R164, c[0x0][0x2d0], -R0 ;  /* 0x0000b400a4027a23 */ /* 0x002fe20000010800 */
[----:B------:R-:W-:Y:S01]  /*46b0*/  F2FP.BF16.PACK_AB R6, R182, R180 ;  /* 0x000000b4b606723e */ /* 0x000fe200000010ff */
[----:B------:R-:W-:-:S04]  /*46c0*/  IMAD.MOV.U32 R164, RZ, RZ, R150 ;  /* 0x000000ffffa47224 */ /* 0x000fc800078e0096 */
[----:B------:R1:W-:Y:S02]  /*46d0*/  MUFU.EX2 R151, R2 ;  /* 0x0000000200977308 */ /* 0x0003e40000000800 */
[----:B-1----:R-:W-:Y:S02]  /*46e0*/  FFMA.FTZ R2, R162, c[0x0][0x2d0], -R0 ;  /* 0x0000b400a2027a23 */ /* 0x002fe40000010800 */
[----:B------:R-:W-:Y:S02]  /*46f0*/  IMAD.MOV.U32 R162, RZ, RZ, R142 ;  /* 0x000000ffffa27224 */ /* 0x000fe400078e008e */
[----:B------:R-:W-:Y:S01]  /*4700*/  IMAD.MOV.U32 R142, RZ, RZ, R143 ;  /* 0x000000ffff8e7224 */ /* 0x000fe200078e008f */
[----:B------:R-:W-:Y:S02]  /*4710*/  MOV R143, R166 ;  /* 0x000000a6008f7202 */ /* 0x000fe40000000f00 */
[----:B------:R1:W1:Y:S02]  /*4720*/  MUFU.EX2 R166, R2 ;  /* 0x0000000200a67308 */ /* 0x0002640000000800 */
[----:B-1----:R-:W-:Y:S01]  /*4730*/  FFMA.FTZ R2, R165, c[0x0][0x2d0], -R0 ;  /* 0x0000b400a5027a23 */ /* 0x002fe20000010800 */
[----:B------:R-:W-:-:S05]  /*4740*/  MOV R165, R149 ;  /* 0x0000009500a57202 */ /* 0x000fca0000000f00 */
[----:B------:R1:W-:Y:S01]  /*4750*/  MUFU.EX2 R149, R4 ;  /* 0x0000000400957308 */ /* 0x0003e20000000800 */
[----:B------:R-:W-:-:S07]  /*4760*/  F2FP.BF16.PACK_AB R5, R166, R151 ;  /* 0x00000097a605723e */ /* 0x000fce00000010ff */
[----:B------:R-:W2:Y:S01]  /*4770*/  MUFU.EX2 R150, R2 ;  /* 0x0000000200967308 */ /* 0x000ea20000000800 */
[----:B-1----:R-:W-:Y:S02]  /*4780*/  F2FP.BF16.PACK_AB R4, R181, R167 ;  /* 0x000000a7b504723e */ /* 0x002fe400000010ff */
[----:B--2---:R-:W-:Y:S01]  /*4790*/  F2FP.BF16.PACK_AB R7, R150, R149 ;  /* 0x000000959607723e */ /* 0x004fe200000010ff */
[----:B------:R-:W-:-:S06]  /*47a0*/  IMAD.MOV.U32 R2, RZ, RZ, R141 ;  /* 0x000000ffff027224 */ /* 0x000fcc00078e008d */
[C---:B------:R-:W-:Y:S08]  /*47b0*/  HMMA.16816.F32.BF16 R136, R4.reuse, R24, R136 ;  /* 0x000000180488723c */ /* 0x040ff00000041888 */
[C---:B------:R-:W-:Y:S01]  /*47c0*/  HMMA.16816.F32.BF16 R60, R4.reuse, R26, R72 ;  /* 0x0000001a043c723c */ /* 0x040fe20000041848 */
[----:B------:R-:W1:Y:S07]  /*47d0*/  LDSM.16.MT88.4 R24, [R224+0x4900] ;  /* 0x00490000e018783b */ /* 0x000e6e0000004200 */
[C---:B-----5:R-:W-:Y:S08]  /*47e0*/  HMMA.16816.F32.BF16 R68, R4.reuse, R20, R76 ;  /* 0x000000140444723c */ /* 0x060ff0000004184c */
[C---:B------:R-:W-:Y:S01]  /*47f0*/  HMMA.16816.F32.BF16 R72, R4.reuse, R22, R80 ;  /* 0x000000160448723c */ /* 0x040fe20000041850 */
[----:B------:R-:W2:Y:S07]  /*4800*/  LDSM.16.MT88.4 R20, [R225+0x4900] ;  /* 0x00490000e114783b */ /* 0x000eae0000004200 */
[C---:B---3--:R-:W-:Y:S07]  /*4810*/  HMMA.16816.F32.BF16 R76, R4.reuse, R16, R104 ;  /* 0x00000010044c723c */ /* 0x048fee0000041868 */
[----:B------:R-:W-:Y:S01]  /*4820*/  MOV R104, R142 ;  /* 0x0000008e00687202 */ /* 0x000fe20000000f00 */
[----:B------:R-:W-:Y:S01]  /*4830*/  HMMA.16816.F32.BF16 R80, R4, R18, R112 ;  /* 0x000000120450723c */ /* 0x000fe20000041870 */
[----:B------:R-:W3:Y:S01]  /*4840*/  LDSM.16.MT88.4 R16, [R228+0x4900] ;  /* 0x00490000e410783b */ /* 0x000ee20000004200 */
[----:B------:R-:W-:Y:S01]  /*4850*/  IMAD.MOV.U32 R105, RZ, RZ, R143 ;  /* 0x000000ffff697224 */ /* 0x000fe200078e008f */
[----:B------:R-:W-:Y:S01]  /*4860*/  MOV R107, R170 ;  /* 0x000000aa006b7202 */ /* 0x000fe20000000f00 */
[----:B------:R-:W-:-:S03]  /*4870*/  IMAD.MOV.U32 R106, RZ, RZ, R171 ;  /* 0x000000ffff6a7224 */ /* 0x000fc600078e00ab */
[----:B------:R-:W-:Y:S01]  /*4880*/  IMAD.MOV.U32 R114, RZ, RZ, R169 ;  /* 0x000000ffff727224 */ /* 0x000fe200078e00a9 */
[----:B----4-:R-:W-:Y:S01]  /*4890*/  HMMA.16816.F32.BF16 R140, R4, R10, R108 ;  /* 0x0000000a048c723c */ /* 0x010fe2000004186c */
[----:B------:R-:W-:-:S07]  /*48a0*/  IMAD.MOV.U32 R115, RZ, RZ, R168 ;  /* 0x000000ffff737224 */ /* 0x000fce00078e00a8 */
[C---:B------:R-:W-:Y:S01]  /*48b0*/  HMMA.16816.F32.BF16 R168, R4.reuse, R8, R116 ;  /* 0x0000000804a8723c */ /* 0x040fe20000041874 */
[----:B------:R-:W4:Y:S07]  /*48c0*/  LDSM.16.MT88.4 R8, [R227+0x4900] ;  /* 0x00490000e308783b */ /* 0x000f2e0000004200 */
[C---:B-1----:R-:W-:Y:S07]  /*48d0*/  HMMA.16816.F32.BF16 R124, R4.reuse, R24, R124 ;  /* 0x00000018047c723c */ /* 0x042fee000004187c */
[----:B------:R-:W-:Y:S01]  /*48e0*/  MOV R24, R114 ;  /* 0x0000007200187202 */ /* 0x000fe20000000f00 */
[----:B------:R-:W-:Y:S01]  /*48f0*/  IMAD.MOV.U32 R25, RZ, RZ, R115 ;  /* 0x000000ffff197224 */ /* 0x000fe200078e0073 */
[C---:B--2---:R-:W-:Y:S08]  /*4900*/  HMMA.16816.F32.BF16 R116, R4.reuse, R22, R96 ;  /* 0x000000160474723c */ /* 0x044ff00000041860 */
[C---:B------:R-:W-:Y:S08]  /*4910*/  HMMA.16816.F32.BF16 R112, R4.reuse, R26, R120 ;  /* 0x0000001a0470723c */ /* 0x040ff00000041878 */
[C---:B---3--:R-:W-:Y:S07]  /*4920*/  HMMA.16816.F32.BF16 R120, R4.reuse, R16, R92 ;  /* 0x000000100478723c */ /* 0x048fee000004185c */
[----:B------:R-:W-:Y:S01]  /*4930*/  IMAD.MOV.U32 R95, RZ, RZ, R24 ;  /* 0x000000ffff5f7224 */ /* 0x000fe200078e0018 */
[----:B------:R-:W-:Y:S01]  /*4940*/  MOV R94, R25 ;  /* 0x00000019005e7202 */ /* 0x000fe20000000f00 */
[----:B------:R-:W-:Y:S01]  /*4950*/  HMMA.16816.F32.BF16 R108, R4, R20, R100 ;  /* 0x00000014046c723c */ /* 0x000fe20000041864 */
[----:B------:R-:W1:Y:S01]  /*4960*/  LDSM.16.MT88.4 R24, [R227+0x7900] ;  /* 0x00790000e318783b */ /* 0x000e620000004200 */
[----:B------:R-:W-:Y:S01]  /*4970*/  MOV R92, R163 ;  /* 0x000000a3005c7202 */ /* 0x000fe20000000f00 */
[----:B------:R-:W-:-:S02]  /*4980*/  IMAD.MOV.U32 R163, RZ, RZ, R128 ;  /* 0x000000ffffa37224 */ /* 0x000fc400078e0080 */
[----:B------:R-:W2:Y:S01]  /*4990*/  LDSM.16.MT88.4 R20, [R224+0x7900] ;  /* 0x00790000e014783b */ /* 0x000ea20000004200 */
[----:B------:R-:W-:Y:S01]  /*49a0*/  IMAD.MOV.U32 R93, RZ, RZ, R104 ;  /* 0x000000ffff5d7224 */ /* 0x000fe200078e0068 */
[----:B------:R-:W-:Y:S01]  /*49b0*/  MOV R101, R106 ;  /* 0x0000006a00657202 */ /* 0x000fe20000000f00 */
[----:B------:R-:W-:Y:S01]  /*49c0*/  HMMA.16816.F32.BF16 R96, R4, R18, R88 ;  /* 0x000000120460723c */ /* 0x000fe20000041858 */
[----:B------:R-:W-:Y:S01]  /*49d0*/  IMAD.MOV.U32 R103, RZ, RZ, R2 ;  /* 0x000000ffff677224 */ /* 0x000fe200078e0002 */
[----:B------:R-:W3:Y:S01]  /*49e0*/  LDSM.16.MT88.4 R16, [R225+0x7900] ;  /* 0x00790000e110783b */ /* 0x000ee20000004200 */
[----:B------:R-:W-:Y:S02]  /*49f0*/  IMAD.MOV.U32 R2, RZ, RZ, R129 ;  /* 0x000000ffff027224 */ /* 0x000fe400078e0081 */
[----:B------:R-:W-:Y:S02]  /*4a00*/  IMAD.MOV.U32 R100, RZ, RZ, R105 ;  /* 0x000000ffff647224 */ /* 0x000fe400078e0069 */
[----:B------:R-:W-:Y:S01]  /*4a10*/  MOV R88, R144 ;  /* 0x0000009000587202 */ /* 0x000fe20000000f00 */
[----:B------:R-:W-:Y:S01]  /*4a20*/  IMAD.MOV.U32 R89, RZ, RZ, R145 ;  /* 0x000000ffff597224 */ /* 0x000fe200078e0091 */
[----:B------:R-:W-:Y:S01]  /*4a30*/  MOV R91, R147 ;  /* 0x00000093005b7202 */ /* 0x000fe20000000f00 */
[----:B------:R-:W-:-:S02]  /*4a40*/  IMAD.MOV.U32 R90, RZ, RZ, R146 ;  /* 0x000000ffff5a7224 */ /* 0x000fc400078e0092 */
[----:B----4-:R-:W-:Y:S01]  /*4a50*/  HMMA.16816.F32.BF16 R144, R4, R8, R40 ;  /* 0x000000080490723c */ /* 0x010fe20000041828 */
[----:B------:R-:W-:-:S06]  /*4a60*/  IMAD.MOV.U32 R102, RZ, RZ, R107 ;  /* 0x000000ffff667224 */ /* 0x000fcc00078e006b */
[----:B------:R-:W-:Y:S02]  /*4a70*/  IMAD.MOV.U32 R42, RZ, RZ, R130 ;  /* 0x000000ffff2a7224 */ /* 0x000fe400078e0082 */
[----:B------:R-:W-:Y:S02]  /*4a80*/  IMAD.MOV.U32 R43, RZ, RZ, R131 ;  /* 0x000000ffff2b7224 */ /* 0x000fe400078e0083 */
[----:B------:R-:W-:Y:S01]  /*4a90*/  HMMA.16816.F32.BF16 R128, R4, R10, R36 ;  /* 0x0000000a0480723c */ /* 0x000fe20000041824 */
[----:B------:R-:W4:Y:S06]  /*4aa0*/  LDSM.16.MT88.4 R8, [R228+0x7900] ;  /* 0x00790000e408783b */ /* 0x000f2c0000004200 */
[----:B------:R-:W-:-:S02]  /*4ab0*/  IMAD.MOV.U32 R38, RZ, RZ, R90 ;  /* 0x000000ffff267224 */ /* 0x000fc400078e005a */
[----:B------:R-:W-:Y:S01]  /*4ac0*/  IMAD.MOV.U32 R39, RZ, RZ, R91 ;  /* 0x000000ffff277224 */ /* 0x000fe200078e005b */
[C---:B-1----:R-:W-:Y:S07]  /*4ad0*/  HMMA.16816.F32.BF16 R32, R4.reuse, R24, R32 ;  /* 0x000000180420723c */ /* 0x042fee0000041820 */
[----:B------:R-:W-:Y:S01]  /*4ae0*/  MOV R25, R2 ;  /* 0x0000000200197202 */ /* 0x000fe20000000f00 */
[----:B------:R-:W-:Y:S01]  /*4af0*/  FFMA.FTZ R2, R175, c[0x0][0x2d0], -R12 ;  /* 0x0000b400af027a23 */ /* 0x000fe2000001080c */
[----:B--2---:R-:W-:Y:S01]  /*4b00*/  HMMA.16816.F32.BF16 R104, R4, R20, R84 ;  /* 0x000000140468723c */ /* 0x004fe20000041854 */
[----:B------:R-:W-:-:S02]  /*4b10*/  IMAD.MOV.U32 R175, RZ, RZ, R148 ;  /* 0x000000ffffaf7224 */ /* 0x000fc400078e0094 */
[----:B------:R1:W-:Y:S01]  /*4b20*/  MUFU.EX2 R148, R2 ;  /* 0x0000000200947308 */ /* 0x0003e20000000800 */
[----:B------:R-:W-:-:S03]  /*4b30*/  IMAD.MOV.U32 R24, RZ, RZ, R163 ;  /* 0x000000ffff187224 */ /* 0x000fc600078e00a3 */
[----:B------:R-:W-:Y:S01]  /*4b40*/  IMAD.MOV.U32 R85, RZ, RZ, R88 ;  /* 0x000000ffff557224 */ /* 0x000fe200078e0058 */
[----:B------:R-:W-:Y:S01]  /*4b50*/  MOV R84, R89 ;  /* 0x0000005900547202 */ /* 0x000fe20000000f00 */
[----:B------:R-:W-:Y:S01]  /*4b60*/  IMAD.MOV.U32 R86, RZ, RZ, R43 ;  /* 0x000000ffff567224 */ /* 0x000fe200078e002b */
[C---:B------:R-:W-:Y:S01]  /*4b70*/  HMMA.16816.F32.BF16 R88, R4.reuse, R22, R64 ;  /* 0x000000160458723c */ /* 0x040fe20000041840 */
[----:B------:R-:W-:Y:S01]  /*4b80*/  MOV R87, R42 ;  /* 0x0000002a00577202 */ /* 0x000fe20000000f00 */
[----:B------:R-:W-:Y:S06]  /*4b90*/  LDSM.16.MT88.4 R20, [R224+0x2100] ;  /* 0x00210000e014783b */ /* 0x000fec0000004200 */
[----:B---3--:R-:W-:Y:S01]  /*4ba0*/  HMMA.16816.F32.BF16 R64, R4, R16, R52 ;  /* 0x000000100440723c */ /* 0x008fe20000041834 */
[----:B-1----:R-:W-:Y:S01]  /*4bb0*/  FFMA.FTZ R2, R174, c[0x0][0x2d0], -R12 ;  /* 0x0000b400ae027a23 */ /* 0x002fe2000001080c */
[----:B------:R-:W-:-:S03]  /*4bc0*/  MOV R174, R162 ;  /* 0x000000a200ae7202 */ /* 0x000fc60000000f00 */
[----:B------:R1:W2:Y:S03]  /*4bd0*/  MUFU.EX2 R162, R2 ;  /* 0x0000000200a27308 */ /* 0x0002a60000000800 */
[C---:B------:R-:W-:Y:S01]  /*4be0*/  HMMA.16816.F32.BF16 R56, R4.reuse, R18, R56 ;  /* 0x000000120438723c */ /* 0x040fe20000041838 */
[----:B------:R-:W3:Y:S07]  /*4bf0*/  LDSM.16.MT88.4 R16, [R225+0x2100] ;  /* 0x00210000e110783b */ /* 0x000eee0000004200 */
[----:B----4-:R-:W-:Y:S01]  /*4c00*/  HMMA.16816.F32.BF16 R40, R4, R8, R44 ;  /* 0x000000080428723c */ /* 0x010fe2000004182c */
[----:B-1----:R-:W-:-:S02]  /*4c10*/  FFMA.FTZ R2, R173, c[0x0][0x2d0], -R12 ;  /* 0x0000b400ad027a23 */ /* 0x002fc4000001080c */
[----:B------:R-:W-:-:S05]  /*4c20*/  IMAD.MOV.U32 R173, RZ, RZ, R164 ;  /* 0x000000ffffad7224 */ /* 0x000fca00078e00a4 */
[C---:B------:R-:W-:Y:S01]  /*4c30*/  HMMA.16816.F32.BF16 R48, R4.reuse, R10, R48 ;  /* 0x0000000a0430723c */ /* 0x040fe20000041830 */
[----:B------:R1:W-:Y:S01]  /*4c40*/  MUFU.EX2 R163, R2 ;  /* 0x0000000200a37308 */ /* 0x0003e20000000800 */
[----:B------:R-:W4:Y:S06]  /*4c50*/  LDSM.16.MT88.4 R8, [R228+0x2100] ;  /* 0x00210000e408783b */ /* 0x000f2c0000004200 */
[----:B------:R-:W-:Y:S07]  /*4c60*/  HMMA.16816.F32.BF16 R28, R4, R26, R28 ;  /* 0x0000001a041c723c */ /* 0x000fee000004181c */
[----:B------:R-:W-:Y:S01]  /*4c70*/  MOV R26, R133 ;  /* 0x00000085001a7202 */ /* 0x000fe20000000f00 */
[----:B------:R-:W-:Y:S01]  /*4c80*/  IMAD.MOV.U32 R27, RZ, RZ, R160 ;  /* 0x000000ffff1b7224 */ /* 0x000fe200078e00a0 */
[----:B--2---:R-:W-:Y:S01]  /*4c90*/  F2FP.BF16.PACK_AB R4, R162, R148 ;  /* 0x00000094a204723e */ /* 0x004fe200000010ff */
[----:B-1----:R-:W-:Y:S01]  /*4ca0*/  FFMA.FTZ R2, R172, c[0x0][0x2d0], -R12 ;  /* 0x0000b400ac027a23 */ /* 0x002fe2000001080c */
[----:B------:R-:W-:-:S03]  /*4cb0*/  MOV R172, R134 ;  /* 0x0000008600ac7202 */ /* 0x000fc60000000f00 */
[----:B------:R1:W2:Y:S02]  /*4cc0*/  MUFU.EX2 R164, R2 ;  /* 0x0000000200a47308 */ /* 0x0002a40000000800 */
[----:B-1----:R-:W-:Y:S01]  /*4cd0*/  FFMA.FTZ R2, R197, c[0x0][0x2d0], -R0 ;  /* 0x0000b400c5027a23 */ /* 0x002fe20000010800 */
[----:B--2---:R-:W-:Y:S01]  /*4ce0*/  F2FP.BF16.PACK_AB R6, R164, R163 ;  /* 0x000000a3a406723e */ /* 0x004fe200000010ff */
[----:B------:R-:W-:-:S04]  /*4cf0*/  IMAD.MOV.U32 R197, RZ, RZ, R38 ;  /* 0x000000ffffc57224 */ /* 0x000fc800078e0026 */
[----:B------:R1:W-:Y:S02]  /*4d00*/  MUFU.EX2 R134, R2 ;  /* 0x0000000200867308 */ /* 0x0003e40000000800 */
[----:B-1----:R-:W-:Y:S02]  /*4d10*/  FFMA.FTZ R2, R196, c[0x0][0x2d0], -R0 ;  /* 0x0000b400c4027a23 */ /* 0x002fe40000010800 */
[----:B------:R-:W-:-:S04]  /*4d20*/  IMAD.MOV.U32 R196, RZ, RZ, R161 ;  /* 0x000000ffffc47224 */ /* 0x000fc800078e00a1 */
[----:B------:R1:W2:Y:S02]  /*4d30*/  MUFU.EX2 R161, R2 ;  /* 0x0000000200a17308 */ /* 0x0002a40000000800 */
[----:B-1----:R-:W-:Y:S01]  /*4d40*/  FFMA.FTZ R2, R183, c[0x0][0x2d0], -R0 ;  /* 0x0000b400b7027a23 */ /* 0x002fe20000010800 */
[----:B--2---:R-:W-:Y:S01]  /*4d50*/  F2FP.BF16.PACK_AB R5, R161, R134 ;  /* 0x00000086a105723e */ /* 0x004fe200000010ff */
[----:B------:R-:W-:-:S04]  /*4d60*/  IMAD.MOV.U32 R183, RZ, RZ, R39 ;  /* 0x000000ffffb77224 */ /* 0x000fc800078e0027 */
[----:B------:R1:W-:Y:S02]  /*4d70*/  MUFU.EX2 R133, R2 ;  /* 0x0000000200857308 */ /* 0x0003e40000000800 */
[----:B-1----:R-:W-:Y:S02]  /*4d80*/  FFMA.FTZ R2, R198, c[0x0][0x2d0], -R0 ;  /* 0x0000b400c6027a23 */ /* 0x002fe40000010800 */
[----:B------:R-:W-:-:S04]  /*4d90*/  IMAD.MOV.U32 R198, RZ, RZ, R25 ;  /* 0x000000ffffc67224 */ /* 0x000fc800078e0019 */
[----:B------:R-:W1:Y:S02]  /*4da0*/  MUFU.EX2 R160, R2 ;  /* 0x0000000200a07308 */ /* 0x000e640000000800 */
[----:B-1----:R-:W-:Y:S01]  /*4db0*/  F2FP.BF16.PACK_AB R7, R160, R133 ;  /* 0x00000085a007723e */ /* 0x002fe200000010ff */
[----:B------:R-:W-:Y:S02]  /*4dc0*/  IMAD.MOV.U32 R2, RZ, RZ, R173 ;  /* 0x000000ffff027224 */ /* 0x000fe400078e00ad */
[----:B------:R-:W-:Y:S02]  /*4dd0*/  IMAD.MOV.U32 R173, RZ, RZ, R103 ;  /* 0x000000ffffad7224 */ /* 0x000fe400078e0067 */
[----:B------:R-:W-:Y:S02]  /*4de0*/  FFMA.FTZ R2, R2, c[0x0][0x2d0], -R12 ;  /* 0x0000b40002027a23 */ /* 0x000fe4000001080c */
[C---:B---3--:R-:W-:Y:S08]  /*4df0*/  HMMA.16816.F32.BF16 R52, R4.reuse, R16, R68 ;  /* 0x000000100434723c */ /* 0x048ff00000041844 */
[C---:B------:R-:W-:Y:S01]  /*4e00*/  HMMA.16816.F32.BF16 R44, R4.reuse, R18, R72 ;  /* 0x00000012042c723c */ /* 0x040fe20000041848 */
[----:B------:R-:W1:Y:S06]  /*4e10*/  LDSM.16.MT88.4 R16, [R225+0x5100] ;  /* 0x00510000e110783b */ /* 0x000e6c0000004200 */
[----:B------:R-:W-:Y:S01]  /*4e20*/  IMAD.MOV.U32 R75, RZ, RZ, R24 ;  /* 0x000000ffff4b7224 */ /* 0x000fe200078e0018 */
[C---:B----4-:R-:W-:Y:S01]  /*4e30*/  HMMA.16816.F32.BF16 R68, R4.reuse, R10, R80 ;  /* 0x0000000a0444723c */ /* 0x050fe20000041850 */
[----:B------:R-:W-:Y:S01]  /*4e40*/  MOV R72, R197 ;  /* 0x000000c500487202 */ /* 0x000fe20000000f00 */
[----:B------:R-:W-:Y:S01]  /*4e50*/  IMAD.MOV.U32 R197, RZ, RZ, R86 ;  /* 0x000000ffffc57224 */ /* 0x000fe200078e0056 */
[----:B------:R-:W-:Y:S01]  /*4e60*/  MOV R74, R175 ;  /* 0x000000af004a7202 */ /* 0x000fe20000000f00 */
[----:B------:R-:W-:Y:S01]  /*4e70*/  IMAD.MOV.U32 R73, RZ, RZ, R174 ;  /* 0x000000ffff497224 */ /* 0x000fe200078e00ae */
[----:B------:R-:W-:Y:S01]  /*4e80*/  MOV R175, R101 ;  /* 0x0000006500af7202 */ /* 0x000fe20000000f00 */
[----:B------:R-:W-:Y:S01]  /*4e90*/  IMAD.MOV.U32 R174, RZ, RZ, R102 ;  /* 0x000000ffffae7224 */ /* 0x000fe200078e0066 */
[----:B------:R-:W-:Y:S01]  /*4ea0*/  MOV R82, R27 ;  /* 0x0000001b00527202 */ /* 0x000fe20000000f00 */
[----:B------:R-:W-:Y:S01]  /*4eb0*/  IMAD.MOV.U32 R83, RZ, RZ, R26 ;  /* 0x000000ffff537224 */ /* 0x000fe200078e001a */
[----:B------:R-:W-:Y:S01]  /*4ec0*/  HMMA.16816.F32.BF16 R136, R4, R20, R136 ;  /* 0x000000140488723c */ /* 0x000fe20000041888 */
[----:B------:R-:W2:Y:S01]  /*4ed0*/  LDSM.16.MT88.4 R24, [R227+0x2100] ;  /* 0x00210000e318783b */ /* 0x000ea20000004200 */
[----:B------:R-:W-:Y:S01]  /*4ee0*/  IMAD.MOV.U32 R81, RZ, RZ, R183 ;  /* 0x000000ffff517224 */ /* 0x000fe200078e00b7 */
[----:B------:R-:W-:Y:S01]  /*4ef0*/  MOV R183, R84 ;  /* 0x0000005400b77202 */ /* 0x000fe20000000f00 */
[----:B------:R-:W-:-:S02]  /*4f00*/  IMAD.MOV.U32 R80, RZ, RZ, R196 ;  /* 0x000000ffff507224 */ /* 0x000fc400078e00c4 */
[----:B------:R-:W-:Y:S02]  /*4f10*/  IMAD.MOV.U32 R196, RZ, RZ, R85 ;  /* 0x000000ffffc47224 */ /* 0x000fe400078e0055 */
[C---:B------:R-:W-:Y:S01]  /*4f20*/  HMMA.16816.F32.BF16 R36, R4.reuse, R22, R60 ;  /* 0x000000160424723c */ /* 0x040fe2000004183c */
[----:B------:R-:W3:Y:S07]  /*4f30*/  LDSM.16.MT88.4 R20, [R224+0x5100] ;  /* 0x00510000e014783b */ /* 0x000eee0000004200 */
[C---:B------:R-:W-:Y:S01]  /*4f40*/  HMMA.16816.F32.BF16 R60, R4.reuse, R8, R76 ;  /* 0x00000008043c723c */ /* 0x040fe2000004184c */
[----:B------:R-:W4:Y:S07]  /*4f50*/  LDSM.16.MT88.4 R8, [R228+0x5100] ;  /* 0x00510000e408783b */ /* 0x000f2e0000004200 */
[C---:B-1----:R-:W-:Y:S08]  /*4f60*/  HMMA.16816.F32.BF16 R108, R4.reuse, R16, R108 ;  /* 0x00000010046c723c */ /* 0x042ff0000004186c */
[C---:B------:R-:W-:Y:S01]  /*4f70*/  HMMA.16816.F32.BF16 R116, R4.reuse, R18, R116 ;  /* 0x000000120474723c */ /* 0x040fe20000041874 */
[----:B------:R-:W-:Y:S07]  /*4f80*/  LDSM.16.MT88.4 R16, [R224+0x8100] ;  /* 0x00810000e010783b */ /* 0x000fee0000004200 */
[C---:B--2---:R-:W-:Y:S07]  /*4f90*/  HMMA.16816.F32.BF16 R76, R4.reuse, R24, R168 ;  /* 0x00000018044c723c */ /* 0x044fee00000418a8 */
[----:B------:R-:W-:Y:S01]  /*4fa0*/  MOV R25, R87 ;  /* 0x0000005700197202 */ /* 0x000fe20000000f00 */
[----:B------:R-:W-:Y:S01]  /*4fb0*/  IMAD.MOV.U32 R168, RZ, RZ, R92 ;  /* 0x000000ffffa87224 */ /* 0x000fe200078e005c */
[----:B------:R-:W-:Y:S01]  /*4fc0*/  HMMA.16816.F32.BF16 R84, R4, R26, R140 ;  /* 0x0000001a0454723c */ /* 0x000fe2000004188c */
[----:B------:R-:W-:Y:S01]  /*4fd0*/  IMAD.MOV.U32 R169, RZ, RZ, R93 ;  /* 0x000000ffffa97224 */ /* 0x000fe200078e005d */
[----:B------:R-:W-:Y:S01]  /*4fe0*/  MOV R170, R94 ;  /* 0x0000005e00aa7202 */ /* 0x000fe20000000f00 */
[----:B------:R-:W-:-:S04]  /*4ff0*/  IMAD.MOV.U32 R171, RZ, RZ, R95 ;  /* 0x000000ffffab7224 */ /* 0x000fc800078e005f */
[----:B------:R-:W-:Y:S01]  /*5000*/  IMAD.MOV.U32 R140, RZ, RZ, R100 ;  /* 0x000000ffff8c7224 */ /* 0x000fe200078e0064 */
[----:B---3--:R-:W-:Y:S01]  /*5010*/  HMMA.16816.F32.BF16 R92, R4, R20, R124 ;  /* 0x00000014045c723c */ /* 0x008fe2000004187c */
[----:B------:R-:W-:Y:S01]  /*5020*/  MOV R142, R170 ;  /* 0x000000aa008e7202 */ /* 0x000fe20000000f00 */
[----:B------:R-:W-:-:S03]  /*5030*/  IMAD.MOV.U32 R143, RZ, RZ, R171 ;  /* 0x000000ffff8f7224 */ /* 0x000fc600078e00ab */
[----:B------:R-:W-:Y:S01]  /*5040*/  MOV R141, R142 ;  /* 0x0000008e008d7202 */ /* 0x000fe20000000f00 */
[----:B------:R-:W-:Y:S02]  /*5050*/  IMAD.MOV.U32 R142, RZ, RZ, R74 ;  /* 0x000000ffff8e7224 */ /* 0x000fe400078e004a */
[C---:B------:R-:W-:Y:S01]  /*5060*/  HMMA.16816.F32.BF16 R100, R4.reuse, R22, R112 ;  /* 0x000000160464723c */ /* 0x040fe20000041870 */
[----:B------:R-:W1:Y:S01]  /*5070*/  LDSM.16.MT88.4 R20, [R227+0x5100] ;  /* 0x00510000e314783b */ /* 0x000e620000004200 */
[----:B------:R-:W-:Y:S02]  /*5080*/  IMAD.MOV.U32 R74, RZ, RZ, R13 ;  /* 0x000000ffff4a7224 */ /* 0x000fe400078e000d */
[----:B------:R2:W-:Y:S04]  /*5090*/  MUFU.EX2 R13, R2 ;  /* 0x00000002000d7308 */ /* 0x0005e80000000800 */
[C---:B----4-:R-:W-:Y:S08]  /*50a0*/  HMMA.16816.F32.BF16 R120, R4.reuse, R8, R120 ;  /* 0x000000080478723c */ /* 0x050ff00000041878 */
[----:B------:R-:W-:Y:S01]  /*50b0*/  HMMA.16816.F32.BF16 R112, R4, R10, R96 ;  /* 0x0000000a0470723c */ /* 0x000fe20000041860 */
[----:B------:R-:W3:Y:S01]  /*50c0*/  LDSM.16.MT88.4 R8, [R225+0x8100] ;  /* 0x00810000e108783b */ /* 0x000ee20000004200 */
[----:B--2---:R-:W-:Y:S01]  /*50d0*/  FFMA.FTZ R2, R143, c[0x0][0x2d0], -R12 ;  /* 0x0000b4008f027a23 */ /* 0x004fe2000001080c */
[----:B------:R-:W-:-:S04]  /*50e0*/  MOV R143, R14 ;  /* 0x0000000e008f7202 */ /* 0x000fc80000000f00 */
[----:B------:R-:W-:Y:S01]  /*50f0*/  IMAD.MOV.U32 R98, RZ, RZ, R168 ;  /* 0x000000ffff627224 */ /* 0x000fe200078e00a8 */
[----:B------:R-:W2:Y:S01]  /*5100*/  MUFU.EX2 R14, R2 ;  /* 0x00000002000e7308 */ /* 0x000ea20000000800 */
[----:B------:R-:W-:Y:S01]  /*5110*/  IMAD.MOV.U32 R97, RZ, RZ, R169 ;  /* 0x000000ffff617224 */ /* 0x000fe200078e00a9 */
[----:B------:R-:W-:Y:S01]  /*5120*/  MOV R99, R25 ;  /* 0x0000001900637202 */ /* 0x000fe20000000f00 */
[----:B------:R-:W-:Y:S01]  /*5130*/  IMAD.MOV.U32 R96, RZ, RZ, R172 ;  /* 0x000000ffff607224 */ /* 0x000fe200078e00ac */
[----:B------:R-:W4:Y:S01]  /*5140*/  LDSM.16.MT88.4 R24, [R228+0x8100] ;  /* 0x00810000e418783b */ /* 0x000f220000004200 */
[C---:B-1----:R-:W-:Y:S08]  /*5150*/  HMMA.16816.F32.BF16 R124, R4.reuse, R20, R144 ;  /* 0x00000014047c723c */ /* 0x042ff00000041890 */
[C---:B------:R-:W-:Y:S07]  /*5160*/  HMMA.16816.F32.BF16 R20, R4.reuse, R22, R128 ;  /* 0x000000160414723c */ /* 0x040fee0000041880 */
[----:B------:R-:W-:Y:S01]  /*5170*/  MOV R129, R173 ;  /* 0x000000ad00817202 */ /* 0x000fe20000000f00 */
[----:B------:R-:W-:Y:S01]  /*5180*/  IMAD.MOV.U32 R130, RZ, RZ, R174 ;  /* 0x000000ffff827224 */ /* 0x000fe200078e00ae */
[----:B---3--:R-:W-:Y:S01]  /*5190*/  HMMA.16816.F32.BF16 R168, R4, R8, R64 ;  /* 0x0000000804a8723c */ /* 0x008fe20000041840 */
[----:B------:R-:W-:Y:S01]  /*51a0*/  IMAD.MOV.U32 R131, RZ, RZ, R175 ;  /* 0x000000ffff837224 */ /* 0x000fe200078e00af */
[----:B--2---:R-:W-:Y:S01]  /*51b0*/  F2FP.BF16.PACK_AB R128, R14, R13 ;  /* 0x0000000d0e80723e */ /* 0x004fe200000010ff */
[----:B------:R-:W-:Y:S01]  /*51c0*/  FFMA.FTZ R2, R129, c[0x0][0x2d0], -R12 ;  /* 0x0000b40081027a23 */ /* 0x000fe2000001080c */
[----:B------:R-:W-:Y:S01]  /*51d0*/  LDSM.16.MT88.4 R64, [R228+0x2900] ;  /* 0x00290000e440783b */ /* 0x000fe20000004200 */
[----:B------:R-:W-:-:S02]  /*51e0*/  IMAD.MOV.U32 R129, RZ, RZ, R15 ;  /* 0x000000ffff817224 */ /* 0x000fc400078e000f */
[----:B------:R1:W-:Y:S01]  /*51f0*/  MUFU.EX2 R15, R2 ;  /* 0x00000002000f7308 */ /* 0x0003e20000000800 */
[C---:B------:R-:W-:Y:S01]  /*5200*/  HMMA.16816.F32.BF16 R172, R4.reuse, R10, R56 ;  /* 0x0000000a04ac723c */ /* 0x040fe20000041838 */
[----:B------:R-:W2:Y:S04]  /*5210*/  LDSM.16.MT88.4 R8, [R227+0x8100] ;  /* 0x00810000e308783b */ /* 0x000ea80000004200 */
[----:B------:R-:W-:Y:S03]  /*5220*/  LDSM.16.MT88.4 R56, [R225+0x2900] ;  /* 0x00290000e138783b */ /* 0x000fe60000004200 */
[----:B------:R-:W-:Y:S01]  /*5230*/  HMMA.16816.F32.BF16 R144, R4, R16, R104 ;  /* 0x000000100490723c */ /* 0x000fe20000041868 */
[----:B------:R-:W-:Y:S01]  /*5240*/  LDSM.16.MT88.4 R104, [R227+0x5900] ;  /* 0x00590000e368783b */ /* 0x000fe20000004200 */
[----:B-1----:R-:W-:-:S06]  /*5250*/  FFMA.FTZ R2, R130, c[0x0][0x2d0], -R12 ;  /* 0x0000b40082027a23 */ /* 0x002fcc000001080c */
[C---:B------:R-:W-:Y:S01]  /*5260*/  HMMA.16816.F32.BF16 R16, R4.reuse, R18, R88 ;  /* 0x000000120410723c */ /* 0x040fe20000041858 */
[----:B------:R-:W-:Y:S01]  /*5270*/  IMAD.MOV.U32 R130, RZ, RZ, R96 ;  /* 0x000000ffff827224 */ /* 0x000fe200078e0060 */
[----:B------:R-:W-:Y:S01]  /*5280*/  MOV R96, R97 ;  /* 0x0000006100607202 */ /* 0x000fe20000000f00 */
[----:B------:R1:W3:Y:S01]  /*5290*/  MUFU.EX2 R12, R2 ;  /* 0x00000002000c7308 */ /* 0x0002e20000000800 */
[----:B------:R-:W-:Y:S01]  /*52a0*/  IMAD.MOV.U32 R97, RZ, RZ, R98 ;  /* 0x000000ffff617224 */ /* 0x000fe200078e0062 */
[----:B------:R-:W-:Y:S01]  /*52b0*/  LDSM.16.MT88.4 R88, [R225+0x5900] ;  /* 0x00590000e158783b */ /* 0x000fe20000004200 */
[----:B------:R-:W-:Y:S01]  /*52c0*/  IMAD.MOV.U32 R98, RZ, RZ, R99 ;  /* 0x000000ffff627224 */ /* 0x000fe200078e0063 */
[----:B------:R-:W-:Y:S01]  /*52d0*/  MOV R99, R140 ;  /* 0x0000008c00637202 */ /* 0x000fe20000000f00 */
[C---:B----4-:R-:W-:Y:S07]  /*52e0*/  HMMA.16816.F32.BF16 R40, R4.reuse, R24, R40 ;  /* 0x000000180428723c */ /* 0x050fee0000041828 */
[----:B------:R-:W-:Y:S01]  /*52f0*/  IMAD.MOV.U32 R25, RZ, RZ, R96 ;  /* 0x000000ffff197224 */ /* 0x000fe200078e0060 */
[----:B------:R-:W-:Y:S01]  /*5300*/  HMMA.16816.F32.BF16 R48, R4, R26, R48 ;  /* 0x0000001a0430723c */ /* 0x000fe20000041830 */
[----:B------:R-:W-:-:S02]  /*5310*/  IMAD.MOV.U32 R24, RZ, RZ, R97 ;  /* 0x000000ffff187224 */ /* 0x000fc400078e0061 */
[----:B-1----:R-:W-:-:S04]  /*5320*/  FFMA.FTZ R2, R141, c[0x0][0x2d0], -R0 ;  /* 0x0000b4008d027a23 */ /* 0x002fc80000010800 */
[----:B------:R-:W-:Y:S01]  /*5330*/  MOV R27, R98 ;  /* 0x00000062001b7202 */ /* 0x000fe20000000f00 */
[----:B------:R-:W-:Y:S01]  /*5340*/  IMAD.MOV.U32 R26, RZ, RZ, R99 ;  /* 0x000000ffff1a7224 */ /* 0x000fe200078e0063 */
[C---:B--2---:R-:W-:Y:S01]  /*5350*/  HMMA.16816.F32.BF16 R32, R4.reuse, R8, R32 ;  /* 0x000000080420723c */ /* 0x044fe20000041820 */
[----:B------:R1:W-:Y:S01]  /*5360*/  MUFU.EX2 R8, R2 ;  /* 0x0000000200087308 */ /* 0x0003e20000000800 */
[----:B------:R-:W-:Y:S06]  /*5370*/  LDSM.16.MT88.4 R96, [R228+0x5900] ;  /* 0x00590000e460783b */ /* 0x000fec0000004200 */
[----:B------:R-:W-:Y:S07]  /*5380*/  HMMA.16816.F32.BF16 R28, R4, R10, R28 ;  /* 0x0000000a041c723c */ /* 0x000fee000004181c */
[----:B------:R-:W-:Y:S01]  /*5390*/  FADD.FTZ R6, R131, R130 ;  /* 0x0000008283067221 */ /* 0x000fe20000010000 */
[----:B---3--:R-:W-:Y:S01]  /*53a0*/  F2FP.BF16.PACK_AB R130, R12, R15 ;  /* 0x0000000f0c82723e */ /* 0x008fe200000010ff */
[----:B-1----:R-:W-:Y:S01]  /*53b0*/  FFMA.FTZ R2, R142, c[0x0][0x2d0], -R0 ;  /* 0x0000b4008e027a23 */ /* 0x002fe20000010800 */
[----:B------:R-:W-:Y:S01]  /*53c0*/  MOV R7, R72 ;  /* 0x0000004800077202 */ /* 0x000fe20000000f00 */
[----:B------:R-:W-:Y:S01]  /*53d0*/  IMAD.MOV.U32 R11, RZ, RZ, R80 ;  /* 0x000000ffff0b7224 */ /* 0x000fe200078e0050 */
[----:B------:R-:W-:Y:S01]  /*53e0*/  MOV R4, R81 ;  /* 0x0000005100047202 */ /* 0x000fe20000000f00 */
[----:B------:R1:W2:Y:S01]  /*53f0*/  MUFU.EX2 R9, R2 ;  /* 0x0000000200097308 */ /* 0x0002a20000000800 */
[----:B------:R-:W-:-:S02]  /*5400*/  IMAD.MOV.U32 R10, RZ, RZ, R82 ;  /* 0x000000ffff0a7224 */ /* 0x000fc400078e0052 */
[----:B------:R-:W-:Y:S02]  /*5410*/  IMAD.MOV.U32 R5, RZ, RZ, R83 ;  /* 0x000000ffff057224 */ /* 0x000fe400078e0053 */
[----:B------:R-:W-:Y:S01]  /*5420*/  LDSM.16.MT88.4 R80, [R224+0x5900] ;  /* 0x00590000e050783b */ /* 0x000fe20000004200 */
[----:B-1----:R-:W-:-:S03]  /*5430*/  FFMA.FTZ R2, R143, c[0x0][0x2d0], -R0 ;  /* 0x0000b4008f027a23 */ /* 0x002fc60000010800 */
[----:B------:R-:W1:Y:S01]  /*5440*/  LDSM.16.MT88.4 R140, [R224+0x2900] ;  /* 0x00290000e08c783b */ /* 0x000e620000004200 */
[----:B------:R-:W-:Y:S01]  /*5450*/  FFMA.FTZ R0, R129, c[0x0][0x2d0], -R0 ;  /* 0x0000b40081007a23 */ /* 0x000fe20000010800 */
[----:B--2---:R-:W-:Y:S01]  /*5460*/  F2FP.BF16.PACK_AB R129, R9, R8 ;  /* 0x000000080981723e */ /* 0x004fe200000010ff */
[----:B------:R-:W-:Y:S08]  /*5470*/  MUFU.EX2 R2, R2 ;  /* 0x0000000200027308 */ /* 0x000ff00000000800 */
[----:B------:R-:W2:Y:S02]  /*5480*/  MUFU.EX2 R0, R0 ;  /* 0x0000000000007308 */ /* 0x000ea40000000800 */
[----:B--2---:R-:W-:-:S07]  /*5490*/  F2FP.BF16.PACK_AB R131, R0, R2 ;  /* 0x000000020083723e */ /* 0x004fce00000010ff */
[C---:B------:R-:W-:Y:S08]  /*54a0*/  HMMA.16816.F32.BF16 R60, R128.reuse, R64, R60 ;  /* 0x00000040803c723c */ /* 0x040ff0000004183c */
[C---:B-1----:R-:W-:Y:S08]  /*54b0*/  HMMA.16816.F32.BF16 R136, R128.reuse, R140, R136 ;  /* 0x0000008c8088723c */ /* 0x042ff00000041888 */
[C---:B------:R-:W-:Y:S07]  /*54c0*/  HMMA.16816.F32.BF16 R140, R128.reuse, R142, R36 ;  /* 0x0000008e808c723c */ /* 0x040fee0000041824 */
[----:B------:R-:W-:Y:S01]  /*54d0*/  IMAD.MOV.U32 R37, RZ, RZ, R73 ;  /* 0x000000ffff257224 */ /* 0x000fe200078e0049 */
[----:B------:R-:W-:Y:S01]  /*54e0*/  MOV R39, R75 ;  /* 0x0000004b00277202 */ /* 0x000fe20000000f00 */
[----:B------:R-:W-:Y:S01]  /*54f0*/  IMAD.MOV.U32 R38, RZ, RZ, R74 ;  /* 0x000000ffff267224 */ /* 0x000fe200078e004a */
[----:B------:R-:W-:Y:S01]  /*5500*/  HMMA.16816.F32.BF16 R64, R128, R66, R68 ;  /* 0x000000428040723c */ /* 0x000fe20000041844 */
[----:B------:R-:W1:Y:S01]  /*5510*/  LDSM.16.MT88.4 R72, [R227+0x2900] ;  /* 0x00290000e348783b */ /* 0x000e620000004200 */
[----:B------:R-:W-:-:S02]  /*5520*/  FADD.FTZ R4, R4, R37 ;  /* 0x0000002504047221 */ /* 0x000fc40000010000 */
[----:B------:R-:W-:Y:S02]  /*5530*/  FADD.FTZ R6, R38, R6 ;  /* 0x0000000626067221 */ /* 0x000fe40000010000 */
[----:B------:R-:W-:Y:S02]  /*5540*/  FADD.FTZ R5, R5, R4 ;  /* 0x0000000405057221 */ /* 0x000fe40000010000 */
[----:B------:R-:W-:Y:S01]  /*5550*/  FADD.FTZ R4, R39, R6 ;  /* 0x0000000627047221 */ /* 0x000fe20000010000 */
[----:B------:R-:W-:Y:S01]  /*5560*/  HMMA.16816.F32.BF16 R52, R128, R56, R52 ;  /* 0x000000388034723c */ /* 0x000fe20000041834 */
[----:B------:R-:W-:Y:S02]  /*5570*/  FADD.FTZ R5, R7, R5 ;  /* 0x0000000507057221 */ /* 0x000fe40000010000 */
[----:B------:R-:W-:Y:S02]  /*5580*/  FADD.FTZ R6, R10, R4 ;  /* 0x000000040a067221 */ /* 0x000fe40000010000 */
[----:B------:R-:W-:-:S02]  /*5590*/  FADD.FTZ R4, R11, R5 ;  /* 0x000000050b047221 */ /* 0x000fc40000010000 */
[----:B------:R-:W-:Y:S01]  /*55a0*/  FADD.FTZ R5, R26, R6 ;  /* 0x000000061a057221 */ /* 0x000fe20000010000 */
[----:B------:R-:W-:Y:S01]  /*55b0*/  HMMA.16816.F32.BF16 R56, R128, R58, R44 ;  /* 0x0000003a8038723c */ /* 0x000fe2000004182c */
[----:B------:R-:W-:Y:S02]  /*55c0*/  FADD.FTZ R4, R27, R4 ;  /* 0x000000041b047221 */ /* 0x000fe40000010000 */
[----:B------:R-:W-:Y:S02]  /*55d0*/  FADD.FTZ R5, R24, R5 ;  /* 0x0000000518057221 */ /* 0x000fe40000010000 */
[----:B------:R-:W-:Y:S02]  /*55e0*/  FADD.FTZ R4, R25, R4 ;  /* 0x0000000419047221 */ /* 0x000fe40000010000 */
[----:B------:R-:W-:Y:S02]  /*55f0*/  FADD.FTZ R5, R198, R5 ;  /* 0x00000005c6057221 */ /* 0x000fe40000010000 */
[----:B------:R-:W-:-:S02]  /*5600*/  FADD.FTZ R4, R183, R4 ;  /* 0x00000004b7047221 */ /* 0x000fc40000010000 */
[----:B------:R-:W-:Y:S02]  /*5610*/  FADD.FTZ R5, R252, R5 ;  /* 0x00000005fc057221 */ /* 0x000fe40000010000 */
[----:B------:R-:W-:Y:S02]  /*5620*/  FADD.FTZ R4, R250, R4 ;  /* 0x00000004fa047221 */ /* 0x000fe40000010000 */
[----:B------:R-:W-:Y:S02]  /*5630*/  FADD.FTZ R5, R196, R5 ;  /* 0x00000005c4057221 */ /* 0x000fe40000010000 */
[----:B------:R-:W-:Y:S02]  /*5640*/  FADD.FTZ R4, R251, R4 ;  /* 0x00000004fb047221 */ /* 0x000fe40000010000 */
[----:B------:R-:W-:Y:S02]  /*5650*/  FADD.FTZ R5, R197, R5 ;  /* 0x00000005c5057221 */ /* 0x000fe40000010000 */
[----:B------:R-:W-:-:S02]  /*5660*/  FADD.FTZ R4, R199, R4 ;  /* 0x00000004c7047221 */ /* 0x000fc40000010000 */
[----:B------:R-:W-:Y:S01]  /*5670*/  FADD.FTZ R5, R165, R5 ;  /* 0x00000005a5057221 */ /* 0x000fe20000010000 */
[C---:B-1----:R-:W-:Y:S01]  /*5680*/  HMMA.16816.F32.BF16 R68, R128.reuse, R72, R76 ;  /* 0x000000488044723c */ /* 0x042fe2000004184c */
[----:B------:R-:W-:Y:S02]  /*5690*/  FADD.FTZ R4, R249, R4 ;  /* 0x00000004f9047221 */ /* 0x000fe40000010000 */
[----:B------:R-:W-:Y:S02]  /*56a0*/  FADD.FTZ R5, R167, R5 ;  /* 0x00000005a7057221 */ /* 0x000fe40000010000 */
[----:B------:R-:W-:Y:S02]  /*56b0*/  FADD.FTZ R4, R151, R4 ;  /* 0x0000000497047221 */ /* 0x000fe40000010000 */
[----:B------:R-:W-:Y:S01]  /*56c0*/  FADD.FTZ R5, R181, R5 ;  /* 0x00000005b5057221 */ /* 0x000fe20000010000 */
[----:B------:R-:W-:Y:S01]  /*56d0*/  HMMA.16816.F32.BF16 R76, R128, R80, R92 ;  /* 0x00000050804c723c */ /* 0x000fe2000004185c */
[----:B------:R-:W-:-:S02]  /*56e0*/  FADD.FTZ R4, R166, R4 ;  /* 0x00000004a6047221 */ /* 0x000fc40000010000 */
[----:B------:R-:W-:Y:S02]  /*56f0*/  FADD.FTZ R5, R180, R5 ;  /* 0x00000005b4057221 */ /* 0x000fe40000010000 */
[----:B------:R-:W-:Y:S02]  /*5700*/  FADD.FTZ R4, R149, R4 ;  /* 0x0000000495047221 */ /* 0x000fe40000010000 */
[----:B------:R-:W-:Y:S01]  /*5710*/  FADD.FTZ R5, R182, R5 ;  /* 0x00000005b6057221 */ /* 0x000fe20000010000 */
[----:B------:R-:W-:Y:S01]  /*5720*/  HMMA.16816.F32.BF16 R92, R128, R96, R120 ;  /* 0x00000060805c723c */ /* 0x000fe20000041878 */
[----:B------:R-:W-:Y:S01]  /*5730*/  FADD.FTZ R4, R150, R4 ;  /* 0x0000000496047221 */ /* 0x000fe20000010000 */
[----:B------:R-:W-:Y:S01]  /*5740*/  LDSM.16.MT88.4 R120, [R225+0x8900] ;  /* 0x00890000e178783b */ /* 0x000fe20000004200 */
[----:B------:R-:W-:Y:S02]  /*5750*/  FADD.FTZ R5, R148, R5 ;  /* 0x0000000594057221 */ /* 0x000fe40000010000 */
[----:B------:R-:W-:-:S02]  /*5760*/  FADD.FTZ R4, R134, R4 ;  /* 0x0000000486047221 */ /* 0x000fc40000010000 */
[----:B------:R-:W-:Y:S01]  /*5770*/  FADD.FTZ R5, R162, R5 ;  /* 0x00000005a2057221 */ /* 0x000fe20000010000 */
[C---:B------:R-:W-:Y:S01]  /*5780*/  HMMA.16816.F32.BF16 R96, R128.reuse, R98, R112 ;  /* 0x000000628060723c */ /* 0x040fe20000041870 */
[----:B------:R-:W1:Y:S01]  /*5790*/  LDSM.16.MT88.4 R112, [R224+0x8900] ;  /* 0x00890000e070783b */ /* 0x000e620000004200 */
[----:B------:R-:W-:Y:S02]  /*57a0*/  FADD.FTZ R4, R161, R4 ;  /* 0x00000004a1047221 */ /* 0x000fe40000010000 */
[----:B------:R-:W-:Y:S02]  /*57b0*/  FADD.FTZ R6, R163, R5 ;  /* 0x00000005a3067221 */ /* 0x000fe40000010000 */
[----:B------:R-:W-:Y:S02]  /*57c0*/  FADD.FTZ R5, R133, R4 ;  /* 0x0000000485057221 */ /* 0x000fe40000010000 */
[----:B------:R-:W-:Y:S01]  /*57d0*/  HMMA.16816.F32.BF16 R72, R128, R74, R84 ;  /* 0x0000004a8048723c */ /* 0x000fe20000041854 */
        /* <DEDUP_REMOVED lines=11> */
[----:B------:R-:W-:-:S05]  /*5890*/  FADD.FTZ R0, R0, R2 ;  /* 0x0000000200007221 */ /* 0x000fca0000010000 */
[C---:B------:R-:W-:Y:S01]  /*58a0*/  HMMA.16816.F32.BF16 R100, R128.reuse, R104, R124 ;  /* 0x000000688064723c */ /* 0x040fe2000004187c */
[----:B------:R-:W2:Y:S04]  /*58b0*/  LDSM.16.MT88.4 R124, [R228+0x8900] ;  /* 0x00890000e47c783b */ /* 0x000ea80000004200 */
[----:B------:R-:W-:Y:S03]  /*58c0*/  STL [R1+0x4], R0 ;  /* 0x0000040001007387 */ /* 0x000fe60000100800 */
[C---:B------:R-:W-:Y:S01]  /*58d0*/  HMMA.16816.F32.BF16 R88, R128.reuse, R90, R116 ;  /* 0x0000005a8058723c */ /* 0x040fe20000041874 */
[----:B------:R-:W-:Y:S07]  /*58e0*/  STL [R1], R4 ;  /* 0x0000000401007387 */ /* 0x000fee0000100800 */
[C---:B-1----:R-:W-:Y:S08]  /*58f0*/  HMMA.16816.F32.BF16 R108, R128.reuse, R112, R144 ;  /* 0x00000070806c723c */ /* 0x042ff00000041890 */
[C---:B------:R-:W-:Y:S01]  /*5900*/  HMMA.16816.F32.BF16 R112, R128.reuse, R114, R16 ;  /* 0x000000728070723c */ /* 0x040fe20000041810 */
[----:B------:R-:W1:Y:S07]  /*5910*/  LDSM.16.MT88.4 R16, [R227+0x8900] ;  /* 0x00890000e310783b */ /* 0x000e6e0000004200 */
[C---:B------:R-:W-:Y:S08]  /*5920*/  HMMA.16816.F32.BF16 R116, R128.reuse, R120, R168 ;  /* 0x000000788074723c */ /* 0x040ff000000418a8 */
[C---:B------:R-:W-:Y:S08]  /*5930*/  HMMA.16816.F32.BF16 R104, R128.reuse, R106, R20 ;  /* 0x0000006a8068723c */ /* 0x040ff00000041814 */
[C---:B--2---:R-:W-:Y:S08]  /*5940*/  HMMA.16816.F32.BF16 R144, R128.reuse, R124, R40 ;  /* 0x0000007c8090723c */ /* 0x044ff00000041828 */
[C---:B------:R-:W-:Y:S08]  /*5950*/  HMMA.16816.F32.BF16 R120, R128.reuse, R122, R172 ;  /* 0x0000007a8078723c */ /* 0x040ff000000418ac */
[C---:B------:R-:W-:Y:S08]  /*5960*/  HMMA.16816.F32.BF16 R124, R128.reuse, R126, R48 ;  /* 0x0000007e807c723c */ /* 0x040ff00000041830 */
[C---:B-1----:R-:W-:Y:S08]  /*5970*/  HMMA.16816.F32.BF16 R148, R128.reuse, R16, R32 ;  /* 0x000000108094723c */ /* 0x042ff00000041820 */
[----:B------:R-:W-:Y:S01]  /*5980*/  HMMA.16816.F32.BF16 R128, R128, R18, R28 ;  /* 0x000000128080723c */ /* 0x000fe2000004181c */
[----:B------:R-:W-:Y:S08]  /*5990*/  @!P0 BRA `(.L_x_5) ;  /* 0x000036e000008947 */ /* 0x000ff00003800000 */
[----:B------:R-:W2:Y:S01]  /*59a0*/  LDL.LU.64 R24, [R1+0x20] ;  /* 0x0000200001187983 */ /* 0x000ea20000300a00 */
[----:B------:R-:W-:Y:S01]  /*59b0*/  IMAD.MOV.U32 R134, RZ, RZ, R3 ;  /* 0x000000ffff867224 */ /* 0x000fe200078e0003 */
[----:B------:R-:W-:Y:S01]  /*59c0*/  ULDC.64 UR6, c[0x0][0x208] ;  /* 0x0000820000067ab9 */ /* 0x000fe20000000a00 */
[----:B------:R-:W-:Y:S01]  /*59d0*/  IMAD.MOV.U32 R133, RZ, RZ, R132 ;  /* 0x000000ffff857224 */ /* 0x000fe200078e0084 */
[----:B------:R-:W3:Y:S01]  /*59e0*/  LDL.LU.64 R196, [R1+0x28] ;  /* 0x0000280001c47983 */ /* 0x000ee20000300a00 */
[----:B------:R-:W-:Y:S01]  /*59f0*/  ULDC.64 UR4, c[0x0][0x1e0] ;  /* 0x0000780000047ab9 */ /* 0x000fe20000000a00 */
[----:B--2---:R-:W-:-:S02]  /*5a00*/  MOV R3, R25 ;  /* 0x0000001900037202 */ /* 0x004fc40000000f00 */
[----:B---3--:R-:W-:-:S05]  /*5a10*/  MOV R2, R196 ;  /* 0x000000c400027202 */ /* 0x008fca0000000f00 */
[----:B------:R1:W-:Y:S02]  /*5a20*/  STL.64 [R1+0x8], R2 ;  /* 0x0000080201007387 */ /* 0x0003e40000100a00 */
.L_x_6:
[----:B-1----:R-:W2:Y:S01]  /*5a30*/  LDL.64 R2, [R1+0x8] ;  /* 0x0000080001027983 */ /* 0x002ea20000100a00 */
[----:B------:R-:W-:Y:S04]  /*5a40*/  DEPBAR.LE SB0, 0x0 ;  /* 0x000080000000791a */ /* 0x000fe80000000000 */
[----:B------:R-:W-:Y:S01]  /*5a50*/  USHF.R.S32.HI UR12, URZ, 0x1f, UR14 ;  /* 0x0000001f3f0c7899 */ /* 0x000fe2000801140e */
[----:B------:R-:W-:Y:S01]  /*5a60*/  BAR.SYNC.DEFER_BLOCKING 0x0 ;  /* 0x0000000000007b1d */ /* 0x000fe20000010000 */
[----:B------:R-:W-:Y:S02]  /*5a70*/  UIMAD.WIDE.U32 UR18, UR14, UR6, URZ ;  /* 0x000000060e1272a5 */ /* 0x000fe4000f8e003f */
[----:B------:R-:W-:Y:S02]  /*5a80*/  UIMAD UR12, UR12, UR6, URZ ;  /* 0x000000060c0c72a4 */ /* 0x000fe4000f8e023f */
[----:B------:R-:W-:Y:S02]  /*5a90*/  UISETP.GT.AND UP0, UPT, UR14, UR8, UPT ;  /* 0x000000080e00728c */ /* 0x000fe4000bf04270 */
[----:B------:R-:W-:Y:S02]  /*5aa0*/  UIMAD UR12, UR14, UR7, UR12 ;  /* 0x000000070e0c72a4 */ /* 0x000fe4000f8e020c */
[----:B------:R-:W-:Y:S02]  /*5ab0*/  UIADD3 UR14, UR14, -0x1, URZ ;  /* 0xffffffff0e0e7890 */ /* 0x000fe4000fffe03f */
[----:B------:R-:W-:Y:S04]  /*5ac0*/  UIADD3 UR12, UR19, UR12, URZ ;  /* 0x0000000c130c7290 */ /* 0x000fe8000fffe03f */
[----:B------:R-:W-:Y:S02]  /*5ad0*/  UIMAD UR12, UR12, 0x60, URZ ;  /* 0x000000600c0c78a4 */ /* 0x000fe4000f8e023f */
[----:B------:R-:W-:Y:S01]  /*5ae0*/  @UP0 USHF.L.U64.HI UR15, UR4, 0x6, UR5 ;  /* 0x00000006040f0899 */ /* 0x000fe20008010205 */
[----:B------:R-:W1:Y:S08]  /*5af0*/  LDSM.16.M88.4 R8, [R135+0xc100] ;  /* 0x00c100008708783b */ /* 0x000e700000000200 */
[----:B------:R-:W3:Y:S08]  /*5b00*/  LDSM.16.M88.4 R16, [R135+0xc900] ;  /* 0x00c900008710783b */ /* 0x000ef00000000200 */
[----:B------:R-:W4:Y:S08]  /*5b10*/  LDSM.16.M88.4 R24, [R135+0xd100] ;  /* 0x00d100008718783b */ /* 0x000f300000000200 */
[----:B------:R-:W5:Y:S08]  /*5b20*/  LDSM.16.M88.4 R32, [R135+0xd900] ;  /* 0x00d900008720783b */ /* 0x000f700000000200 */
[----:B------:R-:W4:Y:S01]  /*5b30*/  LDSM.16.M88.4 R40, [R135+0xe100] ;  /* 0x00e100008728783b */ /* 0x000f220000000200 */
[C---:B-1----:R-:W-:Y:S07]  /*5b40*/  HMMA.16816.F32.BF16 R4, R152.reuse, R8, RZ ;  /* 0x000000089804723c */ /* 0x042fee00000418ff */
[----:B------:R-:W1:Y:S01]  /*5b50*/  LDSM.16.M88.4 R48, [R135+0xe900] ;  /* 0x00e900008730783b */ /* 0x000e620000000200 */
[C---:B------:R-:W-:Y:S07]  /*5b60*/  HMMA.16816.F32.BF16 R8, R152.reuse, R10, RZ ;  /* 0x0000000a9808723c */ /* 0x040fee00000418ff */
[----:B------:R-:W1:Y:S01]  /*5b70*/  LDSM.16.M88.4 R160, [R230] ;  /* 0x00000000e6a0783b */ /* 0x000e620000000200 */
[C---:B---3--:R-:W-:Y:S07]  /*5b80*/  HMMA.16816.F32.BF16 R12, R152.reuse, R16, RZ ;  /* 0x00000010980c723c */ /* 0x048fee00000418ff */
[----:B------:R-:W3:Y:S01]  /*5b90*/  LDSM.16.M88.4 R164, [R247] ;  /* 0x00000000f7a4783b */ /* 0x000ee20000000200 */
[C---:B------:R-:W-:Y:S07]  /*5ba0*/  HMMA.16816.F32.BF16 R16, R152.reuse, R18, RZ ;  /* 0x000000129810723c */ /* 0x040fee00000418ff */
[----:B------:R-:W-:Y:S01]  /*5bb0*/  LDSM.16.M88.4 R168, [R244] ;  /* 0x00000000f4a8783b */ /* 0x000fe20000000200 */
[C---:B----4-:R-:W-:Y:S07]  /*5bc0*/  HMMA.16816.F32.BF16 R20, R152.reuse, R24, RZ ;  /* 0x000000189814723c */ /* 0x050fee00000418ff */
[----:B------:R-:W-:Y:S01]  /*5bd0*/  LDSM.16.M88.4 R172, [R243] ;  /* 0x00000000f3ac783b */ /* 0x000fe20000000200 */
[C---:B------:R-:W-:Y:S07]  /*5be0*/  HMMA.16816.F32.BF16 R24, R152.reuse, R26, RZ ;  /* 0x0000001a9818723c */ /* 0x040fee00000418ff */
[----:B------:R-:W4:Y:S01]  /*5bf0*/  LDL.64 R250, [R1+0x18] ;  /* 0x0000180001fa7983 */ /* 0x000f220000100a00 */
[C---:B-----5:R-:W-:Y:S08]  /*5c00*/  HMMA.16816.F32.BF16 R28, R152.reuse, R32, RZ ;  /* 0x00000020981c723c */ /* 0x060ff000000418ff */
[C---:B------:R-:W-:Y:S08]  /*5c10*/  HMMA.16816.F32.BF16 R32, R152.reuse, R34, RZ ;  /* 0x000000229820723c */ /* 0x040ff000000418ff */
[C---:B------:R-:W-:Y:S08]  /*5c20*/  HMMA.16816.F32.BF16 R36, R152.reuse, R40, RZ ;  /* 0x000000289824723c */ /* 0x040ff000000418ff */
[C---:B------:R-:W-:Y:S08]  /*5c30*/  HMMA.16816.F32.BF16 R40, R152.reuse, R42, RZ ;  /* 0x0000002a9828723c */ /* 0x040ff000000418ff */
[C---:B-1----:R-:W-:Y:S08]  /*5c40*/  HMMA.16816.F32.BF16 R44, R152.reuse, R48, RZ ;  /* 0x00000030982c723c */ /* 0x042ff000000418ff */
[----:B------:R-:W-:Y:S08]  /*5c50*/  HMMA.16816.F32.BF16 R48, R152, R50, RZ ;  /* 0x000000329830723c */ /* 0x000ff000000418ff */
[C---:B------:R-:W-:Y:S07]  /*5c60*/  HMMA.16816.F32.BF16 R4, R156.reuse, R160, R4 ;  /* 0x000000a09c04723c */ /* 0x040fee0000041804 */
[----:B------:R-:W-:Y:S01]  /*5c70*/  MOV R160, UR18 ;  /* 0x0000001200a07c02 */ /* 0x000fe20008000f00 */
[C---:B------:R-:W-:Y:S01]  /*5c80*/  HMMA.16816.F32.BF16 R8, R156.reuse, R162, R8 ;  /* 0x000000a29c08723c */ /* 0x040fe20000041808 */
[----:B------:R-:W-:Y:S07]  /*5c90*/  @UP0 UIMAD.WIDE.U32 UR18, UR14, UR4, URZ ;  /* 0x000000040e1202a5 */ /* 0x000fee000f8e003f */
[C---:B---3--:R-:W-:Y:S08]  /*5ca0*/  HMMA.16816.F32.BF16 R12, R156.reuse, R164, R12 ;  /* 0x000000a49c0c723c */ /* 0x048ff0000004180c */
[C---:B------:R-:W-:Y:S01]  /*5cb0*/  HMMA.16816.F32.BF16 R16, R156.reuse, R166, R16 ;  /* 0x000000a69c10723c */ /* 0x040fe20000041810 */
[----:B------:R-:W-:Y:S03]  /*5cc0*/  LDSM.16.M88.4 R164, [R245] ;  /* 0x00000000f5a4783b */ /* 0x000fe60000000200 */
[----:B--2---:R-:W-:Y:S05]  /*5cd0*/  IMAD.WIDE.U32 R160, R160, 0x60, R2 ;  /* 0x00000060a0a07825 */ /* 0x004fea00078e0002 */
[----:B------:R-:W-:Y:S01]  /*5ce0*/  IADD3 R0, R161, UR12, RZ ;  /* 0x0000000ca1007c10 */ /* 0x000fe2000fffe0ff */
[----:B------:R-:W-:Y:S02]  /*5cf0*/  @UP0 USHF.R.S32.HI UR12, URZ, 0x1f, UR14 ;  /* 0x0000001f3f0c0899 */ /* 0x000fe4000801140e */
[C---:B------:R-:W-:Y:S02]  /*5d00*/  SHF.L.U32 R132, R160.reuse, 0x1, RZ ;  /* 0x00000001a0847819 */ /* 0x040fe400000006ff */
[----:B------:R-:W-:Y:S01]  /*5d10*/  SHF.L.U64.HI R0, R160, 0x1, R0 ;  /* 0x00000001a0007819 */ /* 0x000fe20000010200 */
[----:B------:R-:W-:Y:S01]  /*5d20*/  @UP0 UIMAD UR12, UR12, UR4, URZ ;  /* 0x000000040c0c02a4 */ /* 0x000fe2000f8e023f */
[C---:B------:R-:W-:Y:S01]  /*5d30*/  IADD3 R2, P0, R132.reuse, c[0x0][0x1f8], RZ ;  /* 0x00007e0084027a10 */ /* 0x040fe20007f1e0ff */
[----:B------:R-:W1:Y:S01]  /*5d40*/  LDSM.16.M88.4 R160, [R246] ;  /* 0x00000000f6a0783b */ /* 0x000e620000000200 */
[----:B------:R-:W-:Y:S01]  /*5d50*/  IADD3 R180, P1, R132, 0x80, RZ ;  /* 0x0000008084b47810 */ /* 0x000fe20007f3e0ff */
[----:B------:R-:W-:Y:S01]  /*5d60*/  @UP0 UIMAD UR12, UR14, UR5, UR12 ;  /* 0x000000050e0c02a4 */ /* 0x000fe2000f8e020c */
[----:B------:R-:W-:Y:S02]  /*5d70*/  IADD3.X R3, R0, c[0x0][0x1fc], RZ, P0, !PT ;  /* 0x00007f0000037a10 */ /* 0x000fe400007fe4ff */
[----:B------:R-:W-:Y:S01]  /*5d80*/  IADD3 R180, P0, R180, c[0x0][0x1f8], RZ ;  /* 0x00007e00b4b47a10 */ /* 0x000fe20007f1e0ff */
[----:B------:R-:W-:Y:S01]  /*5d90*/  @UP0 UIADD3 UR12, UR19, UR12, URZ ;  /* 0x0000000c130c0290 */ /* 0x000fe2000fffe03f */
[----:B------:R-:W-:Y:S01]  /*5da0*/  IADD3 R132, P3, R132, 0x100, RZ ;  /* 0x0000010084847810 */ /* 0x000fe20007f7e0ff */
[----:B------:R-:W-:Y:S01]  /*5db0*/  @!PT LDS RZ, [RZ] ;  /* 0x00000000fffff984 */ /* 0x000fe20000000800 */
[----:B------:R-:W-:Y:S01]  /*5dc0*/  @!PT LDS RZ, [RZ] ;  /* 0x00000000fffff984 */ /* 0x000fe20000000800 */
[----:B------:R-:W-:Y:S01]  /*5dd0*/  @!PT LDS RZ, [RZ] ;  /* 0x00000000fffff984 */ /* 0x000fe20000000800 */
[----:B------:R2:W-:Y:S01]  /*5de0*/  LDGSTS.E.BYPASS.LTC128B.128 [R248+0x100], [R2.64], !P6 ;  /* 0x0010000002f87fae */ /* 0x0005e2000f101d4a */
[--C-:B------:R-:W-:Y:S01]  /*5df0*/  IADD3.X R181, RZ, c[0x0][0x1fc], R0.reuse, P0, P1 ;  /* 0x00007f00ffb57a10 */ /* 0x100fe200007e2400 */
[----:B------:R-:W-:Y:S01]  /*5e00*/  @UP0 UIMAD UR12, UR12, 0x60, URZ ;  /* 0x000000600c0c08a4 */ /* 0x000fe2000f8e023f */
[----:B------:R-:W-:Y:S04]  /*5e10*/  IADD3 R182, P2, R132, c[0x0][0x1f8], RZ ;  /* 0x00007e0084b67a10 */ /* 0x000fe80007f5e0ff */
[----:B------:R-:W-:Y:S01]  /*5e20*/  IADD3.X R183, RZ, c[0x0][0x1fc], R0, P2, P3 ;  /* 0x00007f00ffb77a10 */ /* 0x000fe200017e6400 */
[----:B------:R3:W-:Y:S08]  /*5e30*/  LDGSTS.E.BYPASS.LTC128B.128 [R248+0x3100], [R180.64], !P5 ;  /* 0x03100000b4f87fae */ /* 0x0007f0000e901d4a */
[----:B------:R5:W-:Y:S01]  /*5e40*/  LDGSTS.E.BYPASS.LTC128B.128 [R248+0x6100], [R182.64], !P4 ;  /* 0x06100000b6f87fae */ /* 0x000be2000e101d4a */
[----:B--2---:R-:W-:Y:S04]  /*5e50*/  IADD3 R2, P1, R2, UR13, RZ ;  /* 0x0000000d02027c10 */ /* 0x004fe8000ff3e0ff */
[----:B------:R-:W-:Y:S01]  /*5e60*/  IADD3.X R3, R3, UR17, RZ, P1, !PT ;  /* 0x0000001103037c10 */ /* 0x000fe20008ffe4ff */
[C---:B-1----:R-:W-:Y:S03]  /*5e70*/  HMMA.16816.F32.BF16 R20, R156.reuse, R160, R20 ;  /* 0x000000a09c14723c */ /* 0x042fe60000041814 */
[----:B---3--:R-:W-:Y:S01]  /*5e80*/  IADD3 R180, P0, R2, UR13, RZ ;  /* 0x0000000d02b47c10 */ /* 0x008fe2000ff1e0ff */
[----:B------:R1:W-:Y:S03]  /*5e90*/  LDGSTS.E.BYPASS.LTC128B.128 [R248+0x1100], [R2.64], !P6 ;  /* 0x0110000002f87fae */ /* 0x0003e6000f101d4a */
[----:B------:R-:W-:Y:S01]  /*5ea0*/  IADD3.X R181, R3, UR17, RZ, P0, !PT ;  /* 0x0000001103b57c10 */ /* 0x000fe200087fe4ff */
[C---:B------:R-:W-:Y:S01]  /*5eb0*/  HMMA.16816.F32.BF16 R24, R156.reuse, R162, R24 ;  /* 0x000000a29c18723c */ /* 0x040fe20000041818 */
[----:B------:R-:W-:Y:S03]  /*5ec0*/  PLOP3.LUT P0, PT, PT, PT, UP0, 0x80, 0x0 ;  /* 0x000000000000781c */ /* 0x000fe60003f0f008 */
[----:B------:R1:W-:Y:S04]  /*5ed0*/  LDGSTS.E.BYPASS.LTC128B.128 [R248+0x4100], [R2.64+0x80], !P5 ;  /* 0x0410008002f87fae */ /* 0x0003e8000e901d4a */
[C---:B------:R-:W-:Y:S04]  /*5ee0*/  HMMA.16816.F32.BF16 R28, R156.reuse, R164, R28 ;  /* 0x000000a49c1c723c */ /* 0x040fe8000004181c */
[----:B------:R1:W-:Y:S04]  /*5ef0*/  LDGSTS.E.BYPASS.LTC128B.128 [R248+0x7100], [R2.64+0x100], !P4 ;  /* 0x0710010002f87fae */ /* 0x0003e8000e101d4a */
[C---:B------:R-:W-:Y:S04]  /*5f00*/  HMMA.16816.F32.BF16 R32, R156.reuse, R166, R32 ;  /* 0x000000a69c20723c */ /* 0x040fe80000041820 */
[----:B------:R5:W-:Y:S04]  /*5f10*/  LDGSTS.E.BYPASS.LTC128B.128 [R248+0x2100], [R180.64], !P6 ;  /* 0x02100000b4f87fae */ /* 0x000be8000f101d4a */
[C---:B------:R-:W-:Y:S04]  /*5f20*/  HMMA.16816.F32.BF16 R36, R156.reuse, R168, R36 ;  /* 0x000000a89c24723c */ /* 0x040fe80000041824 */
[----:B------:R5:W-:Y:S04]  /*5f30*/  LDGSTS.E.BYPASS.LTC128B.128 [R248+0x5100], [R180.64+0x80], !P5 ;  /* 0x05100080b4f87fae */ /* 0x000be8000e901d4a */
[C---:B------:R-:W-:Y:S04]  /*5f40*/  HMMA.16816.F32.BF16 R40, R156.reuse, R170, R40 ;  /* 0x000000aa9c28723c */ /* 0x040fe80000041828 */
[----:B------:R5:W-:Y:S04]  /*5f50*/  LDGSTS.E.BYPASS.LTC128B.128 [R248+0x8100], [R180.64+0x100], !P4 ;  /* 0x08100100b4f87fae */ /* 0x000be8000e101d4a */
[C---:B------:R-:W-:Y:S04]  /*5f60*/  HMMA.16816.F32.BF16 R44, R156.reuse, R172, R44 ;  /* 0x000000ac9c2c723c */ /* 0x040fe8000004182c */
[----:B------:R-:W-:Y:S04]  /*5f70*/  LDSM.16.M88.4 R160, [R229+0xc900] ;  /* 0x00c90000e5a0783b */ /* 0x000fe80000000200 */
[----:B------:R-:W-:Y:S04]  /*5f80*/  HMMA.16816.F32.BF16 R48, R156, R174, R48 ;  /* 0x000000ae9c30723c */ /* 0x000fe80000041830 */
[----:B------:R-:W-:Y:S08]  /*5f90*/  LDSM.16.M88.4 R164, [R229+0xd100] ;  /* 0x00d10000e5a4783b */ /* 0x000ff00000000200 */
[----:B------:R-:W-:Y:S08]  /*5fa0*/  LDSM.16.M88.4 R168, [R229+0xd900] ;  /* 0x00d90000e5a8783b */ /* 0x000ff00000000200 */
[----:B-----5:R-:W2:Y:S08]  /*5fb0*/  LDSM.16.M88.4 R180, [R229+0xc100] ;  /* 0x00c10000e5b4783b */ /* 0x020eb00000000200 */
[----:B------:R-:W0:Y:S08]  /*5fc0*/  LDGDEPBAR ;  /* 0x00000000000079af */ /* 0x000e300000000000 */
[----:B------:R-:W3:Y:S08]  /*5fd0*/  LDSM.16.M88.4 R172, [R229+0xe100] ;  /* 0x00e10000e5ac783b */ /* 0x000ef00000000200 */
[----:B------:R-:W-:Y:S01]  /*5fe0*/  LDSM.16.M88.4 R196, [R240] ;  /* 0x00000000f0c4783b */ /* 0x000fe20000000200 */
[C---:B--2---:R-:W-:Y:S08]  /*5ff0*/  HMMA.16816.F32.BF16 R4, R176.reuse, R180, R4 ;  /* 0x000000b4b004723c */ /* 0x044ff00000041804 */
[C---:B------:R-:W-:Y:S01]  /*6000*/  HMMA.16816.F32.BF16 R8, R176.reuse, R182, R8 ;  /* 0x000000b6b008723c */ /* 0x040fe20000041808 */
[----:B------:R-:W2:Y:S07]  /*6010*/  LDSM.16.M88.4 R180, [R229+0xe900] ;  /* 0x00e90000e5b4783b */ /* 0x000eae0000000200 */
[C---:B------:R-:W-:Y:S08]  /*6020*/  HMMA.16816.F32.BF16 R12, R176.reuse, R160, R12 ;  /* 0x000000a0b00c723c */ /* 0x040ff0000004180c */
[C---:B------:R-:W-:Y:S01]  /*6030*/  HMMA.16816.F32.BF16 R16, R176.reuse, R162, R16 ;  /* 0x000000a2b010723c */ /* 0x040fe20000041810 */
[----:B------:R-:W5:Y:S07]  /*6040*/  LDSM.16.M88.4 R160, [R226] ;  /* 0x00000000e2a0783b */ /* 0x000f6e0000000200 */
[C---:B------:R-:W-:Y:S08]  /*6050*/  HMMA.16816.F32.BF16 R20, R176.reuse, R164, R20 ;  /* 0x000000a4b014723c */ /* 0x040ff00000041814 */
[C---:B------:R-:W-:Y:S01]  /*6060*/  HMMA.16816.F32.BF16 R24, R176.reuse, R166, R24 ;  /* 0x000000a6b018723c */ /* 0x040fe20000041818 */
[----:B------:R-:W1:Y:S07]  /*6070*/  LDSM.16.M88.4 R164, [R226+0x800] ;  /* 0x00080000e2a4783b */ /* 0x000e6e0000000200 */
[C---:B------:R-:W-:Y:S08]  /*6080*/  HMMA.16816.F32.BF16 R28, R176.reuse, R168, R28 ;  /* 0x000000a8b01c723c */ /* 0x040ff0000004181c */
[C---:B------:R-:W-:Y:S01]  /*6090*/  HMMA.16816.F32.BF16 R32, R176.reuse, R170, R32 ;  /* 0x000000aab020723c */ /* 0x040fe20000041820 */
[----:B------:R-:W1:Y:S07]  /*60a0*/  LDSM.16.M88.4 R168, [R226+0x1000] ;  /* 0x00100000e2a8783b */ /* 0x000e6e0000000200 */
[C---:B---3--:R-:W-:Y:S08]  /*60b0*/  HMMA.16816.F32.BF16 R36, R176.reuse, R172, R36 ;  /* 0x000000acb024723c */ /* 0x048ff00000041824 */
[C---:B------:R-:W-:Y:S01]  /*60c0*/  HMMA.16816.F32.BF16 R40, R176.reuse, R174, R40 ;  /* 0x000000aeb028723c */ /* 0x040fe20000041828 */
[----:B------:R-:W3:Y:S07]  /*60d0*/  LDSM.16.M88.4 R172, [R226+0x1800] ;  /* 0x00180000e2ac783b */ /* 0x000eee0000000200 */
[C---:B--2---:R-:W-:Y:S08]  /*60e0*/  HMMA.16816.F32.BF16 R44, R176.reuse, R180, R44 ;  /* 0x000000b4b02c723c */ /* 0x044ff0000004182c */
[----:B------:R-:W-:Y:S01]  /*60f0*/  HMMA.16816.F32.BF16 R48, R176, R182, R48 ;  /* 0x000000b6b030723c */ /* 0x000fe20000041830 */
[----:B------:R-:W2:Y:S07]  /*6100*/  LDSM.16.M88.4 R180, [R226+0x2000] ;  /* 0x00200000e2b4783b */ /* 0x000eae0000000200 */
[C---:B-----5:R-:W-:Y:S08]  /*6110*/  HMMA.16816.F32.BF16 R4, R184.reuse, R160, R4 ;  /* 0x000000a0b804723c */ /* 0x060ff00000041804 */
[C---:B------:R-:W-:Y:S01]  /*6120*/  HMMA.16816.F32.BF16 R8, R184.reuse, R162, R8 ;  /* 0x000000a2b808723c */ /* 0x040fe20000041808 */
[----:B------:R-:W5:Y:S07]  /*6130*/  LDSM.16.M88.4 R160, [R226+0x2800] ;  /* 0x00280000e2a0783b */ /* 0x000f6e0000000200 */
[C---:B-1----:R-:W-:Y:S08]  /*6140*/  HMMA.16816.F32.BF16 R12, R184.reuse, R164, R12 ;  /* 0x000000a4b80c723c */ /* 0x042ff0000004180c */
        /* <DEDUP_REMOVED lines=9> */
[C---:B------:R-:W-:Y:S01]  /*61e0*/  HMMA.16816.F32.BF16 R40, R184.reuse, R182, R40 ;  /* 0x000000b6b828723c */ /* 0x040fe20000041828 */
[----:B------:R-:W2:Y:S07]  /*61f0*/  LDSM.16.M88.4 R180, [R135+0x10900] ;  /* 0x0109000087b4783b */ /* 0x000eae0000000200 */
[C---:B-----5:R-:W-:Y:S08]  /*6200*/  HMMA.16816.F32.BF16 R44, R184.reuse, R160, R44 ;  /* 0x000000a0b82c723c */ /* 0x060ff0000004182c */
[----:B------:R-:W-:Y:S01]  /*6210*/  HMMA.16816.F32.BF16 R48, R184, R162, R48 ;  /* 0x000000a2b830723c */ /* 0x000fe20000041830 */
[----:B------:R-:W5:Y:S07]  /*6220*/  LDSM.16.M88.4 R160, [R135+0x11100] ;  /* 0x0111000087a0783b */ /* 0x000f6e0000000200 */
[C---:B-1----:R-:W-:Y:S08]  /*6230*/  HMMA.16816.F32.BF16 R4, R188.reuse, R164, R4 ;  /* 0x000000a4bc04723c */ /* 0x042ff00000041804 */
[C---:B------:R-:W-:Y:S01]  /*6240*/  HMMA.16816.F32.BF16 R8, R188.reuse, R166, R8 ;  /* 0x000000a6bc08723c */ /* 0x040fe20000041808 */
[----:B------:R-:W1:Y:S07]  /*6250*/  LDSM.16.M88.4 R164, [R135+0x11900] ;  /* 0x0119000087a4783b */ /* 0x000e6e0000000200 */
[C---:B------:R-:W-:Y:S08]  /*6260*/  HMMA.16816.F32.BF16 R12, R188.reuse, R168, R12 ;  /* 0x000000a8bc0c723c */ /* 0x040ff0000004180c */
[C---:B------:R-:W-:Y:S01]  /*6270*/  HMMA.16816.F32.BF16 R16, R188.reuse, R170, R16 ;  /* 0x000000aabc10723c */ /* 0x040fe20000041810 */
[----:B------:R-:W1:Y:S07]  /*6280*/  LDSM.16.M88.4 R168, [R242] ;  /* 0x00000000f2a8783b */ /* 0x000e6e0000000200 */
[C---:B---3--:R-:W-:Y:S08]  /*6290*/  HMMA.16816.F32.BF16 R20, R188.reuse, R172, R20 ;  /* 0x000000acbc14723c */ /* 0x048ff00000041814 */
[C---:B------:R-:W-:Y:S01]  /*62a0*/  HMMA.16816.F32.BF16 R24, R188.reuse, R174, R24 ;  /* 0x000000aebc18723c */ /* 0x040fe20000041818 */
[----:B------:R-:W3:Y:S07]  /*62b0*/  LDSM.16.M88.4 R172, [R241] ;  /* 0x00000000f1ac783b */ /* 0x000eee0000000200 */
[C---:B--2---:R-:W-:Y:S08]  /*62c0*/  HMMA.16816.F32.BF16 R28, R188.reuse, R180, R28 ;  /* 0x000000b4bc1c723c */ /* 0x044ff0000004181c */
[C---:B------:R-:W-:Y:S01]  /*62d0*/  HMMA.16816.F32.BF16 R32, R188.reuse, R182, R32 ;  /* 0x000000b6bc20723c */ /* 0x040fe20000041820 */
[----:B------:R-:W2:Y:S07]  /*62e0*/  LDSM.16.M88.4 R180, [R239] ;  /* 0x00000000efb4783b */ /* 0x000eae0000000200 */
[C---:B-----5:R-:W-:Y:S08]  /*62f0*/  HMMA.16816.F32.BF16 R36, R188.reuse, R160, R36 ;  /* 0x000000a0bc24723c */ /* 0x060ff00000041824 */
[C---:B------:R-:W-:Y:S01]  /*6300*/  HMMA.16816.F32.BF16 R40, R188.reuse, R162, R40 ;  /* 0x000000a2bc28723c */ /* 0x040fe20000041828 */
[----:B------:R-:W5:Y:S07]  /*6310*/  LDSM.16.M88.4 R160, [R238] ;  /* 0x00000000eea0783b */ /* 0x000f6e0000000200 */
[C---:B-1----:R-:W-:Y:S08]  /*6320*/  HMMA.16816.F32.BF16 R44, R188.reuse, R164, R44 ;  /* 0x000000a4bc2c723c */ /* 0x042ff0000004182c */
[----:B------:R-:W-:Y:S01]  /*6330*/  HMMA.16816.F32.BF16 R48, R188, R166, R48 ;  /* 0x000000a6bc30723c */ /* 0x000fe20000041830 */
[----:B------:R-:W1:Y:S07]  /*6340*/  LDSM.16.M88.4 R164, [R237] ;  /* 0x00000000eda4783b */ /* 0x000e6e0000000200 */
[C---:B------:R-:W-:Y:S08]  /*6350*/  HMMA.16816.F32.BF16 R4, R192.reuse, R168, R4 ;  /* 0x000000a8c004723c */ /* 0x040ff00000041804 */
[C---:B------:R-:W-:Y:S01]  /*6360*/  HMMA.16816.F32.BF16 R8, R192.reuse, R170, R8 ;  /* 0x000000aac008723c */ /* 0x040fe20000041808 */
[----:B------:R-:W1:Y:S07]  /*6370*/  LDSM.16.M88.4 R168, [R229+0xf100] ;  /* 0x00f10000e5a8783b */ /* 0x000e6e0000000200 */
[C---:B---3--:R-:W-:Y:S08]  /*6380*/  HMMA.16816.F32.BF16 R12, R192.reuse, R172, R12 ;  /* 0x000000acc00c723c */ /* 0x048ff0000004180c */
[C---:B------:R-:W-:Y:S01]  /*6390*/  HMMA.16816.F32.BF16 R16, R192.reuse, R174, R16 ;  /* 0x000000aec010723c */ /* 0x040fe20000041810 */
[----:B------:R-:W3:Y:S07]  /*63a0*/  LDSM.16.M88.4 R172, [R229+0xf900] ;  /* 0x00f90000e5ac783b */ /* 0x000eee0000000200 */
[C---:B------:R-:W-:Y:S08]  /*63b0*/  HMMA.16816.F32.BF16 R20, R192.reuse, R196, R20 ;  /* 0x000000c4c014723c */ /* 0x040ff00000041814 */
[C---:B------:R-:W-:Y:S01]  /*63c0*/  HMMA.16816.F32.BF16 R24, R192.reuse, R198, R24 ;  /* 0x000000c6c018723c */ /* 0x040fe20000041818 */
[----:B------:R-:W-:Y:S07]  /*63d0*/  LDSM.16.M88.4 R196, [R229+0x11900] ;  /* 0x01190000e5c4783b */ /* 0x000fee0000000200 */
[C---:B--2---:R-:W-:Y:S08]  /*63e0*/  HMMA.16816.F32.BF16 R28, R192.reuse, R180, R28 ;  /* 0x000000b4c01c723c */ /* 0x044ff0000004181c */
[C---:B------:R-:W-:Y:S01]  /*63f0*/  HMMA.16816.F32.BF16 R32, R192.reuse, R182, R32 ;  /* 0x000000b6c020723c */ /* 0x040fe20000041820 */
[----:B------:R-:W2:Y:S07]  /*6400*/  LDSM.16.M88.4 R180, [R229+0x10100] ;  /* 0x01010000e5b4783b */ /* 0x000eae0000000200 */
[C---:B-----5:R-:W-:Y:S08]  /*6410*/  HMMA.16816.F32.BF16 R36, R192.reuse, R160, R36 ;  /* 0x000000a0c024723c */ /* 0x060ff00000041824 */
[C---:B------:R-:W-:Y:S01]  /*6420*/  HMMA.16816.F32.BF16 R40, R192.reuse, R162, R40 ;  /* 0x000000a2c028723c */ /* 0x040fe20000041828 */
[----:B------:R-:W5:Y:S07]  /*6430*/  LDSM.16.M88.4 R160, [R229+0x10900] ;  /* 0x01090000e5a0783b */ /* 0x000f6e0000000200 */
[C---:B-1----:R-:W-:Y:S08]  /*6440*/  HMMA.16816.F32.BF16 R44, R192.reuse, R164, R44 ;  /* 0x000000a4c02c723c */ /* 0x042ff0000004182c */
[----:B------:R-:W-:Y:S01]  /*6450*/  HMMA.16816.F32.BF16 R48, R192, R166, R48 ;  /* 0x000000a6c030723c */ /* 0x000fe20000041830 */
        /* <DEDUP_REMOVED lines=17> */
[----:B------:R-:W-:Y:S01]  /*6570*/  HMMA.16816.F32.BF16 R48, R200, R198, R48 ;  /* 0x000000c6c830723c */ /* 0x000fe20000041830 */
[----:B------:R-:W-:Y:S07]  /*6580*/  LDSM.16.M88.4 R196, [R135+0x12100] ;  /* 0x0121000087c4783b */ /* 0x000fee0000000200 */
        /* <DEDUP_REMOVED lines=8> */
[----:B------:R-:W-:Y:S07]  /*6610*/  LDSM.16.M88.4 R180, [R135+0x13900] ;  /* 0x0139000087b4783b */ /* 0x000fee0000000200 */
[C---:B-----5:R-:W-:Y:S08]  /*6620*/  HMMA.16816.F32.BF16 R28, R204.reuse, R160, R28 ;  /* 0x000000a0cc1c723c */ /* 0x060ff0000004181c */
[C---:B------:R-:W-:Y:S01]  /*6630*/  HMMA.16816.F32.BF16 R32, R204.reuse, R162, R32 ;  /* 0x000000a2cc20723c */ /* 0x040fe20000041820 */
[----:B------:R-:W2:Y:S07]  /*6640*/  LDSM.16.M88.4 R160, [R135+0x13100] ;  /* 0x0131000087a0783b */ /* 0x000eae0000000200 */
[C---:B-1----:R-:W-:Y:S08]  /*6650*/  HMMA.16816.F32.BF16 R36, R204.reuse, R164, R36 ;  /* 0x000000a4cc24723c */ /* 0x042ff00000041824 */
[C---:B------:R-:W-:Y:S01]  /*6660*/  HMMA.16816.F32.BF16 R40, R204.reuse, R166, R40 ;  /* 0x000000a6cc28723c */ /* 0x040fe20000041828 */
[----:B------:R-:W1:Y:S07]  /*6670*/  LDSM.16.M88.4 R164, [R135+0x14100] ;  /* 0x0141000087a4783b */ /* 0x000e6e0000000200 */
[C---:B------:R-:W-:Y:S08]  /*6680*/  HMMA.16816.F32.BF16 R44, R204.reuse, R168, R44 ;  /* 0x000000a8cc2c723c */ /* 0x040ff0000004182c */
[----:B------:R-:W-:Y:S01]  /*6690*/  HMMA.16816.F32.BF16 R48, R204, R170, R48 ;  /* 0x000000aacc30723c */ /* 0x000fe20000041830 */
[----:B------:R-:W5:Y:S07]  /*66a0*/  LDSM.16.M88.4 R168, [R135+0x14900] ;  /* 0x0149000087a8783b */ /* 0x000f6e0000000200 */
[C---:B------:R-:W-:Y:S08]  /*66b0*/  HMMA.16816.F32.BF16 R4, R208.reuse, R196, R4 ;  /* 0x000000c4d004723c */ /* 0x040ff00000041804 */
[C---:B------:R-:W-:Y:S01]  /*66c0*/  HMMA.16816.F32.BF16 R8, R208.reuse, R198, R8 ;  /* 0x000000c6d008723c */ /* 0x040fe20000041808 */
[----:B------:R-:W-:Y:S07]  /*66d0*/  LDSM.16.M88.4 R196, [R234] ;  /* 0x00000000eac4783b */ /* 0x000fee0000000200 */
[C---:B---3--:R-:W-:Y:S08]  /*66e0*/  HMMA.16816.F32.BF16 R12, R208.reuse, R172, R12 ;  /* 0x000000acd00c723c */ /* 0x048ff0000004180c */
[C---:B------:R-:W-:Y:S01]  /*66f0*/  HMMA.16816.F32.BF16 R16, R208.reuse, R174, R16 ;  /* 0x000000aed010723c */ /* 0x040fe20000041810 */
[----:B------:R-:W3:Y:S07]  /*6700*/  LDSM.16.M88.4 R172, [R236] ;  /* 0x00000000ecac783b */ /* 0x000eee0000000200 */
[C---:B--2---:R-:W-:Y:S08]  /*6710*/  HMMA.16816.F32.BF16 R20, R208.reuse, R160, R20 ;  /* 0x000000a0d014723c */ /* 0x044ff00000041814 */
[C---:B------:R-:W-:Y:S01]  /*6720*/  HMMA.16816.F32.BF16 R24, R208.reuse, R162, R24 ;  /* 0x000000a2d018723c */ /* 0x040fe20000041818 */
[----:B------:R-:W2:Y:S07]  /*6730*/  LDSM.16.M88.4 R160, [R235] ;  /* 0x00000000eba0783b */ /* 0x000eae0000000200 */
[C---:B------:R-:W-:Y:S08]  /*6740*/  HMMA.16816.F32.BF16 R28, R208.reuse, R180, R28 ;  /* 0x000000b4d01c723c */ /* 0x040ff0000004181c */
[C---:B------:R-:W-:Y:S01]  /*6750*/  HMMA.16816.F32.BF16 R32, R208.reuse, R182, R32 ;  /* 0x000000b6d020723c */ /* 0x040fe20000041820 */
[----:B------:R-:W-:Y:S07]  /*6760*/  LDSM.16.M88.4 R180, [R231] ;  /* 0x00000000e7b4783b */ /* 0x000fee0000000200 */
[C---:B-1----:R-:W-:Y:S08]  /*6770*/  HMMA.16816.F32.BF16 R36, R208.reuse, R164, R36 ;  /* 0x000000a4d024723c */ /* 0x042ff00000041824 */
[C---:B------:R-:W-:Y:S01]  /*6780*/  HMMA.16816.F32.BF16 R40, R208.reuse, R166, R40 ;  /* 0x000000a6d028723c */ /* 0x040fe20000041828 */
[----:B------:R-:W1:Y:S07]  /*6790*/  LDSM.16.M88.4 R164, [R233] ;  /* 0x00000000e9a4783b */ /* 0x000e6e0000000200 */
[C---:B-----5:R-:W-:Y:S08]  /*67a0*/  HMMA.16816.F32.BF16 R44, R208.reuse, R168, R44 ;  /* 0x000000a8d02c723c */ /* 0x060ff0000004182c */
[----:B------:R-:W-:Y:S01]  /*67b0*/  HMMA.16816.F32.BF16 R48, R208, R170, R48 ;  /* 0x000000aad030723c */ /* 0x000fe20000041830 */
[----:B------:R-:W5:Y:S07]  /*67c0*/  LDSM.16.M88.4 R168, [R232] ;  /* 0x00000000e8a8783b */ /* 0x000f6e0000000200 */
[C---:B---3--:R-:W-:Y:S08]  /*67d0*/  HMMA.16816.F32.BF16 R4, R212.reuse, R172, R4 ;  /* 0x000000acd404723c */ /* 0x048ff00000041804 */
[C---:B------:R-:W-:Y:S01]  /*67e0*/  HMMA.16816.F32.BF16 R8, R212.reuse, R174, R8 ;  /* 0x000000aed408723c */ /* 0x040fe20000041808 */
[----:B------:R-:W-:Y:S07]  /*67f0*/  LDSM.16.M88.4 R172, [R229+0x12900] ;  /* 0x01290000e5ac783b */ /* 0x000fee0000000200 */
[C---:B--2---:R-:W-:Y:S08]  /*6800*/  HMMA.16816.F32.BF16 R12, R212.reuse, R160, R12 ;  /* 0x000000a0d40c723c */ /* 0x044ff0000004180c */
[C---:B------:R-:W-:Y:S01]  /*6810*/  HMMA.16816.F32.BF16 R16, R212.reuse, R162, R16 ;  /* 0x000000a2d410723c */ /* 0x040fe20000041810 */
[----:B------:R-:W2:Y:S07]  /*6820*/  LDSM.16.M88.4 R160, [R229+0x12100] ;  /* 0x01210000e5a0783b */ /* 0x000eae0000000200 */
[C---:B------:R-:W-:Y:S08]  /*6830*/  HMMA.16816.F32.BF16 R20, R212.reuse, R196, R20 ;  /* 0x000000c4d414723c */ /* 0x040ff00000041814 */
[C---:B------:R-:W-:Y:S01]  /*6840*/  HMMA.16816.F32.BF16 R24, R212.reuse, R198, R24 ;  /* 0x000000c6d418723c */ /* 0x040fe20000041818 */
[----:B------:R-:W-:Y:S07]  /*6850*/  LDSM.16.M88.4 R196, [R226+0x6000] ;  /* 0x00600000e2c4783b */ /* 0x000fee0000000200 */
[C---:B-1----:R-:W-:Y:S08]  /*6860*/  HMMA.16816.F32.BF16 R28, R212.reuse, R164, R28 ;  /* 0x000000a4d41c723c */ /* 0x042ff0000004181c */
[C---:B------:R-:W-:Y:S01]  /*6870*/  HMMA.16816.F32.BF16 R32, R212.reuse, R166, R32 ;  /* 0x000000a6d420723c */ /* 0x040fe20000041820 */
[----:B------:R-:W1:Y:S07]  /*6880*/  LDSM.16.M88.4 R164, [R229+0x13100] ;  /* 0x01310000e5a4783b */ /* 0x000e6e0000000200 */
[C---:B-----5:R-:W-:Y:S08]  /*6890*/  HMMA.16816.F32.BF16 R36, R212.reuse, R168, R36 ;  /* 0x000000a8d424723c */ /* 0x060ff00000041824 */
[C---:B------:R-:W-:Y:S01]  /*68a0*/  HMMA.16816.F32.BF16 R40, R212.reuse, R170, R40 ;  /* 0x000000aad428723c */ /* 0x040fe20000041828 */
[----:B------:R-:W3:Y:S07]  /*68b0*/  LDSM.16.M88.4 R168, [R229+0x13900] ;  /* 0x01390000e5a8783b */ /* 0x000eee0000000200 */
[C---:B------:R-:W-:Y:S08]  /*68c0*/  HMMA.16816.F32.BF16 R44, R212.reuse, R180, R44 ;  /* 0x000000b4d42c723c */ /* 0x040ff0000004182c */
[----:B------:R-:W-:Y:S01]  /*68d0*/  HMMA.16816.F32.BF16 R48, R212, R182, R48 ;  /* 0x000000b6d430723c */ /* 0x000fe20000041830 */
[----:B------:R-:W5:Y:S07]  /*68e0*/  LDSM.16.M88.4 R180, [R229+0x14100] ;  /* 0x01410000e5b4783b */ /* 0x000f6e0000000200 */
[C---:B--2---:R-:W-:Y:S08]  /*68f0*/  HMMA.16816.F32.BF16 R4, R216.reuse, R160, R4 ;  /* 0x000000a0d804723c */ /* 0x044ff00000041804 */
[C---:B------:R-:W-:Y:S01]  /*6900*/  HMMA.16816.F32.BF16 R8, R216.reuse, R162, R8 ;  /* 0x000000a2d808723c */ /* 0x040fe20000041808 */
[----:B------:R-:W2:Y:S07]  /*6910*/  LDSM.16.M88.4 R160, [R229+0x14900] ;  /* 0x01490000e5a0783b */ /* 0x000eae0000000200 */
[C---:B------:R-:W-:Y:S08]  /*6920*/  HMMA.16816.F32.BF16 R12, R216.reuse, R172, R12 ;  /* 0x000000acd80c723c */ /* 0x040ff0000004180c */
[C---:B------:R-:W-:Y:S01]  /*6930*/  HMMA.16816.F32.BF16 R16, R216.reuse, R174, R16 ;  /* 0x000000aed810723c */ /* 0x040fe20000041810 */
[----:B------:R-:W2:Y:S07]  /*6940*/  LDSM.16.M88.4 R172, [R226+0x6800] ;  /* 0x00680000e2ac783b */ /* 0x000eae0000000200 */
[C---:B-1----:R-:W-:Y:S08]  /*6950*/  HMMA.16816.F32.BF16 R20, R216.reuse, R164, R20 ;  /* 0x000000a4d814723c */ /* 0x042ff00000041814 */
[C---:B------:R-:W-:Y:S01]  /*6960*/  HMMA.16816.F32.BF16 R24, R216.reuse, R166, R24 ;  /* 0x000000a6d818723c */ /* 0x040fe20000041818 */
[----:B------:R-:W1:Y:S07]  /*6970*/  LDSM.16.M88.4 R164, [R226+0x7000] ;  /* 0x00700000e2a4783b */ /* 0x000e6e0000000200 */
[C---:B---3--:R-:W-:Y:S08]  /*6980*/  HMMA.16816.F32.BF16 R28, R216.reuse, R168, R28 ;  /* 0x000000a8d81c723c */ /* 0x048ff0000004181c */
[C---:B------:R-:W-:Y:S01]  /*6990*/  HMMA.16816.F32.BF16 R32, R216.reuse, R170, R32 ;  /* 0x000000aad820723c */ /* 0x040fe20000041820 */
[----:B------:R-:W-:Y:S07]  /*69a0*/  LDSM.16.M88.4 R168, [R226+0x8000] ;  /* 0x00800000e2a8783b */ /* 0x000fee0000000200 */
[C---:B-----5:R-:W-:Y:S01]  /*69b0*/  HMMA.16816.F32.BF16 R36, R216.reuse, R180, R36 ;  /* 0x000000b4d824723c */ /* 0x060fe20000041824 */
[----:B------:R-:W3:Y:S07]  /*69c0*/  LDL.64 R180, [R1+0x10] ;  /* 0x0000100001b47983 */ /* 0x000eee0000100a00 */
[C---:B------:R-:W-:Y:S08]  /*69d0*/  HMMA.16816.F32.BF16 R40, R216.reuse, R182, R40 ;  /* 0x000000b6d828723c */ /* 0x040ff00000041828 */
[C---:B--2---:R-:W-:Y:S08]  /*69e0*/  HMMA.16816.F32.BF16 R44, R216.reuse, R160, R44 ;  /* 0x000000a0d82c723c */ /* 0x044ff0000004182c */
[----:B------:R-:W-:Y:S01]  /*69f0*/  HMMA.16816.F32.BF16 R48, R216, R162, R48 ;  /* 0x000000a2d830723c */ /* 0x000fe20000041830 */
[----:B------:R-:W2:Y:S07]  /*6a00*/  LDSM.16.M88.4 R160, [R226+0x7800] ;  /* 0x00780000e2a0783b */ /* 0x000eae0000000200 */
[C---:B------:R-:W-:Y:S08]  /*6a10*/  HMMA.16816.F32.BF16 R4, R220.reuse, R196, R4 ;  /* 0x000000c4dc04723c */ /* 0x040ff00000041804 */
[C---:B------:R-:W-:Y:S08]  /*6a20*/  HMMA.16816.F32.BF16 R8, R220.reuse, R198, R8 ;  /* 0x000000c6dc08723c */ /* 0x040ff00000041808 */
[C---:B------:R-:W-:Y:S08]  /*6a30*/  HMMA.16816.F32.BF16 R12, R220.reuse, R172, R12 ;  /* 0x000000acdc0c723c */ /* 0x040ff0000004180c */
[C---:B------:R-:W-:Y:S04]  /*6a40*/  HMMA.16816.F32.BF16 R16, R220.reuse, R174, R16 ;  /* 0x000000aedc10723c */ /* 0x040fe80000041810 */
[----:B------:R-:W-:Y:S02]  /*6a50*/  FMNMX.FTZ R0, R4, R133, !PT ;  /* 0x0000008504007209 */ /* 0x000fe40007810000 */
[----:B------:R-:W-:Y:S02]  /*6a60*/  FMNMX.FTZ R2, R6, R134, !PT ;  /* 0x0000008606027209 */ /* 0x000fe40007810000 */
[C---:B-1----:R-:W-:Y:S04]  /*6a70*/  HMMA.16816.F32.BF16 R20, R220.reuse, R164, R20 ;  /* 0x000000a4dc14723c */ /* 0x042fe80000041814 */
[----:B------:R-:W-:Y:S02]  /*6a80*/  FMNMX.FTZ R0, R5, R0, !PT ;  /* 0x0000000005007209 */ /* 0x000fe40007810000 */
[----:B------:R-:W-:Y:S02]  /*6a90*/  FMNMX.FTZ R2, R7, R2, !PT ;  /* 0x0000000207027209 */ /* 0x000fe40007810000 */
[C---:B------:R-:W-:Y:S01]  /*6aa0*/  HMMA.16816.F32.BF16 R24, R220.reuse, R166, R24 ;  /* 0x000000a6dc18723c */ /* 0x040fe20000041818 */
[----:B------:R-:W1:Y:S01]  /*6ab0*/  LDSM.16.M88.4 R164, [R226+0x8800] ;  /* 0x00880000e2a4783b */ /* 0x000e620000000200 */
[----:B------:R-:W-:Y:S04]  /*6ac0*/  DEPBAR.LE SB0, 0x0 ;  /* 0x000080000000791a */ /* 0x000fe80000000000 */
[----:B------:R-:W-:Y:S02]  /*6ad0*/  FMNMX.FTZ R0, R8, R0, !PT ;  /* 0x0000000008007209 */ /* 0x000fe40007810000 */
[C---:B--2---:R-:W-:Y:S01]  /*6ae0*/  HMMA.16816.F32.BF16 R28, R220.reuse, R160, R28 ;  /* 0x000000a0dc1c723c */ /* 0x044fe2000004181c */
[----:B------:R-:W-:Y:S04]  /*6af0*/  BAR.SYNC.DEFER_BLOCKING 0x0 ;  /* 0x0000000000007b1d */ /* 0x000fe80000010000 */
[----:B------:R-:W-:Y:S02]  /*6b00*/  FMNMX.FTZ R0, R9, R0, !PT ;  /* 0x0000000009007209 */ /* 0x000fe40007810000 */
[----:B------:R-:W-:Y:S01]  /*6b10*/  FMNMX.FTZ R2, R10, R2, !PT ;  /* 0x000000020a027209 */ /* 0x000fe20007810000 */
[C---:B------:R-:W-:Y:S04]  /*6b20*/  HMMA.16816.F32.BF16 R32, R220.reuse, R162, R32 ;  /* 0x000000a2dc20723c */ /* 0x040fe80000041820 */
[----:B------:R-:W-:Y:S02]  /*6b30*/  FMNMX.FTZ R0, R12, R0, !PT ;  /* 0x000000000c007209 */ /* 0x000fe40007810000 */
[----:B------:R-:W-:Y:S02]  /*6b40*/  FMNMX.FTZ R2, R11, R2, !PT ;  /* 0x000000020b027209 */ /* 0x000fe40007810000 */
[C---:B------:R-:W-:Y:S04]  /*6b50*/  HMMA.16816.F32.BF16 R36, R220.reuse, R168, R36 ;  /* 0x000000a8dc24723c */ /* 0x040fe80000041824 */
[----:B------:R-:W-:Y:S02]  /*6b60*/  FMNMX.FTZ R0, R13, R0, !PT ;  /* 0x000000000d007209 */ /* 0x000fe40007810000 */
[----:B------:R-:W-:Y:S02]  /*6b70*/  FMNMX.FTZ R2, R14, R2, !PT ;  /* 0x000000020e027209 */ /* 0x000fe40007810000 */
[C---:B------:R-:W-:Y:S04]  /*6b80*/  HMMA.16816.F32.BF16 R40, R220.reuse, R170, R40 ;  /* 0x000000aadc28723c */ /* 0x040fe80000041828 */
[----:B------:R-:W-:Y:S02]  /*6b90*/  FMNMX.FTZ R0, R16, R0, !PT ;  /* 0x0000000010007209 */ /* 0x000fe40007810000 */
[----:B------:R-:W-:Y:S02]  /*6ba0*/  FMNMX.FTZ R2, R15, R2, !PT ;  /* 0x000000020f027209 */ /* 0x000fe40007810000 */
[----:B------:R-:W-:Y:S01]  /*6bb0*/  FMNMX.FTZ R0, R17, R0, !PT ;  /* 0x0000000011007209 */ /* 0x000fe20007810000 */
[C---:B-1----:R-:W-:Y:S03]  /*6bc0*/  HMMA.16816.F32.BF16 R44, R220.reuse, R164, R44 ;  /* 0x000000a4dc2c723c */ /* 0x042fe6000004182c */
[----:B------:R-:W-:Y:S02]  /*6bd0*/  FMNMX.FTZ R0, R20, R0, !PT ;  /* 0x0000000014007209 */ /* 0x000fe40007810000 */
[----:B------:R-:W-:Y:S02]  /*6be0*/  FMNMX.FTZ R2, R18, R2, !PT ;  /* 0x0000000212027209 */ /* 0x000fe40007810000 */
[----:B------:R-:W-:Y:S01]  /*6bf0*/  FMNMX.FTZ R0, R21, R0, !PT ;  /* 0x0000000015007209 */ /* 0x000fe20007810000 */
[----:B------:R-:W-:Y:S04]  /*6c00*/  HMMA.16816.F32.BF16 R48, R220, R166, R48 ;  /* 0x000000a6dc30723c */ /* 0x000fe80000041830 */
[----:B------:R-:W-:Y:S02]  /*6c10*/  FMNMX.FTZ R0, R24, R0, !PT ;  /* 0x0000000018007209 */ /* 0x000fe40007810000 */
[----:B------:R-:W-:Y:S02]  /*6c20*/  FMNMX.FTZ R2, R19, R2, !PT ;  /* 0x0000000213027209 */ /* 0x000fe40007810000 */
[----:B------:R-:W-:Y:S04]  /*6c30*/  FMNMX.FTZ R0, R25, R0, !PT ;  /* 0x0000000019007209 */ /* 0x000fe80007810000 */
[----:B------:R-:W-:Y:S02]  /*6c40*/  FMNMX.FTZ R0, R28, R0, !PT ;  /* 0x000000001c007209 */ /* 0x000fe40007810000 */
        /* <DEDUP_REMOVED lines=22> */
[----:B------:R-:W-:Y:S03]  /*6db0*/  FMNMX.FTZ R2, R43, R2, !PT ;  /* 0x000000022b027209 */ /* 0x000fe60007810000 */
[----:B------:R-:W1:Y:S01]  /*6dc0*/  SHFL.BFLY PT, R3, R132, 0x2, 0x1f ;  /* 0x0c401f0084037f89 */ /* 0x000e6200000e0000 */
[----:B------:R-:W-:Y:S04]  /*6dd0*/  FMNMX.FTZ R2, R46, R2, !PT ;  /* 0x000000022e027209 */ /* 0x000fe80007810000 */
[----:B------:R-:W-:Y:S04]  /*6de0*/  FMNMX.FTZ R0, R47, R2, !PT ;  /* 0x000000022f007209 */ /* 0x000fe80007810000 */
[----:B------:R-:W-:Y:S04]  /*6df0*/  FMNMX.FTZ R0, R50, R0, !PT ;  /* 0x0000000032007209 */ /* 0x000fe80007810000 */
[----:B------:R-:W-:Y:S05]  /*6e00*/  FMNMX.FTZ R0, R51, R0, !PT ;  /* 0x0000000033007209 */ /* 0x000fea0007810000 */
[----:B------:R-:W2:Y:S01]  /*6e10*/  SHFL.BFLY PT, R2, R0, 0x2, 0x1f ;  /* 0x0c401f0000027f89 */ /* 0x000ea200000e0000 */
[----:B-1----:R-:W-:Y:S07]  /*6e20*/  FMNMX.FTZ R132, R132, R3, !PT ;  /* 0x0000000384847209 */ /* 0x002fee0007810000 */
[----:B------:R-:W1:Y:S01]  /*6e30*/  SHFL.BFLY PT, R160, R132, 0x1, 0x1f ;  /* 0x0c201f0084a07f89 */ /* 0x000e6200000e0000 */
[----:B--2---:R-:W-:Y:S07]  /*6e40*/  FMNMX.FTZ R0, R0, R2, !PT ;  /* 0x0000000200007209 */ /* 0x004fee0007810000 */
[----:B------:R-:W2:Y:S01]  /*6e50*/  SHFL.BFLY PT, R3, R0, 0x1, 0x1f ;  /* 0x0c201f0000037f89 */ /* 0x000ea200000e0000 */
[----:B-1----:R-:W-:Y:S02]  /*6e60*/  FMNMX.FTZ R132, R132, R160, !PT ;  /* 0x000000a084847209 */ /* 0x002fe40007810000 */
[----:B----4-:R-:W-:Y:S03]  /*6e70*/  @P0 MOV R160, R250 ;  /* 0x000000fa00a00202 */ /* 0x010fe60000000f00 */
[C---:B------:R-:W-:Y:S02]  /*6e80*/  FMUL.FTZ R172, R132.reuse, c[0x0][0x2d0] ;  /* 0x0000b40084ac7a20 */ /* 0x040fe40000410000 */
[----:B------:R-:W-:Y:S02]  /*6e90*/  FADD.FTZ R2, -R132, R133 ;  /* 0x0000008584027221 */ /* 0x000fe40000010100 */
[--C-:B------:R-:W-:Y:S01]  /*6ea0*/  FFMA.FTZ R133, R4, c[0x0][0x2d0], -R172.reuse ;  /* 0x0000b40004857a23 */ /* 0x100fe200000108ac */
[----:B------:R-:W-:Y:S01]  /*6eb0*/  MOV R4, UR18 ;  /* 0x0000001200047c02 */ /* 0x000fe20008000f00 */
[--C-:B------:R-:W-:Y:S02]  /*6ec0*/  FFMA.FTZ R5, R5, c[0x0][0x2d0], -R172.reuse ;  /* 0x0000b40005057a23 */ /* 0x100fe400000108ac */
[----:B------:R1:W-:Y:S01]  /*6ed0*/  MUFU.EX2 R173, R133 ;  /* 0x0000008500ad7308 */ /* 0x0003e20000000800 */
[--C-:B------:R-:W-:Y:S02]  /*6ee0*/  FFMA.FTZ R8, R8, c[0x0][0x2d0], -R172.reuse ;  /* 0x0000b40008087a23 */ /* 0x100fe400000108ac */
[--C-:B------:R-:W-:Y:S01]  /*6ef0*/  FFMA.FTZ R9, R9, c[0x0][0x2d0], -R172.reuse ;  /* 0x0000b40009097a23 */ /* 0x100fe200000108ac */
[----:B--2---:R-:W-:Y:S01]  /*6f00*/  FMNMX.FTZ R3, R0, R3, !PT ;  /* 0x0000000300037209 */ /* 0x004fe20007810000 */
[----:B------:R-:W-:Y:S02]  /*6f10*/  FMUL.FTZ R0, R2, c[0x0][0x2d0] ;  /* 0x0000b40002007a20 */ /* 0x000fe40000410000 */
[--C-:B------:R-:W-:Y:S03]  /*6f20*/  FFMA.FTZ R12, R12, c[0x0][0x2d0], -R172.reuse ;  /* 0x0000b4000c0c7a23 */ /* 0x100fe600000108ac */
[----:B------:R-:W-:Y:S01]  /*6f30*/  MUFU.EX2 R196, R5 ;  /* 0x0000000500c47308 */ /* 0x000fe20000000800 */
[--C-:B------:R-:W-:Y:S02]  /*6f40*/  FFMA.FTZ R13, R13, c[0x0][0x2d0], -R172.reuse ;  /* 0x0000b4000d0d7a23 */ /* 0x100fe400000108ac */
[--C-:B------:R-:W-:Y:S02]  /*6f50*/  FFMA.FTZ R24, R24, c[0x0][0x2d0], -R172.reuse ;  /* 0x0000b40018187a23 */ /* 0x100fe400000108ac */
[--C-:B------:R-:W-:Y:S02]  /*6f60*/  FFMA.FTZ R25, R25, c[0x0][0x2d0], -R172.reuse ;  /* 0x0000b40019197a23 */ /* 0x100fe400000108ac */
[--C-:B------:R-:W-:Y:S02]  /*6f70*/  FFMA.FTZ R28, R28, c[0x0][0x2d0], -R172.reuse ;  /* 0x0000b4001c1c7a23 */ /* 0x100fe400000108ac */
[--C-:B------:R-:W-:Y:S01]  /*6f80*/  FFMA.FTZ R29, R29, c[0x0][0x2d0], -R172.reuse ;  /* 0x0000b4001d1d7a23 */ /* 0x100fe200000108ac */
        /* <DEDUP_REMOVED lines=12> */
[----:B------:R2:W4:Y:S01]  /*7050*/  MUFU.EX2 R2, R0 ;  /* 0x0000000000027308 */ /* 0x0005220000000800 */
[----:B------:R-:W-:Y:S09]  /*7060*/  FFMA.FTZ R48, R48, c[0x0][0x2d0], -R172 ;  /* 0x0000b40030307a23 */ /* 0x000ff200000108ac */
[----:B------:R-:W-:Y:S01]  /*7070*/  MUFU.EX2 R174, R12 ;  /* 0x0000000c00ae7308 */ /* 0x000fe20000000800 */
[----:B---3--:R-:W-:Y:S05]  /*7080*/  @P0 MOV R161, R181 ;  /* 0x000000b500a10202 */ /* 0x008fea0000000f00 */
[----:B------:R-:W-:Y:S04]  /*7090*/  @P0 IMAD.WIDE.U32 R160, R4, 0x60, R160 ;  /* 0x0000006004a00825 */ /* 0x000fe800078e00a0 */
[----:B------:R-:W-:Y:S01]  /*70a0*/  MUFU.EX2 R175, R13 ;  /* 0x0000000d00af7308 */ /* 0x000fe20000000800 */
[----:B------:R-:W-:Y:S01]  /*70b0*/  @P0 IADD3 R4, R161, UR12, RZ ;  /* 0x0000000ca1040c10 */ /* 0x000fe2000fffe0ff */
[----:B------:R-:W-:Y:S01]  /*70c0*/  @UP0 USHF.L.U32 UR12, UR4, 0x6, URZ ;  /* 0x00000006040c0899 */ /* 0x000fe2000800063f */
[C---:B-1----:R-:W-:Y:S01]  /*70d0*/  @P0 SHF.L.U32 R133, R160.reuse, 0x1, RZ ;  /* 0x00000001a0850819 */ /* 0x042fe200000006ff */
[----:B--2---:R-:W-:Y:S01]  /*70e0*/  FADD.FTZ R0, -R3, R134 ;  /* 0x0000008603007221 */ /* 0x004fe20000010100 */
[----:B------:R-:W-:Y:S01]  /*70f0*/  @P0 SHF.L.U64.HI R160, R160, 0x1, R4 ;  /* 0x00000001a0a00819 */ /* 0x000fe20000010204 */
[----:B----4-:R-:W-:Y:S01]  /*7100*/  FMUL.FTZ R52, R2, R52 ;  /* 0x0000003402347220 */ /* 0x010fe20000410000 */
[C---:B------:R-:W-:Y:S01]  /*7110*/  @P0 IADD3 R4, P1, R133.reuse, c[0x0][0x1c8], RZ ;  /* 0x0000720085040a10 */ /* 0x040fe20007f3e0ff */
[----:B------:R-:W-:Y:S01]  /*7120*/  FMUL.FTZ R0, R0, c[0x0][0x2d0] ;  /* 0x0000b40000007a20 */ /* 0x000fe20000410000 */
[C---:B------:R-:W-:Y:S01]  /*7130*/  @P0 IADD3 R162, P2, R133.reuse, 0x80, RZ ;  /* 0x0000008085a20810 */ /* 0x040fe20007f5e0ff */
[----:B------:R-:W-:Y:S01]  /*7140*/  FMUL.FTZ R53, R2, R53 ;  /* 0x0000003502357220 */ /* 0x000fe20000410000 */
[----:B------:R-:W-:Y:S01]  /*7150*/  @P0 IADD3.X R5, R160, c[0x0][0x1cc], RZ, P1, !PT ;  /* 0x00007300a0050a10 */ /* 0x000fe20000ffe4ff */
[----:B------:R-:W-:Y:S01]  /*7160*/  FMUL.FTZ R56, R2, R56 ;  /* 0x0000003802387220 */ /* 0x000fe20000410000 */
[----:B------:R-:W-:Y:S01]  /*7170*/  @P0 IADD3 R162, P1, R162, c[0x0][0x1c8], RZ ;  /* 0x00007200a2a20a10 */ /* 0x000fe20007f3e0ff */
[----:B------:R-:W1:Y:S01]  /*7180*/  MUFU.EX2 R0, R0 ;  /* 0x0000000000007308 */ /* 0x000e620000000800 */
[----:B------:R-:W-:Y:S01]  /*7190*/  @P0 IADD3 R8, P3, R133, 0x100, RZ ;  /* 0x0000010085080810 */ /* 0x000fe20007f7e0ff */
[----:B------:R2:W-:Y:S01]  /*71a0*/  @P0 LDGSTS.E.BYPASS.LTC128B.128 [R248+0xc100], [R4.64], !P6 ;  /* 0x0c10000004f80fae */ /* 0x0005e2000f101d4a */
[--C-:B------:R-:W-:Y:S01]  /*71b0*/  @P0 IADD3.X R163, RZ, c[0x0][0x1cc], R160.reuse, P1, P2 ;  /* 0x00007300ffa30a10 */ /* 0x100fe20000fe44a0 */
[----:B------:R-:W-:Y:S01]  /*71c0*/  FMUL.FTZ R133, R3, c[0x0][0x2d0] ;  /* 0x0000b40003857a20 */ /* 0x000fe20000410000 */
[----:B------:R-:W-:Y:S01]  /*71d0*/  @P0 IADD3 R8, P2, R8, c[0x0][0x1c8], RZ ;  /* 0x0000720008080a10 */ /* 0x000fe20007f5e0ff */
[----:B------:R-:W-:Y:S02]  /*71e0*/  FMUL.FTZ R57, R2, R57 ;  /* 0x0000003902397220 */ /* 0x000fe40000410000 */
[--C-:B------:R-:W-:Y:S01]  /*71f0*/  FFMA.FTZ R6, R6, c[0x0][0x2d0], -R133.reuse ;  /* 0x0000b40006067a23 */ /* 0x100fe20000010885 */
[----:B------:R-:W-:Y:S01]  /*7200*/  @P0 IADD3.X R9, RZ, c[0x0][0x1cc], R160, P2, P3 ;  /* 0x00007300ff090a10 */ /* 0x000fe200017e64a0 */
[----:B------:R3:W-:Y:S01]  /*7210*/  @P0 LDGSTS.E.BYPASS.LTC128B.128 [R248+0xf100], [R162.64], !P5 ;  /* 0x0f100000a2f80fae */ /* 0x0007e2000e901d4a */
[--C-:B------:R-:W-:Y:S01]  /*7220*/  FFMA.FTZ R134, R7, c[0x0][0x2d0], -R133.reuse ;  /* 0x0000b40007867a23 */ /* 0x100fe20000010885 */
[----:B------:R4:W-:Y:S01]  /*7230*/  MUFU.EX2 R183, R6 ;  /* 0x0000000600b77308 */ /* 0x0009e20000000800 */
[--C-:B------:R-:W-:Y:S02]  /*7240*/  FFMA.FTZ R10, R10, c[0x0][0x2d0], -R133.reuse ;  /* 0x0000b4000a0a7a23 */ /* 0x100fe40000010885 */
[--C-:B------:R-:W-:Y:S02]  /*7250*/  FFMA.FTZ R11, R11, c[0x0][0x2d0], -R133.reuse ;  /* 0x0000b4000b0b7a23 */ /* 0x100fe40000010885 */
[C---:B------:R-:W-:Y:S01]  /*7260*/  FMUL.FTZ R60, R2.reuse, R60 ;  /* 0x0000003c023c7220 */ /* 0x040fe20000410000 */
[----:B------:R5:W-:Y:S01]  /*7270*/  @P0 LDGSTS.E.BYPASS.LTC128B.128 [R248+0x12100], [R8.64], !P4 ;  /* 0x1210000008f80fae */ /* 0x000be2000e101d4a */
[C---:B------:R-:W-:Y:S02]  /*7280*/  FMUL.FTZ R61, R2.reuse, R61 ;  /* 0x0000003d023d7220 */ /* 0x040fe40000410000 */
[C---:B------:R-:W-:Y:S01]  /*7290*/  FMUL.FTZ R64, R2.reuse, R64 ;  /* 0x0000004002407220 */ /* 0x040fe20000410000 */
[----:B------:R3:W-:Y:S01]  /*72a0*/  MUFU.EX2 R181, R10 ;  /* 0x0000000a00b57308 */ /* 0x0007e20000000800 */
[----:B------:R-:W-:Y:S02]  /*72b0*/  FMUL.FTZ R65, R2, R65 ;  /* 0x0000004102417220 */ /* 0x000fe40000410000 */
[C---:B-1----:R-:W-:Y:S02]  /*72c0*/  FMUL.FTZ R54, R0.reuse, R54 ;  /* 0x0000003600367220 */ /* 0x042fe40000410000 */
[----:B------:R-:W-:Y:S01]  /*72d0*/  FMUL.FTZ R55, R0, R55 ;  /* 0x0000003700377220 */ /* 0x000fe20000410000 */
[----:B--2---:R-:W-:Y:S01]  /*72e0*/  @P0 IADD3 R4, P1, R4, UR12, RZ ;  /* 0x0000000c04040c10 */ /* 0x004fe2000ff3e0ff */
[C---:B------:R-:W-:Y:S03]  /*72f0*/  FMUL.FTZ R58, R0.reuse, R58 ;  /* 0x0000003a003a7220 */ /* 0x040fe60000410000 */
[----:B------:R1:W-:Y:S01]  /*7300*/  MUFU.EX2 R180, R11 ;  /* 0x0000000b00b47308 */ /* 0x0003e20000000800 */
[----:B------:R-:W-:Y:S01]  /*7310*/  @P0 IADD3.X R5, R5, UR15, RZ, P1, !PT ;  /* 0x0000000f05050c10 */ /* 0x000fe20008ffe4ff */
[----:B------:R-:W-:Y:S01]  /*7320*/  FMUL.FTZ R59, R0, R59 ;  /* 0x0000003b003b7220 */ /* 0x000fe20000410000 */
[----:B----4-:R-:W-:Y:S01]  /*7330*/  @P0 IADD3 R6, P2, R4, UR12, RZ ;  /* 0x0000000c04060c10 */ /* 0x010fe2000ff5e0ff */
[C---:B------:R-:W-:Y:S02]  /*7340*/  FMUL.FTZ R62, R0.reuse, R62 ;  /* 0x0000003e003e7220 */ /* 0x040fe40000410000 */
[----:B------:R2:W-:Y:S01]  /*7350*/  @P0 LDGSTS.E.BYPASS.LTC128B.128 [R248+0xd100], [R4.64], !P6 ;  /* 0x0d10000004f80fae */ /* 0x0005e2000f101d4a */
[C---:B------:R-:W-:Y:S01]  /*7360*/  FMUL.FTZ R63, R0.reuse, R63 ;  /* 0x0000003f003f7220 */ /* 0x040fe20000410000 */
[----:B------:R-:W-:Y:S01]  /*7370*/  @P0 IADD3.X R7, R5, UR15, RZ, P2, !PT ;  /* 0x0000000f05070c10 */ /* 0x000fe200097fe4ff */
[C---:B------:R-:W-:Y:S01]  /*7380*/  FMUL.FTZ R66, R0.reuse, R66 ;  /* 0x0000004200427220 */ /* 0x040fe20000410000 */
[----:B------:R-:W4:Y:S01]  /*7390*/  MUFU.EX2 R182, R134 ;  /* 0x0000008600b67308 */ /* 0x000f220000000800 */
[----:B------:R-:W-:Y:S02]  /*73a0*/  FMUL.FTZ R67, R0, R67 ;  /* 0x0000004300437220 */ /* 0x000fe40000410000 */
[C---:B-----5:R-:W-:Y:S01]  /*73b0*/  FMUL.FTZ R8, R2.reuse, R140 ;  /* 0x0000008c02087220 */ /* 0x060fe20000410000 */
[----:B------:R2:W-:Y:S01]  /*73c0*/  @P0 LDGSTS.E.BYPASS.LTC128B.128 [R248+0x10100], [R4.64+0x80], !P5 ;  /* 0x1010008004f80fae */ /* 0x0005e2000e901d4a */
[----:B------:R-:W-:Y:S02]  /*73d0*/  FMUL.FTZ R9, R2, R141 ;  /* 0x0000008d02097220 */ /* 0x000fe40000410000 */
[----:B---3--:R-:W-:Y:S02]  /*73e0*/  FMUL.FTZ R10, R0, R142 ;  /* 0x0000008e000a7220 */ /* 0x008fe40000410000 */
[C---:B------:R-:W-:Y:S01]  /*73f0*/  FMUL.FTZ R68, R2.reuse, R68 ;  /* 0x0000004402447220 */ /* 0x040fe20000410000 */
[----:B------:R-:W-:Y:S01]  /*7400*/  MUFU.EX2 R250, R24 ;  /* 0x0000001800fa7308 */ /* 0x000fe20000000800 */
[----:B------:R-:W-:Y:S01]  /*7410*/  FMUL.FTZ R69, R2, R69 ;  /* 0x0000004502457220 */ /* 0x000fe20000410000 */
[----:B------:R2:W-:Y:S01]  /*7420*/  @P0 LDGSTS.E.BYPASS.LTC128B.128 [R248+0x13100], [R4.64+0x100], !P4 ;  /* 0x1310010004f80fae */ /* 0x0005e2000e101d4a */
[C---:B------:R-:W-:Y:S02]  /*7430*/  FMUL.FTZ R70, R0.reuse, R70 ;  /* 0x0000004600467220 */ /* 0x040fe40000410000 */
[C---:B-1----:R-:W-:Y:S02]  /*7440*/  FMUL.FTZ R11, R0.reuse, R143 ;  /* 0x0000008f000b7220 */ /* 0x042fe40000410000 */
[----:B------:R-:W-:Y:S02]  /*7450*/  FMUL.FTZ R71, R0, R71 ;  /* 0x0000004700477220 */ /* 0x000fe40000410000 */
[C---:B------:R-:W-:Y:S01]  /*7460*/  FMUL.FTZ R72, R2.reuse, R72 ;  /* 0x0000004802487220 */ /* 0x040fe20000410000 */
[----:B------:R1:W-:Y:S01]  /*7470*/  @P0 LDGSTS.E.BYPASS.LTC128B.128 [R248+0xe100], [R6.64], !P6 ;  /* 0x0e10000006f80fae */ /* 0x0003e2000f101d4a */
[----:B------:R-:W-:Y:S01]  /*7480*/  FMUL.FTZ R73, R2, R73 ;  /* 0x0000004902497220 */ /* 0x000fe20000410000 */
[----:B------:R-:W-:Y:S01]  /*7490*/  MUFU.EX2 R249, R25 ;  /* 0x0000001900f97308 */ /* 0x000fe20000000800 */
[C---:B------:R-:W-:Y:S02]  /*74a0*/  FMUL.FTZ R74, R0.reuse, R74 ;  /* 0x0000004a004a7220 */ /* 0x040fe40000410000 */
[----:B------:R-:W-:Y:S02]  /*74b0*/  FMUL.FTZ R75, R0, R75 ;  /* 0x0000004b004b7220 */ /* 0x000fe40000410000 */
[C---:B------:R-:W-:Y:S01]  /*74c0*/  FMUL.FTZ R76, R2.reuse, R76 ;  /* 0x0000004c024c7220 */ /* 0x040fe20000410000 */
[----:B------:R1:W-:Y:S01]  /*74d0*/  @P0 LDGSTS.E.BYPASS.LTC128B.128 [R248+0x11100], [R6.64+0x80], !P5 ;  /* 0x1110008006f80fae */ /* 0x0003e2000e901d4a */
[----:B------:R-:W-:Y:S02]  /*74e0*/  FMUL.FTZ R77, R2, R77 ;  /* 0x0000004d024d7220 */ /* 0x000fe40000410000 */
[C---:B------:R-:W-:Y:S01]  /*74f0*/  FMUL.FTZ R78, R0.reuse, R78 ;  /* 0x0000004e004e7220 */ /* 0x040fe20000410000 */
[----:B------:R3:W-:Y:S01]  /*7500*/  MUFU.EX2 R134, R16 ;  /* 0x0000001000867308 */ /* 0x0007e20000000800 */
[----:B------:R-:W-:Y:S02]  /*7510*/  FMUL.FTZ R79, R0, R79 ;  /* 0x0000004f004f7220 */ /* 0x000fe40000410000 */
[C---:B------:R-:W-:Y:S01]  /*7520*/  FMUL.FTZ R80, R2.reuse, R80 ;  /* 0x0000005002507220 */ /* 0x040fe20000410000 */
[----:B------:R1:W-:Y:S01]  /*7530*/  @P0 LDGSTS.E.BYPASS.LTC128B.128 [R248+0x14100], [R6.64+0x100], !P4 ;  /* 0x1410010006f80fae */ /* 0x0003e2000e101d4a */
[C---:B------:R-:W-:Y:S02]  /*7540*/  FMUL.FTZ R81, R2.reuse, R81 ;  /* 0x0000005102517220 */ /* 0x040fe40000410000 */
[----:B--2---:R-:W-:Y:S01]  /*7550*/  FMUL.FTZ R4, R2, R136 ;  /* 0x0000008802047220 */ /* 0x004fe20000410000 */
[----:B------:R-:W-:Y:S01]  /*7560*/  F2FP.BF16.PACK_AB R136, R196, R173 ;  /* 0x000000adc488723e */ /* 0x000fe200000010ff */
[----:B------:R-:W-:Y:S01]  /*7570*/  FMUL.FTZ R5, R2, R137 ;  /* 0x0000008902057220 */ /* 0x000fe20000410000 */
[----:B----4-:R-:W-:Y:S01]  /*7580*/  F2FP.BF16.PACK_AB R137, R182, R183 ;  /* 0x000000b7b689723e */ /* 0x010fe200000010ff */
[C---:B------:R-:W-:Y:S01]  /*7590*/  FMUL.FTZ R82, R0.reuse, R82 ;  /* 0x0000005200527220 */ /* 0x040fe20000410000 */
[----:B------:R-:W2:Y:S01]  /*75a0*/  LDSM.16.MT88.4 R160, [R224+0x100] ;  /* 0x00010000e0a0783b */ /* 0x000ea20000004200 */
[----:B------:R-:W-:Y:S01]  /*75b0*/  FMUL.FTZ R83, R0, R83 ;  /* 0x0000005300537220 */ /* 0x000fe20000410000 */
[----:B------:R4:W-:Y:S01]  /*75c0*/  MUFU.EX2 R199, R17 ;  /* 0x0000001100c77308 */ /* 0x0009e20000000800 */
[C---:B------:R-:W-:Y:S02]  /*75d0*/  FMUL.FTZ R84, R2.reuse, R84 ;  /* 0x0000005402547220 */ /* 0x040fe40000410000 */
[----:B------:R-:W-:Y:S02]  /*75e0*/  FMUL.FTZ R85, R2, R85 ;  /* 0x0000005502557220 */ /* 0x000fe40000410000 */
[C---:B------:R-:W-:Y:S01]  /*75f0*/  FMUL.FTZ R86, R0.reuse, R86 ;  /* 0x0000005600567220 */ /* 0x040fe20000410000 */
[----:B------:R-:W5:Y:S01]  /*7600*/  LDSM.16.MT88.4 R164, [R225+0x100] ;  /* 0x00010000e1a4783b */ /* 0x000f620000004200 */
[----:B------:R-:W-:Y:S02]  /*7610*/  FMUL.FTZ R87, R0, R87 ;  /* 0x0000005700577220 */ /* 0x000fe40000410000 */
[C---:B------:R-:W-:Y:S01]  /*7620*/  FMUL.FTZ R88, R2.reuse, R88 ;  /* 0x0000005802587220 */ /* 0x040fe20000410000 */
[----:B------:R-:W-:Y:S01]  /*7630*/  MUFU.EX2 R252, R20 ;  /* 0x0000001400fc7308 */ /* 0x000fe20000000800 */
[----:B------:R-:W-:Y:S02]  /*7640*/  FMUL.FTZ R89, R2, R89 ;  /* 0x0000005902597220 */ /* 0x000fe40000410000 */
[C---:B------:R-:W-:Y:S01]  /*7650*/  FMUL.FTZ R90, R0.reuse, R90 ;  /* 0x0000005a005a7220 */ /* 0x040fe20000410000 */
[----:B------:R-:W5:Y:S01]  /*7660*/  LDSM.16.MT88.4 R168, [R228+0x100] ;  /* 0x00010000e4a8783b */ /* 0x000f620000004200 */
[C---:B------:R-:W-:Y:S02]  /*7670*/  FMUL.FTZ R91, R0.reuse, R91 ;  /* 0x0000005b005b7220 */ /* 0x040fe40000410000 */
[----:B-1----:R-:W-:Y:S01]  /*7680*/  FMUL.FTZ R6, R0, R138 ;  /* 0x0000008a00067220 */ /* 0x002fe20000410000 */
[----:B------:R-:W-:Y:S01]  /*7690*/  F2FP.BF16.PACK_AB R138, R198, R197 ;  /* 0x000000c5c68a723e */ /* 0x000fe200000010ff */
[----:B------:R-:W-:Y:S01]  /*76a0*/  FMUL.FTZ R7, R0, R139 ;  /* 0x0000008b00077220 */ /* 0x000fe20000410000 */
[----:B------:R-:W-:Y:S01]  /*76b0*/  F2FP.BF16.PACK_AB R139, R180, R181 ;  /* 0x000000b5b48b723e */ /* 0x000fe200000010ff */
[C---:B------:R-:W-:Y:S01]  /*76c0*/  FMUL.FTZ R12, R2.reuse, R144 ;  /* 0x00000090020c7220 */ /* 0x040fe20000410000 */
[----:B------:R-:W1:Y:S01]  /*76d0*/  LDSM.16.MT88.4 R140, [R227+0x100] ;  /* 0x00010000e38c783b */ /* 0x000e620000004200 */
[C---:B------:R-:W-:Y:S01]  /*76e0*/  FMUL.FTZ R13, R2.reuse, R145 ;  /* 0x00000091020d7220 */ /* 0x040fe20000410000 */
[----:B------:R-:W5:Y:S01]  /*76f0*/  MUFU.EX2 R251, R21 ;  /* 0x0000001500fb7308 */ /* 0x000f620000000800 */
[C---:B---3--:R-:W-:Y:S02]  /*7700*/  FMUL.FTZ R16, R2.reuse, R148 ;  /* 0x0000009402107220 */ /* 0x048fe40000410000 */
[----:B----4-:R-:W-:Y:S02]  /*7710*/  FMUL.FTZ R17, R2, R149 ;  /* 0x0000009502117220 */ /* 0x010fe40000410000 */
[--C-:B------:R-:W-:Y:S01]  /*7720*/  FFMA.FTZ R26, R26, c[0x0][0x2d0], -R133.reuse ;  /* 0x0000b4001a1a7a23 */ /* 0x100fe20000010885 */
[----:B------:R-:W0:Y:S01]  /*7730*/  LDGDEPBAR ;  /* 0x00000000000079af */ /* 0x000e220000000000 */
[--C-:B------:R-:W-:Y:S02]  /*7740*/  FFMA.FTZ R27, R27, c[0x0][0x2d0], -R133.reuse ;  /* 0x0000b4001b1b7a23 */ /* 0x100fe40000010885 */
[--C-:B------:R-:W-:Y:S01]  /*7750*/  FFMA.FTZ R30, R30, c[0x0][0x2d0], -R133.reuse ;  /* 0x0000b4001e1e7a23 */ /* 0x100fe20000010885 */
[----:B------:R-:W-:Y:S01]  /*7760*/  MUFU.EX2 R48, R48 ;  /* 0x0000003000307308 */ /* 0x000fe20000000800 */
[--C-:B------:R-:W-:Y:S02]  /*7770*/  FFMA.FTZ R31, R31, c[0x0][0x2d0], -R133.reuse ;  /* 0x0000b4001f1f7a23 */ /* 0x100fe40000010885 */
[--C-:B------:R-:W-:Y:S01]  /*7780*/  FFMA.FTZ R34, R34, c[0x0][0x2d0], -R133.reuse ;  /* 0x0000b40022227a23 */ /* 0x100fe20000010885 */
[C---:B--2---:R-:W-:Y:S05]  /*7790*/  HMMA.16816.F32.BF16 R4, R136.reuse, R160, R4 ;  /* 0x000000a08804723c */ /* 0x044fea0000041804 */
[--C-:B------:R-:W-:Y:S02]  /*77a0*/  FFMA.FTZ R35, R35, c[0x0][0x2d0], -R133.reuse ;  /* 0x0000b40023237a23 */ /* 0x100fe40000010885 */
[--C-:B------:R-:W-:Y:S01]  /*77b0*/  FFMA.FTZ R38, R38, c[0x0][0x2d0], -R133.reuse ;  /* 0x0000b40026267a23 */ /* 0x100fe20000010885 */
[C---:B------:R-:W-:Y:S01]  /*77c0*/  HMMA.16816.F32.BF16 R8, R136.reuse, R162, R8 ;  /* 0x000000a28808723c */ /* 0x040fe20000041808 */
[----:B------:R-:W2:Y:S03]  /*77d0*/  LDSM.16.MT88.4 R160, [R224+0x3100] ;  /* 0x00310000e0a0783b */ /* 0x000ea60000004200 */
[--C-:B------:R-:W-:Y:S01]  /*77e0*/  FFMA.FTZ R39, R39, c[0x0][0x2d0], -R133.reuse ;  /* 0x0000b40027277a23 */ /* 0x100fe20000010885 */
[----:B-----5:R-:W-:Y:S01]  /*77f0*/  F2FP.BF16.PACK_AB R20, R251, R252 ;  /* 0x000000fcfb14723e */ /* 0x020fe200000010ff */
[--C-:B------:R-:W-:Y:S02]  /*7800*/  FFMA.FTZ R42, R42, c[0x0][0x2d0], -R133.reuse ;  /* 0x0000b4002a2a7a23 */ /* 0x100fe40000010885 */
[C---:B------:R-:W-:Y:S04]  /*7810*/  HMMA.16816.F32.BF16 R52, R136.reuse, R164, R52 ;  /* 0x000000a48834723c */ /* 0x040fe80000041834 */
[--C-:B------:R-:W-:Y:S02]  /*7820*/  FFMA.FTZ R43, R43, c[0x0][0x2d0], -R133.reuse ;  /* 0x0000b4002b2b7a23 */ /* 0x100fe40000010885 */
[C---:B------:R-:W-:Y:S02]  /*7830*/  FMUL.FTZ R92, R2.reuse, R92 ;  /* 0x0000005c025c7220 */ /* 0x040fe40000410000 */
[C---:B------:R-:W-:Y:S01]  /*7840*/  HMMA.16816.F32.BF16 R56, R136.reuse, R166, R56 ;  /* 0x000000a68838723c */ /* 0x040fe20000041838 */
[----:B------:R-:W3:Y:S03]  /*7850*/  LDSM.16.MT88.4 R164, [R225+0x3100] ;  /* 0x00310000e1a4783b */ /* 0x000ee60000004200 */
[----:B------:R-:W-:Y:S02]  /*7860*/  FMUL.FTZ R93, R2, R93 ;  /* 0x0000005d025d7220 */ /* 0x000fe40000410000 */
[C---:B------:R-:W-:Y:S02]  /*7870*/  FMUL.FTZ R94, R0.reuse, R94 ;  /* 0x0000005e005e7220 */ /* 0x040fe40000410000 */
[C---:B------:R-:W-:Y:S04]  /*7880*/  HMMA.16816.F32.BF16 R60, R136.reuse, R168, R60 ;  /* 0x000000a8883c723c */ /* 0x040fe8000004183c */
[----:B------:R-:W-:Y:S02]  /*7890*/  FMUL.FTZ R95, R0, R95 ;  /* 0x0000005f005f7220 */ /* 0x000fe40000410000 */
[C---:B------:R-:W-:Y:S02]  /*78a0*/  FMUL.FTZ R96, R2.reuse, R96 ;  /* 0x0000006002607220 */ /* 0x040fe40000410000 */
[C---:B------:R-:W-:Y:S04]  /*78b0*/  HMMA.16816.F32.BF16 R64, R136.reuse, R170, R64 ;  /* 0x000000aa8840723c */ /* 0x040fe80000041840 */
[----:B------:R-:W-:Y:S02]  /*78c0*/  FMUL.FTZ R97, R2, R97 ;  /* 0x0000006102617220 */ /* 0x000fe40000410000 */
[C---:B------:R-:W-:Y:S02]  /*78d0*/  FMUL.FTZ R98, R0.reuse, R98 ;  /* 0x0000006200627220 */ /* 0x040fe40000410000 */
[C---:B-1----:R-:W-:Y:S04]  /*78e0*/  HMMA.16816.F32.BF16 R68, R136.reuse, R140, R68 ;  /* 0x0000008c8844723c */ /* 0x042fe80000041844 */
[----:B------:R-:W-:Y:S02]  /*78f0*/  FMUL.FTZ R99, R0, R99 ;  /* 0x0000006300637220 */ /* 0x000fe40000410000 */
[C---:B------:R-:W-:Y:S02]  /*7900*/  FMUL.FTZ R100, R2.reuse, R100 ;  /* 0x0000006402647220 */ /* 0x040fe40000410000 */
[C---:B------:R-:W-:Y:S01]  /*7910*/  HMMA.16816.F32.BF16 R72, R136.reuse, R142, R72 ;  /* 0x0000008e8848723c */ /* 0x040fe20000041848 */
[----:B------:R-:W1:Y:S03]  /*7920*/  LDSM.16.MT88.4 R140, [R228+0x3100] ;  /* 0x00310000e48c783b */ /* 0x000e660000004200 */
[----:B------:R-:W-:Y:S02]  /*7930*/  FMUL.FTZ R101, R2, R101 ;  /* 0x0000006502657220 */ /* 0x000fe40000410000 */
[C---:B------:R-:W-:Y:S02]  /*7940*/  FMUL.FTZ R102, R0.reuse, R102 ;  /* 0x0000006600667220 */ /* 0x040fe40000410000 */
[C---:B--2---:R-:W-:Y:S04]  /*7950*/  HMMA.16816.F32.BF16 R76, R136.reuse, R160, R76 ;  /* 0x000000a0884c723c */ /* 0x044fe8000004184c */
[----:B------:R-:W-:Y:S02]  /*7960*/  FMUL.FTZ R103, R0, R103 ;  /* 0x0000006700677220 */ /* 0x000fe40000410000 */
[C---:B------:R-:W-:Y:S02]  /*7970*/  FMUL.FTZ R104, R2.reuse, R104 ;  /* 0x0000006802687220 */ /* 0x040fe40000410000 */
[C---:B------:R-:W-:Y:S01]  /*7980*/  HMMA.16816.F32.BF16 R80, R136.reuse, R162, R80 ;  /* 0x000000a28850723c */ /* 0x040fe20000041850 */
[----:B------:R-:W2:Y:S03]  /*7990*/  LDSM.16.MT88.4 R160, [R227+0x3100] ;  /* 0x00310000e3a0783b */ /* 0x000ea60000004200 */
[----:B------:R-:W-:Y:S02]  /*79a0*/  FMUL.FTZ R105, R2, R105 ;  /* 0x0000006902697220 */ /* 0x000fe40000410000 */
[C---:B------:R-:W-:Y:S02]  /*79b0*/  FMUL.FTZ R106, R0.reuse, R106 ;  /* 0x0000006a006a7220 */ /* 0x040fe40000410000 */
[C---:B---3--:R-:W-:Y:S04]  /*79c0*/  HMMA.16816.F32.BF16 R84, R136.reuse, R164, R84 ;  /* 0x000000a48854723c */ /* 0x048fe80000041854 */
[----:B------:R-:W-:Y:S02]  /*79d0*/  FMUL.FTZ R107, R0, R107 ;  /* 0x0000006b006b7220 */ /* 0x000fe40000410000 */
[C---:B------:R-:W-:Y:S02]  /*79e0*/  FMUL.FTZ R108, R2.reuse, R108 ;  /* 0x0000006c026c7220 */ /* 0x040fe40000410000 */
[C---:B------:R-:W-:Y:S01]  /*79f0*/  HMMA.16816.F32.BF16 R88, R136.reuse, R166, R88 ;  /* 0x000000a68858723c */ /* 0x040fe20000041858 */
[----:B------:R-:W3:Y:S03]  /*7a00*/  LDSM.16.MT88.4 R164, [R224+0x6100] ;  /* 0x00610000e0a4783b */ /* 0x000ee60000004200 */
[----:B------:R-:W-:Y:S02]  /*7a10*/  FMUL.FTZ R109, R2, R109 ;  /* 0x0000006d026d7220 */ /* 0x000fe40000410000 */
[C---:B------:R-:W-:Y:S02]  /*7a20*/  FMUL.FTZ R110, R0.reuse, R110 ;  /* 0x0000006e006e7220 */ /* 0x040fe40000410000 */
[----:B------:R-:W-:Y:S01]  /*7a30*/  FMUL.FTZ R111, R0, R111 ;  /* 0x0000006f006f7220 */ /* 0x000fe20000410000 */
[C---:B-1----:R-:W-:Y:S03]  /*7a40*/  HMMA.16816.F32.BF16 R92, R136.reuse, R140, R92 ;  /* 0x0000008c885c723c */ /* 0x042fe6000004185c */
[--C-:B------:R-:W-:Y:S02]  /*7a50*/  FFMA.FTZ R14, R14, c[0x0][0x2d0], -R133.reuse ;  /* 0x0000b4000e0e7a23 */ /* 0x100fe40000010885 */
[--C-:B------:R-:W-:Y:S02]  /*7a60*/  FFMA.FTZ R15, R15, c[0x0][0x2d0], -R133.reuse ;  /* 0x0000b4000f0f7a23 */ /* 0x100fe40000010885 */
[C---:B------:R-:W-:Y:S01]  /*7a70*/  FMUL.FTZ R112, R2.reuse, R112 ;  /* 0x0000007002707220 */ /* 0x040fe20000410000 */
[C---:B------:R-:W-:Y:S01]  /*7a80*/  HMMA.16816.F32.BF16 R96, R136.reuse, R142, R96 ;  /* 0x0000008e8860723c */ /* 0x040fe20000041860 */
[----:B------:R-:W1:Y:S01]  /*7a90*/  LDSM.16.MT88.4 R140, [R225+0x6100] ;  /* 0x00610000e18c783b */ /* 0x000e620000004200 */
[----:B------:R4:W-:Y:S02]  /*7aa0*/  MUFU.EX2 R171, R14 ;  /* 0x0000000e00ab7308 */ /* 0x0009e40000000800 */
[----:B------:R-:W-:Y:S02]  /*7ab0*/  FMUL.FTZ R113, R2, R113 ;  /* 0x0000007102717220 */ /* 0x000fe40000410000 */
[C---:B------:R-:W-:Y:S02]  /*7ac0*/  FMUL.FTZ R114, R0.reuse, R114 ;  /* 0x0000007200727220 */ /* 0x040fe40000410000 */
[C---:B--2---:R-:W-:Y:S04]  /*7ad0*/  HMMA.16816.F32.BF16 R100, R136.reuse, R160, R100 ;  /* 0x000000a08864723c */ /* 0x044fe80000041864 */
[----:B------:R-:W-:Y:S01]  /*7ae0*/  FMUL.FTZ R115, R0, R115 ;  /* 0x0000007300737220 */ /* 0x000fe20000410000 */
[----:B------:R2:W5:Y:S01]  /*7af0*/  MUFU.EX2 R170, R15 ;  /* 0x0000000f00aa7308 */ /* 0x0005620000000800 */
[C---:B------:R-:W-:Y:S02]  /*7b00*/  FMUL.FTZ R116, R2.reuse, R116 ;  /* 0x0000007402747220 */ /* 0x040fe40000410000 */
[C---:B------:R-:W-:Y:S01]  /*7b10*/  HMMA.16816.F32.BF16 R104, R136.reuse, R162, R104 ;  /* 0x000000a28868723c */ /* 0x040fe20000041868 */
[----:B------:R-:W5:Y:S03]  /*7b20*/  LDSM.16.MT88.4 R160, [R228+0x6100] ;  /* 0x00610000e4a0783b */ /* 0x000f660000004200 */
[----:B------:R-:W-:Y:S02]  /*7b30*/  FMUL.FTZ R117, R2, R117 ;  /* 0x0000007502757220 */ /* 0x000fe40000410000 */
[C---:B------:R-:W-:Y:S02]  /*7b40*/  FMUL.FTZ R118, R0.reuse, R118 ;  /* 0x0000007600767220 */ /* 0x040fe40000410000 */
[C---:B---3--:R-:W-:Y:S04]  /*7b50*/  HMMA.16816.F32.BF16 R108, R136.reuse, R164, R108 ;  /* 0x000000a4886c723c */ /* 0x048fe8000004186c */
[C---:B----4-:R-:W-:Y:S02]  /*7b60*/  FMUL.FTZ R14, R0.reuse, R146 ;  /* 0x00000092000e7220 */ /* 0x050fe40000410000 */
[----:B------:R-:W-:Y:S02]  /*7b70*/  FMUL.FTZ R119, R0, R119 ;  /* 0x0000007700777220 */ /* 0x000fe40000410000 */
[C---:B------:R-:W-:Y:S01]  /*7b80*/  HMMA.16816.F32.BF16 R112, R136.reuse, R166, R112 ;  /* 0x000000a68870723c */ /* 0x040fe20000041870 */
[----:B------:R-:W3:Y:S03]  /*7b90*/  LDSM.16.MT88.4 R164, [R227+0x6100] ;  /* 0x00610000e3a4783b */ /* 0x000ee60000004200 */
[--C-:B------:R-:W-:Y:S02]  /*7ba0*/  FFMA.FTZ R18, R18, c[0x0][0x2d0], -R133.reuse ;  /* 0x0000b40012127a23 */ /* 0x100fe40000010885 */
[--C-:B------:R-:W-:Y:S02]  /*7bb0*/  FFMA.FTZ R19, R19, c[0x0][0x2d0], -R133.reuse ;  /* 0x0000b40013137a23 */ /* 0x100fe40000010885 */
[----:B--2---:R-:W-:Y:S01]  /*7bc0*/  FMUL.FTZ R15, R0, R147 ;  /* 0x00000093000f7220 */ /* 0x004fe20000410000 */
[C---:B-1----:R-:W-:Y:S01]  /*7bd0*/  HMMA.16816.F32.BF16 R116, R136.reuse, R140, R116 ;  /* 0x0000008c8874723c */ /* 0x042fe20000041874 */
[----:B------:R1:W-:Y:S01]  /*7be0*/  MUFU.EX2 R169, R18 ;  /* 0x0000001200a97308 */ /* 0x0003e20000000800 */
[----:B------:R-:W-:Y:S01]  /*7bf0*/  LDSM.16.MT88.4 R144, [R225+0x900] ;  /* 0x00090000e190783b */ /* 0x000fe20000004200 */
[C---:B------:R-:W-:Y:S02]  /*7c00*/  FMUL.FTZ R120, R2.reuse, R120 ;  /* 0x0000007802787220 */ /* 0x040fe40000410000 */
[----:B------:R-:W-:Y:S02]  /*7c10*/  FMUL.FTZ R121, R2, R121 ;  /* 0x0000007902797220 */ /* 0x000fe40000410000 */
[C---:B------:R-:W-:Y:S02]  /*7c20*/  FMUL.FTZ R122, R0.reuse, R122 ;  /* 0x0000007a007a7220 */ /* 0x040fe40000410000 */
[----:B------:R-:W-:Y:S02]  /*7c30*/  FMUL.FTZ R123, R0, R123 ;  /* 0x0000007b007b7220 */ /* 0x000fe40000410000 */
[----:B------:R2:W4:Y:S01]  /*7c40*/  MUFU.EX2 R168, R19 ;  /* 0x0000001300a87308 */ /* 0x0005220000000800 */
[C---:B------:R-:W-:Y:S02]  /*7c50*/  FMUL.FTZ R124, R2.reuse, R124 ;  /* 0x0000007c027c7220 */ /* 0x040fe40000410000 */
[----:B------:R-:W-:Y:S02]  /*7c60*/  FMUL.FTZ R125, R2, R125 ;  /* 0x0000007d027d7220 */ /* 0x000fe40000410000 */
[C---:B------:R-:W-:Y:S01]  /*7c70*/  HMMA.16816.F32.BF16 R120, R136.reuse, R142, R120 ;  /* 0x0000008e8878723c */ /* 0x040fe20000041878 */
[----:B------:R-:W4:Y:S02]  /*7c80*/  LDSM.16.MT88.4 R140, [R224+0x900] ;  /* 0x00090000e08c783b */ /* 0x000f240000004200 */
[C---:B------:R-:W-:Y:S02]  /*7c90*/  FMUL.FTZ R126, R0.reuse, R126 ;  /* 0x0000007e007e7220 */ /* 0x040fe40000410000 */
[----:B------:R-:W-:Y:S02]  /*7ca0*/  FMUL.FTZ R127, R0, R127 ;  /* 0x0000007f007f7220 */ /* 0x000fe40000410000 */
[----:B------:R-:W-:Y:S01]  /*7cb0*/  FMUL.FTZ R128, R2, R128 ;  /* 0x0000008002807220 */ /* 0x000fe20000410000 */
[C---:B-----5:R-:W-:Y:S04]  /*7cc0*/  HMMA.16816.F32.BF16 R12, R136.reuse, R160, R12 ;  /* 0x000000a0880c723c */ /* 0x060fe8000004180c */
[----:B-1----:R-:W-:Y:S02]  /*7cd0*/  FMUL.FTZ R18, R0, R150 ;  /* 0x0000009600127220 */ /* 0x002fe40000410000 */
[----:B------:R-:W-:Y:S02]  /*7ce0*/  FMUL.FTZ R129, R2, R129 ;  /* 0x0000008102817220 */ /* 0x000fe40000410000 */
[C---:B------:R-:W-:Y:S01]  /*7cf0*/  HMMA.16816.F32.BF16 R124, R136.reuse, R162, R124 ;  /* 0x000000a2887c723c */ /* 0x040fe2000004187c */
[----:B------:R-:W-:Y:S03]  /*7d00*/  LDSM.16.MT88.4 R160, [R227+0x900] ;  /* 0x00090000e3a0783b */ /* 0x000fe60000004200 */
[C---:B--2---:R-:W-:Y:S02]  /*7d10*/  FMUL.FTZ R19, R0.reuse, R151 ;  /* 0x0000009700137220 */ /* 0x044fe40000410000 */
[C---:B------:R-:W-:Y:S02]  /*7d20*/  FMUL.FTZ R130, R0.reuse, R130 ;  /* 0x0000008200827220 */ /* 0x040fe40000410000 */
[----:B------:R-:W-:Y:S01]  /*7d30*/  FMUL.FTZ R131, R0, R131 ;  /* 0x0000008300837220 */ /* 0x000fe20000410000 */
[----:B------:R-:W1:Y:S02]  /*7d40*/  LDSM.16.MT88.4 R148, [R228+0x900] ;  /* 0x00090000e494783b */ /* 0x000e640000004200 */
[C---:B---3--:R-:W-:Y:S01]  /*7d50*/  HMMA.16816.F32.BF16 R16, R136.reuse, R164, R16 ;  /* 0x000000a48810723c */ /* 0x048fe20000041810 */
[----:B------:R-:W-:Y:S02]  /*7d60*/  MUFU.EX2 R165, R26 ;  /* 0x0000001a00a57308 */ /* 0x000fe40000000800 */
[--C-:B------:R-:W-:Y:S02]  /*7d70*/  FFMA.FTZ R22, R22, c[0x0][0x2d0], -R133.reuse ;  /* 0x0000b40016167a23 */ /* 0x100fe40000010885 */
[--C-:B------:R-:W-:Y:S03]  /*7d80*/  FFMA.FTZ R23, R23, c[0x0][0x2d0], -R133.reuse ;  /* 0x0000b40017177a23 */ /* 0x100fe60000010885 */
[----:B------:R-:W-:Y:S03]  /*7d90*/  HMMA.16816.F32.BF16 R128, R136, R166, R128 ;  /* 0x000000a68880723c */ /* 0x000fe60000041880 */
[----:B------:R2:W-:Y:S04]  /*7da0*/  MUFU.EX2 R164, R27 ;  /* 0x0000001b00a47308 */ /* 0x0005e80000000800 */
[----:B------:R-:W-:Y:S02]  /*7db0*/  F2FP.BF16.PACK_AB R136, R175, R174 ;  /* 0x000000aeaf88723e */ /* 0x000fe400000010ff */
[----:B------:R-:W-:Y:S03]  /*7dc0*/  F2FP.BF16.PACK_AB R138, R199, R134 ;  /* 0x00000086c78a723e */ /* 0x000fe600000010ff */
[----:B------:R-:W-:Y:S01]  /*7dd0*/  F2FP.BF16.PACK_AB R137, R170, R171 ;  /* 0x000000abaa89723e */ /* 0x000fe200000010ff */
[----:B------:R3:W-:Y:S01]  /*7de0*/  MUFU.EX2 R167, R22 ;  /* 0x0000001600a77308 */ /* 0x0007e20000000800 */
[----:B----4-:R-:W-:Y:S07]  /*7df0*/  F2FP.BF16.PACK_AB R139, R168, R169 ;  /* 0x000000a9a88b723e */ /* 0x010fee00000010ff */
[C---:B------:R-:W-:Y:S02]  /*7e00*/  HMMA.16816.F32.BF16 R4, R136.reuse, R140, R4 ;  /* 0x0000008c8804723c */ /* 0x040fe40000041804 */
[----:B------:R-:W4:Y:S01]  /*7e10*/  MUFU.EX2 R166, R23 ;  /* 0x0000001700a67308 */ /* 0x000f220000000800 */
[----:B--2---:R-:W-:Y:S05]  /*7e20*/  LDSM.16.MT88.4 R24, [R228+0x1100] ;  /* 0x00110000e418783b */ /* 0x004fea0000004200 */
[C---:B------:R-:W-:Y:S03]  /*7e30*/  HMMA.16816.F32.BF16 R8, R136.reuse, R142, R8 ;  /* 0x0000008e8808723c */ /* 0x040fe60000041808 */
[----:B------:R-:W2:Y:S05]  /*7e40*/  LDSM.16.MT88.4 R140, [R224+0x3900] ;  /* 0x00390000e08c783b */ /* 0x000eaa0000004200 */
[C---:B------:R-:W-:Y:S04]  /*7e50*/  HMMA.16816.F32.BF16 R52, R136.reuse, R144, R52 ;  /* 0x000000908834723c */ /* 0x040fe80000041834 */
[----:B---3--:R-:W-:Y:S04]  /*7e60*/  F2FP.BF16.PACK_AB R22, R249, R250 ;  /* 0x000000faf916723e */ /* 0x008fe800000010ff */
[C---:B------:R-:W-:Y:S01]  /*7e70*/  HMMA.16816.F32.BF16 R56, R136.reuse, R146, R56 ;  /* 0x000000928838723c */ /* 0x040fe20000041838 */
[----:B------:R-:W3:Y:S03]  /*7e80*/  LDSM.16.MT88.4 R144, [R225+0x3900] ;  /* 0x00390000e190783b */ /* 0x000ee60000004200 */
[----:B----4-:R-:W-:Y:S02]  /*7e90*/  F2FP.BF16.PACK_AB R21, R166, R167 ;  /* 0x000000a7a615723e */ /* 0x010fe400000010ff */
[----:B------:R-:W-:Y:S02]  /*7ea0*/  F2FP.BF16.PACK_AB R23, R164, R165 ;  /* 0x000000a5a417723e */ /* 0x000fe400000010ff */
[C---:B-1----:R-:W-:Y:S08]  /*7eb0*/  HMMA.16816.F32.BF16 R60, R136.reuse, R148, R60 ;  /* 0x00000094883c723c */ /* 0x042ff0000004183c */
[C---:B------:R-:W-:Y:S01]  /*7ec0*/  HMMA.16816.F32.BF16 R64, R136.reuse, R150, R64 ;  /* 0x000000968840723c */ /* 0x040fe20000041840 */
[----:B------:R-:W1:Y:S07]  /*7ed0*/  LDSM.16.MT88.4 R148, [R228+0x3900] ;  /* 0x00390000e494783b */ /* 0x000e6e0000004200 */
[C---:B------:R-:W-:Y:S08]  /*7ee0*/  HMMA.16816.F32.BF16 R68, R136.reuse, R160, R68 ;  /* 0x000000a08844723c */ /* 0x040ff00000041844 */
[C---:B------:R-:W-:Y:S01]  /*7ef0*/  HMMA.16816.F32.BF16 R72, R136.reuse, R162, R72 ;  /* 0x000000a28848723c */ /* 0x040fe20000041848 */
[----:B------:R-:W4:Y:S07]  /*7f00*/  LDSM.16.MT88.4 R160, [R227+0x3900] ;  /* 0x00390000e3a0783b */ /* 0x000f2e0000004200 */
[C---:B--2---:R-:W-:Y:S08]  /*7f10*/  HMMA.16816.F32.BF16 R76, R136.reuse, R140, R76 ;  /* 0x0000008c884c723c */ /* 0x044ff0000004184c */
[C---:B------:R-:W-:Y:S01]  /*7f20*/  HMMA.16816.F32.BF16 R80, R136.reuse, R142, R80 ;  /* 0x0000008e8850723c */ /* 0x040fe20000041850 */
[----:B------:R-:W2:Y:S07]  /*7f30*/  LDSM.16.MT88.4 R140, [R224+0x6900] ;  /* 0x00690000e08c783b */ /* 0x000eae0000004200 */
[C---:B---3--:R-:W-:Y:S08]  /*7f40*/  HMMA.16816.F32.BF16 R84, R136.reuse, R144, R84 ;  /* 0x000000908854723c */ /* 0x048ff00000041854 */
[C---:B------:R-:W-:Y:S01]  /*7f50*/  HMMA.16816.F32.BF16 R88, R136.reuse, R146, R88 ;  /* 0x000000928858723c */ /* 0x040fe20000041858 */
[----:B------:R-:W3:Y:S07]  /*7f60*/  LDSM.16.MT88.4 R144, [R225+0x6900] ;  /* 0x00690000e190783b */ /* 0x000eee0000004200 */
[C---:B-1----:R-:W-:Y:S08]  /*7f70*/  HMMA.16816.F32.BF16 R92, R136.reuse, R148, R92 ;  /* 0x00000094885c723c */ /* 0x042ff0000004185c */
[C---:B------:R-:W-:Y:S01]  /*7f80*/  HMMA.16816.F32.BF16 R96, R136.reuse, R150, R96 ;  /* 0x000000968860723c */ /* 0x040fe20000041860 */
[----:B------:R-:W1:Y:S07]  /*7f90*/  LDSM.16.MT88.4 R148, [R228+0x6900] ;  /* 0x00690000e494783b */ /* 0x000e6e0000004200 */
[C---:B----4-:R-:W-:Y:S08]  /*7fa0*/  HMMA.16816.F32.BF16 R100, R136.reuse, R160, R100 ;  /* 0x000000a08864723c */ /* 0x050ff00000041864 */
        /* <DEDUP_REMOVED lines=8> */
[C---:B-1----:R-:W-:Y:S07]  /*8030*/  HMMA.16816.F32.BF16 R12, R136.reuse, R148, R12 ;  /* 0x00000094880c723c */ /* 0x042fee000004180c */
[----:B------:R-:W-:Y:S01]  /*8040*/  MOV R149, R199 ;  /* 0x000000c700957202 */ /* 0x000fe20000000f00 */
[C---:B------:R-:W-:Y:S01]  /*8050*/  HMMA.16816.F32.BF16 R124, R136.reuse, R150, R124 ;  /* 0x00000096887c723c */ /* 0x040fe2000004187c */
[----:B------:R-:W-:Y:S03]  /*8060*/  MUFU.EX2 R199, R28 ;  /* 0x0000001c00c77308 */ /* 0x000fe60000000800 */
[----:B------:R-:W-:Y:S03]  /*8070*/  MOV R148, R198 ;  /* 0x000000c600947202 */ /* 0x000fe60000000f00 */
[----:B------:R-:W-:Y:S01]  /*8080*/  MOV R151, R197 ;  /* 0x000000c500977202 */ /* 0x000fe20000000f00 */
[C---:B----4-:R-:W-:Y:S03]  /*8090*/  HMMA.16816.F32.BF16 R16, R136.reuse, R160, R16 ;  /* 0x000000a08810723c */ /* 0x050fe60000041810 */
[----:B------:R-:W1:Y:S01]  /*80a0*/  MUFU.EX2 R198, R29 ;  /* 0x0000001d00c67308 */ /* 0x000e620000000800 */
[----:B------:R-:W-:Y:S04]  /*80b0*/  MOV R150, R196 ;  /* 0x000000c400967202 */ /* 0x000fe80000000f00 */
[----:B------:R-:W-:Y:S01]  /*80c0*/  HMMA.16816.F32.BF16 R128, R136, R162, R128 ;  /* 0x000000a28880723c */ /* 0x000fe20000041880 */
[----:B------:R-:W4:Y:S04]  /*80d0*/  LDSM.16.MT88.4 R136, [R227+0x1100] ;  /* 0x00110000e388783b */ /* 0x000f280000004200 */
[----:B------:R-:W-:Y:S03]  /*80e0*/  MUFU.EX2 R162, R30 ;  /* 0x0000001e00a27308 */ /* 0x000fe60000000800 */
[C---:B--2---:R-:W-:Y:S07]  /*80f0*/  HMMA.16816.F32.BF16 R4, R20.reuse, R140, R4 ;  /* 0x0000008c1404723c */ /* 0x044fee0000041804 */
[----:B------:R2:W-:Y:S01]  /*8100*/  MUFU.EX2 R161, R31 ;  /* 0x0000001f00a17308 */ /* 0x0005e20000000800 */
[C---:B------:R-:W-:Y:S01]  /*8110*/  HMMA.16816.F32.BF16 R8, R20.reuse, R142, R8 ;  /* 0x0000008e1408723c */ /* 0x040fe20000041808 */
[----:B------:R-:W5:Y:S07]  /*8120*/  LDSM.16.MT88.4 R140, [R224+0x4100] ;  /* 0x00410000e08c783b */ /* 0x000f6e0000004200 */
[C---:B---3--:R-:W-:Y:S01]  /*8130*/  HMMA.16816.F32.BF16 R52, R20.reuse, R144, R52 ;  /* 0x000000901434723c */ /* 0x048fe20000041834 */
[----:B------:R-:W-:Y:S07]  /*8140*/  MUFU.EX2 R197, R32 ;  /* 0x0000002000c57308 */ /* 0x000fee0000000800 */
[C---:B------:R-:W-:Y:S01]  /*8150*/  HMMA.16816.F32.BF16 R56, R20.reuse, R146, R56 ;  /* 0x000000921438723c */ /* 0x040fe20000041838 */
[----:B------:R-:W3:Y:S02]  /*8160*/  LDSM.16.MT88.4 R144, [R225+0x4100] ;  /* 0x00410000e190783b */ /* 0x000ee40000004200 */
[----:B------:R-:W1:Y:S05]  /*8170*/  MUFU.EX2 R196, R33 ;  /* 0x0000002100c47308 */ /* 0x000e6a0000000800 */
[C---:B------:R-:W-:Y:S01]  /*8180*/  HMMA.16816.F32.BF16 R60, R20.reuse, R24, R60 ;  /* 0x00000018143c723c */ /* 0x040fe2000004183c */
[----:B--2---:R-:W-:Y:S04]  /*8190*/  LDSM.16.MT88.4 R28, [R224+0x1900] ;  /* 0x00190000e01c783b */ /* 0x004fe80000004200 */
[----:B------:R-:W-:Y:S03]  /*81a0*/  MUFU.EX2 R163, R41 ;  /* 0x0000002900a37308 */ /* 0x000fe60000000800 */
[C---:B------:R-:W-:Y:S01]  /*81b0*/  HMMA.16816.F32.BF16 R64, R20.reuse, R26, R64 ;  /* 0x0000001a1440723c */ /* 0x040fe20000041840 */
[----:B------:R-:W2:Y:S06]  /*81c0*/  LDSM.16.MT88.4 R24, [R228+0x4100] ;  /* 0x00410000e418783b */ /* 0x000eac0000004200 */
[----:B------:R-:W-:Y:S01]  /*81d0*/  MUFU.EX2 R160, R42 ;  /* 0x0000002a00a07308 */ /* 0x000fe20000000800 */
[C---:B----4-:R-:W-:Y:S08]  /*81e0*/  HMMA.16816.F32.BF16 R68, R20.reuse, R136, R68 ;  /* 0x000000881444723c */ /* 0x050ff00000041844 */
[C---:B------:R-:W-:Y:S01]  /*81f0*/  HMMA.16816.F32.BF16 R72, R20.reuse, R138, R72 ;  /* 0x0000008a1448723c */ /* 0x040fe20000041848 */
[----:B------:R-:W4:Y:S07]  /*8200*/  LDSM.16.MT88.4 R136, [R227+0x4100] ;  /* 0x00410000e388783b */ /* 0x000f2e0000004200 */
[C---:B-----5:R-:W-:Y:S08]  /*8210*/  HMMA.16816.F32.BF16 R76, R20.reuse, R140, R76 ;  /* 0x0000008c144c723c */ /* 0x060ff0000004184c */
[C---:B------:R-:W-:Y:S01]  /*8220*/  HMMA.16816.F32.BF16 R80, R20.reuse, R142, R80 ;  /* 0x0000008e1450723c */ /* 0x040fe20000041850 */
[----:B------:R-:W5:Y:S07]  /*8230*/  LDSM.16.MT88.4 R140, [R224+0x7100] ;  /* 0x00710000e08c783b */ /* 0x000f6e0000004200 */
[C---:B---3--:R-:W-:Y:S08]  /*8240*/  HMMA.16816.F32.BF16 R84, R20.reuse, R144, R84 ;  /* 0x000000901454723c */ /* 0x048ff00000041854 */
[C---:B------:R-:W-:Y:S01]  /*8250*/  HMMA.16816.F32.BF16 R88, R20.reuse, R146, R88 ;  /* 0x000000921458723c */ /* 0x040fe20000041858 */
[----:B------:R-:W3:Y:S07]  /*8260*/  LDSM.16.MT88.4 R144, [R225+0x7100] ;  /* 0x00710000e190783b */ /* 0x000eee0000004200 */
[C---:B--2---:R-:W-:Y:S08]  /*8270*/  HMMA.16816.F32.BF16 R92, R20.reuse, R24, R92 ;  /* 0x00000018145c723c */ /* 0x044ff0000004185c */
[C---:B------:R-:W-:Y:S01]  /*8280*/  HMMA.16816.F32.BF16 R96, R20.reuse, R26, R96 ;  /* 0x0000001a1460723c */ /* 0x040fe20000041860 */
[----:B------:R-:W2:Y:S07]  /*8290*/  LDSM.16.MT88.4 R24, [R228+0x7100] ;  /* 0x00710000e418783b */ /* 0x000eae0000004200 */
[C---:B----4-:R-:W-:Y:S08]  /*82a0*/  HMMA.16816.F32.BF16 R100, R20.reuse, R136, R100 ;  /* 0x000000881464723c */ /* 0x050ff00000041864 */
[C---:B------:R-:W-:Y:S01]  /*82b0*/  HMMA.16816.F32.BF16 R104, R20.reuse, R138, R104 ;  /* 0x0000008a1468723c */ /* 0x040fe20000041868 */
[----:B------:R-:W4:Y:S07]  /*82c0*/  LDSM.16.MT88.4 R136, [R227+0x7100] ;  /* 0x00710000e388783b */ /* 0x000f2e0000004200 */
[C---:B-----5:R-:W-:Y:S07]  /*82d0*/  HMMA.16816.F32.BF16 R108, R20.reuse, R140, R108 ;  /* 0x0000008c146c723c */ /* 0x060fee000004186c */
[----:B------:R-:W-:Y:S01]  /*82e0*/  MOV R141, R150 ;  /* 0x00000096008d7202 */ /* 0x000fe20000000f00 */
[C---:B------:R-:W-:Y:S01]  /*82f0*/  HMMA.16816.F32.BF16 R112, R20.reuse, R142, R112 ;  /* 0x0000008e1470723c */ /* 0x040fe20000041870 */
[----:B------:R-:W-:Y:S03]  /*8300*/  MUFU.EX2 R150, R35 ;  /* 0x0000002300967308 */ /* 0x000fe60000000800 */
[----:B------:R-:W-:Y:S03]  /*8310*/  MOV R140, R151 ;  /* 0x00000097008c7202 */ /* 0x000fe60000000f00 */
[----:B------:R-:W-:Y:S01]  /*8320*/  MOV R143, R148 ;  /* 0x00000094008f7202 */ /* 0x000fe20000000f00 */
[C---:B---3--:R-:W-:Y:S03]  /*8330*/  HMMA.16816.F32.BF16 R116, R20.reuse, R144, R116 ;  /* 0x000000901474723c */ /* 0x048fe60000041874 */
[----:B------:R3:W3:Y:S01]  /*8340*/  MUFU.EX2 R151, R34 ;  /* 0x0000002200977308 */ /* 0x0006e20000000800 */
[----:B------:R-:W-:Y:S03]  /*8350*/  MOV R142, R149 ;  /* 0x00000095008e7202 */ /* 0x000fe60000000f00 */
[----:B------:R-:W-:Y:S01]  /*8360*/  MOV R145, R134 ;  /* 0x0000008600917202 */ /* 0x000fe20000000f00 */
[C---:B------:R-:W-:Y:S01]  /*8370*/  HMMA.16816.F32.BF16 R120, R20.reuse, R146, R120 ;  /* 0x000000921478723c */ /* 0x040fe20000041878 */
[----:B------:R-:W4:Y:S03]  /*8380*/  LDL.LU R146, [R1] ;  /* 0x0000000001927983 */ /* 0x000f260000300800 */
[----:B------:R-:W-:Y:S01]  /*8390*/  MOV R144, R175 ;  /* 0x000000af00907202 */ /* 0x000fe20000000f00 */
[----:B------:R-:W-:Y:S02]  /*83a0*/  MUFU.EX2 R149, R38 ;  /* 0x0000002600957308 */ /* 0x000fe40000000800 */
[----:B------:R-:W-:Y:S01]  /*83b0*/  MOV R147, R174 ;  /* 0x000000ae00937202 */ /* 0x000fe20000000f00 */
[C---:B--2---:R-:W-:Y:S07]  /*83c0*/  HMMA.16816.F32.BF16 R12, R20.reuse, R24, R12 ;  /* 0x00000018140c723c */ /* 0x044fee000004180c */
[----:B------:R-:W-:Y:S01]  /*83d0*/  MUFU.EX2 R174, R37 ;  /* 0x0000002500ae7308 */ /* 0x000fe20000000800 */
[C---:B------:R-:W-:Y:S01]  /*83e0*/  HMMA.16816.F32.BF16 R124, R20.reuse, R26, R124 ;  /* 0x0000001a147c723c */ /* 0x040fe2000004187c */
[----:B------:R-:W-:Y:S07]  /*83f0*/  LDSM.16.MT88.4 R24, [R228+0x1900] ;  /* 0x00190000e418783b */ /* 0x000fee0000004200 */
[C---:B----4-:R-:W-:Y:S01]  /*8400*/  HMMA.16816.F32.BF16 R16, R20.reuse, R136, R16 ;  /* 0x000000881410723c */ /* 0x050fe20000041810 */
[----:B---3--:R-:W2:Y:S01]  /*8410*/  LDSM.16.MT88.4 R32, [R225+0x1900] ;  /* 0x00190000e120783b */ /* 0x008ea20000004200 */
[----:B------:R-:W-:Y:S06]  /*8420*/  MUFU.EX2 R148, R39 ;  /* 0x0000002700947308 */ /* 0x000fec0000000800 */
[----:B------:R-:W-:Y:S01]  /*8430*/  HMMA.16816.F32.BF16 R128, R20, R138, R128 ;  /* 0x0000008a1480723c */ /* 0x000fe20000041880 */
[----:B------:R-:W3:Y:S03]  /*8440*/  LDSM.16.MT88.4 R136, [R227+0x1900] ;  /* 0x00190000e388783b */ /* 0x000ee60000004200 */
[----:B------:R-:W-:Y:S03]  /*8450*/  MUFU.EX2 R134, R43 ;  /* 0x0000002b00867308 */ /* 0x000fe60000000800 */
[----:B-1----:R-:W-:Y:S02]  /*8460*/  F2FP.BF16.PACK_AB R20, R198, R199 ;  /* 0x000000c7c614723e */ /* 0x002fe400000010ff */
[----:B------:R-:W-:Y:S03]  /*8470*/  F2FP.BF16.PACK_AB R22, R196, R197 ;  /* 0x000000c5c416723e */ /* 0x000fe600000010ff */
[----:B------:R-:W-:Y:S02]  /*8480*/  F2FP.BF16.PACK_AB R21, R161, R162 ;  /* 0x000000a2a115723e */ /* 0x000fe400000010ff */
[----:B------:R-:W-:Y:S01]  /*8490*/  F2FP.BF16.PACK_AB R23, R150, R151 ;  /* 0x000000979617723e */ /* 0x000fe200000010ff */
[----:B------:R1:W4:Y:S06]  /*84a0*/  MUFU.EX2 R175, R36 ;  /* 0x0000002400af7308 */ /* 0x00032c0000000800 */
[C---:B------:R-:W-:Y:S08]  /*84b0*/  HMMA.16816.F32.BF16 R4, R20.reuse, R28, R4 ;  /* 0x0000001c1404723c */ /* 0x040ff00000041804 */
[C---:B------:R-:W-:Y:S01]  /*84c0*/  HMMA.16816.F32.BF16 R8, R20.reuse, R30, R8 ;  /* 0x0000001e1408723c */ /* 0x040fe20000041808 */
[----:B------:R-:W4:Y:S07]  /*84d0*/  LDSM.16.MT88.4 R28, [R224+0x4900] ;  /* 0x00490000e01c783b */ /* 0x000f2e0000004200 */
[C---:B--2---:R-:W-:Y:S04]  /*84e0*/  HMMA.16816.F32.BF16 R52, R20.reuse, R32, R52 ;  /* 0x000000201434723c */ /* 0x044fe80000041834 */
[----:B-1----:R-:W-:Y:S02]  /*84f0*/  MOV R36, R173 ;  /* 0x000000ad00247202 */ /* 0x002fe40000000f00 */
[----:B------:R1:W2:Y:S02]  /*8500*/  MUFU.EX2 R173, R40 ;  /* 0x0000002800ad7308 */ /* 0x0002a40000000800 */
[C---:B------:R-:W-:Y:S01]  /*8510*/  HMMA.16816.F32.BF16 R56, R20.reuse, R34, R56 ;  /* 0x000000221438723c */ /* 0x040fe20000041838 */
[----:B------:R-:W2:Y:S07]  /*8520*/  LDSM.16.MT88.4 R32, [R225+0x4900] ;  /* 0x00490000e120783b */ /* 0x000eae0000004200 */
[C---:B------:R-:W-:Y:S08]  /*8530*/  HMMA.16816.F32.BF16 R60, R20.reuse, R24, R60 ;  /* 0x00000018143c723c */ /* 0x040ff0000004183c */
[C---:B------:R-:W-:Y:S01]  /*8540*/  HMMA.16816.F32.BF16 R64, R20.reuse, R26, R64 ;  /* 0x0000001a1440723c */ /* 0x040fe20000041840 */
[----:B------:R-:W2:Y:S07]  /*8550*/  LDSM.16.MT88.4 R24, [R228+0x4900] ;  /* 0x00490000e418783b */ /* 0x000eae0000004200 */
[C---:B---3--:R-:W-:Y:S01]  /*8560*/  HMMA.16816.F32.BF16 R68, R20.reuse, R136, R68 ;  /* 0x000000881444723c */ /* 0x048fe20000041844 */
[----:B-1----:R-:W-:Y:S07]  /*8570*/  LDSM.16.MT88.4 R40, [R225+0x5100] ;  /* 0x00510000e128783b */ /* 0x002fee0000004200 */
[C---:B------:R-:W-:Y:S01]  /*8580*/  HMMA.16816.F32.BF16 R72, R20.reuse, R138, R72 ;  /* 0x0000008a1448723c */ /* 0x040fe20000041848 */
[----:B------:R-:W1:Y:S07]  /*8590*/  LDSM.16.MT88.4 R136, [R227+0x4900] ;  /* 0x00490000e388783b */ /* 0x000e6e0000004200 */
[C---:B----4-:R-:W-:Y:S08]  /*85a0*/  HMMA.16816.F32.BF16 R76, R20.reuse, R28, R76 ;  /* 0x0000001c144c723c */ /* 0x050ff0000004184c */
[C---:B------:R-:W-:Y:S01]  /*85b0*/  HMMA.16816.F32.BF16 R80, R20.reuse, R30, R80 ;  /* 0x0000001e1450723c */ /* 0x040fe20000041850 */
[----:B------:R-:W3:Y:S07]  /*85c0*/  LDSM.16.MT88.4 R28, [R224+0x7900] ;  /* 0x00790000e01c783b */ /* 0x000eee0000004200 */
[C---:B--2---:R-:W-:Y:S08]  /*85d0*/  HMMA.16816.F32.BF16 R84, R20.reuse, R32, R84 ;  /* 0x000000201454723c */ /* 0x044ff00000041854 */
[C---:B------:R-:W-:Y:S01]  /*85e0*/  HMMA.16816.F32.BF16 R88, R20.reuse, R34, R88 ;  /* 0x000000221458723c */ /* 0x040fe20000041858 */
[----:B------:R-:W2:Y:S07]  /*85f0*/  LDSM.16.MT88.4 R32, [R225+0x7900] ;  /* 0x00790000e120783b */ /* 0x000eae0000004200 */
[C---:B------:R-:W-:Y:S08]  /*8600*/  HMMA.16816.F32.BF16 R92, R20.reuse, R24, R92 ;  /* 0x00000018145c723c */ /* 0x040ff0000004185c */
[C---:B------:R-:W-:Y:S01]  /*8610*/  HMMA.16816.F32.BF16 R96, R20.reuse, R26, R96 ;  /* 0x0000001a1460723c */ /* 0x040fe20000041860 */
[----:B------:R-:W4:Y:S07]  /*8620*/  LDSM.16.MT88.4 R24, [R228+0x7900] ;  /* 0x00790000e418783b */ /* 0x000f2e0000004200 */
[C---:B-1----:R-:W-:Y:S08]  /*8630*/  HMMA.16816.F32.BF16 R100, R20.reuse, R136, R100 ;  /* 0x000000881464723c */ /* 0x042ff00000041864 */
[C---:B------:R-:W-:Y:S01]  /*8640*/  HMMA.16816.F32.BF16 R104, R20.reuse, R138, R104 ;  /* 0x0000008a1468723c */ /* 0x040fe20000041868 */
[----:B------:R-:W1:Y:S07]  /*8650*/  LDSM.16.MT88.4 R136, [R227+0x7900] ;  /* 0x00790000e388783b */ /* 0x000e6e0000004200 */
        /* <DEDUP_REMOVED lines=9> */
[C---:B-1----:R-:W-:Y:S07]  /*86f0*/  HMMA.16816.F32.BF16 R16, R20.reuse, R136, R16 ;  /* 0x000000881410723c */ /* 0x042fee0000041810 */
[--C-:B------:R-:W-:Y:S01]  /*8700*/  FFMA.FTZ R136, R44, c[0x0][0x2d0], -R172.reuse ;  /* 0x0000b4002c887a23 */ /* 0x100fe200000108ac */
[----:B------:R-:W-:Y:S01]  /*8710*/  HMMA.16816.F32.BF16 R128, R20, R138, R128 ;  /* 0x0000008a1480723c */ /* 0x000fe20000041880 */
[----:B------:R-:W5:Y:S03]  /*8720*/  LDL.LU R138, [R1+0x4] ;  /* 0x00000400018a7983 */ /* 0x000f660000300800 */
[--C-:B------:R-:W-:Y:S02]  /*8730*/  FFMA.FTZ R137, R45, c[0x0][0x2d0], -R172.reuse ;  /* 0x0000b4002d897a23 */ /* 0x100fe400000108ac */
[--C-:B------:R-:W-:Y:S01]  /*8740*/  FFMA.FTZ R44, R50, c[0x0][0x2d0], -R133.reuse ;  /* 0x0000b400322c7a23 */ /* 0x100fe20000010885 */
[----:B------:R-:W-:Y:S01]  /*8750*/  F2FP.BF16.PACK_AB R20, R174, R175 ;  /* 0x000000afae14723e */ /* 0x000fe200000010ff */
[--C-:B------:R-:W-:Y:S01]  /*8760*/  FFMA.FTZ R45, R46, c[0x0][0x2d0], -R133.reuse ;  /* 0x0000b4002e2d7a23 */ /* 0x100fe20000010885 */
[----:B------:R-:W-:Y:S03]  /*8770*/  F2FP.BF16.PACK_AB R22, R163, R173 ;  /* 0x000000ada316723e */ /* 0x000fe600000010ff */
[----:B------:R-:W-:Y:S01]  /*8780*/  F2FP.BF16.PACK_AB R21, R148, R149 ;  /* 0x000000959415723e */ /* 0x000fe200000010ff */
[--C-:B------:R-:W-:Y:S01]  /*8790*/  FFMA.FTZ R46, R47, c[0x0][0x2d0], -R133.reuse ;  /* 0x0000b4002f2e7a23 */ /* 0x100fe20000010885 */
[----:B------:R-:W-:Y:S01]  /*87a0*/  F2FP.BF16.PACK_AB R23, R134, R160 ;  /* 0x000000a08617723e */ /* 0x000fe200000010ff */
[----:B------:R-:W-:Y:S01]  /*87b0*/  FFMA.FTZ R133, R51, c[0x0][0x2d0], -R133 ;  /* 0x0000b40033857a23 */ /* 0x000fe20000010885 */
[----:B------:R-:W-:Y:S01]  /*87c0*/  MOV R50, R143 ;  /* 0x0000008f00327202 */ /* 0x000fe20000000f00 */
[----:B------:R-:W-:Y:S01]  /*87d0*/  MUFU.EX2 R47, R137 ;  /* 0x00000089002f7308 */ /* 0x000fe20000000800 */
[----:B------:R-:W-:Y:S01]  /*87e0*/  MOV R51, R140 ;  /* 0x0000008c00337202 */ /* 0x000fe20000000f00 */
[----:B------:R-:W-:Y:S01]  /*87f0*/  FFMA.FTZ R172, R49, c[0x0][0x2d0], -R172 ;  /* 0x0000b40031ac7a23 */ /* 0x000fe200000108ac */
[----:B------:R-:W-:Y:S01]  /*8800*/  MOV R139, R141 ;  /* 0x0000008d008b7202 */ /* 0x000fe20000000f00 */
[C---:B---3--:R-:W-:Y:S06]  /*8810*/  HMMA.16816.F32.BF16 R4, R20.reuse, R28, R4 ;  /* 0x0000001c1404723c */ /* 0x048fec0000041804 */
[----:B------:R-:W1:Y:S02]  /*8820*/  MUFU.EX2 R49, R136 ;  /* 0x0000008800317308 */ /* 0x000e640000000800 */
[C---:B------:R-:W-:Y:S01]  /*8830*/  HMMA.16816.F32.BF16 R8, R20.reuse, R30, R8 ;  /* 0x0000001e1408723c */ /* 0x040fe20000041808 */
[----:B------:R-:W-:Y:S07]  /*8840*/  LDSM.16.MT88.4 R28, [R224+0x5100] ;  /* 0x00510000e01c783b */ /* 0x000fee0000004200 */
[C---:B--2---:R-:W-:Y:S01]  /*8850*/  HMMA.16816.F32.BF16 R52, R20.reuse, R32, R52 ;  /* 0x000000201434723c */ /* 0x044fe20000041834 */
[----:B------:R-:W-:Y:S07]  /*8860*/  MUFU.EX2 R172, R172 ;  /* 0x000000ac00ac7308 */ /* 0x000fee0000000800 */
[C---:B------:R-:W-:Y:S01]  /*8870*/  HMMA.16816.F32.BF16 R56, R20.reuse, R34, R56 ;  /* 0x000000221438723c */ /* 0x040fe20000041838 */
[----:B------:R-:W-:Y:S02]  /*8880*/  LDSM.16.MT88.4 R32, [R228+0x5100] ;  /* 0x00510000e420783b */ /* 0x000fe40000004200 */
[----:B------:R-:W-:Y:S05]  /*8890*/  MUFU.EX2 R133, R133 ;  /* 0x0000008500857308 */ /* 0x000fea0000000800 */
[C---:B----4-:R-:W-:Y:S05]  /*88a0*/  HMMA.16816.F32.BF16 R60, R20.reuse, R24, R60 ;  /* 0x00000018143c723c */ /* 0x050fea000004183c */
[----:B------:R-:W-:Y:S03]  /*88b0*/  MUFU.EX2 R45, R45 ;  /* 0x0000002d002d7308 */ /* 0x000fe60000000800 */
[C---:B------:R-:W-:Y:S01]  /*88c0*/  HMMA.16816.F32.BF16 R64, R20.reuse, R26, R64 ;  /* 0x0000001a1440723c */ /* 0x040fe20000041840 */
[----:B------:R-:W-:Y:S03]  /*88d0*/  LDSM.16.MT88.4 R24, [R227+0x5100] ;  /* 0x00510000e318783b */ /* 0x000fe60000004200 */
[----:B------:R-:W-:Y:S01]  /*88e0*/  FFMA.FTZ R2, R2, R146, R36 ;  /* 0x0000009202027223 */ /* 0x000fe20000010024 */
[----:B------:R-:W-:Y:S02]  /*88f0*/  MOV R146, R147 ;  /* 0x0000009300927202 */ /* 0x000fe40000000f00 */
[----:B------:R-:W-:Y:S01]  /*8900*/  MOV R147, R144 ;  /* 0x0000009000937202 */ /* 0x000fe20000000f00 */
[----:B------:R-:W-:Y:S01]  /*8910*/  FADD.FTZ R2, R139, R2 ;  /* 0x000000028b027221 */ /* 0x000fe20000010000 */
[----:B------:R-:W2:Y:S01]  /*8920*/  LDSM.16.MT88.4 R36, [R227+0x2100] ;  /* 0x00210000e324783b */ /* 0x000ea20000004200 */
[----:B------:R-:W3:Y:S02]  /*8930*/  MUFU.EX2 R46, R46 ;  /* 0x0000002e002e7308 */ /* 0x000ee40000000800 */
[----:B------:R-:W-:Y:S01]  /*8940*/  MOV R144, R145 ;  /* 0x0000009100907202 */ /* 0x000fe20000000f00 */
[----:B------:R-:W-:Y:S01]  /*8950*/  FADD.FTZ R2, R51, R2 ;  /* 0x0000000233027221 */ /* 0x000fe20000010000 */
[----:B------:R-:W-:Y:S03]  /*8960*/  MOV R145, R142 ;  /* 0x0000008e00917202 */ /* 0x000fe60000000f00 */
[----:B------:R-:W-:Y:S01]  /*8970*/  LDSM.16.MT88.4 R140, [R224+0x2900] ;  /* 0x00290000e08c783b */ /* 0x000fe20000004200 */
[----:B------:R-:W-:Y:S02]  /*8980*/  FADD.FTZ R2, R50, R2 ;  /* 0x0000000232027221 */ /* 0x000fe40000010000 */
[----:B------:R-:W4:Y:S02]  /*8990*/  MUFU.EX2 R44, R44 ;  /* 0x0000002c002c7308 */ /* 0x000f240000000800 */
[----:B------:R-:W-:Y:S04]  /*89a0*/  FADD.FTZ R2, R146, R2 ;  /* 0x0000000292027221 */ /* 0x000fe80000010000 */
[----:B------:R-:W-:Y:S04]  /*89b0*/  FADD.FTZ R2, R147, R2 ;  /* 0x0000000293027221 */ /* 0x000fe80000010000 */
[----:B------:R-:W-:Y:S04]  /*89c0*/  FADD.FTZ R2, R144, R2 ;  /* 0x0000000290027221 */ /* 0x000fe80000010000 */
[----:B------:R-:W-:Y:S04]  /*89d0*/  FADD.FTZ R2, R145, R2 ;  /* 0x0000000291027221 */ /* 0x000fe80000010000 */
[----:B------:R-:W-:Y:S04]  /*89e0*/  FADD.FTZ R2, R252, R2 ;  /* 0x00000002fc027221 */ /* 0x000fe80000010000 */
[----:B------:R-:W-:Y:S04]  /*89f0*/  FADD.FTZ R2, R251, R2 ;  /* 0x00000002fb027221 */ /* 0x000fe80000010000 */
[----:B------:R-:W-:Y:S01]  /*8a00*/  FADD.FTZ R2, R250, R2 ;  /* 0x00000002fa027221 */ /* 0x000fe20000010000 */
[C---:B--2---:R-:W-:Y:S03]  /*8a10*/  HMMA.16816.F32.BF16 R68, R20.reuse, R36, R68 ;  /* 0x000000241444723c */ /* 0x044fe60000041844 */
[----:B------:R-:W-:Y:S04]  /*8a20*/  FADD.FTZ R2, R249, R2 ;  /* 0x00000002f9027221 */ /* 0x000fe80000010000 */
[----:B------:R-:W-:Y:S01]  /*8a30*/  FADD.FTZ R2, R199, R2 ;  /* 0x00000002c7027221 */ /* 0x000fe20000010000 */
[C---:B------:R-:W-:Y:S01]  /*8a40*/  HMMA.16816.F32.BF16 R72, R20.reuse, R38, R72 ;  /* 0x000000261448723c */ /* 0x040fe20000041848 */
[----:B------:R-:W-:Y:S03]  /*8a50*/  LDSM.16.MT88.4 R36, [R225+0x8100] ;  /* 0x00810000e124783b */ /* 0x000fe60000004200 */
[----:B------:R-:W-:Y:S04]  /*8a60*/  FADD.FTZ R2, R198, R2 ;  /* 0x00000002c6027221 */ /* 0x000fe80000010000 */
[C---:B------:R-:W-:Y:S04]  /*8a70*/  HMMA.16816.F32.BF16 R76, R20.reuse, R28, R76 ;  /* 0x0000001c144c723c */ /* 0x040fe8000004184c */
[----:B------:R-:W-:Y:S04]  /*8a80*/  FADD.FTZ R2, R197, R2 ;  /* 0x00000002c5027221 */ /* 0x000fe80000010000 */
[C---:B------:R-:W-:Y:S01]  /*8a90*/  HMMA.16816.F32.BF16 R80, R20.reuse, R30, R80 ;  /* 0x0000001e1450723c */ /* 0x040fe20000041850 */
[----:B------:R-:W2:Y:S03]  /*8aa0*/  LDSM.16.MT88.4 R28, [R224+0x8100] ;  /* 0x00810000e01c783b */ /* 0x000ea60000004200 */
[----:B------:R-:W-:Y:S04]  /*8ab0*/  FADD.FTZ R2, R196, R2 ;  /* 0x00000002c4027221 */ /* 0x000fe80000010000 */
[C---:B------:R-:W-:Y:S04]  /*8ac0*/  HMMA.16816.F32.BF16 R84, R20.reuse, R40, R84 ;  /* 0x000000281454723c */ /* 0x040fe80000041854 */
[----:B------:R-:W-:Y:S04]  /*8ad0*/  FADD.FTZ R2, R175, R2 ;  /* 0x00000002af027221 */ /* 0x000fe80000010000 */
[C---:B------:R-:W-:Y:S01]  /*8ae0*/  HMMA.16816.F32.BF16 R88, R20.reuse, R42, R88 ;  /* 0x0000002a1458723c */ /* 0x040fe20000041858 */
[----:B------:R-:W1:Y:S03]  /*8af0*/  LDSM.16.MT88.4 R40, [R228+0x8100] ;  /* 0x00810000e428783b */ /* 0x000e660000004200 */
[----:B------:R-:W-:Y:S04]  /*8b00*/  FADD.FTZ R2, R174, R2 ;  /* 0x00000002ae027221 */ /* 0x000fe80000010000 */
[C---:B------:R-:W-:Y:S04]  /*8b10*/  HMMA.16816.F32.BF16 R92, R20.reuse, R32, R92 ;  /* 0x00000020145c723c */ /* 0x040fe8000004185c */
[----:B------:R-:W-:Y:S04]  /*8b20*/  FADD.FTZ R2, R173, R2 ;  /* 0x00000002ad027221 */ /* 0x000fe80000010000 */
[C---:B------:R-:W-:Y:S01]  /*8b30*/  HMMA.16816.F32.BF16 R96, R20.reuse, R34, R96 ;  /* 0x000000221460723c */ /* 0x040fe20000041860 */
[----:B------:R-:W1:Y:S03]  /*8b40*/  LDSM.16.MT88.4 R32, [R227+0x8100] ;  /* 0x00810000e320783b */ /* 0x000e660000004200 */
[----:B------:R-:W-:Y:S04]  /*8b50*/  FADD.FTZ R2, R163, R2 ;  /* 0x00000002a3027221 */ /* 0x000fe80000010000 */
[C---:B------:R-:W-:Y:S08]  /*8b60*/  HMMA.16816.F32.BF16 R100, R20.reuse, R24, R100 ;  /* 0x000000181464723c */ /* 0x040ff00000041864 */
[C---:B------:R-:W-:Y:S01]  /*8b70*/  HMMA.16816.F32.BF16 R104, R20.reuse, R26, R104 ;  /* 0x0000001a1468723c */ /* 0x040fe20000041868 */
[----:B------:R-:W3:Y:S07]  /*8b80*/  LDSM.16.MT88.4 R24, [R225+0x2900] ;  /* 0x00290000e118783b */ /* 0x000eee0000004200 */
[C---:B--2---:R-:W-:Y:S08]  /*8b90*/  HMMA.16816.F32.BF16 R108, R20.reuse, R28, R108 ;  /* 0x0000001c146c723c */ /* 0x044ff0000004186c */
[C---:B------:R-:W-:Y:S01]  /*8ba0*/  HMMA.16816.F32.BF16 R112, R20.reuse, R30, R112 ;  /* 0x0000001e1470723c */ /* 0x040fe20000041870 */
[----:B------:R-:W2:Y:S07]  /*8bb0*/  LDSM.16.MT88.4 R28, [R228+0x2900] ;  /* 0x00290000e41c783b */ /* 0x000eae0000004200 */
[C---:B------:R-:W-:Y:S08]  /*8bc0*/  HMMA.16816.F32.BF16 R116, R20.reuse, R36, R116 ;  /* 0x000000241474723c */ /* 0x040ff00000041874 */
[C---:B------:R-:W-:Y:S01]  /*8bd0*/  HMMA.16816.F32.BF16 R120, R20.reuse, R38, R120 ;  /* 0x000000261478723c */ /* 0x040fe20000041878 */
[----:B------:R-:W-:Y:S07]  /*8be0*/  LDSM.16.MT88.4 R36, [R228+0x5900] ;  /* 0x00590000e424783b */ /* 0x000fee0000004200 */
[C---:B-1----:R-:W-:Y:S08]  /*8bf0*/  HMMA.16816.F32.BF16 R12, R20.reuse, R40, R12 ;  /* 0x00000028140c723c */ /* 0x042ff0000004180c */
[C---:B------:R-:W-:Y:S01]  /*8c00*/  HMMA.16816.F32.BF16 R124, R20.reuse, R42, R124 ;  /* 0x0000002a147c723c */ /* 0x040fe2000004187c */
[----:B------:R-:W-:Y:S07]  /*8c10*/  LDSM.16.MT88.4 R40, [R227+0x5900] ;  /* 0x00590000e328783b */ /* 0x000fee0000004200 */
[C---:B------:R-:W-:Y:S08]  /*8c20*/  HMMA.16816.F32.BF16 R16, R20.reuse, R32, R16 ;  /* 0x000000201410723c */ /* 0x040ff00000041810 */
[----:B------:R-:W-:Y:S01]  /*8c30*/  HMMA.16816.F32.BF16 R128, R20, R34, R128 ;  /* 0x000000221480723c */ /* 0x000fe20000041880 */
[----:B------:R-:W1:Y:S06]  /*8c40*/  LDSM.16.MT88.4 R32, [R227+0x2900] ;  /* 0x00290000e320783b */ /* 0x000e6c0000004200 */
[----:B------:R-:W-:Y:S02]  /*8c50*/  F2FP.BF16.PACK_AB R20, R47, R49 ;  /* 0x000000312f14723e */ /* 0x000fe400000010ff */
[----:B---3--:R-:W-:Y:S03]  /*8c60*/  F2FP.BF16.PACK_AB R21, R46, R45 ;  /* 0x0000002d2e15723e */ /* 0x008fe600000010ff */
[----:B------:R-:W-:Y:S02]  /*8c70*/  F2FP.BF16.PACK_AB R22, R172, R48 ;  /* 0x00000030ac16723e */ /* 0x000fe400000010ff */
[----:B----4-:R-:W-:Y:S01]  /*8c80*/  F2FP.BF16.PACK_AB R23, R133, R44 ;  /* 0x0000002c8517723e */ /* 0x010fe200000010ff */
[----:B-----5:R-:W-:Y:S06]  /*8c90*/  FFMA.FTZ R0, R0, R138, R183 ;  /* 0x0000008a00007223 */ /* 0x020fec00000100b7 */
[C---:B------:R-:W-:Y:S01]  /*8ca0*/  HMMA.16816.F32.BF16 R136, R20.reuse, R140, R4 ;  /* 0x0000008c1488723c */ /* 0x040fe20000041804 */
[----:B------:R-:W3:Y:S02]  /*8cb0*/  LDSM.16.MT88.4 R4, [R224+0x5900] ;  /* 0x00590000e004783b */ /* 0x000ee40000004200 */
[----:B------:R-:W-:Y:S04]  /*8cc0*/  FADD.FTZ R0, R182, R0 ;  /* 0x00000000b6007221 */ /* 0x000fe80000010000 */
[----:B------:R-:W-:Y:S01]  /*8cd0*/  FADD.FTZ R0, R181, R0 ;  /* 0x00000000b5007221 */ /* 0x000fe20000010000 */
[C---:B------:R-:W-:Y:S01]  /*8ce0*/  HMMA.16816.F32.BF16 R140, R20.reuse, R142, R8 ;  /* 0x0000008e148c723c */ /* 0x040fe20000041808 */
[----:B------:R-:W4:Y:S03]  /*8cf0*/  LDSM.16.MT88.4 R8, [R225+0x5900] ;  /* 0x00590000e108783b */ /* 0x000f260000004200 */
[----:B------:R-:W-:Y:S04]  /*8d00*/  FADD.FTZ R0, R180, R0 ;  /* 0x00000000b4007221 */ /* 0x000fe80000010000 */
[C---:B------:R-:W-:Y:S04]  /*8d10*/  HMMA.16816.F32.BF16 R52, R20.reuse, R24, R52 ;  /* 0x000000181434723c */ /* 0x040fe80000041834 */
[----:B------:R-:W-:Y:S04]  /*8d20*/  FADD.FTZ R0, R171, R0 ;  /* 0x00000000ab007221 */ /* 0x000fe80000010000 */
[C---:B------:R-:W-:Y:S01]  /*8d30*/  HMMA.16816.F32.BF16 R56, R20.reuse, R26, R56 ;  /* 0x0000001a1438723c */ /* 0x040fe20000041838 */
[----:B------:R-:W5:Y:S03]  /*8d40*/  LDSM.16.MT88.4 R24, [R224+0x8900] ;  /* 0x00890000e018783b */ /* 0x000f660000004200 */
[----:B------:R-:W-:Y:S04]  /*8d50*/  FADD.FTZ R0, R170, R0 ;  /* 0x00000000aa007221 */ /* 0x000fe80000010000 */
[C---:B--2---:R-:W-:Y:S04]  /*8d60*/  HMMA.16816.F32.BF16 R60, R20.reuse, R28, R60 ;  /* 0x0000001c143c723c */ /* 0x044fe8000004183c */
[----:B------:R-:W-:Y:S04]  /*8d70*/  FADD.FTZ R0, R169, R0 ;  /* 0x00000000a9007221 */ /* 0x000fe80000010000 */
[C---:B------:R-:W-:Y:S01]  /*8d80*/  HMMA.16816.F32.BF16 R64, R20.reuse, R30, R64 ;  /* 0x0000001e1440723c */ /* 0x040fe20000041840 */
[----:B------:R-:W2:Y:S03]  /*8d90*/  LDSM.16.MT88.4 R28, [R225+0x8900] ;  /* 0x00890000e11c783b */ /* 0x000ea60000004200 */
[----:B------:R-:W-:Y:S04]  /*8da0*/  FADD.FTZ R0, R168, R0 ;  /* 0x00000000a8007221 */ /* 0x000fe80000010000 */
[C---:B-1----:R-:W-:Y:S04]  /*8db0*/  HMMA.16816.F32.BF16 R68, R20.reuse, R32, R68 ;  /* 0x000000201444723c */ /* 0x042fe80000041844 */
[----:B------:R-:W-:Y:S04]  /*8dc0*/  FADD.FTZ R0, R167, R0 ;  /* 0x00000000a7007221 */ /* 0x000fe80000010000 */
[C---:B------:R-:W-:Y:S04]  /*8dd0*/  HMMA.16816.F32.BF16 R72, R20.reuse, R34, R72 ;  /* 0x000000221448723c */ /* 0x040fe80000041848 */
[----:B------:R-:W-:Y:S04]  /*8de0*/  FADD.FTZ R0, R166, R0 ;  /* 0x00000000a6007221 */ /* 0x000fe80000010000 */
[C---:B---3--:R-:W-:Y:S04]  /*8df0*/  HMMA.16816.F32.BF16 R76, R20.reuse, R4, R76 ;  /* 0x00000004144c723c */ /* 0x048fe8000004184c */
[----:B------:R-:W-:Y:S04]  /*8e00*/  FADD.FTZ R0, R165, R0 ;  /* 0x00000000a5007221 */ /* 0x000fe80000010000 */
[C---:B------:R-:W-:Y:S01]  /*8e10*/  HMMA.16816.F32.BF16 R80, R20.reuse, R6, R80 ;  /* 0x000000061450723c */ /* 0x040fe20000041850 */
[----:B------:R-:W1:Y:S03]  /*8e20*/  LDSM.16.MT88.4 R4, [R228+0x8900] ;  /* 0x00890000e404783b */ /* 0x000e660000004200 */
[----:B------:R-:W-:Y:S04]  /*8e30*/  FADD.FTZ R0, R164, R0 ;  /* 0x00000000a4007221 */ /* 0x000fe80000010000 */
[C---:B----4-:R-:W-:Y:S04]  /*8e40*/  HMMA.16816.F32.BF16 R84, R20.reuse, R8, R84 ;  /* 0x000000081454723c */ /* 0x050fe80000041854 */
[----:B------:R-:W-:Y:S04]  /*8e50*/  FADD.FTZ R0, R162, R0 ;  /* 0x00000000a2007221 */ /* 0x000fe80000010000 */
[C---:B------:R-:W-:Y:S01]  /*8e60*/  HMMA.16816.F32.BF16 R88, R20.reuse, R10, R88 ;  /* 0x0000000a1458723c */ /* 0x040fe20000041858 */
[----:B------:R-:W3:Y:S03]  /*8e70*/  LDSM.16.MT88.4 R8, [R227+0x8900] ;  /* 0x00890000e308783b */ /* 0x000ee60000004200 */
[----:B------:R-:W-:Y:S04]  /*8e80*/  FADD.FTZ R0, R161, R0 ;  /* 0x00000000a1007221 */ /* 0x000fe80000010000 */
[C---:B------:R-:W-:Y:S04]  /*8e90*/  HMMA.16816.F32.BF16 R92, R20.reuse, R36, R92 ;  /* 0x00000024145c723c */ /* 0x040fe8000004185c */
[----:B------:R-:W-:Y:S04]  /*8ea0*/  FADD.FTZ R0, R151, R0 ;  /* 0x0000000097007221 */ /* 0x000fe80000010000 */
[C---:B------:R-:W-:Y:S04]  /*8eb0*/  HMMA.16816.F32.BF16 R96, R20.reuse, R38, R96 ;  /* 0x000000261460723c */ /* 0x040fe80000041860 */
[----:B------:R-:W-:Y:S04]  /*8ec0*/  FADD.FTZ R0, R150, R0 ;  /* 0x0000000096007221 */ /* 0x000fe80000010000 */
[C---:B------:R-:W-:Y:S04]  /*8ed0*/  HMMA.16816.F32.BF16 R100, R20.reuse, R40, R100 ;  /* 0x000000281464723c */ /* 0x040fe80000041864 */
[----:B------:R-:W-:Y:S04]  /*8ee0*/  FADD.FTZ R0, R149, R0 ;  /* 0x0000000095007221 */ /* 0x000fe80000010000 */
[C---:B------:R-:W-:Y:S04]  /*8ef0*/  HMMA.16816.F32.BF16 R104, R20.reuse, R42, R104 ;  /* 0x0000002a1468723c */ /* 0x040fe80000041868 */
[----:B------:R-:W-:Y:S04]  /*8f00*/  FADD.FTZ R0, R148, R0 ;  /* 0x0000000094007221 */ /* 0x000fe80000010000 */
[C---:B-----5:R-:W-:Y:S04]  /*8f10*/  HMMA.16816.F32.BF16 R108, R20.reuse, R24, R108 ;  /* 0x00000018146c723c */ /* 0x060fe8000004186c */
[----:B------:R-:W-:Y:S04]  /*8f20*/  FADD.FTZ R0, R160, R0 ;  /* 0x00000000a0007221 */ /* 0x000fe80000010000 */
[C---:B------:R-:W-:Y:S08]  /*8f30*/  HMMA.16816.F32.BF16 R112, R20.reuse, R26, R112 ;  /* 0x0000001a1470723c */ /* 0x040ff00000041870 */
[C---:B--2---:R-:W-:Y:S08]  /*8f40*/  HMMA.16816.F32.BF16 R116, R20.reuse, R28, R116 ;  /* 0x0000001c1474723c */ /* 0x044ff00000041874 */
[C---:B------:R-:W-:Y:S08]  /*8f50*/  HMMA.16816.F32.BF16 R120, R20.reuse, R30, R120 ;  /* 0x0000001e1478723c */ /* 0x040ff00000041878 */
[C---:B-1----:R-:W-:Y:S07]  /*8f60*/  HMMA.16816.F32.BF16 R144, R20.reuse, R4, R12 ;  /* 0x000000041490723c */ /* 0x042fee000004180c */
[----:B------:R-:W-:Y:S01]  /*8f70*/  FADD.FTZ R4, R134, R0 ;  /* 0x0000000086047221 */ /* 0x000fe20000010000 */
[C---:B------:R-:W-:Y:S04]  /*8f80*/  HMMA.16816.F32.BF16 R124, R20.reuse, R6, R124 ;  /* 0x00000006147c723c */ /* 0x040fe8000004187c */
[----:B------:R-:W-:Y:S01]  /*8f90*/  FADD.FTZ R0, R49, R2 ;  /* 0x0000000231007221 */ /* 0x000fe20000010000 */
[----:B------:R-:W-:Y:S01]  /*8fa0*/  MOV R134, R3 ;  /* 0x0000000300867202 */ /* 0x000fe20000000f00 */
[----:B------:R-:W-:Y:S02]  /*8fb0*/  FADD.FTZ R4, R45, R4 ;  /* 0x000000042d047221 */ /* 0x000fe40000010000 */
[C---:B---3--:R-:W-:Y:S04]  /*8fc0*/  HMMA.16816.F32.BF16 R148, R20.reuse, R8, R16 ;  /* 0x000000081494723c */ /* 0x048fe80000041810 */
[----:B------:R-:W-:Y:S02]  /*8fd0*/  FADD.FTZ R0, R47, R0 ;  /* 0x000000002f007221 */ /* 0x000fe40000010000 */
[----:B------:R-:W-:Y:S02]  /*8fe0*/  FADD.FTZ R4, R46, R4 ;  /* 0x000000042e047221 */ /* 0x000fe40000010000 */
[----:B------:R-:W-:Y:S04]  /*8ff0*/  HMMA.16816.F32.BF16 R128, R20, R10, R128 ;  /* 0x0000000a1480723c */ /* 0x000fe80000041880 */
[----:B------:R-:W-:Y:S02]  /*9000*/  FADD.FTZ R2, R48, R0 ;  /* 0x0000000030027221 */ /* 0x000fe40000010000 */
[----:B------:R-:W-:Y:S02]  /*9010*/  FADD.FTZ R0, R44, R4 ;  /* 0x000000042c007221 */ /* 0x000fe40000010000 */
[----:B------:R-:W-:Y:S04]  /*9020*/  FADD.FTZ R2, R172, R2 ;  /* 0x00000002ac027221 */ /* 0x000fe80000010000 */
[----:B------:R-:W-:Y:S01]  /*9030*/  FADD.FTZ R0, R133, R0 ;  /* 0x0000000085007221 */ /* 0x000fe20000010000 */
[----:B------:R1:W-:Y:S01]  /*9040*/  STL [R1], R2 ;  /* 0x0000000201007387 */ /* 0x0003e20000100800 */
[----:B------:R-:W-:Y:S03]  /*9050*/  MOV R133, R132 ;  /* 0x0000008400857202 */ /* 0x000fe60000000f00 */
[----:B------:R1:W-:Y:S01]  /*9060*/  STL [R1+0x4], R0 ;  /* 0x0000040001007387 */ /* 0x0003e20000100800 */
[----:B------:R-:W-:-:S05]  /*9070*/  @P0 BRA `(.L_x_6) ;  /* 0xffffc9b000000947 */ /* 0x000fca000383ffff */
.L_x_5:
[----:B-1----:R-:W2:Y:S04]  /*9080*/  LDL.LU R0, [R1] ;  /* 0x0000000001007983 */ /* 0x002ea80000300800 */
[----:B------:R-:W3:Y:S01]  /*9090*/  LDL.LU R2, [R1+0x4] ;  /* 0x0000040001027983 */ /* 0x000ee20000300800 */
[----:B------:R-:W-:-:S02]  /*90a0*/  MOV R16, 0xff800000 ;  /* 0xff80000000107802 */ /* 0x000fc40000000f00 */
[----:B------:R-:W-:Y:S02]  /*90b0*/  MOV R17, 0xff800000 ;  /* 0xff80000000117802 */ /* 0x000fe40000000f00 */
[----:B------:R-:W-:Y:S01]  /*90c0*/  PLOP3.LUT P2, PT, PT, PT, PT, 0x8, 0x0 ;  /* 0x000000000000781c */ /* 0x000fe20003f4e170 */
[----:B--2---:R-:W1:Y:S04]  /*90d0*/  SHFL.BFLY PT, R6, R0, 0x2, 0x1f ;  /* 0x0c401f0000067f89 */ /* 0x004e6800000e0000 */
[----:B---3--:R-:W2:Y:S01]  /*90e0*/  SHFL.BFLY PT, R7, R2, 0x2, 0x1f ;  /* 0x0c401f0002077f89 */ /* 0x008ea200000e0000 */
[----:B-1----:R-:W-:Y:S02]  /*90f0*/  FADD.FTZ R6, R6, R0 ;  /* 0x0000000006067221 */ /* 0x002fe40000010000 */
[----:B--2---:R-:W-:-:S03]  /*9100*/  FADD.FTZ R7, R7, R2 ;  /* 0x0000000207077221 */ /* 0x004fc60000010000 */
[----:B------:R-:W1:Y:S01]  /*9110*/  SHFL.BFLY PT, R0, R6, 0x1, 0x1f ;  /* 0x0c201f0006007f89 */ /* 0x000e6200000e0000 */
[----:B------:R-:W-:-:S03]  /*9120*/  MOV R2, RZ ;  /* 0x000000ff00027202 */ /* 0x000fc60000000f00 */
[----:B------:R-:W2:Y:S01]  /*9130*/  SHFL.BFLY PT, R4, R7, 0x1, 0x1f ;  /* 0x0c201f0007047f89 */ /* 0x000ea200000e0000 */
[----:B-1----:R-:W-:Y:S01]  /*9140*/  FADD.FTZ R6, R6, R0 ;  /* 0x0000000006067221 */ /* 0x002fe20000010000 */
[----:B------:R-:W-:Y:S01]  /*9150*/  MOV R0, RZ ;  /* 0x000000ff00007202 */ /* 0x000fe20000000f00 */
[----:B--2---:R-:W-:-:S03]  /*9160*/  FADD.FTZ R7, R4, R7 ;  /* 0x0000000704077221 */ /* 0x004fc60000010000 */
[----:B------:R-:W-:Y:S02]  /*9170*/  FSETP.NE.FTZ.AND P1, PT, R6, RZ, PT ;  /* 0x000000ff0600720b */ /* 0x000fe40003f35000 */
[----:B------:R-:W-:-:S11]  /*9180*/  FSETP.NE.FTZ.AND P0, PT, R7, RZ, PT ;  /* 0x000000ff0700720b */ /* 0x000fd60003f15000 */
[----:B------:R-:W1:Y:S01]  /*9190*/  @P1 MUFU.RCP R2, R6 ;  /* 0x0000000600021308 */ /* 0x000e620000001000 */
[----:B------:R-:W-:-:S05]  /*91a0*/  @P1 MOV R4, 0x3f317218 ;  /* 0x3f31721800041802 */ /* 0x000fca0000000f00 */
[----:B------:R-:W-:Y:S02]  /*91b0*/  @P1 FMUL.FTZ R5, R4, c[0x0][0x2d0] ;  /* 0x0000b40004051a20 */ /* 0x000fe40000410000 */
[----:B------:R-:W-:Y:S08]  /*91c0*/  @P0 MUFU.RCP R0, R7 ;  /* 0x0000000700000308 */ /* 0x000ff00000001000 */
[----:B------:R-:W2:Y:S01]  /*91d0*/  @P1 MUFU.LG2 R6, R6 ;  /* 0x0000000600061308 */ /* 0x000ea20000000c00 */
[----:B-1----:R-:W-:-:S02]  /*91e0*/  FMUL.FTZ R136, R2, R136 ;  /* 0x0000008802887220 */ /* 0x002fc40000410000 */
[C---:B------:R-:W-:Y:S02]  /*91f0*/  FMUL.FTZ R137, R2.reuse, R137 ;  /* 0x0000008902897220 */ /* 0x040fe40000410000 */
[C---:B------:R-:W-:Y:S02]  /*9200*/  FMUL.FTZ R140, R2.reuse, R140 ;  /* 0x0000008c028c7220 */ /* 0x040fe40000410000 */
[C---:B------:R-:W-:Y:S01]  /*9210*/  FMUL.FTZ R141, R2.reuse, R141 ;  /* 0x0000008d028d7220 */ /* 0x040fe20000410000 */
[----:B------:R-:W1:Y:S01]  /*9220*/  @P0 MUFU.LG2 R7, R7 ;  /* 0x0000000700070308 */ /* 0x000e620000000c00 */
[C---:B------:R-:W-:Y:S02]  /*9230*/  FMUL.FTZ R52, R2.reuse, R52 ;  /* 0x0000003402347220 */ /* 0x040fe40000410000 */
[C---:B------:R-:W-:Y:S02]  /*9240*/  FMUL.FTZ R53, R2.reuse, R53 ;  /* 0x0000003502357220 */ /* 0x040fe40000410000 */
[----:B------:R-:W-:-:S02]  /*9250*/  FMUL.FTZ R56, R2, R56 ;  /* 0x0000003802387220 */ /* 0x000fc40000410000 */
[C---:B------:R-:W-:Y:S02]  /*9260*/  FMUL.FTZ R57, R2.reuse, R57 ;  /* 0x0000003902397220 */ /* 0x040fe40000410000 */
[C---:B------:R-:W-:Y:S02]  /*9270*/  FMUL.FTZ R60, R2.reuse, R60 ;  /* 0x0000003c023c7220 */ /* 0x040fe40000410000 */
[C---:B------:R-:W-:Y:S02]  /*9280*/  FMUL.FTZ R61, R2.reuse, R61 ;  /* 0x0000003d023d7220 */ /* 0x040fe40000410000 */
        /* <DEDUP_REMOVED lines=37> */
[----:B------:R-:W-:Y:S01]  /*94e0*/  FMUL.FTZ R129, R2, R129 ;  /* 0x0000008102817220 */ /* 0x000fe20000410000 */
[----:B------:R-:W-:Y:S01]  /*94f0*/  @P0 MOV R2, 0x3f317218 ;  /* 0x3f31721800020802 */ /* 0x000fe20000000f00 */
[----:B--2---:R-:W-:-:S02]  /*9500*/  @P1 FMUL.FTZ R6, R6, 0.69314718246459960938 ;  /* 0x3f31721806061820 */ /* 0x004fc40000410000 */
[----:B-1----:R-:W-:Y:S02]  /*9510*/  @P0 FMUL.FTZ R4, R7, 0.69314718246459960938 ;  /* 0x3f31721807040820 */ /* 0x002fe40000410000 */
[----:B------:R-:W-:Y:S02]  /*9520*/  @P0 FMUL.FTZ R2, R2, c[0x0][0x2d0] ;  /* 0x0000b40002020a20 */ /* 0x000fe40000410000 */
        /* <DEDUP_REMOVED lines=47> */
[----:B------:R-:W-:Y:S02]  /*9820*/  FMUL.FTZ R131, R0, R131 ;  /* 0x0000008300837220 */ /* 0x000fe40000410000 */
[----:B------:R-:W-:Y:S02]  /*9830*/  @P1 FFMA.FTZ R16, R5, R132, R6 ;  /* 0x0000008405101223 */ /* 0x000fe40000010006 */
[----:B------:R-:W-:Y:S02]  /*9840*/  @P0 FFMA.FTZ R17, R2, R3, R4 ;  /* 0x0000000302110223 */ /* 0x000fe40000010004 */
.L_x_3:
[----:B------:R-:W-:Y:S05]  /*9850*/  @P2 BRA `(.L_x_7) ;  /* 0x0000198000002947 */ /* 0x000fea0003800000 */
[----:B------:R-:W1:Y:S01]  /*9860*/  S2R R7, SR_TID.X ;  /* 0x0000000000077919 */ /* 0x000e620000002100 */
[----:B------:R-:W-:Y:S01]  /*9870*/  IMAD R0, RZ, RZ, -UR9 ;  /* 0x80000009ff007e24 */ /* 0x000fe2000f8e02ff */
[----:B------:R-:W-:Y:S01]  /*9880*/  ULDC.64 UR4, c[0x0][0x4d0] ;  /* 0x0001340000047ab9 */ /* 0x000fe20000000a00 */
[----:B------:R-:W-:Y:S01]  /*9890*/  MOV R20, c[0x0][0x4e8] ;  /* 0x00013a0000147a02 */ /* 0x000fe20000000f00 */
[----:B------:R-:W2:Y:S01]  /*98a0*/  S2R R9, SR_CTAID.Y ;  /* 0x0000000000097919 */ /* 0x000ea20000002600 */
[----:B------:R-:W-:Y:S01]  /*98b0*/  UIMAD.WIDE.U32 UR12, UR9, UR4, URZ ;  /* 0x00000004090c72a5 */ /* 0x000fe2000f8e003f */
[----:B------:R-:W-:Y:S01]  /*98c0*/  BSSY B0, `(.L_x_8) ;  /* 0x00000ff000007945 */ /* 0x000fe20003800000 */
[----:B------:R-:W-:Y:S01]  /*98d0*/  USHF.R.S32.HI UR6, URZ, 0x1f, UR9 ;  /* 0x0000001f3f067899 */ /* 0x000fe20008011409 */
[----:B------:R-:W3:Y:S01]  /*98e0*/  S2R R10, SR_CTAID.Z ;  /* 0x00000000000a7919 */ /* 0x000ee20000002700 */
[----:B------:R-:W-:-:S02]  /*98f0*/  ISETP.NE.AND P1, PT, R20, 0x1, PT ;  /* 0x000000011400780c */ /* 0x000fc40003f25270 */
[----:B------:R-:W-:Y:S01]  /*9900*/  IMAD.U32 R2, RZ, RZ, UR12 ;  /* 0x0000000cff027e24 */ /* 0x000fe2000f8e00ff */
[----:B------:R-:W-:Y:S01]  /*9910*/  MOV R3, UR13 ;  /* 0x0000000d00037c02 */ /* 0x000fe20008000f00 */
[----:B------:R-:W4:Y:S01]  /*9920*/  S2R R19, SR_CTAID.X ;  /* 0x0000000000137919 */ /* 0x000f220000002500 */
[----:B------:R-:W-:-:S04]  /*9930*/  UIMAD UR7, UR6, UR4, URZ ;  /* 0x00000004060772a4 */ /* 0x000fc8000f8e023f */
[----:B------:R-:W-:-:S03]  /*9940*/  UIMAD UR7, UR9, UR5, UR7 ;  /* 0x00000005090772a4 */ /* 0x000fc6000f8e0207 */
[----:B------:R-:W-:Y:S02]  /*9950*/  ULDC.64 UR4, c[0x0][0x438] ;  /* 0x00010e0000047ab9 */ /* 0x000fe40000000a00 */
[----:B------:R-:W-:Y:S01]  /*9960*/  UIMAD.WIDE.U32 UR14, UR9, UR4, URZ ;  /* 0x00000004090e72a5 */ /* 0x000fe2000f8e003f */
[----:B-1----:R-:W-:Y:S01]  /*9970*/  SHF.R.S32.HI R5, RZ, 0x1f, R7 ;  /* 0x0000001fff057819 */ /* 0x002fe20000011407 */
[----:B------:R-:W-:Y:S02]  /*9980*/  UIMAD UR4, UR6, UR4, URZ ;  /* 0x00000004060472a4 */ /* 0x000fe4000f8e023f */
[----:B------:R-:W-:Y:S01]  /*9990*/  UIADD3 UR7, UR13, UR7, URZ ;  /* 0x000000070d077290 */ /* 0x000fe2000fffe03f */
[----:B--2---:R-:W-:Y:S01]  /*99a0*/  IMAD R9, R0, c[0x0][0x550], R9 ;  /* 0x0001540000097a24 */ /* 0x004fe200078e0209 */
[CC--:B------:R-:W-:Y:S01]  /*99b0*/  LEA.HI R0, R5.reuse, R7.reuse, RZ, 0x5 ;  /* 0x0000000705007211 */ /* 0x0c0fe200078f28ff */
[----:B------:R-:W-:Y:S01]  /*99c0*/  UIMAD UR4, UR9, UR5, UR4 ;  /* 0x00000005090472a4 */ /* 0x000fe2000f8e0204 */
[----:B------:R-:W-:-:S02]  /*99d0*/  LEA.HI R5, R5, R7, RZ, 0x2 ;  /* 0x0000000705057211 */ /* 0x000fc400078f10ff */
[----:B------:R-:W-:Y:S01]  /*99e0*/  LOP3.LUT R4, R0, 0xffffffe0, RZ, 0xc0, !PT ;  /* 0xffffffe000047812 */ /* 0x000fe200078ec0ff */
[----:B------:R-:W-:Y:S01]  /*99f0*/  UIADD3 UR4, UR15, UR4, URZ ;  /* 0x000000040f047290 */ /* 0x000fe2000fffe03f */
[--C-:B------:R-:W-:Y:S02]  /*9a00*/  SHF.R.S32.HI R6, RZ, 0x5, R0.reuse ;  /* 0x00000005ff067819 */ /* 0x100fe40000011400 */
[----:B------:R-:W-:Y:S01]  /*9a10*/  SHF.R.S32.HI R0, RZ, 0x1f, R0 ;  /* 0x0000001fff007819 */ /* 0x000fe20000011400 */
[----:B------:R-:W-:Y:S01]  /*9a20*/  IMAD.IADD R14, R7, 0x1, -R4 ;  /* 0x00000001070e7824 */ /* 0x000fe200078e0a04 */
[----:B------:R-:W-:Y:S01]  /*9a30*/  LOP3.LUT R3, R5, 0xfffffffc, RZ, 0xc0, !PT ;  /* 0xfffffffc05037812 */ /* 0x000fe200078ec0ff */
[----:B------:R-:W-:Y:S01]  /*9a40*/  IMAD.MOV.U32 R4, RZ, RZ, R2 ;  /* 0x000000ffff047224 */ /* 0x000fe200078e0002 */
[----:B------:R-:W-:Y:S01]  /*9a50*/  LEA.HI R0, R0, R6, RZ, 0x3 ;  /* 0x0000000600007211 */ /* 0x000fe200078f18ff */
[----:B------:R-:W-:Y:S01]  /*9a60*/  IMAD.U32 R5, RZ, RZ, UR7 ;  /* 0x00000007ff057e24 */ /* 0x000fe2000f8e00ff */
[----:B------:R-:W-:Y:S01]  /*9a70*/  IADD3 R7, -R3, R7, RZ ;  /* 0x0000000703077210 */ /* 0x000fe20007ffe1ff */
[----:B------:R-:W-:Y:S01]  /*9a80*/  IMAD.U32 R3, RZ, RZ, UR15 ;  /* 0x0000000fff037e24 */ /* 0x000fe2000f8e00ff */
[----:B------:R-:W-:Y:S01]  /*9a90*/  LOP3.LUT R0, R0, 0xffffff8, RZ, 0xc0, !PT ;  /* 0x0ffffff800007812 */ /* 0x000fe200078ec0ff */
[----:B---3--:R-:W-:Y:S01]  /*9aa0*/  IMAD.WIDE.U32 R4, R10, c[0x0][0x4d8], R4 ;  /* 0x000136000a047a25 */ /* 0x008fe200078e0004 */
[----:B------:R-:W-:-:S02]  /*9ab0*/  SHF.R.S32.HI R2, RZ, 0x1f, R14 ;  /* 0x0000001fff027819 */ /* 0x000fc4000001140e */
[----:B------:R-:W-:Y:S01]  /*9ac0*/  SHF.R.S32.HI R11, RZ, 0x1f, R10 ;  /* 0x0000001fff0b7819 */ /* 0x000fe2000001140a */
[----:B------:R-:W-:Y:S01]  /*9ad0*/  IMAD.IADD R8, R6, 0x1, -R0 ;  /* 0x0000000106087824 */ /* 0x000fe200078e0a00 */
[C---:B------:R-:W-:Y:S02]  /*9ae0*/  LEA.HI R0, R7.reuse, R7, RZ, 0x1 ;  /* 0x0000000707007211 */ /* 0x040fe400078f08ff */
[----:B------:R-:W-:Y:S01]  /*9af0*/  LEA.HI R18, R2, R14, RZ, 0x2 ;  /* 0x0000000e02127211 */ /* 0x000fe200078f10ff */
[----:B------:R-:W-:Y:S01]  /*9b00*/  IMAD.U32 R2, RZ, RZ, UR14 ;  /* 0x0000000eff027e24 */ /* 0x000fe2000f8e00ff */
[----:B------:R-:W-:Y:S02]  /*9b10*/  LOP3.LUT R0, R0, 0x1ffffffe, RZ, 0xc0, !PT ;  /* 0x1ffffffe00007812 */ /* 0x000fe400078ec0ff */
[----:B------:R-:W-:Y:S02]  /*9b20*/  SHF.R.S32.HI R6, RZ, 0x2, R18 ;  /* 0x00000002ff067819 */ /* 0x000fe40000011412 */
[----:B------:R-:W-:Y:S01]  /*9b30*/  MOV R3, UR4 ;  /* 0x0000000400037c02 */ /* 0x000fe20008000f00 */
[----:B------:R-:W-:-:S02]  /*9b40*/  IMAD.IADD R0, R7, 0x1, -R0 ;  /* 0x0000000107007824 */ /* 0x000fc400078e0a00 */
[----:B------:R-:W-:Y:S02]  /*9b50*/  IMAD R15, R8, 0x10, R6 ;  /* 0x00000010080f7824 */ /* 0x000fe400078e0206 */
[C---:B------:R-:W-:Y:S02]  /*9b60*/  IMAD R7, R11.reuse, c[0x0][0x4d8], RZ ;  /* 0x000136000b077a24 */ /* 0x040fe400078e02ff */
[----:B------:R-:W-:Y:S01]  /*9b70*/  IMAD R6, R11, c[0x0][0x440], RZ ;  /* 0x000110000b067a24 */ /* 0x000fe200078e02ff */
[----:B------:R-:W-:Y:S01]  /*9b80*/  LEA R0, R0, R15, 0x3 ;  /* 0x0000000f00007211 */ /* 0x000fe200078e18ff */
[C---:B------:R-:W-:Y:S02]  /*9b90*/  IMAD R7, R10.reuse, c[0x0][0x4dc], R7 ;  /* 0x000137000a077a24 */ /* 0x040fe400078e0207 */
[----:B------:R-:W-:Y:S02]  /*9ba0*/  IMAD R6, R10, c[0x0][0x444], R6 ;  /* 0x000111000a067a24 */ /* 0x000fe400078e0206 */
[----:B----4-:R-:W-:Y:S01]  /*9bb0*/  IMAD R8, R19, 0x80, R0 ;  /* 0x0000008013087824 */ /* 0x010fe200078e0200 */
[----:B------:R-:W-:Y:S01]  /*9bc0*/  SHF.R.S32.HI R0, RZ, 0x1f, R9 ;  /* 0x0000001fff007819 */ /* 0x000fe20000011409 */
[----:B------:R-:W-:-:S02]  /*9bd0*/  IMAD.IADD R5, R5, 0x1, R7 ;  /* 0x0000000105057824 */ /* 0x000fc400078e0207 */
[----:B------:R-:W-:-:S04]  /*9be0*/  @P1 IMAD.HI.U32 R7, R8, c[0x0][0x4ec], RZ ;  /* 0x00013b0008071a27 */ /* 0x000fc800078e00ff */
[----:B------:R-:W-:-:S04]  /*9bf0*/  IMAD.WIDE.U32 R2, R10, c[0x0][0x440], R2 ;  /* 0x000110000a027a25 */ /* 0x000fc800078e0002 */
[----:B------:R-:W-:Y:S01]  /*9c00*/  IMAD.MOV.U32 R10, RZ, RZ, R8 ;  /* 0x000000ffff0a7224 */ /* 0x000fe200078e0008 */
[----:B------:R-:W-:Y:S02]  /*9c10*/  @P1 SHF.R.U32.HI R10, RZ, c[0x0][0x4f0], R7 ;  /* 0x00013c00ff0a1a19 */ /* 0x000fe40000011607 */
[----:B------:R-:W-:Y:S01]  /*9c20*/  IADD3 R3, R3, R6, RZ ;  /* 0x0000000603037210 */ /* 0x000fe20007ffe0ff */
[C---:B------:R-:W-:Y:S02]  /*9c30*/  IMAD R6, R0.reuse, c[0x0][0x4e0], RZ ;  /* 0x0001380000067a24 */ /* 0x040fe400078e02ff */
[----:B------:R-:W-:Y:S02]  /*9c40*/  IMAD R0, R0, c[0x0][0x448], RZ ;  /* 0x0001120000007a24 */ /* 0x000fe400078e02ff */
[----:B------:R-:W-:Y:S02]  /*9c50*/  IMAD.MOV R11, RZ, RZ, -R10 ;  /* 0x000000ffff0b7224 */ /* 0x000fe400078e0a0a */
[----:B------:R-:W-:-:S02]  /*9c60*/  IMAD R13, R9, c[0x0][0x4e4], R6 ;  /* 0x00013900090d7a24 */ /* 0x000fc400078e0206 */
[----:B------:R-:W-:-:S04]  /*9c70*/  IMAD.WIDE.U32 R6, R9, c[0x0][0x448], R2 ;  /* 0x0001120009067a25 */ /* 0x000fc800078e0002 */
[C---:B------:R-:W-:Y:S01]  /*9c80*/  IMAD R12, R9.reuse, c[0x0][0x44c], R0 ;  /* 0x00011300090c7a24 */ /* 0x040fe200078e0200 */
[----:B------:R-:W-:Y:S01]  /*9c90*/  MOV R0, R8 ;  /* 0x0000000800007202 */ /* 0x000fe20000000f00 */
[----:B------:R-:W-:-:S04]  /*9ca0*/  IMAD.WIDE.U32 R2, R9, c[0x0][0x4e0], R4 ;  /* 0x0001380009027a25 */ /* 0x000fc800078e0004 */
[----:B------:R-:W-:Y:S01]  /*9cb0*/  IMAD R9, R11, c[0x0][0x4e8], R8 ;  /* 0x00013a000b097a24 */ /* 0x000fe200078e0208 */
[----:B------:R-:W-:Y:S01]  /*9cc0*/  SHF.R.S32.HI R11, RZ, 0x1f, R10 ;  /* 0x0000001fff0b7819 */ /* 0x000fe2000001140a */
[----:B------:R-:W-:Y:S01]  /*9cd0*/  @P1 IMAD.HI.U32 R4, R8, c[0x0][0x4ec], RZ ;  /* 0x00013b0008041a27 */ /* 0x000fe200078e00ff */
[----:B------:R-:W-:Y:S01]  /*9ce0*/  BAR.SYNC.DEFER_BLOCKING 0x1, 0x100 ;  /* 0x0044000000007b1d */ /* 0x000fe20000010000 */
[----:B------:R-:W-:Y:S02]  /*9cf0*/  IADD3 R2, P0, R10, R2, RZ ;  /* 0x000000020a027210 */ /* 0x000fe40007f1e0ff */
[----:B------:R-:W-:Y:S01]  /*9d00*/  IMAD.IADD R5, R7, 0x1, R12 ;  /* 0x0000000107057824 */ /* 0x000fe200078e020c */
[----:B------:R-:W-:Y:S02]  /*9d10*/  SHF.R.S32.HI R7, RZ, 0x1f, R9 ;  /* 0x0000001fff077819 */ /* 0x000fe40000011409 */
[----:B------:R-:W-:Y:S02]  /*9d20*/  @P1 SHF.R.U32.HI R0, RZ, c[0x0][0x4f0], R4 ;  /* 0x00013c00ff001a19 */ /* 0x000fe40000011604 */
[----:B------:R-:W-:Y:S01]  /*9d30*/  IADD3.X R3, R11, R3, R13, P0, !PT ;  /* 0x000000030b037210 */ /* 0x000fe200007fe40d */
[----:B------:R-:W-:Y:S01]  /*9d40*/  IMAD R11, R19, 0x80, R15 ;  /* 0x00000080130b7824 */ /* 0x000fe200078e020f */
[----:B------:R-:W-:Y:S01]  /*9d50*/  MOV R4, R6 ;  /* 0x0000000600047202 */ /* 0x000fe20000000f00 */
[----:B------:R-:W-:Y:S01]  /*9d60*/  IMAD R6, R7, c[0x0][0x4c8], RZ ;  /* 0x0001320007067a24 */ /* 0x000fe200078e02ff */
[----:B------:R-:W-:Y:S01]  /*9d70*/  SHF.R.S32.HI R7, RZ, 0x1f, R0 ;  /* 0x0000001fff077819 */ /* 0x000fe20000011400 */
[----:B------:R-:W-:Y:S01]  /*9d80*/  IMAD.WIDE.U32 R2, R9, c[0x0][0x4c8], R2 ;  /* 0x0001320009027a25 */ /* 0x000fe200078e0002 */
[----:B------:R-:W-:-:S03]  /*9d90*/  LOP3.LUT P1, RZ, R14, 0x3, RZ, 0xc0, !PT ;  /* 0x000000030eff7812 */ /* 0x000fc6000782c0ff */
[----:B------:R-:W-:Y:S02]  /*9da0*/  IMAD.MOV R10, RZ, RZ, -R0 ;  /* 0x000000ffff0a7224 */ /* 0x000fe400078e0a00 */
[----:B------:R-:W-:Y:S01]  /*9db0*/  IMAD R9, R9, c[0x0][0x4cc], R6 ;  /* 0x0001330009097a24 */ /* 0x000fe200078e0206 */
[----:B------:R-:W-:Y:S01]  /*9dc0*/  LEA R6, P0, R2, c[0x0][0x4a8], 0x2 ;  /* 0x00012a0002067a11 */ /* 0x000fe200078010ff */
[----:B------:R-:W-:Y:S02]  /*9dd0*/  IMAD R10, R10, c[0x0][0x4e8], R8 ;  /* 0x00013a000a0a7a24 */ /* 0x000fe400078e0208 */
[----:B------:R-:W-:Y:S01]  /*9de0*/  IMAD R7, R7, c[0x0][0x430], RZ ;  /* 0x00010c0007077a24 */ /* 0x000fe200078e02ff */
[----:B------:R-:W-:Y:S01]  /*9df0*/  IADD3 R3, R3, R9, RZ ;  /* 0x0000000903037210 */ /* 0x000fe20007ffe0ff */
[----:B------:R-:W-:Y:S01]  /*9e00*/  IMAD.WIDE.U32 R4, R0, c[0x0][0x430], R4 ;  /* 0x00010c0000047a25 */ /* 0x000fe200078e0004 */
[----:B------:R-:W-:Y:S02]  /*9e10*/  SHFL.IDX PT, R8, R6, RZ, 0x1c1f ;  /* 0x001c1fff06087589 */ /* 0x000fe400000e0000 */
[----:B------:R-:W-:Y:S01]  /*9e20*/  LEA.HI.X R2, R2, c[0x0][0x4ac], R3, 0x2, P0 ;  /* 0x00012b0002027a11 */ /* 0x000fe200000f1403 */
[----:B------:R-:W-:Y:S01]  /*9e30*/  IMAD R0, R0, c[0x0][0x434], R7 ;  /* 0x00010d0000007a24 */ /* 0x000fe200078e0207 */
[----:B------:R-:W-:Y:S01]  /*9e40*/  SHF.R.S32.HI R7, RZ, 0x1f, R10 ;  /* 0x0000001fff077819 */ /* 0x000fe2000001140a */
[----:B------:R-:W-:Y:S03]  /*9e50*/  SHFL.IDX PT, R6, R6, 0x1, 0x1c1f ;  /* 0x003c1f0006067f89 */ /* 0x000fe600000e0000 */
[----:B------:R-:W-:Y:S01]  /*9e60*/  IADD3 R3, R5, R0, RZ ;  /* 0x0000000005037210 */ /* 0x000fe20007ffe0ff */
[----:B------:R-:W-:Y:S01]  /*9e70*/  IMAD R0, R7, c[0x0][0x428], RZ ;  /* 0x00010a0007007a24 */ /* 0x000fe200078e02ff */
[----:B------:R-:W1:Y:S01]  /*9e80*/  SHFL.IDX PT, R9, R2, RZ, 0x1c1f ;  /* 0x001c1fff02097589 */ /* 0x000e6200000e0000 */
[----:B------:R-:W-:-:S02]  /*9e90*/  IMAD R5, R20, c[0x0][0x388], RZ ;  /* 0x0000e20014057a24 */ /* 0x000fc400078e02ff */
[----:B------:R-:W-:Y:S01]  /*9ea0*/  IMAD R0, R10, c[0x0][0x42c], R0 ;  /* 0x00010b000a007a24 */ /* 0x000fe200078e0200 */
[----:B------:R2:W3:Y:S02]  /*9eb0*/  SHFL.IDX PT, R7, R2, 0x1, 0x1c1f ;  /* 0x003c1f0002077f89 */ /* 0x0004e400000e0000 */
[----:B------:R-:W-:-:S13]  /*9ec0*/  ISETP.GE.OR P2, PT, R11, R5, P1 ;  /* 0x000000050b00720c */ /* 0x000fda0000f46670 */
[----:B-1----:R1:W-:Y:S01]  /*9ed0*/  @!P2 ST.E [R8.64], R16 ;  /* 0x000000100800a985 */ /* 0x0023e2000c10190a */
[----:B--2---:R-:W-:Y:S01]  /*9ee0*/  IMAD.MOV.U32 R2, RZ, RZ, R4 ;  /* 0x000000ffff027224 */ /* 0x004fe200078e0004 */
[----:B------:R-:W-:-:S03]  /*9ef0*/  IADD3 R4, R11, 0x8, RZ ;  /* 0x000000080b047810 */ /* 0x000fc60007ffe0ff */
[----:B------:R-:W-:Y:S01]  /*9f00*/  IMAD.WIDE.U32 R2, R10, c[0x0][0x428], R2 ;  /* 0x00010a000a027a25 */ /* 0x000fe200078e0002 */
[----:B------:R-:W-:-:S04]  /*9f10*/  ISETP.GE.OR P1, PT, R4, R5, P1 ;  /* 0x000000050400720c */ /* 0x000fc80000f26670 */
[----:B------:R-:W-:Y:S02]  /*9f20*/  IADD3 R0, R3, R0, RZ ;  /* 0x0000000003007210 */ /* 0x000fe40007ffe0ff */
[----:B------:R-:W-:-:S04]  /*9f30*/  LEA R20, P0, R2, c[0x0][0x400], 0x2 ;  /* 0x0001000002147a11 */ /* 0x000fc800078010ff */
[----:B------:R-:W-:Y:S02]  /*9f40*/  LEA.HI.X R19, R2, c[0x0][0x404], R0, 0x2, P0 ;  /* 0x0001010002137a11 */ /* 0x000fe400000f1400 */
[----:B------:R-:W-:Y:S01]  /*9f50*/  LOP3.LUT R0, R18, 0x7ffffffc, RZ, 0xc0, !PT ;  /* 0x7ffffffc12007812 */ /* 0x000fe200078ec0ff */
[----:B---3--:R1:W-:Y:S01]  /*9f60*/  @!P1 ST.E [R6.64], R17 ;  /* 0x0000001106009985 */ /* 0x0083e2000c10190a */
[-C--:B------:R-:W-:Y:S02]  /*9f70*/  ISETP.GE.AND P1, PT, R11, R5.reuse, PT ;  /* 0x000000050b00720c */ /* 0x080fe40003f26270 */
[----:B------:R-:W-:Y:S01]  /*9f80*/  ISETP.GE.AND P0, PT, R4, R5, PT ;  /* 0x000000050400720c */ /* 0x000fe20003f06270 */
[----:B------:R-:W-:Y:S01]  /*9f90*/  IMAD.IADD R0, R14, 0x1, -R0 ;  /* 0x000000010e007824 */ /* 0x000fe200078e0a00 */
[----:B------:R1:W2:Y:S04]  /*9fa0*/  SHFL.IDX PT, R2, R20, RZ, 0x1c1f ;  /* 0x001c1fff14027589 */ /* 0x0002a800000e0000 */
[----:B------:R1:W3:Y:S01]  /*9fb0*/  SHFL.IDX PT, R3, R19, RZ, 0x1c1f ;  /* 0x001c1fff13037589 */ /* 0x0002e200000e0000 */
[----:B------:R-:W-:-:S04]  /*9fc0*/  SHF.L.U32 R0, R0, 0x1, RZ ;  /* 0x0000000100007819 */ /* 0x000fc800000006ff */
[----:B------:R-:W-:Y:S05]  /*9fd0*/  @P1 BRA `(.L_x_9) ;  /* 0x000008d000001947 */ /* 0x000fea0003800000 */
[C---:B------:R-:W-:Y:S02]  /*9fe0*/  ISETP.GE.AND P1, PT, R0.reuse, c[0x0][0x3c8], PT ;  /* 0x0000f20000007a0c */ /* 0x040fe40003f26270 */
[C---:B-1----:R-:W-:Y:S02]  /*9ff0*/  IADD3 R7, R0.reuse, 0x8, RZ ;  /* 0x0000000800077810 */ /* 0x042fe40007ffe0ff */
[C---:B------:R-:W-:Y:S02]  /*a000*/  IADD3 R6, R0.reuse, 0x10, RZ ;  /* 0x0000001000067810 */ /* 0x040fe40007ffe0ff */
[C---:B------:R-:W-:Y:S02]  /*a010*/  IADD3 R5, R0.reuse, 0x18, RZ ;  /* 0x0000001800057810 */ /* 0x040fe40007ffe0ff */
[----:B------:R-:W-:Y:S02]  /*a020*/  IADD3 R4, R0, 0x20, RZ ;  /* 0x0000002000047810 */ /* 0x000fe40007ffe0ff */
[----:B------:R-:W-:-:S02]  /*a030*/  ISETP.GE.AND P5, PT, R7, c[0x0][0x3c8], PT ;  /* 0x0000f20007007a0c */ /* 0x000fc40003fa6270 */
[----:B------:R-:W-:Y:S01]  /*a040*/  ISETP.GE.AND P4, PT, R6, c[0x0][0x3c8], PT ;  /* 0x0000f20006007a0c */ /* 0x000fe20003f86270 */
[----:B--23--:R-:W-:Y:S01]  /*a050*/  @!P1 IMAD.WIDE R8, R0, 0x4, R2 ;  /* 0x0000000400089825 */ /* 0x00cfe200078e0202 */
[----:B------:R-:W-:Y:S02]  /*a060*/  ISETP.GE.AND P3, PT, R5, c[0x0][0x3c8], PT ;  /* 0x0000f20005007a0c */ /* 0x000fe40003f66270 */
[----:B------:R-:W-:Y:S02]  /*a070*/  ISETP.GE.AND P2, PT, R4, c[0x0][0x3c8], PT ;  /* 0x0000f20004007a0c */ /* 0x000fe40003f46270 */
[C---:B------:R-:W-:Y:S01]  /*a080*/  IADD3 R13, R0.reuse, 0x28, RZ ;  /* 0x00000028000d7810 */ /* 0x040fe20007ffe0ff */
[----:B------:R1:W-:Y:S01]  /*a090*/  @!P1 ST.E.64 [R8.64], R136 ;  /* 0x0000008808009985 */ /* 0x0003e2000c101b0a */
[----:B------:R-:W-:Y:S02]  /*a0a0*/  IADD3 R12, R0, 0x30, RZ ;  /* 0x00000030000c7810 */ /* 0x000fe40007ffe0ff */
[----:B------:R-:W-:-:S02]  /*a0b0*/  ISETP.GE.AND P6, PT, R13, c[0x0][0x3c8], PT ;  /* 0x0000f2000d007a0c */ /* 0x000fc40003fc6270 */
[----:B------:R-:W-:Y:S02]  /*a0c0*/  @!P5 LEA.HI R7, R7, R7, RZ, 0x1 ;  /* 0x000000070707d211 */ /* 0x000fe400078f08ff */
[----:B------:R-:W-:-:S03]  /*a0d0*/  ISETP.GE.AND P1, PT, R12, c[0x0][0x3c8], PT ;  /* 0x0000f2000c007a0c */ /* 0x000fc60003f26270 */
[----:B------:R-:W-:-:S04]  /*a0e0*/  @!P2 LEA.HI R4, R4, R4, RZ, 0x1 ;  /* 0x000000040404a211 */ /* 0x000fc800078f08ff */
[----:B------:R-:W-:Y:S02]  /*a0f0*/  @!P2 LOP3.LUT R4, R4, 0xfffffffe, RZ, 0xc0, !PT ;  /* 0xfffffffe0404a812 */ /* 0x000fe400078ec0ff */
[----:B-1----:R-:W-:Y:S02]  /*a100*/  @!P4 LEA.HI R8, R6, R6, RZ, 0x1 ;  /* 0x000000060608c211 */ /* 0x002fe400078f08ff */
[----:B------:R-:W-:Y:S02]  /*a110*/  @!P3 LEA.HI R6, R5, R5, RZ, 0x1 ;  /* 0x000000050506b211 */ /* 0x000fe400078f08ff */
[----:B------:R-:W-:Y:S02]  /*a120*/  @!P5 LOP3.LUT R5, R7, 0xfffffffe, RZ, 0xc0, !PT ;  /* 0xfffffffe0705d812 */ /* 0x000fe400078ec0ff */
[----:B------:R-:W-:Y:S02]  /*a130*/  @!P4 LOP3.LUT R8, R8, 0xfffffffe, RZ, 0xc0, !PT ;  /* 0xfffffffe0808c812 */ /* 0x000fe400078ec0ff */
[----:B------:R-:W-:Y:S01]  /*a140*/  @!P3 LOP3.LUT R6, R6, 0xfffffffe, RZ, 0xc0, !PT ;  /* 0xfffffffe0606b812 */ /* 0x000fe200078ec0ff */
[----:B------:R-:W-:-:S04]  /*a150*/  @!P5 IMAD.WIDE R10, R5, 0x4, R2 ;  /* 0x00000004050ad825 */ /* 0x000fc800078e0202 */
[--C-:B------:R-:W-:Y:S01]  /*a160*/  @!P4 IMAD.WIDE R8, R8, 0x4, R2.reuse ;  /* 0x000000040808c825 */ /* 0x100fe200078e0202 */
[----:B------:R1:W-:Y:S03]  /*a170*/  @!P5 ST.E.64 [R10.64], R140 ;  /* 0x0000008c0a00d985 */ /* 0x0003e6000c101b0a */
[--C-:B------:R-:W-:Y:S01]  /*a180*/  @!P3 IMAD.WIDE R6, R6, 0x4, R2.reuse ;  /* 0x000000040606b825 */ /* 0x100fe200078e0202 */
[----:B------:R2:W-:Y:S03]  /*a190*/  @!P4 ST.E.64 [R8.64], R52 ;  /* 0x000000340800c985 */ /* 0x0005e6000c101b0a */
[----:B------:R-:W-:Y:S01]  /*a1a0*/  @!P2 IMAD.WIDE R4, R4, 0x4, R2 ;  /* 0x000000040404a825 */ /* 0x000fe200078e0202 */
[----:B------:R3:W-:Y:S04]  /*a1b0*/  @!P3 ST.E.64 [R6.64], R56 ;  /* 0x000000380600b985 */ /* 0x0007e8000c101b0a */
[----:B------:R4:W-:Y:S01]  /*a1c0*/  @!P2 ST.E.64 [R4.64], R60 ;  /* 0x0000003c0400a985 */ /* 0x0009e2000c101b0a */
[----:B-1----:R-:W-:-:S02]  /*a1d0*/  IADD3 R10, R0, 0x48, RZ ;  /* 0x00000048000a7810 */ /* 0x002fc40007ffe0ff */
[C---:B------:R-:W-:Y:S02]  /*a1e0*/  IADD3 R11, R0.reuse, 0x50, RZ ;  /* 0x00000050000b7810 */ /* 0x040fe40007ffe0ff */
[C---:B--2---:R-:W-:Y:S02]  /*a1f0*/  IADD3 R8, R0.reuse, 0x38, RZ ;  /* 0x0000003800087810 */ /* 0x044fe40007ffe0ff */
[----:B------:R-:W-:Y:S02]  /*a200*/  IADD3 R9, R0, 0x40, RZ ;  /* 0x0000004000097810 */ /* 0x000fe40007ffe0ff */
[----:B---3--:R-:W-:Y:S02]  /*a210*/  @!P6 LEA.HI R6, R13, R13, RZ, 0x1 ;  /* 0x0000000d0d06e211 */ /* 0x008fe400078f08ff */
[----:B------:R-:W-:Y:S02]  /*a220*/  ISETP.GE.AND P5, PT, R8, c[0x0][0x3c8], PT ;  /* 0x0000f20008007a0c */ /* 0x000fe40003fa6270 */
[----:B----4-:R-:W-:-:S02]  /*a230*/  @!P1 LEA.HI R4, R12, R12, RZ, 0x1 ;  /* 0x0000000c0c049211 */ /* 0x010fc400078f08ff */
[----:B------:R-:W-:Y:S02]  /*a240*/  ISETP.GE.AND P4, PT, R9, c[0x0][0x3c8], PT ;  /* 0x0000f20009007a0c */ /* 0x000fe40003f86270 */
[----:B------:R-:W-:Y:S02]  /*a250*/  @!P6 LOP3.LUT R6, R6, 0xfffffffe, RZ, 0xc0, !PT ;  /* 0xfffffffe0606e812 */ /* 0x000fe400078ec0ff */
[----:B------:R-:W-:Y:S02]  /*a260*/  @!P1 LOP3.LUT R4, R4, 0xfffffffe, RZ, 0xc0, !PT ;  /* 0xfffffffe04049812 */ /* 0x000fe400078ec0ff */
[----:B------:R-:W-:Y:S01]  /*a270*/  ISETP.GE.AND P3, PT, R10, c[0x0][0x3c8], PT ;  /* 0x0000f2000a007a0c */ /* 0x000fe20003f66270 */
[--C-:B------:R-:W-:Y:S01]  /*a280*/  @!P6 IMAD.WIDE R6, R6, 0x4, R2.reuse ;  /* 0x000000040606e825 */ /* 0x100fe200078e0202 */
[----:B------:R-:W-:Y:S02]  /*a290*/  ISETP.GE.AND P2, PT, R11, c[0x0][0x3c8], PT ;  /* 0x0000f2000b007a0c */ /* 0x000fe40003f46270 */
[----:B------:R-:W-:Y:S01]  /*a2a0*/  IADD3 R12, R0, 0x58, RZ ;  /* 0x00000058000c7810 */ /* 0x000fe20007ffe0ff */
[----:B------:R-:W-:Y:S01]  /*a2b0*/  @!P1 IMAD.WIDE R4, R4, 0x4, R2 ;  /* 0x0000000404049825 */ /* 0x000fe200078e0202 */
[----:B------:R1:W-:Y:S01]  /*a2c0*/  @!P6 ST.E.64 [R6.64], R64 ;  /* 0x000000400600e985 */ /* 0x0003e2000c101b0a */
[----:B------:R-:W-:-:S03]  /*a2d0*/  IADD3 R13, R0, 0x60, RZ ;  /* 0x00000060000d7810 */ /* 0x000fc60007ffe0ff */
[----:B------:R2:W-:Y:S01]  /*a2e0*/  @!P1 ST.E.64 [R4.64], R68 ;  /* 0x0000004404009985 */ /* 0x0005e2000c101b0a */
[----:B------:R-:W-:Y:S02]  /*a2f0*/  ISETP.GE.AND P1, PT, R12, c[0x0][0x3c8], PT ;  /* 0x0000f2000c007a0c */ /* 0x000fe40003f26270 */
[----:B------:R-:W-:Y:S02]  /*a300*/  ISETP.GE.AND P6, PT, R13, c[0x0][0x3c8], PT ;  /* 0x0000f2000d007a0c */ /* 0x000fe40003fc6270 */
[----:B-1----:R-:W-:Y:S02]  /*a310*/  @!P4 LEA.HI R7, R9, R9, RZ, 0x1 ;  /* 0x000000090907c211 */ /* 0x002fe400078f08ff */
[----:B------:R-:W-:Y:S02]  /*a320*/  @!P3 LEA.HI R6, R10, R10, RZ, 0x1 ;  /* 0x0000000a0a06b211 */ /* 0x000fe400078f08ff */
[----:B--2---:R-:W-:Y:S02]  /*a330*/  @!P5 LEA.HI R4, R8, R8, RZ, 0x1 ;  /* 0x000000080804d211 */ /* 0x004fe400078f08ff */
[----:B------:R-:W-:-:S02]  /*a340*/  @!P4 LOP3.LUT R7, R7, 0xfffffffe, RZ, 0xc0, !PT ;  /* 0xfffffffe0707c812 */ /* 0x000fc400078ec0ff */
[----:B------:R-:W-:Y:S02]  /*a350*/  @!P5 LOP3.LUT R4, R4, 0xfffffffe, RZ, 0xc0, !PT ;  /* 0xfffffffe0404d812 */ /* 0x000fe400078ec0ff */
[----:B------:R-:W-:Y:S02]  /*a360*/  @!P2 LEA.HI R5, R11, R11, RZ, 0x1 ;  /* 0x0000000b0b05a211 */ /* 0x000fe400078f08ff */
[----:B------:R-:W-:Y:S01]  /*a370*/  @!P3 LOP3.LUT R10, R6, 0xfffffffe, RZ, 0xc0, !PT ;  /* 0xfffffffe060ab812 */ /* 0x000fe200078ec0ff */
[----:B------:R-:W-:Y:S01]  /*a380*/  @!P5 IMAD.WIDE R8, R4, 0x4, R2 ;  /* 0x000000040408d825 */ /* 0x000fe200078e0202 */
[----:B------:R-:W-:-:S03]  /*a390*/  @!P2 LOP3.LUT R11, R5, 0xfffffffe, RZ, 0xc0, !PT ;  /* 0xfffffffe050ba812 */ /* 0x000fc600078ec0ff */
        /* <DEDUP_REMOVED lines=9> */
[----:B--2---:R-:W-:Y:S02]  /*a430*/  IADD3 R7, R0, 0x68, RZ ;  /* 0x0000006800077810 */ /* 0x004fe40007ffe0ff */
[----:B------:R-:W-:Y:S02]  /*a440*/  @!P6 LEA.HI R6, R13, R13, RZ, 0x1 ;  /* 0x0000000d0d06e211 */ /* 0x000fe400078f08ff */
[----:B---3--:R-:W-:Y:S02]  /*a450*/  @!P1 LEA.HI R4, R12, R12, RZ, 0x1 ;  /* 0x0000000c0c049211 */ /* 0x008fe400078f08ff */
[----:B------:R-:W-:Y:S02]  /*a460*/  ISETP.GE.AND P5, PT, R7, c[0x0][0x3c8], PT ;  /* 0x0000f20007007a0c */ /* 0x000fe40003fa6270 */
[----:B------:R-:W-:-:S02]  /*a470*/  @!P1 LOP3.LUT R4, R4, 0xfffffffe, RZ, 0xc0, !PT ;  /* 0xfffffffe04049812 */ /* 0x000fc400078ec0ff */
[C---:B----4-:R-:W-:Y:S02]  /*a480*/  IADD3 R10, R0.reuse, 0x80, RZ ;  /* 0x00000080000a7810 */ /* 0x050fe40007ffe0ff */
[----:B------:R-:W-:Y:S01]  /*a490*/  IADD3 R12, R0, 0x88, RZ ;  /* 0x00000088000c7810 */ /* 0x000fe20007ffe0ff */
[----:B------:R-:W-:Y:S01]  /*a4a0*/  @!P1 IMAD.WIDE R4, R4, 0x4, R2 ;  /* 0x0000000404049825 */ /* 0x000fe200078e0202 */
[----:B------:R-:W-:Y:S02]  /*a4b0*/  ISETP.GE.AND P4, PT, R8, c[0x0][0x3c8], PT ;  /* 0x0000f20008007a0c */ /* 0x000fe40003f86270 */
[----:B------:R-:W-:Y:S02]  /*a4c0*/  ISETP.GE.AND P3, PT, R9, c[0x0][0x3c8], PT ;  /* 0x0000f20009007a0c */ /* 0x000fe40003f66270 */
[----:B------:R-:W-:Y:S01]  /*a4d0*/  @!P6 LOP3.LUT R6, R6, 0xfffffffe, RZ, 0xc0, !PT ;  /* 0xfffffffe0606e812 */ /* 0x000fe200078ec0ff */
[----:B------:R1:W-:Y:S01]  /*a4e0*/  @!P1 ST.E.64 [R4.64], R88 ;  /* 0x0000005804009985 */ /* 0x0003e2000c101b0a */
[----:B------:R-:W-:-:S02]  /*a4f0*/  ISETP.GE.AND P2, PT, R10, c[0x0][0x3c8], PT ;  /* 0x0000f2000a007a0c */ /* 0x000fc40003f46270 */
[----:B------:R-:W-:-:S13]  /*a500*/  ISETP.GE.AND P1, PT, R12, c[0x0][0x3c8], PT ;  /* 0x0000f2000c007a0c */ /* 0x000fda0003f26270 */
[----:B------:R-:W-:-:S04]  /*a510*/  @!P1 LEA.HI R12, R12, R12, RZ, 0x1 ;  /* 0x0000000c0c0c9211 */ /* 0x000fc800078f08ff */
[----:B------:R-:W-:Y:S01]  /*a520*/  @!P1 LOP3.LUT R12, R12, 0xfffffffe, RZ, 0xc0, !PT ;  /* 0xfffffffe0c0c9812 */ /* 0x000fe200078ec0ff */
[----:B-1----:R-:W-:Y:S01]  /*a530*/  @!P6 IMAD.WIDE R4, R6, 0x4, R2 ;  /* 0x000000040604e825 */ /* 0x002fe200078e0202 */
[----:B------:R-:W-:Y:S02]  /*a540*/  @!P5 LEA.HI R6, R7, R7, RZ, 0x1 ;  /* 0x000000070706d211 */ /* 0x000fe400078f08ff */
[----:B------:R-:W-:Y:S02]  /*a550*/  @!P2 LEA.HI R7, R10, R10, RZ, 0x1 ;  /* 0x0000000a0a07a211 */ /* 0x000fe400078f08ff */
[----:B------:R1:W-:Y:S01]  /*a560*/  @!P6 ST.E.64 [R4.64], R92 ;  /* 0x0000005c0400e985 */ /* 0x0003e2000c101b0a */
[----:B------:R-:W-:Y:S02]  /*a570*/  @!P5 LOP3.LUT R6, R6, 0xfffffffe, RZ, 0xc0, !PT ;  /* 0xfffffffe0606d812 */ /* 0x000fe400078ec0ff */
[----:B------:R-:W-:Y:S02]  /*a580*/  @!P2 LOP3.LUT R7, R7, 0xfffffffe, RZ, 0xc0, !PT ;  /* 0xfffffffe0707a812 */ /* 0x000fe400078ec0ff */
[----:B-1----:R-:W-:-:S02]  /*a590*/  @!P4 LEA.HI R5, R8, R8, RZ, 0x1 ;  /* 0x000000080805c211 */ /* 0x002fc400078f08ff */
[----:B------:R-:W-:Y:S02]  /*a5a0*/  @!P3 LEA.HI R4, R9, R9, RZ, 0x1 ;  /* 0x000000090904b211 */ /* 0x000fe400078f08ff */
[----:B------:R-:W-:Y:S02]  /*a5b0*/  @!P4 LOP3.LUT R8, R5, 0xfffffffe, RZ, 0xc0, !PT ;  /* 0xfffffffe0508c812 */ /* 0x000fe400078ec0ff */
[----:B------:R-:W-:Y:S01]  /*a5c0*/  @!P3 LOP3.LUT R10, R4, 0xfffffffe, RZ, 0xc0, !PT ;  /* 0xfffffffe040ab812 */ /* 0x000fe200078ec0ff */
[----:B------:R-:W-:-:S04]  /*a5d0*/  @!P5 IMAD.WIDE R4, R6, 0x4, R2 ;  /* 0x000000040604d825 */ /* 0x000fc800078e0202 */
[--C-:B------:R-:W-:Y:S01]  /*a5e0*/  @!P4 IMAD.WIDE R8, R8, 0x4, R2.reuse ;  /* 0x000000040808c825 */ /* 0x100fe200078e0202 */
[----:B------:R1:W-:Y:S03]  /*a5f0*/  @!P5 ST.E.64 [R4.64], R96 ;  /* 0x000000600400d985 */ /* 0x0003e6000c101b0a */
[--C-:B------:R-:W-:Y:S01]  /*a600*/  @!P3 IMAD.WIDE R10, R10, 0x4, R2.reuse ;  /* 0x000000040a0ab825 */ /* 0x100fe200078e0202 */
[----:B------:R2:W-:Y:S03]  /*a610*/  @!P4 ST.E.64 [R8.64], R100 ;  /* 0x000000640800c985 */ /* 0x0005e6000c101b0a */
[--C-:B------:R-:W-:Y:S01]  /*a620*/  @!P2 IMAD.WIDE R6, R7, 0x4, R2.reuse ;  /* 0x000000040706a825 */ /* 0x100fe200078e0202 */
[----:B------:R-:W-:Y:S04]  /*a630*/  @!P3 ST.E.64 [R10.64], R104 ;  /* 0x000000680a00b985 */ /* 0x000fe8000c101b0a */
[----:B------:R3:W-:Y:S01]  /*a640*/  @!P2 ST.E.64 [R6.64], R108 ;  /* 0x0000006c0600a985 */ /* 0x0007e2000c101b0a */
[----:B-1----:R-:W-:Y:S01]  /*a650*/  @!P1 IMAD.WIDE R4, R12, 0x4, R2 ;  /* 0x000000040c049825 */ /* 0x002fe200078e0202 */
[----:B--2---:R-:W-:-:S04]  /*a660*/  IADD3 R9, R0, 0x90, RZ ;  /* 0x0000009000097810 */ /* 0x004fc80007ffe0ff */
[----:B------:R1:W-:Y:S01]  /*a670*/  @!P1 ST.E.64 [R4.64], R112 ;  /* 0x0000007004009985 */ /* 0x0003e2000c101b0a */
[----:B------:R-:W-:Y:S02]  /*a680*/  IADD3 R8, R0, 0x98, RZ ;  /* 0x0000009800087810 */ /* 0x000fe40007ffe0ff */
[----:B------:R-:W-:Y:S02]  /*a690*/  ISETP.GE.AND P6, PT, R9, c[0x0][0x3c8], PT ;  /* 0x0000f20009007a0c */ /* 0x000fe40003fc6270 */
[----:B------:R-:W-:Y:S02]  /*a6a0*/  ISETP.GE.AND P5, PT, R8, c[0x0][0x3c8], PT ;  /* 0x0000f20008007a0c */ /* 0x000fe40003fa6270 */
[C---:B---3--:R-:W-:Y:S02]  /*a6b0*/  IADD3 R7, R0.reuse, 0xa0, RZ ;  /* 0x000000a000077810 */ /* 0x048fe40007ffe0ff */
[----:B------:R-:W-:Y:S02]  /*a6c0*/  IADD3 R6, R0, 0xa8, RZ ;  /* 0x000000a800067810 */ /* 0x000fe40007ffe0ff */
[----:B------:R-:W-:-:S02]  /*a6d0*/  ISETP.GE.AND P4, PT, R7, c[0x0][0x3c8], PT ;  /* 0x0000f20007007a0c */ /* 0x000fc40003f86270 */
[----:B------:R-:W-:-:S03]  /*a6e0*/  ISETP.GE.AND P3, PT, R6, c[0x0][0x3c8], PT ;  /* 0x0000f20006007a0c */ /* 0x000fc60003f66270 */
[----:B------:R-:W-:Y:S02]  /*a6f0*/  @!P6 LEA.HI R9, R9, R9, RZ, 0x1 ;  /* 0x000000090909e211 */ /* 0x000fe400078f08ff */
[----:B------:R-:W-:-:S04]  /*a700*/  @!P5 LEA.HI R10, R8, R8, RZ, 0x1 ;  /* 0x00000008080ad211 */ /* 0x000fc800078f08ff */
[----:B------:R-:W-:Y:S02]  /*a710*/  @!P5 LOP3.LUT R10, R10, 0xfffffffe, RZ, 0xc0, !PT ;  /* 0xfffffffe0a0ad812 */ /* 0x000fe400078ec0ff */
[----:B------:R-:W-:Y:S02]  /*a720*/  @!P4 LEA.HI R8, R7, R7, RZ, 0x1 ;  /* 0x000000070708c211 */ /* 0x000fe400078f08ff */
[----:B------:R-:W-:Y:S01]  /*a730*/  @!P3 LEA.HI R7, R6, R6, RZ, 0x1 ;  /* 0x000000060607b211 */ /* 0x000fe200078f08ff */
[----:B------:R-:W-:Y:S01]  /*a740*/  @!P5 IMAD.WIDE R10, R10, 0x4, R2 ;  /* 0x000000040a0ad825 */ /* 0x000fe200078e0202 */
[----:B------:R-:W-:Y:S02]  /*a750*/  @!P4 LOP3.LUT R8, R8, 0xfffffffe, RZ, 0xc0, !PT ;  /* 0xfffffffe0808c812 */ /* 0x000fe400078ec0ff */
[C---:B-1----:R-:W-:Y:S02]  /*a760*/  IADD3 R5, R0.reuse, 0xb0, RZ ;  /* 0x000000b000057810 */ /* 0x042fe40007ffe0ff */
[----:B------:R-:W-:-:S02]  /*a770*/  IADD3 R4, R0, 0xb8, RZ ;  /* 0x000000b800047810 */ /* 0x000fc40007ffe0ff */
[----:B------:R-:W-:Y:S02]  /*a780*/  ISETP.GE.AND P2, PT, R5, c[0x0][0x3c8], PT ;  /* 0x0000f20005007a0c */ /* 0x000fe40003f46270 */
[----:B------:R-:W-:Y:S02]  /*a790*/  ISETP.GE.AND P1, PT, R4, c[0x0][0x3c8], PT ;  /* 0x0000f20004007a0c */ /* 0x000fe40003f26270 */
[----:B------:R-:W-:-:S09]  /*a7a0*/  @!P3 LOP3.LUT R7, R7, 0xfffffffe, RZ, 0xc0, !PT ;  /* 0xfffffffe0707b812 */ /* 0x000fd200078ec0ff */
[----:B------:R-:W-:Y:S02]  /*a7b0*/  @!P2 LEA.HI R6, R5, R5, RZ, 0x1 ;  /* 0x000000050506a211 */ /* 0x000fe400078f08ff */
[----:B------:R-:W-:Y:S01]  /*a7c0*/  @!P6 LOP3.LUT R5, R9, 0xfffffffe, RZ, 0xc0, !PT ;  /* 0xfffffffe0905e812 */ /* 0x000fe200078ec0ff */
[--C-:B------:R-:W-:Y:S01]  /*a7d0*/  @!P4 IMAD.WIDE R8, R8, 0x4, R2.reuse ;  /* 0x000000040808c825 */ /* 0x100fe200078e0202 */
        /* <DEDUP_REMOVED lines=10> */
[----:B------:R1:W-:Y:S04]  /*a880*/  @!P3 ST.E.64 [R6.64], R124 ;  /* 0x0000007c0600b985 */ /* 0x0003e8000c101b0a */
[----:B------:R1:W-:Y:S04]  /*a890*/  @!P2 ST.E.64 [R4.64], R148 ;  /* 0x000000940400a985 */ /* 0x0003e8000c101b0a */
[----:B------:R1:W-:Y:S02]  /*a8a0*/  @!P1 ST.E.64 [R2.64], R128 ;  /* 0x0000008002009985 */ /* 0x0003e4000c101b0a */
.L_x_9:
[----:B------:R-:W-:Y:S05]  /*a8b0*/  BSYNC B0 ;  /* 0x0000000000007941 */ /* 0x000fea0003800000 */
.L_x_8:
[----:B-1-3--:R1:W3:Y:S04]  /*a8c0*/  SHFL.IDX PT, R3, R19, 0x1, 0x1c1f ;  /* 0x003c1f0013037f89 */ /* 0x00a2e800000e0000 */
[----:B--2---:R1:W2:Y:S01]  /*a8d0*/  SHFL.IDX PT, R2, R20, 0x1, 0x1c1f ;  /* 0x003c1f0014027f89 */ /* 0x0042a200000e0000 */
[----:B------:R-:W-:Y:S05]  /*a8e0*/  @P0 EXIT ;  /* 0x000000000000094d */ /* 0x000fea0003800000 */
[C---:B------:R-:W-:Y:S02]  /*a8f0*/  IADD3 R4, R0.reuse, 0x8, RZ ;  /* 0x0000000800047810 */ /* 0x040fe40007ffe0ff */
[----:B------:R-:W-:-:S02]  /*a900*/  ISETP.GE.AND P1, PT, R0, c[0x0][0x3c8], PT ;  /* 0x0000f20000007a0c */ /* 0x000fc40003f26270 */
[----:B------:R-:W-:Y:S02]  /*a910*/  ISETP.GE.AND P0, PT, R4, c[0x0][0x3c8], PT ;  /* 0x0000f20004007a0c */ /* 0x000fe40003f06270 */
[C---:B------:R-:W-:Y:S02]  /*a920*/  IADD3 R8, R0.reuse, 0x10, RZ ;  /* 0x0000001000087810 */ /* 0x040fe40007ffe0ff */
[----:B------:R-:W-:Y:S02]  /*a930*/  IADD3 R9, R0, 0x18, RZ ;  /* 0x0000001800097810 */ /* 0x000fe40007ffe0ff */
[----:B------:R-:W-:Y:S02]  /*a940*/  ISETP.GE.AND P6, PT, R8, c[0x0][0x3c8], PT ;  /* 0x0000f20008007a0c */ /* 0x000fe40003fc6270 */
[----:B------:R-:W-:Y:S02]  /*a950*/  ISETP.GE.AND P5, PT, R9, c[0x0][0x3c8], PT ;  /* 0x0000f20009007a0c */ /* 0x000fe40003fa6270 */
[C---:B------:R-:W-:Y:S01]  /*a960*/  IADD3 R10, R0.reuse, 0x20, RZ ;  /* 0x00000020000a7810 */ /* 0x040fe20007ffe0ff */
[C---:B--23--:R-:W-:Y:S01]  /*a970*/  @!P1 IMAD.WIDE R6, R0.reuse, 0x4, R2 ;  /* 0x0000000400069825 */ /* 0x04cfe200078e0202 */
[----:B------:R-:W-:-:S02]  /*a980*/  IADD3 R11, R0, 0x28, RZ ;  /* 0x00000028000b7810 */ /* 0x000fc40007ffe0ff */
[----:B------:R-:W-:Y:S02]  /*a990*/  @!P0 LEA.HI R4, R4, R4, RZ, 0x1 ;  /* 0x0000000404048211 */ /* 0x000fe400078f08ff */
[----:B------:R-:W-:Y:S01]  /*a9a0*/  @!P1 ST.E.64 [R6.64], R138 ;  /* 0x0000008a06009985 */ /* 0x000fe2000c101b0a */
[----:B------:R-:W-:Y:S02]  /*a9b0*/  IADD3 R12, R0, 0x30, RZ ;  /* 0x00000030000c7810 */ /* 0x000fe40007ffe0ff */
[----:B------:R-:W-:Y:S02]  /*a9c0*/  @!P0 LOP3.LUT R4, R4, 0xfffffffe, RZ, 0xc0, !PT ;  /* 0xfffffffe04048812 */ /* 0x000fe400078ec0ff */
[C---:B------:R-:W-:Y:S02]  /*a9d0*/  IADD3 R13, R0.reuse, 0x38, RZ ;  /* 0x00000038000d7810 */ /* 0x040fe40007ffe0ff */
[----:B------:R-:W-:Y:S01]  /*a9e0*/  IADD3 R14, R0, 0x40, RZ ;  /* 0x00000040000e7810 */ /* 0x000fe20007ffe0ff */
[----:B------:R-:W-:Y:S01]  /*a9f0*/  @!P0 IMAD.WIDE R4, R4, 0x4, R2 ;  /* 0x0000000404048825 */ /* 0x000fe200078e0202 */
[----:B------:R-:W-:-:S02]  /*aa00*/  ISETP.GE.AND P4, PT, R10, c[0x0][0x3c8], PT ;  /* 0x0000f2000a007a0c */ /* 0x000fc40003f86270 */
[----:B------:R-:W-:Y:S02]  /*aa10*/  ISETP.GE.AND P3, PT, R11, c[0x0][0x3c8], PT ;  /* 0x0000f2000b007a0c */ /* 0x000fe40003f66270 */
[----:B------:R2:W-:Y:S01]  /*aa20*/  @!P0 ST.E.64 [R4.64], R142 ;  /* 0x0000008e04008985 */ /* 0x0005e2000c101b0a */
[----:B------:R-:W-:Y:S02]  /*aa30*/  ISETP.GE.AND P2, PT, R12, c[0x0][0x3c8], PT ;  /* 0x0000f2000c007a0c */ /* 0x000fe40003f46270 */
[----:B------:R-:W-:Y:S02]  /*aa40*/  ISETP.GE.AND P1, PT, R13, c[0x0][0x3c8], PT ;  /* 0x0000f2000d007a0c */ /* 0x000fe40003f26270 */
[----:B------:R-:W-:Y:S02]  /*aa50*/  ISETP.GE.AND P0, PT, R14, c[0x0][0x3c8], PT ;  /* 0x0000f2000e007a0c */ /* 0x000fe40003f06270 */
[C---:B------:R-:W-:Y:S02]  /*aa60*/  IADD3 R15, R0.reuse, 0x48, RZ ;  /* 0x00000048000f7810 */ /* 0x040fe40007ffe0ff */
[----:B------:R-:W-:-:S02]  /*aa70*/  IADD3 R16, R0, 0x50, RZ ;  /* 0x0000005000107810 */ /* 0x000fc40007ffe0ff */
[----:B--2---:R-:W-:Y:S02]  /*aa80*/  @!P6 LEA.HI R4, R8, R8, RZ, 0x1 ;  /* 0x000000080804e211 */ /* 0x004fe400078f08ff */
[----:B------:R-:W-:Y:S02]  /*aa90*/  @!P5 LEA.HI R5, R9, R9, RZ, 0x1 ;  /* 0x000000090905d211 */ /* 0x000fe400078f08ff */
[----:B------:R-:W-:Y:S02]  /*aaa0*/  @!P6 LOP3.LUT R4, R4, 0xfffffffe, RZ, 0xc0, !PT ;  /* 0xfffffffe0404e812 */ /* 0x000fe400078ec0ff */
[----:B------:R-:W-:Y:S02]  /*aab0*/  @!P5 LOP3.LUT R5, R5, 0xfffffffe, RZ, 0xc0, !PT ;  /* 0xfffffffe0505d812 */ /* 0x000fe400078ec0ff */
[----:B------:R-:W-:Y:S01]  /*aac0*/  @!P3 LEA.HI R8, R11, R11, RZ, 0x1 ;  /* 0x0000000b0b08b211 */ /* 0x000fe200078f08ff */
[----:B------:R-:W-:-:S03]  /*aad0*/  @!P6 IMAD.WIDE R6, R4, 0x4, R2 ;  /* 0x000000040406e825 */ /* 0x000fc600078e0202 */
[----:B------:R-:W-:Y:S01]  /*aae0*/  @!P3 LOP3.LUT R8, R8, 0xfffffffe, RZ, 0xc0, !PT ;  /* 0xfffffffe0808b812 */ /* 0x000fe200078ec0ff */
[----:B------:R-:W-:Y:S01]  /*aaf0*/  @!P5 IMAD.WIDE R4, R5, 0x4, R2 ;  /* 0x000000040504d825 */ /* 0x000fe200078e0202 */
[----:B------:R2:W-:Y:S01]  /*ab00*/  @!P6 ST.E.64 [R6.64], R54 ;  /* 0x000000360600e985 */ /* 0x0005e2000c101b0a */
[----:B------:R-:W-:-:S03]  /*ab10*/  ISETP.GE.AND P6, PT, R15, c[0x0][0x3c8], PT ;  /* 0x0000f2000f007a0c */ /* 0x000fc60003fc6270 */
[----:B------:R3:W-:Y:S01]  /*ab20*/  @!P5 ST.E.64 [R4.64], R58 ;  /* 0x0000003a0400d985 */ /* 0x0007e2000c101b0a */
[----:B------:R-:W-:Y:S02]  /*ab30*/  ISETP.GE.AND P5, PT, R16, c[0x0][0x3c8], PT ;  /* 0x0000f20010007a0c */ /* 0x000fe40003fa6270 */
[----:B--2---:R-:W-:Y:S02]  /*ab40*/  @!P2 LEA.HI R7, R12, R12, RZ, 0x1 ;  /* 0x0000000c0c07a211 */ /* 0x004fe400078f08ff */
[----:B------:R-:W-:Y:S02]  /*ab50*/  @!P1 LEA.HI R6, R13, R13, RZ, 0x1 ;  /* 0x0000000d0d069211 */ /* 0x000fe400078f08ff */
[----:B---3--:R-:W-:Y:S01]  /*ab60*/  @!P4 LEA.HI R4, R10, R10, RZ, 0x1 ;  /* 0x0000000a0a04c211 */ /* 0x008fe200078f08ff */
[----:B------:R-:W-:Y:S01]  /*ab70*/  @!P3 IMAD.WIDE R10, R8, 0x4, R2 ;  /* 0x00000004080ab825 */ /* 0x000fe200078e0202 */
[----:B------:R-:W-:Y:S02]  /*ab80*/  @!P0 LEA.HI R5, R14, R14, RZ, 0x1 ;  /* 0x0000000e0e058211 */ /* 0x000fe400078f08ff */
[----:B------:R-:W-:-:S02]  /*ab90*/  @!P4 LOP3.LUT R4, R4, 0xfffffffe, RZ, 0xc0, !PT ;  /* 0xfffffffe0404c812 */ /* 0x000fc400078ec0ff */
[----:B------:R-:W-:Y:S02]  /*aba0*/  @!P2 LOP3.LUT R7, R7, 0xfffffffe, RZ, 0xc0, !PT ;  /* 0xfffffffe0707a812 */ /* 0x000fe400078ec0ff */
[----:B------:R-:W-:Y:S01]  /*abb0*/  @!P1 LOP3.LUT R6, R6, 0xfffffffe, RZ, 0xc0, !PT ;  /* 0xfffffffe06069812 */ /* 0x000fe200078ec0ff */
[--C-:B------:R-:W-:Y:S01]  /*abc0*/  @!P4 IMAD.WIDE R12, R4, 0x4, R2.reuse ;  /* 0x00000004040cc825 */ /* 0x100fe200078e0202 */
[----:B------:R-:W-:Y:S02]  /*abd0*/  @!P0 LOP3.LUT R5, R5, 0xfffffffe, RZ, 0xc0, !PT ;  /* 0xfffffffe05058812 */ /* 0x000fe400078ec0ff */
[----:B------:R-:W-:Y:S01]  /*abe0*/  IADD3 R14, R0, 0x80, RZ ;  /* 0x00000080000e7810 */ /* 0x000fe20007ffe0ff */
[--C-:B------:R-:W-:Y:S01]  /*abf0*/  @!P2 IMAD.WIDE R8, R7, 0x4, R2.reuse ;  /* 0x000000040708a825 */ /* 0x100fe200078e0202 */
[----:B------:R2:W-:Y:S03]  /*ac00*/  @!P4 ST.E.64 [R12.64], R62 ;  /* 0x0000003e0c00c985 */ /* 0x0005e6000c101b0a */
[--C-:B------:R-:W-:Y:S01]  /*ac10*/  @!P1 IMAD.WIDE R6, R6, 0x4, R2.reuse ;  /* 0x0000000406069825 */ /* 0x100fe200078e0202 */
[----:B------:R3:W-:Y:S03]  /*ac20*/  @!P3 ST.E.64 [R10.64], R66 ;  /* 0x000000420a00b985 */ /* 0x0007e6000c101b0a */
[----:B------:R-:W-:Y:S01]  /*ac30*/  @!P0 IMAD.WIDE R4, R5, 0x4, R2 ;  /* 0x0000000405048825 */ /* 0x000fe200078e0202 */
[----:B------:R4:W-:Y:S04]  /*ac40*/  @!P2 ST.E.64 [R8.64], R70 ;  /* 0x000000460800a985 */ /* 0x0009e8000c101b0a */
[----:B------:R-:W-:Y:S04]  /*ac50*/  @!P1 ST.E.64 [R6.64], R74 ;  /* 0x0000004a06009985 */ /* 0x000fe8000c101b0a */
[----:B------:R5:W-:Y:S01]  /*ac60*/  @!P0 ST.E.64 [R4.64], R78 ;  /* 0x0000004e04008985 */ /* 0x000be2000c101b0a */
[----:B--2---:R-:W-:-:S02]  /*ac70*/  IADD3 R12, R0, 0x78, RZ ;  /* 0x00000078000c7810 */ /* 0x004fc40007ffe0ff */
[C---:B---3--:R-:W-:Y:S02]  /*ac80*/  IADD3 R10, R0.reuse, 0x68, RZ ;  /* 0x00000068000a7810 */ /* 0x048fe40007ffe0ff */
[C---:B------:R-:W-:Y:S02]  /*ac90*/  IADD3 R11, R0.reuse, 0x70, RZ ;  /* 0x00000070000b7810 */ /* 0x040fe40007ffe0ff */
[C---:B----4-:R-:W-:Y:S02]  /*aca0*/  IADD3 R8, R0.reuse, 0x58, RZ ;  /* 0x0000005800087810 */ /* 0x050fe40007ffe0ff */
[----:B------:R-:W-:Y:S02]  /*acb0*/  IADD3 R9, R0, 0x60, RZ ;  /* 0x0000006000097810 */ /* 0x000fe40007ffe0ff */
[----:B------:R-:W-:Y:S02]  /*acc0*/  ISETP.GE.AND P4, PT, R8, c[0x0][0x3c8], PT ;  /* 0x0000f20008007a0c */ /* 0x000fe40003f86270 */
[----:B------:R-:W-:-:S02]  /*acd0*/  ISETP.GE.AND P3, PT, R9, c[0x0][0x3c8], PT ;  /* 0x0000f20009007a0c */ /* 0x000fc40003f66270 */
[----:B-----5:R-:W-:Y:S02]  /*ace0*/  @!P6 LEA.HI R4, R15, R15, RZ, 0x1 ;  /* 0x0000000f0f04e211 */ /* 0x020fe400078f08ff */
[----:B------:R-:W-:Y:S02]  /*acf0*/  @!P5 LEA.HI R5, R16, R16, RZ, 0x1 ;  /* 0x000000101005d211 */ /* 0x000fe400078f08ff */
[----:B------:R-:W-:Y:S02]  /*ad00*/  @!P6 LOP3.LUT R4, R4, 0xfffffffe, RZ, 0xc0, !PT ;  /* 0xfffffffe0404e812 */ /* 0x000fe400078ec0ff */
[----:B------:R-:W-:Y:S02]  /*ad10*/  @!P5 LOP3.LUT R5, R5, 0xfffffffe, RZ, 0xc0, !PT ;  /* 0xfffffffe0505d812 */ /* 0x000fe400078ec0ff */
[----:B------:R-:W-:Y:S01]  /*ad20*/  ISETP.GE.AND P2, PT, R10, c[0x0][0x3c8], PT ;  /* 0x0000f2000a007a0c */ /* 0x000fe20003f46270 */
[----:B------:R-:W-:Y:S01]  /*ad30*/  @!P6 IMAD.WIDE R6, R4, 0x4, R2 ;  /* 0x000000040406e825 */ /* 0x000fe200078e0202 */
[----:B------:R-:W-:-:S02]  /*ad40*/  ISETP.GE.AND P1, PT, R11, c[0x0][0x3c8], PT ;  /* 0x0000f2000b007a0c */ /* 0x000fc40003f26270 */
[----:B------:R-:W-:Y:S01]  /*ad50*/  ISETP.GE.AND P0, PT, R12, c[0x0][0x3c8], PT ;  /* 0x0000f2000c007a0c */ /* 0x000fe20003f06270 */
[----:B------:R-:W-:Y:S01]  /*ad60*/  @!P5 IMAD.WIDE R4, R5, 0x4, R2 ;  /* 0x000000040504d825 */ /* 0x000fe200078e0202 */
[----:B------:R2:W-:Y:S01]  /*ad70*/  @!P6 ST.E.64 [R6.64], R82 ;  /* 0x000000520600e985 */ /* 0x0005e2000c101b0a */
[----:B------:R-:W-:Y:S02]  /*ad80*/  IADD3 R15, R0, 0x88, RZ ;  /* 0x00000088000f7810 */ /* 0x000fe40007ffe0ff */
[----:B------:R-:W-:Y:S01]  /*ad90*/  ISETP.GE.AND P6, PT, R14, c[0x0][0x3c8], PT ;  /* 0x0000f2000e007a0c */ /* 0x000fe20003fc6270 */
[----:B------:R3:W-:Y:S01]  /*ada0*/  @!P5 ST.E.64 [R4.64], R86 ;  /* 0x000000560400d985 */ /* 0x0007e2000c101b0a */
[----:B------:R-:W-:Y:S02]  /*adb0*/  ISETP.GE.AND P5, PT, R15, c[0x0][0x3c8], PT ;  /* 0x0000f2000f007a0c */ /* 0x000fe40003fa6270 */
[----:B--2---:R-:W-:Y:S02]  /*adc0*/  @!P2 LEA.HI R7, R10, R10, RZ, 0x1 ;  /* 0x0000000a0a07a211 */ /* 0x004fe400078f08ff */
[----:B------:R-:W-:-:S02]  /*add0*/  @!P1 LEA.HI R6, R11, R11, RZ, 0x1 ;  /* 0x0000000b0b069211 */ /* 0x000fc400078f08ff */
[----:B---3--:R-:W-:Y:S02]  /*ade0*/  @!P4 LEA.HI R4, R8, R8, RZ, 0x1 ;  /* 0x000000080804c211 */ /* 0x008fe400078f08ff */
[----:B------:R-:W-:Y:S02]  /*adf0*/  @!P3 LEA.HI R8, R9, R9, RZ, 0x1 ;  /* 0x000000090908b211 */ /* 0x000fe400078f08ff */
[----:B------:R-:W-:Y:S02]  /*ae00*/  @!P0 LEA.HI R5, R12, R12, RZ, 0x1 ;  /* 0x0000000c0c058211 */ /* 0x000fe400078f08ff */
[----:B------:R-:W-:Y:S02]  /*ae10*/  @!P4 LOP3.LUT R4, R4, 0xfffffffe, RZ, 0xc0, !PT ;  /* 0xfffffffe0404c812 */ /* 0x000fe400078ec0ff */
[----:B------:R-:W-:Y:S02]  /*ae20*/  @!P3 LOP3.LUT R8, R8, 0xfffffffe, RZ, 0xc0, !PT ;  /* 0xfffffffe0808b812 */ /* 0x000fe400078ec0ff */
[----:B------:R-:W-:Y:S01]  /*ae30*/  @!P2 LOP3.LUT R7, R7, 0xfffffffe, RZ, 0xc0, !PT ;  /* 0xfffffffe0707a812 */ /* 0x000fe200078ec0ff */
[----:B------:R-:W-:Y:S01]  /*ae40*/  @!P4 IMAD.WIDE R12, R4, 0x4, R2 ;  /* 0x00000004040cc825 */ /* 0x000fe200078e0202 */
[----:B------:R-:W-:-:S02]  /*ae50*/  @!P1 LOP3.LUT R6, R6, 0xfffffffe, RZ, 0xc0, !PT ;  /* 0xfffffffe06069812 */ /* 0x000fc400078ec0ff */
[----:B------:R-:W-:Y:S01]  /*ae60*/  @!P0 LOP3.LUT R5, R5, 0xfffffffe, RZ, 0xc0, !PT ;  /* 0xfffffffe05058812 */ /* 0x000fe200078ec0ff */
[--C-:B------:R-:W-:Y:S01]  /*ae70*/  @!P3 IMAD.WIDE R10, R8, 0x4, R2.reuse ;  /* 0x00000004080ab825 */ /* 0x100fe200078e0202 */
[----:B------:R2:W-:Y:S03]  /*ae80*/  @!P4 ST.E.64 [R12.64], R90 ;  /* 0x0000005a0c00c985 */ /* 0x0005e6000c101b0a */
[--C-:B------:R-:W-:Y:S01]  /*ae90*/  @!P2 IMAD.WIDE R8, R7, 0x4, R2.reuse ;  /* 0x000000040708a825 */ /* 0x100fe200078e0202 */
[----:B------:R3:W-:Y:S03]  /*aea0*/  @!P3 ST.E.64 [R10.64], R94 ;  /* 0x0000005e0a00b985 */ /* 0x0007e6000c101b0a */
[--C-:B------:R-:W-:Y:S01]  /*aeb0*/  @!P1 IMAD.WIDE R6, R6, 0x4, R2.reuse ;  /* 0x0000000406069825 */ /* 0x100fe200078e0202 */
[----:B------:R4:W-:Y:S03]  /*aec0*/  @!P2 ST.E.64 [R8.64], R98 ;  /* 0x000000620800a985 */ /* 0x0009e6000c101b0a */
[----:B------:R-:W-:Y:S01]  /*aed0*/  @!P0 IMAD.WIDE R4, R5, 0x4, R2 ;  /* 0x0000000405048825 */ /* 0x000fe200078e0202 */
        /* <DEDUP_REMOVED lines=12> */
[----:B------:R-:W-:Y:S02]  /*afa0*/  ISETP.GE.AND P2, PT, R10, c[0x0][0x3c8], PT ;  /* 0x0000f2000a007a0c */ /* 0x000fe40003f46270 */
[----:B------:R-:W-:Y:S01]  /*afb0*/  @!P5 LOP3.LUT R5, R5, 0xfffffffe, RZ, 0xc0, !PT ;  /* 0xfffffffe0505d812 */ /* 0x000fe200078ec0ff */
[----:B------:R-:W-:Y:S01]  /*afc0*/  @!P6 IMAD.WIDE R6, R4, 0x4, R2 ;  /* 0x000000040406e825 */ /* 0x000fe200078e0202 */
[----:B------:R-:W-:-:S02]  /*afd0*/  ISETP.GE.AND P1, PT, R11, c[0x0][0x3c8], PT ;  /* 0x0000f2000b007a0c */ /* 0x000fc40003f26270 */
[----:B------:R-:W-:Y:S01]  /*afe0*/  ISETP.GE.AND P0, PT, R12, c[0x0][0x3c8], PT ;  /* 0x0000f2000c007a0c */ /* 0x000fe20003f06270 */
[----:B------:R-:W-:Y:S01]  /*aff0*/  @!P5 IMAD.WIDE R4, R5, 0x4, R2 ;  /* 0x000000040504d825 */ /* 0x000fe200078e0202 */
[----:B------:R2:W-:Y:S01]  /*b000*/  @!P6 ST.E.64 [R6.64], R110 ;  /* 0x0000006e0600e985 */ /* 0x0005e2000c101b0a */
[----:B------:R-:W-:-:S03]  /*b010*/  IADD3 R0, R0, 0xb8, RZ ;  /* 0x000000b800007810 */ /* 0x000fc60007ffe0ff */
[----:B------:R3:W-:Y:S01]  /*b020*/  @!P5 ST.E.64 [R4.64], R114 ;  /* 0x000000720400d985 */ /* 0x0007e2000c101b0a */
[----:B--2---:R-:W-:-:S04]  /*b030*/  @!P2 LEA.HI R7, R10, R10, RZ, 0x1 ;  /* 0x0000000a0a07a211 */ /* 0x004fc800078f08ff */
[----:B------:R-:W-:Y:S02]  /*b040*/  @!P1 LEA.HI R6, R11, R11, RZ, 0x1 ;  /* 0x0000000b0b069211 */ /* 0x000fe400078f08ff */
[----:B---3--:R-:W-:Y:S02]  /*b050*/  @!P4 LEA.HI R4, R8, R8, RZ, 0x1 ;  /* 0x000000080804c211 */ /* 0x008fe400078f08ff */
[----:B------:R-:W-:Y:S02]  /*b060*/  @!P3 LEA.HI R8, R9, R9, RZ, 0x1 ;  /* 0x000000090908b211 */ /* 0x000fe400078f08ff */
[----:B------:R-:W-:Y:S02]  /*b070*/  @!P0 LEA.HI R5, R12, R12, RZ, 0x1 ;  /* 0x0000000c0c058211 */ /* 0x000fe400078f08ff */
[----:B------:R-:W-:Y:S02]  /*b080*/  @!P4 LOP3.LUT R4, R4, 0xfffffffe, RZ, 0xc0, !PT ;  /* 0xfffffffe0404c812 */ /* 0x000fe400078ec0ff */
[----:B------:R-:W-:-:S02]  /*b090*/  @!P3 LOP3.LUT R8, R8, 0xfffffffe, RZ, 0xc0, !PT ;  /* 0xfffffffe0808b812 */ /* 0x000fc400078ec0ff */
[----:B------:R-:W-:Y:S01]  /*b0a0*/  @!P2 LOP3.LUT R7, R7, 0xfffffffe, RZ, 0xc0, !PT ;  /* 0xfffffffe0707a812 */ /* 0x000fe200078ec0ff */
[--C-:B------:R-:W-:Y:S01]  /*b0b0*/  @!P4 IMAD.WIDE R12, R4, 0x4, R2.reuse ;  /* 0x00000004040cc825 */ /* 0x100fe200078e0202 */
[----:B------:R-:W-:Y:S02]  /*b0c0*/  @!P1 LOP3.LUT R6, R6, 0xfffffffe, RZ, 0xc0, !PT ;  /* 0xfffffffe06069812 */ /* 0x000fe400078ec0ff */
        /* <DEDUP_REMOVED lines=8> */
[----:B------:R2:W-:Y:S04]  /*b150*/  @!P1 ST.E.64 [R6.64], R126 ;  /* 0x0000007e06009985 */ /* 0x0005e8000c101b0a */
[----:B------:R2:W-:Y:S01]  /*b160*/  @!P0 ST.E.64 [R4.64], R150 ;  /* 0x0000009604008985 */ /* 0x0005e2000c101b0a */
[----:B------:R-:W-:-:S13]  /*b170*/  ISETP.GE.AND P0, PT, R0, c[0x0][0x3c8], PT ;  /* 0x0000f20000007a0c */ /* 0x000fda0003f06270 */
[----:B------:R-:W-:Y:S05]  /*b180*/  @P0 EXIT ;  /* 0x000000000000094d */ /* 0x000fea0003800000 */
[----:B------:R-:W-:-:S04]  /*b190*/  LEA.HI R0, R0, R0, RZ, 0x1 ;  /* 0x0000000000007211 */ /* 0x000fc800078f08ff */
[----:B------:R-:W-:-:S05]  /*b1a0*/  LOP3.LUT R0, R0, 0xfffffffe, RZ, 0xc0, !PT ;  /* 0xfffffffe00007812 */ /* 0x000fca00078ec0ff */
[----:B------:R-:W-:-:S05]  /*b1b0*/  IMAD.WIDE R2, R0, 0x4, R2 ;  /* 0x0000000400027825 */ /* 0x000fca00078e0202 */
[----:B------:R-:W-:Y:S01]  /*b1c0*/  ST.E.64 [R2.64], R130 ;  /* 0x0000008202007985 */ /* 0x000fe2000c101b0a */
[----:B------:R-:W-:Y:S05]  /*b1d0*/  EXIT ;  /* 0x000000000000794d */ /* 0x000fea0003800000 */
.L_x_7:
[----:B------:R-:W1:Y:S02]  /*b1e0*/  S2R R0, SR_TID.X ;  /* 0x0000000000007919 */ /* 0x000e640000002100 */
[----:B-1----:R-:W-:-:S13]  /*b1f0*/  ISETP.GT.AND P0, PT, R0, 0x7f, PT ;  /* 0x0000007f0000780c */ /* 0x002fda0003f04270 */
[----:B------:R-:W-:Y:S05]  /*b200*/  @P0 EXIT ;  /* 0x000000000000094d */ /* 0x000fea0003800000 */
[----:B------:R-:W1:Y:S01]  /*b210*/  S2R R8, SR_CTAID.X ;  /* 0x0000000000087919 */ /* 0x000e620000002500 */
[----:B------:R-:W-:-:S05]  /*b220*/  MOV R3, c[0x0][0x4e8] ;  /* 0x00013a0000037a02 */ /* 0x000fca0000000f00 */
[----:B------:R-:W-:Y:S01]  /*b230*/  IMAD R2, R3, c[0x0][0x388], RZ ;  /* 0x0000e20003027a24 */ /* 0x000fe200078e02ff */
[----:B-1----:R-:W-:-:S04]  /*b240*/  LEA R8, R8, R0, 0x7 ;  /* 0x0000000008087211 */ /* 0x002fc800078e38ff */
[----:B------:R-:W-:-:S13]  /*b250*/  ISETP.GE.AND P0, PT, R8, R2, PT ;  /* 0x000000020800720c */ /* 0x000fda0003f06270 */
[----:B------:R-:W-:Y:S05]  /*b260*/  @P0 EXIT ;  /* 0x000000000000094d */ /* 0x000fea0003800000 */
[----:B------:R-:W1:Y:S01]  /*b270*/  S2R R7, SR_CTAID.Z ;  /* 0x0000000000077919 */ /* 0x000e620000002700 */
[----:B------:R-:W-:Y:S01]  /*b280*/  USHF.R.S32.HI UR6, URZ, 0x1f, UR9 ;  /* 0x0000001f3f067899 */ /* 0x000fe20008011409 */
[----:B------:R-:W-:Y:S01]  /*b290*/  ISETP.NE.AND P0, PT, R3, 0x1, PT ;  /* 0x000000010300780c */ /* 0x000fe20003f05270 */
[----:B------:R-:W-:Y:S01]  /*b2a0*/  ULDC.64 UR4, c[0x0][0x4d0] ;  /* 0x0001340000047ab9 */ /* 0x000fe20000000a00 */
[----:B------:R-:W2:Y:S01]  /*b2b0*/  S2R R9, SR_CTAID.Y ;  /* 0x0000000000097919 */ /* 0x000ea20000002600 */
[----:B------:R-:W-:Y:S01]  /*b2c0*/  UIMAD UR6, UR6, UR4, URZ ;  /* 0x00000004060672a4 */ /* 0x000fe2000f8e023f */
[----:B------:R-:W-:Y:S01]  /*b2d0*/  IADD3 R4, RZ, -UR9, RZ ;  /* 0x80000009ff047c10 */ /* 0x000fe2000fffe0ff */
[----:B------:R-:W-:Y:S01]  /*b2e0*/  UIMAD.WIDE.U32 UR12, UR9, UR4, URZ ;  /* 0x00000004090c72a5 */ /* 0x000fe2000f8e003f */
[----:B------:R-:W-:Y:S01]  /*b2f0*/  MOV R0, R8 ;  /* 0x0000000800007202 */ /* 0x000fe20000000f00 */
[----:B------:R-:W-:-:S04]  /*b300*/  UIMAD UR4, UR9, UR5, UR6 ;  /* 0x00000005090472a4 */ /* 0x000fc8000f8e0206 */
[----:B------:R-:W-:Y:S01]  /*b310*/  UIADD3 UR4, UR13, UR4, URZ ;  /* 0x000000040d047290 */ /* 0x000fe2000fffe03f */
[----:B------:R-:W-:Y:S01]  /*b320*/  MOV R3, UR13 ;  /* 0x0000000d00037c02 */ /* 0x000fe20008000f00 */
[----:B------:R-:W-:-:S04]  /*b330*/  @P0 IMAD.HI.U32 R5, R8, c[0x0][0x4ec], RZ ;  /* 0x00013b0008050a27 */ /* 0x000fc800078e00ff */
[----:B------:R-:W-:Y:S01]  /*b340*/  IMAD.U32 R2, RZ, RZ, UR12 ;  /* 0x0000000cff027e24 */ /* 0x000fe2000f8e00ff */
[----:B------:R-:W-:Y:S01]  /*b350*/  @P0 SHF.R.U32.HI R0, RZ, c[0x0][0x4f0], R5 ;  /* 0x00013c00ff000a19 */ /* 0x000fe20000011605 */
[----:B------:R-:W-:Y:S01]  /*b360*/  IMAD.U32 R3, RZ, RZ, UR4 ;  /* 0x00000004ff037e24 */ /* 0x000fe2000f8e00ff */
[----:B-1----:R-:W-:-:S03]  /*b370*/  SHF.R.S32.HI R6, RZ, 0x1f, R7 ;  /* 0x0000001fff067819 */ /* 0x002fc60000011407 */
[----:B------:R-:W-:-:S04]  /*b380*/  IMAD.WIDE.U32 R2, R7, c[0x0][0x4d8], R2 ;  /* 0x0001360007027a25 */ /* 0x000fc800078e0002 */
[----:B------:R-:W-:Y:S02]  /*b390*/  IMAD R6, R6, c[0x0][0x4d8], RZ ;  /* 0x0001360006067a24 */ /* 0x000fe400078e02ff */
[----:B--2---:R-:W-:Y:S02]  /*b3a0*/  IMAD R4, R4, c[0x0][0x550], R9 ;  /* 0x0001540004047a24 */ /* 0x004fe400078e0209 */
[----:B------:R-:W-:Y:S01]  /*b3b0*/  IMAD R5, R7, c[0x0][0x4dc], R6 ;  /* 0x0001370007057a24 */ /* 0x000fe200078e0206 */
[----:B------:R-:W-:Y:S02]  /*b3c0*/  IADD3 R7, -R0, RZ, RZ ;  /* 0x000000ff00077210 */ /* 0x000fe40007ffe1ff */
[----:B------:R-:W-:Y:S01]  /*b3d0*/  SHF.R.S32.HI R6, RZ, 0x1f, R4 ;  /* 0x0000001fff067819 */ /* 0x000fe20000011404 */
[----:B------:R-:W-:Y:S02]  /*b3e0*/  IMAD.IADD R3, R5, 0x1, R3 ;  /* 0x0000000105037824 */ /* 0x000fe400078e0203 */
[----:B------:R-:W-:Y:S01]  /*b3f0*/  IMAD R5, R7, c[0x0][0x4e8], R8 ;  /* 0x00013a0007057a24 */ /* 0x000fe200078e0208 */
[----:B------:R-:W-:Y:S01]  /*b400*/  SHF.R.S32.HI R7, RZ, 0x1f, R0 ;  /* 0x0000001fff077819 */ /* 0x000fe20000011400 */
[----:B------:R-:W-:-:S02]  /*b410*/  IMAD R6, R6, c[0x0][0x4e0], RZ ;  /* 0x0001380006067a24 */ /* 0x000fc400078e02ff */
[----:B------:R-:W-:-:S04]  /*b420*/  IMAD.WIDE.U32 R2, R4, c[0x0][0x4e0], R2 ;  /* 0x0001380004027a25 */ /* 0x000fc800078e0002 */
[----:B------:R-:W-:Y:S01]  /*b430*/  IMAD R6, R4, c[0x0][0x4e4], R6 ;  /* 0x0001390004067a24 */ /* 0x000fe200078e0206 */
[----:B------:R-:W-:Y:S02]  /*b440*/  SHF.R.S32.HI R4, RZ, 0x1f, R5 ;  /* 0x0000001fff047819 */ /* 0x000fe40000011405 */
[----:B------:R-:W-:-:S03]  /*b450*/  IADD3 R2, P0, R0, R2, RZ ;  /* 0x0000000200027210 */ /* 0x000fc60007f1e0ff */
[----:B------:R-:W-:Y:S01]  /*b460*/  IMAD R0, R4, c[0x0][0x4c8], RZ ;  /* 0x0001320004007a24 */ /* 0x000fe200078e02ff */
[----:B------:R-:W-:-:S03]  /*b470*/  IADD3.X R3, R7, R3, R6, P0, !PT ;  /* 0x0000000307037210 */ /* 0x000fc600007fe406 */
[C---:B------:R-:W-:Y:S02]  /*b480*/  IMAD R0, R5.reuse, c[0x0][0x4cc], R0 ;  /* 0x0001330005007a24 */ /* 0x040fe400078e0200 */
[----:B------:R-:W-:-:S05]  /*b490*/  IMAD.WIDE.U32 R2, R5, c[0x0][0x4c8], R2 ;  /* 0x0001320005027a25 */ /* 0x000fca00078e0002 */
[----:B------:R-:W-:Y:S02]  /*b4a0*/  IADD3 R0, R3, R0, RZ ;  /* 0x0000000003007210 */ /* 0x000fe40007ffe0ff */
[----:B------:R-:W-:-:S04]  /*b4b0*/  LEA R4, P0, R2, c[0x0][0x4a8], 0x2 ;  /* 0x00012a0002047a11 */ /* 0x000fc800078010ff */
[----:B------:R-:W-:Y:S02]  /*b4c0*/  LEA.HI.X R5, R2, c[0x0][0x4ac], R0, 0x2, P0 ;  /* 0x00012b0002057a11 */ /* 0x000fe400000f1400 */
[----:B------:R-:W-:-:S05]  /*b4d0*/  MOV R0, 0xff800000 ;  /* 0xff80000000007802 */ /* 0x000fca0000000f00 */
[----:B------:R-:W-:Y:S01]  /*b4e0*/  STG.E [R4.64], R0 ;  /* 0x0000000004007986 */ /* 0x000fe2000c10190a */
[----:B------:R-:W-:Y:S05]  /*b4f0*/  EXIT ;  /* 0x000000000000794d */ /* 0x000fea0003800000 */
.L_x_10:
[----:B------:R-:W-:-:S00]  /*b500*/  BRA `(.L_x_10) ;  /* 0xfffffff000007947 */ /* 0x000fc0000383ffff */
[----:B------:R-:W-:-:S00]  /*b510*/  NOP ;  /* 0x0000000000007918 */ /* 0x000fc00000000000 */
        /* <DEDUP_REMOVED lines=14> */
.L_x_2452:


//--------------------- .text._ZN7cutlass13device_kernelIN5flash19enable_sm80_to_sm89INS1_16FlashAttnFwdSm80INS1_25CollectiveMainloopFwdSm80ILi8ELi1ELb0EN4cute5tupleIJNS5_1CILi128EEENS7_ILi64EEENS7_ILi192EEEEEELi192ENS_10bfloat16_tEfNS_4arch4Sm80ELb0ELb0ELb0ELb1ELb0ELb0ELb1ELb1EEENS1_21CollectiveEpilogueFwdINS6_IJS8_SA_S9_EEENS6_IJNS7_ILi1EEESI_SI_EEESC_SE_Li256ELb1ELb1ELb1ELb0EEENS1_36VarlenDynamicPersistentTileSchedulerILi128ELi64ELi256ELi256ELb1ELb1ELb0ELb0ELb1ELb1EEEEEEEEEvNT_6ParamsE --------------------------
	.section	.text._ZN7cutlass13device_kernelIN5flash19enable_sm80_to_sm89INS1_16FlashAttnFwdSm80INS1_25CollectiveMainloopFwdSm80ILi8ELi1ELb0EN4cute5tupleIJNS5_1CILi128EEENS7_ILi64EEENS7_ILi192EEEEEELi192ENS_10bfloat16_tEfNS_4arch4Sm80ELb0ELb0ELb0ELb1ELb0ELb0ELb1ELb1EEENS1_21CollectiveEpilogueFwdINS6_IJS8_SA_S9_EEENS6_IJNS7_ILi1EEESI_SI_EEESC_SE_Li256ELb1ELb1ELb1ELb0EEENS1_36VarlenDynamicPersistentTileSchedulerILi128ELi64ELi256ELi256ELb1ELb1ELb0ELb0ELb1ELb1EEEEEEEEEvNT_6ParamsE,"ax",@progbits
	.sectioninfo	@"SHI_REGISTERS=255"
	.align	128
.text._ZN7cutlass13device_kernelIN5flash19enable_sm80_to_sm89INS1_16FlashAttnFwdSm80INS1_25CollectiveMainloopFwdSm80ILi8ELi1ELb0EN4cute5tupleIJNS5_1CILi128EEENS7_ILi64EEENS7_ILi192EEEEEELi192ENS_10bfloat16_tEfNS_4arch4Sm80ELb0ELb0ELb0ELb1ELb0ELb0ELb1ELb1EEENS1_21CollectiveEpilogueFwdINS6_IJS8_SA_S9_EEENS6_IJNS7_ILi1EEESI_SI_EEESC_SE_Li256ELb1ELb1ELb1ELb0EEENS1_36VarlenDynamicPersistentTileSchedulerILi128ELi64ELi256ELi256ELb1ELb1ELb0ELb0ELb1ELb1EEEEEEEEEvNT_6ParamsE:
        .type           _ZN7cutlass13device_kernelIN5flash19enable_sm80_to_sm89INS1_16FlashAttnFwdSm80INS1_25CollectiveMainloopFwdSm80ILi8ELi1ELb0EN4cute5tupleIJNS5_1CILi128EEENS7_ILi64EEENS7_ILi192EEEEEELi192ENS_10bfloat16_tEfNS_4arch4Sm80ELb0ELb0ELb0ELb1ELb0ELb0ELb1ELb1EEENS1_21CollectiveEpilogueFwdINS6_IJS8_SA_S9_EEENS6_IJNS7_ILi1EEESI_SI_EEESC_SE_Li256ELb1ELb1ELb1ELb0EEENS1_36VarlenDynamicPersistentTileSchedulerILi128ELi64ELi256ELi256ELb1ELb1ELb0ELb0ELb1ELb1EEEEEEEEEvNT_6ParamsE,@function
        .size           _ZN7cutlass13device_kernelIN5flash19enable_sm80_to_sm89INS1_16FlashAttnFwdSm80INS1_25CollectiveMainloopFwdSm80ILi8ELi1ELb0EN4cute5tupleIJNS5_1CILi128EEENS7_ILi64EEENS7_ILi192EEEEEELi192ENS_10bfloat16_tEfNS_4arch4Sm80ELb0ELb0ELb0ELb1ELb0ELb0ELb1ELb1EEENS1_21CollectiveEpilogueFwdINS6_IJS8_SA_S9_EEENS6_IJNS7_ILi1EEESI_SI_EEESC_SE_Li256ELb1ELb1ELb1ELb0EEENS1_36VarlenDynamicPersistentTileSchedulerILi128ELi64ELi256ELi256ELb1ELb1ELb0ELb0ELb1ELb1EEEEEEEEEvNT_6ParamsE,(.L_x_2453 - _ZN7cutlass13device_kernelIN5flash19enable_sm80_to_sm89INS1_16FlashAttnFwdSm80INS1_25CollectiveMainloopFwdSm80ILi8ELi1ELb0EN4cute5tupleIJNS5_1CILi128EEENS7_ILi64EEENS7_ILi192EEEEEELi192ENS_10bfloat16_tEfNS_4arch4Sm80ELb0ELb0ELb0ELb1ELb0ELb0ELb1ELb1EEENS1_21CollectiveEpilogueFwdINS6_IJS8_SA_S9_EEENS6_IJNS7_ILi1EEESI_SI_EEESC_SE_Li256ELb1ELb1ELb1ELb0EEENS1_36VarlenDynamicPersistentTileSchedulerILi128ELi64ELi256ELi256ELb1ELb1ELb0ELb0ELb1ELb1EEEEEEEEEvNT_6ParamsE)
        .other          _ZN7cutlass13device_kernelIN5flash19enable_sm80_to_sm89INS1_16FlashAttnFwdSm80INS1_25CollectiveMainloopFwdSm80ILi8ELi1ELb0EN4cute5tupleIJNS5_1CILi128EEENS7_ILi64EEENS7_ILi192EEEEEELi192ENS_10bfloat16_tEfNS_4arch4Sm80ELb0ELb0ELb0ELb1ELb0ELb0ELb1ELb1EEENS1_21CollectiveEpilogueFwdINS6_IJS8_SA_S9_EEENS6_IJNS7_ILi1EEESI_SI_EEESC_SE_Li256ELb1ELb1ELb1ELb0EEENS1_36VarlenDynamicPersistentTileSchedulerILi128ELi64ELi256ELi256ELb1ELb1ELb0ELb0ELb1ELb1EEEEEEEEEvNT_6ParamsE,@"STO_CUDA_ENTRY STV_DEFAULT"
_ZN7cutlass13device_kernelIN5flash19enable_sm80_to_sm89INS1_16FlashAttnFwdSm80INS1_25CollectiveMainloopFwdSm80ILi8ELi1ELb0EN4cute5tupleIJNS5_1CILi128EEENS7_ILi64EEENS7_ILi192EEEEEELi192ENS_10bfloat16_tEfNS_4arch4Sm80ELb0ELb0ELb0ELb1ELb0ELb0ELb1ELb1EEENS1_21CollectiveEpilogueFwdINS6_IJS8_SA_S9_EEENS6_IJNS7_ILi1EEESI_SI_EEESC_SE_Li256ELb1ELb1ELb1ELb0EEENS1_36VarlenDynamicPersistentTileSchedulerILi128ELi64ELi256ELi256ELb1ELb1ELb0ELb0ELb1ELb1EEEEEEEEEvNT_6ParamsE:
[----:B------:R-:W-:Y:S02]  /*0000*/  MOV R1, c[0x0][0x28] ;  /* 0x00000a0000017a02 */ /* 0x000fe40000000f00 */
[----:B------:R-:W1:Y:S01]  /*0010*/  S2R R201, SR_TID.X ;  /* 0x0000000000c97919 */ /* 0x000e620000002100 */
[----:B------:R-:W-:Y:S01]  /*0020*/  ULDC.64 UR6, c[0x0][0x118] ;  /* 0x0000460000067ab9 */ /* 0x000fe20000000a00 */
[----:B------:R-:W-:Y:S01]  /*0030*/  IMAD.MOV.U32 R200, RZ, RZ, RZ ;  /* 0x000000ffffc87224 */ /* 0x000fe200078e00ff */
[----:B------:R-:W-:Y:S01]  /*0040*/  MOV R196, 0xffffffff ;  /* 0xffffffff00c47802 */ /* 0x000fe20000000f00 */
[----:B------:R-:W-:Y:S02]  /*0050*/  IMAD.MOV.U32 R199, RZ, RZ, -0x1 ;  /* 0xffffffffffc77424 */ /* 0x000fe400078e00ff */
[----:B------:R-:W-:Y:S01]  /*0060*/  IMAD.MOV.U32 R191, RZ, RZ, -0x1 ;  /* 0xffffffffffbf7424 */ /* 0x000fe200078e00ff */
[----:B-1----:R-:W-:-:S06]  /*0070*/  SHF.R.U32.HI R211, RZ, 0x5, R201 ;  /* 0x00000005ffd37819 */ /* 0x002fcc00000116c9 */
[----:B------:R-:W1:Y:S02]  /*0080*/  SHFL.IDX PT, R211, R211, RZ, 0x1f ;  /* 0x00001fffd3d37589 */ /* 0x000e6400000e0000 */
[----:B-1----:R-:W-:-:S13]  /*0090*/  ISETP.NE.AND P0, PT, R211, RZ, PT ;  /* 0x000000ffd300720c */ /* 0x002fda0003f05270 */
[----:B------:R-:W-:Y:S06]  /*00a0*/  @P0 BAR.SYNC.DEFER_BLOCKING 0x5, 0x100 ;  /* 0x0144000000000b1d */ /* 0x000fec0000010000 */
[----:B------:R-:W1:Y:S04]  /*00b0*/  @P0 LDS.128 R192, [0x18100] ;  /* 0x01810000ffc00984 */ /* 0x000e680000000c00 */
[----:B------:R-:W-:Y:S06]  /*00c0*/  @P0 BAR.ARV 0x4, 0x100 ;  /* 0x0104000000000b1d */ /* 0x000fec0000002000 */
[----:B------:R-:W-:Y:S05]  /*00d0*/  @P0 BRA `(.L_x_11) ;  /* 0x00000a1000000947 */ /* 0x000fea0003800000 */
[----:B------:R-:W-:Y:S01]  /*00e0*/  LOP3.LUT R3, R201, 0x1f, RZ, 0xc0, !PT ;  /* 0x0000001fc9037812 */ /* 0x000fe200078ec0ff */
[----:B------:R-:W-:-:S02]  /*00f0*/  IMAD.MOV.U32 R8, RZ, RZ, RZ ;  /* 0x000000ffff087224 */ /* 0x000fc400078e00ff */
[----:B------:R-:W-:Y:S01]  /*0100*/  IMAD.MOV.U32 R4, RZ, RZ, RZ ;  /* 0x000000ffff047224 */ /* 0x000fe200078e00ff */
[----:B------:R-:W-:-:S04]  /*0110*/  ISETP.NE.AND P6, PT, R3, 0x1f, PT ;  /* 0x0000001f0300780c */ /* 0x000fc80003fc5270 */
[----:B------:R-:W-:-:S13]  /*0120*/  ISETP.GE.OR P0, PT, R3, c[0x0][0x53c], !P6 ;  /* 0x00014f0003007a0c */ /* 0x000fda0007706670 */
[----:B------:R-:W-:Y:S02]  /*0130*/  @!P0 IMAD.MOV.U32 R2, RZ, RZ, 0x4 ;  /* 0x00000004ff028424 */ /* 0x000fe400078e00ff */
[----:B------:R-:W-:Y:S02]  /*0140*/  @!P0 IMAD.MOV.U32 R0, RZ, RZ, 0x4 ;  /* 0x00000004ff008424 */ /* 0x000fe400078e00ff */
[----:B------:R-:W-:-:S04]  /*0150*/  @!P0 IMAD.WIDE.U32 R6, R3, R2, c[0x0][0x580] ;  /* 0x0001600003068625 */ /* 0x000fc800078e0002 */
[C---:B------:R-:W-:Y:S01]  /*0160*/  @!P0 IMAD.WIDE.U32 R10, R3.reuse, R0, c[0x0][0x578] ;  /* 0x00015e00030a8625 */ /* 0x040fe200078e0000 */
[----:B------:R-:W2:Y:S04]  /*0170*/  @!P0 LDG.E R8, [R6.64] ;  /* 0x0000000606088981 */ /* 0x000ea8000c1e1900 */
[----:B------:R-:W2:Y:S01]  /*0180*/  @!P0 LDG.E R4, [R10.64] ;  /* 0x000000060a048981 */ /* 0x000ea2000c1e1900 */
[C---:B------:R-:W-:Y:S01]  /*0190*/  ISETP.NE.AND P5, PT, R3.reuse, RZ, PT ;  /* 0x000000ff0300720c */ /* 0x040fe20003fa5270 */
[----:B------:R-:W3:Y:S01]  /*01a0*/  S2UR UR4, SR_CTAID.X ;  /* 0x00000000000479c3 */ /* 0x000ee20000002500 */
[C---:B------:R-:W-:Y:S02]  /*01b0*/  ISETP.GE.U32.AND P4, PT, R3.reuse, 0x2, PT ;  /* 0x000000020300780c */ /* 0x040fe40003f86070 */
[----:B------:R-:W-:-:S02]  /*01c0*/  ISETP.GE.U32.AND P3, PT, R3, 0x4, PT ;  /* 0x000000040300780c */ /* 0x000fc40003f66070 */
[C---:B------:R-:W-:Y:S02]  /*01d0*/  ISETP.GE.U32.AND P2, PT, R3.reuse, 0x8, PT ;  /* 0x000000080300780c */ /* 0x040fe40003f46070 */
[----:B------:R-:W-:Y:S02]  /*01e0*/  ISETP.GE.U32.AND P1, PT, R3, 0x10, PT ;  /* 0x000000100300780c */ /* 0x000fe40003f26070 */
[----:B-1----:R-:W-:Y:S01]  /*01f0*/  MOV R195, RZ ;  /* 0x000000ff00c37202 */ /* 0x002fe20000000f00 */
[----:B--2---:R-:W-:-:S05]  /*0200*/  IMAD R0, R8, R4, RZ ;  /* 0x0000000408007224 */ /* 0x004fca00078e02ff */
[----:B------:R-:W1:Y:S02]  /*0210*/  SHFL.UP PT, R2, R0, 0x1, RZ ;  /* 0x0420000000027989 */ /* 0x000e6400000e00ff */
[----:B-1----:R-:W-:-:S05]  /*0220*/  SEL R2, R2, RZ, P5 ;  /* 0x000000ff02027207 */ /* 0x002fca0002800000 */
[----:B------:R-:W-:-:S05]  /*0230*/  IMAD.IADD R2, R0, 0x1, R2 ;  /* 0x0000000100027824 */ /* 0x000fca00078e0202 */
[----:B------:R-:W1:Y:S02]  /*0240*/  SHFL.UP PT, R0, R2, 0x2, RZ ;  /* 0x0440000002007989 */ /* 0x000e6400000e00ff */
[----:B-1----:R-:W-:-:S04]  /*0250*/  SEL R0, R0, RZ, P4 ;  /* 0x000000ff00007207 */ /* 0x002fc80002000000 */
[----:B------:R-:W-:-:S05]  /*0260*/  IADD3 R0, R2, R0, RZ ;  /* 0x0000000002007210 */ /* 0x000fca0007ffe0ff */
[----:B------:R-:W1:Y:S02]  /*0270*/  SHFL.UP PT, R2, R0, 0x4, RZ ;  /* 0x0480000000027989 */ /* 0x000e6400000e00ff */
[----:B-1----:R-:W-:-:S05]  /*0280*/  SEL R2, R2, RZ, P3 ;  /* 0x000000ff02027207 */ /* 0x002fca0001800000 */
[----:B------:R-:W-:-:S05]  /*0290*/  IMAD.IADD R2, R0, 0x1, R2 ;  /* 0x0000000100027824 */ /* 0x000fca00078e0202 */
[----:B------:R-:W1:Y:S02]  /*02a0*/  SHFL.UP PT, R0, R2, 0x8, RZ ;  /* 0x0500000002007989 */ /* 0x000e6400000e00ff */
[----:B-1----:R-:W-:-:S05]  /*02b0*/  SEL R0, R0, RZ, P2 ;  /* 0x000000ff00007207 */ /* 0x002fca0001000000 */
[----:B------:R-:W-:-:S05]  /*02c0*/  IMAD.IADD R0, R2, 0x1, R0 ;  /* 0x0000000102007824 */ /* 0x000fca00078e0200 */
[----:B------:R-:W1:Y:S02]  /*02d0*/  SHFL.UP PT, R9, R0, 0x10, RZ ;  /* 0x0600000000097989 */ /* 0x000e6400000e00ff */
[----:B-1----:R-:W-:-:S05]  /*02e0*/  SEL R9, R9, RZ, P1 ;  /* 0x000000ff09097207 */ /* 0x002fca0000800000 */
[----:B------:R-:W-:-:S05]  /*02f0*/  IMAD.IADD R9, R0, 0x1, R9 ;  /* 0x0000000100097824 */ /* 0x000fca00078e0209 */
[----:B------:R-:W1:Y:S02]  /*0300*/  SHFL.IDX PT, R0, R9, 0x1f, 0x1f ;  /* 0x03e01f0009007f89 */ /* 0x000e6400000e0000 */
[----:B-1----:R-:W-:-:S04]  /*0310*/  IMAD R0, R0, c[0x0][0x538], RZ ;  /* 0x00014e0000007a24 */ /* 0x002fc800078e02ff */
[----:B------:R-:W-:Y:S01]  /*0320*/  IMAD.MOV.U32 R5, RZ, RZ, R0 ;  /* 0x000000ffff057224 */ /* 0x000fe200078e0000 */
[----:B---3--:R-:W-:-:S13]  /*0330*/  ISETP.GT.AND P0, PT, R0, UR4, PT ;  /* 0x0000000400007c0c */ /* 0x008fda000bf04270 */
[----:B------:R-:W-:Y:S05]  /*0340*/  @P0 BRA `(.L_x_12) ;  /* 0x0000026000000947 */ /* 0x000fea0003800000 */
[----:B------:R-:W-:Y:S02]  /*0350*/  MOV R0, R5 ;  /* 0x0000000500007202 */ /* 0x000fe40000000f00 */
[----:B------:R-:W-:-:S04]  /*0360*/  MOV R195, RZ ;  /* 0x000000ff00c37202 */ /* 0x000fc80000000f00 */
.L_x_16:
[----:B------:R-:W-:-:S04]  /*0370*/  IADD3 R195, R195, 0x1f, RZ ;  /* 0x0000001fc3c37810 */ /* 0x000fc80007ffe0ff */
[----:B------:R-:W-:-:S13]  /*0380*/  ISETP.GE.AND P0, PT, R195, c[0x0][0x53c], PT ;  /* 0x00014f00c3007a0c */ /* 0x000fda0003f06270 */
[----:B------:R-:W-:Y:S05]  /*0390*/  @P0 BRA `(.L_x_13) ;  /* 0x000006d000000947 */ /* 0x000fea0003800000 */
[----:B------:R-:W-:Y:S02]  /*03a0*/  IADD3 R6, R3, R195, RZ ;  /* 0x000000c303067210 */ /* 0x000fe40007ffe0ff */
[----:B------:R-:W-:Y:S02]  /*03b0*/  MOV R8, RZ ;  /* 0x000000ff00087202 */ /* 0x000fe40000000f00 */
[----:B------:R-:W-:Y:S02]  /*03c0*/  ISETP.GE.OR P0, PT, R6, c[0x0][0x53c], !P6 ;  /* 0x00014f0006007a0c */ /* 0x000fe40007706670 */
[----:B------:R-:W-:-:S11]  /*03d0*/  MOV R4, RZ ;  /* 0x000000ff00047202 */ /* 0x000fd60000000f00 */
[----:B------:R-:W-:Y:S02]  /*03e0*/  @!P0 MOV R5, 0x4 ;  /* 0x0000000400058802 */ /* 0x000fe40000000f00 */
[----:B------:R-:W-:-:S03]  /*03f0*/  @!P0 MOV R2, 0x4 ;  /* 0x0000000400028802 */ /* 0x000fc60000000f00 */
[----:B------:R-:W-:-:S04]  /*0400*/  @!P0 IMAD.WIDE R10, R6, R5, c[0x0][0x580] ;  /* 0x00016000060a8625 */ /* 0x000fc800078e0205 */
[----:B------:R-:W-:Y:S01]  /*0410*/  @!P0 IMAD.WIDE R6, R6, R2, c[0x0][0x578] ;  /* 0x00015e0006068625 */ /* 0x000fe200078e0202 */
[----:B------:R-:W2:Y:S04]  /*0420*/  @!P0 LDG.E R8, [R10.64] ;  /* 0x000000060a088981 */ /* 0x000ea8000c1e1900 */
[----:B------:R-:W2:Y:S02]  /*0430*/  @!P0 LDG.E R4, [R6.64] ;  /* 0x0000000606048981 */ /* 0x000ea4000c1e1900 */
[----:B--2---:R-:W-:Y:S01]  /*0440*/  IMAD R9, R8, R4, RZ ;  /* 0x0000000408097224 */ /* 0x004fe200078e02ff */
[----:B------:R-:W-:Y:S05]  /*0450*/  BRA.DIV ~URZ, `(.L_x_14) ;  /* 0x0000b6e27f007947 */ /* 0x000fea000b800000 */
[----:B------:R1:W2:Y:S02]  /*0460*/  SHFL.UP PT, R2, R9, 0x1, RZ ;  /* 0x0420000009027989 */ /* 0x0002a400000e00ff */
.L_x_104:
[----:B--2---:R-:W-:-:S04]  /*0470*/  SEL R2, R2, RZ, P5 ;  /* 0x000000ff02027207 */ /* 0x004fc80002800000 */
[----:B-1----:R-:W-:Y:S01]  /*0480*/  IADD3 R9, R9, R2, RZ ;  /* 0x0000000209097210 */ /* 0x002fe20007ffe0ff */
[----:B------:R-:W-:Y:S05]  /*0490*/  BRA.DIV ~URZ, `(.L_x_15) ;  /* 0x0000b7027f007947 */ /* 0x000fea000b800000 */
        /* <DEDUP_REMOVED lines=12> */
[----:B------:R1:W2:Y:S02]  /*0560*/  SHFL.IDX PT, R5, R9, 0x1f, 0x1f ;  /* 0x03e01f0009057f89 */ /* 0x0002a400000e0000 */
.L_x_105:
[----:B--2---:R-:W-:-:S05]  /*0570*/  IMAD R5, R5, c[0x0][0x538], RZ ;  /* 0x00014e0005057a24 */ /* 0x004fca00078e02ff */
[----:B------:R-:W-:-:S04]  /*0580*/  IADD3 R0, R5, R0, RZ ;  /* 0x0000000005007210 */ /* 0x000fc80007ffe0ff */
[----:B------:R-:W-:-:S13]  /*0590*/  ISETP.GT.AND P0, PT, R0, UR4, PT ;  /* 0x0000000400007c0c */ /* 0x000fda000bf04270 */
[----:B-1----:R-:W-:Y:S05]  /*05a0*/  @!P0 BRA `(.L_x_16) ;  /* 0xfffffdc000008947 */ /* 0x002fea000383ffff */
.L_x_12:
[----:B------:R-:W-:-:S05]  /*05b0*/  IADD3 R192, -R5, R0, RZ ;  /* 0x0000000005c07210 */ /* 0x000fca0007ffe1ff */
[----:B------:R-:W-:-:S05]  /*05c0*/  IMAD R0, R9, c[0x0][0x538], R192 ;  /* 0x00014e0009007a24 */ /* 0x000fca00078e02c0 */
[----:B------:R-:W-:Y:S01]  /*05d0*/  ISETP.GT.AND P0, PT, R0, UR4, PT ;  /* 0x0000000400007c0c */ /* 0x000fe2000bf04270 */
[----:B------:R-:W-:-:S12]  /*05e0*/  BRA.DIV ~URZ, `(.L_x_17) ;  /* 0x0000b7927f007947 */ /* 0x000fd8000b800000 */
[----:B------:R-:W-:-:S04]  /*05f0*/  VOTE.ANY R10, PT, !P0 ;  /* 0x00000000000a7806 */ /* 0x000fc800040e0100 */
.L_x_106:
[----:B------:R1:W2:Y:S01]  /*0600*/  POPC R0, R10 ;  /* 0x0000000a00007309 */ /* 0x0002a20000000000 */
[----:B------:R-:W-:Y:S05]  /*0610*/  BRA.DIV ~URZ, `(.L_x_18) ;  /* 0x0000b7a27f007947 */ /* 0x000fea000b800000 */
[----:B--2---:R2:W3:Y:S01]  /*0620*/  SHFL.IDX PT, R8, R8, R0, 0x1f ;  /* 0x00001f0008087589 */ /* 0x0044e200000e0000 */
[----:B------:R-:W-:-:S03]  /*0630*/  MOV R11, RZ ;  /* 0x000000ff000b7202 */ /* 0x000fc60000000f00 */
[----:B------:R2:W4:Y:S04]  /*0640*/  SHFL.IDX PT, R4, R4, R0, 0x1f ;  /* 0x00001f0004047589 */ /* 0x00052800000e0000 */
.L_x_107:
[----:B------:R-:W-:Y:S01]  /*0650*/  ISETP.NE.AND P0, PT, R10, RZ, PT ;  /* 0x000000ff0a00720c */ /* 0x000fe20003f05270 */
[----:B------:R-:W-:-:S12]  /*0660*/  BSSY B0, `(.L_x_19) ;  /* 0x0000005000007945 */ /* 0x000fd80003800000 */
[----:B------:R-:W-:Y:S05]  /*0670*/  @!P0 BRA `(.L_x_20) ;  /* 0x0000003000008947 */ /* 0x000fea0003800000 */
[----:B------:R-:W-:Y:S01]  /*0680*/  IADD3 R6, R0, -0x1, RZ ;  /* 0xffffffff00067810 */ /* 0x000fe20007ffe0ff */
[----:B------:R-:W-:Y:S05]  /*0690*/  BRA.DIV ~URZ, `(.L_x_21) ;  /* 0x0000b8027f007947 */ /* 0x000fea000b800000 */
[----:B------:R1:W2:Y:S02]  /*06a0*/  SHFL.IDX PT, R11, R9, R6, 0x1f ;  /* 0x00001f06090b7589 */ /* 0x0002a400000e0000 */
.L_x_20:
[----:B------:R-:W-:Y:S05]  /*06b0*/  BSYNC B0 ;  /* 0x0000000000007941 */ /* 0x000fea0003800000 */
.L_x_19:
[----:B---3--:R-:W-:Y:S01]  /*06c0*/  IABS R2, R8 ;  /* 0x0000000800027213 */ /* 0x008fe20000000000 */
[----:B--2---:R-:W-:Y:S01]  /*06d0*/  IMAD R192, R11, c[0x0][0x538], R192 ;  /* 0x00014e000bc07a24 */ /* 0x004fe200078e02c0 */
[----:B-1--4-:R-:W-:Y:S02]  /*06e0*/  IABS R10, R4 ;  /* 0x00000004000a7213 */ /* 0x012fe40000000000 */
[----:B------:R-:W1:Y:S01]  /*06f0*/  I2F.RP R6, R2 ;  /* 0x0000000200067306 */ /* 0x000e620000209400 */
[----:B------:R-:W-:Y:S02]  /*0700*/  IADD3 R195, R0, R195, RZ ;  /* 0x000000c300c37210 */ /* 0x000fe40007ffe0ff */
[----:B------:R-:W-:-:S04]  /*0710*/  IADD3 R193, -R192, UR4, RZ ;  /* 0x00000004c0c17c10 */ /* 0x000fc8000fffe1ff */
[----:B------:R-:W-:Y:S01]  /*0720*/  IABS R9, R193 ;  /* 0x000000c100097213 */ /* 0x000fe20000000000 */
[----:B------:R-:W2:Y:S08]  /*0730*/  I2F.RP R12, R10 ;  /* 0x0000000a000c7306 */ /* 0x000eb00000209400 */
[----:B-1----:R-:W1:Y:S08]  /*0740*/  MUFU.RCP R6, R6 ;  /* 0x0000000600067308 */ /* 0x002e700000001000 */
[----:B--2---:R-:W2:Y:S01]  /*0750*/  MUFU.RCP R12, R12 ;  /* 0x0000000c000c7308 */ /* 0x004ea20000001000 */
[----:B-1----:R-:W-:-:S07]  /*0760*/  IADD3 R6, R6, 0xffffffe, RZ ;  /* 0x0ffffffe06067810 */ /* 0x002fce0007ffe0ff */
[----:B------:R-:W1:Y:S01]  /*0770*/  F2I.FTZ.U32.TRUNC.NTZ R7, R6 ;  /* 0x0000000600077305 */ /* 0x000e62000021f000 */
[----:B--2---:R-:W-:-:S07]  /*0780*/  IADD3 R12, R12, 0xffffffe, RZ ;  /* 0x0ffffffe0c0c7810 */ /* 0x004fce0007ffe0ff */
[----:B------:R2:W3:Y:S01]  /*0790*/  F2I.FTZ.U32.TRUNC.NTZ R13, R12 ;  /* 0x0000000c000d7305 */ /* 0x0004e2000021f000 */
[----:B-1----:R-:W-:Y:S02]  /*07a0*/  IMAD.MOV R5, RZ, RZ, -R7 ;  /* 0x000000ffff057224 */ /* 0x002fe400078e0a07 */
[----:B------:R-:W-:Y:S02]  /*07b0*/  IMAD.MOV.U32 R6, RZ, RZ, RZ ;  /* 0x000000ffff067224 */ /* 0x000fe400078e00ff */
[----:B------:R-:W-:Y:S01]  /*07c0*/  IMAD.MOV.U32 R11, RZ, RZ, R5 ;  /* 0x000000ffff0b7224 */ /* 0x000fe200078e0005 */
[----:B------:R-:W-:-:S03]  /*07d0*/  IABS R5, R8 ;  /* 0x0000000800057213 */ /* 0x000fc60000000000 */
[----:B------:R-:W-:Y:S01]  /*07e0*/  IMAD R11, R11, R2, RZ ;  /* 0x000000020b0b7224 */ /* 0x000fe200078e02ff */
[----:B--2---:R-:W-:Y:S01]  /*07f0*/  MOV R12, RZ ;  /* 0x000000ff000c7202 */ /* 0x004fe20000000f00 */
[----:B------:R-:W-:Y:S02]  /*0800*/  IMAD.MOV R5, RZ, RZ, -R5 ;  /* 0x000000ffff057224 */ /* 0x000fe400078e0a05 */
[----:B------:R-:W-:-:S04]  /*0810*/  IMAD.HI.U32 R11, R7, R11, R6 ;  /* 0x0000000b070b7227 */ /* 0x000fc800078e0006 */
[----:B---3--:R-:W-:Y:S02]  /*0820*/  IMAD.MOV R7, RZ, RZ, -R13 ;  /* 0x000000ffff077224 */ /* 0x008fe400078e0a0d */
[----:B------:R-:W-:-:S04]  /*0830*/  IMAD.HI.U32 R6, R11, R9, RZ ;  /* 0x000000090b067227 */ /* 0x000fc800078e00ff */
[----:B------:R-:W-:Y:S02]  /*0840*/  IMAD R5, R6, R5, R9 ;  /* 0x0000000506057224 */ /* 0x000fe400078e0209 */
[----:B------:R-:W-:-:S03]  /*0850*/  IMAD R7, R7, R10, RZ ;  /* 0x0000000a07077224 */ /* 0x000fc600078e02ff */
[----:B------:R-:W-:Y:S01]  /*0860*/  ISETP.GT.U32.AND P1, PT, R2, R5, PT ;  /* 0x000000050200720c */ /* 0x000fe20003f24070 */
[----:B------:R-:W-:-:S12]  /*0870*/  IMAD.HI.U32 R7, R13, R7, R12 ;  /* 0x000000070d077227 */ /* 0x000fd800078e000c */
[----:B------:R-:W-:Y:S01]  /*0880*/  @!P1 IMAD.IADD R5, R5, 0x1, -R2 ;  /* 0x0000000105059824 */ /* 0x000fe200078e0a02 */
[----:B------:R-:W-:Y:S02]  /*0890*/  @!P1 IADD3 R6, R6, 0x1, RZ ;  /* 0x0000000106069810 */ /* 0x000fe40007ffe0ff */
[----:B------:R-:W-:Y:S02]  /*08a0*/  ISETP.NE.AND P1, PT, R8, RZ, PT ;  /* 0x000000ff0800720c */ /* 0x000fe40003f25270 */
[----:B------:R-:W-:Y:S02]  /*08b0*/  ISETP.GE.U32.AND P2, PT, R5, R2, PT ;  /* 0x000000020500720c */ /* 0x000fe40003f46070 */
[----:B------:R-:W-:-:S04]  /*08c0*/  LOP3.LUT R2, R193, R8, RZ, 0x3c, !PT ;  /* 0x00000008c1027212 */ /* 0x000fc800078e3cff */
[----:B------:R-:W-:Y:S02]  /*08d0*/  ISETP.GE.AND P0, PT, R2, RZ, PT ;  /* 0x000000ff0200720c */ /* 0x000fe40003f06270 */
[----:B------:R-:W-:-:S05]  /*08e0*/  IABS R2, R4 ;  /* 0x0000000400027213 */ /* 0x000fca0000000000 */
[----:B------:R-:W-:Y:S01]  /*08f0*/  @P2 IADD3 R6, R6, 0x1, RZ ;  /* 0x0000000106062810 */ /* 0x000fe20007ffe0ff */
[----:B------:R-:W-:-:S05]  /*0900*/  IMAD.MOV R2, RZ, RZ, -R2 ;  /* 0x000000ffff027224 */ /* 0x000fca00078e0a02 */
[----:B------:R-:W-:Y:S01]  /*0910*/  @!P0 IMAD.MOV R6, RZ, RZ, -R6 ;  /* 0x000000ffff068224 */ /* 0x000fe200078e0a06 */
[----:B------:R-:W-:-:S04]  /*0920*/  @!P1 LOP3.LUT R6, RZ, R8, RZ, 0x33, !PT ;  /* 0x00000008ff069212 */ /* 0x000fc800078e33ff */
[----:B------:R-:W-:Y:S01]  /*0930*/  IABS R5, R6 ;  /* 0x0000000600057213 */ /* 0x000fe20000000000 */
[----:B------:R-:W-:-:S04]  /*0940*/  IMAD R8, R6, R8, RZ ;  /* 0x0000000806087224 */ /* 0x000fc800078e02ff */
[----:B------:R-:W-:-:S04]  /*0950*/  IMAD.HI.U32 R7, R7, R5, RZ ;  /* 0x0000000507077227 */ /* 0x000fc800078e00ff */
[----:B------:R-:W-:Y:S02]  /*0960*/  IMAD R2, R7, R2, R5 ;  /* 0x0000000207027224 */ /* 0x000fe400078e0205 */
[----:B------:R-:W-:-:S03]  /*0970*/  IMAD.IADD R193, R193, 0x1, -R8 ;  /* 0x00000001c1c17824 */ /* 0x000fc600078e0a08 */
[----:B------:R-:W-:-:S13]  /*0980*/  ISETP.GT.U32.AND P1, PT, R10, R2, PT ;  /* 0x000000020a00720c */ /* 0x000fda0003f24070 */
[----:B------:R-:W-:Y:S01]  /*0990*/  @!P1 IMAD.IADD R2, R2, 0x1, -R10 ;  /* 0x0000000102029824 */ /* 0x000fe200078e0a0a */
[----:B------:R-:W-:Y:S02]  /*09a0*/  @!P1 IADD3 R7, R7, 0x1, RZ ;  /* 0x0000000107079810 */ /* 0x000fe40007ffe0ff */
[----:B------:R-:W-:Y:S02]  /*09b0*/  ISETP.NE.AND P1, PT, R4, RZ, PT ;  /* 0x000000ff0400720c */ /* 0x000fe40003f25270 */
[----:B------:R-:W-:Y:S02]  /*09c0*/  ISETP.GE.U32.AND P2, PT, R2, R10, PT ;  /* 0x0000000a0200720c */ /* 0x000fe40003f46070 */
[----:B------:R-:W-:-:S04]  /*09d0*/  LOP3.LUT R2, R6, R4, RZ, 0x3c, !PT ;  /* 0x0000000406027212 */ /* 0x000fc800078e3cff */
[----:B------:R-:W-:-:S07]  /*09e0*/  ISETP.GE.AND P0, PT, R2, RZ, PT ;  /* 0x000000ff0200720c */ /* 0x000fce0003f06270 */
[----:B------:R-:W-:-:S06]  /*09f0*/  @P2 IADD3 R7, R7, 0x1, RZ ;  /* 0x0000000107072810 */ /* 0x000fcc0007ffe0ff */
[----:B------:R-:W-:Y:S01]  /*0a00*/  @!P0 IMAD.MOV R7, RZ, RZ, -R7 ;  /* 0x000000ffff078224 */ /* 0x000fe200078e0a07 */
[----:B------:R-:W-:-:S05]  /*0a10*/  @!P1 LOP3.LUT R7, RZ, R4, RZ, 0x33, !PT ;  /* 0x00000004ff079212 */ /* 0x000fca00078e33ff */
[----:B------:R-:W-:-:S04]  /*0a20*/  IMAD.MOV R2, RZ, RZ, -R7 ;  /* 0x000000ffff027224 */ /* 0x000fc800078e0a07 */
[C---:B------:R-:W-:Y:S02]  /*0a30*/  IMAD R2, R4.reuse, R2, R6 ;  /* 0x0000000204027224 */ /* 0x040fe400078e0206 */
[----:B------:R-:W-:-:S04]  /*0a40*/  IMAD R4, R4, 0x1000000, R7 ;  /* 0x0100000004047824 */ /* 0x000fc800078e0207 */
[----:B------:R-:W-:Y:S01]  /*0a50*/  IMAD R194, R2, 0x10000, R4 ;  /* 0x0001000002c27824 */ /* 0x000fe200078e0204 */
[----:B------:R-:W-:Y:S05]  /*0a60*/  BRA `(.L_x_22) ;  /* 0x0000004000007947 */ /* 0x000fea0003800000 */
.L_x_13:
[----:B------:R-:W-:Y:S01]  /*0a70*/  IMAD.MOV.U32 R193, RZ, RZ, RZ ;  /* 0x000000ffffc17224 */ /* 0x000fe200078e00ff */
[----:B------:R-:W-:Y:S01]  /*0a80*/  MOV R194, RZ ;  /* 0x000000ff00c27202 */ /* 0x000fe20000000f00 */
[----:B------:R-:W-:Y:S01]  /*0a90*/  IMAD.U32 R192, RZ, RZ, UR4 ;  /* 0x00000004ffc07e24 */ /* 0x000fe2000f8e00ff */
[----:B------:R-:W-:Y:S02]  /*0aa0*/  MOV R195, c[0x0][0x53c] ;  /* 0x00014f0000c37a02 */ /* 0x000fe40000000f00 */
.L_x_22:
[----:B------:R-:W-:Y:S01]  /*0ab0*/  ISETP.NE.AND P0, PT, R3, RZ, PT ;  /* 0x000000ff0300720c */ /* 0x000fe20003f05270 */
[----:B------:R-:W-:-:S12]  /*0ac0*/  WARPSYNC 0xffffffff ;  /* 0xffffffff00007948 */ /* 0x000fd80003800000 */
[----:B------:R1:W-:Y:S04]  /*0ad0*/  @!P0 STS.128 [0x18100], R192 ;  /* 0x018100c0ff008388 */ /* 0x0003e80000000c00 */
[----:B------:R-:W-:Y:S06]  /*0ae0*/  BAR.ARV 0x5, 0x100 ;  /* 0x0144000000007b1d */ /* 0x000fec0000002000 */
.L_x_11:
[----:B-1----:R-:W-:-:S13]  /*0af0*/  ISETP.GE.AND P0, PT, R195, c[0x0][0x53c], PT ;  /* 0x00014f00c3007a0c */ /* 0x002fda0003f06270 */
[----:B------:R-:W-:Y:S05]  /*0b00*/  @P0 EXIT ;  /* 0x000000000000094d */ /* 0x000fea0003800000 */
[----:B------:R-:W-:-:S04]  /*0b10*/  SHF.R.S32.HI R3, RZ, 0x1f, R201 ;  /* 0x0000001fff037819 */ /* 0x000fc800000114c9 */
[CC--:B------:R-:W-:Y:S02]  /*0b20*/  LEA.HI R10, R3.reuse, R201.reuse, RZ, 0x4 ;  /* 0x000000c9030a7211 */ /* 0x0c0fe400078f20ff */
[CC--:B------:R-:W-:Y:S02]  /*0b30*/  LEA.HI R8, R3.reuse, R201.reuse, RZ, 0x3 ;  /* 0x000000c903087211 */ /* 0x0c0fe400078f18ff */
[----:B------:R-:W-:Y:S02]  /*0b40*/  SHF.R.S32.HI R2, RZ, 0x4, R10 ;  /* 0x00000004ff027819 */ /* 0x000fe4000001140a */
[----:B------:R-:W-:Y:S02]  /*0b50*/  LEA.HI R0, R3, R201, RZ, 0x2 ;  /* 0x000000c903007211 */ /* 0x000fe400078f10ff */
[----:B------:R-:W-:Y:S02]  /*0b60*/  LEA.HI R4, R10, R2, RZ, 0x1 ;  /* 0x000000020a047211 */ /* 0x000fe400078f08ff */
[----:B------:R-:W-:-:S02]  /*0b70*/  LOP3.LUT R209, R8, 0xfffffff8, RZ, 0xc0, !PT ;  /* 0xfffffff808d17812 */ /* 0x000fc400078ec0ff */
[--C-:B------:R-:W-:Y:S02]  /*0b80*/  SHF.R.S32.HI R6, RZ, 0x2, R0.reuse ;  /* 0x00000002ff067819 */ /* 0x100fe40000011400 */
[----:B------:R-:W-:Y:S01]  /*0b90*/  SHF.R.S32.HI R7, RZ, 0x1f, R0 ;  /* 0x0000001fff077819 */ /* 0x000fe20000011400 */
[----:B------:R-:W-:Y:S01]  /*0ba0*/  IMAD.IADD R209, R201, 0x1, -R209 ;  /* 0x00000001c9d17824 */ /* 0x000fe200078e0ad1 */
[----:B------:R-:W-:Y:S02]  /*0bb0*/  LOP3.LUT R4, R4, 0xfffffffe, RZ, 0xc0, !PT ;  /* 0xfffffffe04047812 */ /* 0x000fe400078ec0ff */
[----:B------:R-:W-:Y:S01]  /*0bc0*/  LEA.HI R7, R7, R6, RZ, 0x3 ;  /* 0x0000000607077211 */ /* 0x000fe200078f18ff */
[----:B------:R-:W-:Y:S01]  /*0bd0*/  IMAD.SHL.U32 R212, R209, 0x8, RZ ;  /* 0x00000008d1d47824 */ /* 0x000fe200078e00ff */
[----:B------:R-:W-:Y:S01]  /*0be0*/  SHF.R.S32.HI R210, RZ, 0x3, R8 ;  /* 0x00000003ffd27819 */ /* 0x000fe20000011408 */
[----:B------:R-:W-:Y:S01]  /*0bf0*/  IMAD.IADD R4, R2, 0x1, -R4 ;  /* 0x0000000102047824 */ /* 0x000fe200078e0a04 */
[----:B------:R-:W-:Y:S01]  /*0c00*/  LOP3.LUT R7, R7, 0xfffffff8, RZ, 0xc0, !PT ;  /* 0xfffffff807077812 */ /* 0x000fe200078ec0ff */
[----:B------:R-:W-:Y:S01]  /*0c10*/  IMAD.SHL.U32 R2, R209, 0x40, RZ ;  /* 0x00000040d1027824 */ /* 0x000fe200078e00ff */
[----:B------:R-:W-:Y:S01]  /*0c20*/  LOP3.LUT R10, R10, 0xfffffff0, RZ, 0xc0, !PT ;  /* 0xfffffff00a0a7812 */ /* 0x000fe200078ec0ff */
[----:B------:R-:W-:Y:S01]  /*0c30*/  IMAD.SHL.U32 R204, R210, 0x40, RZ ;  /* 0x00000040d2cc7824 */ /* 0x000fe200078e00ff */
[----:B------:R-:W-:Y:S01]  /*0c40*/  LOP3.LUT R0, R0, 0xfffffffc, RZ, 0xc0, !PT ;  /* 0xfffffffc00007812 */ /* 0x000fe200078ec0ff */
[----:B------:R-:W-:Y:S01]  /*0c50*/  IMAD.IADD R7, R6, 0x1, -R7 ;  /* 0x0000000106077824 */ /* 0x000fe200078e0a07 */
[----:B------:R-:W-:Y:S01]  /*0c60*/  LOP3.LUT R2, R2, 0x1c0, RZ, 0xc0, !PT ;  /* 0x000001c002027812 */ /* 0x000fe200078ec0ff */
[----:B------:R-:W-:Y:S01]  /*0c70*/  IMAD.IADD R10, R201, 0x1, -R10 ;  /* 0x00000001c90a7824 */ /* 0x000fe200078e0a0a */
[----:B------:R-:W-:Y:S01]  /*0c80*/  LEA.HI R6, R3, R201, RZ, 0x5 ;  /* 0x000000c903067211 */ /* 0x000fe200078f28ff */
[----:B------:R-:W-:Y:S01]  /*0c90*/  IMAD.IADD R0, R201, 0x1, -R0 ;  /* 0x00000001c9007824 */ /* 0x000fe200078e0a00 */
[----:B------:R-:W-:-:S02]  /*0ca0*/  LOP3.LUT R8, R2, 0x8, R8, 0xf8, !PT ;  /* 0x0000000802087812 */ /* 0x000fc400078ef808 */
[----:B------:R-:W-:Y:S02]  /*0cb0*/  SHF.R.U32.HI R2, RZ, 0x3, R2 ;  /* 0x00000003ff027819 */ /* 0x000fe40000011602 */
[----:B------:R-:W-:Y:S02]  /*0cc0*/  LOP3.LUT R208, R6, 0xffffffe0, RZ, 0xc0, !PT ;  /* 0xffffffe006d07812 */ /* 0x000fe400078ec0ff */
[----:B------:R-:W-:Y:S02]  /*0cd0*/  LOP3.LUT R204, R204, 0x1c0, RZ, 0xc0, !PT ;  /* 0x000001c0cccc7812 */ /* 0x000fe400078ec0ff */
[----:B------:R-:W-:Y:S01]  /*0ce0*/  SHF.R.S32.HI R9, RZ, 0x1f, R10 ;  /* 0x0000001fff097819 */ /* 0x000fe2000001140a */
[----:B------:R-:W-:Y:S01]  /*0cf0*/  IMAD.IADD R208, R201, 0x1, -R208 ;  /* 0x00000001c9d07824 */ /* 0x000fe200078e0ad0 */
[----:B------:R-:W-:Y:S02]  /*0d00*/  LOP3.LUT R2, R8, R2, RZ, 0x3c, !PT ;  /* 0x0000000208027212 */ /* 0x000fe400078e3cff */
[----:B------:R-:W-:-:S02]  /*0d10*/  LOP3.LUT R5, R204, 0x38, R212, 0xf8, !PT ;  /* 0x00000038cc057812 */ /* 0x000fc400078ef8d4 */
[----:B------:R-:W-:Y:S02]  /*0d20*/  SHF.R.S32.HI R8, RZ, 0x5, R6 ;  /* 0x00000005ff087819 */ /* 0x000fe40000011406 */
[----:B------:R-:W-:Y:S02]  /*0d30*/  SHF.R.U32.HI R204, RZ, 0x3, R204 ;  /* 0x00000003ffcc7819 */ /* 0x000fe400000116cc */
[----:B------:R-:W-:Y:S02]  /*0d40*/  SHF.R.S32.HI R6, RZ, 0x1f, R6 ;  /* 0x0000001fff067819 */ /* 0x000fe40000011406 */
[----:B------:R-:W-:Y:S02]  /*0d50*/  LEA.HI R9, R9, R10, RZ, 0x3 ;  /* 0x0000000a09097211 */ /* 0x000fe400078f18ff */
[----:B------:R-:W-:Y:S02]  /*0d60*/  LEA.HI R3, R3, R201, RZ, 0x6 ;  /* 0x000000c903037211 */ /* 0x000fe400078f30ff */
[----:B------:R-:W-:-:S02]  /*0d70*/  LOP3.LUT R204, R5, R204, RZ, 0x3c, !PT ;  /* 0x000000cc05cc7212 */ /* 0x000fc400078e3cff */
[----:B------:R-:W-:Y:S01]  /*0d80*/  LEA.HI R6, R6, R8, RZ, 0x3 ;  /* 0x0000000806067211 */ /* 0x000fe200078f18ff */
[----:B------:R-:W-:Y:S01]  /*0d90*/  IMAD.SHL.U32 R3, R3, 0x8, RZ ;  /* 0x0000000803037824 */ /* 0x000fe200078e00ff */
[----:B------:R-:W-:Y:S02]  /*0da0*/  SHF.R.S32.HI R205, RZ, 0x1f, R208 ;  /* 0x0000001fffcd7819 */ /* 0x000fe400000114d0 */
[----:B------:R-:W-:Y:S02]  /*0db0*/  LOP3.LUT R11, R7, 0x1, RZ, 0xc0, !PT ;  /* 0x00000001070b7812 */ /* 0x000fe400078ec0ff */
[C---:B------:R-:W-:Y:S01]  /*0dc0*/  LOP3.LUT R5, R9.reuse, 0xfffffff8, RZ, 0xc0, !PT ;  /* 0xfffffff809057812 */ /* 0x040fe200078ec0ff */
[----:B------:R-:W-:Y:S01]  /*0dd0*/  IMAD.SHL.U32 R9, R9, 0x40, RZ ;  /* 0x0000004009097824 */ /* 0x000fe200078e00ff */
[----:B------:R-:W-:Y:S02]  /*0de0*/  LOP3.LUT R6, R6, 0xffffff8, RZ, 0xc0, !PT ;  /* 0x0ffffff806067812 */ /* 0x000fe400078ec0ff */
[----:B------:R-:W-:Y:S01]  /*0df0*/  LEA.HI R205, R205, R208, RZ, 0x2 ;  /* 0x000000d0cdcd7211 */ /* 0x000fe200078f10ff */
[----:B------:R-:W-:Y:S01]  /*0e00*/  IMAD.IADD R5, R10, 0x1, -R5 ;  /* 0x000000010a057824 */ /* 0x000fe200078e0a05 */
[----:B------:R-:W-:Y:S01]  /*0e10*/  ISETP.NE.U32.AND P0, PT, R11, 0x1, PT ;  /* 0x000000010b00780c */ /* 0x000fe20003f05070 */
[----:B------:R-:W-:Y:S01]  /*0e20*/  IMAD.IADD R6, R8, 0x1, -R6 ;  /* 0x0000000108067824 */ /* 0x000fe200078e0a06 */
[----:B------:R-:W-:Y:S01]  /*0e30*/  SHF.R.S32.HI R207, RZ, 0x2, R205 ;  /* 0x00000002ffcf7819 */ /* 0x000fe200000114cd */
[----:B------:R-:W-:Y:S01]  /*0e40*/  IMAD.SHL.U32 R10, R4, 0x8, RZ ;  /* 0x00000008040a7824 */ /* 0x000fe200078e00ff */
[C---:B------:R-:W-:Y:S01]  /*0e50*/  R2P PR, R7.reuse, 0x6 ;  /* 0x0000000607007804 */ /* 0x040fe20000000000 */
[----:B------:R-:W-:Y:S01]  /*0e60*/  IMAD.SHL.U32 R7, R7, 0x40, RZ ;  /* 0x0000004007077824 */ /* 0x000fe200078e00ff */
[----:B------:R-:W-:Y:S01]  /*0e70*/  LOP3.LUT R204, R204, 0x7ffffe00, R3, 0xf8, !PT ;  /* 0x7ffffe00cccc7812 */ /* 0x000fe200078ef803 */
[----:B------:R-:W-:Y:S01]  /*0e80*/  IMAD.SHL.U32 R3, R5, 0x40, RZ ;  /* 0x0000004005037824 */ /* 0x000fe200078e00ff */
[----:B------:R-:W-:Y:S01]  /*0e90*/  LOP3.LUT P4, RZ, R209, 0x2, RZ, 0xc0, !PT ;  /* 0x00000002d1ff7812 */ /* 0x000fe2000788c0ff */
[----:B------:R-:W-:Y:S01]  /*0ea0*/  IMAD R207, R6, 0x10, R207 ;  /* 0x0000001006cf7824 */ /* 0x000fe200078e02cf */
[----:B------:R-:W-:Y:S01]  /*0eb0*/  LEA.HI R6, R0, R0, RZ, 0x1 ;  /* 0x0000000000067211 */ /* 0x000fe200078f08ff */
[----:B------:R-:W-:Y:S01]  /*0ec0*/  IMAD.SHL.U32 R8, R8, 0x400, RZ ;  /* 0x0000040008087824 */ /* 0x000fe200078e00ff */
[----:B------:R-:W-:Y:S01]  /*0ed0*/  LOP3.LUT R7, R7, 0x1c0, RZ, 0xc0, !PT ;  /* 0x000001c007077812 */ /* 0x000fe200078ec0ff */
[----:B------:R-:W-:Y:S01]  /*0ee0*/  IMAD.SHL.U32 R204, R204, 0x2, RZ ;  /* 0x00000002cccc7824 */ /* 0x000fe200078e00ff */
[----:B------:R-:W-:Y:S01]  /*0ef0*/  LOP3.LUT R3, R3, 0x1c0, RZ, 0xc0, !PT ;  /* 0x000001c003037812 */ /* 0x000fe200078ec0ff */
[----:B------:R-:W-:Y:S01]  /*0f00*/  IMAD R232, R0, 0x2, R8 ;  /* 0x0000000200e87824 */ /* 0x000fe200078e0208 */
[----:B------:R-:W-:-:S02]  /*0f10*/  LOP3.LUT R6, R6, 0x1ffffffe, RZ, 0xc0, !PT ;  /* 0x1ffffffe06067812 */ /* 0x000fc400078ec0ff */
[----:B------:R-:W-:Y:S02]  /*0f20*/  LEA.HI R7, R7, R7, RZ, 0x1d ;  /* 0x0000000707077211 */ /* 0x000fe400078fe8ff */
[----:B------:R-:W-:Y:S01]  /*0f30*/  LOP3.LUT R10, R3, 0x8, R10, 0xf8, !PT ;  /* 0x00000008030a7812 */ /* 0x000fe200078ef80a */
[----:B------:R-:W-:Y:S01]  /*0f40*/  IMAD.IADD R206, R0, 0x1, -R6 ;  /* 0x0000000100ce7824 */ /* 0x000fe200078e0a06 */
[----:B------:R-:W-:Y:S01]  /*0f50*/  SHF.R.U32.HI R3, RZ, 0x3, R3 ;  /* 0x00000003ff037819 */ /* 0x000fe20000011603 */
[----:B------:R-:W-:Y:S01]  /*0f60*/  IMAD.IADD R232, R232, 0x1, R7 ;  /* 0x00000001e8e87824 */ /* 0x000fe200078e0207 */
[----:B------:R-:W-:Y:S01]  /*0f70*/  LOP3.LUT R6, R9, 0xfffffe00, RZ, 0xc0, !PT ;  /* 0xfffffe0009067812 */ /* 0x000fe200078ec0ff */
[----:B------:R-:W-:Y:S01]  /*0f80*/  IMAD R0, R4, 0x200, R2 ;  /* 0x0000020004007824 */ /* 0x000fe200078e0202 */
[----:B------:R-:W-:Y:S01]  /*0f90*/  LOP3.LUT R3, R10, R3, RZ, 0x3c, !PT ;  /* 0x000000030a037212 */ /* 0x000fe200078e3cff */
[----:B------:R-:W-:Y:S01]  /*0fa0*/  IMAD.MOV.U32 R2, RZ, RZ, 0x20 ;  /* 0x00000020ff027424 */ /* 0x000fe200078e00ff */
[----:B------:R-:W-:Y:S01]  /*0fb0*/  LOP3.LUT R205, R205, 0x7ffffffc, RZ, 0xc0, !PT ;  /* 0x7ffffffccdcd7812 */ /* 0x000fe200078ec0ff */
[----:B------:R-:W-:Y:S01]  /*0fc0*/  IMAD R206, R206, 0x8, R207 ;  /* 0x00000008cece7824 */ /* 0x000fe200078e02cf */
[----:B------:R-:W-:-:S02]  /*0fd0*/  IADD3 R4, R3, R6, R8 ;  /* 0x0000000603047210 */ /* 0x000fc40007ffe008 */
[----:B------:R-:W-:Y:S01]  /*0fe0*/  LEA R232, R232, 0x80, 0x1 ;  /* 0x00000080e8e87811 */ /* 0x000fe200078e08ff */
[----:B------:R-:W-:Y:S01]  /*0ff0*/  IMAD.IADD R205, R208, 0x1, -R205 ;  /* 0x00000001d0cd7824 */ /* 0x000fe200078e0acd */
[----:B------:R-:W-:Y:S02]  /*1000*/  LOP3.LUT P6, RZ, R5, 0x2, RZ, 0xc0, !PT ;  /* 0x0000000205ff7812 */ /* 0x000fe400078cc0ff */
[----:B------:R-:W-:Y:S01]  /*1010*/  LOP3.LUT R3, R3, R6, RZ, 0xfc, !PT ;  /* 0x0000000603037212 */ /* 0x000fe200078efcff */
[----:B------:R-:W-:Y:S01]  /*1020*/  IMAD.MOV.U32 R6, RZ, RZ, 0x40 ;  /* 0x00000040ff067424 */ /* 0x000fe200078e00ff */
[----:B------:R-:W-:Y:S01]  /*1030*/  SEL R235, R2, 0xffffffe0, !P1 ;  /* 0xffffffe002eb7807 */ /* 0x000fe20004800000 */
[----:B------:R-:W-:Y:S01]  /*1040*/  IMAD.SHL.U32 R205, R205, 0x2, RZ ;  /* 0x00000002cdcd7824 */ /* 0x000fe200078e00ff */
[----:B------:R-:W-:Y:S02]  /*1050*/  LEA R189, R0, 0x6100, 0x1 ;  /* 0x0000610000bd7811 */ /* 0x000fe400078e08ff */
[C---:B------:R-:W-:Y:S01]  /*1060*/  IADD3 R231, R232.reuse, -0x10, RZ ;  /* 0xfffffff0e8e77810 */ /* 0x040fe20007ffe0ff */
[----:B------:R-:W-:Y:S01]  /*1070*/  IMAD.IADD R230, R232, 0x1, R235 ;  /* 0x00000001e8e67824 */ /* 0x000fe200078e02eb */
[----:B------:R-:W-:-:S02]  /*1080*/  LOP3.LUT P5, RZ, R5, 0x4, RZ, 0xc0, !PT ;  /* 0x0000000405ff7812 */ /* 0x000fc400078ac0ff */
[C---:B------:R-:W-:Y:S01]  /*1090*/  LOP3.LUT P3, RZ, R209.reuse, 0x4, RZ, 0xc0, !PT ;  /* 0x00000004d1ff7812 */ /* 0x040fe2000786c0ff */
[----:B------:R-:W-:Y:S01]  /*10a0*/  IMAD R209, R209, 0x20, R210 ;  /* 0x00000020d1d17824 */ /* 0x000fe200078e02d2 */
[----:B------:R-:W-:Y:S02]  /*10b0*/  SEL R2, R2, 0xffffffe0, !P6 ;  /* 0xffffffe002027807 */ /* 0x000fe40007000000 */
[----:B------:R-:W-:Y:S02]  /*10c0*/  @P0 IADD3 R231, R232, 0x10, RZ ;  /* 0x00000010e8e70810 */ /* 0x000fe40007ffe0ff */
[----:B------:R-:W-:Y:S02]  /*10d0*/  LEA R190, R4, 0xc100, 0x1 ;  /* 0x0000c10004be7811 */ /* 0x000fe400078e08ff */
[----:B------:R-:W-:Y:S01]  /*10e0*/  LEA R183, R3, 0x100, 0x1 ;  /* 0x0000010003b77811 */ /* 0x000fe200078e08ff */
[----:B------:R-:W-:Y:S01]  /*10f0*/  IMAD.IADD R235, R235, 0x1, R231 ;  /* 0x00000001ebeb7824 */ /* 0x000fe200078e02e7 */
[----:B------:R-:W-:Y:S01]  /*1100*/  SEL R236, R6, 0xffffffc0, !P2 ;  /* 0xffffffc006ec7807 */ /* 0x000fe20005000000 */
[----:B------:R-:W-:Y:S01]  /*1110*/  IMAD.IADD R188, R190, 0x1, R2 ;  /* 0x00000001bebc7824 */ /* 0x000fe200078e0202 */
[C---:B------:R-:W-:Y:S01]  /*1120*/  IADD3 R187, R189.reuse, 0x20, RZ ;  /* 0x00000020bdbb7810 */ /* 0x040fe20007ffe0ff */
[----:B------:R-:W-:Y:S01]  /*1130*/  IMAD.IADD R182, R2, 0x1, R183 ;  /* 0x0000000102b67824 */ /* 0x000fe200078e02b7 */
[----:B------:R-:W-:Y:S01]  /*1140*/  SEL R5, R6, 0xffffffc0, !P3 ;  /* 0xffffffc006057807 */ /* 0x000fe20005800000 */
[--C-:B------:R-:W-:Y:S01]  /*1150*/  IMAD.IADD R229, R232, 0x1, R236.reuse ;  /* 0x00000001e8e57824 */ /* 0x100fe200078e02ec */
[----:B------:R-:W-:Y:S01]  /*1160*/  SEL R0, R6, 0xffffffc0, !P5 ;  /* 0xffffffc006007807 */ /* 0x000fe20006800000 */
[--C-:B------:R-:W-:Y:S01]  /*1170*/  IMAD.IADD R233, R230, 0x1, R236.reuse ;  /* 0x00000001e6e97824 */ /* 0x100fe200078e02ec */
[C---:B------:R-:W-:Y:S01]  /*1180*/  @P4 IADD3 R187, R189.reuse, -0x20, RZ ;  /* 0xffffffe0bdbb4810 */ /* 0x040fe20007ffe0ff */
[----:B------:R-:W-:Y:S01]  /*1190*/  IMAD.IADD R234, R236, 0x1, R231 ;  /* 0x00000001ecea7824 */ /* 0x000fe200078e02e7 */
[C---:B------:R-:W-:Y:S01]  /*11a0*/  IADD3 R203, R212.reuse, 0x40, RZ ;  /* 0x00000040d4cb7810 */ /* 0x040fe20007ffe0ff */
[----:B------:R-:W-:Y:S01]  /*11b0*/  IMAD.IADD R185, R189, 0x1, R5 ;  /* 0x00000001bdb97824 */ /* 0x000fe200078e0205 */
[----:B------:R-:W-:Y:S01]  /*11c0*/  IADD3 R202, R212, 0x80, RZ ;  /* 0x00000080d4ca7810 */ /* 0x000fe20007ffe0ff */
[----:B------:R-:W-:Y:S01]  /*11d0*/  IMAD.IADD R176, R5, 0x1, R187 ;  /* 0x0000000105b07824 */ /* 0x000fe200078e02bb */
[----:B------:R-:W-:Y:S01]  /*11e0*/  IADD3 R227, R205, 0x88, RZ ;  /* 0x00000088cde37810 */ /* 0x000fe20007ffe0ff */
[----:B------:R-:W-:Y:S01]  /*11f0*/  IMAD.IADD R236, R235, 0x1, R236 ;  /* 0x00000001ebec7824 */ /* 0x000fe200078e02ec */
[C---:B------:R-:W-:Y:S01]  /*1200*/  IADD3 R226, R205.reuse, 0x90, RZ ;  /* 0x00000090cde27810 */ /* 0x040fe20007ffe0ff */
[--C-:B------:R-:W-:Y:S01]  /*1210*/  IMAD.IADD R186, R190, 0x1, R0.reuse ;  /* 0x00000001beba7824 */ /* 0x100fe200078e0200 */
[C---:B------:R-:W-:Y:S01]  /*1220*/  IADD3 R225, R205.reuse, 0x98, RZ ;  /* 0x00000098cde17810 */ /* 0x040fe20007ffe0ff */
[----:B------:R-:W-:Y:S01]  /*1230*/  IMAD.IADD R181, R0, 0x1, R183 ;  /* 0x0000000100b57824 */ /* 0x000fe200078e02b7 */
[C---:B------:R-:W-:Y:S01]  /*1240*/  IADD3 R224, R205.reuse, 0xa0, RZ ;  /* 0x000000a0cde07810 */ /* 0x040fe20007ffe0ff */
[----:B------:R-:W-:Y:S01]  /*1250*/  IMAD.IADD R184, R188, 0x1, R0 ;  /* 0x00000001bcb87824 */ /* 0x000fe200078e0200 */
[C---:B------:R-:W-:Y:S01]  /*1260*/  IADD3 R223, R205.reuse, 0xa8, RZ ;  /* 0x000000a8cddf7810 */ /* 0x040fe20007ffe0ff */
[----:B------:R-:W-:Y:S01]  /*1270*/  IMAD.IADD R180, R0, 0x1, R182 ;  /* 0x0000000100b47824 */ /* 0x000fe200078e02b6 */
[----:B------:R-:W-:-:S02]  /*1280*/  IADD3 R222, R205, 0xb0, RZ ;  /* 0x000000b0cdde7810 */ /* 0x000fc40007ffe0ff */
[C---:B------:R-:W-:Y:S02]  /*1290*/  IADD3 R221, R205.reuse, 0xb8, RZ ;  /* 0x000000b8cddd7810 */ /* 0x040fe40007ffe0ff */
[----:B------:R-:W-:Y:S02]  /*12a0*/  SHF.R.S32.HI R213, RZ, 0x1f, R212 ;  /* 0x0000001fffd57819 */ /* 0x000fe400000114d4 */
[----:B------:R-:W-:Y:S02]  /*12b0*/  SHF.R.S32.HI R198, RZ, 0x1f, R203 ;  /* 0x0000001fffc67819 */ /* 0x000fe400000114cb */
[----:B------:R-:W-:Y:S02]  /*12c0*/  SHF.R.S32.HI R197, RZ, 0x1f, R202 ;  /* 0x0000001fffc57819 */ /* 0x000fe400000114ca */
[----:B------:R-:W-:Y:S02]  /*12d0*/  IADD3 R228, R205, 0x80, RZ ;  /* 0x00000080cde47810 */ /* 0x000fe40007ffe0ff */
[----:B------:R-:W-:-:S02]  /*12e0*/  SHF.R.S32.HI R220, RZ, 0x1f, R227 ;  /* 0x0000001fffdc7819 */ /* 0x000fc400000114e3 */
[----:B------:R-:W-:Y:S02]  /*12f0*/  SHF.R.S32.HI R219, RZ, 0x1f, R226 ;  /* 0x0000001fffdb7819 */ /* 0x000fe400000114e2 */
[----:B------:R-:W-:Y:S02]  /*1300*/  SHF.R.S32.HI R218, RZ, 0x1f, R225 ;  /* 0x0000001fffda7819 */ /* 0x000fe400000114e1 */
[----:B------:R-:W-:Y:S02]  /*1310*/  SHF.R.S32.HI R217, RZ, 0x1f, R224 ;  /* 0x0000001fffd97819 */ /* 0x000fe400000114e0 */
[----:B------:R-:W-:Y:S02]  /*1320*/  SHF.R.S32.HI R216, RZ, 0x1f, R223 ;  /* 0x0000001fffd87819 */ /* 0x000fe400000114df */
[----:B------:R-:W-:Y:S02]  /*1330*/  SHF.R.S32.HI R215, RZ, 0x1f, R222 ;  /* 0x0000001fffd77819 */ /* 0x000fe400000114de */
[----:B------:R-:W-:-:S02]  /*1340*/  SHF.R.S32.HI R214, RZ, 0x1f, R221 ;  /* 0x0000001fffd67819 */ /* 0x000fc400000114dd */
[C---:B------:R-:W-:Y:S02]  /*1350*/  IADD3 R179, R187.reuse, 0x800, RZ ;  /* 0x00000800bbb37810 */ /* 0x040fe40007ffe0ff */
[C---:B------:R-:W-:Y:S02]  /*1360*/  IADD3 R178, R187.reuse, 0x1000, RZ ;  /* 0x00001000bbb27810 */ /* 0x040fe40007ffe0ff */
[C---:B------:R-:W-:Y:S02]  /*1370*/  IADD3 R177, R187.reuse, 0x1800, RZ ;  /* 0x00001800bbb17810 */ /* 0x040fe40007ffe0ff */
[C---:B------:R-:W-:Y:S02]  /*1380*/  IADD3 R175, R187.reuse, 0x2000, RZ ;  /* 0x00002000bbaf7810 */ /* 0x040fe40007ffe0ff */
[C---:B------:R-:W-:Y:S02]  /*1390*/  IADD3 R174, R187.reuse, 0x2800, RZ ;  /* 0x00002800bbae7810 */ /* 0x040fe40007ffe0ff */
[----:B------:R-:W-:-:S02]  /*13a0*/  IADD3 R173, R187, 0x3000, RZ ;  /* 0x00003000bbad7810 */ /* 0x000fc40007ffe0ff */
[C---:B------:R-:W-:Y:S02]  /*13b0*/  IADD3 R172, R187.reuse, 0x3800, RZ ;  /* 0x00003800bbac7810 */ /* 0x040fe40007ffe0ff */
[C---:B------:R-:W-:Y:S02]  /*13c0*/  IADD3 R171, R187.reuse, 0x4000, RZ ;  /* 0x00004000bbab7810 */ /* 0x040fe40007ffe0ff */
[C---:B------:R-:W-:Y:S02]  /*13d0*/  IADD3 R170, R187.reuse, 0x4800, RZ ;  /* 0x00004800bbaa7810 */ /* 0x040fe40007ffe0ff */
[C---:B------:R-:W-:Y:S02]  /*13e0*/  IADD3 R169, R187.reuse, 0x5000, RZ ;  /* 0x00005000bba97810 */ /* 0x040fe40007ffe0ff */
[----:B------:R-:W-:Y:S02]  /*13f0*/  IADD3 R168, R187, 0x5800, RZ ;  /* 0x00005800bba87810 */ /* 0x000fe40007ffe0ff */
.L_x_103:
[----:B------:R-:W-:-:S04]  /*1400*/  IMAD.MOV.U32 R3, RZ, RZ, 0x4 ;  /* 0x00000004ff037424 */ /* 0x000fc800078e00ff */
[----:B------:R-:W-:-:S06]  /*1410*/  IMAD.WIDE R238, R195, R3, c[0x0][0x588] ;  /* 0x00016200c3ee7625 */ /* 0x000fcc00078e0203 */
[----:B------:R-:W2:Y:S01]  /*1420*/  LDG.E R238, [R238.64] ;  /* 0x00000006eeee7981 */ /* 0x000ea2000c1e1900 */
[----:B------:R-:W-:Y:S01]  /*1430*/  ISETP.NE.U32.AND P1, PT, RZ, c[0x0][0x370], PT ;  /* 0x0000dc00ff007a0c */ /* 0x000fe20003f25070 */
[----:B------:R-:W-:Y:S01]  /*1440*/  IMAD.MOV.U32 R5, RZ, RZ, RZ ;  /* 0x000000ffff057224 */ /* 0x000fe200078e00ff */
[----:B------:R-:W-:Y:S02]  /*1450*/  ISETP.NE.U32.AND P5, PT, RZ, c[0x0][0x360], PT ;  /* 0x0000d800ff007a0c */ /* 0x000fe40003fa5070 */
[----:B------:R-:W-:Y:S02]  /*1460*/  ISETP.NE.AND.EX P1, PT, RZ, c[0x0][0x374], PT, P1 ;  /* 0x0000dd00ff007a0c */ /* 0x000fe40003f25310 */
[----:B------:R-:W-:Y:S02]  /*1470*/  ISETP.NE.AND.EX P5, PT, RZ, c[0x0][0x364], PT, P5 ;  /* 0x0000d900ff007a0c */ /* 0x000fe40003fa5350 */
[----:B------:R-:W-:-:S04]  /*1480*/  ISETP.NE.U32.AND P3, PT, RZ, c[0x0][0x348], PT ;  /* 0x0000d200ff007a0c */ /* 0x000fc80003f65070 */
[----:B------:R-:W-:Y:S02]  /*1490*/  ISETP.NE.AND.EX P3, PT, RZ, c[0x0][0x34c], PT, P3 ;  /* 0x0000d300ff007a0c */ /* 0x000fe40003f65330 */
[----:B--2---:R-:W-:-:S03]  /*14a0*/  SHF.R.S32.HI R237, RZ, 0x1f, R238 ;  /* 0x0000001fffed7819 */ /* 0x004fc600000114ee */
[----:B------:R-:W-:-:S04]  /*14b0*/  @P1 LEA R6, P0, R238, c[0x0][0x370], 0x2 ;  /* 0x0000dc00ee061a11 */ /* 0x000fc800078010ff */
[C---:B------:R-:W-:Y:S02]  /*14c0*/  @P1 LEA.HI.X R7, R238.reuse, c[0x0][0x374], R237, 0x2, P0 ;  /* 0x0000dd00ee071a11 */ /* 0x040fe400000f14ed */
[----:B------:R-:W-:Y:S02]  /*14d0*/  ISETP.NE.U32.AND P0, PT, RZ, c[0x0][0x350], PT ;  /* 0x0000d400ff007a0c */ /* 0x000fe40003f05070 */
[C---:B------:R-:W-:Y:S01]  /*14e0*/  LEA R12, P4, R238.reuse, c[0x0][0x348], 0x2 ;  /* 0x0000d200ee0c7a11 */ /* 0x040fe200078810ff */
[----:B------:R1:W5:Y:S01]  /*14f0*/  @P1 LDG.E R5, [R6.64] ;  /* 0x0000000606051981 */ /* 0x000362000c1e1900 */
[----:B------:R-:W-:Y:S02]  /*1500*/  ISETP.NE.AND.EX P0, PT, RZ, c[0x0][0x354], PT, P0 ;  /* 0x0000d500ff007a0c */ /* 0x000fe40003f05300 */
[C---:B------:R-:W-:Y:S02]  /*1510*/  @P5 LEA R8, P1, R238.reuse, c[0x0][0x360], 0x2 ;  /* 0x0000d800ee085a11 */ /* 0x040fe400078210ff */
[----:B------:R-:W-:-:S02]  /*1520*/  LEA R10, P2, R238, c[0x0][0x350], 0x2 ;  /* 0x0000d400ee0a7a11 */ /* 0x000fc400078410ff */
[C-C-:B------:R-:W-:Y:S02]  /*1530*/  @P5 LEA.HI.X R9, R238.reuse, c[0x0][0x364], R237.reuse, 0x2, P1 ;  /* 0x0000d900ee095a11 */ /* 0x140fe400008f14ed */
[C-C-:B------:R-:W-:Y:S02]  /*1540*/  LEA.HI.X R13, R238.reuse, c[0x0][0x34c], R237.reuse, 0x2, P4 ;  /* 0x0000d300ee0d7a11 */ /* 0x140fe400020f14ed */
[----:B------:R-:W-:Y:S01]  /*1550*/  LEA.HI.X R11, R238, c[0x0][0x354], R237, 0x2, P2 ;  /* 0x0000d500ee0b7a11 */ /* 0x000fe200010f14ed */
[----:B------:R2:W5:Y:S01]  /*1560*/  @P5 LDG.E R8, [R8.64] ;  /* 0x0000000608085981 */ /* 0x000562000c1e1900 */
[----:B-1----:R-:W-:-:S06]  /*1570*/  CS2R R6, SRZ ;  /* 0x0000000000067805 */ /* 0x002fcc000001ff00 */
[----:B------:R2:W5:Y:S04]  /*1580*/  @P3 LDG.E R6, [R12.64] ;  /* 0x000000060c063981 */ /* 0x000568000c1e1900 */
[----:B------:R2:W5:Y:S01]  /*1590*/  @P0 LDG.E R7, [R10.64] ;  /* 0x000000060a070981 */ /* 0x000562000c1e1900 */
[----:B------:R-:W-:Y:S01]  /*15a0*/  YIELD ;  /* 0x0000000000007946 */ /* 0x000fe20003800000 */
[----:B------:R-:W-:Y:S01]  /*15b0*/  LOP3.LUT R239, R194, 0xffff, RZ, 0xc0, !PT ;  /* 0x0000ffffc2ef7812 */ /* 0x000fe200078ec0ff */
[----:B------:R-:W-:Y:S05]  /*15c0*/  @P5 BRA `(.L_x_23) ;  /* 0x0000005000005947 */ /* 0x000fea0003800000 */
[----:B-----5:R-:W-:Y:S01]  /*15d0*/  MOV R8, c[0x0][0x168] ;  /* 0x00005a0000087a02 */ /* 0x020fe20000000f00 */
[----:B------:R-:W-:Y:S05]  /*15e0*/  @!P3 BRA `(.L_x_23) ;  /* 0x000000300000b947 */ /* 0x000fea0003800000 */
[----:B------:R-:W3:Y:S04]  /*15f0*/  LDG.E R8, [R12.64] ;  /* 0x000000060c087981 */ /* 0x000ee8000c1e1900 */
[----:B------:R-:W3:Y:S02]  /*1600*/  LDG.E R0, [R12.64+0x4] ;  /* 0x000004060c007981 */ /* 0x000ee4000c1e1900 */
[----:B---3--:R-:W-:-:S02]  /*1610*/  IADD3 R8, -R8, R0, RZ ;  /* 0x0000000008087210 */ /* 0x008fc40007ffe1ff */
.L_x_23:
[----:B------:R-:W-:-:S04]  /*1620*/  ISETP.NE.U32.AND P1, PT, RZ, c[0x0][0x368], PT ;  /* 0x0000da00ff007a0c */ /* 0x000fc80003f25070 */
[----:B------:R-:W-:-:S13]  /*1630*/  ISETP.NE.AND.EX P1, PT, RZ, c[0x0][0x36c], PT, P1 ;  /* 0x0000db00ff007a0c */ /* 0x000fda0003f25310 */
[----:B------:R-:W-:Y:S05]  /*1640*/  @!P1 BRA `(.L_x_24) ;  /* 0x0000004000009947 */ /* 0x000fea0003800000 */
[----:B--2---:R-:W-:-:S04]  /*1650*/  LEA R10, P1, R238, c[0x0][0x368], 0x2 ;  /* 0x0000da00ee0a7a11 */ /* 0x004fc800078210ff */
[----:B------:R-:W-:-:S05]  /*1660*/  LEA.HI.X R11, R238, c[0x0][0x36c], R237, 0x2, P1 ;  /* 0x0000db00ee0b7a11 */ /* 0x000fca00008f14ed */
[----:B------:R1:W5:Y:S01]  /*1670*/  LDG.E R4, [R10.64] ;  /* 0x000000060a047981 */ /* 0x000362000c1e1900 */
[----:B------:R-:W-:Y:S05]  /*1680*/  BRA `(.L_x_25) ;  /* 0x0000005000007947 */ /* 0x000fea0003800000 */
.L_x_24:
[----:B------:R-:W-:Y:S01]  /*1690*/  MOV R4, c[0x0][0x1d0] ;  /* 0x0000740000047a02 */ /* 0x000fe20000000f00 */
[----:B------:R-:W-:Y:S05]  /*16a0*/  @!P0 BRA `(.L_x_25) ;  /* 0x0000003000008947 */ /* 0x000fea0003800000 */
[----:B------:R-:W3:Y:S04]  /*16b0*/  LDG.E R0, [R10.64] ;  /* 0x000000060a007981 */ /* 0x000ee8000c1e1900 */
[----:B------:R-:W3:Y:S02]  /*16c0*/  LDG.E R4, [R10.64+0x4] ;  /* 0x000004060a047981 */ /* 0x000ee4000c1e1900 */
[----:B---3--:R-:W-:-:S05]  /*16d0*/  IADD3 R4, -R0, R4, RZ ;  /* 0x0000000400047210 */ /* 0x008fca0007ffe1ff */
.L_x_25:
[--C-:B-----5:R-:W-:Y:S01]  /*16e0*/  IMAD.IADD R4, R4, 0x1, -R5.reuse ;  /* 0x0000000104047824 */ /* 0x120fe200078e0a05 */
[C---:B--2---:R-:W-:Y:S01]  /*16f0*/  LOP3.LUT R9, R194.reuse, 0xff000000, RZ, 0xc0, !PT ;  /* 0xff000000c2097812 */ /* 0x044fe200078ec0ff */
[----:B------:R-:W-:Y:S01]  /*1700*/  BSSY B0, `(.L_x_26) ;  /* 0x000002a000007945 */ /* 0x000fe20003800000 */
[----:B------:R-:W-:Y:S01]  /*1710*/  LOP3.LUT R242, R194, 0xff0000, RZ, 0xc0, !PT ;  /* 0x00ff0000c2f27812 */ /* 0x000fe200078ec0ff */
[----:B------:R-:W-:Y:S01]  /*1720*/  IMAD.IADD R7, R7, 0x1, R5 ;  /* 0x0000000107077824 */ /* 0x000fe200078e0205 */
[----:B------:R-:W-:-:S02]  /*1730*/  ISETP.GE.AND P1, PT, R4, 0x1, PT ;  /* 0x000000010400780c */ /* 0x000fc40003f26270 */
[----:B------:R-:W-:Y:S02]  /*1740*/  IADD3 R0, R4, 0x3f, RZ ;  /* 0x0000003f04007810 */ /* 0x000fe40007ffe0ff */
[----:B------:R-:W-:Y:S02]  /*1750*/  SHF.R.U32.HI R9, RZ, 0x8, R9 ;  /* 0x00000008ff097819 */ /* 0x000fe40000011609 */
[----:B------:R-:W-:Y:S02]  /*1760*/  SHF.R.S32.HI R2, RZ, 0x1f, R0 ;  /* 0x0000001fff027819 */ /* 0x000fe40000011400 */
[----:B------:R-:W-:Y:S02]  /*1770*/  LEA.HI R242, R242, R9, RZ, 0x10 ;  /* 0x00000009f2f27211 */ /* 0x000fe400078f80ff */
[----:B------:R-:W-:Y:S01]  /*1780*/  LEA.HI R0, R2, R0, RZ, 0x6 ;  /* 0x0000000002007211 */ /* 0x000fe200078f30ff */
[----:B------:R-:W-:Y:S01]  /*1790*/  IMAD.MOV.U32 R2, RZ, RZ, RZ ;  /* 0x000000ffff027224 */ /* 0x000fe200078e00ff */
[----:B------:R-:W-:-:S02]  /*17a0*/  LOP3.LUT R243, R242, 0xff, RZ, 0xc0, !PT ;  /* 0x000000fff2f37812 */ /* 0x000fc400078ec0ff */
[----:B------:R-:W-:Y:S02]  /*17b0*/  SHF.R.U32.HI R242, RZ, 0x10, R242 ;  /* 0x00000010fff27819 */ /* 0x000fe400000116f2 */
[----:B------:R-:W-:Y:S01]  /*17c0*/  SHF.R.S32.HI R0, RZ, 0x6, R0 ;  /* 0x00000006ff007819 */ /* 0x000fe20000011400 */
[----:B------:R-:W-:Y:S05]  /*17d0*/  @!P1 BRA `(.L_x_27) ;  /* 0x000001c000009947 */ /* 0x000fea0003800000 */
[----:B------:R-:W-:-:S04]  /*17e0*/  ISETP.NE.AND P1, PT, R242, RZ, PT ;  /* 0x000000fff200720c */ /* 0x000fc80003f25270 */
[----:B------:R-:W-:-:S04]  /*17f0*/  SEL R9, R242, c[0x0][0x338], P1 ;  /* 0x0000ce00f2097a07 */ /* 0x000fc80000800000 */
[-C--:B-1----:R-:W-:Y:S02]  /*1800*/  IABS R11, R9.reuse ;  /* 0x00000009000b7213 */ /* 0x082fe40000000000 */
[----:B------:R-:W-:Y:S02]  /*1810*/  IADD3 R12, R0, -0x1, R9 ;  /* 0xffffffff000c7810 */ /* 0x000fe40007ffe009 */
[----:B------:R-:W1:Y:S01]  /*1820*/  I2F.RP R14, R11 ;  /* 0x0000000b000e7306 */ /* 0x000e620000209400 */
[-C--:B------:R-:W-:Y:S02]  /*1830*/  IABS R2, R9.reuse ;  /* 0x0000000900027213 */ /* 0x080fe40000000000 */
[----:B------:R-:W-:Y:S02]  /*1840*/  IABS R5, R12 ;  /* 0x0000000c00057213 */ /* 0x000fe40000000000 */
[----:B------:R-:W-:Y:S01]  /*1850*/  LOP3.LUT R12, R12, R9, RZ, 0x3c, !PT ;  /* 0x000000090c0c7212 */ /* 0x000fe200078e3cff */
[----:B------:R-:W-:-:S03]  /*1860*/  IMAD.MOV R2, RZ, RZ, -R2 ;  /* 0x000000ffff027224 */ /* 0x000fc600078e0a02 */
[----:B------:R-:W-:Y:S01]  /*1870*/  ISETP.GE.AND P1, PT, R12, RZ, PT ;  /* 0x000000ff0c00720c */ /* 0x000fe20003f26270 */
[----:B-1----:R-:W1:Y:S02]  /*1880*/  MUFU.RCP R14, R14 ;  /* 0x0000000e000e7308 */ /* 0x002e640000001000 */
[----:B-1----:R-:W-:-:S06]  /*1890*/  IADD3 R14, R14, 0xffffffe, RZ ;  /* 0x0ffffffe0e0e7810 */ /* 0x002fcc0007ffe0ff */
[----:B------:R-:W1:Y:S02]  /*18a0*/  F2I.FTZ.U32.TRUNC.NTZ R15, R14 ;  /* 0x0000000e000f7305 */ /* 0x000e64000021f000 */
[----:B-1----:R-:W-:Y:S02]  /*18b0*/  IMAD.MOV R10, RZ, RZ, -R15 ;  /* 0x000000ffff0a7224 */ /* 0x002fe400078e0a0f */
[----:B------:R-:W-:Y:S02]  /*18c0*/  IMAD.MOV.U32 R14, RZ, RZ, RZ ;  /* 0x000000ffff0e7224 */ /* 0x000fe400078e00ff */
[----:B------:R-:W-:-:S04]  /*18d0*/  IMAD R10, R10, R11, RZ ;  /* 0x0000000b0a0a7224 */ /* 0x000fc800078e02ff */
[----:B------:R-:W-:-:S06]  /*18e0*/  IMAD.HI.U32 R10, R15, R10, R14 ;  /* 0x0000000a0f0a7227 */ /* 0x000fcc00078e000e */
[----:B------:R-:W-:-:S04]  /*18f0*/  IMAD.HI.U32 R10, R10, R5, RZ ;  /* 0x000000050a0a7227 */ /* 0x000fc800078e00ff */
[----:B------:R-:W-:-:S05]  /*1900*/  IMAD R2, R10, R2, R5 ;  /* 0x000000020a027224 */ /* 0x000fca00078e0205 */
[----:B------:R-:W-:-:S13]  /*1910*/  ISETP.GT.U32.AND P2, PT, R11, R2, PT ;  /* 0x000000020b00720c */ /* 0x000fda0003f44070 */
[----:B------:R-:W-:Y:S01]  /*1920*/  @!P2 IMAD.IADD R2, R2, 0x1, -R11 ;  /* 0x000000010202a824 */ /* 0x000fe200078e0a0b */
[----:B------:R-:W-:Y:S02]  /*1930*/  @!P2 IADD3 R10, R10, 0x1, RZ ;  /* 0x000000010a0aa810 */ /* 0x000fe40007ffe0ff */
[----:B------:R-:W-:Y:S02]  /*1940*/  ISETP.NE.AND P2, PT, R9, RZ, PT ;  /* 0x000000ff0900720c */ /* 0x000fe40003f45270 */
[----:B------:R-:W-:-:S13]  /*1950*/  ISETP.GE.U32.AND P4, PT, R2, R11, PT ;  /* 0x0000000b0200720c */ /* 0x000fda0003f86070 */
[----:B------:R-:W-:-:S05]  /*1960*/  @P4 IADD3 R10, R10, 0x1, RZ ;  /* 0x000000010a0a4810 */ /* 0x000fca0007ffe0ff */
[----:B------:R-:W-:Y:S01]  /*1970*/  @!P1 IMAD.MOV R10, RZ, RZ, -R10 ;  /* 0x000000ffff0a9224 */ /* 0x000fe200078e0a0a */
[----:B------:R-:W-:-:S05]  /*1980*/  @!P2 LOP3.LUT R10, RZ, R9, RZ, 0x33, !PT ;  /* 0x00000009ff0aa212 */ /* 0x000fca00078e33ff */
[----:B------:R-:W-:Y:S02]  /*1990*/  IMAD.MOV.U32 R2, RZ, RZ, R10 ;  /* 0x000000ffff027224 */ /* 0x000fe400078e000a */
.L_x_27:
[----:B------:R-:W-:Y:S05]  /*19a0*/  BSYNC B0 ;  /* 0x0000000000007941 */ /* 0x000fea0003800000 */
.L_x_26:
[----:B------:R-:W-:Y:S01]  /*19b0*/  IMAD R241, R243, R2, RZ ;  /* 0x00000002f3f17224 */ /* 0x000fe200078e02ff */
[----:B------:R-:W-:Y:S01]  /*19c0*/  PRMT R9, RZ, 0x7610, R9 ;  /* 0x00007610ff097816 */ /* 0x000fe20000000009 */
[----:B------:R-:W-:Y:S01]  /*19d0*/  CS2R R114, SRZ ;  /* 0x0000000000727805 */ /* 0x000fe2000001ff00 */
[----:B------:R-:W-:Y:S01]  /*19e0*/  MOV R5, RZ ;  /* 0x000000ff00057202 */ /* 0x000fe20000000f00 */
[----:B------:R-:W-:Y:S01]  /*19f0*/  IMAD.IADD R2, R241, 0x1, R2 ;  /* 0x00000001f1027824 */ /* 0x000fe200078e0202 */
[----:B------:R-:W-:Y:S01]  /*1a00*/  CS2R R112, SRZ ;  /* 0x0000000000707805 */ /* 0x000fe2000001ff00 */
[----:B------:R-:W-:Y:S01]  /*1a10*/  CS2R R118, SRZ ;  /* 0x0000000000767805 */ /* 0x000fe2000001ff00 */
[----:B------:R-:W-:Y:S01]  /*1a20*/  CS2R R116, SRZ ;  /* 0x0000000000747805 */ /* 0x000fe2000001ff00 */
[----:B------:R-:W-:Y:S01]  /*1a30*/  CS2R R110, SRZ ;  /* 0x00000000006e7805 */ /* 0x000fe2000001ff00 */
[----:B------:R-:W-:Y:S01]  /*1a40*/  IMNMX R0, R0, R2, PT ;  /* 0x0000000200007217 */ /* 0x000fe20003800200 */
[----:B------:R-:W-:Y:S01]  /*1a50*/  IMAD.MOV.U32 R2, RZ, RZ, RZ ;  /* 0x000000ffff027224 */ /* 0x000fe200078e00ff */
[----:B------:R-:W-:Y:S01]  /*1a60*/  CS2R R108, SRZ ;  /* 0x00000000006c7805 */ /* 0x000fe2000001ff00 */
[----:B------:R-:W-:Y:S01]  /*1a70*/  CS2R R106, SRZ ;  /* 0x00000000006a7805 */ /* 0x000fe2000001ff00 */
[----:B------:R-:W-:Y:S01]  /*1a80*/  ISETP.GT.AND P1, PT, R0, R241, PT ;  /* 0x000000f10000720c */ /* 0x000fe20003f24270 */
        /* <DEDUP_REMOVED lines=42> */
[----:B------:R-:W-:-:S04]  /*1d30*/  ISETP.NE.U32.AND P2, PT, RZ, c[0x0][0x340], PT ;  /* 0x0000d000ff007a0c */ /* 0x000fc80003f45070 */
[----:B------:R-:W-:-:S13]  /*1d40*/  ISETP.NE.AND.EX P2, PT, RZ, c[0x0][0x344], PT, P2 ;  /* 0x0000d100ff007a0c */ /* 0x000fda0003f45320 */
[----:B------:R-:W-:-:S06]  /*1d50*/  @P2 IMAD.WIDE R2, R238, R3, c[0x0][0x340] ;  /* 0x0000d000ee022625 */ /* 0x000fcc00078e0203 */
[----:B------:R2:W3:Y:S01]  /*1d60*/  @P2 LDG.E R3, [R2.64] ;  /* 0x0000000602032981 */ /* 0x0004e2000c1e1900 */
[----:B------:R-:W-:Y:S01]  /*1d70*/  SHF.R.S32.HI R20, RZ, 0x1f, R6 ;  /* 0x0000001fff147819 */ /* 0x000fe20000011406 */
[----:B------:R-:W-:Y:S01]  /*1d80*/  IMAD.WIDE.U32 R12, R6, c[0x0][0x178], RZ ;  /* 0x00005e00060c7a25 */ /* 0x000fe200078e00ff */
[----:B------:R-:W-:Y:S02]  /*1d90*/  ISETP.GE.AND P5, PT, R203, c[0x0][0x1d4], PT ;  /* 0x00007500cb007a0c */ /* 0x000fe40003fa6270 */
[----:B------:R-:W-:Y:S01]  /*1da0*/  ISETP.GE.AND P4, PT, R212, c[0x0][0x1d4], PT ;  /* 0x00007500d4007a0c */ /* 0x000fe20003f86270 */
[----:B------:R-:W-:Y:S01]  /*1db0*/  IMAD R20, R20, c[0x0][0x178], RZ ;  /* 0x00005e0014147a24 */ /* 0x000fe200078e02ff */
[----:B------:R-:W-:Y:S02]  /*1dc0*/  SEL R28, RZ, 0xffffffff, P5 ;  /* 0xffffffffff1c7807 */ /* 0x000fe40002800000 */
[----:B-1----:R-:W-:Y:S01]  /*1dd0*/  SEL R11, RZ, 0x1, P4 ;  /* 0x00000001ff0b7807 */ /* 0x002fe20002000000 */
[----:B------:R-:W-:Y:S01]  /*1de0*/  IMAD R20, R6, c[0x0][0x17c], R20 ;  /* 0x00005f0006147a24 */ /* 0x000fe200078e0214 */
[----:B------:R-:W-:Y:S01]  /*1df0*/  ISETP.GE.AND P6, PT, R202, c[0x0][0x1d4], PT ;  /* 0x00007500ca007a0c */ /* 0x000fe20003fc6270 */
[----:B------:R-:W-:Y:S01]  /*1e00*/  IMAD.SHL.U32 R28, R28, 0x2, RZ ;  /* 0x000000021c1c7824 */ /* 0x000fe200078e00ff */
[----:B------:R-:W-:-:S02]  /*1e10*/  P2R R9, PR, RZ, 0x20 ;  /* 0x00000020ff097803 */ /* 0x000fc40000000000 */
[----:B------:R-:W-:Y:S01]  /*1e20*/  IADD3 R21, R13, R20, RZ ;  /* 0x000000140d157210 */ /* 0x000fe20007ffe0ff */
[----:B------:R-:W-:Y:S01]  /*1e30*/  IMAD.MOV.U32 R20, RZ, RZ, R12 ;  /* 0x000000ffff147224 */ /* 0x000fe200078e000c */
[----:B------:R-:W-:Y:S02]  /*1e40*/  LOP3.LUT R28, R28, 0x2, R11, 0xe2, !PT ;  /* 0x000000021c1c7812 */ /* 0x000fe400078ee20b */
[----:B------:R-:W-:Y:S01]  /*1e50*/  SHF.R.S32.HI R11, RZ, 0x1f, R7 ;  /* 0x0000001fff0b7819 */ /* 0x000fe20000011407 */
[C---:B------:R-:W-:Y:S01]  /*1e60*/  IMAD.WIDE.U32 R20, R239.reuse, c[0x0][0x1b8], R20 ;  /* 0x00006e00ef147a25 */ /* 0x040fe200078e0014 */
[----:B------:R-:W-:Y:S02]  /*1e70*/  SEL R13, RZ, 0x4, P6 ;  /* 0x00000004ff0d7807 */ /* 0x000fe40003000000 */
[----:B------:R-:W-:Y:S01]  /*1e80*/  P2R R10, PR, RZ, 0x10 ;  /* 0x00000010ff0a7803 */ /* 0x000fe20000000000 */
[----:B------:R-:W-:Y:S01]  /*1e90*/  IMAD R15, R239, c[0x0][0x1bc], R21 ;  /* 0x00006f00ef0f7a24 */ /* 0x000fe200078e0215 */
[----:B--2---:R-:W-:-:S02]  /*1ea0*/  MOV R2, c[0x0][0x2c4] ;  /* 0x0000b10000027a02 */ /* 0x004fc40000000f00 */
[----:B------:R-:W-:Y:S02]  /*1eb0*/  LOP3.LUT R28, R28, R13, RZ, 0xfc, !PT ;  /* 0x0000000d1c1c7212 */ /* 0x000fe400078efcff */
[----:B------:R-:W-:Y:S01]  /*1ec0*/  ISETP.NE.AND P1, PT, R2, 0x1, PT ;  /* 0x000000010200780c */ /* 0x000fe20003f25270 */
[----:B------:R-:W-:Y:S01]  /*1ed0*/  IMAD R2, R193, 0x80, R209 ;  /* 0x00000080c1027824 */ /* 0x000fe200078e02d1 */
[----:B------:R-:W-:Y:S02]  /*1ee0*/  ISETP.GE.AND P5, PT, R203, c[0x0][0x198], PT ;  /* 0x00006600cb007a0c */ /* 0x000fe40003fa6270 */
[----:B------:R-:W-:Y:S02]  /*1ef0*/  ISETP.GE.AND P4, PT, R202, c[0x0][0x198], PT ;  /* 0x00006600ca007a0c */ /* 0x000fe40003f86270 */
[----:B------:R-:W-:-:S07]  /*1f00*/  MOV R5, R2 ;  /* 0x0000000200057202 */ /* 0x000fce0000000f00 */
[----:B------:R-:W-:-:S05]  /*1f10*/  @P1 IMAD.HI.U32 R6, R2, c[0x0][0x2c8], RZ ;  /* 0x0000b20002061a27 */ /* 0x000fca00078e00ff */
[----:B------:R-:W-:Y:S02]  /*1f20*/  @P1 SHF.R.U32.HI R5, RZ, c[0x0][0x2cc], R6 ;  /* 0x0000b300ff051a19 */ /* 0x000fe40000011606 */
[C---:B------:R-:W-:Y:S02]  /*1f30*/  IADD3 R14, P1, R210.reuse, R7, RZ ;  /* 0x00000007d20e7210 */ /* 0x040fe40007f3e0ff */
[----:B------:R-:W-:Y:S02]  /*1f40*/  SEL R7, R237, RZ, !P3 ;  /* 0x000000ffed077207 */ /* 0x000fe40005800000 */
[----:B------:R-:W-:Y:S01]  /*1f50*/  LEA.HI.X.SX32 R11, R210, R11, 0x1, P1 ;  /* 0x0000000bd20b7211 */ /* 0x000fe200008f0eff */
[----:B------:R-:W-:Y:S01]  /*1f60*/  IMAD.WIDE.U32 R18, R14, c[0x0][0x1e0], R212 ;  /* 0x000078000e127a25 */ /* 0x000fe200078e00d4 */
[----:B------:R-:W-:Y:S02]  /*1f70*/  SEL R6, R238, RZ, !P3 ;  /* 0x000000ffee067207 */ /* 0x000fe40005800000 */
[----:B------:R-:W-:Y:S01]  /*1f80*/  ISETP.GE.AND P1, PT, R212, c[0x0][0x198], PT ;  /* 0x00006600d4007a0c */ /* 0x000fe20003f26270 */
[----:B------:R-:W-:-:S02]  /*1f90*/  IMAD R12, R11, c[0x0][0x1e0], RZ ;  /* 0x000078000b0c7a24 */ /* 0x000fc400078e02ff */
[----:B------:R-:W-:Y:S02]  /*1fa0*/  IMAD R11, R11, c[0x0][0x208], RZ ;  /* 0x000082000b0b7a24 */ /* 0x000fe400078e02ff */
[----:B------:R-:W-:-:S04]  /*1fb0*/  IMAD.WIDE.U32 R16, R14, c[0x0][0x208], R212 ;  /* 0x000082000e107a25 */ /* 0x000fc800078e00d4 */
[C---:B------:R-:W-:Y:S02]  /*1fc0*/  IMAD R12, R14.reuse, c[0x0][0x1e4], R12 ;  /* 0x000079000e0c7a24 */ /* 0x040fe400078e020c */
[----:B------:R-:W-:Y:S01]  /*1fd0*/  IMAD R11, R14, c[0x0][0x20c], R11 ;  /* 0x000083000e0b7a24 */ /* 0x000fe200078e020b */
[----:B------:R-:W-:Y:S01]  /*1fe0*/  MOV R14, R20 ;  /* 0x00000014000e7202 */ /* 0x000fe20000000f00 */
[----:B------:R-:W-:Y:S01]  /*1ff0*/  IMAD R7, R7, c[0x0][0x1c0], RZ ;  /* 0x0000700007077a24 */ /* 0x000fe200078e02ff */
[----:B------:R-:W-:Y:S01]  /*2000*/  IADD3 R13, R19, R12, RZ ;  /* 0x0000000c130d7210 */ /* 0x000fe20007ffe0ff */
[----:B------:R-:W-:Y:S01]  /*2010*/  IMAD.IADD R17, R17, 0x1, R11 ;  /* 0x0000000111117824 */ /* 0x000fe200078e020b */
[----:B------:R-:W-:Y:S01]  /*2020*/  SHF.R.S32.HI R11, RZ, 0x1f, R5 ;  /* 0x0000001fff0b7819 */ /* 0x000fe20000011405 */
[C---:B------:R-:W-:Y:S02]  /*2030*/  IMAD R7, R6.reuse, c[0x0][0x1c4], R7 ;  /* 0x0000710006077a24 */ /* 0x040fe400078e0207 */
[----:B------:R-:W-:-:S04]  /*2040*/  IMAD.WIDE.U32 R14, R6, c[0x0][0x1c0], R14 ;  /* 0x00007000060e7a25 */ /* 0x000fc800078e000e */
[----:B------:R-:W-:Y:S01]  /*2050*/  IMAD.MOV R6, RZ, RZ, -R5 ;  /* 0x000000ffff067224 */ /* 0x000fe200078e0a05 */
[----:B------:R-:W-:Y:S01]  /*2060*/  IADD3 R15, R15, R7, RZ ;  /* 0x000000070f0f7210 */ /* 0x000fe20007ffe0ff */
[----:B------:R-:W-:Y:S02]  /*2070*/  IMAD R11, R11, c[0x0][0x1b0], RZ ;  /* 0x00006c000b0b7a24 */ /* 0x000fe400078e02ff */
[----:B------:R-:W-:Y:S02]  /*2080*/  IMAD R6, R6, c[0x0][0x2c4], R2 ;  /* 0x0000b10006067a24 */ /* 0x000fe400078e0202 */
[----:B------:R-:W-:Y:S02]  /*2090*/  IMAD.MOV.U32 R12, RZ, RZ, R18 ;  /* 0x000000ffff0c7224 */ /* 0x000fe400078e0012 */
[C---:B------:R-:W-:Y:S01]  /*20a0*/  IMAD R11, R5.reuse, c[0x0][0x1b4], R11 ;  /* 0x00006d00050b7a24 */ /* 0x040fe200078e020b */
[----:B------:R-:W-:Y:S01]  /*20b0*/  SHF.R.S32.HI R2, RZ, 0x1f, R6 ;  /* 0x0000001fff027819 */ /* 0x000fe20000011406 */
[----:B------:R-:W-:-:S04]  /*20c0*/  IMAD.WIDE.U32 R14, R5, c[0x0][0x1b0], R14 ;  /* 0x00006c00050e7a25 */ /* 0x000fc800078e000e */
[----:B------:R-:W-:Y:S01]  /*20d0*/  IMAD.WIDE.U32 R12, R239, c[0x0][0x1e8], R12 ;  /* 0x00007a00ef0c7a25 */ /* 0x000fe200078e000c */
[----:B------:R-:W-:-:S03]  /*20e0*/  IADD3 R15, R15, R11, RZ ;  /* 0x0000000b0f0f7210 */ /* 0x000fc60007ffe0ff */
[----:B------:R-:W-:-:S04]  /*20f0*/  IMAD.WIDE.U32 R16, R239, c[0x0][0x210], R16 ;  /* 0x00008400ef107a25 */ /* 0x000fc800078e0010 */
[----:B------:R-:W-:Y:S01]  /*2100*/  IMAD R2, R2, c[0x0][0x1a8], RZ ;  /* 0x00006a0002027a24 */ /* 0x000fe200078e02ff */
[----:B------:R-:W-:Y:S01]  /*2110*/  MOV R248, R16 ;  /* 0x0000001000f87202 */ /* 0x000fe20000000f00 */
[----:B------:R-:W-:Y:S02]  /*2120*/  IMAD.MOV.U32 R250, RZ, RZ, R12 ;  /* 0x000000fffffa7224 */ /* 0x000fe400078e000c */
[C---:B------:R-:W-:Y:S02]  /*2130*/  IMAD R12, R6.reuse, c[0x0][0x1ac], R2 ;  /* 0x00006b00060c7a24 */ /* 0x040fe400078e0202 */
[C---:B------:R-:W-:Y:S02]  /*2140*/  IMAD R251, R239.reuse, c[0x0][0x1ec], R13 ;  /* 0x00007b00effb7a24 */ /* 0x040fe400078e020d */
[----:B------:R-:W-:Y:S02]  /*2150*/  IMAD R249, R239, c[0x0][0x214], R17 ;  /* 0x00008500eff97a24 */ /* 0x000fe400078e0211 */
[----:B------:R-:W-:-:S04]  /*2160*/  IMAD.WIDE.U32 R6, R6, c[0x0][0x1a8], R14 ;  /* 0x00006a0006067a25 */ /* 0x000fc800078e000e */
[----:B------:R-:W-:Y:S01]  /*2170*/  IMAD R11, R193, 0x80, R210 ;  /* 0x00000080c10b7824 */ /* 0x000fe200078e02d2 */
[----:B------:R-:W-:Y:S02]  /*2180*/  IADD3 R12, R7, R12, RZ ;  /* 0x0000000c070c7210 */ /* 0x000fe40007ffe0ff */
[----:B---3--:R-:W-:Y:S01]  /*2190*/  @P2 SHF.R.S32.HI R194, RZ, 0x1f, R3 ;  /* 0x0000001fffc22819 */ /* 0x008fe20000011403 */
[----:B------:R-:W-:Y:S01]  /*21a0*/  @!P2 IMAD.MOV.U32 R194, RZ, RZ, R237 ;  /* 0x000000ffffc2a224 */ /* 0x000fe200078e00ed */
[----:B------:R-:W-:-:S04]  /*21b0*/  @!P2 MOV R3, R238 ;  /* 0x000000ee0003a202 */ /* 0x000fc80000000f00 */
[----:B------:R-:W-:Y:S02]  /*21c0*/  SEL R194, R194, RZ, !P0 ;  /* 0x000000ffc2c27207 */ /* 0x000fe40004000000 */
[----:B------:R-:W-:Y:S02]  /*21d0*/  SEL R3, R3, RZ, !P0 ;  /* 0x000000ff03037207 */ /* 0x000fe40004000000 */
[----:B------:R-:W-:Y:S01]  /*21e0*/  LEA R13, P0, R6, c[0x0][0x160], 0x1 ;  /* 0x00005800060d7a11 */ /* 0x000fe200078008ff */
[C---:B------:R-:W-:Y:S02]  /*21f0*/  IMAD R240, R194.reuse, c[0x0][0x1f0], RZ ;  /* 0x00007c00c2f07a24 */ /* 0x040fe400078e02ff */
[----:B------:R-:W-:Y:S01]  /*2200*/  IMAD R194, R194, c[0x0][0x218], RZ ;  /* 0x00008600c2c27a24 */ /* 0x000fe200078e02ff */
[----:B------:R-:W-:Y:S01]  /*2210*/  LEA.HI.X R12, R6, c[0x0][0x164], R12, 0x1, P0 ;  /* 0x00005900060c7a11 */ /* 0x000fe200000f0c0c */
[C---:B------:R-:W-:Y:S02]  /*2220*/  IMAD R240, R3.reuse, c[0x0][0x1f4], R240 ;  /* 0x00007d0003f07a24 */ /* 0x040fe400078e02f0 */
[----:B------:R-:W-:-:S02]  /*2230*/  IMAD R194, R3, c[0x0][0x21c], R194 ;  /* 0x0000870003c27a24 */ /* 0x000fc400078e02c2 */
[----:B------:R-:W-:-:S04]  /*2240*/  IMAD.WIDE.U32 R250, R3, c[0x0][0x1f0], R250 ;  /* 0x00007c0003fa7a25 */ /* 0x000fc800078e00fa */
[----:B------:R-:W-:Y:S01]  /*2250*/  IMAD.WIDE.U32 R248, R3, c[0x0][0x218], R248 ;  /* 0x0000860003f87a25 */ /* 0x000fe200078e00f8 */
[----:B------:R-:W-:Y:S02]  /*2260*/  IADD3 R3, R0, -0x1, RZ ;  /* 0xffffffff00037810 */ /* 0x000fe40007ffe0ff */
[----:B------:R-:W-:Y:S02]  /*2270*/  IADD3 R240, R251, R240, RZ ;  /* 0x000000f0fbf07210 */ /* 0x000fe40007ffe0ff */
[----:B------:R-:W-:Y:S01]  /*2280*/  IADD3 R194, R249, R194, RZ ;  /* 0x000000c2f9c27210 */ /* 0x000fe20007ffe0ff */
[----:B------:R-:W-:Y:S05]  /*2290*/  BRA.DIV ~URZ, `(.L_x_29) ;  /* 0x00009c627f007947 */ /* 0x000fea000b800000 */
[----:B------:R1:W2:Y:S02]  /*22a0*/  SHFL.IDX PT, R14, R12, RZ, 0x181f ;  /* 0x00181fff0c0e7589 */ /* 0x0002a400000e0000 */
.L_x_108:
[----:B------:R-:W-:Y:S05]  /*22b0*/  BRA.DIV ~URZ, `(.L_x_30) ;  /* 0x00009cb27f007947 */ /* 0x000fea000b800000 */
[----:B------:R3:W4:Y:S02]  /*22c0*/  SHFL.IDX PT, R2, R13, RZ, 0x181f ;  /* 0x00181fff0d027589 */ /* 0x00072400000e0000 */
.L_x_109:
[----:B------:R-:W-:Y:S01]  /*22d0*/  IMAD R8, R8, c[0x0][0x2c4], RZ ;  /* 0x0000b10008087a24 */ /* 0x000fe200078e02ff */
[----:B------:R-:W-:Y:S04]  /*22e0*/  BSSY B0, `(.L_x_31) ;  /* 0x000000f000007945 */ /* 0x000fe80003800000 */
[----:B------:R-:W-:-:S13]  /*22f0*/  ISETP.GE.AND P0, PT, R11, R8, PT ;  /* 0x000000080b00720c */ /* 0x000fda0003f06270 */
[----:B------:R-:W-:Y:S05]  /*2300*/  @P0 BRA `(.L_x_32) ;  /* 0x000000c000000947 */ /* 0x000fea0003800000 */
[----:B----4-:R-:W-:-:S04]  /*2310*/  LEA R16, P0, R212, R2, 0x1 ;  /* 0x00000002d4107211 */ /* 0x010fc800078008ff */
[----:B--2---:R-:W-:Y:S02]  /*2320*/  LEA.HI.X R17, R212, R14, R213, 0x1, P0 ;  /* 0x0000000ed4117211 */ /* 0x004fe400000f0cd5 */
[----:B------:R-:W-:-:S03]  /*2330*/  LEA R6, P0, R203, R2, 0x1 ;  /* 0x00000002cb067211 */ /* 0x000fc600078008ff */
[----:B------:R-:W-:Y:S01]  /*2340*/  @!PT LDS RZ, [RZ] ;  /* 0x00000000fffff984 */ /* 0x000fe20000000800 */
[----:B------:R-:W-:Y:S01]  /*2350*/  @!PT LDS RZ, [RZ] ;  /* 0x00000000fffff984 */ /* 0x000fe20000000800 */
[----:B------:R-:W-:Y:S01]  /*2360*/  @!PT LDS RZ, [RZ] ;  /* 0x00000000fffff984 */ /* 0x000fe20000000800 */
[----:B------:R2:W-:Y:S01]  /*2370*/  LDGSTS.E.BYPASS.LTC128B.128 [R204+0xc100], [R16.64], !P1 ;  /* 0x0c10000010cc7fae */ /* 0x0005e2000c901d46 */
[----:B------:R-:W-:Y:S02]  /*2380*/  LEA.HI.X R7, R203, R14, R198, 0x1, P0 ;  /* 0x0000000ecb077211 */ /* 0x000fe400000f0cc6 */
[----:B------:R-:W-:-:S03]  /*2390*/  LEA R18, P0, R202, R2, 0x1 ;  /* 0x00000002ca127211 */ /* 0x000fc600078008ff */
[----:B------:R2:W-:Y:S01]  /*23a0*/  LDGSTS.E.BYPASS.LTC128B.128 [R204+0x10100], [R6.64], !P5 ;  /* 0x1010000006cc7fae */ /* 0x0005e2000e901d46 */
[----:B------:R-:W-:-:S05]  /*23b0*/  LEA.HI.X R19, R202, R14, R197, 0x1, P0 ;  /* 0x0000000eca137211 */ /* 0x000fca00000f0cc5 */
[----:B------:R2:W-:Y:S04]  /*23c0*/  LDGSTS.E.BYPASS.LTC128B.128 [R204+0x14100], [R18.64], !P4 ;  /* 0x1410000012cc7fae */ /* 0x0005e8000e101d46 */
.L_x_32:
[----:B------:R-:W-:Y:S05]  /*23d0*/  BSYNC B0 ;  /* 0x0000000000007941 */ /* 0x000fea0003800000 */
.L_x_31:
[----:B------:R-:W-:Y:S05]  /*23e0*/  BRA.DIV ~URZ, `(.L_x_33) ;  /* 0x00009bf27f007947 */ /* 0x000fea000b800000 */
[----:B--2---:R2:W1:Y:S04]  /*23f0*/  SHFL.IDX PT, R14, R12, 0x1, 0x181f ;  /* 0x00381f000c0e7f89 */ /* 0x00446800000e0000 */
[----:B------:R2:W3:Y:S02]  /*2400*/  SHFL.IDX PT, R5, R13, 0x1, 0x181f ;  /* 0x00381f000d057f89 */ /* 0x0004e400000e0000 */
.L_x_110:
[----:B----4-:R-:W-:Y:S01]  /*2410*/  IADD3 R2, R11, 0x20, RZ ;  /* 0x000000200b027810 */ /* 0x010fe20007ffe0ff */
[----:B------:R-:W-:Y:S03]  /*2420*/  BSSY B0, `(.L_x_34) ;  /* 0x000000f000007945 */ /* 0x000fe60003800000 */
[----:B------:R-:W-:-:S13]  /*2430*/  ISETP.GE.AND P0, PT, R2, R8, PT ;  /* 0x000000080200720c */ /* 0x000fda0003f06270 */
[----:B------:R-:W-:Y:S05]  /*2440*/  @P0 BRA `(.L_x_35) ;  /* 0x000000c000000947 */ /* 0x000fea0003800000 */
[----:B---3--:R-:W-:-:S04]  /*2450*/  LEA R16, P0, R212, R5, 0x1 ;  /* 0x00000005d4107211 */ /* 0x008fc800078008ff */
[----:B-1----:R-:W-:Y:S02]  /*2460*/  LEA.HI.X R17, R212, R14, R213, 0x1, P0 ;  /* 0x0000000ed4117211 */ /* 0x002fe400000f0cd5 */
        /* <DEDUP_REMOVED lines=10> */
.L_x_35:
[----:B------:R-:W-:Y:S05]  /*2510*/  BSYNC B0 ;  /* 0x0000000000007941 */ /* 0x000fea0003800000 */
.L_x_34:
[----:B------:R-:W-:Y:S05]  /*2520*/  BRA.DIV ~URZ, `(.L_x_36) ;  /* 0x00009b727f007947 */ /* 0x000fea000b800000 */
[----:B-1----:R1:W4:Y:S02]  /*2530*/  SHFL.IDX PT, R14, R12, 0x2, 0x181f ;  /* 0x00581f000c0e7f89 */ /* 0x00232400000e0000 */
.L_x_111:
[----:B------:R-:W-:Y:S05]  /*2540*/  BRA.DIV ~URZ, `(.L_x_37) ;  /* 0x00009bc27f007947 */ /* 0x000fea000b800000 */
[----:B---3--:R3:W1:Y:S02]  /*2550*/  SHFL.IDX PT, R5, R13, 0x2, 0x181f ;  /* 0x00581f000d057f89 */ /* 0x00866400000e0000 */
.L_x_112:
[----:B------:R-:W-:Y:S01]  /*2560*/  IADD3 R2, R11, 0x40, RZ ;  /* 0x000000400b027810 */ /* 0x000fe20007ffe0ff */
[----:B------:R-:W-:Y:S03]  /*2570*/  BSSY B0, `(.L_x_38) ;  /* 0x000000f000007945 */ /* 0x000fe60003800000 */
[----:B------:R-:W-:-:S13]  /*2580*/  ISETP.GE.AND P0, PT, R2, R8, PT ;  /* 0x000000080200720c */ /* 0x000fda0003f06270 */
[----:B------:R-:W-:Y:S05]  /*2590*/  @P0 BRA `(.L_x_39) ;  /* 0x000000c000000947 */ /* 0x000fea0003800000 */
[----:B-1----:R-:W-:-:S04]  /*25a0*/  LEA R16, P0, R212, R5, 0x1 ;  /* 0x00000005d4107211 */ /* 0x002fc800078008ff */
[----:B----4-:R-:W-:Y:S02]  /*25b0*/  LEA.HI.X R17, R212, R14, R213, 0x1, P0 ;  /* 0x0000000ed4117211 */ /* 0x010fe400000f0cd5 */
        /* <DEDUP_REMOVED lines=10> */
.L_x_39:
[----:B------:R-:W-:Y:S05]  /*2660*/  BSYNC B0 ;  /* 0x0000000000007941 */ /* 0x000fea0003800000 */
.L_x_38:
[----:B------:R-:W-:Y:S05]  /*2670*/  BRA.DIV ~URZ, `(.L_x_40) ;  /* 0x00009af27f007947 */ /* 0x000fea000b800000 */
[----:B-12---:R-:W1:Y:S04]  /*2680*/  SHFL.IDX PT, R12, R12, 0x3, 0x181f ;  /* 0x00781f000c0c7f89 */ /* 0x006e6800000e0000 */
[----:B---3--:R-:W2:Y:S02]  /*2690*/  SHFL.IDX PT, R13, R13, 0x3, 0x181f ;  /* 0x00781f000d0d7f89 */ /* 0x008ea400000e0000 */
.L_x_113:
[----:B------:R-:W-:Y:S01]  /*26a0*/  IADD3 R11, R11, 0x60, RZ ;  /* 0x000000600b0b7810 */ /* 0x000fe20007ffe0ff */
[----:B------:R-:W-:Y:S01]  /*26b0*/  IMAD.IADD R7, R4, 0x1, -R210 ;  /* 0x0000000104077824 */ /* 0x000fe200078e0ad2 */
[----:B------:R-:W-:Y:S01]  /*26c0*/  SHF.R.S32.HI R6, RZ, 0x1f, R3 ;  /* 0x0000001fff067819 */ /* 0x000fe20000011403 */
[----:B----4-:R-:W-:Y:S01]  /*26d0*/  IMAD.WIDE.U32 R14, R3, c[0x0][0x1e0], RZ ;  /* 0x00007800030e7a25 */ /* 0x010fe200078e00ff */
[----:B------:R-:W-:-:S03]  /*26e0*/  ISETP.GE.AND P3, PT, R11, R8, PT ;  /* 0x000000080b00720c */ /* 0x000fc60003f66270 */
[----:B------:R-:W-:Y:S02]  /*26f0*/  IMAD R2, R6, c[0x0][0x1e0], RZ ;  /* 0x0000780006027a24 */ /* 0x000fe400078e02ff */
[C---:B------:R-:W-:Y:S02]  /*2700*/  IMAD R7, R3.reuse, -0x40, R7 ;  /* 0xffffffc003077824 */ /* 0x040fe400078e0207 */
[----:B------:R-:W-:Y:S02]  /*2710*/  IMAD R2, R3, c[0x0][0x1e4], R2 ;  /* 0x0000790003027a24 */ /* 0x000fe400078e0202 */
[----:B------:R-:W-:Y:S01]  /*2720*/  IMAD.MOV.U32 R8, RZ, RZ, 0x20 ;  /* 0x00000020ff087424 */ /* 0x000fe200078e00ff */
[----:B------:R-:W-:Y:S01]  /*2730*/  ISETP.GE.AND P2, PT, R7, 0x1, PT ;  /* 0x000000010700780c */ /* 0x000fe20003f46270 */
[----:B------:R-:W-:Y:S02]  /*2740*/  IMAD.IADD R2, R15, 0x1, R2 ;  /* 0x000000010f027824 */ /* 0x000fe400078e0202 */
[----:B--2---:R-:W-:Y:S01]  /*2750*/  @!P3 LEA R16, P0, R212, R13, 0x1 ;  /* 0x0000000dd410b211 */ /* 0x004fe200078008ff */
[----:B------:R-:W-:-:S03]  /*2760*/  IMAD R6, R6, c[0x0][0x208], RZ ;  /* 0x0000820006067a24 */ /* 0x000fc600078e02ff */
[----:B-1----:R-:W-:Y:S01]  /*2770*/  @!P3 LEA.HI.X R17, R212, R12, R213, 0x1, P0 ;  /* 0x0000000cd411b211 */ /* 0x002fe200000f0cd5 */
[----:B------:R-:W-:Y:S01]  /*2780*/  IMAD R6, R3, c[0x0][0x20c], R6 ;  /* 0x0000830003067a24 */ /* 0x000fe200078e0206 */
[----:B------:R-:W-:-:S03]  /*2790*/  LEA R5, P0, R14, R250, 0x6 ;  /* 0x000000fa0e057211 */ /* 0x000fc600078030ff */
[----:B------:R-:W-:Y:S01]  /*27a0*/  @!PT LDS RZ, [RZ] ;  /* 0x00000000fffff984 */ /* 0x000fe20000000800 */
[----:B------:R-:W-:Y:S01]  /*27b0*/  @!PT LDS RZ, [RZ] ;  /* 0x00000000fffff984 */ /* 0x000fe20000000800 */
[----:B------:R-:W-:Y:S01]  /*27c0*/  @!PT LDS RZ, [RZ] ;  /* 0x00000000fffff984 */ /* 0x000fe20000000800 */
[----:B------:R1:W-:Y:S01]  /*27d0*/  @!P3 LDGSTS.E.BYPASS.LTC128B.128 [R204+0xf100], [R16.64], !P1 ;  /* 0x0f10000010ccbfae */ /* 0x0003e2000c901d46 */
[----:B------:R-:W-:Y:S02]  /*27e0*/  ISETP.GE.AND P1, PT, R7, 0x21, PT ;  /* 0x000000210700780c */ /* 0x000fe40003f26270 */
[----:B------:R-:W-:Y:S01]  /*27f0*/  LEA.HI.X R2, R14, R240, R2, 0x6, P0 ;  /* 0x000000f00e027211 */ /* 0x000fe200000f3402 */
[----:B------:R-:W-:-:S04]  /*2800*/  IMAD.WIDE.U32 R14, R8, c[0x0][0x1e0], RZ ;  /* 0x00007800080e7a25 */ /* 0x000fc800078e00ff */
[----:B------:R-:W-:-:S06]  /*2810*/  IMAD R8, R8, c[0x0][0x1e4], RZ ;  /* 0x0000790008087a24 */ /* 0x000fcc00078e02ff */
[----:B------:R-:W-:-:S04]  /*2820*/  @P1 IADD3 R11, P0, R5, R14, RZ ;  /* 0x0000000e050b1210 */ /* 0x000fc80007f1e0ff */
[----:B------:R-:W-:Y:S02]  /*2830*/  @P1 IADD3.X R8, R2, R15, R8, P0, !PT ;  /* 0x0000000f02081210 */ /* 0x000fe400007fe408 */
[----:B------:R-:W-:-:S04]  /*2840*/  @P2 LEA R14, P0, R5, c[0x0][0x1c8], 0x1 ;  /* 0x00007200050e2a11 */ /* 0x000fc800078008ff */
[----:B------:R-:W-:Y:S01]  /*2850*/  @P2 LEA.HI.X R15, R5, c[0x0][0x1cc], R2, 0x1, P0 ;  /* 0x00007300050f2a11 */ /* 0x000fe200000f0c02 */
[----:B------:R-:W-:Y:S01]  /*2860*/  IMAD R2, R3, -0x40, R4 ;  /* 0xffffffc003027824 */ /* 0x000fe200078e0204 */
[----:B------:R-:W-:Y:S02]  /*2870*/  LOP3.LUT R4, R28, 0x1, RZ, 0xc0, !PT ;  /* 0x000000011c047812 */ /* 0x000fe400078ec0ff */
[----:B-1----:R-:W-:Y:S01]  /*2880*/  @!P3 LEA R16, P0, R203, R13, 0x1 ;  /* 0x0000000dcb10b211 */ /* 0x002fe200078008ff */
[----:B------:R-:W-:-:S03]  /*2890*/  IMAD.IADD R29, R2, 0x1, -R210 ;  /* 0x00000001021d7824 */ /* 0x000fc600078e0ad2 */
[----:B------:R-:W-:Y:S02]  /*28a0*/  @!P3 LEA.HI.X R17, R203, R12, R198, 0x1, P0 ;  /* 0x0000000ccb11b211 */ /* 0x000fe400000f0cc6 */
[----:B------:R-:W-:-:S03]  /*28b0*/  @!P3 LEA R18, P0, R202, R13, 0x1 ;  /* 0x0000000dca12b211 */ /* 0x000fc600078008ff */
[----:B------:R1:W-:Y:S01]  /*28c0*/  @!P3 LDGSTS.E.BYPASS.LTC128B.128 [R204+0x13100], [R16.64], !P5 ;  /* 0x1310000010ccbfae */ /* 0x0003e2000e901d46 */
[----:B------:R-:W-:Y:S02]  /*28d0*/  @!P3 LEA.HI.X R19, R202, R12, R197, 0x1, P0 ;  /* 0x0000000cca13b211 */ /* 0x000fe400000f0cc5 */
[----:B------:R-:W-:Y:S02]  /*28e0*/  ISETP.NE.AND P5, PT, R9, RZ, PT ;  /* 0x000000ff0900720c */ /* 0x000fe40003fa5270 */
[C---:B------:R-:W-:Y:S01]  /*28f0*/  @P1 LEA R12, P0, R11.reuse, c[0x0][0x1c8], 0x1 ;  /* 0x000072000b0c1a11 */ /* 0x040fe200078008ff */
[----:B------:R1:W-:Y:S01]  /*2900*/  @!P3 LDGSTS.E.BYPASS.LTC128B.128 [R204+0x17100], [R18.64], !P4 ;  /* 0x1710000012ccbfae */ /* 0x0003e2000e101d46 */
[----:B------:R-:W-:Y:S02]  /*2910*/  ISETP.NE.AND P4, PT, R10, RZ, PT ;  /* 0x000000ff0a00720c */ /* 0x000fe40003f85270 */
[----:B------:R-:W-:Y:S01]  /*2920*/  @P1 LEA.HI.X R13, R11, c[0x0][0x1cc], R8, 0x1, P0 ;  /* 0x000073000b0d1a11 */ /* 0x000fe200000f0c08 */
[----:B------:R-:W0:Y:S01]  /*2930*/  LDGDEPBAR ;  /* 0x00000000000079af */ /* 0x000e220000000000 */
[----:B------:R-:W-:Y:S01]  /*2940*/  WARPSYNC 0xffffffff ;  /* 0xffffffff00007948 */ /* 0x000fe20003800000 */
[----:B------:R-:W-:Y:S01]  /*2950*/  IMAD.WIDE.U32 R8, R3, c[0x0][0x208], RZ ;  /* 0x0000820003087a25 */ /* 0x000fe200078e00ff */
[----:B------:R-:W-:Y:S01]  /*2960*/  BSSY B0, `(.L_x_41) ;  /* 0x00000e3000007945 */ /* 0x000fe20003800000 */
[----:B------:R-:W-:Y:S02]  /*2970*/  BAR.SYNC.DEFER_BLOCKING 0x0 ;  /* 0x0000000000007b1d */ /* 0x000fe40000010000 */
[----:B------:R-:W-:Y:S01]  /*2980*/  IMAD.IADD R6, R9, 0x1, R6 ;  /* 0x0000000109067824 */ /* 0x000fe200078e0206 */
[----:B------:R-:W-:-:S04]  /*2990*/  LEA R5, P0, R8, R248, 0x6 ;  /* 0x000000f808057211 */ /* 0x000fc800078030ff */
[----:B------:R-:W-:Y:S02]  /*29a0*/  LEA.HI.X R6, R8, R194, R6, 0x6, P0 ;  /* 0x000000c208067211 */ /* 0x000fe400000f3406 */
[----:B------:R-:W-:-:S04]  /*29b0*/  LEA R60, P0, R5, c[0x0][0x1f8], 0x1 ;  /* 0x00007e00053c7a11 */ /* 0x000fc800078008ff */
[----:B------:R-:W-:Y:S01]  /*29c0*/  LEA.HI.X R61, R5, c[0x0][0x1fc], R6, 0x1, P0 ;  /* 0x00007f00053d7a11 */ /* 0x000fe200000f0c06 */
[----:B------:R-:W-:-:S05]  /*29d0*/  IMAD.MOV.U32 R5, RZ, RZ, c[0x0][0x208] ;  /* 0x00008200ff057624 */ /* 0x000fca00078e00ff */
[----:B------:R-:W-:Y:S01]  /*29e0*/  LEA R62, P0, R5, R60, 0x6 ;  /* 0x0000003c053e7211 */ /* 0x000fe200078030ff */
[----:B------:R-:W-:Y:S01]  /*29f0*/  @!PT LDS RZ, [RZ] ;  /* 0x00000000fffff984 */ /* 0x000fe20000000800 */
[----:B------:R-:W-:Y:S01]  /*2a00*/  @!PT LDS RZ, [RZ] ;  /* 0x00000000fffff984 */ /* 0x000fe20000000800 */
[----:B------:R-:W-:Y:S01]  /*2a10*/  @!PT LDS RZ, [RZ] ;  /* 0x00000000fffff984 */ /* 0x000fe20000000800 */
[----:B------:R2:W-:Y:S04]  /*2a20*/  @P2 LDGSTS.E.BYPASS.LTC128B.128 [R204+0x6100], [R14.64], !P4 ;  /* 0x061000000ecc2fae */ /* 0x0005e8000e101d46 */
[----:B------:R2:W-:Y:S04]  /*2a30*/  @P2 LDGSTS.E.BYPASS.LTC128B.128 [R204+0x8100], [R14.64+0x80], !P5 ;  /* 0x081000800ecc2fae */ /* 0x0005e8000e901d46 */
[----:B------:R2:W-:Y:S01]  /*2a40*/  @P2 LDGSTS.E.BYPASS.LTC128B.128 [R204+0xa100], [R14.64+0x100], !P6 ;  /* 0x0a1001000ecc2fae */ /* 0x0005e2000f101d46 */
[----:B------:R-:W-:Y:S01]  /*2a50*/  ISETP.NE.U32.AND P2, PT, R4, 0x1, PT ;  /* 0x000000010400780c */ /* 0x000fe20003f45070 */
[----:B------:R-:W-:-:S02]  /*2a60*/  IMAD.MOV.U32 R4, RZ, RZ, c[0x0][0x20c] ;  /* 0x00008300ff047624 */ /* 0x000fc400078e00ff */
[----:B------:R2:W-:Y:S01]  /*2a70*/  @P1 LDGSTS.E.BYPASS.LTC128B.128 [R204+0x7100], [R12.64], !P4 ;  /* 0x071000000ccc1fae */ /* 0x0005e2000e101d46 */
[----:B------:R-:W-:Y:S02]  /*2a80*/  ISETP.LT.OR P3, PT, R29, 0x1, P2 ;  /* 0x000000011d00780c */ /* 0x000fe40001761670 */
[----:B------:R-:W-:Y:S01]  /*2a90*/  LEA.HI.X R63, R5, R61, R4, 0x6, P0 ;  /* 0x0000003d053f7211 */ /* 0x000fe200000f3404 */
[----:B------:R2:W-:Y:S01]  /*2aa0*/  @P1 LDGSTS.E.BYPASS.LTC128B.128 [R204+0x9100], [R12.64+0x80], !P5 ;  /* 0x091000800ccc1fae */ /* 0x0005e2000e901d46 */
[----:B------:R-:W-:-:S03]  /*2ab0*/  ISETP.LT.OR P2, PT, R29, 0x21, P2 ;  /* 0x000000211d00780c */ /* 0x000fc60001741670 */
[----:B------:R2:W-:Y:S01]  /*2ac0*/  @P1 LDGSTS.E.BYPASS.LTC128B.128 [R204+0xb100], [R12.64+0x100], !P6 ;  /* 0x0b1001000ccc1fae */ /* 0x0005e2000f101d46 */
[----:B------:R-:W-:-:S03]  /*2ad0*/  LOP3.LUT P1, RZ, R28, 0x2, RZ, 0xc0, !PT ;  /* 0x000000021cff7812 */ /* 0x000fc6000782c0ff */
[----:B------:R-:W0:Y:S01]  /*2ae0*/  LDGDEPBAR ;  /* 0x00000000000079af */ /* 0x000e220000000000 */
[C---:B------:R-:W-:Y:S02]  /*2af0*/  ISETP.LT.OR P0, PT, R29.reuse, 0x1, !P1 ;  /* 0x000000011d00780c */ /* 0x040fe40004f01670 */
[----:B------:R-:W-:Y:S01]  /*2b00*/  ISETP.LT.OR P1, PT, R29, 0x21, !P1 ;  /* 0x000000211d00780c */ /* 0x000fe20004f21670 */
[----:B------:R-:W-:-:S04]  /*2b10*/  DEPBAR.LE SB0, 0x1 ;  /* 0x000080400000791a */ /* 0x000fc80000000000 */
[----:B------:R-:W-:-:S04]  /*2b20*/  DEPBAR.LE SB0, 0x0 ;  /* 0x000080000000791a */ /* 0x000fc80000000000 */
[----:B------:R-:W-:Y:S06]  /*2b30*/  BAR.SYNC.DEFER_BLOCKING 0x0 ;  /* 0x0000000000007b1d */ /* 0x000fec0000010000 */
[----:B------:R-:W-:Y:S04]  /*2b40*/  LDSM.16.M88.4 R24, [R190] ;  /* 0x00000000be18783b */ /* 0x000fe80000000200 */
[----:B------:R-:W3:Y:S04]  /*2b50*/  LDSM.16.M88.4 R48, [R189] ;  /* 0x00000000bd30783b */ /* 0x000ee80000000200 */
[----:B------:R-:W4:Y:S04]  /*2b60*/  LDSM.16.M88.4 R40, [R189+0x800] ;  /* 0x00080000bd28783b */ /* 0x000f280000000200 */
[----:B------:R-:W5:Y:S04]  /*2b70*/  LDSM.16.M88.4 R32, [R189+0x1000] ;  /* 0x00100000bd20783b */ /* 0x000f680000000200 */
[----:B------:R-:W5:Y:S04]  /*2b80*/  LDSM.16.M88.4 R56, [R189+0x1800] ;  /* 0x00180000bd38783b */ /* 0x000f680000000200 */
[----:B------:R-:W-:Y:S04]  /*2b90*/  LDSM.16.M88.4 R4, [R188] ;  /* 0x00000000bc04783b */ /* 0x000fe80000000200 */
[----:B------:R-:W5:Y:S04]  /*2ba0*/  LDSM.16.M88.4 R20, [R187] ;  /* 0x00000000bb14783b */ /* 0x000f680000000200 */
[----:B-1----:R-:W1:Y:S04]  /*2bb0*/  LDSM.16.M88.4 R16, [R179] ;  /* 0x00000000b310783b */ /* 0x002e680000000200 */
[----:B--2---:R-:W2:Y:S04]  /*2bc0*/  LDSM.16.M88.4 R12, [R178] ;  /* 0x00000000b20c783b */ /* 0x004ea80000000200 */
[----:B------:R-:W1:Y:S04]  /*2bd0*/  LDSM.16.M88.4 R8, [R177] ;  /* 0x00000000b108783b */ /* 0x000e680000000200 */
[----:B------:R-:W-:Y:S01]  /*2be0*/  @!PT LDS RZ, [RZ] ;  /* 0x00000000fffff984 */ /* 0x000fe20000000800 */
[----:B------:R-:W-:Y:S01]  /*2bf0*/  @!PT LDS RZ, [RZ] ;  /* 0x00000000fffff984 */ /* 0x000fe20000000800 */
[----:B------:R-:W-:Y:S01]  /*2c00*/  @!PT LDS RZ, [RZ] ;  /* 0x00000000fffff984 */ /* 0x000fe20000000800 */
[----:B------:R1:W-:Y:S01]  /*2c10*/  LDGSTS.E.BYPASS.LTC128B.128 [R204+0x100], [R60.64], !P3 ;  /* 0x001000003ccc7fae */ /* 0x0003e2000d901d46 */
[----:B------:R-:W-:-:S03]  /*2c20*/  LOP3.LUT P3, RZ, R28, 0x4, RZ, 0xc0, !PT ;  /* 0x000000041cff7812 */ /* 0x000fc6000786c0ff */
[----:B------:R1:W-:Y:S01]  /*2c30*/  LDGSTS.E.BYPASS.LTC128B.128 [R204+0x2100], [R60.64+0x80], !P0 ;  /* 0x021000803ccc7fae */ /* 0x0003e2000c101d46 */
[C---:B------:R-:W-:Y:S01]  /*2c40*/  ISETP.LT.OR P0, PT, R29.reuse, 0x1, !P3 ;  /* 0x000000011d00780c */ /* 0x040fe20005f01670 */
[----:B---3--:R-:W-:Y:S01]  /*2c50*/  HMMA.16816.F32.BF16 R52, R24, R48, RZ ;  /* 0x000000301834723c */ /* 0x008fe200000418ff */
[----:B------:R-:W-:-:S07]  /*2c60*/  ISETP.LT.OR P3, PT, R29, 0x21, !P3 ;  /* 0x000000211d00780c */ /* 0x000fce0005f61670 */
[----:B----4-:R-:W-:Y:S04]  /*2c70*/  HMMA.16816.F32.BF16 R44, R24, R40, RZ ;  /* 0x00000028182c723c */ /* 0x010fe800000418ff */
[----:B------:R1:W-:Y:S01]  /*2c80*/  LDGSTS.E.BYPASS.LTC128B.128 [R204+0x4100], [R60.64+0x100], !P0 ;  /* 0x041001003ccc7fae */ /* 0x0003e2000c101d46 */
[----:B------:R-:W-:-:S03]  /*2c90*/  ISETP.GT.AND P0, PT, R3, R241, PT ;  /* 0x000000f10300720c */ /* 0x000fc60003f04270 */
[C---:B-----5:R-:W-:Y:S01]  /*2ca0*/  HMMA.16816.F32.BF16 R36, R24.reuse, R32, RZ ;  /* 0x000000201824723c */ /* 0x060fe200000418ff */
[----:B------:R1:W-:Y:S04]  /*2cb0*/  LDGSTS.E.BYPASS.LTC128B.128 [R204+0x1100], [R62.64], !P2 ;  /* 0x011000003ecc7fae */ /* 0x0003e8000d101d46 */
[----:B------:R1:W-:Y:S03]  /*2cc0*/  LDGSTS.E.BYPASS.LTC128B.128 [R204+0x3100], [R62.64+0x80], !P1 ;  /* 0x031000803ecc7fae */ /* 0x0003e6000c901d46 */
[C---:B------:R-:W-:Y:S01]  /*2cd0*/  HMMA.16816.F32.BF16 R48, R24.reuse, R50, RZ ;  /* 0x000000321830723c */ /* 0x040fe200000418ff */
[----:B------:R1:W-:Y:S04]  /*2ce0*/  LDGSTS.E.BYPASS.LTC128B.128 [R204+0x5100], [R62.64+0x100], !P3 ;  /* 0x051001003ecc7fae */ /* 0x0003e8000d901d46 */
[----:B------:R-:W-:Y:S03]  /*2cf0*/  LDSM.16.M88.4 R72, [R185] ;  /* 0x00000000b948783b */ /* 0x000fe60000000200 */
[C---:B------:R-:W-:Y:S01]  /*2d00*/  HMMA.16816.F32.BF16 R40, R24.reuse, R42, RZ ;  /* 0x0000002a1828723c */ /* 0x040fe200000418ff */
[----:B------:R-:W-:Y:S04]  /*2d10*/  LDSM.16.M88.4 R68, [R185+0x800] ;  /* 0x00080000b944783b */ /* 0x000fe80000000200 */
[----:B------:R-:W-:Y:S03]  /*2d20*/  LDSM.16.M88.4 R64, [R185+0x1000] ;  /* 0x00100000b940783b */ /* 0x000fe60000000200 */
[C---:B------:R-:W-:Y:S01]  /*2d30*/  HMMA.16816.F32.BF16 R32, R24.reuse, R34, RZ ;  /* 0x000000221820723c */ /* 0x040fe200000418ff */
[----:B------:R-:W0:Y:S07]  /*2d40*/  LDGDEPBAR ;  /* 0x00000000000079af */ /* 0x000e2e0000000000 */
[C---:B------:R-:W-:Y:S01]  /*2d50*/  HMMA.16816.F32.BF16 R28, R24.reuse, R56, RZ ;  /* 0x00000038181c723c */ /* 0x040fe200000418ff */
[----:B-1----:R-:W-:Y:S07]  /*2d60*/  LDSM.16.M88.4 R60, [R185+0x1800] ;  /* 0x00180000b93c783b */ /* 0x002fee0000000200 */
[----:B------:R-:W-:Y:S01]  /*2d70*/  HMMA.16816.F32.BF16 R24, R24, R58, RZ ;  /* 0x0000003a1818723c */ /* 0x000fe200000418ff */
[----:B------:R-:W1:Y:S07]  /*2d80*/  LDSM.16.M88.4 R56, [R186] ;  /* 0x00000000ba38783b */ /* 0x000e6e0000000200 */
[C---:B------:R-:W-:Y:S08]  /*2d90*/  HMMA.16816.F32.BF16 R52, R4.reuse, R20, R52 ;  /* 0x000000140434723c */ /* 0x040ff00000041834 */
[C---:B------:R-:W-:Y:S01]  /*2da0*/  HMMA.16816.F32.BF16 R48, R4.reuse, R22, R48 ;  /* 0x000000160430723c */ /* 0x040fe20000041830 */
[----:B------:R-:W-:Y:S07]  /*2db0*/  LDSM.16.M88.4 R20, [R176] ;  /* 0x00000000b014783b */ /* 0x000fee0000000200 */
[C---:B------:R-:W-:Y:S08]  /*2dc0*/  HMMA.16816.F32.BF16 R44, R4.reuse, R16, R44 ;  /* 0x00000010042c723c */ /* 0x040ff0000004182c */
[C---:B------:R-:W-:Y:S01]  /*2dd0*/  HMMA.16816.F32.BF16 R40, R4.reuse, R18, R40 ;  /* 0x000000120428723c */ /* 0x040fe20000041828 */
[----:B------:R-:W-:Y:S07]  /*2de0*/  LDSM.16.M88.4 R16, [R176+0x800] ;  /* 0x00080000b010783b */ /* 0x000fee0000000200 */
[C---:B--2---:R-:W-:Y:S08]  /*2df0*/  HMMA.16816.F32.BF16 R36, R4.reuse, R12, R36 ;  /* 0x0000000c0424723c */ /* 0x044ff00000041824 */
[C---:B------:R-:W-:Y:S01]  /*2e00*/  HMMA.16816.F32.BF16 R32, R4.reuse, R14, R32 ;  /* 0x0000000e0420723c */ /* 0x040fe20000041820 */
[----:B------:R-:W-:Y:S07]  /*2e10*/  LDSM.16.M88.4 R12, [R176+0x1000] ;  /* 0x00100000b00c783b */ /* 0x000fee0000000200 */
[C---:B------:R-:W-:Y:S08]  /*2e20*/  HMMA.16816.F32.BF16 R28, R4.reuse, R8, R28 ;  /* 0x00000008041c723c */ /* 0x040ff0000004181c */
[----:B------:R-:W-:Y:S01]  /*2e30*/  HMMA.16816.F32.BF16 R24, R4, R10, R24 ;  /* 0x0000000a0418723c */ /* 0x000fe20000041818 */
[----:B------:R-:W2:Y:S04]  /*2e40*/  LDSM.16.M88.4 R4, [R184] ;  /* 0x00000000b804783b */ /* 0x000ea80000000200 */
[----:B------:R-:W3:Y:S03]  /*2e50*/  LDSM.16.M88.4 R8, [R176+0x1800] ;  /* 0x00180000b008783b */ /* 0x000ee60000000200 */
[C---:B-1----:R-:W-:Y:S08]  /*2e60*/  HMMA.16816.F32.BF16 R52, R56.reuse, R72, R52 ;  /* 0x000000483834723c */ /* 0x042ff00000041834 */
[C---:B------:R-:W-:Y:S01]  /*2e70*/  HMMA.16816.F32.BF16 R48, R56.reuse, R74, R48 ;  /* 0x0000004a3830723c */ /* 0x040fe20000041830 */
[----:B------:R-:W-:Y:S07]  /*2e80*/  LDSM.16.M88.4 R72, [R189+0x2000] ;  /* 0x00200000bd48783b */ /* 0x000fee0000000200 */
[C---:B------:R-:W-:Y:S08]  /*2e90*/  HMMA.16816.F32.BF16 R44, R56.reuse, R68, R44 ;  /* 0x00000044382c723c */ /* 0x040ff0000004182c */
[C---:B------:R-:W-:Y:S01]  /*2ea0*/  HMMA.16816.F32.BF16 R40, R56.reuse, R70, R40 ;  /* 0x000000463828723c */ /* 0x040fe20000041828 */
[----:B------:R-:W-:Y:S07]  /*2eb0*/  LDSM.16.M88.4 R68, [R189+0x2800] ;  /* 0x00280000bd44783b */ /* 0x000fee0000000200 */
[C---:B------:R-:W-:Y:S08]  /*2ec0*/  HMMA.16816.F32.BF16 R36, R56.reuse, R64, R36 ;  /* 0x000000403824723c */ /* 0x040ff00000041824 */
[C---:B------:R-:W-:Y:S01]  /*2ed0*/  HMMA.16816.F32.BF16 R32, R56.reuse, R66, R32 ;  /* 0x000000423820723c */ /* 0x040fe20000041820 */
[----:B------:R-:W-:Y:S07]  /*2ee0*/  LDSM.16.M88.4 R64, [R189+0x3000] ;  /* 0x00300000bd40783b */ /* 0x000fee0000000200 */
[C---:B------:R-:W-:Y:S08]  /*2ef0*/  HMMA.16816.F32.BF16 R28, R56.reuse, R60, R28 ;  /* 0x0000003c381c723c */ /* 0x040ff0000004181c */
[----:B------:R-:W-:Y:S01]  /*2f00*/  HMMA.16816.F32.BF16 R24, R56, R62, R24 ;  /* 0x0000003e3818723c */ /* 0x000fe20000041818 */
[----:B------:R-:W1:Y:S04]  /*2f10*/  LDSM.16.M88.4 R56, [R190+0x4000] ;  /* 0x00400000be38783b */ /* 0x000e680000000200 */
[----:B------:R-:W4:Y:S03]  /*2f20*/  LDSM.16.M88.4 R60, [R189+0x3800] ;  /* 0x00380000bd3c783b */ /* 0x000f260000000200 */
[C---:B--2---:R-:W-:Y:S08]  /*2f30*/  HMMA.16816.F32.BF16 R52, R4.reuse, R20, R52 ;  /* 0x000000140434723c */ /* 0x044ff00000041834 */
[C---:B------:R-:W-:Y:S01]  /*2f40*/  HMMA.16816.F32.BF16 R48, R4.reuse, R22, R48 ;  /* 0x000000160430723c */ /* 0x040fe20000041830 */
[----:B------:R-:W-:Y:S07]  /*2f50*/  LDSM.16.M88.4 R20, [R175] ;  /* 0x00000000af14783b */ /* 0x000fee0000000200 */
[C---:B------:R-:W-:Y:S08]  /*2f60*/  HMMA.16816.F32.BF16 R44, R4.reuse, R16, R44 ;  /* 0x00000010042c723c */ /* 0x040ff0000004182c */
[C---:B------:R-:W-:Y:S01]  /*2f70*/  HMMA.16816.F32.BF16 R40, R4.reuse, R18, R40 ;  /* 0x000000120428723c */ /* 0x040fe20000041828 */
[----:B------:R-:W-:Y:S07]  /*2f80*/  LDSM.16.M88.4 R16, [R174] ;  /* 0x00000000ae10783b */ /* 0x000fee0000000200 */
[C---:B------:R-:W-:Y:S08]  /*2f90*/  HMMA.16816.F32.BF16 R36, R4.reuse, R12, R36 ;  /* 0x0000000c0424723c */ /* 0x040ff00000041824 */
[C---:B------:R-:W-:Y:S01]  /*2fa0*/  HMMA.16816.F32.BF16 R32, R4.reuse, R14, R32 ;  /* 0x0000000e0420723c */ /* 0x040fe20000041820 */
[----:B------:R-:W-:Y:S07]  /*2fb0*/  LDSM.16.M88.4 R12, [R173] ;  /* 0x00000000ad0c783b */ /* 0x000fee0000000200 */
[C---:B---3--:R-:W-:Y:S08]  /*2fc0*/  HMMA.16816.F32.BF16 R28, R4.reuse, R8, R28 ;  /* 0x00000008041c723c */ /* 0x048ff0000004181c */
[----:B------:R-:W-:Y:S01]  /*2fd0*/  HMMA.16816.F32.BF16 R24, R4, R10, R24 ;  /* 0x0000000a0418723c */ /* 0x000fe20000041818 */
[----:B------:R-:W2:Y:S04]  /*2fe0*/  LDSM.16.M88.4 R4, [R188+0x4000] ;  /* 0x00400000bc04783b */ /* 0x000ea80000000200 */
[----:B------:R-:W3:Y:S03]  /*2ff0*/  LDSM.16.M88.4 R8, [R172] ;  /* 0x00000000ac08783b */ /* 0x000ee60000000200 */
        /* <DEDUP_REMOVED lines=9> */
[C---:B----4-:R-:W-:Y:S08]  /*3090*/  HMMA.16816.F32.BF16 R28, R56.reuse, R60, R28 ;  /* 0x0000003c381c723c */ /* 0x050ff0000004181c */
[----:B------:R-:W-:Y:S01]  /*30a0*/  HMMA.16816.F32.BF16 R24, R56, R62, R24 ;  /* 0x0000003e3818723c */ /* 0x000fe20000041818 */
[----:B------:R-:W1:Y:S04]  /*30b0*/  LDSM.16.M88.4 R56, [R186+0x4000] ;  /* 0x00400000ba38783b */ /* 0x000e680000000200 */
[----:B------:R-:W4:Y:S03]  /*30c0*/  LDSM.16.M88.4 R60, [R185+0x3800] ;  /* 0x00380000b93c783b */ /* 0x000f260000000200 */
[C---:B--2---:R-:W-:Y:S08]  /*30d0*/  HMMA.16816.F32.BF16 R52, R4.reuse, R20, R52 ;  /* 0x000000140434723c */ /* 0x044ff00000041834 */
        /* <DEDUP_REMOVED lines=8> */
[C---:B---3--:R-:W-:Y:S08]  /*3160*/  HMMA.16816.F32.BF16 R28, R4.reuse, R8, R28 ;  /* 0x00000008041c723c */ /* 0x048ff0000004181c */
[----:B------:R-:W-:Y:S01]  /*3170*/  HMMA.16816.F32.BF16 R24, R4, R10, R24 ;  /* 0x0000000a0418723c */ /* 0x000fe20000041818 */
[----:B------:R-:W2:Y:S04]  /*3180*/  LDSM.16.M88.4 R4, [R184+0x4000] ;  /* 0x00400000b804783b */ /* 0x000ea80000000200 */
        /* <DEDUP_REMOVED lines=32> */
[----:B------:R-:W1:Y:S07]  /*3390*/  LDSM.16.M88.4 R68, [R185+0x4000] ;  /* 0x00400000b944783b */ /* 0x000e6e0000000200 */
[C---:B------:R-:W-:Y:S08]  /*33a0*/  HMMA.16816.F32.BF16 R36, R56.reuse, R64, R36 ;  /* 0x000000403824723c */ /* 0x040ff00000041824 */
[C---:B------:R-:W-:Y:S01]  /*33b0*/  HMMA.16816.F32.BF16 R32, R56.reuse, R66, R32 ;  /* 0x000000423820723c */ /* 0x040fe20000041820 */
[----:B------:R-:W5:Y:S07]  /*33c0*/  LDSM.16.M88.4 R64, [R185+0x4800] ;  /* 0x00480000b940783b */ /* 0x000f6e0000000200 */
[C---:B----4-:R-:W-:Y:S08]  /*33d0*/  HMMA.16816.F32.BF16 R28, R56.reuse, R60, R28 ;  /* 0x0000003c381c723c */ /* 0x050ff0000004181c */
[----:B------:R-:W-:Y:S01]  /*33e0*/  HMMA.16816.F32.BF16 R24, R56, R62, R24 ;  /* 0x0000003e3818723c */ /* 0x000fe20000041818 */
[----:B------:R-:W4:Y:S04]  /*33f0*/  LDSM.16.M88.4 R60, [R185+0x5000] ;  /* 0x00500000b93c783b */ /* 0x000f280000000200 */
[----:B------:R-:W1:Y:S03]  /*3400*/  LDSM.16.M88.4 R56, [R185+0x5800] ;  /* 0x00580000b938783b */ /* 0x000e660000000200 */
[C---:B--2---:R-:W-:Y:S08]  /*3410*/  HMMA.16816.F32.BF16 R52, R4.reuse, R20, R52 ;  /* 0x000000140434723c */ /* 0x044ff00000041834 */
[C---:B------:R-:W-:Y:S01]  /*3420*/  HMMA.16816.F32.BF16 R48, R4.reuse, R22, R48 ;  /* 0x000000160430723c */ /* 0x040fe20000041830 */
[----:B------:R-:W-:Y:S07]  /*3430*/  LDSM.16.M88.4 R20, [R184+0x8000] ;  /* 0x00800000b814783b */ /* 0x000fee0000000200 */
[C---:B------:R-:W-:Y:S08]  /*3440*/  HMMA.16816.F32.BF16 R44, R4.reuse, R16, R44 ;  /* 0x00000010042c723c */ /* 0x040ff0000004182c */
[C---:B------:R-:W-:Y:S01]  /*3450*/  HMMA.16816.F32.BF16 R40, R4.reuse, R18, R40 ;  /* 0x000000120428723c */ /* 0x040fe20000041828 */
[----:B------:R-:W2:Y:S07]  /*3460*/  LDSM.16.M88.4 R16, [R176+0x4000] ;  /* 0x00400000b010783b */ /* 0x000eae0000000200 */
[C---:B------:R-:W-:Y:S08]  /*3470*/  HMMA.16816.F32.BF16 R36, R4.reuse, R12, R36 ;  /* 0x0000000c0424723c */ /* 0x040ff00000041824 */
[C---:B------:R-:W-:Y:S01]  /*3480*/  HMMA.16816.F32.BF16 R32, R4.reuse, R14, R32 ;  /* 0x0000000e0420723c */ /* 0x040fe20000041820 */
[----:B------:R-:W2:Y:S07]  /*3490*/  LDSM.16.M88.4 R12, [R176+0x4800] ;  /* 0x00480000b00c783b */ /* 0x000eae0000000200 */
[C---:B---3--:R-:W-:Y:S08]  /*34a0*/  HMMA.16816.F32.BF16 R28, R4.reuse, R8, R28 ;  /* 0x00000008041c723c */ /* 0x048ff0000004181c */
[----:B------:R-:W-:Y:S01]  /*34b0*/  HMMA.16816.F32.BF16 R24, R4, R10, R24 ;  /* 0x0000000a0418723c */ /* 0x000fe20000041818 */
[----:B------:R-:W3:Y:S04]  /*34c0*/  LDSM.16.M88.4 R8, [R176+0x5000] ;  /* 0x00500000b008783b */ /* 0x000ee80000000200 */
[----:B------:R-:W2:Y:S01]  /*34d0*/  LDSM.16.M88.4 R4, [R176+0x5800] ;  /* 0x00580000b004783b */ /* 0x000ea20000000200 */
[----:B------:R-:W-:-:S04]  /*34e0*/  DEPBAR.LE SB0, 0x0 ;  /* 0x000080000000791a */ /* 0x000fc80000000000 */
[C---:B-1----:R-:W-:Y:S08]  /*34f0*/  HMMA.16816.F32.BF16 R52, R72.reuse, R68, R52 ;  /* 0x000000444834723c */ /* 0x042ff00000041834 */
[C---:B------:R-:W-:Y:S08]  /*3500*/  HMMA.16816.F32.BF16 R48, R72.reuse, R70, R48 ;  /* 0x000000464830723c */ /* 0x040ff00000041830 */
[C---:B-----5:R-:W-:Y:S08]  /*3510*/  HMMA.16816.F32.BF16 R44, R72.reuse, R64, R44 ;  /* 0x00000040482c723c */ /* 0x060ff0000004182c */
[C---:B------:R-:W-:Y:S08]  /*3520*/  HMMA.16816.F32.BF16 R40, R72.reuse, R66, R40 ;  /* 0x000000424828723c */ /* 0x040ff00000041828 */
[C---:B----4-:R-:W-:Y:S08]  /*3530*/  HMMA.16816.F32.BF16 R36, R72.reuse, R60, R36 ;  /* 0x0000003c4824723c */ /* 0x050ff00000041824 */
[C---:B------:R-:W-:Y:S08]  /*3540*/  HMMA.16816.F32.BF16 R32, R72.reuse, R62, R32 ;  /* 0x0000003e4820723c */ /* 0x040ff00000041820 */
[C---:B------:R-:W-:Y:S08]  /*3550*/  HMMA.16816.F32.BF16 R28, R72.reuse, R56, R28 ;  /* 0x00000038481c723c */ /* 0x040ff0000004181c */
[----:B------:R-:W-:Y:S08]  /*3560*/  HMMA.16816.F32.BF16 R24, R72, R58, R24 ;  /* 0x0000003a4818723c */ /* 0x000ff00000041818 */
[C---:B--2---:R-:W-:Y:S08]  /*3570*/  HMMA.16816.F32.BF16 R52, R20.reuse, R16, R52 ;  /* 0x000000101434723c */ /* 0x044ff00000041834 */
[C---:B------:R-:W-:Y:S08]  /*3580*/  HMMA.16816.F32.BF16 R48, R20.reuse, R18, R48 ;  /* 0x000000121430723c */ /* 0x040ff00000041830 */
[C---:B------:R-:W-:Y:S08]  /*3590*/  HMMA.16816.F32.BF16 R44, R20.reuse, R12, R44 ;  /* 0x0000000c142c723c */ /* 0x040ff0000004182c */
[C---:B------:R-:W-:Y:S08]  /*35a0*/  HMMA.16816.F32.BF16 R40, R20.reuse, R14, R40 ;  /* 0x0000000e1428723c */ /* 0x040ff00000041828 */
[C---:B---3--:R-:W-:Y:S08]  /*35b0*/  HMMA.16816.F32.BF16 R36, R20.reuse, R8, R36 ;  /* 0x000000081424723c */ /* 0x048ff00000041824 */
[C---:B------:R-:W-:Y:S08]  /*35c0*/  HMMA.16816.F32.BF16 R32, R20.reuse, R10, R32 ;  /* 0x0000000a1420723c */ /* 0x040ff00000041820 */
[C---:B------:R-:W-:Y:S08]  /*35d0*/  HMMA.16816.F32.BF16 R28, R20.reuse, R4, R28 ;  /* 0x00000004141c723c */ /* 0x040ff0000004181c */
[----:B------:R-:W-:Y:S01]  /*35e0*/  HMMA.16816.F32.BF16 R24, R20, R6, R24 ;  /* 0x000000061418723c */ /* 0x000fe20000041818 */
[----:B------:R-:W-:Y:S06]  /*35f0*/  BAR.SYNC.DEFER_BLOCKING 0x0 ;  /* 0x0000000000007b1d */ /* 0x000fec0000010000 */
[----:B------:R-:W-:Y:S01]  /*3600*/  @!UPT UIADD3 URZ, URZ, URZ, URZ ;  /* 0x0000003f3f3ff290 */ /* 0x000fe2000fffe03f */
[----:B------:R-:W-:Y:S11]  /*3610*/  @!P0 BRA `(.L_x_42) ;  /* 0x0000017000008947 */ /* 0x000ff60003800000 */
[----:B------:R-:W-:Y:S01]  /*3620*/  IADD3 R3, R0, -0x2, RZ ;  /* 0xfffffffe00037810 */ /* 0x000fe20007ffe0ff */
[----:B------:R-:W-:-:S03]  /*3630*/  IMAD.MOV.U32 R4, RZ, RZ, c[0x0][0x1e0] ;  /* 0x00007800ff047624 */ /* 0x000fc600078e00ff */
[----:B------:R-:W-:Y:S01]  /*3640*/  SHF.R.S32.HI R5, RZ, 0x1f, R3 ;  /* 0x0000001fff057819 */ /* 0x000fe20000011403 */
[----:B------:R-:W-:-:S04]  /*3650*/  IMAD.WIDE.U32 R10, R3, c[0x0][0x1e0], RZ ;  /* 0x00007800030a7a25 */ /* 0x000fc800078e00ff */
[----:B------:R-:W-:Y:S01]  /*3660*/  IMAD R5, R5, c[0x0][0x1e0], RZ ;  /* 0x0000780005057a24 */ /* 0x000fe200078e02ff */
[----:B------:R-:W-:-:S03]  /*3670*/  LEA R6, P0, R10, R250, 0x6 ;  /* 0x000000fa0a067211 */ /* 0x000fc600078030ff */
[----:B------:R-:W-:Y:S01]  /*3680*/  IMAD R5, R3, c[0x0][0x1e4], R5 ;  /* 0x0000790003057a24 */ /* 0x000fe200078e0205 */
[----:B------:R-:W-:Y:S01]  /*3690*/  LEA R8, P1, R6, c[0x0][0x1c8], 0x1 ;  /* 0x0000720006087a11 */ /* 0x000fe200078208ff */
[----:B------:R-:W-:Y:S02]  /*36a0*/  IMAD.MOV.U32 R3, RZ, RZ, c[0x0][0x1e4] ;  /* 0x00007900ff037624 */ /* 0x000fe400078e00ff */
[----:B------:R-:W-:-:S05]  /*36b0*/  IMAD.IADD R5, R11, 0x1, R5 ;  /* 0x000000010b057824 */ /* 0x000fca00078e0205 */
[----:B------:R-:W-:Y:S02]  /*36c0*/  LEA.HI.X R5, R10, R240, R5, 0x6, P0 ;  /* 0x000000f00a057211 */ /* 0x000fe400000f3405 */
[----:B------:R-:W-:Y:S02]  /*36d0*/  LEA R10, P0, R4, R8, 0x6 ;  /* 0x00000008040a7211 */ /* 0x000fe400078030ff */
[----:B------:R-:W-:-:S04]  /*36e0*/  LEA.HI.X R9, R6, c[0x0][0x1cc], R5, 0x1, P1 ;  /* 0x0000730006097a11 */ /* 0x000fc800008f0c05 */
[----:B------:R-:W-:Y:S01]  /*36f0*/  LEA.HI.X R11, R4, R9, R3, 0x6, P0 ;  /* 0x00000009040b7211 */ /* 0x000fe200000f3403 */
[----:B------:R-:W-:Y:S01]  /*3700*/  @!PT LDS RZ, [RZ] ;  /* 0x00000000fffff984 */ /* 0x000fe20000000800 */
[----:B------:R-:W-:Y:S01]  /*3710*/  @!PT LDS RZ, [RZ] ;  /* 0x00000000fffff984 */ /* 0x000fe20000000800 */
[----:B------:R-:W-:Y:S01]  /*3720*/  @!PT LDS RZ, [RZ] ;  /* 0x00000000fffff984 */ /* 0x000fe20000000800 */
[----:B------:R1:W-:Y:S04]  /*3730*/  LDGSTS.E.BYPASS.LTC128B.128 [R204+0x6100], [R8.64], !P4 ;  /* 0x0610000008cc7fae */ /* 0x0003e8000e101d46 */
[----:B------:R1:W-:Y:S04]  /*3740*/  LDGSTS.E.BYPASS.LTC128B.128 [R204+0x8100], [R8.64+0x80], !P5 ;  /* 0x0810008008cc7fae */ /* 0x0003e8000e901d46 */
[----:B------:R1:W-:Y:S04]  /*3750*/  LDGSTS.E.BYPASS.LTC128B.128 [R204+0xa100], [R8.64+0x100], !P6 ;  /* 0x0a10010008cc7fae */ /* 0x0003e8000f101d46 */
[----:B------:R1:W-:Y:S04]  /*3760*/  LDGSTS.E.BYPASS.LTC128B.128 [R204+0x7100], [R10.64], !P4 ;  /* 0x071000000acc7fae */ /* 0x0003e8000e101d46 */
[----:B------:R1:W-:Y:S04]  /*3770*/  LDGSTS.E.BYPASS.LTC128B.128 [R204+0x9100], [R10.64+0x80], !P5 ;  /* 0x091000800acc7fae */ /* 0x0003e8000e901d46 */
[----:B------:R1:W-:Y:S02]  /*3780*/  LDGSTS.E.BYPASS.LTC128B.128 [R204+0xb100], [R10.64+0x100], !P6 ;  /* 0x0b1001000acc7fae */ /* 0x0003e4000f101d46 */
.L_x_42:
[----:B------:R-:W-:Y:S05]  /*3790*/  BSYNC B0 ;  /* 0x0000000000007941 */ /* 0x000fea0003800000 */
.L_x_41:
[----:B------:R-:W-:Y:S01]  /*37a0*/  IMAD.IADD R3, R2, 0x1, -R205 ;  /* 0x0000000102037824 */ /* 0x000fe200078e0acd */
[----:B------:R-:W-:Y:S01]  /*37b0*/  LDSM.16.MT88.4 R124, [R183] ;  /* 0x00000000b77c783b */ /* 0x000fe20000004200 */
[----:B------:R-:W-:-:S03]  /*37c0*/  IADD3 R0, R0, -0x2, RZ ;  /* 0xfffffffe00007810 */ /* 0x000fc60007ffe0ff */
[C---:B------:R-:W-:Y:S01]  /*37d0*/  ISETP.GT.AND P3, PT, R3.reuse, RZ, PT ;  /* 0x000000ff0300720c */ /* 0x040fe20003f64270 */
[----:B------:R-:W-:Y:S01]  /*37e0*/  LDSM.16.MT88.4 R56, [R180] ;  /* 0x00000000b438783b */ /* 0x000fe20000004200 */
[C---:B------:R-:W-:Y:S02]  /*37f0*/  ISETP.GT.AND P2, PT, R3.reuse, 0x1, PT ;  /* 0x000000010300780c */ /* 0x040fe40003f44270 */
[----:B------:R-:W-:Y:S01]  /*3800*/  ISETP.GT.AND P1, PT, R3, 0x8, PT ;  /* 0x000000080300780c */ /* 0x000fe20003f24270 */
[----:B------:R-:W-:Y:S01]  /*3810*/  LDSM.16.MT88.4 R64, [R183+0x2000] ;  /* 0x00200000b740783b */ /* 0x000fe20000004200 */
[----:B------:R-:W-:Y:S02]  /*3820*/  FSEL R52, R52, -INF , P3 ;  /* 0xff80000034347808 */ /* 0x000fe40001800000 */
[----:B------:R-:W-:Y:S01]  /*3830*/  FSEL R53, R53, -INF , P2 ;  /* 0xff80000035357808 */ /* 0x000fe20001000000 */
[----:B------:R-:W-:Y:S01]  /*3840*/  LDSM.16.MT88.4 R72, [R182+0x2000] ;  /* 0x00200000b648783b */ /* 0x000fe20000004200 */
[----:B------:R-:W-:-:S02]  /*3850*/  ISETP.GT.AND P0, PT, R3, 0x9, PT ;  /* 0x000000090300780c */ /* 0x000fc40003f04270 */
[----:B------:R-:W-:Y:S01]  /*3860*/  FSEL R48, R48, -INF , P1 ;  /* 0xff80000030307808 */ /* 0x000fe20000800000 */
[----:B------:R-:W-:Y:S01]  /*3870*/  LDSM.16.MT88.4 R80, [R181+0x2000] ;  /* 0x00200000b550783b */ /* 0x000fe20000004200 */
[----:B------:R-:W-:Y:S02]  /*3880*/  FMNMX.FTZ R2, R52, R53, !PT ;  /* 0x0000003534027209 */ /* 0x000fe40007810000 */
[----:B------:R-:W-:Y:S01]  /*3890*/  FSEL R54, R54, -INF , P3 ;  /* 0xff80000036367808 */ /* 0x000fe20001800000 */
[----:B------:R-:W-:Y:S01]  /*38a0*/  LDSM.16.MT88.4 R88, [R180+0x2000] ;  /* 0x00200000b458783b */ /* 0x000fe20000004200 */
[----:B------:R-:W-:Y:S02]  /*38b0*/  FSEL R55, R55, -INF , P2 ;  /* 0xff80000037377808 */ /* 0x000fe40001000000 */
[----:B------:R-:W-:Y:S01]  /*38c0*/  FSEL R49, R49, -INF , P0 ;  /* 0xff80000031317808 */ /* 0x000fe20000000000 */
[----:B------:R-:W-:Y:S01]  /*38d0*/  LDSM.16.MT88.4 R96, [R183+0x4000] ;  /* 0x00400000b760783b */ /* 0x000fe20000004200 */
[----:B------:R-:W-:-:S02]  /*38e0*/  ISETP.GT.AND P2, PT, R3, 0x10, PT ;  /* 0x000000100300780c */ /* 0x000fc40003f44270 */
[----:B------:R-:W-:Y:S01]  /*38f0*/  FMNMX.FTZ R2, R48, R2, !PT ;  /* 0x0000000230027209 */ /* 0x000fe20007810000 */
[----:B------:R-:W-:Y:S01]  /*3900*/  LDSM.16.MT88.4 R120, [R182+0x4000] ;  /* 0x00400000b678783b */ /* 0x000fe20000004200 */
[----:B------:R-:W-:Y:S02]  /*3910*/  FSEL R50, R50, -INF , P1 ;  /* 0xff80000032327808 */ /* 0x000fe40000800000 */
[----:B------:R-:W-:Y:S01]  /*3920*/  FMNMX.FTZ R13, R54, R55, !PT ;  /* 0x00000037360d7209 */ /* 0x000fe20007810000 */
[----:B------:R-:W-:Y:S01]  /*3930*/  LDSM.16.MT88.4 R108, [R181+0x4000] ;  /* 0x00400000b56c783b */ /* 0x000fe20000004200 */
[----:B------:R-:W-:Y:S02]  /*3940*/  ISETP.GT.AND P1, PT, R3, 0x11, PT ;  /* 0x000000110300780c */ /* 0x000fe40003f24270 */
[----:B------:R-:W-:Y:S01]  /*3950*/  FSEL R5, R44, -INF , P2 ;  /* 0xff8000002c057808 */ /* 0x000fe20001000000 */
[----:B------:R-:W-:Y:S01]  /*3960*/  LDSM.16.MT88.4 R16, [R182+0x800] ;  /* 0x00080000b610783b */ /* 0x000fe20000004200 */
[----:B------:R-:W-:-:S02]  /*3970*/  FMNMX.FTZ R2, R49, R2, !PT ;  /* 0x0000000231027209 */ /* 0x000fc40007810000 */
[----:B------:R-:W-:Y:S01]  /*3980*/  FSEL R6, R51, -INF , P0 ;  /* 0xff80000033067808 */ /* 0x000fe20000000000 */
[----:B------:R-:W-:Y:S01]  /*3990*/  LDSM.16.MT88.4 R20, [R180+0x800] ;  /* 0x00080000b414783b */ /* 0x000fe20000004200 */
[----:B------:R-:W-:Y:S02]  /*39a0*/  FMNMX.FTZ R13, R50, R13, !PT ;  /* 0x0000000d320d7209 */ /* 0x000fe40007810000 */
[----:B------:R-:W-:Y:S01]  /*39b0*/  ISETP.GT.AND P0, PT, R3, 0x18, PT ;  /* 0x000000180300780c */ /* 0x000fe20003f04270 */
[----:B------:R-:W0:Y:S01]  /*39c0*/  LDGDEPBAR ;  /* 0x00000000000079af */ /* 0x000e220000000000 */
[----:B------:R-:W-:Y:S02]  /*39d0*/  FSEL R4, R45, -INF , P1 ;  /* 0xff8000002d047808 */ /* 0x000fe40000800000 */
[----:B------:R-:W-:Y:S02]  /*39e0*/  FMNMX.FTZ R7, R5, R2, !PT ;  /* 0x0000000205077209 */ /* 0x000fe40007810000 */
[----:B-1----:R-:W-:-:S02]  /*39f0*/  FSEL R11, R46, -INF , P2 ;  /* 0xff8000002e0b7808 */ /* 0x002fc40001000000 */
[----:B------:R-:W-:Y:S02]  /*3a00*/  FMNMX.FTZ R13, R6, R13, !PT ;  /* 0x0000000d060d7209 */ /* 0x000fe40007810000 */
[----:B------:R-:W-:Y:S02]  /*3a10*/  FSEL R10, R47, -INF , P1 ;  /* 0xff8000002f0a7808 */ /* 0x000fe40000800000 */
[----:B------:R-:W-:Y:S02]  /*3a20*/  ISETP.GT.AND P1, PT, R3, 0x19, PT ;  /* 0x000000190300780c */ /* 0x000fe40003f24270 */
[----:B------:R-:W-:Y:S02]  /*3a30*/  FSEL R12, R40, -INF , P0 ;  /* 0xff800000280c7808 */ /* 0x000fe40000000000 */
[----:B------:R-:W-:Y:S02]  /*3a40*/  FMNMX.FTZ R7, R4, R7, !PT ;  /* 0x0000000704077209 */ /* 0x000fe40007810000 */
[----:B------:R-:W-:-:S02]  /*3a50*/  FMNMX.FTZ R13, R11, R13, !PT ;  /* 0x0000000d0b0d7209 */ /* 0x000fc40007810000 */
[----:B------:R-:W-:Y:S02]  /*3a60*/  FSEL R9, R42, -INF , P0 ;  /* 0xff8000002a097808 */ /* 0x000fe40000000000 */
[----:B------:R-:W-:Y:S02]  /*3a70*/  FSEL R2, R41, -INF , P1 ;  /* 0xff80000029027808 */ /* 0x000fe40000800000 */
[C---:B------:R-:W-:Y:S02]  /*3a80*/  ISETP.GT.AND P0, PT, R3.reuse, 0x20, PT ;  /* 0x000000200300780c */ /* 0x040fe40003f04270 */
[----:B------:R-:W-:Y:S02]  /*3a90*/  FMNMX.FTZ R7, R12, R7, !PT ;  /* 0x000000070c077209 */ /* 0x000fe40007810000 */
[----:B------:R-:W-:Y:S02]  /*3aa0*/  FMNMX.FTZ R13, R10, R13, !PT ;  /* 0x0000000d0a0d7209 */ /* 0x000fe40007810000 */
[----:B------:R-:W-:-:S02]  /*3ab0*/  ISETP.GT.AND P6, PT, R3, 0x21, PT ;  /* 0x000000210300780c */ /* 0x000fc40003fc4270 */
[----:B------:R-:W-:Y:S02]  /*3ac0*/  FSEL R144, R36, -INF , P0 ;  /* 0xff80000024907808 */ /* 0x000fe40000000000 */
[----:B------:R-:W-:Y:S02]  /*3ad0*/  FMNMX.FTZ R7, R2, R7, !PT ;  /* 0x0000000702077209 */ /* 0x000fe40007810000 */
[----:B------:R-:W-:Y:S02]  /*3ae0*/  FSEL R8, R43, -INF , P1 ;  /* 0xff8000002b087808 */ /* 0x000fe40000800000 */
[----:B------:R-:W-:Y:S01]  /*3af0*/  FMNMX.FTZ R13, R9, R13, !PT ;  /* 0x0000000d090d7209 */ /* 0x000fe20007810000 */
[----:B------:R-:W-:Y:S01]  /*3b00*/  LDSM.16.MT88.4 R40, [R182] ;  /* 0x00000000b628783b */ /* 0x000fe20000004200 */
[----:B------:R-:W-:Y:S02]  /*3b10*/  ISETP.GT.AND P5, PT, R3, 0x28, PT ;  /* 0x000000280300780c */ /* 0x000fe40003fa4270 */
[----:B------:R-:W-:-:S02]  /*3b20*/  FSEL R145, R37, -INF , P6 ;  /* 0xff80000025917808 */ /* 0x000fc40003000000 */
[----:B------:R-:W-:Y:S02]  /*3b30*/  FMNMX.FTZ R7, R144, R7, !PT ;  /* 0x0000000790077209 */ /* 0x000fe40007810000 */
[----:B------:R-:W-:Y:S02]  /*3b40*/  FSEL R156, R38, -INF , P0 ;  /* 0xff800000269c7808 */ /* 0x000fe40000000000 */
[----:B------:R-:W-:Y:S02]  /*3b50*/  FMNMX.FTZ R13, R8, R13, !PT ;  /* 0x0000000d080d7209 */ /* 0x000fe40007810000 */
[----:B------:R-:W-:Y:S02]  /*3b60*/  ISETP.GT.AND P4, PT, R3, 0x29, PT ;  /* 0x000000290300780c */ /* 0x000fe40003f84270 */
[----:B------:R-:W-:Y:S02]  /*3b70*/  FSEL R149, R32, -INF , P5 ;  /* 0xff80000020957808 */ /* 0x000fe40002800000 */
[----:B------:R-:W-:-:S02]  /*3b80*/  FMNMX.FTZ R7, R145, R7, !PT ;  /* 0x0000000791077209 */ /* 0x000fc40007810000 */
[----:B------:R-:W-:Y:S02]  /*3b90*/  FSEL R157, R39, -INF , P6 ;  /* 0xff800000279d7808 */ /* 0x000fe40003000000 */
[----:B------:R-:W-:Y:S02]  /*3ba0*/  FMNMX.FTZ R13, R156, R13, !PT ;  /* 0x0000000d9c0d7209 */ /* 0x000fe40007810000 */
[C---:B------:R-:W-:Y:S02]  /*3bb0*/  ISETP.GT.AND P3, PT, R3.reuse, 0x30, PT ;  /* 0x000000300300780c */ /* 0x040fe40003f64270 */
[----:B------:R-:W-:Y:S02]  /*3bc0*/  ISETP.GT.AND P2, PT, R3, 0x31, PT ;  /* 0x000000310300780c */ /* 0x000fe40003f44270 */
[----:B------:R-:W-:Y:S02]  /*3bd0*/  FSEL R150, R33, -INF , P4 ;  /* 0xff80000021967808 */ /* 0x000fe40002000000 */
[----:B------:R-:W-:-:S02]  /*3be0*/  FMNMX.FTZ R7, R149, R7, !PT ;  /* 0x0000000795077209 */ /* 0x000fc40007810000 */
[----:B------:R-:W-:Y:S02]  /*3bf0*/  FSEL R159, R34, -INF , P5 ;  /* 0xff800000229f7808 */ /* 0x000fe40002800000 */
[----:B------:R-:W-:Y:S02]  /*3c00*/  FMNMX.FTZ R13, R157, R13, !PT ;  /* 0x0000000d9d0d7209 */ /* 0x000fe40007810000 */
[----:B------:R-:W-:Y:S02]  /*3c10*/  FSEL R28, R28, -INF , P3 ;  /* 0xff8000001c1c7808 */ /* 0x000fe40001800000 */
[----:B------:R-:W-:Y:S02]  /*3c20*/  FMNMX.FTZ R7, R150, R7, !PT ;  /* 0x0000000796077209 */ /* 0x000fe40007810000 */
[----:B------:R-:W-:Y:S02]  /*3c30*/  FSEL R158, R29, -INF , P2 ;  /* 0xff8000001d9e7808 */ /* 0x000fe40001000000 */
[----:B------:R-:W-:-:S02]  /*3c40*/  FSEL R29, R35, -INF , P4 ;  /* 0xff800000231d7808 */ /* 0x000fc40002000000 */
[----:B------:R-:W-:Y:S02]  /*3c50*/  FMNMX.FTZ R13, R159, R13, !PT ;  /* 0x0000000d9f0d7209 */ /* 0x000fe40007810000 */
[----:B------:R-:W-:Y:S02]  /*3c60*/  ISETP.GT.AND P1, PT, R3, 0x38, PT ;  /* 0x000000380300780c */ /* 0x000fe40003f24270 */
[----:B------:R-:W-:Y:S02]  /*3c70*/  FMNMX.FTZ R7, R28, R7, !PT ;  /* 0x000000071c077209 */ /* 0x000fe40007810000 */
[----:B------:R-:W-:Y:S02]  /*3c80*/  FSEL R152, R30, -INF , P3 ;  /* 0xff8000001e987808 */ /* 0x000fe40001800000 */
[----:B------:R-:W-:Y:S02]  /*3c90*/  FMNMX.FTZ R13, R29, R13, !PT ;  /* 0x0000000d1d0d7209 */ /* 0x000fe40007810000 */
[----:B------:R-:W-:-:S02]  /*3ca0*/  ISETP.GT.AND P0, PT, R3, 0x39, PT ;  /* 0x000000390300780c */ /* 0x000fc40003f04270 */
[----:B------:R-:W-:Y:S02]  /*3cb0*/  FSEL R155, R24, -INF , P1 ;  /* 0xff800000189b7808 */ /* 0x000fe40000800000 */
[----:B------:R-:W-:Y:S02]  /*3cc0*/  FMNMX.FTZ R7, R158, R7, !PT ;  /* 0x000000079e077209 */ /* 0x000fe40007810000 */
[----:B------:R-:W-:Y:S02]  /*3cd0*/  FSEL R151, R31, -INF , P2 ;  /* 0xff8000001f977808 */ /* 0x000fe40001000000 */
[----:B------:R-:W-:Y:S02]  /*3ce0*/  FMNMX.FTZ R13, R152, R13, !PT ;  /* 0x0000000d980d7209 */ /* 0x000fe40007810000 */
[----:B------:R-:W-:Y:S02]  /*3cf0*/  FSEL R154, R25, -INF , P0 ;  /* 0xff800000199a7808 */ /* 0x000fe40000000000 */
[----:B------:R-:W-:-:S02]  /*3d00*/  FMNMX.FTZ R3, R155, R7, !PT ;  /* 0x000000079b037209 */ /* 0x000fc40007810000 */
[----:B------:R-:W-:Y:S02]  /*3d10*/  FSEL R148, R26, -INF , P1 ;  /* 0xff8000001a947808 */ /* 0x000fe40000800000 */
[----:B------:R-:W-:Y:S02]  /*3d20*/  FMNMX.FTZ R13, R151, R13, !PT ;  /* 0x0000000d970d7209 */ /* 0x000fe40007810000 */
[----:B------:R-:W-:Y:S02]  /*3d30*/  FMNMX.FTZ R3, R154, R3, !PT ;  /* 0x000000039a037209 */ /* 0x000fe40007810000 */
[----:B------:R-:W-:Y:S02]  /*3d40*/  FSEL R147, R27, -INF , P0 ;  /* 0xff8000001b937808 */ /* 0x000fe40000000000 */
[----:B------:R-:W-:Y:S01]  /*3d50*/  FMNMX.FTZ R13, R148, R13, !PT ;  /* 0x0000000d940d7209 */ /* 0x000fe20007810000 */
[----:B------:R-:W1:Y:S03]  /*3d60*/  SHFL.BFLY PT, R7, R3, 0x2, 0x1f ;  /* 0x0c401f0003077f89 */ /* 0x000e6600000e0000 */
[----:B------:R-:W-:Y:S01]  /*3d70*/  FMNMX.FTZ R15, R147, R13, !PT ;  /* 0x0000000d930f7209 */ /* 0x000fe20007810000 */
[----:B------:R-:W-:Y:S04]  /*3d80*/  LDSM.16.MT88.4 R24, [R182+0x2800] ;  /* 0x00280000b618783b */ /* 0x000fe80000004200 */
[----:B------:R-:W2:Y:S01]  /*3d90*/  SHFL.BFLY PT, R13, R15, 0x2, 0x1f ;  /* 0x0c401f000f0d7f89 */ /* 0x000ea200000e0000 */
[----:B-1----:R-:W-:-:S05]  /*3da0*/  FMNMX.FTZ R14, R3, R7, !PT ;  /* 0x00000007030e7209 */ /* 0x002fca0007810000 */
[----:B------:R-:W1:Y:S01]  /*3db0*/  SHFL.BFLY PT, R132, R14, 0x1, 0x1f ;  /* 0x0c201f000e847f89 */ /* 0x000e6200000e0000 */
[----:B--2---:R-:W-:-:S05]  /*3dc0*/  FMNMX.FTZ R7, R15, R13, !PT ;  /* 0x0000000d0f077209 */ /* 0x004fca0007810000 */
[----:B------:R-:W2:Y:S01]  /*3dd0*/  SHFL.BFLY PT, R3, R7, 0x1, 0x1f ;  /* 0x0c201f0007037f89 */ /* 0x000ea200000e0000 */
[----:B-1----:R-:W-:-:S04]  /*3de0*/  FMNMX.FTZ R132, R14, R132, !PT ;  /* 0x000000840e847209 */ /* 0x002fc80007810000 */
[C---:B------:R-:W-:Y:S01]  /*3df0*/  FSETP.NEU.FTZ.AND P0, PT, R132.reuse, -INF , PT ;  /* 0xff8000008400780b */ /* 0x040fe20003f1d000 */
[----:B------:R-:W-:Y:S01]  /*3e00*/  FMUL.FTZ R153, R132, c[0x0][0x2d0] ;  /* 0x0000b40084997a20 */ /* 0x000fe20000410000 */
[----:B--2---:R-:W-:-:S04]  /*3e10*/  FMNMX.FTZ R3, R7, R3, !PT ;  /* 0x0000000307037209 */ /* 0x004fc80007810000 */
[----:B------:R-:W-:Y:S02]  /*3e20*/  FSEL R153, R153, RZ, P0 ;  /* 0x000000ff99997208 */ /* 0x000fe40000000000 */
[C---:B------:R-:W-:Y:S01]  /*3e30*/  FSETP.NEU.FTZ.AND P0, PT, R3.reuse, -INF , PT ;  /* 0xff8000000300780b */ /* 0x040fe20003f1d000 */
[----:B------:R-:W-:Y:S02]  /*3e40*/  FMUL.FTZ R146, R3, c[0x0][0x2d0] ;  /* 0x0000b40003927a20 */ /* 0x000fe40000410000 */
[--C-:B------:R-:W-:Y:S02]  /*3e50*/  FFMA.FTZ R137, R48, c[0x0][0x2d0], -R153.reuse ;  /* 0x0000b40030897a23 */ /* 0x100fe40000010899 */
[--C-:B------:R-:W-:Y:S01]  /*3e60*/  FFMA.FTZ R133, R49, c[0x0][0x2d0], -R153.reuse ;  /* 0x0000b40031857a23 */ /* 0x100fe20000010899 */
[----:B------:R-:W-:Y:S01]  /*3e70*/  FSEL R146, R146, RZ, P0 ;  /* 0x000000ff92927208 */ /* 0x000fe20000000000 */
[--C-:B------:R-:W-:Y:S01]  /*3e80*/  FFMA.FTZ R139, R52, c[0x0][0x2d0], -R153.reuse ;  /* 0x0000b400348b7a23 */ /* 0x100fe20000010899 */
[----:B------:R-:W-:Y:S01]  /*3e90*/  ISETP.GE.AND P0, PT, R0, R241, PT ;  /* 0x000000f10000720c */ /* 0x000fe20003f06270 */
[----:B------:R-:W-:Y:S01]  /*3ea0*/  FFMA.FTZ R138, R53, c[0x0][0x2d0], -R153 ;  /* 0x0000b400358a7a23 */ /* 0x000fe20000010899 */
[----:B------:R-:W-:Y:S01]  /*3eb0*/  MUFU.EX2 R137, R137 ;  /* 0x0000008900897308 */ /* 0x000fe20000000800 */
[----:B------:R-:W-:-:S02]  /*3ec0*/  FFMA.FTZ R134, R50, c[0x0][0x2d0], -R146 ;  /* 0x0000b40032867a23 */ /* 0x000fc40000010892 */
[----:B------:R-:W1:Y:S01]  /*3ed0*/  LDSM.16.MT88.4 R48, [R181] ;  /* 0x00000000b530783b */ /* 0x000e620000004200 */
[--C-:B------:R-:W-:Y:S02]  /*3ee0*/  FFMA.FTZ R136, R54, c[0x0][0x2d0], -R146.reuse ;  /* 0x0000b40036887a23 */ /* 0x100fe40000010892 */
[--C-:B------:R-:W-:Y:S02]  /*3ef0*/  FFMA.FTZ R135, R55, c[0x0][0x2d0], -R146.reuse ;  /* 0x0000b40037877a23 */ /* 0x100fe40000010892 */
[----:B------:R-:W-:Y:S01]  /*3f00*/  FFMA.FTZ R33, R6, c[0x0][0x2d0], -R146 ;  /* 0x0000b40006217a23 */ /* 0x000fe20000010892 */
[----:B------:R-:W-:Y:S01]  /*3f10*/  MUFU.EX2 R139, R139 ;  /* 0x0000008b008b7308 */ /* 0x000fe20000000800 */
[--C-:B------:R-:W-:Y:S02]  /*3f20*/  FFMA.FTZ R35, R5, c[0x0][0x2d0], -R153.reuse ;  /* 0x0000b40005237a23 */ /* 0x100fe40000010899 */
[--C-:B------:R-:W-:Y:S02]  /*3f30*/  FFMA.FTZ R32, R4, c[0x0][0x2d0], -R153.reuse ;  /* 0x0000b40004207a23 */ /* 0x100fe40000010899 */
[----:B------:R-:W2:Y:S01]  /*3f40*/  LDSM.16.MT88.4 R4, [R180+0x4000] ;  /* 0x00400000b404783b */ /* 0x000ea20000004200 */
[----:B------:R-:W-:-:S02]  /*3f50*/  FFMA.FTZ R34, R12, c[0x0][0x2d0], -R153 ;  /* 0x0000b4000c227a23 */ /* 0x000fc40000010899 */
[----:B------:R-:W3:Y:S01]  /*3f60*/  MUFU.EX2 R138, R138 ;  /* 0x0000008a008a7308 */ /* 0x000ee20000000800 */
[--C-:B------:R-:W-:Y:S01]  /*3f70*/  FFMA.FTZ R143, R11, c[0x0][0x2d0], -R146.reuse ;  /* 0x0000b4000b8f7a23 */ /* 0x100fe20000010892 */
[----:B------:R-:W4:Y:S01]  /*3f80*/  LDSM.16.MT88.4 R12, [R183+0x800] ;  /* 0x00080000b70c783b */ /* 0x000f220000004200 */
[--C-:B------:R-:W-:Y:S02]  /*3f90*/  FFMA.FTZ R141, R10, c[0x0][0x2d0], -R146.reuse ;  /* 0x0000b4000a8d7a23 */ /* 0x100fe40000010892 */
[--C-:B------:R-:W-:Y:S02]  /*3fa0*/  FFMA.FTZ R142, R9, c[0x0][0x2d0], -R146.reuse ;  /* 0x0000b400098e7a23 */ /* 0x100fe40000010892 */
[----:B------:R-:W-:Y:S01]  /*3fb0*/  FFMA.FTZ R140, R8, c[0x0][0x2d0], -R146 ;  /* 0x0000b400088c7a23 */ /* 0x000fe20000010892 */
[----:B------:R-:W5:Y:S01]  /*3fc0*/  MUFU.EX2 R133, R133 ;  /* 0x0000008500857308 */ /* 0x000f620000000800 */
[----:B------:R-:W1:Y:S01]  /*3fd0*/  LDSM.16.MT88.4 R8, [R181+0x800] ;  /* 0x00080000b508783b */ /* 0x000e620000004200 */
[----:B------:R-:W-:-:S02]  /*3fe0*/  FFMA.FTZ R2, R2, c[0x0][0x2d0], -R153 ;  /* 0x0000b40002027a23 */ /* 0x000fc40000010899 */
[--C-:B------:R-:W-:Y:S02]  /*3ff0*/  FFMA.FTZ R144, R144, c[0x0][0x2d0], -R153.reuse ;  /* 0x0000b40090907a23 */ /* 0x100fe40000010899 */
[--C-:B------:R-:W-:Y:S02]  /*4000*/  FFMA.FTZ R145, R145, c[0x0][0x2d0], -R153.reuse ;  /* 0x0000b40091917a23 */ /* 0x100fe40000010899 */
[----:B------:R-:W-:Y:S01]  /*4010*/  MUFU.EX2 R136, R136 ;  /* 0x0000008800887308 */ /* 0x000fe20000000800 */
[----:B---3--:R-:W-:Y:S01]  /*4020*/  F2FP.BF16.PACK_AB R112, R138, R139 ;  /* 0x0000008b8a70723e */ /* 0x008fe200000010ff */
[--C-:B------:R-:W-:Y:S02]  /*4030*/  FFMA.FTZ R149, R149, c[0x0][0x2d0], -R153.reuse ;  /* 0x0000b40095957a23 */ /* 0x100fe40000010899 */
[----:B------:R-:W-:Y:S02]  /*4040*/  FFMA.FTZ R150, R150, c[0x0][0x2d0], -R153 ;  /* 0x0000b40096967a23 */ /* 0x000fe40000010899 */
[----:B------:R-:W-:-:S02]  /*4050*/  FFMA.FTZ R156, R156, c[0x0][0x2d0], -R146 ;  /* 0x0000b4009c9c7a23 */ /* 0x000fc40000010892 */
[----:B------:R-:W3:Y:S01]  /*4060*/  MUFU.EX2 R135, R135 ;  /* 0x0000008700877308 */ /* 0x000ee20000000800 */
[----:B-----5:R-:W-:Y:S01]  /*4070*/  F2FP.BF16.PACK_AB R114, R133, R137 ;  /* 0x000000898572723e */ /* 0x020fe200000010ff */
[--C-:B------:R-:W-:Y:S02]  /*4080*/  FFMA.FTZ R157, R157, c[0x0][0x2d0], -R146.reuse ;  /* 0x0000b4009d9d7a23 */ /* 0x100fe40000010892 */
[--C-:B------:R-:W-:Y:S02]  /*4090*/  FFMA.FTZ R159, R159, c[0x0][0x2d0], -R146.reuse ;  /* 0x0000b4009f9f7a23 */ /* 0x100fe40000010892 */
[----:B------:R-:W-:Y:S02]  /*40a0*/  FFMA.FTZ R160, R29, c[0x0][0x2d0], -R146 ;  /* 0x0000b4001da07a23 */ /* 0x000fe40000010892 */
[----:B------:R-:W-:Y:S01]  /*40b0*/  MUFU.EX2 R134, R134 ;  /* 0x0000008600867308 */ /* 0x000fe20000000800 */
[--C-:B------:R-:W-:Y:S02]  /*40c0*/  FFMA.FTZ R161, R28, c[0x0][0x2d0], -R153.reuse ;  /* 0x0000b4001ca17a23 */ /* 0x100fe40000010899 */
[----:B------:R-:W-:Y:S01]  /*40d0*/  LDSM.16.MT88.4 R28, [R180+0x5000] ;  /* 0x00500000b41c783b */ /* 0x000fe20000004200 */
[----:B------:R-:W-:-:S02]  /*40e0*/  FFMA.FTZ R158, R158, c[0x0][0x2d0], -R153 ;  /* 0x0000b4009e9e7a23 */ /* 0x000fc40000010899 */
[--C-:B------:R-:W-:Y:S02]  /*40f0*/  FFMA.FTZ R155, R155, c[0x0][0x2d0], -R153.reuse ;  /* 0x0000b4009b9b7a23 */ /* 0x100fe40000010899 */
[----:B------:R-:W5:Y:S01]  /*4100*/  MUFU.EX2 R33, R33 ;  /* 0x0000002100217308 */ /* 0x000f620000000800 */
[----:B---3--:R-:W-:Y:S01]  /*4110*/  F2FP.BF16.PACK_AB R113, R135, R136 ;  /* 0x000000888771723e */ /* 0x008fe200000010ff */
[----:B------:R-:W-:Y:S02]  /*4120*/  FFMA.FTZ R246, R154, c[0x0][0x2d0], -R153 ;  /* 0x0000b4009af67a23 */ /* 0x000fe40000010899 */
[--C-:B------:R-:W-:Y:S02]  /*4130*/  FFMA.FTZ R152, R152, c[0x0][0x2d0], -R146.reuse ;  /* 0x0000b40098987a23 */ /* 0x100fe40000010892 */
[--C-:B------:R-:W-:Y:S02]  /*4140*/  FFMA.FTZ R151, R151, c[0x0][0x2d0], -R146.reuse ;  /* 0x0000b40097977a23 */ /* 0x100fe40000010892 */
[----:B------:R-:W-:Y:S01]  /*4150*/  MUFU.EX2 R35, R35 ;  /* 0x0000002300237308 */ /* 0x000fe20000000800 */
[----:B------:R-:W-:-:S02]  /*4160*/  FFMA.FTZ R148, R148, c[0x0][0x2d0], -R146 ;  /* 0x0000b40094947a23 */ /* 0x000fc40000010892 */
[----:B------:R-:W-:Y:S02]  /*4170*/  FFMA.FTZ R245, R147, c[0x0][0x2d0], -R146 ;  /* 0x0000b40093f57a23 */ /* 0x000fe40000010892 */
[----:B------:R-:W-:Y:S02]  /*4180*/  FADD.FTZ R138, R139, R138 ;  /* 0x0000008a8b8a7221 */ /* 0x000fe40000010000 */
[----:B------:R-:W-:Y:S01]  /*4190*/  FADD.FTZ R135, R136, R135 ;  /* 0x0000008788877221 */ /* 0x000fe20000010000 */
[----:B-----5:R-:W-:Y:S01]  /*41a0*/  F2FP.BF16.PACK_AB R115, R33, R134 ;  /* 0x000000862173723e */ /* 0x020fe200000010ff */
[----:B------:R-:W3:Y:S01]  /*41b0*/  MUFU.EX2 R32, R32 ;  /* 0x0000002000207308 */ /* 0x000ee20000000800 */
[----:B------:R-:W-:Y:S02]  /*41c0*/  FADD.FTZ R137, R137, R138 ;  /* 0x0000008a89897221 */ /* 0x000fe40000010000 */
[----:B------:R-:W-:Y:S02]  /*41d0*/  FADD.FTZ R134, R134, R135 ;  /* 0x0000008786867221 */ /* 0x000fe40000010000 */
[----:B------:R-:W-:Y:S01]  /*41e0*/  FADD.FTZ R137, R133, R137 ;  /* 0x0000008985897221 */ /* 0x000fe20000010000 */
[C---:B------:R-:W-:Y:S01]  /*41f0*/  HMMA.16816.F32.BF16 R128, R112.reuse, R124, RZ ;  /* 0x0000007c7080723c */ /* 0x040fe200000418ff */
[----:B------:R-:W-:Y:S01]  /*4200*/  FADD.FTZ R134, R33, R134 ;  /* 0x0000008621867221 */ /* 0x000fe20000010000 */
[----:B------:R-:W-:Y:S06]  /*4210*/  MUFU.EX2 R34, R34 ;  /* 0x0000002200227308 */ /* 0x000fec0000000800 */
[C---:B-1----:R-:W-:Y:S02]  /*4220*/  HMMA.16816.F32.BF16 R44, R112.reuse, R48, RZ ;  /* 0x00000030702c723c */ /* 0x042fe400000418ff */
[----:B------:R-:W-:Y:S06]  /*4230*/  MUFU.EX2 R2, R2 ;  /* 0x0000000200027308 */ /* 0x000fec0000000800 */
[C---:B------:R-:W-:Y:S02]  /*4240*/  HMMA.16816.F32.BF16 R124, R112.reuse, R126, RZ ;  /* 0x0000007e707c723c */ /* 0x040fe400000418ff */
[----:B------:R-:W-:Y:S06]  /*4250*/  MUFU.EX2 R143, R143 ;  /* 0x0000008f008f7308 */ /* 0x000fec0000000800 */
[C---:B------:R-:W-:Y:S02]  /*4260*/  HMMA.16816.F32.BF16 R48, R112.reuse, R50, RZ ;  /* 0x000000327030723c */ /* 0x040fe400000418ff */
[----:B------:R-:W1:Y:S06]  /*4270*/  MUFU.EX2 R141, R141 ;  /* 0x0000008d008d7308 */ /* 0x000e6c0000000800 */
[C---:B------:R-:W-:Y:S02]  /*4280*/  HMMA.16816.F32.BF16 R36, R112.reuse, R40, RZ ;  /* 0x000000287024723c */ /* 0x040fe400000418ff */
[----:B------:R-:W-:Y:S06]  /*4290*/  MUFU.EX2 R142, R142 ;  /* 0x0000008e008e7308 */ /* 0x000fec0000000800 */
[C---:B------:R-:W-:Y:S02]  /*42a0*/  HMMA.16816.F32.BF16 R52, R112.reuse, R56, RZ ;  /* 0x000000387034723c */ /* 0x040fe400000418ff */
[----:B------:R-:W5:Y:S06]  /*42b0*/  MUFU.EX2 R140, R140 ;  /* 0x0000008c008c7308 */ /* 0x000f6c0000000800 */
[C---:B------:R-:W-:Y:S02]  /*42c0*/  HMMA.16816.F32.BF16 R60, R112.reuse, R64, RZ ;  /* 0x00000040703c723c */ /* 0x040fe400000418ff */
[----:B------:R-:W-:Y:S06]  /*42d0*/  MUFU.EX2 R144, R144 ;  /* 0x0000009000907308 */ /* 0x000fec0000000800 */
[C---:B------:R-:W-:Y:S02]  /*42e0*/  HMMA.16816.F32.BF16 R68, R112.reuse, R72, RZ ;  /* 0x000000487044723c */ /* 0x040fe400000418ff */
[----:B------:R-:W1:Y:S06]  /*42f0*/  MUFU.EX2 R145, R145 ;  /* 0x0000009100917308 */ /* 0x000e6c0000000800 */
        /* <DEDUP_REMOVED lines=13> */
[----:B------:R-:W1:Y:S06]  /*43d0*/  MUFU.EX2 R161, R161 ;  /* 0x000000a100a17308 */ /* 0x000e6c0000000800 */
[C---:B------:R-:W-:Y:S02]  /*43e0*/  HMMA.16816.F32.BF16 R64, R112.reuse, R66, RZ ;  /* 0x000000427040723c */ /* 0x040fe400000418ff */
[----:B------:R-:W-:Y:S06]  /*43f0*/  MUFU.EX2 R158, R158 ;  /* 0x0000009e009e7308 */ /* 0x000fec0000000800 */
[C---:B------:R-:W-:Y:S02]  /*4400*/  HMMA.16816.F32.BF16 R72, R112.reuse, R74, RZ ;  /* 0x0000004a7048723c */ /* 0x040fe400000418ff */
[----:B------:R-:W-:Y:S06]  /*4410*/  MUFU.EX2 R155, R155 ;  /* 0x0000009b009b7308 */ /* 0x000fec0000000800 */
[C---:B------:R-:W-:Y:S02]  /*4420*/  HMMA.16816.F32.BF16 R80, R112.reuse, R82, RZ ;  /* 0x000000527050723c */ /* 0x040fe400000418ff */
[----:B------:R-:W-:Y:S06]  /*4430*/  MUFU.EX2 R246, R246 ;  /* 0x000000f600f67308 */ /* 0x000fec0000000800 */
[C---:B------:R-:W-:Y:S02]  /*4440*/  HMMA.16816.F32.BF16 R88, R112.reuse, R90, RZ ;  /* 0x0000005a7058723c */ /* 0x040fe400000418ff */
[----:B------:R-:W1:Y:S06]  /*4450*/  MUFU.EX2 R152, R152 ;  /* 0x0000009800987308 */ /* 0x000e6c0000000800 */
[C---:B------:R-:W-:Y:S02]  /*4460*/  HMMA.16816.F32.BF16 R96, R112.reuse, R98, RZ ;  /* 0x000000627060723c */ /* 0x040fe400000418ff */
[----:B------:R-:W1:Y:S06]  /*4470*/  MUFU.EX2 R151, R151 ;  /* 0x0000009700977308 */ /* 0x000e6c0000000800 */
[C---:B------:R-:W-:Y:S02]  /*4480*/  HMMA.16816.F32.BF16 R120, R112.reuse, R122, RZ ;  /* 0x0000007a7078723c */ /* 0x040fe400000418ff */
[----:B------:R-:W1:Y:S06]  /*4490*/  MUFU.EX2 R148, R148 ;  /* 0x0000009400947308 */ /* 0x000e6c0000000800 */
[C---:B------:R-:W-:Y:S02]  /*44a0*/  HMMA.16816.F32.BF16 R108, R112.reuse, R110, RZ ;  /* 0x0000006e706c723c */ /* 0x040fe400000418ff */
[----:B------:R-:W4:Y:S06]  /*44b0*/  MUFU.EX2 R245, R245 ;  /* 0x000000f500f57308 */ /* 0x000f2c0000000800 */
[C---:B--2---:R-:W-:Y:S07]  /*44c0*/  HMMA.16816.F32.BF16 R116, R112.reuse, R4, RZ ;  /* 0x000000047074723c */ /* 0x044fee00000418ff */
[----:B---3--:R-:W-:Y:S01]  /*44d0*/  F2FP.BF16.PACK_AB R4, R32, R35 ;  /* 0x000000232004723e */ /* 0x008fe200000010ff */
[----:B------:R-:W-:Y:S01]  /*44e0*/  HMMA.16816.F32.BF16 R112, R112, R6, RZ ;  /* 0x000000067070723c */ /* 0x000fe200000418ff */
[----:B-1----:R-:W-:Y:S01]  /*44f0*/  F2FP.BF16.PACK_AB R5, R141, R143 ;  /* 0x0000008f8d05723e */ /* 0x002fe200000010ff */
[----:B------:R-:W-:-:S02]  /*4500*/  FADD.FTZ R35, R35, R137 ;  /* 0x0000008923237221 */ /* 0x000fc40000010000 */
[----:B------:R-:W-:Y:S02]  /*4510*/  FADD.FTZ R143, R143, R134 ;  /* 0x000000868f8f7221 */ /* 0x000fe40000010000 */
[----:B------:R-:W-:Y:S01]  /*4520*/  FADD.FTZ R35, R32, R35 ;  /* 0x0000002320237221 */ /* 0x000fe20000010000 */
[----:B------:R-:W-:Y:S01]  /*4530*/  F2FP.BF16.PACK_AB R6, R2, R34 ;  /* 0x000000220206723e */ /* 0x000fe200000010ff */
[----:B------:R-:W-:Y:S01]  /*4540*/  FADD.FTZ R143, R141, R143 ;  /* 0x0000008f8d8f7221 */ /* 0x000fe20000010000 */
[----:B-----5:R-:W-:Y:S01]  /*4550*/  F2FP.BF16.PACK_AB R7, R140, R142 ;  /* 0x0000008e8c07723e */ /* 0x020fe200000010ff */
[----:B------:R-:W-:Y:S02]  /*4560*/  FADD.FTZ R34, R34, R35 ;  /* 0x0000002322227221 */ /* 0x000fe40000010000 */
[----:B------:R-:W-:Y:S02]  /*4570*/  FADD.FTZ R142, R142, R143 ;  /* 0x0000008f8e8e7221 */ /* 0x000fe40000010000 */
[----:B------:R-:W-:-:S02]  /*4580*/  FADD.FTZ R34, R2, R34 ;  /* 0x0000002202227221 */ /* 0x000fc40000010000 */
[----:B----4-:R-:W-:Y:S01]  /*4590*/  HMMA.16816.F32.BF16 R128, R4, R12, R128 ;  /* 0x0000000c0480723c */ /* 0x010fe20000041880 */
[----:B------:R-:W-:-:S07]  /*45a0*/  FADD.FTZ R142, R140, R142 ;  /* 0x0000008e8c8e7221 */ /* 0x000fce0000010000 */
[C---:B------:R-:W-:Y:S01]  /*45b0*/  HMMA.16816.F32.BF16 R124, R4.reuse, R14, R124 ;  /* 0x0000000e047c723c */ /* 0x040fe2000004187c */
[----:B------:R-:W1:Y:S07]  /*45c0*/  LDSM.16.MT88.4 R12, [R183+0x2800] ;  /* 0x00280000b70c783b */ /* 0x000e6e0000004200 */
[C---:B------:R-:W-:Y:S08]  /*45d0*/  HMMA.16816.F32.BF16 R44, R4.reuse, R8, R44 ;  /* 0x00000008042c723c */ /* 0x040ff0000004182c */
[C---:B------:R-:W-:Y:S01]  /*45e0*/  HMMA.16816.F32.BF16 R48, R4.reuse, R10, R48 ;  /* 0x0000000a0430723c */ /* 0x040fe20000041830 */
[----:B------:R-:W2:Y:S07]  /*45f0*/  LDSM.16.MT88.4 R8, [R181+0x2800] ;  /* 0x00280000b508783b */ /* 0x000eae0000004200 */
[C---:B------:R-:W-:Y:S08]  /*4600*/  HMMA.16816.F32.BF16 R36, R4.reuse, R16, R36 ;  /* 0x000000100424723c */ /* 0x040ff00000041824 */
[C---:B------:R-:W-:Y:S01]  /*4610*/  HMMA.16816.F32.BF16 R40, R4.reuse, R18, R40 ;  /* 0x000000120428723c */ /* 0x040fe20000041828 */
[----:B------:R-:W3:Y:S07]  /*4620*/  LDSM.16.MT88.4 R16, [R180+0x2800] ;  /* 0x00280000b410783b */ /* 0x000eee0000004200 */
[C---:B------:R-:W-:Y:S08]  /*4630*/  HMMA.16816.F32.BF16 R52, R4.reuse, R20, R52 ;  /* 0x000000140434723c */ /* 0x040ff00000041834 */
[C---:B-1----:R-:W-:Y:S08]  /*4640*/  HMMA.16816.F32.BF16 R60, R4.reuse, R12, R60 ;  /* 0x0000000c043c723c */ /* 0x042ff0000004183c */
[C---:B------:R-:W-:Y:S01]  /*4650*/  HMMA.16816.F32.BF16 R64, R4.reuse, R14, R64 ;  /* 0x0000000e0440723c */ /* 0x040fe20000041840 */
[----:B------:R-:W1:Y:S07]  /*4660*/  LDSM.16.MT88.4 R12, [R182+0x4800] ;  /* 0x00480000b60c783b */ /* 0x000e6e0000004200 */
[C---:B--2---:R-:W-:Y:S08]  /*4670*/  HMMA.16816.F32.BF16 R76, R4.reuse, R8, R76 ;  /* 0x00000008044c723c */ /* 0x044ff0000004184c */
[C---:B------:R-:W-:Y:S01]  /*4680*/  HMMA.16816.F32.BF16 R80, R4.reuse, R10, R80 ;  /* 0x0000000a0450723c */ /* 0x040fe20000041850 */
[----:B------:R-:W2:Y:S07]  /*4690*/  LDSM.16.MT88.4 R8, [R181+0x4800] ;  /* 0x00480000b508783b */ /* 0x000eae0000004200 */
[C---:B------:R-:W-:Y:S01]  /*46a0*/  HMMA.16816.F32.BF16 R56, R4.reuse, R22, R56 ;  /* 0x000000160438723c */ /* 0x040fe20000041838 */
[----:B------:R-:W4:Y:S07]  /*46b0*/  LDSM.16.MT88.4 R20, [R183+0x4800] ;  /* 0x00480000b714783b */ /* 0x000f2e0000004200 */
[C---:B---3--:R-:W-:Y:S08]  /*46c0*/  HMMA.16816.F32.BF16 R84, R4.reuse, R16, R84 ;  /* 0x000000100454723c */ /* 0x048ff00000041854 */
[C---:B------:R-:W-:Y:S01]  /*46d0*/  HMMA.16816.F32.BF16 R88, R4.reuse, R18, R88 ;  /* 0x000000120458723c */ /* 0x040fe20000041858 */
[----:B------:R-:W3:Y:S07]  /*46e0*/  LDSM.16.MT88.4 R16, [R180+0x4800] ;  /* 0x00480000b410783b */ /* 0x000eee0000004200 */
[C---:B-1----:R-:W-:Y:S08]  /*46f0*/  HMMA.16816.F32.BF16 R100, R4.reuse, R12, R100 ;  /* 0x0000000c0464723c */ /* 0x042ff00000041864 */
[C---:B------:R-:W-:Y:S01]  /*4700*/  HMMA.16816.F32.BF16 R120, R4.reuse, R14, R120 ;  /* 0x0000000e0478723c */ /* 0x040fe20000041878 */
[----:B------:R-:W1:Y:S07]  /*4710*/  LDSM.16.MT88.4 R12, [R182+0x1000] ;  /* 0x00100000b60c783b */ /* 0x000e6e0000004200 */
[C---:B--2---:R-:W-:Y:S08]  /*4720*/  HMMA.16816.F32.BF16 R104, R4.reuse, R8, R104 ;  /* 0x000000080468723c */ /* 0x044ff00000041868 */
[C---:B------:R-:W-:Y:S01]  /*4730*/  HMMA.16816.F32.BF16 R108, R4.reuse, R10, R108 ;  /* 0x0000000a046c723c */ /* 0x040fe2000004186c */
[----:B------:R-:W2:Y:S07]  /*4740*/  LDSM.16.MT88.4 R8, [R181+0x1000] ;  /* 0x00100000b508783b */ /* 0x000eae0000004200 */
[C---:B------:R-:W-:Y:S08]  /*4750*/  HMMA.16816.F32.BF16 R68, R4.reuse, R24, R68 ;  /* 0x000000180444723c */ /* 0x040ff00000041844 */
[C---:B------:R-:W-:Y:S01]  /*4760*/  HMMA.16816.F32.BF16 R72, R4.reuse, R26, R72 ;  /* 0x0000001a0448723c */ /* 0x040fe20000041848 */
[----:B------:R-:W-:Y:S07]  /*4770*/  LDSM.16.MT88.4 R24, [R183+0x3000] ;  /* 0x00300000b718783b */ /* 0x000fee0000004200 */
[C---:B----4-:R-:W-:Y:S08]  /*4780*/  HMMA.16816.F32.BF16 R92, R4.reuse, R20, R92 ;  /* 0x00000014045c723c */ /* 0x050ff0000004185c */
[C---:B------:R-:W-:Y:S01]  /*4790*/  HMMA.16816.F32.BF16 R96, R4.reuse, R22, R96 ;  /* 0x000000160460723c */ /* 0x040fe20000041860 */
[----:B------:R-:W4:Y:S07]  /*47a0*/  LDSM.16.MT88.4 R20, [R183+0x1000] ;  /* 0x00100000b714783b */ /* 0x000f2e0000004200 */
[C---:B---3--:R-:W-:Y:S08]  /*47b0*/  HMMA.16816.F32.BF16 R116, R4.reuse, R16, R116 ;  /* 0x000000100474723c */ /* 0x048ff00000041874 */
[----:B------:R-:W-:Y:S01]  /*47c0*/  HMMA.16816.F32.BF16 R112, R4, R18, R112 ;  /* 0x000000120470723c */ /* 0x000fe20000041870 */
[----:B------:R-:W3:Y:S06]  /*47d0*/  LDSM.16.MT88.4 R16, [R180+0x1000] ;  /* 0x00100000b410783b */ /* 0x000eec0000004200 */
[----:B------:R-:W-:Y:S01]  /*47e0*/  F2FP.BF16.PACK_AB R4, R145, R144 ;  /* 0x000000909104723e */ /* 0x000fe200000010ff */
[----:B------:R-:W-:Y:S01]  /*47f0*/  FADD.FTZ R144, R144, R34 ;  /* 0x0000002290907221 */ /* 0x000fe20000010000 */
[----:B------:R-:W-:-:S02]  /*4800*/  F2FP.BF16.PACK_AB R6, R150, R149 ;  /* 0x000000959606723e */ /* 0x000fc400000010ff */
[----:B------:R-:W-:Y:S01]  /*4810*/  F2FP.BF16.PACK_AB R5, R157, R156 ;  /* 0x0000009c9d05723e */ /* 0x000fe200000010ff */
[----:B------:R-:W-:Y:S01]  /*4820*/  FADD.FTZ R156, R156, R142 ;  /* 0x0000008e9c9c7221 */ /* 0x000fe20000010000 */
[----:B------:R-:W-:Y:S01]  /*4830*/  F2FP.BF16.PACK_AB R7, R160, R159 ;  /* 0x0000009fa007723e */ /* 0x000fe200000010ff */
[----:B------:R-:W-:Y:S02]  /*4840*/  FADD.FTZ R144, R145, R144 ;  /* 0x0000009091907221 */ /* 0x000fe40000010000 */
[----:B------:R-:W-:Y:S02]  /*4850*/  FADD.FTZ R156, R157, R156 ;  /* 0x0000009c9d9c7221 */ /* 0x000fe40000010000 */
[----:B------:R-:W-:Y:S02]  /*4860*/  FADD.FTZ R149, R149, R144 ;  /* 0x0000009095957221 */ /* 0x000fe40000010000 */
[----:B-1----:R-:W-:Y:S01]  /*4870*/  HMMA.16816.F32.BF16 R36, R4, R12, R36 ;  /* 0x0000000c0424723c */ /* 0x002fe20000041824 */
[----:B------:R-:W-:-:S02]  /*4880*/  FADD.FTZ R159, R159, R156 ;  /* 0x0000009c9f9f7221 */ /* 0x000fc40000010000 */
[----:B------:R-:W-:Y:S02]  /*4890*/  FADD.FTZ R149, R150, R149 ;  /* 0x0000009596957221 */ /* 0x000fe40000010000 */
[----:B------:R-:W-:Y:S02]  /*48a0*/  FADD.FTZ R159, R160, R159 ;  /* 0x0000009fa09f7221 */ /* 0x000fe40000010000 */
[----:B------:R-:W-:Y:S01]  /*48b0*/  FADD.FTZ R149, R161, R149 ;  /* 0x00000095a1957221 */ /* 0x000fe20000010000 */
[----:B------:R-:W-:Y:S01]  /*48c0*/  HMMA.16816.F32.BF16 R40, R4, R14, R40 ;  /* 0x0000000e0428723c */ /* 0x000fe20000041828 */
[----:B------:R-:W1:Y:S01]  /*48d0*/  LDSM.16.MT88.4 R12, [R182+0x3000] ;  /* 0x00300000b60c783b */ /* 0x000e620000004200 */
[----:B------:R-:W-:Y:S02]  /*48e0*/  FADD.FTZ R159, R152, R159 ;  /* 0x0000009f989f7221 */ /* 0x000fe40000010000 */
[----:B------:R-:W-:Y:S02]  /*48f0*/  FADD.FTZ R149, R158, R149 ;  /* 0x000000959e957221 */ /* 0x000fe40000010000 */
[----:B------:R-:W-:-:S02]  /*4900*/  FADD.FTZ R159, R151, R159 ;  /* 0x0000009f979f7221 */ /* 0x000fc40000010000 */
[----:B--2---:R-:W-:Y:S01]  /*4910*/  HMMA.16816.F32.BF16 R44, R4, R8, R44 ;  /* 0x00000008042c723c */ /* 0x004fe2000004182c */
[----:B------:R-:W-:Y:S02]  /*4920*/  FADD.FTZ R149, R155, R149 ;  /* 0x000000959b957221 */ /* 0x000fe40000010000 */
[----:B------:R-:W-:-:S05]  /*4930*/  FADD.FTZ R159, R148, R159 ;  /* 0x0000009f949f7221 */ /* 0x000fca0000010000 */
[C---:B------:R-:W-:Y:S01]  /*4940*/  HMMA.16816.F32.BF16 R48, R4.reuse, R10, R48 ;  /* 0x0000000a0430723c */ /* 0x040fe20000041830 */
[----:B------:R-:W2:Y:S07]  /*4950*/  LDSM.16.MT88.4 R8, [R181+0x3000] ;  /* 0x00300000b508783b */ /* 0x000eae0000004200 */
[C---:B----4-:R-:W-:Y:S08]  /*4960*/  HMMA.16816.F32.BF16 R128, R4.reuse, R20, R128 ;  /* 0x000000140480723c */ /* 0x050ff00000041880 */
[C---:B------:R-:W-:Y:S01]  /*4970*/  HMMA.16816.F32.BF16 R124, R4.reuse, R22, R124 ;  /* 0x00000016047c723c */ /* 0x040fe2000004187c */
[----:B------:R-:W-:Y:S07]  /*4980*/  LDSM.16.MT88.4 R20, [R180+0x3000] ;  /* 0x00300000b414783b */ /* 0x000fee0000004200 */
[C---:B---3--:R-:W-:Y:S08]  /*4990*/  HMMA.16816.F32.BF16 R52, R4.reuse, R16, R52 ;  /* 0x000000100434723c */ /* 0x048ff00000041834 */
[C---:B-1----:R-:W-:Y:S08]  /*49a0*/  HMMA.16816.F32.BF16 R68, R4.reuse, R12, R68 ;  /* 0x0000000c0444723c */ /* 0x042ff00000041844 */
[C---:B------:R-:W-:Y:S01]  /*49b0*/  HMMA.16816.F32.BF16 R72, R4.reuse, R14, R72 ;  /* 0x0000000e0448723c */ /* 0x040fe20000041848 */
[----:B------:R-:W1:Y:S07]  /*49c0*/  LDSM.16.MT88.4 R12, [R182+0x5000] ;  /* 0x00500000b60c783b */ /* 0x000e6e0000004200 */
[C---:B--2---:R-:W-:Y:S08]  /*49d0*/  HMMA.16816.F32.BF16 R76, R4.reuse, R8, R76 ;  /* 0x00000008044c723c */ /* 0x044ff0000004184c */
[C---:B------:R-:W-:Y:S01]  /*49e0*/  HMMA.16816.F32.BF16 R80, R4.reuse, R10, R80 ;  /* 0x0000000a0450723c */ /* 0x040fe20000041850 */
[----:B------:R-:W2:Y:S07]  /*49f0*/  LDSM.16.MT88.4 R8, [R181+0x5000] ;  /* 0x00500000b508783b */ /* 0x000eae0000004200 */
[C---:B------:R-:W-:Y:S01]  /*4a00*/  HMMA.16816.F32.BF16 R56, R4.reuse, R18, R56 ;  /* 0x000000120438723c */ /* 0x040fe20000041838 */
[----:B------:R-:W3:Y:S07]  /*4a10*/  LDSM.16.MT88.4 R16, [R183+0x5000] ;  /* 0x00500000b710783b */ /* 0x000eee0000004200 */
[C---:B------:R-:W-:Y:S08]  /*4a20*/  HMMA.16816.F32.BF16 R60, R4.reuse, R24, R60 ;  /* 0x00000018043c723c */ /* 0x040ff0000004183c */
[C---:B------:R-:W-:Y:S01]  /*4a30*/  HMMA.16816.F32.BF16 R64, R4.reuse, R26, R64 ;  /* 0x0000001a0440723c */ /* 0x040fe20000041840 */
[----:B------:R-:W-:Y:S07]  /*4a40*/  LDSM.16.MT88.4 R24, [R183+0x1800] ;  /* 0x00180000b718783b */ /* 0x000fee0000004200 */
        /* <DEDUP_REMOVED lines=8> */
[----:B------:R-:W4:Y:S07]  /*4ad0*/  LDSM.16.MT88.4 R20, [R181+0x1800] ;  /* 0x00180000b514783b */ /* 0x000f2e0000004200 */
[C---:B---3--:R-:W-:Y:S08]  /*4ae0*/  HMMA.16816.F32.BF16 R92, R4.reuse, R16, R92 ;  /* 0x00000010045c723c */ /* 0x048ff0000004185c */
[C---:B------:R-:W-:Y:S01]  /*4af0*/  HMMA.16816.F32.BF16 R96, R4.reuse, R18, R96 ;  /* 0x000000120460723c */ /* 0x040fe20000041860 */
[----:B------:R-:W3:Y:S07]  /*4b00*/  LDSM.16.MT88.4 R16, [R183+0x3800] ;  /* 0x00380000b710783b */ /* 0x000eee0000004200 */
[C---:B------:R-:W-:Y:S08]  /*4b10*/  HMMA.16816.F32.BF16 R116, R4.reuse, R28, R116 ;  /* 0x0000001c0474723c */ /* 0x040ff00000041874 */
[----:B------:R-:W-:Y:S07]  /*4b20*/  HMMA.16816.F32.BF16 R112, R4, R30, R112 ;  /* 0x0000001e0470723c */ /* 0x000fee0000041870 */
[----:B------:R-:W-:-:S02]  /*4b30*/  F2FP.BF16.PACK_AB R4, R158, R161 ;  /* 0x000000a19e04723e */ /* 0x000fc400000010ff */
[C---:B------:R-:W-:Y:S01]  /*4b40*/  F2FP.BF16.PACK_AB R6, R246.reuse, R155 ;  /* 0x0000009bf606723e */ /* 0x040fe200000010ff */
[----:B------:R-:W-:Y:S01]  /*4b50*/  FADD.FTZ R246, R246, R149 ;  /* 0x00000095f6f67221 */ /* 0x000fe20000010000 */
[----:B------:R-:W-:Y:S02]  /*4b60*/  F2FP.BF16.PACK_AB R5, R151, R152 ;  /* 0x000000989705723e */ /* 0x000fe400000010ff */
[C---:B------:R-:W-:Y:S01]  /*4b70*/  F2FP.BF16.PACK_AB R7, R245.reuse, R148 ;  /* 0x00000094f507723e */ /* 0x040fe200000010ff */
[----:B------:R-:W-:-:S06]  /*4b80*/  FADD.FTZ R245, R245, R159 ;  /* 0x0000009ff5f57221 */ /* 0x000fcc0000010000 */
        /* <DEDUP_REMOVED lines=8> */
[----:B------:R-:W5:Y:S07]  /*4c10*/  LDSM.16.MT88.4 R24, [R181+0x3800] ;  /* 0x00380000b518783b */ /* 0x000f6e0000004200 */
[C---:B----4-:R-:W-:Y:S08]  /*4c20*/  HMMA.16816.F32.BF16 R44, R4.reuse, R20, R44 ;  /* 0x00000014042c723c */ /* 0x050ff0000004182c */
        /* <DEDUP_REMOVED lines=11> */
[C---:B-----5:R-:W-:Y:S08]  /*4ce0*/  HMMA.16816.F32.BF16 R76, R4.reuse, R24, R76 ;  /* 0x00000018044c723c */ /* 0x060ff0000004184c */
[C---:B------:R-:W-:Y:S08]  /*4cf0*/  HMMA.16816.F32.BF16 R80, R4.reuse, R26, R80 ;  /* 0x0000001a0450723c */ /* 0x040ff00000041850 */
[C---:B----4-:R-:W-:Y:S08]  /*4d00*/  HMMA.16816.F32.BF16 R84, R4.reuse, R20, R84 ;  /* 0x000000140454723c */ /* 0x050ff00000041854 */
[C---:B------:R-:W-:Y:S08]  /*4d10*/  HMMA.16816.F32.BF16 R88, R4.reuse, R22, R88 ;  /* 0x000000160458723c */ /* 0x040ff00000041858 */
[C---:B---3--:R-:W-:Y:S08]  /*4d20*/  HMMA.16816.F32.BF16 R100, R4.reuse, R16, R100 ;  /* 0x000000100464723c */ /* 0x048ff00000041864 */
[C---:B------:R-:W-:Y:S08]  /*4d30*/  HMMA.16816.F32.BF16 R120, R4.reuse, R18, R120 ;  /* 0x000000120478723c */ /* 0x040ff00000041878 */
[C---:B-1----:R-:W-:Y:S08]  /*4d40*/  HMMA.16816.F32.BF16 R104, R4.reuse, R12, R104 ;  /* 0x0000000c0468723c */ /* 0x042ff00000041868 */
[C---:B------:R-:W-:Y:S08]  /*4d50*/  HMMA.16816.F32.BF16 R108, R4.reuse, R14, R108 ;  /* 0x0000000e046c723c */ /* 0x040ff0000004186c */
[C---:B--2---:R-:W-:Y:S08]  /*4d60*/  HMMA.16816.F32.BF16 R116, R4.reuse, R8, R116 ;  /* 0x000000080474723c */ /* 0x044ff00000041874 */
[----:B------:R-:W-:Y:S01]  /*4d70*/  HMMA.16816.F32.BF16 R112, R4, R10, R112 ;  /* 0x0000000a0470723c */ /* 0x000fe20000041870 */
[----:B------:R-:W-:Y:S07]  /*4d80*/  @!UPT UIADD3 URZ, URZ, URZ, URZ ;  /* 0x0000003f3f3ff290 */ /* 0x000fee000fffe03f */
[----:B------:R-:W-:Y:S11]  /*4d90*/  @!P0 BRA `(.L_x_43) ;  /* 0x000029e000008947 */ /* 0x000ff60003800000 */
[----:B------:R-:W-:Y:S02]  /*4da0*/  MOV R244, R0 ;  /* 0x0000000000f47202 */ /* 0x000fe40000000f00 */
[----:B------:R-:W-:-:S02]  /*4db0*/  MOV R0, R3 ;  /* 0x0000000300007202 */ /* 0x000fc40000000f00 */
[----:B------:R-:W-:Y:S02]  /*4dc0*/  MOV R2, R132 ;  /* 0x0000008400027202 */ /* 0x000fe40000000f00 */
.L_x_44:
[----:B------:R-:W-:Y:S04]  /*4dd0*/  DEPBAR.LE SB0, 0x0 ;  /* 0x000080000000791a */ /* 0x000fe80000000000 */
[----:B------:R-:W-:Y:S01]  /*4de0*/  WARPSYNC 0xffffffff ;  /* 0xffffffff00007948 */ /* 0x000fe20003800000 */
[----:B------:R-:W-:Y:S01]  /*4df0*/  BAR.SYNC.DEFER_BLOCKING 0x0 ;  /* 0x0000000000007b1d */ /* 0x000fe20000010000 */
[----:B------:R-:W-:Y:S01]  /*4e00*/  SHF.R.S32.HI R29, RZ, 0x1f, R244 ;  /* 0x0000001fff1d7819 */ /* 0x000fe200000114f4 */
[----:B------:R-:W-:Y:S01]  /*4e10*/  IMAD.WIDE.U32 R4, R244, c[0x0][0x208], RZ ;  /* 0x00008200f4047a25 */ /* 0x000fe200078e00ff */
[C---:B------:R-:W-:Y:S02]  /*4e20*/  IADD3 R3, P0, R248.reuse, 0x40, RZ ;  /* 0x00000040f8037810 */ /* 0x040fe40007f1e0ff */
[----:B------:R-:W-:Y:S01]  /*4e30*/  IADD3 R148, P1, R248, 0x80, RZ ;  /* 0x00000080f8947810 */ /* 0x000fe20007f3e0ff */
[----:B------:R-:W-:Y:S01]  /*4e40*/  IMAD R29, R29, c[0x0][0x208], RZ ;  /* 0x000082001d1d7a24 */ /* 0x000fe200078e02ff */
[----:B------:R-:W-:Y:S02]  /*4e50*/  SHF.L.U32 R22, R4, 0x6, RZ ;  /* 0x0000000604167819 */ /* 0x000fe400000006ff */
[----:B------:R-:W-:Y:S01]  /*4e60*/  IADD3.X R21, RZ, R194, RZ, P0, !PT ;  /* 0x000000c2ff157210 */ /* 0x000fe200007fe4ff */
[----:B------:R-:W-:Y:S01]  /*4e70*/  IMAD R29, R244, c[0x0][0x20c], R29 ;  /* 0x00008300f41d7a24 */ /* 0x000fe200078e021d */
[C---:B------:R-:W-:Y:S02]  /*4e80*/  IADD3 R12, P6, R22.reuse, R248, RZ ;  /* 0x000000f8160c7210 */ /* 0x040fe40007fde0ff */
[----:B------:R-:W-:Y:S02]  /*4e90*/  IADD3 R13, P4, R22, R3, RZ ;  /* 0x00000003160d7210 */ /* 0x000fe40007f9e0ff */
[----:B------:R-:W-:Y:S02]  /*4ea0*/  IADD3 R29, R5, R29, RZ ;  /* 0x0000001d051d7210 */ /* 0x000fe40007ffe0ff */
[----:B------:R-:W-:Y:S02]  /*4eb0*/  MOV R15, c[0x0][0x208] ;  /* 0x00008200000f7a02 */ /* 0x000fe40000000f00 */
[----:B------:R-:W-:Y:S02]  /*4ec0*/  SHF.L.U64.HI R29, R4, 0x6, R29 ;  /* 0x00000006041d7819 */ /* 0x000fe4000001021d */
[----:B------:R-:W-:Y:S02]  /*4ed0*/  LEA R162, P5, R12, c[0x0][0x1f8], 0x1 ;  /* 0x00007e000ca27a11 */ /* 0x000fe400078a08ff */
[----:B------:R-:W-:Y:S01]  /*4ee0*/  IADD3.X R136, R29, R21, RZ, P4, !PT ;  /* 0x000000151d887210 */ /* 0x000fe200027fe4ff */
[----:B------:R-:W-:Y:S01]  /*4ef0*/  LDSM.16.M88.4 R32, [R190] ;  /* 0x00000000be20783b */ /* 0x000fe20000000200 */
[----:B------:R-:W-:Y:S02]  /*4f00*/  LEA R30, P3, R13, c[0x0][0x1f8], 0x1 ;  /* 0x00007e000d1e7a11 */ /* 0x000fe400078608ff */
[----:B------:R-:W-:Y:S02]  /*4f10*/  IADD3.X R20, RZ, R194, RZ, P1, !PT ;  /* 0x000000c2ff147210 */ /* 0x000fe40000ffe4ff */
[----:B------:R-:W-:Y:S02]  /*4f20*/  IADD3 R14, P2, R22, R148, RZ ;  /* 0x00000094160e7210 */ /* 0x000fe40007f5e0ff */
[----:B------:R-:W-:Y:S01]  /*4f30*/  LEA R22, P0, R15, R22, 0x5 ;  /* 0x000000160f167211 */ /* 0x000fe200078028ff */
[----:B------:R-:W1:Y:S01]  /*4f40*/  LDSM.16.M88.4 R8, [R189] ;  /* 0x00000000bd08783b */ /* 0x000e620000000200 */
[C---:B------:R-:W-:Y:S02]  /*4f50*/  IADD3.X R31, R29.reuse, R194, RZ, P6, !PT ;  /* 0x000000c21d1f7210 */ /* 0x040fe400037fe4ff */
[----:B------:R-:W-:Y:S02]  /*4f60*/  MOV R23, c[0x0][0x20c] ;  /* 0x0000830000177a02 */ /* 0x000fe40000000f00 */
[----:B------:R-:W-:Y:S02]  /*4f70*/  IADD3.X R137, R29, R20, RZ, P2, !PT ;  /* 0x000000141d897210 */ /* 0x000fe400017fe4ff */
[----:B------:R-:W-:Y:S01]  /*4f80*/  LEA.HI.X R163, R12, c[0x0][0x1fc], R31, 0x1, P5 ;  /* 0x00007f000ca37a11 */ /* 0x000fe200028f0c1f */
[----:B------:R-:W2:Y:S01]  /*4f90*/  LDSM.16.M88.4 R16, [R189+0x800] ;  /* 0x00080000bd10783b */ /* 0x000ea20000000200 */
[C---:B------:R-:W-:Y:S02]  /*4fa0*/  IADD3 R148, P2, R22.reuse, R148, RZ ;  /* 0x0000009416947210 */ /* 0x040fe40007f5e0ff */
[----:B------:R-:W-:Y:S02]  /*4fb0*/  LEA.HI.X R31, R13, c[0x0][0x1fc], R136, 0x1, P3 ;  /* 0x00007f000d1f7a11 */ /* 0x000fe400018f0c88 */
[----:B------:R-:W-:Y:S02]  /*4fc0*/  LEA.HI.X R23, R15, R29, R23, 0x5, P0 ;  /* 0x0000001d0f177211 */ /* 0x000fe400000f2c17 */
[C---:B------:R-:W-:Y:S01]  /*4fd0*/  IADD3 R3, P3, R22.reuse, R3, RZ ;  /* 0x0000000316037210 */ /* 0x040fe20007f7e0ff */
[----:B------:R-:W3:Y:S01]  /*4fe0*/  LDSM.16.M88.4 R24, [R189+0x1000] ;  /* 0x00100000bd18783b */ /* 0x000ee20000000200 */
[----:B------:R-:W-:Y:S02]  /*4ff0*/  IADD3 R22, P4, R22, R248, RZ ;  /* 0x000000f816167210 */ /* 0x000fe40007f9e0ff */
[C---:B------:R-:W-:Y:S02]  /*5000*/  IADD3.X R149, R23.reuse, R21, RZ, P3, !PT ;  /* 0x0000001517957210 */ /* 0x040fe40001ffe4ff */
[----:B------:R-:W-:Y:S02]  /*5010*/  LEA R28, P1, R14, c[0x0][0x1f8], 0x1 ;  /* 0x00007e000e1c7a11 */ /* 0x000fe400078208ff */
[C---:B------:R-:W-:Y:S01]  /*5020*/  IADD3.X R150, R23.reuse, R20, RZ, P2, !PT ;  /* 0x0000001417967210 */ /* 0x040fe200017fe4ff */
[----:B------:R-:W4:Y:S01]  /*5030*/  LDSM.16.M88.4 R132, [R189+0x1800] ;  /* 0x00180000bd84783b */ /* 0x000f220000000200 */
[----:B------:R-:W-:Y:S02]  /*5040*/  LEA R156, P3, R148, c[0x0][0x1f8], 0x1 ;  /* 0x00007e00949c7a11 */ /* 0x000fe400078608ff */
[----:B------:R-:W-:Y:S02]  /*5050*/  IADD3.X R23, R23, R194, RZ, P4, !PT ;  /* 0x000000c217177210 */ /* 0x000fe400027fe4ff */
[C---:B------:R-:W-:Y:S02]  /*5060*/  LEA R158, P4, R3.reuse, c[0x0][0x1f8], 0x1 ;  /* 0x00007e00039e7a11 */ /* 0x040fe400078808ff */
[----:B------:R-:W-:Y:S01]  /*5070*/  ISETP.GE.AND P0, PT, R212, c[0x0][0x1d4], PT ;  /* 0x00007500d4007a0c */ /* 0x000fe20003f06270 */
[----:B------:R-:W-:Y:S01]  /*5080*/  LDSM.16.M88.4 R140, [R187] ;  /* 0x00000000bb8c783b */ /* 0x000fe20000000200 */
[----:B------:R-:W-:Y:S02]  /*5090*/  LEA.HI.X R29, R14, c[0x0][0x1fc], R137, 0x1, P1 ;  /* 0x00007f000e1d7a11 */ /* 0x000fe400008f0c89 */
[----:B------:R-:W-:Y:S02]  /*50a0*/  LEA.HI.X R159, R3, c[0x0][0x1fc], R149, 0x1, P4 ;  /* 0x00007f00039f7a11 */ /* 0x000fe400020f0c95 */
[----:B------:R-:W-:Y:S02]  /*50b0*/  LEA.HI.X R157, R148, c[0x0][0x1fc], R150, 0x1, P3 ;  /* 0x00007f00949d7a11 */ /* 0x000fe400018f0c96 */
[C---:B------:R-:W-:Y:S01]  /*50c0*/  LEA R160, P5, R22.reuse, c[0x0][0x1f8], 0x1 ;  /* 0x00007e0016a07a11 */ /* 0x040fe200078a08ff */
[C---:B-1----:R-:W-:Y:S01]  /*50d0*/  HMMA.16816.F32.BF16 R4, R32.reuse, R8, RZ ;  /* 0x000000082004723c */ /* 0x042fe200000418ff */
[----:B------:R-:W1:Y:S02]  /*50e0*/  LDSM.16.M88.4 R136, [R188] ;  /* 0x00000000bc88783b */ /* 0x000e640000000200 */
[----:B------:R-:W-:Y:S02]  /*50f0*/  ISETP.GE.AND P1, PT, R203, c[0x0][0x1d4], PT ;  /* 0x00007500cb007a0c */ /* 0x000fe40003f26270 */
[----:B------:R-:W-:Y:S02]  /*5100*/  LEA.HI.X R161, R22, c[0x0][0x1fc], R23, 0x1, P5 ;  /* 0x00007f0016a17a11 */ /* 0x000fe400028f0c17 */
[----:B------:R-:W-:Y:S01]  /*5110*/  ISETP.GT.AND P3, PT, R244, R241, PT ;  /* 0x000000f1f400720c */ /* 0x000fe20003f64270 */
[C---:B------:R-:W-:Y:S01]  /*5120*/  HMMA.16816.F32.BF16 R8, R32.reuse, R10, RZ ;  /* 0x0000000a2008723c */ /* 0x040fe200000418ff */
[----:B------:R-:W5:Y:S01]  /*5130*/  LDSM.16.M88.4 R144, [R179] ;  /* 0x00000000b390783b */ /* 0x000f620000000200 */
[----:B------:R-:W-:Y:S02]  /*5140*/  ISETP.GE.AND P2, PT, R202, c[0x0][0x1d4], PT ;  /* 0x00007500ca007a0c */ /* 0x000fe40003f46270 */
[----:B------:R-:W-:Y:S04]  /*5150*/  IADD3 R244, R244, -0x1, RZ ;  /* 0xfffffffff4f47810 */ /* 0x000fe80007ffe0ff */
[C---:B--2---:R-:W-:Y:S01]  /*5160*/  HMMA.16816.F32.BF16 R12, R32.reuse, R16, RZ ;  /* 0x00000010200c723c */ /* 0x044fe200000418ff */
[----:B------:R-:W2:Y:S07]  /*5170*/  LDSM.16.M88.4 R148, [R178] ;  /* 0x00000000b294783b */ /* 0x000eae0000000200 */
[C---:B------:R-:W-:Y:S01]  /*5180*/  HMMA.16816.F32.BF16 R16, R32.reuse, R18, RZ ;  /* 0x000000122010723c */ /* 0x040fe200000418ff */
[----:B------:R-:W1:Y:S07]  /*5190*/  LDSM.16.M88.4 R152, [R177] ;  /* 0x00000000b198783b */ /* 0x000e6e0000000200 */
[C---:B---3--:R-:W-:Y:S01]  /*51a0*/  HMMA.16816.F32.BF16 R20, R32.reuse, R24, RZ ;  /* 0x000000182014723c */ /* 0x048fe200000418ff */
[----:B------:R-:W-:Y:S01]  /*51b0*/  @!PT LDS RZ, [RZ] ;  /* 0x00000000fffff984 */ /* 0x000fe20000000800 */
[----:B------:R-:W-:Y:S01]  /*51c0*/  @!PT LDS RZ, [RZ] ;  /* 0x00000000fffff984 */ /* 0x000fe20000000800 */
[----:B------:R-:W-:Y:S01]  /*51d0*/  @!PT LDS RZ, [RZ] ;  /* 0x00000000fffff984 */ /* 0x000fe20000000800 */
[----:B------:R3:W-:Y:S07]  /*51e0*/  LDGSTS.E.BYPASS.LTC128B.128 [R204+0x100], [R162.64], !P0 ;  /* 0x00100000a2cc7fae */ /* 0x0007ee000c101d46 */
[C---:B------:R-:W-:Y:S01]  /*51f0*/  HMMA.16816.F32.BF16 R24, R32.reuse, R26, RZ ;  /* 0x0000001a2018723c */ /* 0x040fe200000418ff */
[----:B------:R4:W-:Y:S08]  /*5200*/  LDGSTS.E.BYPASS.LTC128B.128 [R204+0x2100], [R30.64], !P1 ;  /* 0x021000001ecc7fae */ /* 0x0009f0000c901d46 */
[----:B------:R4:W-:Y:S08]  /*5210*/  LDGSTS.E.BYPASS.LTC128B.128 [R204+0x4100], [R28.64], !P2 ;  /* 0x041000001ccc7fae */ /* 0x0009f0000d101d46 */
[----:B------:R3:W-:Y:S08]  /*5220*/  LDGSTS.E.BYPASS.LTC128B.128 [R204+0x1100], [R160.64], !P0 ;  /* 0x01100000a0cc7fae */ /* 0x0007f0000c101d46 */
[----:B------:R1:W-:Y:S08]  /*5230*/  LDGSTS.E.BYPASS.LTC128B.128 [R204+0x3100], [R158.64], !P1 ;  /* 0x031000009ecc7fae */ /* 0x0003f0000c901d46 */
[----:B------:R2:W-:Y:S01]  /*5240*/  LDGSTS.E.BYPASS.LTC128B.128 [R204+0x5100], [R156.64], !P2 ;  /* 0x051000009ccc7fae */ /* 0x0005e2000d101d46 */
[C---:B----4-:R-:W-:Y:S07]  /*5250*/  HMMA.16816.F32.BF16 R28, R32.reuse, R132, RZ ;  /* 0x00000084201c723c */ /* 0x050fee00000418ff */
[----:B------:R-:W-:Y:S01]  /*5260*/  LDSM.16.M88.4 R164, [R185+0x800] ;  /* 0x00080000b9a4783b */ /* 0x000fe20000000200 */
[----:B------:R-:W-:Y:S07]  /*5270*/  HMMA.16816.F32.BF16 R32, R32, R134, RZ ;  /* 0x000000862020723c */ /* 0x000fee00000418ff */
[----:B------:R-:W0:Y:S01]  /*5280*/  LDGDEPBAR ;  /* 0x00000000000079af */ /* 0x000e220000000000 */
[C---:B-1----:R-:W-:Y:S07]  /*5290*/  HMMA.16816.F32.BF16 R4, R136.reuse, R140, R4 ;  /* 0x0000008c8804723c */ /* 0x042fee0000041804 */
[----:B---3--:R-:W-:Y:S01]  /*52a0*/  LDSM.16.M88.4 R160, [R185] ;  /* 0x00000000b9a0783b */ /* 0x008fe20000000200 */
[C---:B------:R-:W-:Y:S07]  /*52b0*/  HMMA.16816.F32.BF16 R8, R136.reuse, R142, R8 ;  /* 0x0000008e8808723c */ /* 0x040fee0000041808 */
[----:B--2---:R-:W1:Y:S01]  /*52c0*/  LDSM.16.M88.4 R156, [R186] ;  /* 0x00000000ba9c783b */ /* 0x004e620000000200 */
[C---:B-----5:R-:W-:Y:S07]  /*52d0*/  HMMA.16816.F32.BF16 R12, R136.reuse, R144, R12 ;  /* 0x00000090880c723c */ /* 0x060fee000004180c */
[----:B------:R-:W2:Y:S01]  /*52e0*/  LDSM.16.M88.4 R132, [R185+0x1000] ;  /* 0x00100000b984783b */ /* 0x000ea20000000200 */
[C---:B------:R-:W-:Y:S07]  /*52f0*/  HMMA.16816.F32.BF16 R16, R136.reuse, R146, R16 ;  /* 0x000000928810723c */ /* 0x040fee0000041810 */
[----:B------:R-:W3:Y:S01]  /*5300*/  LDSM.16.M88.4 R140, [R185+0x1800] ;  /* 0x00180000b98c783b */ /* 0x000ee20000000200 */
[C---:B------:R-:W-:Y:S07]  /*5310*/  HMMA.16816.F32.BF16 R20, R136.reuse, R148, R20 ;  /* 0x000000948814723c */ /* 0x040fee0000041814 */
[----:B------:R-:W-:Y:S01]  /*5320*/  LDSM.16.M88.4 R144, [R184] ;  /* 0x00000000b890783b */ /* 0x000fe20000000200 */
[C---:B------:R-:W-:Y:S07]  /*5330*/  HMMA.16816.F32.BF16 R24, R136.reuse, R150, R24 ;  /* 0x000000968818723c */ /* 0x040fee0000041818 */
[----:B------:R-:W4:Y:S01]  /*5340*/  LDSM.16.M88.4 R148, [R176] ;  /* 0x00000000b094783b */ /* 0x000f220000000200 */
[C---:B------:R-:W-:Y:S08]  /*5350*/  HMMA.16816.F32.BF16 R28, R136.reuse, R152, R28 ;  /* 0x00000098881c723c */ /* 0x040ff0000004181c */
[----:B------:R-:W-:Y:S01]  /*5360*/  HMMA.16816.F32.BF16 R32, R136, R154, R32 ;  /* 0x0000009a8820723c */ /* 0x000fe20000041820 */
[----:B------:R-:W5:Y:S07]  /*5370*/  LDSM.16.M88.4 R136, [R176+0x800] ;  /* 0x00080000b088783b */ /* 0x000f6e0000000200 */
[C---:B-1----:R-:W-:Y:S01]  /*5380*/  HMMA.16816.F32.BF16 R4, R156.reuse, R160, R4 ;  /* 0x000000a09c04723c */ /* 0x042fe20000041804 */
[----:B------:R-:W1:Y:S07]  /*5390*/  LDSM.16.M88.4 R152, [R176+0x1000] ;  /* 0x00100000b098783b */ /* 0x000e6e0000000200 */
[C---:B------:R-:W-:Y:S01]  /*53a0*/  HMMA.16816.F32.BF16 R8, R156.reuse, R162, R8 ;  /* 0x000000a29c08723c */ /* 0x040fe20000041808 */
[----:B------:R-:W1:Y:S07]  /*53b0*/  LDSM.16.M88.4 R160, [R176+0x1800] ;  /* 0x00180000b0a0783b */ /* 0x000e6e0000000200 */
[C---:B------:R-:W-:Y:S08]  /*53c0*/  HMMA.16816.F32.BF16 R12, R156.reuse, R164, R12 ;  /* 0x000000a49c0c723c */ /* 0x040ff0000004180c */
[C---:B------:R-:W-:Y:S01]  /*53d0*/  HMMA.16816.F32.BF16 R16, R156.reuse, R166, R16 ;  /* 0x000000a69c10723c */ /* 0x040fe20000041810 */
[----:B------:R-:W-:Y:S07]  /*53e0*/  LDSM.16.M88.4 R164, [R189+0x2000] ;  /* 0x00200000bda4783b */ /* 0x000fee0000000200 */
[C---:B--2---:R-:W-:Y:S08]  /*53f0*/  HMMA.16816.F32.BF16 R20, R156.reuse, R132, R20 ;  /* 0x000000849c14723c */ /* 0x044ff00000041814 */
[C---:B------:R-:W-:Y:S01]  /*5400*/  HMMA.16816.F32.BF16 R24, R156.reuse, R134, R24 ;  /* 0x000000869c18723c */ /* 0x040fe20000041818 */
[----:B------:R-:W2:Y:S07]  /*5410*/  LDSM.16.M88.4 R132, [R190+0x4000] ;  /* 0x00400000be84783b */ /* 0x000eae0000000200 */
[C---:B---3--:R-:W-:Y:S08]  /*5420*/  HMMA.16816.F32.BF16 R28, R156.reuse, R140, R28 ;  /* 0x0000008c9c1c723c */ /* 0x048ff0000004181c */
[----:B------:R-:W-:Y:S01]  /*5430*/  HMMA.16816.F32.BF16 R32, R156, R142, R32 ;  /* 0x0000008e9c20723c */ /* 0x000fe20000041820 */
[----:B------:R-:W3:Y:S07]  /*5440*/  LDSM.16.M88.4 R140, [R189+0x2800] ;  /* 0x00280000bd8c783b */ /* 0x000eee0000000200 */
[C---:B----4-:R-:W-:Y:S01]  /*5450*/  HMMA.16816.F32.BF16 R4, R144.reuse, R148, R4 ;  /* 0x000000949004723c */ /* 0x050fe20000041804 */
[----:B------:R-:W-:Y:S07]  /*5460*/  LDSM.16.M88.4 R156, [R175] ;  /* 0x00000000af9c783b */ /* 0x000fee0000000200 */
[C---:B------:R-:W-:Y:S01]  /*5470*/  HMMA.16816.F32.BF16 R8, R144.reuse, R150, R8 ;  /* 0x000000969008723c */ /* 0x040fe20000041808 */
[----:B------:R-:W4:Y:S07]  /*5480*/  LDSM.16.M88.4 R148, [R189+0x3000] ;  /* 0x00300000bd94783b */ /* 0x000f2e0000000200 */
        /* <DEDUP_REMOVED lines=8> */
[----:B------:R-:W1:Y:S07]  /*5510*/  LDSM.16.M88.4 R144, [R174] ;  /* 0x00000000ae90783b */ /* 0x000e6e0000000200 */
[C---:B--2---:R-:W-:Y:S01]  /*5520*/  HMMA.16816.F32.BF16 R4, R132.reuse, R164, R4 ;  /* 0x000000a48404723c */ /* 0x044fe20000041804 */
[----:B------:R-:W2:Y:S07]  /*5530*/  LDSM.16.M88.4 R160, [R173] ;  /* 0x00000000ada0783b */ /* 0x000eae0000000200 */
[C---:B------:R-:W-:Y:S01]  /*5540*/  HMMA.16816.F32.BF16 R8, R132.reuse, R166, R8 ;  /* 0x000000a68408723c */ /* 0x040fe20000041808 */
[----:B------:R-:W-:Y:S07]  /*5550*/  LDSM.16.M88.4 R164, [R185+0x2000] ;  /* 0x00200000b9a4783b */ /* 0x000fee0000000200 */
[C---:B---3--:R-:W-:Y:S08]  /*5560*/  HMMA.16816.F32.BF16 R12, R132.reuse, R140, R12 ;  /* 0x0000008c840c723c */ /* 0x048ff0000004180c */
[C---:B------:R-:W-:Y:S01]  /*5570*/  HMMA.16816.F32.BF16 R16, R132.reuse, R142, R16 ;  /* 0x0000008e8410723c */ /* 0x040fe20000041810 */
[----:B------:R-:W3:Y:S07]  /*5580*/  LDSM.16.M88.4 R140, [R172] ;  /* 0x00000000ac8c783b */ /* 0x000eee0000000200 */
[C---:B----4-:R-:W-:Y:S08]  /*5590*/  HMMA.16816.F32.BF16 R20, R132.reuse, R148, R20 ;  /* 0x000000948414723c */ /* 0x050ff00000041814 */
[C---:B------:R-:W-:Y:S01]  /*55a0*/  HMMA.16816.F32.BF16 R24, R132.reuse, R150, R24 ;  /* 0x000000968418723c */ /* 0x040fe20000041818 */
[----:B------:R-:W4:Y:S07]  /*55b0*/  LDSM.16.M88.4 R148, [R186+0x4000] ;  /* 0x00400000ba94783b */ /* 0x000f2e0000000200 */
[C---:B-----5:R-:W-:Y:S08]  /*55c0*/  HMMA.16816.F32.BF16 R28, R132.reuse, R136, R28 ;  /* 0x00000088841c723c */ /* 0x060ff0000004181c */
        /* <DEDUP_REMOVED lines=16> */
[----:B------:R-:W4:Y:S07]  /*56d0*/  LDSM.16.M88.4 R152, [R176+0x3000] ;  /* 0x00300000b098783b */ /* 0x000f2e0000000200 */
[C---:B------:R-:W-:Y:S01]  /*56e0*/  HMMA.16816.F32.BF16 R8, R148.reuse, R166, R8 ;  /* 0x000000a69408723c */ /* 0x040fe20000041808 */
[----:B------:R-:W-:Y:S07]  /*56f0*/  LDSM.16.M88.4 R164, [R189+0x4000] ;  /* 0x00400000bda4783b */ /* 0x000fee0000000200 */
        /* <DEDUP_REMOVED lines=8> */
[----:B------:R-:W1:Y:S07]  /*5780*/  LDSM.16.M88.4 R148, [R189+0x4800] ;  /* 0x00480000bd94783b */ /* 0x000e6e0000000200 */
[C---:B--2---:R-:W-:Y:S01]  /*5790*/  HMMA.16816.F32.BF16 R4, R144.reuse, R160, R4 ;  /* 0x000000a09004723c */ /* 0x044fe20000041804 */
[----:B------:R-:W2:Y:S07]  /*57a0*/  LDSM.16.M88.4 R156, [R189+0x5000] ;  /* 0x00500000bd9c783b */ /* 0x000eae0000000200 */
[C---:B------:R-:W-:Y:S01]  /*57b0*/  HMMA.16816.F32.BF16 R8, R144.reuse, R162, R8 ;  /* 0x000000a29008723c */ /* 0x040fe20000041808 */
[----:B------:R-:W-:Y:S07]  /*57c0*/  LDSM.16.M88.4 R160, [R171] ;  /* 0x00000000aba0783b */ /* 0x000fee0000000200 */
[C---:B---3--:R-:W-:Y:S08]  /*57d0*/  HMMA.16816.F32.BF16 R12, R144.reuse, R140, R12 ;  /* 0x0000008c900c723c */ /* 0x048ff0000004180c */
[C---:B------:R-:W-:Y:S01]  /*57e0*/  HMMA.16816.F32.BF16 R16, R144.reuse, R142, R16 ;  /* 0x0000008e9010723c */ /* 0x040fe20000041810 */
[----:B------:R-:W3:Y:S07]  /*57f0*/  LDSM.16.M88.4 R140, [R189+0x5800] ;  /* 0x00580000bd8c783b */ /* 0x000eee0000000200 */
[C---:B----4-:R-:W-:Y:S08]  /*5800*/  HMMA.16816.F32.BF16 R20, R144.reuse, R152, R20 ;  /* 0x000000989014723c */ /* 0x050ff00000041814 */
[C---:B------:R-:W-:Y:S01]  /*5810*/  HMMA.16816.F32.BF16 R24, R144.reuse, R154, R24 ;  /* 0x0000009a9018723c */ /* 0x040fe20000041818 */
[----:B------:R-:W4:Y:S07]  /*5820*/  LDSM.16.M88.4 R152, [R188+0x8000] ;  /* 0x00800000bc98783b */ /* 0x000f2e0000000200 */
[C---:B-----5:R-:W-:Y:S08]  /*5830*/  HMMA.16816.F32.BF16 R28, R144.reuse, R132, R28 ;  /* 0x00000084901c723c */ /* 0x060ff0000004181c */
[----:B------:R-:W-:Y:S01]  /*5840*/  HMMA.16816.F32.BF16 R32, R144, R134, R32 ;  /* 0x000000869020723c */ /* 0x000fe20000041820 */
[----:B------:R-:W5:Y:S07]  /*5850*/  LDSM.16.M88.4 R132, [R170] ;  /* 0x00000000aa84783b */ /* 0x000f6e0000000200 */
[C---:B-1----:R-:W-:Y:S01]  /*5860*/  HMMA.16816.F32.BF16 R4, R136.reuse, R164, R4 ;  /* 0x000000a48804723c */ /* 0x042fe20000041804 */
[----:B------:R-:W1:Y:S07]  /*5870*/  LDSM.16.M88.4 R144, [R169] ;  /* 0x00000000a990783b */ /* 0x000e6e0000000200 */
[C---:B------:R-:W-:Y:S01]  /*5880*/  HMMA.16816.F32.BF16 R8, R136.reuse, R166, R8 ;  /* 0x000000a68808723c */ /* 0x040fe20000041808 */
[----:B------:R-:W-:Y:S07]  /*5890*/  LDSM.16.M88.4 R164, [R176+0x4000] ;  /* 0x00400000b0a4783b */ /* 0x000fee0000000200 */
[C---:B------:R-:W-:Y:S08]  /*58a0*/  HMMA.16816.F32.BF16 R12, R136.reuse, R148, R12 ;  /* 0x00000094880c723c */ /* 0x040ff0000004180c */
[C---:B------:R-:W-:Y:S01]  /*58b0*/  HMMA.16816.F32.BF16 R16, R136.reuse, R150, R16 ;  /* 0x000000968810723c */ /* 0x040fe20000041810 */
[----:B------:R-:W-:Y:S07]  /*58c0*/  LDSM.16.M88.4 R148, [R185+0x4000] ;  /* 0x00400000b994783b */ /* 0x000fee0000000200 */
[C---:B--2---:R-:W-:Y:S08]  /*58d0*/  HMMA.16816.F32.BF16 R20, R136.reuse, R156, R20 ;  /* 0x0000009c8814723c */ /* 0x044ff00000041814 */
[C---:B------:R-:W-:Y:S01]  /*58e0*/  HMMA.16816.F32.BF16 R24, R136.reuse, R158, R24 ;  /* 0x0000009e8818723c */ /* 0x040fe20000041818 */
[----:B------:R-:W-:Y:S07]  /*58f0*/  LDSM.16.M88.4 R156, [R185+0x4800] ;  /* 0x00480000b99c783b */ /* 0x000fee0000000200 */
[C---:B---3--:R-:W-:Y:S08]  /*5900*/  HMMA.16816.F32.BF16 R28, R136.reuse, R140, R28 ;  /* 0x0000008c881c723c */ /* 0x048ff0000004181c */
[----:B------:R-:W-:Y:S01]  /*5910*/  HMMA.16816.F32.BF16 R32, R136, R142, R32 ;  /* 0x0000008e8820723c */ /* 0x000fe20000041820 */
[----:B------:R-:W2:Y:S07]  /*5920*/  LDSM.16.M88.4 R136, [R168] ;  /* 0x00000000a888783b */ /* 0x000eae0000000200 */
[C---:B----4-:R-:W-:Y:S01]  /*5930*/  HMMA.16816.F32.BF16 R4, R152.reuse, R160, R4 ;  /* 0x000000a09804723c */ /* 0x050fe20000041804 */
[----:B------:R-:W3:Y:S07]  /*5940*/  LDSM.16.M88.4 R140, [R186+0x8000] ;  /* 0x00800000ba8c783b */ /* 0x000eee0000000200 */
[C---:B------:R-:W-:Y:S01]  /*5950*/  HMMA.16816.F32.BF16 R8, R152.reuse, R162, R8 ;  /* 0x000000a29808723c */ /* 0x040fe20000041808 */
[----:B------:R-:W-:Y:S07]  /*5960*/  LDSM.16.M88.4 R160, [R184+0x8000] ;  /* 0x00800000b8a0783b */ /* 0x000fee0000000200 */
[C---:B-----5:R-:W-:Y:S08]  /*5970*/  HMMA.16816.F32.BF16 R12, R152.reuse, R132, R12 ;  /* 0x00000084980c723c */ /* 0x060ff0000004180c */
[C---:B------:R-:W-:Y:S01]  /*5980*/  HMMA.16816.F32.BF16 R16, R152.reuse, R134, R16 ;  /* 0x000000869810723c */ /* 0x040fe20000041810 */
[----:B------:R-:W4:Y:S07]  /*5990*/  LDSM.16.M88.4 R132, [R185+0x5000] ;  /* 0x00500000b984783b */ /* 0x000f2e0000000200 */
[C---:B-1----:R-:W-:Y:S08]  /*59a0*/  HMMA.16816.F32.BF16 R20, R152.reuse, R144, R20 ;  /* 0x000000909814723c */ /* 0x042ff00000041814 */
[C---:B------:R-:W-:Y:S01]  /*59b0*/  HMMA.16816.F32.BF16 R24, R152.reuse, R146, R24 ;  /* 0x000000929818723c */ /* 0x040fe20000041818 */
[----:B------:R-:W1:Y:S07]  /*59c0*/  LDSM.16.M88.4 R144, [R185+0x5800] ;  /* 0x00580000b990783b */ /* 0x000e6e0000000200 */
[C---:B--2---:R-:W-:Y:S08]  /*59d0*/  HMMA.16816.F32.BF16 R28, R152.reuse, R136, R28 ;  /* 0x00000088981c723c */ /* 0x044ff0000004181c */
[----:B------:R-:W-:Y:S01]  /*59e0*/  HMMA.16816.F32.BF16 R32, R152, R138, R32 ;  /* 0x0000008a9820723c */ /* 0x000fe20000041820 */
[----:B------:R-:W2:Y:S07]  /*59f0*/  LDSM.16.M88.4 R136, [R176+0x4800] ;  /* 0x00480000b088783b */ /* 0x000eae0000000200 */
[C---:B---3--:R-:W-:Y:S08]  /*5a00*/  HMMA.16816.F32.BF16 R4, R140.reuse, R148, R4 ;  /* 0x000000948c04723c */ /* 0x048ff00000041804 */
[C---:B------:R-:W-:Y:S08]  /*5a10*/  HMMA.16816.F32.BF16 R8, R140.reuse, R150, R8 ;  /* 0x000000968c08723c */ /* 0x040ff00000041808 */
[C---:B------:R-:W-:Y:S08]  /*5a20*/  HMMA.16816.F32.BF16 R12, R140.reuse, R156, R12 ;  /* 0x0000009c8c0c723c */ /* 0x040ff0000004180c */
[C---:B------:R-:W-:Y:S08]  /*5a30*/  HMMA.16816.F32.BF16 R16, R140.reuse, R158, R16 ;  /* 0x0000009e8c10723c */ /* 0x040ff00000041810 */
[C---:B----4-:R-:W-:Y:S08]  /*5a40*/  HMMA.16816.F32.BF16 R20, R140.reuse, R132, R20 ;  /* 0x000000848c14723c */ /* 0x050ff00000041814 */
[C---:B------:R-:W-:Y:S01]  /*5a50*/  HMMA.16816.F32.BF16 R24, R140.reuse, R134, R24 ;  /* 0x000000868c18723c */ /* 0x040fe20000041818 */
[----:B------:R-:W3:Y:S07]  /*5a60*/  LDSM.16.M88.4 R132, [R176+0x5000] ;  /* 0x00500000b084783b */ /* 0x000eee0000000200 */
[C---:B-1----:R-:W-:Y:S08]  /*5a70*/  HMMA.16816.F32.BF16 R28, R140.reuse, R144, R28 ;  /* 0x000000908c1c723c */ /* 0x042ff0000004181c */
[----:B------:R-:W-:Y:S01]  /*5a80*/  HMMA.16816.F32.BF16 R32, R140, R146, R32 ;  /* 0x000000928c20723c */ /* 0x000fe20000041820 */
[----:B------:R-:W1:Y:S01]  /*5a90*/  LDSM.16.M88.4 R140, [R176+0x5800] ;  /* 0x00580000b08c783b */ /* 0x000e620000000200 */
[----:B------:R-:W-:Y:S06]  /*5aa0*/  DEPBAR.LE SB0, 0x0 ;  /* 0x000080000000791a */ /* 0x000fec0000000000 */
[C---:B------:R-:W-:Y:S01]  /*5ab0*/  HMMA.16816.F32.BF16 R4, R160.reuse, R164, R4 ;  /* 0x000000a4a004723c */ /* 0x040fe20000041804 */
[----:B------:R-:W-:Y:S07]  /*5ac0*/  BAR.SYNC.DEFER_BLOCKING 0x0 ;  /* 0x0000000000007b1d */ /* 0x000fee0000010000 */
[C---:B------:R-:W-:Y:S08]  /*5ad0*/  HMMA.16816.F32.BF16 R8, R160.reuse, R166, R8 ;  /* 0x000000a6a008723c */ /* 0x040ff00000041808 */
[C---:B--2---:R-:W-:Y:S08]  /*5ae0*/  HMMA.16816.F32.BF16 R12, R160.reuse, R136, R12 ;  /* 0x00000088a00c723c */ /* 0x044ff0000004180c */
[C---:B------:R-:W-:Y:S04]  /*5af0*/  HMMA.16816.F32.BF16 R16, R160.reuse, R138, R16 ;  /* 0x0000008aa010723c */ /* 0x040fe80000041810 */
[----:B------:R-:W-:Y:S04]  /*5b00*/  FMNMX.FTZ R3, R4, R2, !PT ;  /* 0x0000000204037209 */ /* 0x000fe80007810000 */
[C---:B---3--:R-:W-:Y:S04]  /*5b10*/  HMMA.16816.F32.BF16 R20, R160.reuse, R132, R20 ;  /* 0x00000084a014723c */ /* 0x048fe80000041814 */
[----:B------:R-:W-:Y:S03]  /*5b20*/  FMNMX.FTZ R3, R5, R3, !PT ;  /* 0x0000000305037209 */ /* 0x000fe60007810000 */
[----:B------:R-:W-:Y:S01]  /*5b30*/  FMNMX.FTZ R132, R6, R0, !PT ;  /* 0x0000000006847209 */ /* 0x000fe20007810000 */
[C---:B------:R-:W-:Y:S04]  /*5b40*/  HMMA.16816.F32.BF16 R24, R160.reuse, R134, R24 ;  /* 0x00000086a018723c */ /* 0x040fe80000041818 */
[----:B------:R-:W-:Y:S02]  /*5b50*/  FMNMX.FTZ R3, R8, R3, !PT ;  /* 0x0000000308037209 */ /* 0x000fe40007810000 */
[----:B------:R-:W-:Y:S02]  /*5b60*/  FMNMX.FTZ R132, R7, R132, !PT ;  /* 0x0000008407847209 */ /* 0x000fe40007810000 */
[C---:B-1----:R-:W-:Y:S04]  /*5b70*/  HMMA.16816.F32.BF16 R28, R160.reuse, R140, R28 ;  /* 0x0000008ca01c723c */ /* 0x042fe8000004181c */
[----:B------:R-:W-:Y:S02]  /*5b80*/  FMNMX.FTZ R3, R9, R3, !PT ;  /* 0x0000000309037209 */ /* 0x000fe40007810000 */
[----:B------:R-:W-:Y:S02]  /*5b90*/  FMNMX.FTZ R132, R10, R132, !PT ;  /* 0x000000840a847209 */ /* 0x000fe40007810000 */
        /* <DEDUP_REMOVED lines=26> */
[----:B------:R-:W-:Y:S07]  /*5d40*/  FMNMX.FTZ R133, R35, R3, !PT ;  /* 0x0000000323857209 */ /* 0x000fee0007810000 */
[----:B------:R-:W2:Y:S01]  /*5d50*/  SHFL.BFLY PT, R3, R133, 0x2, 0x1f ;  /* 0x0c401f0085037f89 */ /* 0x000ea200000e0000 */
[----:B-1----:R-:W-:Y:S07]  /*5d60*/  FMNMX.FTZ R134, R134, R132, !PT ;  /* 0x0000008486867209 */ /* 0x002fee0007810000 */
[----:B------:R-:W1:Y:S01]  /*5d70*/  SHFL.BFLY PT, R132, R134, 0x1, 0x1f ;  /* 0x0c201f0086847f89 */ /* 0x000e6200000e0000 */
[----:B--2---:R-:W-:Y:S07]  /*5d80*/  FMNMX.FTZ R133, R133, R3, !PT ;  /* 0x0000000385857209 */ /* 0x004fee0007810000 */
[----:B------:R-:W2:Y:S01]  /*5d90*/  SHFL.BFLY PT, R3, R133, 0x1, 0x1f ;  /* 0x0c201f0085037f89 */ /* 0x000ea200000e0000 */
[----:B-1----:R-:W-:Y:S02]  /*5da0*/  FMNMX.FTZ R132, R134, R132, !PT ;  /* 0x0000008486847209 */ /* 0x002fe40007810000 */
[----:B------:R-:W-:Y:S03]  /*5db0*/  @P3 SHF.R.S32.HI R134, RZ, 0x1f, R244 ;  /* 0x0000001fff863819 */ /* 0x000fe600000114f4 */
[C---:B------:R-:W-:Y:S02]  /*5dc0*/  FMUL.FTZ R162, R132.reuse, c[0x0][0x2d0] ;  /* 0x0000b40084a27a20 */ /* 0x040fe40000410000 */
[----:B------:R-:W-:Y:S01]  /*5dd0*/  FADD.FTZ R2, -R132, R2 ;  /* 0x0000000284027221 */ /* 0x000fe20000010100 */
[----:B--2---:R-:W-:Y:S01]  /*5de0*/  FMNMX.FTZ R3, R133, R3, !PT ;  /* 0x0000000385037209 */ /* 0x004fe20007810000 */
[----:B------:R-:W-:Y:S02]  /*5df0*/  @P3 IMAD R133, R134, c[0x0][0x1e0], RZ ;  /* 0x0000780086853a24 */ /* 0x000fe400078e02ff */
[C---:B------:R-:W-:Y:S04]  /*5e00*/  @P3 IMAD.WIDE.U32 R134, R244.reuse, c[0x0][0x1e0], RZ ;  /* 0x00007800f4863a25 */ /* 0x040fe800078e00ff */
[----:B------:R-:W-:Y:S01]  /*5e10*/  @P3 IMAD R133, R244, c[0x0][0x1e4], R133 ;  /* 0x00007900f4853a24 */ /* 0x000fe200078e0285 */
[----:B------:R-:W-:Y:S01]  /*5e20*/  @P3 SHF.L.U32 R142, R134, 0x6, RZ ;  /* 0x00000006868e3819 */ /* 0x000fe200000006ff */
[--C-:B------:R-:W-:Y:S02]  /*5e30*/  FFMA.FTZ R145, R8, c[0x0][0x2d0], -R162.reuse ;  /* 0x0000b40008917a23 */ /* 0x100fe400000108a2 */
[----:B------:R-:W-:Y:S01]  /*5e40*/  FMUL.FTZ R161, R3, c[0x0][0x2d0] ;  /* 0x0000b40003a17a20 */ /* 0x000fe20000410000 */
[----:B------:R-:W-:Y:S01]  /*5e50*/  @P3 IADD3 R135, R135, R133, RZ ;  /* 0x0000008587873210 */ /* 0x000fe20007ffe0ff */
[----:B------:R-:W-:Y:S01]  /*5e60*/  FFMA.FTZ R133, R4, c[0x0][0x2d0], -R162 ;  /* 0x0000b40004857a23 */ /* 0x000fe200000108a2 */
[----:B------:R-:W-:Y:S01]  /*5e70*/  @P3 IADD3 R140, P6, R142, R250, RZ ;  /* 0x000000fa8e8c3210 */ /* 0x000fe20007fde0ff */
[----:B------:R-:W-:Y:S01]  /*5e80*/  FADD.FTZ R0, -R3, R0 ;  /* 0x0000000003007221 */ /* 0x000fe20000010100 */
[----:B------:R-:W-:Y:S01]  /*5e90*/  @P3 SHF.L.U64.HI R135, R134, 0x6, R135 ;  /* 0x0000000686873819 */ /* 0x000fe20000010287 */
[--C-:B------:R-:W-:Y:S01]  /*5ea0*/  FFMA.FTZ R156, R9, c[0x0][0x2d0], -R162.reuse ;  /* 0x0000b400099c7a23 */ /* 0x100fe200000108a2 */
[----:B------:R-:W-:Y:S01]  /*5eb0*/  @P3 MOV R134, c[0x0][0x1e0] ;  /* 0x0000780000863a02 */ /* 0x000fe20000000f00 */
[--C-:B------:R-:W-:Y:S01]  /*5ec0*/  FFMA.FTZ R158, R6, c[0x0][0x2d0], -R161.reuse ;  /* 0x0000b400069e7a23 */ /* 0x100fe200000108a1 */
[----:B------:R-:W-:Y:S01]  /*5ed0*/  @P3 LEA R138, P5, R140, c[0x0][0x1c8], 0x1 ;  /* 0x000072008c8a3a11 */ /* 0x000fe200078a08ff */
[--C-:B------:R-:W-:Y:S01]  /*5ee0*/  FFMA.FTZ R157, R7, c[0x0][0x2d0], -R161.reuse ;  /* 0x0000b400079d7a23 */ /* 0x100fe200000108a1 */
[----:B------:R-:W-:Y:S01]  /*5ef0*/  @P3 IADD3.X R139, R135, R240, RZ, P6, !PT ;  /* 0x000000f0878b3210 */ /* 0x000fe200037fe4ff */
[--C-:B------:R-:W-:Y:S01]  /*5f00*/  FFMA.FTZ R159, R10, c[0x0][0x2d0], -R161.reuse ;  /* 0x0000b4000a9f7a23 */ /* 0x100fe200000108a1 */
[----:B------:R-:W-:Y:S01]  /*5f10*/  @P3 LEA R137, P4, R134, R142, 0x5 ;  /* 0x0000008e86893211 */ /* 0x000fe200078828ff */
[----:B------:R-:W-:Y:S01]  /*5f20*/  FFMA.FTZ R160, R11, c[0x0][0x2d0], -R161 ;  /* 0x0000b4000ba07a23 */ /* 0x000fe200000108a1 */
[----:B------:R-:W-:Y:S01]  /*5f30*/  @P3 IADD3 R136, P6, R250, 0x40, RZ ;  /* 0x00000040fa883810 */ /* 0x000fe20007fde0ff */
[----:B------:R-:W-:Y:S01]  /*5f40*/  FMUL.FTZ R2, R2, c[0x0][0x2d0] ;  /* 0x0000b40002027a20 */ /* 0x000fe20000410000 */
[----:B------:R-:W-:Y:S01]  /*5f50*/  @P3 MOV R4, c[0x0][0x1e4] ;  /* 0x0000790000043a02 */ /* 0x000fe20000000f00 */
[----:B------:R-:W-:Y:S01]  /*5f60*/  FMUL.FTZ R0, R0, c[0x0][0x2d0] ;  /* 0x0000b40000007a20 */ /* 0x000fe20000410000 */
[----:B------:R-:W-:Y:S01]  /*5f70*/  @P3 LEA.HI.X R139, R140, c[0x0][0x1cc], R139, 0x1, P5 ;  /* 0x000073008c8b3a11 */ /* 0x000fe200028f0c8b */
[----:B------:R-:W-:Y:S01]  /*5f80*/  MUFU.EX2 R133, R133 ;  /* 0x0000008500857308 */ /* 0x000fe20000000800 */
[----:B------:R-:W-:Y:S01]  /*5f90*/  @P3 IADD3 R140, P5, R250, 0x80, RZ ;  /* 0x00000080fa8c3810 */ /* 0x000fe20007fbe0ff */
[----:B------:R-:W-:Y:S01]  /*5fa0*/  FFMA.FTZ R163, R12, c[0x0][0x2d0], -R162 ;  /* 0x0000b4000ca37a23 */ /* 0x000fe200000108a2 */
[----:B------:R-:W-:Y:S01]  /*5fb0*/  @P3 IADD3.X R141, RZ, R240, RZ, P6, !PT ;  /* 0x000000f0ff8d3210 */ /* 0x000fe200037fe4ff */
[----:B------:R1:W-:Y:S01]  /*5fc0*/  @P3 LDGSTS.E.BYPASS.LTC128B.128 [R204+0x6100], [R138.64], !P0 ;  /* 0x061000008acc3fae */ /* 0x0003e2000c101d46 */
[----:B------:R-:W-:Y:S01]  /*5fd0*/  @P3 LEA.HI.X R4, R134, R135, R4, 0x5, P4 ;  /* 0x0000008786043211 */ /* 0x000fe200020f2c04 */
[--C-:B------:R-:W-:Y:S01]  /*5fe0*/  FFMA.FTZ R134, R5, c[0x0][0x2d0], -R162.reuse ;  /* 0x0000b40005867a23 */ /* 0x100fe200000108a2 */
[C---:B------:R-:W-:Y:S01]  /*5ff0*/  @P3 IADD3 R144, P4, R142.reuse, R136, RZ ;  /* 0x000000888e903210 */ /* 0x040fe20007f9e0ff */
[--C-:B------:R-:W-:Y:S01]  /*6000*/  FFMA.FTZ R164, R13, c[0x0][0x2d0], -R162.reuse ;  /* 0x0000b4000da47a23 */ /* 0x100fe200000108a2 */
[----:B------:R-:W-:Y:S01]  /*6010*/  @P3 IADD3.X R5, RZ, R240, RZ, P5, !PT ;  /* 0x000000f0ff053210 */ /* 0x000fe20002ffe4ff */
[----:B------:R-:W2:Y:S01]  /*6020*/  MUFU.EX2 R2, R2 ;  /* 0x0000000200027308 */ /* 0x000ea20000000800 */
[----:B------:R-:W-:Y:S01]  /*6030*/  @P3 IADD3 R142, P5, R142, R140, RZ ;  /* 0x0000008c8e8e3210 */ /* 0x000fe20007fbe0ff */
[--C-:B------:R-:W-:Y:S01]  /*6040*/  FFMA.FTZ R165, R14, c[0x0][0x2d0], -R161.reuse ;  /* 0x0000b4000ea57a23 */ /* 0x100fe200000108a1 */
[----:B------:R-:W-:Y:S01]  /*6050*/  @P3 LEA R148, P6, R144, c[0x0][0x1c8], 0x1 ;  /* 0x0000720090943a11 */ /* 0x000fe200078c08ff */
[----:B------:R-:W-:Y:S01]  /*6060*/  FFMA.FTZ R166, R15, c[0x0][0x2d0], -R161 ;  /* 0x0000b4000fa67a23 */ /* 0x000fe200000108a1 */
[C---:B------:R-:W-:Y:S01]  /*6070*/  @P3 IADD3.X R143, R135.reuse, R141, RZ, P4, !PT ;  /* 0x0000008d878f3210 */ /* 0x040fe200027fe4ff */
[--C-:B------:R-:W-:Y:S01]  /*6080*/  FFMA.FTZ R167, R16, c[0x0][0x2d0], -R162.reuse ;  /* 0x0000b40010a77a23 */ /* 0x100fe200000108a2 */
[----:B------:R-:W-:Y:S01]  /*6090*/  @P3 IADD3.X R8, R135, R5, RZ, P5, !PT ;  /* 0x0000000587083210 */ /* 0x000fe20002ffe4ff */
[----:B------:R-:W-:Y:S01]  /*60a0*/  FFMA.FTZ R247, R17, c[0x0][0x2d0], -R162 ;  /* 0x0000b40011f77a23 */ /* 0x000fe200000108a2 */
[----:B------:R-:W-:Y:S01]  /*60b0*/  @P3 LEA.HI.X R149, R144, c[0x0][0x1cc], R143, 0x1, P6 ;  /* 0x0000730090953a11 */ /* 0x000fe200030f0c8f */
[----:B------:R3:W-:Y:S01]  /*60c0*/  MUFU.EX2 R135, R145 ;  /* 0x0000009100877308 */ /* 0x0007e20000000800 */
[----:B------:R-:W-:Y:S01]  /*60d0*/  @P3 LEA R146, P4, R142, c[0x0][0x1c8], 0x1 ;  /* 0x000072008e923a11 */ /* 0x000fe200078808ff */
[----:B------:R-:W-:Y:S01]  /*60e0*/  FFMA.FTZ R252, R18, c[0x0][0x2d0], -R161 ;  /* 0x0000b40012fc7a23 */ /* 0x000fe200000108a1 */
[C---:B------:R-:W-:Y:S01]  /*60f0*/  @P3 IADD3 R136, P6, R137.reuse, R136, RZ ;  /* 0x0000008889883210 */ /* 0x040fe20007fde0ff */
[----:B------:R4:W-:Y:S01]  /*6100*/  @P3 LDGSTS.E.BYPASS.LTC128B.128 [R204+0x8100], [R148.64], !P1 ;  /* 0x0810000094cc3fae */ /* 0x0009e2000c901d46 */
[----:B------:R-:W-:Y:S02]  /*6110*/  @P3 LEA.HI.X R147, R142, c[0x0][0x1cc], R8, 0x1, P4 ;  /* 0x000073008e933a11 */ /* 0x000fe400020f0c08 */
[C---:B------:R-:W-:Y:S02]  /*6120*/  @P3 IADD3 R8, P5, R137.reuse, R250, RZ ;  /* 0x000000fa89083210 */ /* 0x040fe40007fbe0ff */
[----:B------:R-:W-:Y:S01]  /*6130*/  @P3 IADD3 R137, P4, R137, R140, RZ ;  /* 0x0000008c89893210 */ /* 0x000fe20007f9e0ff */
[----:B------:R-:W5:Y:S01]  /*6140*/  MUFU.EX2 R0, R0 ;  /* 0x0000000000007308 */ /* 0x000f620000000800 */
[----:B------:R-:W-:Y:S01]  /*6150*/  @P3 IADD3.X R141, R4, R141, RZ, P6, !PT ;  /* 0x0000008d048d3210 */ /* 0x000fe200037fe4ff */
[----:B------:R1:W-:Y:S01]  /*6160*/  @P3 LDGSTS.E.BYPASS.LTC128B.128 [R204+0xa100], [R146.64], !P2 ;  /* 0x0a10000092cc3fae */ /* 0x0003e2000d101d46 */
[----:B------:R-:W-:Y:S01]  /*6170*/  @P3 LEA R142, P6, R8, c[0x0][0x1c8], 0x1 ;  /* 0x00007200088e3a11 */ /* 0x000fe200078c08ff */
[----:B--2---:R-:W-:Y:S01]  /*6180*/  FMUL.FTZ R9, R2, R125 ;  /* 0x0000007d02097220 */ /* 0x004fe20000410000 */
[----:B------:R-:W-:Y:S01]  /*6190*/  @P3 IADD3.X R5, R4, R5, RZ, P4, !PT ;  /* 0x0000000504053210 */ /* 0x000fe200027fe4ff */
[----:B------:R-:W-:Y:S01]  /*61a0*/  FMUL.FTZ R36, R2, R36 ;  /* 0x0000002402247220 */ /* 0x000fe20000410000 */
[----:B------:R-:W-:Y:S01]  /*61b0*/  @P3 IADD3.X R4, R4, R240, RZ, P5, !PT ;  /* 0x000000f004043210 */ /* 0x000fe20002ffe4ff */
[----:B------:R-:W-:Y:S01]  /*61c0*/  FMUL.FTZ R37, R2, R37 ;  /* 0x0000002502257220 */ /* 0x000fe20000410000 */
[----:B------:R-:W-:Y:S01]  /*61d0*/  @P3 LEA R144, P5, R136, c[0x0][0x1c8], 0x1 ;  /* 0x0000720088903a11 */ /* 0x000fe200078a08ff */
[----:B------:R-:W2:Y:S01]  /*61e0*/  MUFU.EX2 R134, R134 ;  /* 0x0000008600867308 */ /* 0x000ea20000000800 */
[----:B------:R-:W-:Y:S01]  /*61f0*/  @P3 LEA.HI.X R143, R8, c[0x0][0x1cc], R4, 0x1, P6 ;  /* 0x00007300088f3a11 */ /* 0x000fe200030f0c04 */
[C---:B------:R-:W-:Y:S01]  /*6200*/  FMUL.FTZ R4, R2.reuse, R128 ;  /* 0x0000008002047220 */ /* 0x040fe20000410000 */
[C---:B------:R-:W-:Y:S01]  /*6210*/  @P3 LEA R140, P4, R137.reuse, c[0x0][0x1c8], 0x1 ;  /* 0x00007200898c3a11 */ /* 0x040fe200078808ff */
[----:B------:R-:W-:Y:S01]  /*6220*/  FMUL.FTZ R8, R2, R124 ;  /* 0x0000007c02087220 */ /* 0x000fe20000410000 */
[----:B---3--:R-:W-:Y:S01]  /*6230*/  @P3 LEA.HI.X R145, R136, c[0x0][0x1cc], R141, 0x1, P5 ;  /* 0x0000730088913a11 */ /* 0x008fe200028f0c8d */
[----:B------:R3:W-:Y:S01]  /*6240*/  @P3 LDGSTS.E.BYPASS.LTC128B.128 [R204+0x7100], [R142.64], !P0 ;  /* 0x071000008ecc3fae */ /* 0x0007e2000c101d46 */
[----:B------:R-:W-:Y:S01]  /*6250*/  @P3 LEA.HI.X R141, R137, c[0x0][0x1cc], R5, 0x1, P4 ;  /* 0x00007300898d3a11 */ /* 0x000fe200020f0c05 */
[C---:B------:R-:W-:Y:S02]  /*6260*/  FMUL.FTZ R5, R2.reuse, R129 ;  /* 0x0000008102057220 */ /* 0x040fe40000410000 */
[----:B------:R-:W3:Y:S01]  /*6270*/  MUFU.EX2 R156, R156 ;  /* 0x0000009c009c7308 */ /* 0x000ee20000000800 */
[C---:B------:R-:W-:Y:S02]  /*6280*/  FMUL.FTZ R40, R2.reuse, R40 ;  /* 0x0000002802287220 */ /* 0x040fe40000410000 */
[----:B------:R-:W-:Y:S01]  /*6290*/  FMUL.FTZ R41, R2, R41 ;  /* 0x0000002902297220 */ /* 0x000fe20000410000 */
[----:B------:R4:W-:Y:S01]  /*62a0*/  @P3 LDGSTS.E.BYPASS.LTC128B.128 [R204+0x9100], [R144.64], !P1 ;  /* 0x0910000090cc3fae */ /* 0x0009e2000c901d46 */
[C---:B-----5:R-:W-:Y:S02]  /*62b0*/  FMUL.FTZ R6, R0.reuse, R130 ;  /* 0x0000008200067220 */ /* 0x060fe40000410000 */
[C---:B------:R-:W-:Y:S02]  /*62c0*/  FMUL.FTZ R7, R0.reuse, R131 ;  /* 0x0000008300077220 */ /* 0x040fe40000410000 */
[C---:B------:R-:W-:Y:S01]  /*62d0*/  FMUL.FTZ R10, R0.reuse, R126 ;  /* 0x0000007e000a7220 */ /* 0x040fe20000410000 */
[----:B------:R-:W-:Y:S01]  /*62e0*/  MUFU.EX2 R158, R158 ;  /* 0x0000009e009e7308 */ /* 0x000fe20000000800 */
[C---:B------:R-:W-:Y:S01]  /*62f0*/  FMUL.FTZ R11, R0.reuse, R127 ;  /* 0x0000007f000b7220 */ /* 0x040fe20000410000 */
[----:B------:R5:W-:Y:S01]  /*6300*/  @P3 LDGSTS.E.BYPASS.LTC128B.128 [R204+0xb100], [R140.64], !P2 ;  /* 0x0b1000008ccc3fae */ /* 0x000be2000d101d46 */
[----:B------:R-:W-:Y:S01]  /*6310*/  FMUL.FTZ R38, R0, R38 ;  /* 0x0000002600267220 */ /* 0x000fe20000410000 */
[----:B--2---:R-:W-:Y:S01]  /*6320*/  F2FP.BF16.PACK_AB R128, R134, R133 ;  /* 0x000000858680723e */ /* 0x004fe200000010ff */
[C---:B------:R-:W-:Y:S02]  /*6330*/  FMUL.FTZ R39, R0.reuse, R39 ;  /* 0x0000002700277220 */ /* 0x040fe40000410000 */
[C---:B------:R-:W-:Y:S02]  /*6340*/  FMUL.FTZ R42, R0.reuse, R42 ;  /* 0x0000002a002a7220 */ /* 0x040fe40000410000 */
[----:B------:R-:W-:Y:S01]  /*6350*/  FMUL.FTZ R43, R0, R43 ;  /* 0x0000002b002b7220 */ /* 0x000fe20000410000 */
[----:B-1----:R-:W1:Y:S01]  /*6360*/  LDSM.16.MT88.4 R136, [R183] ;  /* 0x00000000b788783b */ /* 0x002e620000004200 */
[----:B------:R-:W2:Y:S01]  /*6370*/  MUFU.EX2 R157, R157 ;  /* 0x0000009d009d7308 */ /* 0x000ea20000000800 */
[----:B------:R-:W-:Y:S01]  /*6380*/  FMUL.FTZ R44, R2, R44 ;  /* 0x0000002c022c7220 */ /* 0x000fe20000410000 */
[----:B---3--:R-:W-:Y:S01]  /*6390*/  F2FP.BF16.PACK_AB R130, R156, R135 ;  /* 0x000000879c82723e */ /* 0x008fe200000010ff */
[----:B------:R-:W-:Y:S02]  /*63a0*/  FMUL.FTZ R45, R2, R45 ;  /* 0x0000002d022d7220 */ /* 0x000fe40000410000 */
[C---:B------:R-:W-:Y:S02]  /*63b0*/  FMUL.FTZ R46, R0.reuse, R46 ;  /* 0x0000002e002e7220 */ /* 0x040fe40000410000 */
[----:B------:R-:W-:Y:S01]  /*63c0*/  LDSM.16.MT88.4 R124, [R180] ;  /* 0x00000000b47c783b */ /* 0x000fe20000004200 */
[----:B------:R-:W-:Y:S02]  /*63d0*/  FMUL.FTZ R47, R0, R47 ;  /* 0x0000002f002f7220 */ /* 0x000fe40000410000 */
[----:B------:R-:W-:Y:S01]  /*63e0*/  MUFU.EX2 R159, R159 ;  /* 0x0000009f009f7308 */ /* 0x000fe20000000800 */
[C---:B------:R-:W-:Y:S02]  /*63f0*/  FMUL.FTZ R48, R2.reuse, R48 ;  /* 0x0000003002307220 */ /* 0x040fe40000410000 */
[----:B------:R-:W-:Y:S02]  /*6400*/  FMUL.FTZ R49, R2, R49 ;  /* 0x0000003102317220 */ /* 0x000fe40000410000 */
[----:B----4-:R-:W-:Y:S01]  /*6410*/  LDSM.16.MT88.4 R144, [R181] ;  /* 0x00000000b590783b */ /* 0x010fe20000004200 */
[C---:B------:R-:W-:Y:S02]  /*6420*/  FMUL.FTZ R50, R0.reuse, R50 ;  /* 0x0000003200327220 */ /* 0x040fe40000410000 */
[----:B------:R-:W-:Y:S02]  /*6430*/  FMUL.FTZ R51, R0, R51 ;  /* 0x0000003300337220 */ /* 0x000fe40000410000 */
[----:B------:R-:W3:Y:S01]  /*6440*/  MUFU.EX2 R160, R160 ;  /* 0x000000a000a07308 */ /* 0x000ee20000000800 */
[C---:B------:R-:W-:Y:S02]  /*6450*/  FMUL.FTZ R12, R2.reuse, R120 ;  /* 0x00000078020c7220 */ /* 0x040fe40000410000 */
[----:B-----5:R-:W4:Y:S01]  /*6460*/  LDSM.16.MT88.4 R140, [R182] ;  /* 0x00000000b68c783b */ /* 0x020f220000004200 */
[----:B--2---:R-:W-:Y:S01]  /*6470*/  F2FP.BF16.PACK_AB R129, R157, R158 ;  /* 0x0000009e9d81723e */ /* 0x004fe200000010ff */
[----:B------:R-:W-:Y:S02]  /*6480*/  FMUL.FTZ R13, R2, R121 ;  /* 0x00000079020d7220 */ /* 0x000fe40000410000 */
[C---:B------:R-:W-:Y:S02]  /*6490*/  FMUL.FTZ R14, R0.reuse, R122 ;  /* 0x0000007a000e7220 */ /* 0x040fe40000410000 */
[----:B------:R-:W-:Y:S01]  /*64a0*/  FMUL.FTZ R15, R0, R123 ;  /* 0x0000007b000f7220 */ /* 0x000fe20000410000 */
[----:B------:R-:W-:Y:S01]  /*64b0*/  MUFU.EX2 R163, R163 ;  /* 0x000000a300a37308 */ /* 0x000fe20000000800 */
[----:B------:R-:W-:Y:S01]  /*64c0*/  LDSM.16.MT88.4 R120, [R180+0x4000] ;  /* 0x00400000b478783b */ /* 0x000fe20000004200 */
[C---:B------:R-:W-:Y:S02]  /*64d0*/  FMUL.FTZ R52, R2.reuse, R52 ;  /* 0x0000003402347220 */ /* 0x040fe40000410000 */
[----:B------:R-:W-:Y:S02]  /*64e0*/  FMUL.FTZ R53, R2, R53 ;  /* 0x0000003502357220 */ /* 0x000fe40000410000 */
[C---:B------:R-:W-:Y:S02]  /*64f0*/  FMUL.FTZ R54, R0.reuse, R54 ;  /* 0x0000003600367220 */ /* 0x040fe40000410000 */
[----:B------:R-:W-:Y:S01]  /*6500*/  FMUL.FTZ R55, R0, R55 ;  /* 0x0000003700377220 */ /* 0x000fe20000410000 */
[----:B------:R-:W-:Y:S01]  /*6510*/  LDSM.16.MT88.4 R148, [R183+0x2800] ;  /* 0x00280000b794783b */ /* 0x000fe20000004200 */
[C---:B------:R-:W-:Y:S01]  /*6520*/  FMUL.FTZ R56, R2.reuse, R56 ;  /* 0x0000003802387220 */ /* 0x040fe20000410000 */
[----:B------:R-:W-:Y:S01]  /*6530*/  MUFU.EX2 R164, R164 ;  /* 0x000000a400a47308 */ /* 0x000fe20000000800 */
[----:B------:R-:W-:Y:S01]  /*6540*/  FMUL.FTZ R57, R2, R57 ;  /* 0x0000003902397220 */ /* 0x000fe20000410000 */
[----:B---3--:R-:W-:Y:S01]  /*6550*/  F2FP.BF16.PACK_AB R131, R160, R159 ;  /* 0x0000009fa083723e */ /* 0x008fe200000010ff */
[C---:B------:R-:W-:Y:S03]  /*6560*/  FMUL.FTZ R58, R0.reuse, R58 ;  /* 0x0000003a003a7220 */ /* 0x040fe60000410000 */
[----:B------:R-:W-:Y:S01]  /*6570*/  LDSM.16.MT88.4 R152, [R182+0x2800] ;  /* 0x00280000b698783b */ /* 0x000fe20000004200 */
[----:B------:R-:W-:Y:S02]  /*6580*/  FMUL.FTZ R59, R0, R59 ;  /* 0x0000003b003b7220 */ /* 0x000fe40000410000 */
[C---:B------:R-:W-:Y:S01]  /*6590*/  FMUL.FTZ R60, R2.reuse, R60 ;  /* 0x0000003c023c7220 */ /* 0x040fe20000410000 */
[C---:B-1----:R-:W-:Y:S01]  /*65a0*/  HMMA.16816.F32.BF16 R4, R128.reuse, R136, R4 ;  /* 0x000000888004723c */ /* 0x042fe20000041804 */
[----:B------:R-:W-:Y:S03]  /*65b0*/  MUFU.EX2 R165, R165 ;  /* 0x000000a500a57308 */ /* 0x000fe60000000800 */
[----:B------:R-:W0:Y:S01]  /*65c0*/  LDGDEPBAR ;  /* 0x00000000000079af */ /* 0x000e220000000000 */
[----:B------:R-:W-:Y:S02]  /*65d0*/  FMUL.FTZ R61, R2, R61 ;  /* 0x0000003d023d7220 */ /* 0x000fe40000410000 */
[C---:B------:R-:W-:Y:S01]  /*65e0*/  FMUL.FTZ R62, R0.reuse, R62 ;  /* 0x0000003e003e7220 */ /* 0x040fe20000410000 */
[C---:B------:R-:W-:Y:S03]  /*65f0*/  HMMA.16816.F32.BF16 R8, R128.reuse, R138, R8 ;  /* 0x0000008a8008723c */ /* 0x040fe60000041808 */
[----:B------:R-:W1:Y:S01]  /*6600*/  MUFU.EX2 R166, R166 ;  /* 0x000000a600a67308 */ /* 0x000e620000000800 */
[----:B------:R-:W2:Y:S01]  /*6610*/  LDSM.16.MT88.4 R136, [R183+0x2000] ;  /* 0x00200000b788783b */ /* 0x000ea20000004200 */
[----:B------:R-:W-:Y:S02]  /*6620*/  FMUL.FTZ R63, R0, R63 ;  /* 0x0000003f003f7220 */ /* 0x000fe40000410000 */
[C---:B------:R-:W-:Y:S01]  /*6630*/  FMUL.FTZ R64, R2.reuse, R64 ;  /* 0x0000004002407220 */ /* 0x040fe20000410000 */
[C---:B----4-:R-:W-:Y:S04]  /*6640*/  HMMA.16816.F32.BF16 R36, R128.reuse, R140, R36 ;  /* 0x0000008c8024723c */ /* 0x050fe80000041824 */
[----:B------:R-:W-:Y:S01]  /*6650*/  FMUL.FTZ R65, R2, R65 ;  /* 0x0000004102417220 */ /* 0x000fe20000410000 */
[----:B------:R-:W-:Y:S01]  /*6660*/  MUFU.EX2 R167, R167 ;  /* 0x000000a700a77308 */ /* 0x000fe20000000800 */
[C---:B------:R-:W-:Y:S02]  /*6670*/  FMUL.FTZ R66, R0.reuse, R66 ;  /* 0x0000004200427220 */ /* 0x040fe40000410000 */
[C---:B------:R-:W-:Y:S01]  /*6680*/  HMMA.16816.F32.BF16 R40, R128.reuse, R142, R40 ;  /* 0x0000008e8028723c */ /* 0x040fe20000041828 */
[----:B------:R-:W3:Y:S03]  /*6690*/  LDSM.16.MT88.4 R140, [R182+0x2000] ;  /* 0x00200000b68c783b */ /* 0x000ee60000004200 */
[----:B------:R-:W-:Y:S02]  /*66a0*/  FMUL.FTZ R67, R0, R67 ;  /* 0x0000004300437220 */ /* 0x000fe40000410000 */
[C---:B------:R-:W-:Y:S01]  /*66b0*/  FMUL.FTZ R68, R2.reuse, R68 ;  /* 0x0000004402447220 */ /* 0x040fe20000410000 */
[----:B------:R-:W4:Y:S01]  /*66c0*/  MUFU.EX2 R247, R247 ;  /* 0x000000f700f77308 */ /* 0x000f220000000800 */
[C---:B------:R-:W-:Y:S04]  /*66d0*/  HMMA.16816.F32.BF16 R44, R128.reuse, R144, R44 ;  /* 0x00000090802c723c */ /* 0x040fe8000004182c */
[----:B------:R-:W-:Y:S02]  /*66e0*/  FMUL.FTZ R69, R2, R69 ;  /* 0x0000004502457220 */ /* 0x000fe40000410000 */
[C---:B------:R-:W-:Y:S02]  /*66f0*/  FMUL.FTZ R70, R0.reuse, R70 ;  /* 0x0000004600467220 */ /* 0x040fe40000410000 */
[C---:B------:R-:W-:Y:S01]  /*6700*/  HMMA.16816.F32.BF16 R48, R128.reuse, R146, R48 ;  /* 0x000000928030723c */ /* 0x040fe20000041830 */
[----:B------:R-:W-:Y:S01]  /*6710*/  LDSM.16.MT88.4 R144, [R180+0x800] ;  /* 0x00080000b490783b */ /* 0x000fe20000004200 */
[----:B------:R-:W-:Y:S02]  /*6720*/  MUFU.EX2 R252, R252 ;  /* 0x000000fc00fc7308 */ /* 0x000fe40000000800 */
[----:B------:R-:W-:Y:S02]  /*6730*/  FMUL.FTZ R71, R0, R71 ;  /* 0x0000004700477220 */ /* 0x000fe40000410000 */
[C---:B------:R-:W-:Y:S02]  /*6740*/  FMUL.FTZ R72, R2.reuse, R72 ;  /* 0x0000004802487220 */ /* 0x040fe40000410000 */
[C---:B------:R-:W-:Y:S04]  /*6750*/  HMMA.16816.F32.BF16 R52, R128.reuse, R124, R52 ;  /* 0x0000007c8034723c */ /* 0x040fe80000041834 */
[----:B------:R-:W-:Y:S02]  /*6760*/  FMUL.FTZ R73, R2, R73 ;  /* 0x0000004902497220 */ /* 0x000fe40000410000 */
[C---:B------:R-:W-:Y:S02]  /*6770*/  FMUL.FTZ R74, R0.reuse, R74 ;  /* 0x0000004a004a7220 */ /* 0x040fe40000410000 */
[C---:B------:R-:W-:Y:S01]  /*6780*/  HMMA.16816.F32.BF16 R56, R128.reuse, R126, R56 ;  /* 0x0000007e8038723c */ /* 0x040fe20000041838 */
[----:B------:R-:W5:Y:S03]  /*6790*/  LDSM.16.MT88.4 R124, [R181+0x2000] ;  /* 0x00200000b57c783b */ /* 0x000f660000004200 */
        /* <DEDUP_REMOVED lines=17> */
[C---:B-----5:R-:W-:Y:S03]  /*68b0*/  HMMA.16816.F32.BF16 R76, R128.reuse, R124, R76 ;  /* 0x0000007c804c723c */ /* 0x060fe6000004184c */
[C---:B------:R-:W-:Y:S02]  /*68c0*/  FMUL.FTZ R86, R0.reuse, R86 ;  /* 0x0000005600567220 */ /* 0x040fe40000410000 */
[----:B------:R-:W-:Y:S02]  /*68d0*/  FMUL.FTZ R87, R0, R87 ;  /* 0x0000005700577220 */ /* 0x000fe40000410000 */
[C---:B------:R-:W-:Y:S01]  /*68e0*/  FMUL.FTZ R88, R2.reuse, R88 ;  /* 0x0000005802587220 */ /* 0x040fe20000410000 */
[C---:B------:R-:W-:Y:S01]  /*68f0*/  HMMA.16816.F32.BF16 R80, R128.reuse, R126, R80 ;  /* 0x0000007e8050723c */ /* 0x040fe20000041850 */
[----:B------:R-:W5:Y:S03]  /*6900*/  LDSM.16.MT88.4 R124, [R182+0x4000] ;  /* 0x00400000b67c783b */ /* 0x000f660000004200 */
[----:B------:R-:W-:Y:S02]  /*6910*/  FMUL.FTZ R89, R2, R89 ;  /* 0x0000005902597220 */ /* 0x000fe40000410000 */
[C---:B------:R-:W-:Y:S02]  /*6920*/  FMUL.FTZ R90, R0.reuse, R90 ;  /* 0x0000005a005a7220 */ /* 0x040fe40000410000 */
[C---:B--2---:R-:W-:Y:S04]  /*6930*/  HMMA.16816.F32.BF16 R84, R128.reuse, R136, R84 ;  /* 0x000000888054723c */ /* 0x044fe80000041854 */
[----:B------:R-:W-:Y:S02]  /*6940*/  FMUL.FTZ R91, R0, R91 ;  /* 0x0000005b005b7220 */ /* 0x000fe40000410000 */
[C---:B------:R-:W-:Y:S02]  /*6950*/  FMUL.FTZ R92, R2.reuse, R92 ;  /* 0x0000005c025c7220 */ /* 0x040fe40000410000 */
[----:B------:R-:W-:Y:S03]  /*6960*/  FMUL.FTZ R93, R2, R93 ;  /* 0x0000005d025d7220 */ /* 0x000fe60000410000 */
[C---:B------:R-:W-:Y:S01]  /*6970*/  HMMA.16816.F32.BF16 R88, R128.reuse, R138, R88 ;  /* 0x0000008a8058723c */ /* 0x040fe20000041858 */
[----:B------:R-:W2:Y:S02]  /*6980*/  LDSM.16.MT88.4 R136, [R181+0x4000] ;  /* 0x00400000b588783b */ /* 0x000ea40000004200 */
[C---:B------:R-:W-:Y:S02]  /*6990*/  FMUL.FTZ R94, R0.reuse, R94 ;  /* 0x0000005e005e7220 */ /* 0x040fe40000410000 */
[----:B------:R-:W-:Y:S02]  /*69a0*/  FMUL.FTZ R95, R0, R95 ;  /* 0x0000005f005f7220 */ /* 0x000fe40000410000 */
[C---:B------:R-:W-:Y:S02]  /*69b0*/  FMUL.FTZ R96, R2.reuse, R96 ;  /* 0x0000006002607220 */ /* 0x040fe40000410000 */
[----:B------:R-:W-:Y:S03]  /*69c0*/  FMUL.FTZ R97, R2, R97 ;  /* 0x0000006102617220 */ /* 0x000fe60000410000 */
[C---:B---3--:R-:W-:Y:S03]  /*69d0*/  HMMA.16816.F32.BF16 R92, R128.reuse, R140, R92 ;  /* 0x0000008c805c723c */ /* 0x048fe6000004185c */
[C---:B------:R-:W-:Y:S02]  /*69e0*/  FMUL.FTZ R98, R0.reuse, R98 ;  /* 0x0000006200627220 */ /* 0x040fe40000410000 */
[----:B------:R-:W-:Y:S02]  /*69f0*/  FMUL.FTZ R99, R0, R99 ;  /* 0x0000006300637220 */ /* 0x000fe40000410000 */
[----:B------:R-:W-:Y:S02]  /*6a00*/  FFMA.FTZ R140, R19, c[0x0][0x2d0], -R161 ;  /* 0x0000b400138c7a23 */ /* 0x000fe400000108a1 */
[C---:B------:R-:W-:Y:S03]  /*6a10*/  FMUL.FTZ R100, R2.reuse, R100 ;  /* 0x0000006402647220 */ /* 0x040fe60000410000 */
[C---:B------:R-:W-:Y:S03]  /*6a20*/  HMMA.16816.F32.BF16 R96, R128.reuse, R142, R96 ;  /* 0x0000008e8060723c */ /* 0x040fe60000041860 */
[----:B------:R-:W-:Y:S02]  /*6a30*/  FMUL.FTZ R101, R2, R101 ;  /* 0x0000006502657220 */ /* 0x000fe40000410000 */
[C---:B------:R-:W-:Y:S02]  /*6a40*/  FMUL.FTZ R102, R0.reuse, R102 ;  /* 0x0000006600667220 */ /* 0x040fe40000410000 */
[----:B------:R-:W-:Y:S02]  /*6a50*/  FMUL.FTZ R103, R0, R103 ;  /* 0x0000006700677220 */ /* 0x000fe40000410000 */
[C---:B------:R-:W-:Y:S03]  /*6a60*/  FMUL.FTZ R104, R2.reuse, R104 ;  /* 0x0000006802687220 */ /* 0x040fe60000410000 */
[----:B------:R-:W-:Y:S02]  /*6a70*/  FMUL.FTZ R105, R2, R105 ;  /* 0x0000006902697220 */ /* 0x000fe40000410000 */
[C---:B-----5:R-:W-:Y:S03]  /*6a80*/  HMMA.16816.F32.BF16 R100, R128.reuse, R124, R100 ;  /* 0x0000007c8064723c */ /* 0x060fe60000041864 */
[C---:B------:R-:W-:Y:S02]  /*6a90*/  FMUL.FTZ R106, R0.reuse, R106 ;  /* 0x0000006a006a7220 */ /* 0x040fe40000410000 */
[----:B------:R-:W-:Y:S02]  /*6aa0*/  FMUL.FTZ R107, R0, R107 ;  /* 0x0000006b006b7220 */ /* 0x000fe40000410000 */
[C---:B------:R-:W-:Y:S01]  /*6ab0*/  FMUL.FTZ R108, R2.reuse, R108 ;  /* 0x0000006c026c7220 */ /* 0x040fe20000410000 */
[C---:B------:R-:W-:Y:S01]  /*6ac0*/  HMMA.16816.F32.BF16 R12, R128.reuse, R126, R12 ;  /* 0x0000007e800c723c */ /* 0x040fe2000004180c */
[----:B------:R-:W3:Y:S03]  /*6ad0*/  LDSM.16.MT88.4 R124, [R183+0x800] ;  /* 0x00080000b77c783b */ /* 0x000ee60000004200 */
[----:B------:R-:W-:Y:S02]  /*6ae0*/  FMUL.FTZ R109, R2, R109 ;  /* 0x0000006d026d7220 */ /* 0x000fe40000410000 */
[C---:B------:R-:W-:Y:S02]  /*6af0*/  FMUL.FTZ R110, R0.reuse, R110 ;  /* 0x0000006e006e7220 */ /* 0x040fe40000410000 */
[C---:B--2---:R-:W-:Y:S04]  /*6b00*/  HMMA.16816.F32.BF16 R104, R128.reuse, R136, R104 ;  /* 0x000000888068723c */ /* 0x044fe80000041868 */
[----:B------:R-:W-:Y:S02]  /*6b10*/  FMUL.FTZ R111, R0, R111 ;  /* 0x0000006f006f7220 */ /* 0x000fe40000410000 */
[C---:B------:R-:W-:Y:S02]  /*6b20*/  FMUL.FTZ R16, R2.reuse, R116 ;  /* 0x0000007402107220 */ /* 0x040fe40000410000 */
[----:B------:R2:W5:Y:S01]  /*6b30*/  MUFU.EX2 R116, R140 ;  /* 0x0000008c00747308 */ /* 0x0005620000000800 */
[----:B------:R-:W-:Y:S02]  /*6b40*/  FMUL.FTZ R17, R2, R117 ;  /* 0x0000007502117220 */ /* 0x000fe40000410000 */
[C---:B------:R-:W-:Y:S01]  /*6b50*/  HMMA.16816.F32.BF16 R108, R128.reuse, R138, R108 ;  /* 0x0000008a806c723c */ /* 0x040fe2000004186c */
[----:B------:R-:W3:Y:S02]  /*6b60*/  LDSM.16.MT88.4 R136, [R182+0x800] ;  /* 0x00080000b688783b */ /* 0x000ee40000004200 */
[----:B------:R-:W-:Y:S01]  /*6b70*/  FMUL.FTZ R18, R0, R118 ;  /* 0x0000007600127220 */ /* 0x000fe20000410000 */
[----:B-1----:R-:W-:Y:S01]  /*6b80*/  F2FP.BF16.PACK_AB R117, R166, R165 ;  /* 0x000000a5a675723e */ /* 0x002fe200000010ff */
[----:B------:R-:W-:Y:S01]  /*6b90*/  FMUL.FTZ R19, R0, R119 ;  /* 0x0000007700137220 */ /* 0x000fe20000410000 */
[----:B----4-:R-:W-:Y:S01]  /*6ba0*/  F2FP.BF16.PACK_AB R118, R247, R167 ;  /* 0x000000a7f776723e */ /* 0x010fe200000010ff */
[C---:B------:R-:W-:Y:S02]  /*6bb0*/  FMUL.FTZ R112, R2.reuse, R112 ;  /* 0x0000007002707220 */ /* 0x040fe40000410000 */
[----:B------:R-:W-:Y:S03]  /*6bc0*/  FMUL.FTZ R113, R2, R113 ;  /* 0x0000007102717220 */ /* 0x000fe60000410000 */
[C---:B------:R-:W-:Y:S03]  /*6bd0*/  HMMA.16816.F32.BF16 R16, R128.reuse, R120, R16 ;  /* 0x000000788010723c */ /* 0x040fe60000041810 */
[C---:B------:R-:W-:Y:S02]  /*6be0*/  FMUL.FTZ R114, R0.reuse, R114 ;  /* 0x0000007200727220 */ /* 0x040fe40000410000 */
[----:B------:R-:W-:Y:S02]  /*6bf0*/  FMUL.FTZ R115, R0, R115 ;  /* 0x0000007300737220 */ /* 0x000fe40000410000 */
[----:B------:R-:W-:Y:S01]  /*6c00*/  FFMA.FTZ R133, R2, R246, R133 ;  /* 0x000000f602857223 */ /* 0x000fe20000010085 */
[----:B------:R-:W-:Y:S01]  /*6c10*/  MOV R2, R132 ;  /* 0x0000008400027202 */ /* 0x000fe20000000f00 */
[----:B--2---:R-:W1:Y:S03]  /*6c20*/  LDSM.16.MT88.4 R140, [R181+0x800] ;  /* 0x00080000b58c783b */ /* 0x004e660000004200 */
[----:B------:R-:W-:Y:S03]  /*6c30*/  HMMA.16816.F32.BF16 R112, R128, R122, R112 ;  /* 0x0000007a8070723c */ /* 0x000fe60000041870 */
[----:B------:R-:W-:Y:S02]  /*6c40*/  FFMA.FTZ R158, R0, R245, R158 ;  /* 0x000000f5009e7223 */ /* 0x000fe4000001009e */
[----:B------:R-:W2:Y:S01]  /*6c50*/  LDSM.16.MT88.4 R120, [R181+0x2800] ;  /* 0x00280000b578783b */ /* 0x000ea20000004200 */
[----:B------:R-:W-:Y:S01]  /*6c60*/  FADD.FTZ R133, R134, R133 ;  /* 0x0000008586857221 */ /* 0x000fe20000010000 */
[----:B-----5:R-:W-:Y:S01]  /*6c70*/  MOV R131, R116 ;  /* 0x0000007400837202 */ /* 0x020fe20000000f00 */
[----:B------:R-:W-:Y:S01]  /*6c80*/  FADD.FTZ R158, R157, R158 ;  /* 0x0000009e9d9e7221 */ /* 0x000fe20000010000 */
[----:B------:R-:W-:Y:S03]  /*6c90*/  F2FP.BF16.PACK_AB R116, R164, R163 ;  /* 0x000000a3a474723e */ /* 0x000fe600000010ff */
[----:B------:R-:W-:Y:S01]  /*6ca0*/  F2FP.BF16.PACK_AB R119, R131, R252 ;  /* 0x000000fc8377723e */ /* 0x000fe200000010ff */
[----:B------:R-:W-:Y:S02]  /*6cb0*/  FADD.FTZ R133, R135, R133 ;  /* 0x0000008587857221 */ /* 0x000fe40000010000 */
[----:B------:R-:W-:Y:S02]  /*6cc0*/  FADD.FTZ R158, R159, R158 ;  /* 0x0000009e9f9e7221 */ /* 0x000fe40000010000 */
[----:B------:R-:W-:Y:S02]  /*6cd0*/  FADD.FTZ R156, R156, R133 ;  /* 0x000000859c9c7221 */ /* 0x000fe40000010000 */
[C---:B---3--:R-:W-:Y:S05]  /*6ce0*/  HMMA.16816.F32.BF16 R4, R116.reuse, R124, R4 ;  /* 0x0000007c7404723c */ /* 0x048fea0000041804 */
[----:B------:R-:W-:Y:S02]  /*6cf0*/  FADD.FTZ R160, R160, R158 ;  /* 0x0000009ea0a07221 */ /* 0x000fe40000010000 */
[----:B------:R-:W-:Y:S01]  /*6d00*/  FADD.FTZ R156, R163, R156 ;  /* 0x0000009ca39c7221 */ /* 0x000fe20000010000 */
[C---:B------:R-:W-:Y:S01]  /*6d10*/  HMMA.16816.F32.BF16 R8, R116.reuse, R126, R8 ;  /* 0x0000007e7408723c */ /* 0x040fe20000041808 */
[----:B------:R-:W3:Y:S03]  /*6d20*/  LDSM.16.MT88.4 R124, [R180+0x2800] ;  /* 0x00280000b47c783b */ /* 0x000ee60000004200 */
[----:B------:R-:W-:Y:S02]  /*6d30*/  FADD.FTZ R160, R165, R160 ;  /* 0x000000a0a5a07221 */ /* 0x000fe40000010000 */
[----:B------:R-:W-:Y:S02]  /*6d40*/  FADD.FTZ R164, R164, R156 ;  /* 0x0000009ca4a47221 */ /* 0x000fe40000010000 */
[C---:B------:R-:W-:Y:S04]  /*6d50*/  HMMA.16816.F32.BF16 R36, R116.reuse, R136, R36 ;  /* 0x000000887424723c */ /* 0x040fe80000041824 */
[----:B------:R-:W-:Y:S02]  /*6d60*/  FADD.FTZ R166, R166, R160 ;  /* 0x000000a0a6a67221 */ /* 0x000fe40000010000 */
[----:B------:R-:W-:Y:S01]  /*6d70*/  FADD.FTZ R164, R167, R164 ;  /* 0x000000a4a7a47221 */ /* 0x000fe20000010000 */
[----:B------:R-:W-:Y:S01]  /*6d80*/  MOV R137, R131 ;  /* 0x0000008300897202 */ /* 0x000fe20000000f00 */
[C---:B------:R-:W-:Y:S01]  /*6d90*/  HMMA.16816.F32.BF16 R40, R116.reuse, R138, R40 ;  /* 0x0000008a7428723c */ /* 0x040fe20000041828 */
[----:B------:R-:W4:Y:S03]  /*6da0*/  LDSM.16.MT88.4 R128, [R183+0x4800] ;  /* 0x00480000b780783b */ /* 0x000f260000004200 */
[----:B------:R-:W-:Y:S02]  /*6db0*/  FADD.FTZ R0, R252, R166 ;  /* 0x000000a6fc007221 */ /* 0x000fe40000010000 */
[----:B------:R-:W-:Y:S02]  /*6dc0*/  FADD.FTZ R247, R247, R164 ;  /* 0x000000a4f7f77221 */ /* 0x000fe40000010000 */
[C---:B-1----:R-:W-:Y:S08]  /*6dd0*/  HMMA.16816.F32.BF16 R44, R116.reuse, R140, R44 ;  /* 0x0000008c742c723c */ /* 0x042ff0000004182c */
[C---:B------:R-:W-:Y:S01]  /*6de0*/  HMMA.16816.F32.BF16 R48, R116.reuse, R142, R48 ;  /* 0x0000008e7430723c */ /* 0x040fe20000041830 */
[----:B------:R-:W-:Y:S07]  /*6df0*/  LDSM.16.MT88.4 R140, [R181+0x1000] ;  /* 0x00100000b58c783b */ /* 0x000fee0000004200 */
[C---:B------:R-:W-:Y:S07]  /*6e00*/  HMMA.16816.F32.BF16 R52, R116.reuse, R144, R52 ;  /* 0x000000907434723c */ /* 0x040fee0000041834 */
[--C-:B------:R-:W-:Y:S01]  /*6e10*/  FFMA.FTZ R144, R20, c[0x0][0x2d0], -R162.reuse ;  /* 0x0000b40014907a23 */ /* 0x100fe200000108a2 */
[C---:B------:R-:W-:Y:S04]  /*6e20*/  HMMA.16816.F32.BF16 R56, R116.reuse, R146, R56 ;  /* 0x000000927438723c */ /* 0x040fe80000041838 */
[--C-:B------:R-:W-:Y:S01]  /*6e30*/  FFMA.FTZ R145, R21, c[0x0][0x2d0], -R162.reuse ;  /* 0x0000b40015917a23 */ /* 0x100fe200000108a2 */
[----:B------:R-:W1:Y:S02]  /*6e40*/  MUFU.EX2 R144, R144 ;  /* 0x0000009000907308 */ /* 0x000e640000000800 */
[--C-:B------:R-:W-:Y:S01]  /*6e50*/  FFMA.FTZ R146, R22, c[0x0][0x2d0], -R161.reuse ;  /* 0x0000b40016927a23 */ /* 0x100fe200000108a1 */
[C---:B------:R-:W-:Y:S04]  /*6e60*/  HMMA.16816.F32.BF16 R60, R116.reuse, R148, R60 ;  /* 0x00000094743c723c */ /* 0x040fe8000004183c */
[--C-:B------:R-:W-:Y:S02]  /*6e70*/  FFMA.FTZ R147, R23, c[0x0][0x2d0], -R161.reuse ;  /* 0x0000b40017937a23 */ /* 0x100fe400000108a1 */
[----:B------:R-:W-:Y:S01]  /*6e80*/  LDSM.16.MT88.4 R20, [R180+0x4800] ;  /* 0x00480000b414783b */ /* 0x000fe20000004200 */
[--C-:B------:R-:W-:Y:S01]  /*6e90*/  FFMA.FTZ R148, R24, c[0x0][0x2d0], -R162.reuse ;  /* 0x0000b40018947a23 */ /* 0x100fe200000108a2 */
[C---:B------:R-:W-:Y:S01]  /*6ea0*/  HMMA.16816.F32.BF16 R64, R116.reuse, R150, R64 ;  /* 0x000000967440723c */ /* 0x040fe20000041840 */
[----:B------:R-:W-:Y:S03]  /*6eb0*/  MUFU.EX2 R145, R145 ;  /* 0x0000009100917308 */ /* 0x000fe60000000800 */
[--C-:B------:R-:W-:Y:S03]  /*6ec0*/  FFMA.FTZ R149, R25, c[0x0][0x2d0], -R162.reuse ;  /* 0x0000b40019957a23 */ /* 0x100fe600000108a2 */
[--C-:B------:R-:W-:Y:S01]  /*6ed0*/  FFMA.FTZ R150, R26, c[0x0][0x2d0], -R161.reuse ;  /* 0x0000b4001a967a23 */ /* 0x100fe200000108a1 */
[C---:B------:R-:W-:Y:S03]  /*6ee0*/  HMMA.16816.F32.BF16 R68, R116.reuse, R152, R68 ;  /* 0x000000987444723c */ /* 0x040fe60000041844 */
[----:B------:R-:W5:Y:S01]  /*6ef0*/  MUFU.EX2 R146, R146 ;  /* 0x0000009200927308 */ /* 0x000f620000000800 */
[--C-:B------:R-:W-:Y:S02]  /*6f00*/  FFMA.FTZ R151, R27, c[0x0][0x2d0], -R161.reuse ;  /* 0x0000b4001b977a23 */ /* 0x100fe400000108a1 */
[----:B------:R-:W-:Y:S01]  /*6f10*/  LDSM.16.MT88.4 R24, [R180+0x1000] ;  /* 0x00100000b418783b */ /* 0x000fe20000004200 */
[----:B------:R-:W-:Y:S01]  /*6f20*/  FFMA.FTZ R152, R32, c[0x0][0x2d0], -R162 ;  /* 0x0000b40020987a23 */ /* 0x000fe200000108a2 */
[C---:B------:R-:W-:Y:S04]  /*6f30*/  HMMA.16816.F32.BF16 R72, R116.reuse, R154, R72 ;  /* 0x0000009a7448723c */ /* 0x040fe80000041848 */
[----:B------:R-:W-:Y:S01]  /*6f40*/  FFMA.FTZ R153, R34, c[0x0][0x2d0], -R161 ;  /* 0x0000b40022997a23 */ /* 0x000fe200000108a1 */
[----:B------:R-:W4:Y:S01]  /*6f50*/  MUFU.EX2 R147, R147 ;  /* 0x0000009300937308 */ /* 0x000f220000000800 */
[----:B-1----:R-:W-:Y:S01]  /*6f60*/  FADD.FTZ R247, R144, R247 ;  /* 0x000000f790f77221 */ /* 0x002fe20000010000 */
[----:B------:R-:W-:Y:S01]  /*6f70*/  MOV R155, R137 ;  /* 0x00000089009b7202 */ /* 0x000fe20000000f00 */
[C---:B--2---:R-:W-:Y:S01]  /*6f80*/  HMMA.16816.F32.BF16 R76, R116.reuse, R120, R76 ;  /* 0x00000078744c723c */ /* 0x044fe2000004184c */
[----:B------:R-:W1:Y:S03]  /*6f90*/  LDSM.16.MT88.4 R136, [R182+0x4800] ;  /* 0x00480000b688783b */ /* 0x000e660000004200 */
[----:B------:R-:W-:Y:S03]  /*6fa0*/  FADD.FTZ R0, R155, R0 ;  /* 0x000000009b007221 */ /* 0x000fe60000010000 */
[----:B------:R-:W-:Y:S01]  /*6fb0*/  MUFU.EX2 R148, R148 ;  /* 0x0000009400947308 */ /* 0x000fe20000000800 */
[C---:B------:R-:W-:Y:S01]  /*6fc0*/  HMMA.16816.F32.BF16 R80, R116.reuse, R122, R80 ;  /* 0x0000007a7450723c */ /* 0x040fe20000041850 */
[----:B------:R-:W2:Y:S03]  /*6fd0*/  LDSM.16.MT88.4 R120, [R181+0x4800] ;  /* 0x00480000b578783b */ /* 0x000ea60000004200 */
[----:B-----5:R-:W-:Y:S04]  /*6fe0*/  FADD.FTZ R0, R146, R0 ;  /* 0x0000000092007221 */ /* 0x020fe80000010000 */
[C---:B---3--:R-:W-:Y:S01]  /*6ff0*/  HMMA.16816.F32.BF16 R84, R116.reuse, R124, R84 ;  /* 0x0000007c7454723c */ /* 0x048fe20000041854 */
[----:B------:R-:W3:Y:S07]  /*7000*/  MUFU.EX2 R149, R149 ;  /* 0x0000009500957308 */ /* 0x000eee0000000800 */
[C---:B------:R-:W-:Y:S01]  /*7010*/  HMMA.16816.F32.BF16 R88, R116.reuse, R126, R88 ;  /* 0x0000007e7458723c */ /* 0x040fe20000041858 */
[----:B------:R-:W5:Y:S02]  /*7020*/  LDSM.16.MT88.4 R124, [R183+0x1000] ;  /* 0x00100000b77c783b */ /* 0x000f640000004200 */
[----:B------:R-:W-:Y:S05]  /*7030*/  MUFU.EX2 R150, R150 ;  /* 0x0000009600967308 */ /* 0x000fea0000000800 */
[C---:B----4-:R-:W-:Y:S05]  /*7040*/  HMMA.16816.F32.BF16 R92, R116.reuse, R128, R92 ;  /* 0x00000080745c723c */ /* 0x050fea000004185c */
[----:B------:R-:W4:Y:S03]  /*7050*/  MUFU.EX2 R151, R151 ;  /* 0x0000009700977308 */ /* 0x000f260000000800 */
[C---:B------:R-:W-:Y:S01]  /*7060*/  HMMA.16816.F32.BF16 R96, R116.reuse, R130, R96 ;  /* 0x000000827460723c */ /* 0x040fe20000041860 */
[----:B------:R-:W3:Y:S06]  /*7070*/  LDSM.16.MT88.4 R128, [R182+0x1000] ;  /* 0x00100000b680783b */ /* 0x000eec0000004200 */
[----:B------:R-:W-:Y:S01]  /*7080*/  MUFU.EX2 R152, R152 ;  /* 0x0000009800987308 */ /* 0x000fe20000000800 */
[C---:B-1----:R-:W-:Y:S08]  /*7090*/  HMMA.16816.F32.BF16 R100, R116.reuse, R136, R100 ;  /* 0x000000887464723c */ /* 0x042ff00000041864 */
[C---:B------:R-:W-:Y:S01]  /*70a0*/  HMMA.16816.F32.BF16 R12, R116.reuse, R138, R12 ;  /* 0x0000008a740c723c */ /* 0x040fe2000004180c */
[----:B------:R-:W-:Y:S01]  /*70b0*/  LDSM.16.MT88.4 R136, [R183+0x5800] ;  /* 0x00580000b788783b */ /* 0x000fe20000004200 */
[----:B------:R-:W-:Y:S06]  /*70c0*/  MUFU.EX2 R153, R153 ;  /* 0x0000009900997308 */ /* 0x000fec0000000800 */
[C---:B--2---:R-:W-:Y:S08]  /*70d0*/  HMMA.16816.F32.BF16 R104, R116.reuse, R120, R104 ;  /* 0x000000787468723c */ /* 0x044ff00000041868 */
[C---:B------:R-:W-:Y:S01]  /*70e0*/  HMMA.16816.F32.BF16 R108, R116.reuse, R122, R108 ;  /* 0x0000007a746c723c */ /* 0x040fe2000004186c */
[----:B------:R-:W1:Y:S07]  /*70f0*/  LDSM.16.MT88.4 R120, [R183+0x3000] ;  /* 0x00300000b778783b */ /* 0x000e6e0000004200 */
[C---:B------:R-:W-:Y:S07]  /*7100*/  HMMA.16816.F32.BF16 R16, R116.reuse, R20, R16 ;  /* 0x000000147410723c */ /* 0x040fee0000041810 */
[----:B------:R-:W-:Y:S01]  /*7110*/  F2FP.BF16.PACK_AB R20, R145, R144 ;  /* 0x000000909114723e */ /* 0x000fe200000010ff */
[----:B------:R-:W-:Y:S01]  /*7120*/  HMMA.16816.F32.BF16 R112, R116, R22, R112 ;  /* 0x000000167470723c */ /* 0x000fe20000041870 */
[----:B------:R-:W2:Y:S03]  /*7130*/  LDSM.16.MT88.4 R116, [R182+0x3000] ;  /* 0x00300000b674783b */ /* 0x000ea60000004200 */
[----:B------:R-:W-:Y:S01]  /*7140*/  F2FP.BF16.PACK_AB R21, R147, R146 ;  /* 0x000000929315723e */ /* 0x000fe200000010ff */
[----:B------:R-:W-:Y:S02]  /*7150*/  FADD.FTZ R145, R145, R247 ;  /* 0x000000f791917221 */ /* 0x000fe40000010000 */
[----:B---3--:R-:W-:Y:S01]  /*7160*/  F2FP.BF16.PACK_AB R22, R149, R148 ;  /* 0x000000949516723e */ /* 0x008fe200000010ff */
[----:B------:R-:W-:Y:S01]  /*7170*/  FADD.FTZ R147, R147, R0 ;  /* 0x0000000093937221 */ /* 0x000fe20000010000 */
[----:B----4-:R-:W-:Y:S03]  /*7180*/  F2FP.BF16.PACK_AB R23, R151, R150 ;  /* 0x000000969717723e */ /* 0x010fe600000010ff */
[----:B------:R-:W-:Y:S01]  /*7190*/  MOV R0, R3 ;  /* 0x0000000300007202 */ /* 0x000fe20000000f00 */
[----:B------:R-:W-:Y:S02]  /*71a0*/  FADD.FTZ R145, R148, R145 ;  /* 0x0000009194917221 */ /* 0x000fe40000010000 */
[----:B------:R-:W-:Y:S01]  /*71b0*/  FADD.FTZ R147, R150, R147 ;  /* 0x0000009396937221 */ /* 0x000fe20000010000 */
[C---:B-----5:R-:W-:Y:S05]  /*71c0*/  HMMA.16816.F32.BF16 R4, R20.reuse, R124, R4 ;  /* 0x0000007c1404723c */ /* 0x060fea0000041804 */
[----:B------:R-:W-:Y:S02]  /*71d0*/  FADD.FTZ R149, R149, R145 ;  /* 0x0000009195957221 */ /* 0x000fe40000010000 */
[----:B------:R-:W-:Y:S01]  /*71e0*/  FADD.FTZ R151, R151, R147 ;  /* 0x0000009397977221 */ /* 0x000fe20000010000 */
[C---:B------:R-:W-:Y:S01]  /*71f0*/  HMMA.16816.F32.BF16 R8, R20.reuse, R126, R8 ;  /* 0x0000007e1408723c */ /* 0x040fe20000041808 */
[----:B------:R-:W3:Y:S07]  /*7200*/  LDSM.16.MT88.4 R124, [R181+0x3000] ;  /* 0x00300000b57c783b */ /* 0x000eee0000004200 */
[C---:B------:R-:W-:Y:S08]  /*7210*/  HMMA.16816.F32.BF16 R36, R20.reuse, R128, R36 ;  /* 0x000000801424723c */ /* 0x040ff00000041824 */
[C---:B------:R-:W-:Y:S01]  /*7220*/  HMMA.16816.F32.BF16 R40, R20.reuse, R130, R40 ;  /* 0x000000821428723c */ /* 0x040fe20000041828 */
[----:B------:R-:W4:Y:S07]  /*7230*/  LDSM.16.MT88.4 R128, [R180+0x3000] ;  /* 0x00300000b480783b */ /* 0x000f2e0000004200 */
[C---:B------:R-:W-:Y:S07]  /*7240*/  HMMA.16816.F32.BF16 R44, R20.reuse, R140, R44 ;  /* 0x0000008c142c723c */ /* 0x040fee000004182c */
[--C-:B------:R-:W-:Y:S01]  /*7250*/  FFMA.FTZ R140, R28, c[0x0][0x2d0], -R162.reuse ;  /* 0x0000b4001c8c7a23 */ /* 0x100fe200000108a2 */
[C---:B------:R-:W-:Y:S04]  /*7260*/  HMMA.16816.F32.BF16 R48, R20.reuse, R142, R48 ;  /* 0x0000008e1430723c */ /* 0x040fe80000041830 */
[--C-:B------:R-:W-:Y:S01]  /*7270*/  FFMA.FTZ R141, R29, c[0x0][0x2d0], -R162.reuse ;  /* 0x0000b4001d8d7a23 */ /* 0x100fe200000108a2 */
[----:B------:R-:W5:Y:S01]  /*7280*/  MUFU.EX2 R140, R140 ;  /* 0x0000008c008c7308 */ /* 0x000f620000000800 */
[----:B------:R-:W-:Y:S02]  /*7290*/  FFMA.FTZ R162, R33, c[0x0][0x2d0], -R162 ;  /* 0x0000b40021a27a23 */ /* 0x000fe400000108a2 */
[C---:B------:R-:W-:Y:S04]  /*72a0*/  HMMA.16816.F32.BF16 R52, R20.reuse, R24, R52 ;  /* 0x000000181434723c */ /* 0x040fe80000041834 */
[--C-:B------:R-:W-:Y:S02]  /*72b0*/  FFMA.FTZ R142, R30, c[0x0][0x2d0], -R161.reuse ;  /* 0x0000b4001e8e7a23 */ /* 0x100fe400000108a1 */
[--C-:B------:R-:W-:Y:S01]  /*72c0*/  FFMA.FTZ R143, R31, c[0x0][0x2d0], -R161.reuse ;  /* 0x0000b4001f8f7a23 */ /* 0x100fe200000108a1 */
[----:B------:R-:W2:Y:S01]  /*72d0*/  MUFU.EX2 R141, R141 ;  /* 0x0000008d008d7308 */ /* 0x000ea20000000800 */
[C---:B------:R-:W-:Y:S01]  /*72e0*/  HMMA.16816.F32.BF16 R56, R20.reuse, R26, R56 ;  /* 0x0000001a1438723c */ /* 0x040fe20000041838 */
[----:B------:R-:W4:Y:S03]  /*72f0*/  LDSM.16.MT88.4 R24, [R183+0x5000] ;  /* 0x00500000b718783b */ /* 0x000f260000004200 */
[----:B------:R-:W-:Y:S04]  /*7300*/  FFMA.FTZ R161, R35, c[0x0][0x2d0], -R161 ;  /* 0x0000b40023a17a23 */ /* 0x000fe800000108a1 */
[C---:B-1----:R-:W-:Y:S01]  /*7310*/  HMMA.16816.F32.BF16 R60, R20.reuse, R120, R60 ;  /* 0x00000078143c723c */ /* 0x042fe2000004183c */
[----:B------:R-:W-:Y:S01]  /*7320*/  LDSM.16.MT88.4 R28, [R181+0x5000] ;  /* 0x00500000b51c783b */ /* 0x000fe20000004200 */
[----:B------:R-:W1:Y:S02]  /*7330*/  MUFU.EX2 R142, R142 ;  /* 0x0000008e008e7308 */ /* 0x000e640000000800 */
[----:B-----5:R-:W-:Y:S04]  /*7340*/  FADD.FTZ R149, R140, R149 ;  /* 0x000000958c957221 */ /* 0x020fe80000010000 */
[C---:B------:R-:W-:Y:S01]  /*7350*/  HMMA.16816.F32.BF16 R64, R20.reuse, R122, R64 ;  /* 0x0000007a1440723c */ /* 0x040fe20000041840 */
[----:B------:R-:W-:Y:S03]  /*7360*/  LDSM.16.MT88.4 R120, [R180+0x5000] ;  /* 0x00500000b478783b */ /* 0x000fe60000004200 */
[----:B------:R-:W5:Y:S01]  /*7370*/  MUFU.EX2 R143, R143 ;  /* 0x0000008f008f7308 */ /* 0x000f620000000800 */
[----:B--2---:R-:W-:Y:S03]  /*7380*/  FADD.FTZ R149, R141, R149 ;  /* 0x000000958d957221 */ /* 0x004fe60000010000 */
[C---:B------:R-:W-:Y:S01]  /*7390*/  HMMA.16816.F32.BF16 R68, R20.reuse, R116, R68 ;  /* 0x000000741444723c */ /* 0x040fe20000041844 */
[----:B------:R-:W-:Y:S03]  /*73a0*/  LDSM.16.MT88.4 R32, [R181+0x1800] ;  /* 0x00180000b520783b */ /* 0x000fe60000004200 */
[----:B------:R-:W-:Y:S02]  /*73b0*/  FADD.FTZ R149, R152, R149 ;  /* 0x0000009598957221 */ /* 0x000fe40000010000 */
[----:B------:R-:W2:Y:S02]  /*73c0*/  MUFU.EX2 R162, R162 ;  /* 0x000000a200a27308 */ /* 0x000ea40000000800 */
[C---:B------:R-:W-:Y:S01]  /*73d0*/  HMMA.16816.F32.BF16 R72, R20.reuse, R118, R72 ;  /* 0x000000761448723c */ /* 0x040fe20000041848 */
[----:B------:R-:W4:Y:S03]  /*73e0*/  LDSM.16.MT88.4 R116, [R182+0x5000] ;  /* 0x00500000b674783b */ /* 0x000f260000004200 */
[----:B-1----:R-:W-:Y:S04]  /*73f0*/  FADD.FTZ R151, R142, R151 ;  /* 0x000000978e977221 */ /* 0x002fe80000010000 */
[C---:B---3--:R-:W-:Y:S01]  /*7400*/  HMMA.16816.F32.BF16 R76, R20.reuse, R124, R76 ;  /* 0x0000007c144c723c */ /* 0x048fe2000004184c */
[----:B------:R-:W1:Y:S03]  /*7410*/  MUFU.EX2 R161, R161 ;  /* 0x000000a100a17308 */ /* 0x000e660000000800 */
[----:B-----5:R-:W-:Y:S04]  /*7420*/  FADD.FTZ R151, R143, R151 ;  /* 0x000000978f977221 */ /* 0x020fe80000010000 */
[C---:B------:R-:W-:Y:S01]  /*7430*/  HMMA.16816.F32.BF16 R80, R20.reuse, R126, R80 ;  /* 0x0000007e1450723c */ /* 0x040fe20000041850 */
[----:B------:R-:W3:Y:S03]  /*7440*/  LDSM.16.MT88.4 R124, [R183+0x1800] ;  /* 0x00180000b77c783b */ /* 0x000ee60000004200 */
[----:B------:R-:W-:Y:S02]  /*7450*/  FADD.FTZ R151, R153, R151 ;  /* 0x0000009799977221 */ /* 0x000fe40000010000 */
[C---:B--2---:R-:W-:Y:S02]  /*7460*/  FADD.FTZ R246, R162.reuse, R149 ;  /* 0x00000095a2f67221 */ /* 0x044fe40000010000 */
[C---:B----4-:R-:W-:Y:S08]  /*7470*/  HMMA.16816.F32.BF16 R84, R20.reuse, R128, R84 ;  /* 0x000000801454723c */ /* 0x050ff00000041854 */
[C---:B------:R-:W-:Y:S04]  /*7480*/  HMMA.16816.F32.BF16 R88, R20.reuse, R130, R88 ;  /* 0x000000821458723c */ /* 0x040fe80000041858 */
[----:B-1----:R-:W-:Y:S04]  /*7490*/  FADD.FTZ R245, R161, R151 ;  /* 0x00000097a1f57221 */ /* 0x002fe80000010000 */
[C---:B------:R-:W-:Y:S08]  /*74a0*/  HMMA.16816.F32.BF16 R92, R20.reuse, R24, R92 ;  /* 0x00000018145c723c */ /* 0x040ff0000004185c */
[C---:B------:R-:W-:Y:S01]  /*74b0*/  HMMA.16816.F32.BF16 R96, R20.reuse, R26, R96 ;  /* 0x0000001a1460723c */ /* 0x040fe20000041860 */
[----:B------:R-:W1:Y:S07]  /*74c0*/  LDSM.16.MT88.4 R24, [R182+0x1800] ;  /* 0x00180000b618783b */ /* 0x000e6e0000004200 */
[C---:B------:R-:W-:Y:S08]  /*74d0*/  HMMA.16816.F32.BF16 R100, R20.reuse, R116, R100 ;  /* 0x000000741464723c */ /* 0x040ff00000041864 */
[C---:B------:R-:W-:Y:S01]  /*74e0*/  HMMA.16816.F32.BF16 R12, R20.reuse, R118, R12 ;  /* 0x00000076140c723c */ /* 0x040fe2000004180c */
[----:B------:R-:W-:Y:S07]  /*74f0*/  LDSM.16.MT88.4 R116, [R183+0x3800] ;  /* 0x00380000b774783b */ /* 0x000fee0000004200 */
[C---:B------:R-:W-:Y:S08]  /*7500*/  HMMA.16816.F32.BF16 R104, R20.reuse, R28, R104 ;  /* 0x0000001c1468723c */ /* 0x040ff00000041868 */
[C---:B------:R-:W-:Y:S01]  /*7510*/  HMMA.16816.F32.BF16 R108, R20.reuse, R30, R108 ;  /* 0x0000001e146c723c */ /* 0x040fe2000004186c */
[----:B------:R-:W2:Y:S07]  /*7520*/  LDSM.16.MT88.4 R28, [R180+0x1800] ;  /* 0x00180000b41c783b */ /* 0x000eae0000004200 */
[C---:B------:R-:W-:Y:S08]  /*7530*/  HMMA.16816.F32.BF16 R16, R20.reuse, R120, R16 ;  /* 0x000000781410723c */ /* 0x040ff00000041810 */
[----:B------:R-:W-:Y:S01]  /*7540*/  HMMA.16816.F32.BF16 R112, R20, R122, R112 ;  /* 0x0000007a1470723c */ /* 0x000fe20000041870 */
[----:B------:R-:W-:Y:S06]  /*7550*/  LDSM.16.MT88.4 R120, [R180+0x3800] ;  /* 0x00380000b478783b */ /* 0x000fec0000004200 */
[----:B------:R-:W-:Y:S02]  /*7560*/  F2FP.BF16.PACK_AB R20, R141, R140 ;  /* 0x0000008c8d14723e */ /* 0x000fe400000010ff */
[----:B------:R-:W-:Y:S03]  /*7570*/  F2FP.BF16.PACK_AB R21, R143, R142 ;  /* 0x0000008e8f15723e */ /* 0x000fe600000010ff */
[----:B------:R-:W-:Y:S02]  /*7580*/  F2FP.BF16.PACK_AB R22, R162, R152 ;  /* 0x00000098a216723e */ /* 0x000fe400000010ff */
[----:B------:R-:W-:Y:S07]  /*7590*/  F2FP.BF16.PACK_AB R23, R161, R153 ;  /* 0x00000099a117723e */ /* 0x000fee00000010ff */
[C---:B---3--:R-:W-:Y:S01]  /*75a0*/  HMMA.16816.F32.BF16 R128, R20.reuse, R124, R4 ;  /* 0x0000007c1480723c */ /* 0x048fe20000041804 */
[----:B------:R-:W3:Y:S07]  /*75b0*/  LDSM.16.MT88.4 R4, [R182+0x3800] ;  /* 0x00380000b604783b */ /* 0x000eee0000004200 */
[C---:B------:R-:W-:Y:S01]  /*75c0*/  HMMA.16816.F32.BF16 R124, R20.reuse, R126, R8 ;  /* 0x0000007e147c723c */ /* 0x040fe20000041808 */
[----:B------:R-:W4:Y:S07]  /*75d0*/  LDSM.16.MT88.4 R8, [R181+0x3800] ;  /* 0x00380000b508783b */ /* 0x000f2e0000004200 */
[C---:B-1----:R-:W-:Y:S08]  /*75e0*/  HMMA.16816.F32.BF16 R36, R20.reuse, R24, R36 ;  /* 0x000000181424723c */ /* 0x042ff00000041824 */
[C---:B------:R-:W-:Y:S01]  /*75f0*/  HMMA.16816.F32.BF16 R40, R20.reuse, R26, R40 ;  /* 0x0000001a1428723c */ /* 0x040fe20000041828 */
[----:B------:R-:W1:Y:S07]  /*7600*/  LDSM.16.MT88.4 R24, [R182+0x5800] ;  /* 0x00580000b618783b */ /* 0x000e6e0000004200 */
[C---:B------:R-:W-:Y:S08]  /*7610*/  HMMA.16816.F32.BF16 R44, R20.reuse, R32, R44 ;  /* 0x00000020142c723c */ /* 0x040ff0000004182c */
[C---:B------:R-:W-:Y:S08]  /*7620*/  HMMA.16816.F32.BF16 R48, R20.reuse, R34, R48 ;  /* 0x000000221430723c */ /* 0x040ff00000041830 */
[C---:B--2---:R-:W-:Y:S08]  /*7630*/  HMMA.16816.F32.BF16 R52, R20.reuse, R28, R52 ;  /* 0x0000001c1434723c */ /* 0x044ff00000041834 */
[C---:B------:R-:W-:Y:S01]  /*7640*/  HMMA.16816.F32.BF16 R56, R20.reuse, R30, R56 ;  /* 0x0000001e1438723c */ /* 0x040fe20000041838 */
[----:B------:R-:W2:Y:S07]  /*7650*/  LDSM.16.MT88.4 R28, [R181+0x5800] ;  /* 0x00580000b51c783b */ /* 0x000eae0000004200 */
[C---:B------:R-:W-:Y:S08]  /*7660*/  HMMA.16816.F32.BF16 R60, R20.reuse, R116, R60 ;  /* 0x00000074143c723c */ /* 0x040ff0000004183c */
[C---:B------:R-:W-:Y:S08]  /*7670*/  HMMA.16816.F32.BF16 R64, R20.reuse, R118, R64 ;  /* 0x000000761440723c */ /* 0x040ff00000041840 */
[C---:B---3--:R-:W-:Y:S08]  /*7680*/  HMMA.16816.F32.BF16 R68, R20.reuse, R4, R68 ;  /* 0x000000041444723c */ /* 0x048ff00000041844 */
[C---:B------:R-:W-:Y:S01]  /*7690*/  HMMA.16816.F32.BF16 R72, R20.reuse, R6, R72 ;  /* 0x000000061448723c */ /* 0x040fe20000041848 */
[----:B------:R-:W3:Y:S07]  /*76a0*/  LDSM.16.MT88.4 R4, [R180+0x5800] ;  /* 0x00580000b404783b */ /* 0x000eee0000004200 */
[C---:B----4-:R-:W-:Y:S08]  /*76b0*/  HMMA.16816.F32.BF16 R76, R20.reuse, R8, R76 ;  /* 0x00000008144c723c */ /* 0x050ff0000004184c */
[C---:B------:R-:W-:Y:S08]  /*76c0*/  HMMA.16816.F32.BF16 R80, R20.reuse, R10, R80 ;  /* 0x0000000a1450723c */ /* 0x040ff00000041850 */
[C---:B------:R-:W-:Y:S08]  /*76d0*/  HMMA.16816.F32.BF16 R84, R20.reuse, R120, R84 ;  /* 0x000000781454723c */ /* 0x040ff00000041854 */
[C---:B------:R-:W-:Y:S08]  /*76e0*/  HMMA.16816.F32.BF16 R88, R20.reuse, R122, R88 ;  /* 0x0000007a1458723c */ /* 0x040ff00000041858 */
[C---:B------:R-:W-:Y:S08]  /*76f0*/  HMMA.16816.F32.BF16 R92, R20.reuse, R136, R92 ;  /* 0x00000088145c723c */ /* 0x040ff0000004185c */
[C---:B------:R-:W-:Y:S08]  /*7700*/  HMMA.16816.F32.BF16 R96, R20.reuse, R138, R96 ;  /* 0x0000008a1460723c */ /* 0x040ff00000041860 */
[C---:B-1----:R-:W-:Y:S08]  /*7710*/  HMMA.16816.F32.BF16 R100, R20.reuse, R24, R100 ;  /* 0x000000181464723c */ /* 0x042ff00000041864 */
[C---:B------:R-:W-:Y:S08]  /*7720*/  HMMA.16816.F32.BF16 R120, R20.reuse, R26, R12 ;  /* 0x0000001a1478723c */ /* 0x040ff0000004180c */
[C---:B--2---:R-:W-:Y:S08]  /*7730*/  HMMA.16816.F32.BF16 R104, R20.reuse, R28, R104 ;  /* 0x0000001c1468723c */ /* 0x044ff00000041868 */
[C---:B------:R-:W-:Y:S08]  /*7740*/  HMMA.16816.F32.BF16 R108, R20.reuse, R30, R108 ;  /* 0x0000001e146c723c */ /* 0x040ff0000004186c */
[C---:B---3--:R-:W-:Y:S08]  /*7750*/  HMMA.16816.F32.BF16 R116, R20.reuse, R4, R16 ;  /* 0x000000041474723c */ /* 0x048ff00000041810 */
[----:B------:R-:W-:Y:S01]  /*7760*/  HMMA.16816.F32.BF16 R112, R20, R6, R112 ;  /* 0x000000061470723c */ /* 0x000fe20000041870 */
[----:B------:R-:W-:-:S07]  /*7770*/  @P3 BRA `(.L_x_44) ;  /* 0xffffd65000003947 */ /* 0x000fce000383ffff */
.L_x_43:
[----:B------:R-:W-:Y:S11]  /*7780*/  @!UPT UIADD3 URZ, URZ, URZ, URZ ;  /* 0x0000003f3f3ff290 */ /* 0x000ff6000fffe03f */
[----:B------:R-:W-:Y:S05]  /*7790*/  BRA.DIV ~URZ, `(.L_x_45) ;  /* 0x00004aa27f007947 */ /* 0x000fea000b800000 */
[----:B------:R-:W1:Y:S04]  /*77a0*/  SHFL.BFLY PT, R0, R246, 0x2, 0x1f ;  /* 0x0c401f00f6007f89 */ /* 0x000e6800000e0000 */
[----:B------:R-:W2:Y:S01]  /*77b0*/  SHFL.BFLY PT, R2, R245, 0x2, 0x1f ;  /* 0x0c401f00f5027f89 */ /* 0x000ea200000e0000 */
[----:B-1----:R-:W-:-:S02]  /*77c0*/  FADD.FTZ R246, R0, R246 ;  /* 0x000000f600f67221 */ /* 0x002fc40000010000 */
[----:B--2---:R-:W-:-:S03]  /*77d0*/  FADD.FTZ R245, R2, R245 ;  /* 0x000000f502f57221 */ /* 0x004fc60000010000 */
[----:B------:R-:W1:Y:S04]  /*77e0*/  SHFL.BFLY PT, R0, R246, 0x1, 0x1f ;  /* 0x0c201f00f6007f89 */ /* 0x000e6800000e0000 */
[----:B------:R2:W3:Y:S01]  /*77f0*/  SHFL.BFLY PT, R4, R245, 0x1, 0x1f ;  /* 0x0c201f00f5047f89 */ /* 0x0004e200000e0000 */
[----:B-1----:R-:W-:-:S05]  /*7800*/  FADD.FTZ R0, R246, R0 ;  /* 0x00000000f6007221 */ /* 0x002fca0000010000 */
.L_x_114:
[----:B------:R-:W-:Y:S01]  /*7810*/  FSETP.NE.FTZ.AND P1, PT, R0, RZ, PT ;  /* 0x000000ff0000720b */ /* 0x000fe20003f35000 */
[----:B---3--:R-:W-:Y:S01]  /*7820*/  FADD.FTZ R4, R4, R245 ;  /* 0x000000f504047221 */ /* 0x008fe20000010000 */
[----:B------:R-:W-:Y:S02]  /*7830*/  MOV R5, RZ ;  /* 0x000000ff00057202 */ /* 0x000fe40000000f00 */
[----:B------:R-:W-:Y:S02]  /*7840*/  MOV R2, 0xff800000 ;  /* 0xff80000000027802 */ /* 0x000fe40000000f00 */
[----:B------:R-:W-:-:S02]  /*7850*/  FSETP.NE.FTZ.AND P0, PT, R4, RZ, PT ;  /* 0x000000ff0400720b */ /* 0x000fc40003f15000 */
[----:B------:R-:W-:-:S05]  /*7860*/  MOV R9, 0x1 ;  /* 0x0000000100097802 */ /* 0x000fca0000000f00 */
[----:B------:R-:W1:Y:S01]  /*7870*/  @P1 MUFU.LG2 R6, R0 ;  /* 0x0000000000061308 */ /* 0x000e620000000c00 */
[----:B------:R-:W-:-:S05]  /*7880*/  @P1 MOV R7, 0x3f317218 ;  /* 0x3f31721800071802 */ /* 0x000fca0000000f00 */
[----:B------:R-:W-:Y:S02]  /*7890*/  @P1 FMUL.FTZ R7, R7, c[0x0][0x2d0] ;  /* 0x0000b40007071a20 */ /* 0x000fe40000410000 */
[----:B------:R3:W4:Y:S01]  /*78a0*/  @P1 MUFU.RCP R5, R0 ;  /* 0x0000000000051308 */ /* 0x0007220000001000 */
[----:B-1----:R-:W-:-:S04]  /*78b0*/  @P1 FMUL.FTZ R6, R6, 0.69314718246459960938 ;  /* 0x3f31721806061820 */ /* 0x002fc80000410000 */
[----:B------:R-:W-:Y:S01]  /*78c0*/  @P1 FFMA.FTZ R2, R7, R132, R6 ;  /* 0x0000008407021223 */ /* 0x000fe20000010006 */
[----:B------:R-:W-:Y:S02]  /*78d0*/  @P0 MOV R7, 0x3f317218 ;  /* 0x3f31721800070802 */ /* 0x000fe40000000f00 */
[----:B---3--:R-:W-:Y:S01]  /*78e0*/  MOV R0, RZ ;  /* 0x000000ff00007202 */ /* 0x008fe20000000f00 */
[C---:B----4-:R-:W-:Y:S02]  /*78f0*/  FMUL.FTZ R128, R5.reuse, R128 ;  /* 0x0000008005807220 */ /* 0x050fe40000410000 */
[C---:B------:R-:W-:Y:S02]  /*7900*/  FMUL.FTZ R129, R5.reuse, R129 ;  /* 0x0000008105817220 */ /* 0x040fe40000410000 */
[C---:B------:R-:W-:Y:S01]  /*7910*/  FMUL.FTZ R124, R5.reuse, R124 ;  /* 0x0000007c057c7220 */ /* 0x040fe20000410000 */
[----:B------:R-:W-:Y:S01]  /*7920*/  @P0 MUFU.RCP R0, R4 ;  /* 0x0000000400000308 */ /* 0x000fe20000001000 */
[----:B------:R-:W-:-:S02]  /*7930*/  FMUL.FTZ R125, R5, R125 ;  /* 0x0000007d057d7220 */ /* 0x000fc40000410000 */
        /* <DEDUP_REMOVED lines=11> */
[----:B------:R-:W-:Y:S02]  /*79f0*/  FMUL.FTZ R56, R5, R56 ;  /* 0x0000003805387220 */ /* 0x000fe40000410000 */
[----:B-1----:R-:W-:-:S02]  /*7a00*/  @P0 FMUL.FTZ R6, R4, 0.69314718246459960938 ;  /* 0x3f31721804060820 */ /* 0x002fc40000410000 */
[----:B------:R-:W-:Y:S02]  /*7a10*/  @P0 FMUL.FTZ R4, R7, c[0x0][0x2d0] ;  /* 0x0000b40007040a20 */ /* 0x000fe40000410000 */
        /* <DEDUP_REMOVED lines=32> */
[----:B------:R-:W-:Y:S01]  /*7c20*/  FMUL.FTZ R113, R5, R113 ;  /* 0x0000007105717220 */ /* 0x000fe20000410000 */
[----:B------:R-:W-:Y:S01]  /*7c30*/  MOV R5, 0xff800000 ;  /* 0xff80000000057802 */ /* 0x000fe20000000f00 */
        /* <DEDUP_REMOVED lines=47> */
[----:B------:R-:W-:Y:S02]  /*7f30*/  FMUL.FTZ R115, R0, R115 ;  /* 0x0000007300737220 */ /* 0x000fe40000410000 */
[----:B------:R-:W-:Y:S02]  /*7f40*/  @P0 FFMA.FTZ R5, R4, R3, R6 ;  /* 0x0000000304050223 */ /* 0x000fe40000010006 */
.L_x_28:
[----:B------:R-:W-:Y:S01]  /*7f50*/  LOP3.LUT P0, RZ, R201, 0xff, RZ, 0xc0, !PT ;  /* 0x000000ffc9ff7812 */ /* 0x000fe2000780c0ff */
[----:B------:R-:W-:-:S12]  /*7f60*/  BSSY B0, `(.L_x_46) ;  /* 0x000000f000007945 */ /* 0x000fd80003800000 */
[----:B------:R-:W-:Y:S05]  /*7f70*/  @P0 BRA `(.L_x_47) ;  /* 0x000000d000000947 */ /* 0x000fea0003800000 */
[----:B------:R-:W3:Y:S01]  /*7f80*/  S2R R0, SR_LANEID ;  /* 0x0000000000007919 */ /* 0x000ee20000000000 */
[----:B------:R-:W-:Y:S01]  /*7f90*/  VOTEU.ANY UR4, UPT, PT ;  /* 0x0000000000047886 */ /* 0x000fe200038e0100 */
[----:B------:R-:W-:Y:S01]  /*7fa0*/  IMAD.MOV.U32 R6, RZ, RZ, c[0x0][0x560] ;  /* 0x00015800ff067624 */ /* 0x000fe200078e00ff */
[----:B------:R-:W3:Y:S01]  /*7fb0*/  FLO.U32 R4, UR4 ;  /* 0x0000000400047d00 */ /* 0x000ee200080e0000 */
[----:B------:R-:W-:-:S07]  /*7fc0*/  IMAD.MOV.U32 R7, RZ, RZ, c[0x0][0x564] ;  /* 0x00015900ff077624 */ /* 0x000fce00078e00ff */
[----:B------:R-:W4:Y:S01]  /*7fd0*/  POPC R3, UR4 ;  /* 0x0000000400037d09 */ /* 0x000f220008000000 */
[----:B---3--:R-:W-:-:S13]  /*7fe0*/  ISETP.EQ.U32.AND P0, PT, R4, R0, PT ;  /* 0x000000000400720c */ /* 0x008fda0003f02070 */
[----:B----4-:R-:W3:Y:S04]  /*7ff0*/  @P0 ATOMG.E.ADD.STRONG.GPU PT, R3, [R6.64], R3 ;  /* 0x00000003060309a8 */ /* 0x010ee800081ee1c6 */
[----:B------:R-:W4:Y:S02]  /*8000*/  S2R R0, SR_LTMASK ;  /* 0x0000000000007919 */ /* 0x000f240000003900 */
[----:B----4-:R-:W-:-:S04]  /*8010*/  LOP3.LUT R0, R0, UR4, RZ, 0xc0, !PT ;  /* 0x0000000400007c12 */ /* 0x010fc8000f8ec0ff */
[----:B------:R-:W4:Y:S01]  /*8020*/  POPC R192, R0 ;  /* 0x0000000000c07309 */ /* 0x000f220000000000 */
[----:B---3--:R-:W4:Y:S02]  /*8030*/  SHFL.IDX PT, R3, R3, R4, 0x1f ;  /* 0x00001f0403037589 */ /* 0x008f2400000e0000 */
[----:B----4-:R-:W-:-:S05]  /*8040*/  IADD3 R192, R3, c[0x0][0xc], R192 ;  /* 0x0000030003c07a10 */ /* 0x010fca0007ffe0c0 */
.L_x_47:
[----:B------:R-:W-:Y:S05]  /*8050*/  BSYNC B0 ;  /* 0x0000000000007941 */ /* 0x000fea0003800000 */
.L_x_46:
[----:B------:R-:W-:Y:S01]  /*8060*/  PRMT R9, R9, 0x9910, RZ ;  /* 0x0000991009097816 */ /* 0x000fe200000000ff */
[----:B------:R-:W-:Y:S01]  /*8070*/  BSSY B1, `(.L_x_48) ;  /* 0x00002fd000017945 */ /* 0x000fe20003800000 */
[----:B------:R-:W-:Y:S02]  /*8080*/  IMAD.MOV.U32 R0, RZ, RZ, R192 ;  /* 0x000000ffff007224 */ /* 0x000fe400078e00c0 */
[----:B------:R-:W-:-:S13]  /*8090*/  ISETP.NE.AND P0, PT, R9, RZ, PT ;  /* 0x000000ff0900720c */ /* 0x000fda0003f05270 */
[----:B------:R-:W-:Y:S05]  /*80a0*/  @!P0 BRA `(.L_x_49) ;  /* 0x000023e000008947 */ /* 0x000fea0003800000 */
[----:B------:R-:W-:Y:S01]  /*80b0*/  WARPSYNC 0xffffffff ;  /* 0xffffffff00007948 */ /* 0x000fe20003800000 */
[----:B------:R-:W-:Y:S01]  /*80c0*/  BAR.SYNC.DEFER_BLOCKING 0x1, 0x100 ;  /* 0x0044000000007b1d */ /* 0x000fe20000010000 */
[----:B------:R-:W-:Y:S02]  /*80d0*/  F2FP.BF16.PACK_AB R4, R129, R128 ;  /* 0x000000808104723e */ /* 0x000fe400000010ff */
[----:B------:R-:W-:Y:S02]  /*80e0*/  F2FP.BF16.PACK_AB R6, R131, R130 ;  /* 0x000000828306723e */ /* 0x000fe400000010ff */
[----:B------:R-:W-:Y:S02]  /*80f0*/  F2FP.BF16.PACK_AB R3, R125, R124 ;  /* 0x0000007c7d03723e */ /* 0x000fe400000010ff */
[----:B------:R-:W-:Y:S02]  /*8100*/  F2FP.BF16.PACK_AB R7, R115, R114 ;  /* 0x000000727307723e */ /* 0x000fe400000010ff */
[----:B------:R-:W-:-:S02]  /*8110*/  ISETP.NE.U32.AND P2, PT, RZ, c[0x0][0x508], PT ;  /* 0x00014200ff007a0c */ /* 0x000fc40003f45070 */
[----:B------:R-:W-:Y:S02]  /*8120*/  ISETP.NE.U32.AND P1, PT, RZ, c[0x0][0x500], PT ;  /* 0x00014000ff007a0c */ /* 0x000fe40003f25070 */
[----:B------:R-:W-:Y:S02]  /*8130*/  ISETP.NE.AND.EX P2, PT, RZ, c[0x0][0x50c], PT, P2 ;  /* 0x00014300ff007a0c */ /* 0x000fe40003f45320 */
[----:B------:R-:W-:Y:S01]  /*8140*/  ISETP.NE.AND.EX P1, PT, RZ, c[0x0][0x504], PT, P1 ;  /* 0x00014100ff007a0c */ /* 0x000fe20003f25310 */
[----:B------:R3:W-:Y:S10]  /*8150*/  STS [R232], R4 ;  /* 0x00000004e8007388 */ /* 0x0007f40000000800 */
[C---:B------:R-:W-:Y:S01]  /*8160*/  @P2 LEA R8, P0, R238.reuse, c[0x0][0x508], 0x2 ;  /* 0x00014200ee082a11 */ /* 0x040fe200078010ff */
[----:B------:R4:W-:Y:S03]  /*8170*/  STS [R232+0x400], R6 ;  /* 0x00040006e8007388 */ /* 0x0009e60000000800 */
[----:B------:R-:W-:Y:S01]  /*8180*/  @P2 LEA.HI.X R9, R238, c[0x0][0x50c], R237, 0x2, P0 ;  /* 0x00014300ee092a11 */ /* 0x000fe200000f14ed */
[----:B------:R1:W-:Y:S01]  /*8190*/  STS [R231], R3 ;  /* 0x00000003e7007388 */ /* 0x0003e20000000800 */
[----:B---3--:R-:W-:-:S02]  /*81a0*/  F2FP.BF16.PACK_AB R4, R127, R126 ;  /* 0x0000007e7f04723e */ /* 0x008fc400000010ff */
[----:B----4-:R-:W-:-:S03]  /*81b0*/  F2FP.BF16.PACK_AB R6, R37, R36 ;  /* 0x000000242506723e */ /* 0x010fc600000010ff */
[----:B------:R3:W-:Y:S01]  /*81c0*/  STS [R231+0x400], R4 ;  /* 0x00040004e7007388 */ /* 0x0007e20000000800 */
[----:B-1----:R-:W-:-:S03]  /*81d0*/  F2FP.BF16.PACK_AB R3, R39, R38 ;  /* 0x000000262703723e */ /* 0x002fc600000010ff */
[----:B------:R1:W-:Y:S04]  /*81e0*/  STS [R230], R6 ;  /* 0x00000006e6007388 */ /* 0x0003e80000000800 */
[----:B------:R4:W-:Y:S01]  /*81f0*/  STS [R230+0x400], R3 ;  /* 0x00040003e6007388 */ /* 0x0009e20000000800 */
[----:B---3--:R-:W-:Y:S02]  /*8200*/  F2FP.BF16.PACK_AB R4, R41, R40 ;  /* 0x000000282904723e */ /* 0x008fe400000010ff */
[----:B-1----:R-:W-:-:S03]  /*8210*/  F2FP.BF16.PACK_AB R6, R43, R42 ;  /* 0x0000002a2b06723e */ /* 0x002fc600000010ff */
[----:B------:R1:W-:Y:S01]  /*8220*/  STS [R235], R4 ;  /* 0x00000004eb007388 */ /* 0x0003e20000000800 */
[----:B----4-:R-:W-:-:S03]  /*8230*/  F2FP.BF16.PACK_AB R3, R45, R44 ;  /* 0x0000002c2d03723e */ /* 0x010fc600000010ff */
[----:B------:R3:W-:Y:S04]  /*8240*/  STS [R235+0x400], R6 ;  /* 0x00040006eb007388 */ /* 0x0007e80000000800 */
[----:B------:R4:W-:Y:S01]  /*8250*/  STS [R229], R3 ;  /* 0x00000003e5007388 */ /* 0x0009e20000000800 */
[----:B-1----:R-:W-:Y:S02]  /*8260*/  F2FP.BF16.PACK_AB R4, R47, R46 ;  /* 0x0000002e2f04723e */ /* 0x002fe400000010ff */
[----:B---3--:R-:W-:-:S03]  /*8270*/  F2FP.BF16.PACK_AB R6, R49, R48 ;  /* 0x000000303106723e */ /* 0x008fc600000010ff */
[----:B------:R1:W-:Y:S01]  /*8280*/  STS [R229+0x400], R4 ;  /* 0x00040004e5007388 */ /* 0x0003e20000000800 */
[----:B----4-:R-:W-:-:S03]  /*8290*/  F2FP.BF16.PACK_AB R3, R51, R50 ;  /* 0x000000323303723e */ /* 0x010fc600000010ff */
[----:B------:R3:W-:Y:S04]  /*82a0*/  STS [R234], R6 ;  /* 0x00000006ea007388 */ /* 0x0007e80000000800 */
[----:B------:R4:W-:Y:S01]  /*82b0*/  STS [R234+0x400], R3 ;  /* 0x00040003ea007388 */ /* 0x0009e20000000800 */
[----:B-1----:R-:W-:Y:S02]  /*82c0*/  F2FP.BF16.PACK_AB R4, R53, R52 ;  /* 0x000000343504723e */ /* 0x002fe400000010ff */
[----:B---3--:R-:W-:-:S03]  /*82d0*/  F2FP.BF16.PACK_AB R6, R55, R54 ;  /* 0x000000363706723e */ /* 0x008fc600000010ff */
        /* <DEDUP_REMOVED lines=8> */
[----:B------:R3:W-:Y:S04]  /*8360*/  STS [R232+0x4000], R6 ;  /* 0x00400006e8007388 */ /* 0x0007e80000000800 */
[----:B------:R4:W-:Y:S01]  /*8370*/  STS [R232+0x4400], R3 ;  /* 0x00440003e8007388 */ /* 0x0009e20000000800 */
        /* <DEDUP_REMOVED lines=51> */
[----:B----4-:R-:W-:-:S05]  /*86b0*/  F2FP.BF16.PACK_AB R3, R111, R110 ;  /* 0x0000006e6f03723e */ /* 0x010fca00000010ff */
[----:B------:R3:W-:Y:S04]  /*86c0*/  STS [R234+0x8400], R3 ;  /* 0x00840003ea007388 */ /* 0x0007e80000000800 */
[----:B------:R4:W-:Y:S01]  /*86d0*/  STS [R233+0x8000], R6 ;  /* 0x00800006e9007388 */ /* 0x0009e20000000800 */
[----:B-1----:R-:W-:-:S05]  /*86e0*/  F2FP.BF16.PACK_AB R4, R119, R118 ;  /* 0x000000767704723e */ /* 0x002fca00000010ff */
[----:B------:R1:W-:Y:S01]  /*86f0*/  STS [R233+0x8400], R4 ;  /* 0x00840004e9007388 */ /* 0x0003e20000000800 */
[----:B---3--:R-:W-:-:S03]  /*8700*/  F2FP.BF16.PACK_AB R3, R113, R112 ;  /* 0x000000707103723e */ /* 0x008fc600000010ff */
[----:B------:R-:W-:Y:S01]  /*8710*/  STS [R236+0x8400], R7 ;  /* 0x00840007ec007388 */ /* 0x000fe20000000800 */
[----:B----4-:R-:W-:-:S03]  /*8720*/  IMAD.MOV.U32 R6, RZ, RZ, 0x4 ;  /* 0x00000004ff067424 */ /* 0x010fc600078e00ff */
[----:B------:R3:W-:Y:S01]  /*8730*/  STS [R236+0x8000], R3 ;  /* 0x00800003ec007388 */ /* 0x0007e20000000800 */
[----:B------:R-:W-:-:S04]  /*8740*/  IMAD.WIDE R10, R238, R6, c[0x0][0x500] ;  /* 0x00014000ee0a7625 */ /* 0x000fc800078e0206 */
[----:B-1----:R-:W-:Y:S01]  /*8750*/  IMAD.MOV.U32 R4, RZ, RZ, RZ ;  /* 0x000000ffff047224 */ /* 0x002fe200078e00ff */
[----:B------:R-:W-:Y:S01]  /*8760*/  BAR.SYNC.DEFER_BLOCKING 0x1, 0x100 ;  /* 0x0044000000007b1d */ /* 0x000fe20000010000 */
[----:B---3--:R-:W-:-:S06]  /*8770*/  IMAD.MOV.U32 R3, RZ, RZ, c[0x0][0x388] ;  /* 0x0000e200ff037624 */ /* 0x008fcc00078e00ff */
[----:B------:R1:W5:Y:S04]  /*8780*/  @P2 LDG.E R3, [R8.64] ;  /* 0x0000000608032981 */ /* 0x000368000c1e1900 */
[----:B------:R1:W5:Y:S01]  /*8790*/  @P1 LDG.E R4, [R10.64] ;  /* 0x000000060a041981 */ /* 0x000362000c1e1900 */
[----:B------:R-:W-:-:S04]  /*87a0*/  ISETP.NE.AND P0, PT, R242, RZ, PT ;  /* 0x000000fff200720c */ /* 0x000fc80003f05270 */
[----:B------:R-:W-:Y:S01]  /*87b0*/  SEL R242, R242, c[0x0][0x3d4], P0 ;  /* 0x0000f500f2f27a07 */ /* 0x000fe20000000000 */
[----:B------:R-:W-:Y:S05]  /*87c0*/  @P2 BRA `(.L_x_50) ;  /* 0x0000004000002947 */ /* 0x000fea0003800000 */
[----:B------:R-:W-:Y:S05]  /*87d0*/  @!P1 BRA `(.L_x_50) ;  /* 0x0000003000009947 */ /* 0x000fea0003800000 */
[----:B-----5:R3:W4:Y:S04]  /*87e0*/  LDG.E R3, [R10.64] ;  /* 0x000000060a037981 */ /* 0x020728000c1e1900 */
[----:B-1-3--:R-:W4:Y:S02]  /*87f0*/  LDG.E R10, [R10.64+0x4] ;  /* 0x000004060a0a7981 */ /* 0x00af24000c1e1900 */
[----:B----4-:R-:W-:Y:S02]  /*8800*/  IADD3 R3, -R3, R10, RZ ;  /* 0x0000000a03037210 */ /* 0x010fe40007ffe1ff */
.L_x_50:
[----:B------:R-:W-:Y:S01]  /*8810*/  IMAD.MOV.U32 R22, RZ, RZ, 0x368 ;  /* 0x00000368ff167424 */ /* 0x000fe200078e00ff */
[----:B------:R-:W-:Y:S01]  /*8820*/  ISETP.GT.AND P3, PT, R242, 0x1, PT ;  /* 0x00000001f200780c */ /* 0x000fe20003f64270 */
[----:B------:R-:W-:Y:S01]  /*8830*/  IMAD.MOV.U32 R6, RZ, RZ, c[0x0][0x4e8] ;  /* 0x00013a00ff067624 */ /* 0x000fe200078e00ff */
[----:B------:R-:W-:Y:S01]  /*8840*/  ISETP.NE.U32.AND P0, PT, RZ, c[0x0][0x500], PT ;  /* 0x00014000ff007a0c */ /* 0x000fe20003f05070 */
[----:B-----5:R-:W-:Y:S01]  /*8850*/  IMAD R3, R3, c[0x0][0x4e8], RZ ;  /* 0x00013a0003037a24 */ /* 0x020fe200078e02ff */
[----:B------:R-:W-:-:S02]  /*8860*/  SEL R22, R22, 0x328, P3 ;  /* 0x0000032816167807 */ /* 0x000fc40001800000 */
[----:B------:R-:W-:Y:S01]  /*8870*/  ISETP.NE.AND P2, PT, R6, 0x1, PT ;  /* 0x000000010600780c */ /* 0x000fe20003f45270 */
[----:B------:R-:W-:Y:S01]  /*8880*/  IMAD R6, R193, 0x80, R206 ;  /* 0x00000080c1067824 */ /* 0x000fe200078e02ce */
[----:B------:R-:W3:Y:S01]  /*8890*/  LDC.64 R20, c[0x0][R22+0x170] ;  /* 0x00005c0016147b82 */ /* 0x000ee20000000a00 */
[----:B------:R-:W-:Y:S02]  /*88a0*/  ISETP.NE.AND.EX P0, PT, RZ, c[0x0][0x504], PT, P0 ;  /* 0x00014100ff007a0c */ /* 0x000fe40003f05300 */
[----:B------:R-:W-:Y:S02]  /*88b0*/  IMAD.MOV.U32 R15, RZ, RZ, R6 ;  /* 0x000000ffff0f7224 */ /* 0x000fe400078e0006 */
[----:B------:R-:W-:Y:S02]  /*88c0*/  SEL R238, R238, RZ, !P0 ;  /* 0x000000ffeeee7207 */ /* 0x000fe40004000000 */
[----:B------:R-:W-:Y:S01]  /*88d0*/  SEL R237, R237, RZ, !P0 ;  /* 0x000000ffeded7207 */ /* 0x000fe20004000000 */
[----:B------:R-:W4:Y:S03]  /*88e0*/  LDC.64 R16, c[0x0][R22+0x168] ;  /* 0x00005a0016107b82 */ /* 0x000f260000000a00 */
[----:B------:R-:W-:-:S05]  /*88f0*/  @P2 IMAD.HI.U32 R7, R6, c[0x0][0x4ec], RZ ;  /* 0x00013b0006072a27 */ /* 0x000fca00078e00ff */
[----:B------:R-:W1:Y:S01]  /*8900*/  LDC.64 R18, c[0x0][R22+0x178] ;  /* 0x00005e0016127b82 */ /* 0x000e620000000a00 */
[----:B------:R-:W-:Y:S02]  /*8910*/  @P2 SHF.R.U32.HI R15, RZ, c[0x0][0x4f0], R7 ;  /* 0x00013c00ff0f2a19 */ /* 0x000fe40000011607 */
[----:B------:R-:W-:-:S05]  /*8920*/  SHF.R.S32.HI R7, RZ, 0x1f, R4 ;  /* 0x0000001fff077819 */ /* 0x000fca0000011404 */
[----:B-1----:R-:W1:Y:S01]  /*8930*/  LDC.64 R10, c[0x0][R22+0x160] ;  /* 0x00005800160a7b82 */ /* 0x002e620000000a00 */
[----:B---3--:R-:W-:-:S04]  /*8940*/  IMAD R8, R21, R238, RZ ;  /* 0x000000ee15087224 */ /* 0x008fc800078e02ff */
[C---:B------:R-:W-:Y:S02]  /*8950*/  IMAD R8, R20.reuse, R237, R8 ;  /* 0x000000ed14087224 */ /* 0x040fe400078e0208 */
[----:B------:R-:W-:-:S04]  /*8960*/  IMAD.WIDE.U32 R20, R20, R238, RZ ;  /* 0x000000ee14147225 */ /* 0x000fc800078e00ff */
[----:B----4-:R-:W-:Y:S01]  /*8970*/  IMAD.WIDE.U32 R12, R16, R239, RZ ;  /* 0x000000ef100c7225 */ /* 0x010fe200078e00ff */
[----:B------:R-:W-:-:S03]  /*8980*/  SEL R16, R243, RZ, P3 ;  /* 0x000000fff3107207 */ /* 0x000fc60001800000 */
[----:B------:R-:W-:Y:S01]  /*8990*/  IMAD R9, R17, R239, RZ ;  /* 0x000000ef11097224 */ /* 0x000fe200078e02ff */
[----:B------:R-:W-:Y:S01]  /*89a0*/  IADD3 R14, P1, P0, R20, R12, R4 ;  /* 0x0000000c140e7210 */ /* 0x000fe2000783e004 */
[----:B------:R-:W-:Y:S02]  /*89b0*/  IMAD.IADD R8, R21, 0x1, R8 ;  /* 0x0000000115087824 */ /* 0x000fe400078e0208 */
[----:B------:R-:W-:Y:S02]  /*89c0*/  IMAD.IADD R9, R13, 0x1, R9 ;  /* 0x000000010d097824 */ /* 0x000fe400078e0209 */
[-C--:B------:R-:W-:Y:S02]  /*89d0*/  IMAD R13, R19, R16.reuse, RZ ;  /* 0x00000010130d7224 */ /* 0x080fe400078e02ff */
[----:B------:R-:W-:Y:S01]  /*89e0*/  IMAD.WIDE.U32 R16, R18, R16, RZ ;  /* 0x0000001012107225 */ /* 0x000fe200078e00ff */
[----:B------:R-:W-:-:S03]  /*89f0*/  IADD3.X R8, R8, R9, R7, P1, P0 ;  /* 0x0000000908087210 */ /* 0x000fc60000fe0407 */
[----:B------:R-:W-:Y:S01]  /*8a00*/  IMAD.MOV R12, RZ, RZ, -R15 ;  /* 0x000000ffff0c7224 */ /* 0x000fe200078e0a0f */
[----:B------:R-:W-:Y:S01]  /*8a10*/  IADD3 R16, P1, P0, R15, R14, R16 ;  /* 0x0000000e0f107210 */ /* 0x000fe2000783e010 */
[----:B------:R-:W-:Y:S01]  /*8a20*/  IMAD.IADD R13, R17, 0x1, R13 ;  /* 0x00000001110d7824 */ /* 0x000fe200078e020d */
[----:B------:R-:W-:Y:S01]  /*8a30*/  SHF.R.S32.HI R14, RZ, 0x1f, R15 ;  /* 0x0000001fff0e7819 */ /* 0x000fe2000001140f */
[----:B------:R-:W-:-:S03]  /*8a40*/  IMAD R12, R12, c[0x0][0x4e8], R6 ;  /* 0x00013a000c0c7a24 */ /* 0x000fc600078e0206 */
[----:B------:R-:W-:Y:S01]  /*8a50*/  IADD3.X R17, R14, R8, R13, P1, P0 ;  /* 0x000000080e117210 */ /* 0x000fe20000fe040d */
[-C--:B-1----:R-:W-:Y:S01]  /*8a60*/  IMAD R9, R11, R12.reuse, RZ ;  /* 0x0000000c0b097224 */ /* 0x082fe200078e02ff */
[----:B------:R-:W-:Y:S01]  /*8a70*/  SHF.R.S32.HI R15, RZ, 0x1f, R12 ;  /* 0x0000001fff0f7819 */ /* 0x000fe2000001140c */
[----:B------:R-:W-:Y:S02]  /*8a80*/  IMAD.MOV.U32 R8, RZ, RZ, c[0x0][0x4a8] ;  /* 0x00012a00ff087624 */ /* 0x000fe400078e00ff */
[----:B------:R-:W-:-:S03]  /*8a90*/  IMAD.WIDE.U32 R16, R10, R12, R16 ;  /* 0x0000000c0a107225 */ /* 0x000fc600078e0010 */
[----:B------:R-:W-:Y:S01]  /*8aa0*/  SEL R8, R8, c[0x0][0x450], P3 ;  /* 0x0001140008087a07 */ /* 0x000fe20001800000 */
[----:B------:R-:W-:Y:S02]  /*8ab0*/  IMAD R9, R10, R15, R9 ;  /* 0x0000000f0a097224 */ /* 0x000fe400078e0209 */
[----:B------:R-:W-:Y:S01]  /*8ac0*/  IMAD.MOV.U32 R10, RZ, RZ, c[0x0][0x4ac] ;  /* 0x00012b00ff0a7624 */ /* 0x000fe200078e00ff */
[----:B------:R-:W-:Y:S01]  /*8ad0*/  LEA R8, P0, R16, R8, 0x2 ;  /* 0x0000000810087211 */ /* 0x000fe200078010ff */
[----:B------:R-:W-:-:S03]  /*8ae0*/  IMAD.IADD R9, R17, 0x1, R9 ;  /* 0x0000000111097824 */ /* 0x000fc600078e0209 */
[----:B------:R-:W-:Y:S01]  /*8af0*/  SEL R10, R10, c[0x0][0x454], P3 ;  /* 0x000115000a0a7a07 */ /* 0x000fe20001800000 */
[----:B------:R-:W-:Y:S03]  /*8b00*/  SHFL.IDX PT, R12, R8, 0x1, 0x1c1f ;  /* 0x003c1f00080c7f89 */ /* 0x000fe600000e0000 */
[----:B------:R-:W-:Y:S02]  /*8b10*/  LEA.HI.X R9, R16, R10, R9, 0x2, P0 ;  /* 0x0000000a10097211 */ /* 0x000fe400000f1409 */
[----:B------:R1:W-:Y:S01]  /*8b20*/  SHFL.IDX PT, R10, R8, RZ, 0x1c1f ;  /* 0x001c1fff080a7589 */ /* 0x0003e200000e0000 */
[----:B------:R-:W-:-:S03]  /*8b30*/  LOP3.LUT P0, RZ, R208, 0x3, RZ, 0xc0, !PT ;  /* 0x00000003d0ff7812 */ /* 0x000fc6000780c0ff */
[----:B------:R-:W3:Y:S04]  /*8b40*/  SHFL.IDX PT, R11, R9, RZ, 0x1c1f ;  /* 0x001c1fff090b7589 */ /* 0x000ee800000e0000 */
[----:B------:R4:W2:Y:S01]  /*8b50*/  SHFL.IDX PT, R13, R9, 0x1, 0x1c1f ;  /* 0x003c1f00090d7f89 */ /* 0x0008a200000e0000 */
[----:B-1----:R-:W-:-:S05]  /*8b60*/  IMAD R8, R193, 0x80, R207 ;  /* 0x00000080c1087824 */ /* 0x002fca00078e02cf */
[C---:B------:R-:W-:Y:S02]  /*8b70*/  ISETP.GE.OR P1, PT, R8.reuse, R3, P0 ;  /* 0x000000030800720c */ /* 0x040fe40000726670 */
[----:B----4-:R-:W-:-:S04]  /*8b80*/  IADD3 R9, R8, 0x8, RZ ;  /* 0x0000000808097810 */ /* 0x010fc80007ffe0ff */
[----:B------:R-:W-:-:S07]  /*8b90*/  ISETP.GE.OR P0, PT, R9, R3, P0 ;  /* 0x000000030900720c */ /* 0x000fce0000706670 */
[----:B---3--:R1:W-:Y:S01]  /*8ba0*/  @!P1 ST.E [R10.64], R2 ;  /* 0x000000020a009985 */ /* 0x0083e2000c101906 */
[----:B------:R-:W-:-:S05]  /*8bb0*/  ISETP.GE.AND P1, PT, R8, R3, PT ;  /* 0x000000030800720c */ /* 0x000fca0003f26270 */
[----:B--2---:R1:W-:Y:S01]  /*8bc0*/  @!P0 ST.E [R12.64], R5 ;  /* 0x000000050c008985 */ /* 0x0043e2000c101906 */
[----:B------:R-:W-:Y:S01]  /*8bd0*/  ISETP.GE.AND P0, PT, R9, R3, PT ;  /* 0x000000030900720c */ /* 0x000fe20003f06270 */
[----:B------:R-:W-:Y:S05]  /*8be0*/  @P3 BRA `(.L_x_51) ;  /* 0x000007b000003947 */ /* 0x000fea0003800000 */
[----:B-1----:R-:W-:Y:S01]  /*8bf0*/  IMAD R2, R7, c[0x0][0x3a0], RZ ;  /* 0x0000e80007027a24 */ /* 0x002fe200078e02ff */
[----:B------:R-:W-:Y:S01]  /*8c00*/  SHF.R.S32.HI R5, RZ, 0x1f, R238 ;  /* 0x0000001fff057819 */ /* 0x000fe200000114ee */
[C---:B------:R-:W-:Y:S01]  /*8c10*/  IMAD.WIDE.U32 R6, R4.reuse, c[0x0][0x3a0], RZ ;  /* 0x0000e80004067a25 */ /* 0x040fe200078e00ff */
[----:B------:R1:W2:Y:S03]  /*8c20*/  LDS.128 R52, [R204+0x80] ;  /* 0x00008000cc347984 */ /* 0x0002a60000000c00 */
[----:B------:R-:W-:Y:S01]  /*8c30*/  IMAD R2, R4, c[0x0][0x3a4], R2 ;  /* 0x0000e90004027a24 */ /* 0x000fe200078e0202 */
[----:B------:R1:W3:Y:S01]  /*8c40*/  LDS.128 R48, [R204+0x1080] ;  /* 0x00108000cc307984 */ /* 0x0002e20000000c00 */
[----:B------:R-:W-:-:S03]  /*8c50*/  IMAD R5, R5, c[0x0][0x3f0], RZ ;  /* 0x0000fc0005057a24 */ /* 0x000fc600078e02ff */
[----:B------:R-:W-:Y:S01]  /*8c60*/  IADD3 R7, R7, R2, RZ ;  /* 0x0000000207077210 */ /* 0x000fe20007ffe0ff */
[----:B------:R1:W4:Y:S01]  /*8c70*/  LDS.128 R44, [R204+0x2080] ;  /* 0x00208000cc2c7984 */ /* 0x0003220000000c00 */
[C---:B------:R-:W-:Y:S01]  /*8c80*/  LEA R2, R193.reuse, R209, 0x7 ;  /* 0x000000d1c1027211 */ /* 0x040fe200078e38ff */
[----:B------:R-:W-:Y:S01]  /*8c90*/  IMAD R5, R238, c[0x0][0x3f4], R5 ;  /* 0x0000fd00ee057a24 */ /* 0x000fe200078e0205 */
[----:B------:R-:W-:Y:S01]  /*8ca0*/  LEA R193, R193, R210, 0x7 ;  /* 0x000000d2c1c17211 */ /* 0x000fe200078e38ff */
[C---:B------:R-:W-:Y:S01]  /*8cb0*/  IMAD.WIDE.U32 R8, R239.reuse, c[0x0][0x3e8], R6 ;  /* 0x0000fa00ef087a25 */ /* 0x040fe200078e0006 */
[----:B------:R1:W1:Y:S01]  /*8cc0*/  LDS.128 R40, [R204+0x3080] ;  /* 0x00308000cc287984 */ /* 0x0002620000000c00 */
[----:B------:R-:W-:Y:S02]  /*8cd0*/  MOV R4, R2 ;  /* 0x0000000200047202 */ /* 0x000fe40000000f00 */
[----:B------:R-:W-:Y:S01]  /*8ce0*/  IMAD R9, R239, c[0x0][0x3ec], R9 ;  /* 0x0000fb00ef097a24 */ /* 0x000fe200078e0209 */
[----:B------:R1:W1:Y:S01]  /*8cf0*/  LDS.128 R36, [R204+0x4080] ;  /* 0x00408000cc247984 */ /* 0x0002620000000c00 */
[----:B------:R-:W-:-:S03]  /*8d00*/  @P2 IMAD.HI.U32 R6, R2, c[0x0][0x4ec], RZ ;  /* 0x00013b0002062a27 */ /* 0x000fc600078e00ff */
[----:B------:R1:W1:Y:S01]  /*8d10*/  LDS.128 R32, [R204+0x5080] ;  /* 0x00508000cc207984 */ /* 0x0002620000000c00 */
[----:B------:R-:W-:Y:S01]  /*8d20*/  IMAD.WIDE.U32 R56, R238, c[0x0][0x3f0], R8 ;  /* 0x0000fc00ee387a25 */ /* 0x000fe200078e0008 */
[----:B------:R-:W-:Y:S02]  /*8d30*/  @P2 SHF.R.U32.HI R4, RZ, c[0x0][0x4f0], R6 ;  /* 0x00013c00ff042a19 */ /* 0x000fe40000011606 */
[----:B------:R1:W1:Y:S02]  /*8d40*/  LDS.128 R28, [R204+0x6080] ;  /* 0x00608000cc1c7984 */ /* 0x0002640000000c00 */
[----:B------:R-:W-:Y:S02]  /*8d50*/  SHF.R.S32.HI R7, RZ, 0x1f, R4 ;  /* 0x0000001fff077819 */ /* 0x000fe40000011404 */
[----:B------:R1:W1:Y:S01]  /*8d60*/  LDS.128 R24, [R204+0x7080] ;  /* 0x00708000cc187984 */ /* 0x0002620000000c00 */
[----:B------:R-:W-:Y:S02]  /*8d70*/  IADD3 R6, -R4, RZ, RZ ;  /* 0x000000ff04067210 */ /* 0x000fe40007ffe1ff */
[----:B------:R-:W-:Y:S01]  /*8d80*/  IADD3 R57, R57, R5, RZ ;  /* 0x0000000539397210 */ /* 0x000fe20007ffe0ff */
[----:B------:R1:W1:Y:S01]  /*8d90*/  LDS.128 R20, [R204+0x8080] ;  /* 0x00808000cc147984 */ /* 0x0002620000000c00 */
[----:B------:R-:W-:-:S02]  /*8da0*/  IMAD R7, R7, c[0x0][0x3e0], RZ ;  /* 0x0000f80007077a24 */ /* 0x000fc400078e02ff */
[----:B------:R-:W-:Y:S01]  /*8db0*/  IMAD R6, R6, c[0x0][0x4e8], R2 ;  /* 0x00013a0006067a24 */ /* 0x000fe200078e0202 */
[----:B------:R1:W1:Y:S01]  /*8dc0*/  LDS.128 R16, [R204+0x9080] ;  /* 0x00908000cc107984 */ /* 0x0002620000000c00 */
[C---:B------:R-:W-:Y:S02]  /*8dd0*/  IMAD R7, R4.reuse, c[0x0][0x3e4], R7 ;  /* 0x0000f90004077a24 */ /* 0x040fe400078e0207 */
[----:B------:R-:W-:Y:S01]  /*8de0*/  IMAD.WIDE.U32 R4, R4, c[0x0][0x3e0], R56 ;  /* 0x0000f80004047a25 */ /* 0x000fe200078e0038 */
[----:B------:R1:W1:Y:S01]  /*8df0*/  LDS.128 R12, [R204+0xa080] ;  /* 0x00a08000cc0c7984 */ /* 0x0002620000000c00 */
[----:B------:R-:W-:-:S03]  /*8e00*/  SHF.R.S32.HI R2, RZ, 0x1f, R6 ;  /* 0x0000001fff027819 */ /* 0x000fc60000011406 */
[----:B------:R1:W1:Y:S01]  /*8e10*/  LDS.128 R8, [R204+0xb080] ;  /* 0x00b08000cc087984 */ /* 0x0002620000000c00 */
[----:B------:R-:W-:Y:S01]  /*8e20*/  IADD3 R5, R5, R7, RZ ;  /* 0x0000000705057210 */ /* 0x000fe20007ffe0ff */
[----:B------:R-:W-:-:S04]  /*8e30*/  IMAD R2, R2, c[0x0][0x3d8], RZ ;  /* 0x0000f60002027a24 */ /* 0x000fc800078e02ff */
[----:B------:R-:W-:-:S04]  /*8e40*/  IMAD.WIDE.U32 R58, R6, c[0x0][0x3d8], R4 ;  /* 0x0000f600063a7a25 */ /* 0x000fc800078e0004 */
[----:B------:R-:W-:Y:S01]  /*8e50*/  IMAD R6, R6, c[0x0][0x3dc], R2 ;  /* 0x0000f70006067a24 */ /* 0x000fe200078e0202 */
[----:B------:R-:W-:-:S04]  /*8e60*/  LEA R56, P0, R58, c[0x0][0x380], 0x1 ;  /* 0x0000e0003a387a11 */ /* 0x000fc800078008ff */
[----:B------:R-:W-:-:S04]  /*8e70*/  IADD3 R4, R59, R6, RZ ;  /* 0x000000063b047210 */ /* 0x000fc80007ffe0ff */
[----:B------:R-:W-:Y:S01]  /*8e80*/  LEA.HI.X R4, R58, c[0x0][0x384], R4, 0x1, P0 ;  /* 0x0000e1003a047a11 */ /* 0x000fe200000f0c04 */
[----:B------:R-:W-:Y:S05]  /*8e90*/  BRA.DIV ~URZ, `(.L_x_52) ;  /* 0x000035127f007947 */ /* 0x000fea000b800000 */
[----:B--234-:R2:W3:Y:S02]  /*8ea0*/  SHFL.IDX PT, R57, R4, RZ, 0x181f ;  /* 0x00181fff04397589 */ /* 0x01c4e400000e0000 */
.L_x_115:
[----:B------:R-:W-:Y:S05]  /*8eb0*/  BRA.DIV ~URZ, `(.L_x_53) ;  /* 0x000035627f007947 */ /* 0x000fea000b800000 */
[----:B------:R4:W2:Y:S02]  /*8ec0*/  SHFL.IDX PT, R2, R56, RZ, 0x181f ;  /* 0x00181fff38027589 */ /* 0x0008a400000e0000 */
.L_x_116:
[----:B------:R-:W-:Y:S01]  /*8ed0*/  ISETP.GE.AND P0, PT, R193, R3, PT ;  /* 0x00000003c100720c */ /* 0x000fe20003f06270 */
[----:B------:R-:W-:-:S12]  /*8ee0*/  BSSY B0, `(.L_x_54) ;  /* 0x000000e000007945 */ /* 0x000fd80003800000 */
[----:B------:R-:W-:Y:S05]  /*8ef0*/  @P0 BRA `(.L_x_55) ;  /* 0x000000c000000947 */ /* 0x000fea0003800000 */
[----:B------:R-:W-:Y:S02]  /*8f00*/  ISETP.GE.AND P5, PT, R212, c[0x0][0x3c8], PT ;  /* 0x0000f200d4007a0c */ /* 0x000fe40003fa6270 */
[----:B------:R-:W-:Y:S02]  /*8f10*/  ISETP.GE.AND P4, PT, R203, c[0x0][0x3c8], PT ;  /* 0x0000f200cb007a0c */ /* 0x000fe40003f86270 */
[----:B------:R-:W-:-:S09]  /*8f20*/  ISETP.GE.AND P3, PT, R202, c[0x0][0x3c8], PT ;  /* 0x0000f200ca007a0c */ /* 0x000fd20003f66270 */
[-C--:B--2---:R-:W-:Y:S02]  /*8f30*/  @!P5 LEA R58, P2, R212, R2.reuse, 0x1 ;  /* 0x00000002d43ad211 */ /* 0x084fe400078408ff */
[CC--:B------:R-:W-:Y:S02]  /*8f40*/  @!P4 LEA R6, P1, R203.reuse, R2.reuse, 0x1 ;  /* 0x00000002cb06c211 */ /* 0x0c0fe400078208ff */
[----:B------:R-:W-:Y:S02]  /*8f50*/  @!P3 LEA R60, P0, R202, R2, 0x1 ;  /* 0x00000002ca3cb211 */ /* 0x000fe400078008ff */
[-C--:B---3--:R-:W-:Y:S02]  /*8f60*/  @!P5 LEA.HI.X R59, R212, R57.reuse, R213, 0x1, P2 ;  /* 0x00000039d43bd211 */ /* 0x088fe400010f0cd5 */
[-C--:B------:R-:W-:Y:S02]  /*8f70*/  @!P4 LEA.HI.X R7, R203, R57.reuse, R198, 0x1, P1 ;  /* 0x00000039cb07c211 */ /* 0x080fe400008f0cc6 */
[----:B------:R-:W-:Y:S01]  /*8f80*/  @!P3 LEA.HI.X R61, R202, R57, R197, 0x1, P0 ;  /* 0x00000039ca3db211 */ /* 0x000fe200000f0cc5 */
[----:B------:R2:W-:Y:S04]  /*8f90*/  @!P5 ST.E.128 [R58.64], R52 ;  /* 0x000000343a00d985 */ /* 0x0005e8000c101d06 */
[----:B-1----:R2:W-:Y:S04]  /*8fa0*/  @!P4 ST.E.128 [R6.64], R36 ;  /* 0x000000240600c985 */ /* 0x0025e8000c101d06 */
[----:B------:R2:W-:Y:S02]  /*8fb0*/  @!P3 ST.E.128 [R60.64], R20 ;  /* 0x000000143c00b985 */ /* 0x0005e4000c101d06 */
.L_x_55:
[----:B------:R-:W-:Y:S05]  /*8fc0*/  BSYNC B0 ;  /* 0x0000000000007941 */ /* 0x000fea0003800000 */
.L_x_54:
[----:B------:R-:W-:Y:S05]  /*8fd0*/  BRA.DIV ~URZ, `(.L_x_56) ;  /* 0x000034b27f007947 */ /* 0x000fea000b800000 */
[----:B-12---:R1:W2:Y:S04]  /*8fe0*/  SHFL.IDX PT, R20, R4, 0x1, 0x181f ;  /* 0x00381f0004147f89 */ /* 0x0062a800000e0000 */
[----:B------:R1:W4:Y:S02]  /*8ff0*/  SHFL.IDX PT, R5, R56, 0x1, 0x181f ;  /* 0x00381f0038057f89 */ /* 0x00032400000e0000 */
.L_x_117:
[----:B------:R-:W-:Y:S01]  /*9000*/  IADD3 R2, R193, 0x20, RZ ;  /* 0x00000020c1027810 */ /* 0x000fe20007ffe0ff */
[----:B------:R-:W-:Y:S03]  /*9010*/  BSSY B0, `(.L_x_57) ;  /* 0x000000f000007945 */ /* 0x000fe60003800000 */
[----:B------:R-:W-:-:S13]  /*9020*/  ISETP.GE.AND P0, PT, R2, R3, PT ;  /* 0x000000030200720c */ /* 0x000fda0003f06270 */
[----:B------:R-:W-:Y:S05]  /*9030*/  @P0 BRA `(.L_x_58) ;  /* 0x000000c000000947 */ /* 0x000fea0003800000 */
[----:B------:R-:W-:Y:S02]  /*9040*/  ISETP.GE.AND P2, PT, R212, c[0x0][0x3c8], PT ;  /* 0x0000f200d4007a0c */ /* 0x000fe40003f46270 */
[----:B------:R-:W-:Y:S02]  /*9050*/  ISETP.GE.AND P1, PT, R203, c[0x0][0x3c8], PT ;  /* 0x0000f200cb007a0c */ /* 0x000fe40003f26270 */
[----:B------:R-:W-:-:S09]  /*9060*/  ISETP.GE.AND P0, PT, R202, c[0x0][0x3c8], PT ;  /* 0x0000f200ca007a0c */ /* 0x000fd20003f06270 */
[-C--:B----4-:R-:W-:Y:S02]  /*9070*/  @!P2 LEA R22, P5, R212, R5.reuse, 0x1 ;  /* 0x00000005d416a211 */ /* 0x090fe400078a08ff */
[CC--:B------:R-:W-:Y:S02]  /*9080*/  @!P1 LEA R6, P4, R203.reuse, R5.reuse, 0x1 ;  /* 0x00000005cb069211 */ /* 0x0c0fe400078808ff */
[----:B------:R-:W-:Y:S02]  /*9090*/  @!P0 LEA R36, P3, R202, R5, 0x1 ;  /* 0x00000005ca248211 */ /* 0x000fe400078608ff */
[-C--:B--2---:R-:W-:Y:S02]  /*90a0*/  @!P2 LEA.HI.X R23, R212, R20.reuse, R213, 0x1, P5 ;  /* 0x00000014d417a211 */ /* 0x084fe400028f0cd5 */
[-C--:B------:R-:W-:Y:S02]  /*90b0*/  @!P1 LEA.HI.X R7, R203, R20.reuse, R198, 0x1, P4 ;  /* 0x00000014cb079211 */ /* 0x080fe400020f0cc6 */
[----:B------:R-:W-:Y:S01]  /*90c0*/  @!P0 LEA.HI.X R37, R202, R20, R197, 0x1, P3 ;  /* 0x00000014ca258211 */ /* 0x000fe200018f0cc5 */
[----:B------:R2:W-:Y:S04]  /*90d0*/  @!P2 ST.E.128 [R22.64], R48 ;  /* 0x000000301600a985 */ /* 0x0005e8000c101d06 */
[----:B------:R2:W-:Y:S04]  /*90e0*/  @!P1 ST.E.128 [R6.64], R32 ;  /* 0x0000002006009985 */ /* 0x0005e8000c101d06 */
[----:B------:R2:W-:Y:S02]  /*90f0*/  @!P0 ST.E.128 [R36.64], R16 ;  /* 0x0000001024008985 */ /* 0x0005e4000c101d06 */
.L_x_58:
[----:B------:R-:W-:Y:S05]  /*9100*/  BSYNC B0 ;  /* 0x0000000000007941 */ /* 0x000fea0003800000 */
.L_x_57:
[----:B------:R-:W-:Y:S05]  /*9110*/  BRA.DIV ~URZ, `(.L_x_59) ;  /* 0x000034327f007947 */ /* 0x000fea000b800000 */
[----:B--2---:R2:W1:Y:S02]  /*9120*/  SHFL.IDX PT, R16, R4, 0x2, 0x181f ;  /* 0x00581f0004107f89 */ /* 0x00446400000e0000 */
.L_x_118:
[----:B------:R-:W-:Y:S05]  /*9130*/  BRA.DIV ~URZ, `(.L_x_60) ;  /* 0x000034827f007947 */ /* 0x000fea000b800000 */
[----:B----4-:R4:W2:Y:S02]  /*9140*/  SHFL.IDX PT, R5, R56, 0x2, 0x181f ;  /* 0x00581f0038057f89 */ /* 0x0108a400000e0000 */
.L_x_119:
[----:B------:R-:W-:Y:S01]  /*9150*/  IADD3 R2, R193, 0x40, RZ ;  /* 0x00000040c1027810 */ /* 0x000fe20007ffe0ff */
[----:B------:R-:W-:Y:S03]  /*9160*/  BSSY B0, `(.L_x_61) ;  /* 0x000000f000007945 */ /* 0x000fe60003800000 */
[----:B------:R-:W-:-:S13]  /*9170*/  ISETP.GE.AND P0, PT, R2, R3, PT ;  /* 0x000000030200720c */ /* 0x000fda0003f06270 */
[----:B------:R-:W-:Y:S05]  /*9180*/  @P0 BRA `(.L_x_62) ;  /* 0x000000c000000947 */ /* 0x000fea0003800000 */
[----:B------:R-:W-:Y:S02]  /*9190*/  ISETP.GE.AND P2, PT, R212, c[0x0][0x3c8], PT ;  /* 0x0000f200d4007a0c */ /* 0x000fe40003f46270 */
[----:B------:R-:W-:Y:S02]  /*91a0*/  ISETP.GE.AND P1, PT, R203, c[0x0][0x3c8], PT ;  /* 0x0000f200cb007a0c */ /* 0x000fe40003f26270 */
[----:B------:R-:W-:-:S09]  /*91b0*/  ISETP.GE.AND P0, PT, R202, c[0x0][0x3c8], PT ;  /* 0x0000f200ca007a0c */ /* 0x000fd20003f06270 */
[-C--:B--2---:R-:W-:Y:S02]  /*91c0*/  @!P2 LEA R18, P5, R212, R5.reuse, 0x1 ;  /* 0x00000005d412a211 */ /* 0x084fe400078a08ff */
[CC--:B------:R-:W-:Y:S02]  /*91d0*/  @!P1 LEA R6, P4, R203.reuse, R5.reuse, 0x1 ;  /* 0x00000005cb069211 */ /* 0x0c0fe400078808ff */
[----:B------:R-:W-:Y:S02]  /*91e0*/  @!P0 LEA R20, P3, R202, R5, 0x1 ;  /* 0x00000005ca148211 */ /* 0x000fe400078608ff */
[-C--:B-1----:R-:W-:Y:S02]  /*91f0*/  @!P2 LEA.HI.X R19, R212, R16.reuse, R213, 0x1, P5 ;  /* 0x00000010d413a211 */ /* 0x082fe400028f0cd5 */
[-C--:B------:R-:W-:Y:S02]  /*9200*/  @!P1 LEA.HI.X R7, R203, R16.reuse, R198, 0x1, P4 ;  /* 0x00000010cb079211 */ /* 0x080fe400020f0cc6 */
[----:B------:R-:W-:Y:S01]  /*9210*/  @!P0 LEA.HI.X R21, R202, R16, R197, 0x1, P3 ;  /* 0x00000010ca158211 */ /* 0x000fe200018f0cc5 */
[----:B------:R1:W-:Y:S04]  /*9220*/  @!P2 ST.E.128 [R18.64], R44 ;  /* 0x0000002c1200a985 */ /* 0x0003e8000c101d06 */
[----:B------:R1:W-:Y:S04]  /*9230*/  @!P1 ST.E.128 [R6.64], R28 ;  /* 0x0000001c06009985 */ /* 0x0003e8000c101d06 */
[----:B------:R1:W-:Y:S02]  /*9240*/  @!P0 ST.E.128 [R20.64], R12 ;  /* 0x0000000c14008985 */ /* 0x0003e4000c101d06 */
.L_x_62:
[----:B------:R-:W-:Y:S05]  /*9250*/  BSYNC B0 ;  /* 0x0000000000007941 */ /* 0x000fea0003800000 */
.L_x_61:
[----:B------:R-:W-:Y:S05]  /*9260*/  BRA.DIV ~URZ, `(.L_x_63) ;  /* 0x000033b27f007947 */ /* 0x000fea000b800000 */
[----:B-12---:R-:W1:Y:S04]  /*9270*/  SHFL.IDX PT, R4, R4, 0x3, 0x181f ;  /* 0x00781f0004047f89 */ /* 0x006e6800000e0000 */
[----:B----4-:R-:W2:Y:S02]  /*9280*/  SHFL.IDX PT, R56, R56, 0x3, 0x181f ;  /* 0x00781f0038387f89 */ /* 0x010ea400000e0000 */
.L_x_120:
[----:B------:R-:W-:-:S04]  /*9290*/  IADD3 R193, R193, 0x60, RZ ;  /* 0x00000060c1c17810 */ /* 0x000fc80007ffe0ff */
[----:B------:R-:W-:-:S13]  /*92a0*/  ISETP.GE.AND P0, PT, R193, R3, PT ;  /* 0x00000003c100720c */ /* 0x000fda0003f06270 */
[----:B------:R-:W-:Y:S05]  /*92b0*/  @P0 BRA `(.L_x_64) ;  /* 0x00001d8000000947 */ /* 0x000fea0003800000 */
[----:B------:R-:W-:Y:S02]  /*92c0*/  ISETP.GE.AND P1, PT, R212, c[0x0][0x3c8], PT ;  /* 0x0000f200d4007a0c */ /* 0x000fe40003f26270 */
[----:B------:R-:W-:-:S11]  /*92d0*/  ISETP.GE.AND P0, PT, R203, c[0x0][0x3c8], PT ;  /* 0x0000f200cb007a0c */ /* 0x000fd60003f06270 */
[CC--:B--2---:R-:W-:Y:S02]  /*92e0*/  @!P1 LEA R6, P3, R212.reuse, R56.reuse, 0x1 ;  /* 0x00000038d4069211 */ /* 0x0c4fe400078608ff */
[C---:B------:R-:W-:Y:S02]  /*92f0*/  @!P0 LEA R2, P2, R203.reuse, R56, 0x1 ;  /* 0x00000038cb028211 */ /* 0x040fe400078408ff */
[-C--:B-1----:R-:W-:Y:S02]  /*9300*/  @!P1 LEA.HI.X R7, R212, R4.reuse, R213, 0x1, P3 ;  /* 0x00000004d4079211 */ /* 0x082fe400018f0cd5 */
[----:B------:R-:W-:-:S03]  /*9310*/  @!P0 LEA.HI.X R3, R203, R4, R198, 0x1, P2 ;  /* 0x00000004cb038211 */ /* 0x000fc600010f0cc6 */
[----:B------:R1:W-:Y:S04]  /*9320*/  @!P1 ST.E.128 [R6.64], R40 ;  /* 0x0000002806009985 */ /* 0x0003e8000c101d06 */
[----:B------:R1:W-:Y:S01]  /*9330*/  @!P0 ST.E.128 [R2.64], R24 ;  /* 0x0000001802008985 */ /* 0x0003e2000c101d06 */
[----:B------:R-:W-:-:S13]  /*9340*/  ISETP.GE.AND P0, PT, R202, c[0x0][0x3c8], PT ;  /* 0x0000f200ca007a0c */ /* 0x000fda0003f06270 */
[----:B------:R-:W-:Y:S05]  /*9350*/  @P0 BRA `(.L_x_64) ;  /* 0x00001ce000000947 */ /* 0x000fea0003800000 */
[----:B------:R-:W-:-:S04]  /*9360*/  LEA R56, P0, R202, R56, 0x1 ;  /* 0x00000038ca387211 */ /* 0x000fc800078008ff */
[----:B---3--:R-:W-:-:S05]  /*9370*/  LEA.HI.X R57, R202, R4, R197, 0x1, P0 ;  /* 0x00000004ca397211 */ /* 0x008fca00000f0cc5 */
[----:B------:R2:W-:Y:S01]  /*9380*/  ST.E.128 [R56.64], R8 ;  /* 0x0000000838007985 */ /* 0x0005e2000c101d06 */
[----:B------:R-:W-:Y:S05]  /*9390*/  BRA `(.L_x_64) ;  /* 0x00001ca000007947 */ /* 0x000fea0003800000 */
.L_x_51:
[----:B------:R-:W-:Y:S01]  /*93a0*/  IMAD R7, R7, c[0x0][0x408], RZ ;  /* 0x0001020007077a24 */ /* 0x000fe200078e02ff */
[----:B-1----:R-:W-:Y:S01]  /*93b0*/  SHF.R.S32.HI R2, RZ, 0x1f, R238 ;  /* 0x0000001fff027819 */ /* 0x002fe200000114ee */
[----:B------:R-:W-:-:S04]  /*93c0*/  IMAD.WIDE.U32 R8, R4, c[0x0][0x408], RZ ;  /* 0x0001020004087a25 */ /* 0x000fc800078e00ff */
[----:B------:R-:W-:Y:S01]  /*93d0*/  IMAD R7, R4, c[0x0][0x40c], R7 ;  /* 0x0001030004077a24 */ /* 0x000fe200078e0207 */
[----:B------:R-:W-:Y:S01]  /*93e0*/  MOV R4, R8 ;  /* 0x0000000800047202 */ /* 0x000fe20000000f00 */
[----:B------:R-:W-:Y:S02]  /*93f0*/  IMAD R2, R2, c[0x0][0x440], RZ ;  /* 0x0001100002027a24 */ /* 0x000fe400078e02ff */
[----:B------:R-:W-:Y:S01]  /*9400*/  @P2 IMAD.HI.U32 R3, R6, c[0x0][0x4ec], RZ ;  /* 0x00013b0006032a27 */ /* 0x000fe200078e00ff */
[----:B------:R-:W-:-:S03]  /*9410*/  IADD3 R5, R9, R7, RZ ;  /* 0x0000000709057210 */ /* 0x000fc60007ffe0ff */
[----:B------:R-:W-:Y:S02]  /*9420*/  IMAD R2, R238, c[0x0][0x444], R2 ;  /* 0x00011100ee027a24 */ /* 0x000fe400078e0202 */
[----:B------:R-:W-:-:S04]  /*9430*/  IMAD.WIDE.U32 R4, R239, c[0x0][0x438], R4 ;  /* 0x00010e00ef047a25 */ /* 0x000fc800078e0004 */
[----:B------:R-:W-:-:S04]  /*9440*/  IMAD R5, R239, c[0x0][0x43c], R5 ;  /* 0x00010f00ef057a24 */ /* 0x000fc800078e0205 */
[----:B------:R-:W-:Y:S01]  /*9450*/  IMAD.WIDE.U32 R238, R238, c[0x0][0x440], R4 ;  /* 0x00011000eeee7a25 */ /* 0x000fe200078e0004 */
[----:B------:R-:W-:Y:S02]  /*9460*/  MOV R4, R6 ;  /* 0x0000000600047202 */ /* 0x000fe40000000f00 */
[----:B------:R-:W-:Y:S02]  /*9470*/  @P2 SHF.R.U32.HI R4, RZ, c[0x0][0x4f0], R3 ;  /* 0x00013c00ff042a19 */ /* 0x000fe40000011603 */
[----:B------:R-:W-:Y:S02]  /*9480*/  IADD3 R9, R239, R2, RZ ;  /* 0x00000002ef097210 */ /* 0x000fe40007ffe0ff */
[----:B------:R-:W-:Y:S02]  /*9490*/  MOV R8, R238 ;  /* 0x000000ee00087202 */ /* 0x000fe40000000f00 */
[----:B------:R-:W-:Y:S02]  /*94a0*/  SHF.R.S32.HI R3, RZ, 0x1f, R4 ;  /* 0x0000001fff037819 */ /* 0x000fe40000011404 */
[----:B------:R-:W-:Y:S01]  /*94b0*/  IADD3 R2, -R4, RZ, RZ ;  /* 0x000000ff04027210 */ /* 0x000fe20007ffe1ff */
[----:B------:R-:W-:-:S04]  /*94c0*/  IMAD.WIDE.U32 R8, R243, c[0x0][0x448], R8 ;  /* 0x00011200f3087a25 */ /* 0x000fc800078e0008 */
[----:B------:R-:W-:Y:S02]  /*94d0*/  IMAD R3, R3, c[0x0][0x430], RZ ;  /* 0x00010c0003037a24 */ /* 0x000fe400078e02ff */
[----:B------:R-:W-:Y:S02]  /*94e0*/  IMAD R9, R243, c[0x0][0x44c], R9 ;  /* 0x00011300f3097a24 */ /* 0x000fe400078e0209 */
[----:B------:R-:W-:Y:S02]  /*94f0*/  IMAD R2, R2, c[0x0][0x4e8], R6 ;  /* 0x00013a0002027a24 */ /* 0x000fe400078e0206 */
[C---:B------:R-:W-:Y:S02]  /*9500*/  IMAD R3, R4.reuse, c[0x0][0x434], R3 ;  /* 0x00010d0004037a24 */ /* 0x040fe400078e0203 */
[----:B------:R-:W-:Y:S01]  /*9510*/  IMAD.WIDE.U32 R8, R4, c[0x0][0x430], R8 ;  /* 0x00010c0004087a25 */ /* 0x000fe200078e0008 */
[----:B------:R-:W-:-:S04]  /*9520*/  SHF.R.S32.HI R4, RZ, 0x1f, R2 ;  /* 0x0000001fff047819 */ /* 0x000fc80000011402 */
[----:B------:R-:W-:Y:S01]  /*9530*/  IADD3 R5, R9, R3, RZ ;  /* 0x0000000309057210 */ /* 0x000fe20007ffe0ff */
[----:B------:R-:W-:Y:S01]  /*9540*/  IMAD R3, R4, c[0x0][0x428], RZ ;  /* 0x00010a0004037a24 */ /* 0x000fe200078e02ff */
[----:B------:R-:W-:-:S05]  /*9550*/  MOV R4, R8 ;  /* 0x0000000800047202 */ /* 0x000fca0000000f00 */
[----:B------:R-:W-:-:S04]  /*9560*/  IMAD.WIDE.U32 R4, R2, c[0x0][0x428], R4 ;  /* 0x00010a0002047a25 */ /* 0x000fc800078e0004 */
[----:B------:R-:W-:Y:S01]  /*9570*/  IMAD R2, R2, c[0x0][0x42c], R3 ;  /* 0x00010b0002027a24 */ /* 0x000fe200078e0203 */
[----:B------:R-:W-:-:S04]  /*9580*/  LEA R134, P2, R4, c[0x0][0x400], 0x2 ;  /* 0x0001000004867a11 */ /* 0x000fc800078410ff */
[----:B------:R-:W-:-:S04]  /*9590*/  IADD3 R2, R5, R2, RZ ;  /* 0x0000000205027210 */ /* 0x000fc80007ffe0ff */
[----:B------:R-:W-:Y:S01]  /*95a0*/  LEA.HI.X R133, R4, c[0x0][0x404], R2, 0x2, P2 ;  /* 0x0001010004857a11 */ /* 0x000fe200010f1402 */
[----:B------:R-:W-:Y:S05]  /*95b0*/  BRA.DIV ~URZ, `(.L_x_65) ;  /* 0x000031327f007947 */ /* 0x000fea000b800000 */
[----:B------:R1:W2:Y:S02]  /*95c0*/  SHFL.IDX PT, R135, R133, RZ, 0x1c1f ;  /* 0x001c1fff85877589 */ /* 0x0002a400000e0000 */
.L_x_121:
[----:B------:R-:W-:Y:S05]  /*95d0*/  BRA.DIV ~URZ, `(.L_x_66) ;  /* 0x000031827f007947 */ /* 0x000fea000b800000 */
[----:B------:R3:W4:Y:S02]  /*95e0*/  SHFL.IDX PT, R2, R134, RZ, 0x1c1f ;  /* 0x001c1fff86027589 */ /* 0x00072400000e0000 */
.L_x_122:
[C---:B------:R-:W-:Y:S01]  /*95f0*/  IADD3 R132, R205.reuse, 0x8, RZ ;  /* 0x00000008cd847810 */ /* 0x040fe20007ffe0ff */
[----:B------:R-:W-:Y:S01]  /*9600*/  BSSY B0, `(.L_x_67) ;  /* 0x0000081000007945 */ /* 0x000fe20003800000 */
        /* <DEDUP_REMOVED lines=13> */
[----:B------:R-:W-:Y:S02]  /*96e0*/  IADD3 R8, R205, 0x78, RZ ;  /* 0x00000078cd087810 */ /* 0x000fe40007ffe0ff */
[----:B------:R-:W-:Y:S02]  /*96f0*/  SHF.R.S32.HI R3, RZ, 0x1f, R228 ;  /* 0x0000001fff037819 */ /* 0x000fe400000114e4 */
[----:B------:R-:W-:Y:S02]  /*9700*/  SHF.R.S32.HI R35, RZ, 0x1f, R132 ;  /* 0x0000001fff237819 */ /* 0x000fe40000011484 */
[----:B------:R-:W-:-:S02]  /*9710*/  SHF.R.S32.HI R33, RZ, 0x1f, R34 ;  /* 0x0000001fff217819 */ /* 0x000fc40000011422 */
[----:B------:R-:W-:Y:S02]  /*9720*/  SHF.R.S32.HI R31, RZ, 0x1f, R32 ;  /* 0x0000001fff1f7819 */ /* 0x000fe40000011420 */
[----:B------:R-:W-:Y:S02]  /*9730*/  SHF.R.S32.HI R29, RZ, 0x1f, R30 ;  /* 0x0000001fff1d7819 */ /* 0x000fe4000001141e */
[----:B------:R-:W-:Y:S02]  /*9740*/  SHF.R.S32.HI R27, RZ, 0x1f, R28 ;  /* 0x0000001fff1b7819 */ /* 0x000fe4000001141c */
        /* <DEDUP_REMOVED lines=9> */
[----:B------:R-:W-:Y:S01]  /*97e0*/  SHF.R.S32.HI R4, RZ, 0x1f, R8 ;  /* 0x0000001fff047819 */ /* 0x000fe20000011408 */
[----:B------:R-:W-:Y:S05]  /*97f0*/  @P1 BRA `(.L_x_68) ;  /* 0x0000061000001947 */ /* 0x000fea0003800000 */
[----:B------:R-:W-:Y:S02]  /*9800*/  ISETP.GE.AND P4, PT, R205, c[0x0][0x3c8], PT ;  /* 0x0000f200cd007a0c */ /* 0x000fe40003f86270 */
[----:B------:R-:W-:Y:S02]  /*9810*/  ISETP.GE.AND P2, PT, R132, c[0x0][0x3c8], PT ;  /* 0x0000f20084007a0c */ /* 0x000fe40003f46270 */
[----:B------:R-:W-:Y:S02]  /*9820*/  ISETP.GE.AND P5, PT, R34, c[0x0][0x3c8], PT ;  /* 0x0000f20022007a0c */ /* 0x000fe40003fa6270 */
[----:B------:R-:W-:Y:S02]  /*9830*/  ISETP.GE.AND P1, PT, R32, c[0x0][0x3c8], PT ;  /* 0x0000f20020007a0c */ /* 0x000fe40003f26270 */
[----:B------:R-:W-:-:S05]  /*9840*/  ISETP.GE.AND P6, PT, R30, c[0x0][0x3c8], PT ;  /* 0x0000f2001e007a0c */ /* 0x000fca0003fc6270 */
[----:B----4-:R-:W-:Y:S02]  /*9850*/  @!P4 IMAD.MOV.U32 R136, RZ, RZ, R2 ;  /* 0x000000ffff88c224 */ /* 0x010fe400078e0002 */
[----:B--2---:R-:W-:Y:S01]  /*9860*/  @!P4 IMAD.MOV.U32 R137, RZ, RZ, R135 ;  /* 0x000000ffff89c224 */ /* 0x004fe200078e0087 */
[----:B------:R-:W-:-:S03]  /*9870*/  @!P2 LEA R6, P3, R132, R2, 0x2 ;  /* 0x000000028406a211 */ /* 0x000fc600078610ff */
[----:B------:R-:W-:Y:S01]  /*9880*/  @!P4 IMAD.WIDE R136, R205, 0x4, R136 ;  /* 0x00000004cd88c825 */ /* 0x000fe200078e0288 */
[----:B------:R-:W-:-:S04]  /*9890*/  @!P2 LEA.HI.X R7, R132, R135, R35, 0x2, P3 ;  /* 0x000000878407a211 */ /* 0x000fc800018f1423 */
[----:B------:R2:W-:Y:S04]  /*98a0*/  @!P4 ST.E.64 [R136.64], R128 ;  /* 0x000000808800c985 */ /* 0x0005e8000c101b06 */
[----:B------:R4:W-:Y:S01]  /*98b0*/  @!P2 ST.E.64 [R6.64], R124 ;  /* 0x0000007c0600a985 */ /* 0x0009e2000c101b06 */
[----:B------:R-:W-:Y:S02]  /*98c0*/  ISETP.GE.AND P2, PT, R28, c[0x0][0x3c8], PT ;  /* 0x0000f2001c007a0c */ /* 0x000fe40003f46270 */
[-C--:B--2---:R-:W-:Y:S02]  /*98d0*/  @!P5 LEA R128, P4, R34, R2.reuse, 0x2 ;  /* 0x000000022280d211 */ /* 0x084fe400078810ff */
[----:B----4-:R-:W-:Y:S02]  /*98e0*/  @!P1 LEA R6, P3, R32, R2, 0x2 ;  /* 0x0000000220069211 */ /* 0x010fe400078610ff */
[----:B------:R-:W-:-:S02]  /*98f0*/  @!P5 LEA.HI.X R129, R34, R135, R33, 0x2, P4 ;  /* 0x000000872281d211 */ /* 0x000fc400020f1421 */
[----:B------:R-:W-:-:S03]  /*9900*/  @!P1 LEA.HI.X R7, R32, R135, R31, 0x2, P3 ;  /* 0x0000008720079211 */ /* 0x000fc600018f141f */
[----:B------:R2:W-:Y:S01]  /*9910*/  @!P5 ST.E.64 [R128.64], R36 ;  /* 0x000000248000d985 */ /* 0x0005e2000c101b06 */
[----:B------:R-:W-:-:S03]  /*9920*/  ISETP.GE.AND P5, PT, R26, c[0x0][0x3c8], PT ;  /* 0x0000f2001a007a0c */ /* 0x000fc60003fa6270 */
[----:B------:R4:W-:Y:S01]  /*9930*/  @!P1 ST.E.64 [R6.64], R40 ;  /* 0x0000002806009985 */ /* 0x0009e2000c101b06 */
[----:B------:R-:W-:Y:S02]  /*9940*/  ISETP.GE.AND P1, PT, R24, c[0x0][0x3c8], PT ;  /* 0x0000f20018007a0c */ /* 0x000fe40003f26270 */
[-C--:B--2---:R-:W-:Y:S02]  /*9950*/  @!P6 LEA R36, P4, R30, R2.reuse, 0x2 ;  /* 0x000000021e24e211 */ /* 0x084fe400078810ff */
[----:B----4-:R-:W-:Y:S02]  /*9960*/  @!P2 LEA R6, P3, R28, R2, 0x2 ;  /* 0x000000021c06a211 */ /* 0x010fe400078610ff */
[-C--:B------:R-:W-:Y:S02]  /*9970*/  @!P6 LEA.HI.X R37, R30, R135.reuse, R29, 0x2, P4 ;  /* 0x000000871e25e211 */ /* 0x080fe400020f141d */
        /* <DEDUP_REMOVED lines=32> */
[----:B------:R-:W-:Y:S02]  /*9b80*/  @!P2 LEA.HI.X R7, R12, R135, R11, 0x2, P3 ;  /* 0x000000870c07a211 */ /* 0x000fe400018f140b */
[----:B------:R-:W-:Y:S01]  /*9b90*/  ISETP.GE.AND P4, PT, R227, c[0x0][0x3c8], PT ;  /* 0x0000f200e3007a0c */ /* 0x000fe20003f86270 */
[----:B------:R2:W-:Y:S01]  /*9ba0*/  @!P6 ST.E.64 [R36.64], R76 ;  /* 0x0000004c2400e985 */ /* 0x0005e2000c101b06 */
[----:B------:R-:W-:-:S03]  /*9bb0*/  ISETP.GE.AND P6, PT, R228, c[0x0][0x3c8], PT ;  /* 0x0000f200e4007a0c */ /* 0x000fc60003fc6270 */
[----:B------:R4:W-:Y:S01]  /*9bc0*/  @!P2 ST.E.64 [R6.64], R80 ;  /* 0x000000500600a985 */ /* 0x0009e2000c101b06 */
[-C--:B--2---:R-:W-:Y:S02]  /*9bd0*/  @!P5 LEA R36, P3, R10, R2.reuse, 0x2 ;  /* 0x000000020a24d211 */ /* 0x084fe400078610ff */
[-C--:B----4-:R-:W-:Y:S02]  /*9be0*/  @!P1 LEA R6, P2, R8, R2.reuse, 0x2 ;  /* 0x0000000208069211 */ /* 0x090fe400078410ff */
[-C--:B------:R-:W-:Y:S02]  /*9bf0*/  @!P5 LEA.HI.X R37, R10, R135.reuse, R9, 0x2, P3 ;  /* 0x000000870a25d211 */ /* 0x080fe400018f1409 */
[----:B------:R-:W-:Y:S02]  /*9c00*/  ISETP.GE.AND P3, PT, R226, c[0x0][0x3c8], PT ;  /* 0x0000f200e2007a0c */ /* 0x000fe40003f66270 */
[----:B------:R-:W-:Y:S01]  /*9c10*/  @!P1 LEA.HI.X R7, R8, R135, R4, 0x2, P2 ;  /* 0x0000008708079211 */ /* 0x000fe200010f1404 */
[----:B------:R2:W-:Y:S01]  /*9c20*/  @!P5 ST.E.64 [R36.64], R84 ;  /* 0x000000542400d985 */ /* 0x0005e2000c101b06 */
[----:B------:R-:W-:-:S03]  /*9c30*/  @!P4 LEA R40, P5, R227, R2, 0x2 ;  /* 0x00000002e328c211 */ /* 0x000fc600078a10ff */
[----:B------:R4:W-:Y:S01]  /*9c40*/  @!P1 ST.E.64 [R6.64], R88 ;  /* 0x0000005806009985 */ /* 0x0009e2000c101b06 */
[----:B------:R-:W-:Y:S02]  /*9c50*/  ISETP.GE.AND P1, PT, R225, c[0x0][0x3c8], PT ;  /* 0x0000f200e1007a0c */ /* 0x000fe40003f26270 */
[----:B------:R-:W-:Y:S02]  /*9c60*/  @!P4 LEA.HI.X R41, R227, R135, R220, 0x2, P5 ;  /* 0x00000087e329c211 */ /* 0x000fe400028f14dc */
[----:B------:R-:W-:Y:S02]  /*9c70*/  ISETP.GE.AND P5, PT, R223, c[0x0][0x3c8], PT ;  /* 0x0000f200df007a0c */ /* 0x000fe40003fa6270 */
[----:B--2---:R-:W-:-:S04]  /*9c80*/  @!P6 LEA R36, P2, R228, R2, 0x2 ;  /* 0x00000002e424e211 */ /* 0x004fc800078410ff */
[----:B------:R-:W-:Y:S02]  /*9c90*/  @!P6 LEA.HI.X R37, R228, R135, R3, 0x2, P2 ;  /* 0x00000087e425e211 */ /* 0x000fe400010f1403 */
[----:B----4-:R-:W-:-:S03]  /*9ca0*/  @!P3 LEA R6, P2, R226, R2, 0x2 ;  /* 0x00000002e206b211 */ /* 0x010fc600078410ff */
[----:B------:R2:W-:Y:S01]  /*9cb0*/  @!P6 ST.E.64 [R36.64], R92 ;  /* 0x0000005c2400e985 */ /* 0x0005e2000c101b06 */
[----:B------:R-:W-:Y:S02]  /*9cc0*/  ISETP.GE.AND P6, PT, R224, c[0x0][0x3c8], PT ;  /* 0x0000f200e0007a0c */ /* 0x000fe40003fc6270 */
[----:B------:R-:W-:Y:S01]  /*9cd0*/  @!P3 LEA.HI.X R7, R226, R135, R219, 0x2, P2 ;  /* 0x00000087e207b211 */ /* 0x000fe200010f14db */
[----:B------:R-:W-:Y:S01]  /*9ce0*/  @!P4 ST.E.64 [R40.64], R96 ;  /* 0x000000602800c985 */ /* 0x000fe2000c101b06 */
[----:B------:R-:W-:-:S03]  /*9cf0*/  ISETP.GE.AND P4, PT, R222, c[0x0][0x3c8], PT ;  /* 0x0000f200de007a0c */ /* 0x000fc60003f86270 */
[----:B------:R4:W-:Y:S01]  /*9d00*/  @!P3 ST.E.64 [R6.64], R100 ;  /* 0x000000640600b985 */ /* 0x0009e2000c101b06 */
[----:B------:R-:W-:Y:S02]  /*9d10*/  ISETP.GE.AND P3, PT, R221, c[0x0][0x3c8], PT ;  /* 0x0000f200dd007a0c */ /* 0x000fe40003f66270 */
[----:B--2---:R-:W-:-:S04]  /*9d20*/  @!P1 LEA R36, P2, R225, R2, 0x2 ;  /* 0x00000002e1249211 */ /* 0x004fc800078410ff */
[----:B------:R-:W-:Y:S02]  /*9d30*/  @!P1 LEA.HI.X R37, R225, R135, R218, 0x2, P2 ;  /* 0x00000087e1259211 */ /* 0x000fe400010f14da */
[----:B----4-:R-:W-:-:S03]  /*9d40*/  @!P6 LEA R6, P2, R224, R2, 0x2 ;  /* 0x00000002e006e211 */ /* 0x010fc600078410ff */
[----:B------:R2:W-:Y:S01]  /*9d50*/  @!P1 ST.E.64 [R36.64], R120 ;  /* 0x0000007824009985 */ /* 0x0005e2000c101b06 */
[CC--:B------:R-:W-:Y:S02]  /*9d60*/  @!P5 LEA R40, P1, R223.reuse, R2.reuse, 0x2 ;  /* 0x00000002df28d211 */ /* 0x0c0fe400078210ff */
[-C--:B------:R-:W-:Y:S02]  /*9d70*/  @!P6 LEA.HI.X R7, R224, R135.reuse, R217, 0x2, P2 ;  /* 0x00000087e007e211 */ /* 0x080fe400010f14d9 */
[-C--:B------:R-:W-:Y:S02]  /*9d80*/  @!P5 LEA.HI.X R41, R223, R135.reuse, R216, 0x2, P1 ;  /* 0x00000087df29d211 */ /* 0x080fe400008f14d8 */
[CC--:B------:R-:W-:Y:S01]  /*9d90*/  @!P3 LEA R44, P1, R221.reuse, R2.reuse, 0x2 ;  /* 0x00000002dd2cb211 */ /* 0x0c0fe200078210ff */
[----:B------:R4:W-:Y:S03]  /*9da0*/  @!P6 ST.E.64 [R6.64], R104 ;  /* 0x000000680600e985 */ /* 0x0009e6000c101b06 */
[----:B------:R-:W-:Y:S01]  /*9db0*/  @!P3 LEA.HI.X R45, R221, R135, R214, 0x2, P1 ;  /* 0x00000087dd2db211 */ /* 0x000fe200008f14d6 */
[----:B------:R4:W-:Y:S01]  /*9dc0*/  @!P5 ST.E.64 [R40.64], R108 ;  /* 0x0000006c2800d985 */ /* 0x0009e2000c101b06 */
[----:B--2---:R-:W-:-:S04]  /*9dd0*/  @!P4 LEA R36, P2, R222, R2, 0x2 ;  /* 0x00000002de24c211 */ /* 0x004fc800078410ff */
[----:B------:R-:W-:-:S05]  /*9de0*/  @!P4 LEA.HI.X R37, R222, R135, R215, 0x2, P2 ;  /* 0x00000087de25c211 */ /* 0x000fca00010f14d7 */
[----:B------:R4:W-:Y:S04]  /*9df0*/  @!P4 ST.E.64 [R36.64], R116 ;  /* 0x000000742400c985 */ /* 0x0009e8000c101b06 */
[----:B------:R4:W-:Y:S02]  /*9e00*/  @!P3 ST.E.64 [R44.64], R112 ;  /* 0x000000702c00b985 */ /* 0x0009e4000c101b06 */
.L_x_68:
[----:B------:R-:W-:Y:S05]  /*9e10*/  BSYNC B0 ;  /* 0x0000000000007941 */ /* 0x000fea0003800000 */
.L_x_67:
[----:B------:R-:W-:Y:S05]  /*9e20*/  BRA.DIV ~URZ, `(.L_x_69) ;  /* 0x000029a27f007947 */ /* 0x000fea000b800000 */
[----:B-1----:R-:W1:Y:S04]  /*9e30*/  SHFL.IDX PT, R133, R133, 0x1, 0x1c1f ;  /* 0x003c1f0085857f89 */ /* 0x002e6800000e0000 */
[----:B---3--:R-:W3:Y:S02]  /*9e40*/  SHFL.IDX PT, R134, R134, 0x1, 0x1c1f ;  /* 0x003c1f0086867f89 */ /* 0x008ee400000e0000 */
.L_x_123:
[----:B------:R-:W-:Y:S05]  /*9e50*/  @P0 BRA `(.L_x_64) ;  /* 0x000011e000000947 */ /* 0x000fea0003800000 */
[----:B------:R-:W-:Y:S02]  /*9e60*/  ISETP.GE.AND P1, PT, R34, c[0x0][0x3c8], PT ;  /* 0x0000f20022007a0c */ /* 0x000fe40003f26270 */
[----:B------:R-:W-:-:S02]  /*9e70*/  ISETP.GE.AND P3, PT, R205, c[0x0][0x3c8], PT ;  /* 0x0000f200cd007a0c */ /* 0x000fc40003f66270 */
[----:B------:R-:W-:Y:S02]  /*9e80*/  ISETP.GE.AND P2, PT, R132, c[0x0][0x3c8], PT ;  /* 0x0000f20084007a0c */ /* 0x000fe40003f46270 */
[----:B------:R-:W-:Y:S02]  /*9e90*/  ISETP.GE.AND P6, PT, R30, c[0x0][0x3c8], PT ;  /* 0x0000f2001e007a0c */ /* 0x000fe40003fc6270 */
[----:B------:R-:W-:-:S05]  /*9ea0*/  ISETP.GE.AND P0, PT, R32, c[0x0][0x3c8], PT ;  /* 0x0000f20020007a0c */ /* 0x000fca0003f06270 */
[-C--:B---34-:R-:W-:Y:S02]  /*9eb0*/  @!P1 LEA R6, P4, R34, R134.reuse, 0x2 ;  /* 0x0000008622069211 */ /* 0x098fe400078810ff */
[----:B------:R-:W-:Y:S02]  /*9ec0*/  @!P3 IMAD.MOV.U32 R44, RZ, RZ, R134 ;  /* 0x000000ffff2cb224 */ /* 0x000fe400078e0086 */
[----:B-1----:R-:W-:Y:S01]  /*9ed0*/  @!P3 IMAD.MOV.U32 R45, RZ, RZ, R133 ;  /* 0x000000ffff2db224 */ /* 0x002fe200078e0085 */
[-C--:B------:R-:W-:Y:S02]  /*9ee0*/  @!P2 LEA R36, P5, R132, R134.reuse, 0x2 ;  /* 0x000000868424a211 */ /* 0x080fe400078a10ff */
[-C--:B------:R-:W-:Y:S01]  /*9ef0*/  @!P1 LEA.HI.X R7, R34, R133.reuse, R33, 0x2, P4 ;  /* 0x0000008522079211 */ /* 0x080fe200020f1421 */
[----:B------:R-:W-:Y:S01]  /*9f00*/  @!P3 IMAD.WIDE R44, R205, 0x4, R44 ;  /* 0x00000004cd2cb825 */ /* 0x000fe200078e022c */
[----:B------:R-:W-:Y:S02]  /*9f10*/  @!P6 LEA R34, P4, R30, R134, 0x2 ;  /* 0x000000861e22e211 */ /* 0x000fe400078810ff */
[----:B------:R-:W-:-:S02]  /*9f20*/  @!P2 LEA.HI.X R37, R132, R133, R35, 0x2, P5 ;  /* 0x000000858425a211 */ /* 0x000fc400028f1423 */
[-C--:B------:R-:W-:Y:S01]  /*9f30*/  @!P6 LEA.HI.X R35, R30, R133.reuse, R29, 0x2, P4 ;  /* 0x000000851e23e211 */ /* 0x080fe200020f141d */
[----:B------:R-:W-:Y:S01]  /*9f40*/  @!P3 ST.E.64 [R44.64], R130 ;  /* 0x000000822c00b985 */ /* 0x000fe2000c101b06 */
[----:B------:R-:W-:Y:S02]  /*9f50*/  @!P0 LEA R40, P5, R32, R134, 0x2 ;  /* 0x0000008620288211 */ /* 0x000fe400078a10ff */
[----:B------:R-:W-:Y:S01]  /*9f60*/  ISETP.GE.AND P4, PT, R28, c[0x0][0x3c8], PT ;  /* 0x0000f2001c007a0c */ /* 0x000fe20003f86270 */
[----:B------:R-:W-:Y:S01]  /*9f70*/  @!P2 ST.E.64 [R36.64], R126 ;  /* 0x0000007e2400a985 */ /* 0x000fe2000c101b06 */
[----:B------:R-:W-:Y:S02]  /*9f80*/  ISETP.GE.AND P3, PT, R26, c[0x0][0x3c8], PT ;  /* 0x0000f2001a007a0c */ /* 0x000fe40003f66270 */
[----:B------:R-:W-:Y:S01]  /*9f90*/  @!P0 LEA.HI.X R41, R32, R133, R31, 0x2, P5 ;  /* 0x0000008520298211 */ /* 0x000fe200028f141f */
[----:B------:R1:W-:Y:S01]  /*9fa0*/  @!P1 ST.E.64 [R6.64], R38 ;  /* 0x0000002606009985 */ /* 0x0003e2000c101b06 */
[----:B------:R-:W-:-:S02]  /*9fb0*/  ISETP.GE.AND P2, PT, R24, c[0x0][0x3c8], PT ;  /* 0x0000f20018007a0c */ /* 0x000fc40003f46270 */
[----:B------:R-:W-:Y:S01]  /*9fc0*/  ISETP.GE.AND P1, PT, R22, c[0x0][0x3c8], PT ;  /* 0x0000f20016007a0c */ /* 0x000fe20003f26270 */
[----:B------:R-:W-:Y:S01]  /*9fd0*/  @!P0 ST.E.64 [R40.64], R42 ;  /* 0x0000002a28008985 */ /* 0x000fe2000c101b06 */
[----:B------:R-:W-:-:S03]  /*9fe0*/  ISETP.GE.AND P0, PT, R20, c[0x0][0x3c8], PT ;  /* 0x0000f20014007a0c */ /* 0x000fc60003f06270 */
[----:B------:R-:W-:Y:S02]  /*9ff0*/  @!P6 ST.E.64 [R34.64], R46 ;  /* 0x0000002e2200e985 */ /* 0x000fe4000c101b06 */
[----:B------:R-:W-:-:S04]  /*a000*/  @!P3 LEA R30, P6, R26, R134, 0x2 ;  /* 0x000000861a1eb211 */ /* 0x000fc800078c10ff */
[----:B------:R-:W-:Y:S02]  /*a010*/  @!P3 LEA.HI.X R31, R26, R133, R25, 0x2, P6 ;  /* 0x000000851a1fb211 */ /* 0x000fe400030f1419 */
[-C--:B------:R-:W-:Y:S02]  /*a020*/  @!P1 LEA R26, P6, R22, R134.reuse, 0x2 ;  /* 0x00000086161a9211 */ /* 0x080fe400078c10ff */
[----:B-1----:R-:W-:-:S04]  /*a030*/  @!P4 LEA R6, P5, R28, R134, 0x2 ;  /* 0x000000861c06c211 */ /* 0x002fc800078a10ff */
[-C--:B------:R-:W-:Y:S02]  /*a040*/  @!P4 LEA.HI.X R7, R28, R133.reuse, R27, 0x2, P5 ;  /* 0x000000851c07c211 */ /* 0x080fe400028f141b */
[-C--:B------:R-:W-:Y:S02]  /*a050*/  @!P2 LEA R28, P5, R24, R134.reuse, 0x2 ;  /* 0x00000086181ca211 */ /* 0x080fe400078a10ff */
[-C--:B------:R-:W-:Y:S01]  /*a060*/  @!P1 LEA.HI.X R27, R22, R133.reuse, R21, 0x2, P6 ;  /* 0x00000085161b9211 */ /* 0x080fe200030f1415 */
[----:B------:R1:W-:Y:S01]  /*a070*/  @!P4 ST.E.64 [R6.64], R50 ;  /* 0x000000320600c985 */ /* 0x0003e2000c101b06 */
[----:B------:R-:W-:Y:S02]  /*a080*/  @!P2 LEA.HI.X R29, R24, R133, R23, 0x2, P5 ;  /* 0x00000085181da211 */ /* 0x000fe400028f1417 */
[----:B------:R-:W-:Y:S01]  /*a090*/  @!P0 LEA R24, P5, R20, R134, 0x2 ;  /* 0x0000008614188211 */ /* 0x000fe200078a10ff */
[----:B------:R-:W-:Y:S01]  /*a0a0*/  @!P3 ST.E.64 [R30.64], R54 ;  /* 0x000000361e00b985 */ /* 0x000fe2000c101b06 */
[----:B------:R-:W-:-:S02]  /*a0b0*/  ISETP.GE.AND P6, PT, R18, c[0x0][0x3c8], PT ;  /* 0x0000f20012007a0c */ /* 0x000fc40003fc6270 */
[----:B------:R-:W-:Y:S01]  /*a0c0*/  @!P0 LEA.HI.X R25, R20, R133, R19, 0x2, P5 ;  /* 0x0000008514198211 */ /* 0x000fe200028f1413 */
[----:B------:R-:W-:Y:S01]  /*a0d0*/  @!P2 ST.E.64 [R28.64], R58 ;  /* 0x0000003a1c00a985 */ /* 0x000fe2000c101b06 */
[----:B------:R-:W-:Y:S02]  /*a0e0*/  ISETP.GE.AND P5, PT, R16, c[0x0][0x3c8], PT ;  /* 0x0000f20010007a0c */ /* 0x000fe40003fa6270 */
[----:B------:R-:W-:Y:S01]  /*a0f0*/  ISETP.GE.AND P3, PT, R12, c[0x0][0x3c8], PT ;  /* 0x0000f2000c007a0c */ /* 0x000fe20003f66270 */
[----:B------:R-:W-:Y:S01]  /*a100*/  @!P1 ST.E.64 [R26.64], R62 ;  /* 0x0000003e1a009985 */ /* 0x000fe2000c101b06 */
[----:B------:R-:W-:Y:S02]  /*a110*/  ISETP.GE.AND P4, PT, R14, c[0x0][0x3c8], PT ;  /* 0x0000f2000e007a0c */ /* 0x000fe40003f86270 */
[----:B------:R-:W-:Y:S01]  /*a120*/  ISETP.GE.AND P2, PT, R10, c[0x0][0x3c8], PT ;  /* 0x0000f2000a007a0c */ /* 0x000fe20003f46270 */
[----:B------:R-:W-:Y:S02]  /*a130*/  @!P0 ST.E.64 [R24.64], R66 ;  /* 0x0000004218008985 */ /* 0x000fe4000c101b06 */
[----:B-1----:R-:W-:-:S04]  /*a140*/  @!P6 LEA R6, P1, R18, R134, 0x2 ;  /* 0x000000861206e211 */ /* 0x002fc800078210ff */
[-C--:B------:R-:W-:Y:S02]  /*a150*/  @!P6 LEA.HI.X R7, R18, R133.reuse, R17, 0x2, P1 ;  /* 0x000000851207e211 */ /* 0x080fe400008f1411 */
[-C--:B------:R-:W-:Y:S02]  /*a160*/  @!P5 LEA R18, P0, R16, R134.reuse, 0x2 ;  /* 0x000000861012d211 */ /* 0x080fe400078010ff */
[----:B------:R-:W-:Y:S01]  /*a170*/  ISETP.GE.AND P1, PT, R8, c[0x0][0x3c8], PT ;  /* 0x0000f20008007a0c */ /* 0x000fe20003f26270 */
[----:B------:R1:W-:Y:S01]  /*a180*/  @!P6 ST.E.64 [R6.64], R70 ;  /* 0x000000460600e985 */ /* 0x0003e2000c101b06 */
[----:B------:R-:W-:Y:S02]  /*a190*/  @!P5 LEA.HI.X R19, R16, R133, R15, 0x2, P0 ;  /* 0x000000851013d211 */ /* 0x000fe400000f140f */
[----:B------:R-:W-:-:S03]  /*a1a0*/  @!P3 LEA R16, P0, R12, R134, 0x2 ;  /* 0x000000860c10b211 */ /* 0x000fc600078010ff */
[----:B------:R-:W-:Y:S01]  /*a1b0*/  @!P5 ST.E.64 [R18.64], R74 ;  /* 0x0000004a1200d985 */ /* 0x000fe2000c101b06 */
[----:B------:R-:W-:Y:S02]  /*a1c0*/  @!P3 LEA.HI.X R17, R12, R133, R11, 0x2, P0 ;  /* 0x000000850c11b211 */ /* 0x000fe400000f140b */
[----:B------:R-:W-:-:S13]  /*a1d0*/  ISETP.GE.AND P0, PT, R228, c[0x0][0x3c8], PT ;  /* 0x0000f200e4007a0c */ /* 0x000fda0003f06270 */
[----:B------:R-:W-:-:S04]  /*a1e0*/  @!P0 LEA R2, P5, R228, R134, 0x2 ;  /* 0x00000086e4028211 */ /* 0x000fc800078a10ff */
[----:B------:R-:W-:Y:S02]  /*a1f0*/  @!P0 LEA.HI.X R3, R228, R133, R3, 0x2, P5 ;  /* 0x00000085e4038211 */ /* 0x000fe400028f1403 */
[----:B------:R-:W-:Y:S02]  /*a200*/  ISETP.GE.AND P5, PT, R225, c[0x0][0x3c8], PT ;  /* 0x0000f200e1007a0c */ /* 0x000fe40003fa6270 */
[----:B-1----:R-:W-:-:S04]  /*a210*/  @!P4 LEA R6, P6, R14, R134, 0x2 ;  /* 0x000000860e06c211 */ /* 0x002fc800078c10ff */
[----:B------:R-:W-:Y:S02]  /*a220*/  @!P4 LEA.HI.X R7, R14, R133, R13, 0x2, P6 ;  /* 0x000000850e07c211 */ /* 0x000fe400030f140d */
[----:B------:R-:W-:-:S03]  /*a230*/  @!P2 LEA R14, P6, R10, R134, 0x2 ;  /* 0x000000860a0ea211 */ /* 0x000fc600078c10ff */
[----:B------:R-:W-:Y:S01]  /*a240*/  @!P4 ST.E.64 [R6.64], R78 ;  /* 0x0000004e0600c985 */ /* 0x000fe2000c101b06 */
[----:B------:R-:W-:Y:S02]  /*a250*/  ISETP.GE.AND P4, PT, R227, c[0x0][0x3c8], PT ;  /* 0x0000f200e3007a0c */ /* 0x000fe40003f86270 */
[-C--:B------:R-:W-:Y:S01]  /*a260*/  @!P2 LEA.HI.X R15, R10, R133.reuse, R9, 0x2, P6 ;  /* 0x000000850a0fa211 */ /* 0x080fe200030f1409 */
[----:B------:R-:W-:Y:S01]  /*a270*/  @!P3 ST.E.64 [R16.64], R82 ;  /* 0x000000521000b985 */ /* 0x000fe2000c101b06 */
[----:B------:R-:W-:Y:S02]  /*a280*/  @!P1 LEA R10, P6, R8, R134, 0x2 ;  /* 0x00000086080a9211 */ /* 0x000fe400078c10ff */
[----:B------:R-:W-:Y:S01]  /*a290*/  ISETP.GE.AND P3, PT, R226, c[0x0][0x3c8], PT ;  /* 0x0000f200e2007a0c */ /* 0x000fe20003f66270 */
[----:B------:R-:W-:Y:S01]  /*a2a0*/  @!P2 ST.E.64 [R14.64], R86 ;  /* 0x000000560e00a985 */ /* 0x000fe2000c101b06 */
[----:B------:R-:W-:Y:S02]  /*a2b0*/  @!P1 LEA.HI.X R11, R8, R133, R4, 0x2, P6 ;  /* 0x00000085080b9211 */ /* 0x000fe400030f1404 */
[----:B------:R-:W-:-:S03]  /*a2c0*/  ISETP.GE.AND P2, PT, R224, c[0x0][0x3c8], PT ;  /* 0x0000f200e0007a0c */ /* 0x000fc60003f46270 */
[----:B------:R-:W-:Y:S01]  /*a2d0*/  @!P1 ST.E.64 [R10.64], R90 ;  /* 0x0000005a0a009985 */ /* 0x000fe2000c101b06 */
[----:B------:R-:W-:-:S03]  /*a2e0*/  ISETP.GE.AND P1, PT, R223, c[0x0][0x3c8], PT ;  /* 0x0000f200df007a0c */ /* 0x000fc60003f26270 */
[----:B------:R1:W-:Y:S01]  /*a2f0*/  @!P0 ST.E.64 [R2.64], R94 ;  /* 0x0000005e02008985 */ /* 0x0003e2000c101b06 */
[----:B------:R-:W-:-:S04]  /*a300*/  @!P4 LEA R4, P0, R227, R134, 0x2 ;  /* 0x00000086e304c211 */ /* 0x000fc800078010ff */
[----:B------:R-:W-:Y:S02]  /*a310*/  @!P4 LEA.HI.X R5, R227, R133, R220, 0x2, P0 ;  /* 0x00000085e305c211 */ /* 0x000fe400000f14dc */
[----:B------:R-:W-:-:S03]  /*a320*/  ISETP.GE.AND P0, PT, R222, c[0x0][0x3c8], PT ;  /* 0x0000f200de007a0c */ /* 0x000fc60003f06270 */
[----:B------:R3:W-:Y:S01]  /*a330*/  @!P4 ST.E.64 [R4.64], R98 ;  /* 0x000000620400c985 */ /* 0x0007e2000c101b06 */
[----:B-1----:R-:W-:-:S04]  /*a340*/  @!P3 LEA R2, P6, R226, R134, 0x2 ;  /* 0x00000086e202b211 */ /* 0x002fc800078c10ff */
[----:B------:R-:W-:Y:S02]  /*a350*/  @!P3 LEA.HI.X R3, R226, R133, R219, 0x2, P6 ;  /* 0x00000085e203b211 */ /* 0x000fe400030f14db */
[----:B------:R-:W-:-:S03]  /*a360*/  @!P2 LEA R8, P6, R224, R134, 0x2 ;  /* 0x00000086e008a211 */ /* 0x000fc600078c10ff */
[----:B------:R1:W-:Y:S01]  /*a370*/  @!P3 ST.E.64 [R2.64], R102 ;  /* 0x000000660200b985 */ /* 0x0003e2000c101b06 */
[-C--:B---3--:R-:W-:Y:S02]  /*a380*/  @!P5 LEA R4, P4, R225, R134.reuse, 0x2 ;  /* 0x00000086e104d211 */ /* 0x088fe400078810ff */
[-C--:B------:R-:W-:Y:S02]  /*a390*/  @!P1 LEA R6, P3, R223, R134.reuse, 0x2 ;  /* 0x00000086df069211 */ /* 0x080fe400078610ff */
[-C--:B------:R-:W-:Y:S02]  /*a3a0*/  @!P5 LEA.HI.X R5, R225, R133.reuse, R218, 0x2, P4 ;  /* 0x00000085e105d211 */ /* 0x080fe400020f14da */
[-C--:B------:R-:W-:Y:S02]  /*a3b0*/  @!P2 LEA.HI.X R9, R224, R133.reuse, R217, 0x2, P6 ;  /* 0x00000085e009a211 */ /* 0x080fe400030f14d9 */
[----:B------:R-:W-:Y:S01]  /*a3c0*/  @!P1 LEA.HI.X R7, R223, R133, R216, 0x2, P3 ;  /* 0x00000085df079211 */ /* 0x000fe200018f14d8 */
[----:B------:R3:W-:Y:S04]  /*a3d0*/  @!P5 ST.E.64 [R4.64], R122 ;  /* 0x0000007a0400d985 */ /* 0x0007e8000c101b06 */
[----:B------:R3:W-:Y:S04]  /*a3e0*/  @!P2 ST.E.64 [R8.64], R106 ;  /* 0x0000006a0800a985 */ /* 0x0007e8000c101b06 */
[----:B------:R3:W-:Y:S01]  /*a3f0*/  @!P1 ST.E.64 [R6.64], R110 ;  /* 0x0000006e06009985 */ /* 0x0007e2000c101b06 */
[----:B-1----:R-:W-:-:S04]  /*a400*/  @!P0 LEA R2, P4, R222, R134, 0x2 ;  /* 0x00000086de028211 */ /* 0x002fc800078810ff */
[----:B------:R-:W-:-:S05]  /*a410*/  @!P0 LEA.HI.X R3, R222, R133, R215, 0x2, P4 ;  /* 0x00000085de038211 */ /* 0x000fca00020f14d7 */
[----:B------:R3:W-:Y:S01]  /*a420*/  @!P0 ST.E.64 [R2.64], R118 ;  /* 0x0000007602008985 */ /* 0x0007e2000c101b06 */
[----:B------:R-:W-:-:S13]  /*a430*/  ISETP.GE.AND P0, PT, R221, c[0x0][0x3c8], PT ;  /* 0x0000f200dd007a0c */ /* 0x000fda0003f06270 */
[----:B------:R-:W-:Y:S05]  /*a440*/  @P0 BRA `(.L_x_64) ;  /* 0x00000bf000000947 */ /* 0x000fea0003800000 */
[----:B------:R-:W-:-:S04]  /*a450*/  LEA R134, P0, R221, R134, 0x2 ;  /* 0x00000086dd867211 */ /* 0x000fc800078010ff */
[----:B--2---:R-:W-:-:S05]  /*a460*/  LEA.HI.X R135, R221, R133, R214, 0x2, P0 ;  /* 0x00000085dd877211 */ /* 0x004fca00000f14d6 */
[----:B------:R1:W-:Y:S01]  /*a470*/  ST.E.64 [R134.64], R114 ;  /* 0x0000007286007985 */ /* 0x0003e2000c101b06 */
[----:B------:R-:W-:Y:S05]  /*a480*/  BRA `(.L_x_64) ;  /* 0x00000bb000007947 */ /* 0x000fea0003800000 */
.L_x_49:
[----:B------:R-:W-:Y:S01]  /*a490*/  ISETP.NE.U32.AND P1, PT, RZ, c[0x0][0x508], PT ;  /* 0x00014200ff007a0c */ /* 0x000fe20003f25070 */
[----:B------:R-:W-:Y:S01]  /*a4a0*/  IMAD.MOV.U32 R4, RZ, RZ, 0x4 ;  /* 0x00000004ff047424 */ /* 0x000fe200078e00ff */
[----:B------:R-:W-:Y:S01]  /*a4b0*/  ISETP.NE.U32.AND P2, PT, RZ, c[0x0][0x500], PT ;  /* 0x00014000ff007a0c */ /* 0x000fe20003f45070 */
[----:B------:R-:W-:Y:S01]  /*a4c0*/  IMAD.MOV.U32 R2, RZ, RZ, RZ ;  /* 0x000000ffff027224 */ /* 0x000fe200078e00ff */
[----:B------:R-:W-:Y:S01]  /*a4d0*/  ISETP.NE.AND.EX P1, PT, RZ, c[0x0][0x50c], PT, P1 ;  /* 0x00014300ff007a0c */ /* 0x000fe20003f25310 */
[----:B------:R-:W-:Y:S01]  /*a4e0*/  IMAD.MOV.U32 R3, RZ, RZ, c[0x0][0x388] ;  /* 0x0000e200ff037624 */ /* 0x000fe200078e00ff */
[----:B------:R-:W-:Y:S01]  /*a4f0*/  ISETP.NE.AND.EX P2, PT, RZ, c[0x0][0x504], PT, P2 ;  /* 0x00014100ff007a0c */ /* 0x000fe20003f45320 */
[----:B------:R-:W-:-:S10]  /*a500*/  IMAD.WIDE R4, R238, R4, c[0x0][0x500] ;  /* 0x00014000ee047625 */ /* 0x000fd400078e0204 */
[C---:B------:R-:W-:Y:S02]  /*a510*/  @P1 LEA R6, P0, R238.reuse, c[0x0][0x508], 0x2 ;  /* 0x00014200ee061a11 */ /* 0x040fe400078010ff */
[----:B------:R3:W5:Y:S02]  /*a520*/  @P2 LDG.E R2, [R4.64] ;  /* 0x0000000604022981 */ /* 0x000764000c1e1900 */
[----:B------:R-:W-:-:S05]  /*a530*/  @P1 LEA.HI.X R7, R238, c[0x0][0x50c], R237, 0x2, P0 ;  /* 0x00014300ee071a11 */ /* 0x000fca00000f14ed */
[----:B------:R3:W5:Y:S01]  /*a540*/  @P1 LDG.E R3, [R6.64] ;  /* 0x0000000606031981 */ /* 0x000762000c1e1900 */
[----:B------:R-:W-:-:S04]  /*a550*/  ISETP.NE.AND P0, PT, R242, RZ, PT ;  /* 0x000000fff200720c */ /* 0x000fc80003f05270 */
[----:B------:R-:W-:Y:S01]  /*a560*/  SEL R242, R242, c[0x0][0x3d4], P0 ;  /* 0x0000f500f2f27a07 */ /* 0x000fe20000000000 */
[----:B------:R-:W-:Y:S05]  /*a570*/  @P1 BRA `(.L_x_70) ;  /* 0x0000004000001947 */ /* 0x000fea0003800000 */
[----:B------:R-:W-:Y:S05]  /*a580*/  @!P2 BRA `(.L_x_70) ;  /* 0x000000300000a947 */ /* 0x000fea0003800000 */
[----:B--2--5:R4:W2:Y:S04]  /*a590*/  LDG.E R3, [R4.64] ;  /* 0x0000000604037981 */ /* 0x0248a8000c1e1900 */
[----:B---34-:R-:W2:Y:S02]  /*a5a0*/  LDG.E R4, [R4.64+0x4] ;  /* 0x0000040604047981 */ /* 0x018ea4000c1e1900 */
[----:B--2---:R-:W-:Y:S02]  /*a5b0*/  IADD3 R3, -R3, R4, RZ ;  /* 0x0000000403037210 */ /* 0x004fe40007ffe1ff */
.L_x_70:
[----:B------:R-:W-:Y:S01]  /*a5c0*/  ISETP.GT.AND P0, PT, R201, 0x7f, PT ;  /* 0x0000007fc900780c */ /* 0x000fe20003f04270 */
[----:B------:R-:W-:Y:S01]  /*a5d0*/  BSSY B0, `(.L_x_71) ;  /* 0x0000034000007945 */ /* 0x000fe20003800000 */
[----:B------:R-:W-:Y:S02]  /*a5e0*/  SEL R238, R238, RZ, !P2 ;  /* 0x000000ffeeee7207 */ /* 0x000fe40005000000 */
[----:B------:R-:W-:-:S02]  /*a5f0*/  SEL R237, R237, RZ, !P2 ;  /* 0x000000ffeded7207 */ /* 0x000fc40005000000 */
[----:B---3-5:R-:W-:-:S07]  /*a600*/  SHF.R.S32.HI R5, RZ, 0x1f, R2 ;  /* 0x0000001fff057819 */ /* 0x028fce0000011402 */
[----:B------:R-:W-:Y:S05]  /*a610*/  @P0 BRA `(.L_x_72) ;  /* 0x000002f000000947 */ /* 0x000fea0003800000 */
[----:B------:R-:W-:Y:S01]  /*a620*/  IMAD R6, R3, c[0x0][0x4e8], RZ ;  /* 0x00013a0003067a24 */ /* 0x000fe200078e02ff */
[----:B------:R-:W-:-:S04]  /*a630*/  LEA R4, R193, R201, 0x7 ;  /* 0x000000c9c1047211 */ /* 0x000fc800078e38ff */
[----:B------:R-:W-:-:S13]  /*a640*/  ISETP.GE.AND P0, PT, R4, R6, PT ;  /* 0x000000060400720c */ /* 0x000fda0003f06270 */
[----:B------:R-:W-:Y:S05]  /*a650*/  @P0 BRA `(.L_x_72) ;  /* 0x000002b000000947 */ /* 0x000fea0003800000 */
[----:B------:R-:W-:Y:S01]  /*a660*/  IMAD.MOV.U32 R20, RZ, RZ, 0x368 ;  /* 0x00000368ff147424 */ /* 0x000fe200078e00ff */
[----:B------:R-:W-:Y:S01]  /*a670*/  ISETP.GT.AND P2, PT, R242, 0x1, PT ;  /* 0x00000001f200780c */ /* 0x000fe20003f44270 */
[----:B------:R-:W-:Y:S01]  /*a680*/  IMAD.MOV.U32 R6, RZ, RZ, c[0x0][0x4e8] ;  /* 0x00013a00ff067624 */ /* 0x000fe200078e00ff */
[----:B------:R-:W-:Y:S02]  /*a690*/  MOV R9, R4 ;  /* 0x0000000400097202 */ /* 0x000fe40000000f00 */
[----:B------:R-:W-:Y:S02]  /*a6a0*/  SEL R20, R20, 0x328, P2 ;  /* 0x0000032814147807 */ /* 0x000fe40001000000 */
[----:B------:R-:W-:Y:S02]  /*a6b0*/  ISETP.NE.AND P0, PT, R6, 0x1, PT ;  /* 0x000000010600780c */ /* 0x000fe40003f05270 */
[----:B------:R-:W3:Y:S01]  /*a6c0*/  LDC.64 R18, c[0x0][R20+0x170] ;  /* 0x00005c0014127b82 */ /* 0x000ee20000000a00 */
[----:B------:R-:W-:-:S07]  /*a6d0*/  SEL R243, R243, RZ, P2 ;  /* 0x000000fff3f37207 */ /* 0x000fce0001000000 */
[----:B------:R-:W4:Y:S03]  /*a6e0*/  LDC.64 R12, c[0x0][R20+0x168] ;  /* 0x00005a00140c7b82 */ /* 0x000f260000000a00 */
[----:B------:R-:W-:-:S05]  /*a6f0*/  @P0 IMAD.HI.U32 R8, R4, c[0x0][0x4ec], RZ ;  /* 0x00013b0004080a27 */ /* 0x000fca00078e00ff */
[----:B------:R-:W5:Y:S01]  /*a700*/  LDC.64 R16, c[0x0][R20+0x178] ;  /* 0x00005e0014107b82 */ /* 0x000f620000000a00 */
[----:B------:R-:W-:-:S05]  /*a710*/  @P0 SHF.R.U32.HI R9, RZ, c[0x0][0x4f0], R8 ;  /* 0x00013c00ff090a19 */ /* 0x000fca0000011608 */
[----:B------:R-:W-:Y:S02]  /*a720*/  IMAD.MOV R8, RZ, RZ, -R9 ;  /* 0x000000ffff087224 */ /* 0x000fe400078e0a09 */
[----:B------:R-:W1:Y:S02]  /*a730*/  LDC.64 R14, c[0x0][R20+0x160] ;  /* 0x00005800140e7b82 */ /* 0x000e640000000a00 */
[----:B------:R-:W-:Y:S02]  /*a740*/  IMAD R8, R8, c[0x0][0x4e8], R4 ;  /* 0x00013a0008087a24 */ /* 0x000fe400078e0204 */
[-C--:B---3--:R-:W-:Y:S02]  /*a750*/  IMAD R6, R19, R238.reuse, RZ ;  /* 0x000000ee13067224 */ /* 0x088fe400078e02ff */
[----:B-1----:R-:W-:-:S04]  /*a760*/  IMAD.WIDE.U32 R10, R18, R238, RZ ;  /* 0x000000ee120a7225 */ /* 0x002fc800078e00ff */
[----:B------:R-:W-:Y:S02]  /*a770*/  IMAD R6, R18, R237, R6 ;  /* 0x000000ed12067224 */ /* 0x000fe400078e0206 */
[-C--:B----4-:R-:W-:Y:S02]  /*a780*/  IMAD R7, R13, R239.reuse, RZ ;  /* 0x000000ef0d077224 */ /* 0x090fe400078e02ff */
[----:B------:R-:W-:Y:S01]  /*a790*/  IMAD.WIDE.U32 R12, R12, R239, RZ ;  /* 0x000000ef0c0c7225 */ /* 0x000fe200078e00ff */
[----:B------:R-:W-:-:S03]  /*a7a0*/  IADD3 R6, R11, R6, RZ ;  /* 0x000000060b067210 */ /* 0x000fc60007ffe0ff */
[----:B------:R-:W-:Y:S01]  /*a7b0*/  IMAD.IADD R7, R13, 0x1, R7 ;  /* 0x000000010d077824 */ /* 0x000fe200078e0207 */
[----:B------:R-:W-:Y:S01]  /*a7c0*/  IADD3 R12, P1, P0, R10, R12, R2 ;  /* 0x0000000c0a0c7210 */ /* 0x000fe2000783e002 */
[-C--:B-----5:R-:W-:Y:S02]  /*a7d0*/  IMAD R10, R17, R243.reuse, RZ ;  /* 0x000000f3110a7224 */ /* 0x0a0fe400078e02ff */
[----:B------:R-:W-:Y:S01]  /*a7e0*/  IMAD.WIDE.U32 R16, R16, R243, RZ ;  /* 0x000000f310107225 */ /* 0x000fe200078e00ff */
[----:B------:R-:W-:Y:S02]  /*a7f0*/  IADD3.X R6, R6, R7, R5, P1, P0 ;  /* 0x0000000706067210 */ /* 0x000fe40000fe0405 */
[----:B------:R-:W-:Y:S02]  /*a800*/  SHF.R.S32.HI R7, RZ, 0x1f, R8 ;  /* 0x0000001fff077819 */ /* 0x000fe40000011408 */
[----:B------:R-:W-:Y:S01]  /*a810*/  IADD3 R12, P1, P0, R9, R12, R16 ;  /* 0x0000000c090c7210 */ /* 0x000fe2000783e010 */
[----:B------:R-:W-:Y:S01]  /*a820*/  IMAD R4, R15, R8, RZ ;  /* 0x000000080f047224 */ /* 0x000fe200078e02ff */
[----:B------:R-:W-:-:S02]  /*a830*/  IADD3 R10, R17, R10, RZ ;  /* 0x0000000a110a7210 */ /* 0x000fc40007ffe0ff */
[----:B------:R-:W-:Y:S01]  /*a840*/  SHF.R.S32.HI R9, RZ, 0x1f, R9 ;  /* 0x0000001fff097819 */ /* 0x000fe20000011409 */
[----:B------:R-:W-:Y:S01]  /*a850*/  IMAD R4, R14, R7, R4 ;  /* 0x000000070e047224 */ /* 0x000fe200078e0204 */
[----:B------:R-:W-:Y:S02]  /*a860*/  MOV R7, c[0x0][0x4ac] ;  /* 0x00012b0000077a02 */ /* 0x000fe40000000f00 */
[----:B------:R-:W-:Y:S01]  /*a870*/  IADD3.X R13, R9, R6, R10, P1, P0 ;  /* 0x00000006090d7210 */ /* 0x000fe20000fe040a */
[----:B------:R-:W-:Y:S01]  /*a880*/  IMAD.MOV.U32 R6, RZ, RZ, c[0x0][0x4a8] ;  /* 0x00012a00ff067624 */ /* 0x000fe200078e00ff */
[----:B------:R-:W-:-:S03]  /*a890*/  SEL R7, R7, c[0x0][0x454], P2 ;  /* 0x0001150007077a07 */ /* 0x000fc60001000000 */
[----:B------:R-:W-:Y:S01]  /*a8a0*/  IMAD.WIDE.U32 R12, R14, R8, R12 ;  /* 0x000000080e0c7225 */ /* 0x000fe200078e000c */
[----:B------:R-:W-:-:S03]  /*a8b0*/  SEL R6, R6, c[0x0][0x450], P2 ;  /* 0x0001140006067a07 */ /* 0x000fc60001000000 */
[----:B------:R-:W-:Y:S01]  /*a8c0*/  IMAD.IADD R4, R13, 0x1, R4 ;  /* 0x000000010d047824 */ /* 0x000fe200078e0204 */
[----:B------:R-:W-:-:S04]  /*a8d0*/  LEA R6, P0, R12, R6, 0x2 ;  /* 0x000000060c067211 */ /* 0x000fc800078010ff */
[----:B------:R-:W-:Y:S02]  /*a8e0*/  LEA.HI.X R7, R12, R7, R4, 0x2, P0 ;  /* 0x000000070c077211 */ /* 0x000fe400000f1404 */
[----:B------:R-:W-:-:S05]  /*a8f0*/  MOV R4, 0xff800000 ;  /* 0xff80000000047802 */ /* 0x000fca0000000f00 */
[----:B------:R1:W-:Y:S02]  /*a900*/  STG.E [R6.64], R4 ;  /* 0x0000000406007986 */ /* 0x0003e4000c101906 */
.L_x_72:
[----:B------:R-:W-:Y:S05]  /*a910*/  BSYNC B0 ;  /* 0x0000000000007941 */ /* 0x000fea0003800000 */
.L_x_71:
[----:B------:R-:W-:-:S13]  /*a920*/  ISETP.GT.AND P0, PT, R242, 0x1, PT ;  /* 0x00000001f200780c */ /* 0x000fda0003f04270 */
[----:B------:R-:W-:Y:S05]  /*a930*/  @P0 BRA `(.L_x_64) ;  /* 0x0000070000000947 */ /* 0x000fea0003800000 */
[----:B-1----:R-:W-:Y:S01]  /*a940*/  MOV R4, c[0x0][0x4e8] ;  /* 0x00013a0000047a02 */ /* 0x002fe20000000f00 */
[----:B------:R-:W-:Y:S02]  /*a950*/  IMAD R5, R5, c[0x0][0x3a0], RZ ;  /* 0x0000e80005057a24 */ /* 0x000fe400078e02ff */
[----:B------:R-:W-:Y:S01]  /*a960*/  IMAD.WIDE.U32 R6, R2, c[0x0][0x3a0], RZ ;  /* 0x0000e80002067a25 */ /* 0x000fe200078e00ff */
[----:B------:R-:W-:-:S03]  /*a970*/  ISETP.NE.AND P0, PT, R4, 0x1, PT ;  /* 0x000000010400780c */ /* 0x000fc60003f05270 */
[----:B------:R-:W-:Y:S01]  /*a980*/  IMAD R5, R2, c[0x0][0x3a4], R5 ;  /* 0x0000e90002057a24 */ /* 0x000fe200078e0205 */
[----:B------:R-:W-:Y:S01]  /*a990*/  LEA R2, R193, R209, 0x7 ;  /* 0x000000d1c1027211 */ /* 0x000fe200078e38ff */
[----:B------:R-:W-:Y:S01]  /*a9a0*/  IMAD R237, R237, c[0x0][0x3f0], RZ ;  /* 0x0000fc00eded7a24 */ /* 0x000fe200078e02ff */
[----:B------:R-:W-:Y:S02]  /*a9b0*/  LEA R193, R193, R210, 0x7 ;  /* 0x000000d2c1c17211 */ /* 0x000fe400078e38ff */
[----:B------:R-:W-:Y:S01]  /*a9c0*/  IADD3 R7, R7, R5, RZ ;  /* 0x0000000507077210 */ /* 0x000fe20007ffe0ff */
[----:B------:R-:W-:Y:S01]  /*a9d0*/  IMAD R237, R238, c[0x0][0x3f4], R237 ;  /* 0x0000fd00eeed7a24 */ /* 0x000fe200078e02ed */
[----:B------:R-:W-:-:S03]  /*a9e0*/  MOV R5, R2 ;  /* 0x0000000200057202 */ /* 0x000fc60000000f00 */
[----:B------:R-:W-:-:S04]  /*a9f0*/  @P0 IMAD.HI.U32 R4, R2, c[0x0][0x4ec], RZ ;  /* 0x00013b0002040a27 */ /* 0x000fc800078e00ff */
[----:B------:R-:W-:Y:S01]  /*aa00*/  IMAD.WIDE.U32 R6, R239, c[0x0][0x3e8], R6 ;  /* 0x0000fa00ef067a25 */ /* 0x000fe200078e0006 */
[----:B------:R-:W-:-:S03]  /*aa10*/  @P0 SHF.R.U32.HI R5, RZ, c[0x0][0x4f0], R4 ;  /* 0x00013c00ff050a19 */ /* 0x000fc60000011604 */
[----:B------:R-:W-:Y:S01]  /*aa20*/  IMAD R7, R239, c[0x0][0x3ec], R7 ;  /* 0x0000fb00ef077a24 */ /* 0x000fe200078e0207 */
[----:B------:R-:W-:-:S03]  /*aa30*/  SHF.R.S32.HI R4, RZ, 0x1f, R5 ;  /* 0x0000001fff047819 */ /* 0x000fc60000011405 */
[----:B------:R-:W-:Y:S01]  /*aa40*/  IMAD.WIDE.U32 R238, R238, c[0x0][0x3f0], R6 ;  /* 0x0000fc00eeee7a25 */ /* 0x000fe200078e0006 */
[----:B------:R-:W-:-:S03]  /*aa50*/  IADD3 R6, -R5, RZ, RZ ;  /* 0x000000ff05067210 */ /* 0x000fc60007ffe1ff */
[----:B------:R-:W-:Y:S01]  /*aa60*/  IMAD R4, R4, c[0x0][0x3e0], RZ ;  /* 0x0000f80004047a24 */ /* 0x000fe200078e02ff */
[----:B------:R-:W-:Y:S01]  /*aa70*/  IADD3 R239, R239, R237, RZ ;  /* 0x000000edefef7210 */ /* 0x000fe20007ffe0ff */
[----:B------:R-:W-:Y:S02]  /*aa80*/  IMAD R6, R6, c[0x0][0x4e8], R2 ;  /* 0x00013a0006067a24 */ /* 0x000fe400078e0202 */
[C---:B------:R-:W-:Y:S02]  /*aa90*/  IMAD R4, R5.reuse, c[0x0][0x3e4], R4 ;  /* 0x0000f90005047a24 */ /* 0x040fe400078e0204 */
[----:B------:R-:W-:Y:S01]  /*aaa0*/  IMAD.WIDE.U32 R238, R5, c[0x0][0x3e0], R238 ;  /* 0x0000f80005ee7a25 */ /* 0x000fe200078e00ee */
[----:B------:R-:W-:-:S04]  /*aab0*/  SHF.R.S32.HI R8, RZ, 0x1f, R6 ;  /* 0x0000001fff087819 */ /* 0x000fc80000011406 */
[----:B------:R-:W-:Y:S01]  /*aac0*/  IADD3 R5, R239, R4, RZ ;  /* 0x00000004ef057210 */ /* 0x000fe20007ffe0ff */
[----:B------:R-:W-:Y:S01]  /*aad0*/  IMAD R8, R8, c[0x0][0x3d8], RZ ;  /* 0x0000f60008087a24 */ /* 0x000fe200078e02ff */
[----:B------:R-:W-:-:S03]  /*aae0*/  MOV R4, R238 ;  /* 0x000000ee00047202 */ /* 0x000fc60000000f00 */
[C---:B------:R-:W-:Y:S02]  /*aaf0*/  IMAD R8, R6.reuse, c[0x0][0x3dc], R8 ;  /* 0x0000f70006087a24 */ /* 0x040fe400078e0208 */
[----:B------:R-:W-:-:S05]  /*ab00*/  IMAD.WIDE.U32 R10, R6, c[0x0][0x3d8], R4 ;  /* 0x0000f600060a7a25 */ /* 0x000fca00078e0004 */
[----:B------:R-:W-:Y:S02]  /*ab10*/  LEA R4, P0, R10, c[0x0][0x380], 0x1 ;  /* 0x0000e0000a047a11 */ /* 0x000fe400078008ff */
[----:B------:R-:W-:-:S04]  /*ab20*/  IADD3 R8, R11, R8, RZ ;  /* 0x000000080b087210 */ /* 0x000fc80007ffe0ff */
[----:B------:R-:W-:Y:S01]  /*ab30*/  LEA.HI.X R8, R10, c[0x0][0x384], R8, 0x1, P0 ;  /* 0x0000e1000a087a11 */ /* 0x000fe200000f0c08 */
[----:B------:R-:W-:Y:S05]  /*ab40*/  BRA.DIV ~URZ, `(.L_x_73) ;  /* 0x00001d527f007947 */ /* 0x000fea000b800000 */
[----:B------:R1:W3:Y:S02]  /*ab50*/  SHFL.IDX PT, R9, R8, RZ, 0x181f ;  /* 0x00181fff08097589 */ /* 0x0002e400000e0000 */
.L_x_124:
[----:B------:R-:W-:Y:S05]  /*ab60*/  BRA.DIV ~URZ, `(.L_x_74) ;  /* 0x00001da27f007947 */ /* 0x000fea000b800000 */
[----:B------:R4:W1:Y:S02]  /*ab70*/  SHFL.IDX PT, R2, R4, RZ, 0x181f ;  /* 0x00181fff04027589 */ /* 0x00086400000e0000 */
.L_x_125:
[----:B------:R-:W-:Y:S01]  /*ab80*/  IMAD R3, R3, c[0x0][0x4e8], RZ ;  /* 0x00013a0003037a24 */ /* 0x000fe200078e02ff */
[----:B------:R-:W-:Y:S04]  /*ab90*/  BSSY B0, `(.L_x_75) ;  /* 0x000000f000007945 */ /* 0x000fe80003800000 */
[----:B------:R-:W-:-:S13]  /*aba0*/  ISETP.GE.AND P0, PT, R193, R3, PT ;  /* 0x00000003c100720c */ /* 0x000fda0003f06270 */
[----:B------:R-:W-:Y:S05]  /*abb0*/  @P0 BRA `(.L_x_76) ;  /* 0x000000c000000947 */ /* 0x000fea0003800000 */
[----:B------:R-:W-:Y:S02]  /*abc0*/  ISETP.GE.AND P2, PT, R212, c[0x0][0x3c8], PT ;  /* 0x0000f200d4007a0c */ /* 0x000fe40003f46270 */
[----:B------:R-:W-:Y:S02]  /*abd0*/  ISETP.GE.AND P1, PT, R203, c[0x0][0x3c8], PT ;  /* 0x0000f200cb007a0c */ /* 0x000fe40003f26270 */
[----:B------:R-:W-:-:S09]  /*abe0*/  ISETP.GE.AND P0, PT, R202, c[0x0][0x3c8], PT ;  /* 0x0000f200ca007a0c */ /* 0x000fd20003f06270 */
[-C--:B-1----:R-:W-:Y:S02]  /*abf0*/  @!P2 LEA R10, P5, R212, R2.reuse, 0x1 ;  /* 0x00000002d40aa211 */ /* 0x082fe400078a08ff */
[CC--:B------:R-:W-:Y:S02]  /*ac00*/  @!P1 LEA R6, P4, R203.reuse, R2.reuse, 0x1 ;  /* 0x00000002cb069211 */ /* 0x0c0fe400078808ff */
[----:B------:R-:W-:Y:S02]  /*ac10*/  @!P0 LEA R12, P3, R202, R2, 0x1 ;  /* 0x00000002ca0c8211 */ /* 0x000fe400078608ff */
[-C--:B---3--:R-:W-:Y:S02]  /*ac20*/  @!P2 LEA.HI.X R11, R212, R9.reuse, R213, 0x1, P5 ;  /* 0x00000009d40ba211 */ /* 0x088fe400028f0cd5 */
[-C--:B------:R-:W-:Y:S02]  /*ac30*/  @!P1 LEA.HI.X R7, R203, R9.reuse, R198, 0x1, P4 ;  /* 0x00000009cb079211 */ /* 0x080fe400020f0cc6 */
[----:B------:R-:W-:Y:S01]  /*ac40*/  @!P0 LEA.HI.X R13, R202, R9, R197, 0x1, P3 ;  /* 0x00000009ca0d8211 */ /* 0x000fe200018f0cc5 */
[----:B------:R1:W-:Y:S04]  /*ac50*/  @!P2 ST.E.128 [R10.64], RZ ;  /* 0x000000ff0a00a985 */ /* 0x0003e8000c101d06 */
[----:B------:R1:W-:Y:S04]  /*ac60*/  @!P1 ST.E.128 [R6.64], RZ ;  /* 0x000000ff06009985 */ /* 0x0003e8000c101d06 */
[----:B------:R1:W-:Y:S02]  /*ac70*/  @!P0 ST.E.128 [R12.64], RZ ;  /* 0x000000ff0c008985 */ /* 0x0003e4000c101d06 */
.L_x_76:
[----:B------:R-:W-:Y:S05]  /*ac80*/  BSYNC B0 ;  /* 0x0000000000007941 */ /* 0x000fea0003800000 */
.L_x_75:
[----:B------:R-:W-:Y:S05]  /*ac90*/  BRA.DIV ~URZ, `(.L_x_77) ;  /* 0x00001ce27f007947 */ /* 0x000fea000b800000 */
[----:B---3--:R3:W2:Y:S04]  /*aca0*/  SHFL.IDX PT, R9, R8, 0x1, 0x181f ;  /* 0x00381f0008097f89 */ /* 0x0086a800000e0000 */
[----:B-1----:R3:W1:Y:S02]  /*acb0*/  SHFL.IDX PT, R2, R4, 0x1, 0x181f ;  /* 0x00381f0004027f89 */ /* 0x00266400000e0000 */
.L_x_126:
[----:B------:R-:W-:Y:S01]  /*acc0*/  IADD3 R5, R193, 0x20, RZ ;  /* 0x00000020c1057810 */ /* 0x000fe20007ffe0ff */
[----:B------:R-:W-:Y:S03]  /*acd0*/  BSSY B0, `(.L_x_78) ;  /* 0x000000f000007945 */ /* 0x000fe60003800000 */
        /* <DEDUP_REMOVED lines=8> */
[-C--:B--2---:R-:W-:Y:S02]  /*ad60*/  @!P2 LEA.HI.X R11, R212, R9.reuse, R213, 0x1, P5 ;  /* 0x00000009d40ba211 */ /* 0x084fe400028f0cd5 */
[-C--:B------:R-:W-:Y:S02]  /*ad70*/  @!P1 LEA.HI.X R7, R203, R9.reuse, R198, 0x1, P4 ;  /* 0x00000009cb079211 */ /* 0x080fe400020f0cc6 */
[----:B------:R-:W-:Y:S01]  /*ad80*/  @!P0 LEA.HI.X R13, R202, R9, R197, 0x1, P3 ;  /* 0x00000009ca0d8211 */ /* 0x000fe200018f0cc5 */
[----:B------:R1:W-:Y:S04]  /*ad90*/  @!P2 ST.E.128 [R10.64], RZ ;  /* 0x000000ff0a00a985 */ /* 0x0003e8000c101d06 */
[----:B------:R1:W-:Y:S04]  /*ada0*/  @!P1 ST.E.128 [R6.64], RZ ;  /* 0x000000ff06009985 */ /* 0x0003e8000c101d06 */
[----:B------:R1:W-:Y:S02]  /*adb0*/  @!P0 ST.E.128 [R12.64], RZ ;  /* 0x000000ff0c008985 */ /* 0x0003e4000c101d06 */
.L_x_79:
[----:B------:R-:W-:Y:S05]  /*adc0*/  BSYNC B0 ;  /* 0x0000000000007941 */ /* 0x000fea0003800000 */
.L_x_78:
[----:B------:R-:W-:Y:S05]  /*add0*/  BRA.DIV ~URZ, `(.L_x_80) ;  /* 0x00001c727f007947 */ /* 0x000fea000b800000 */
[----:B--2---:R2:W3:Y:S02]  /*ade0*/  SHFL.IDX PT, R9, R8, 0x2, 0x181f ;  /* 0x00581f0008097f89 */ /* 0x0044e400000e0000 */
.L_x_127:
[----:B------:R-:W-:Y:S05]  /*adf0*/  BRA.DIV ~URZ, `(.L_x_81) ;  /* 0x00001cc27f007947 */ /* 0x000fea000b800000 */
[----:B-1----:R1:W2:Y:S02]  /*ae00*/  SHFL.IDX PT, R2, R4, 0x2, 0x181f ;  /* 0x00581f0004027f89 */ /* 0x0022a400000e0000 */
.L_x_128:
        /* <DEDUP_REMOVED lines=16> */
.L_x_83:
[----:B------:R-:W-:Y:S05]  /*af10*/  BSYNC B0 ;  /* 0x0000000000007941 */ /* 0x000fea0003800000 */
.L_x_82:
[----:B------:R-:W-:Y:S05]  /*af20*/  BRA.DIV ~URZ, `(.L_x_84) ;  /* 0x00001c027f007947 */ /* 0x000fea000b800000 */
[----:B--23--:R-:W2:Y:S04]  /*af30*/  SHFL.IDX PT, R8, R8, 0x3, 0x181f ;  /* 0x00781f0008087f89 */ /* 0x00cea800000e0000 */
[----:B-1--4-:R-:W1:Y:S02]  /*af40*/  SHFL.IDX PT, R4, R4, 0x3, 0x181f ;  /* 0x00781f0004047f89 */ /* 0x012e6400000e0000 */
.L_x_129:
[----:B------:R-:W-:-:S04]  /*af50*/  IADD3 R193, R193, 0x60, RZ ;  /* 0x00000060c1c17810 */ /* 0x000fc80007ffe0ff */
        /* <DEDUP_REMOVED lines=14> */
.L_x_64:
[----:B------:R-:W-:Y:S05]  /*b040*/  BSYNC B1 ;  /* 0x0000000000017941 */ /* 0x000fea0003800000 */
.L_x_48:
[----:B------:R-:W-:-:S13]  /*b050*/  ISETP.NE.AND P0, PT, R211, RZ, PT ;  /* 0x000000ffd300720c */ /* 0x000fda0003f05270 */
[----:B------:R-:W-:Y:S01]  /*b060*/  @P0 WARPSYNC 0xffffffff ;  /* 0xffffffff00000948 */ /* 0x000fe20003800000 */
[----:B------:R-:W-:Y:S06]  /*b070*/  @P0 BAR.SYNC.DEFER_BLOCKING 0x5, 0x100 ;  /* 0x0144000000000b1d */ /* 0x000fec0000010000 */
[----:B------:R-:W4:Y:S04]  /*b080*/  @P0 LDS.128 R192, [0x18100] ;  /* 0x01810000ffc00984 */ /* 0x000f280000000c00 */
[----:B------:R-:W-:Y:S06]  /*b090*/  @P0 BAR.ARV 0x4, 0x100 ;  /* 0x0104000000000b1d */ /* 0x000fec0000002000 */
[----:B------:R-:W-:Y:S05]  /*b0a0*/  @P0 BRA `(.L_x_85) ;  /* 0x00000a5000000947 */ /* 0x000fea0003800000 */
[----:B-1-3--:R-:W-:Y:S01]  /*b0b0*/  LOP3.LUT R3, R201, 0x1f, RZ, 0xc0, !PT ;  /* 0x0000001fc9037812 */ /* 0x00afe200078ec0ff */
[----:B--2---:R-:W-:-:S03]  /*b0c0*/  IMAD.MOV.U32 R8, RZ, RZ, RZ ;  /* 0x000000ffff087224 */ /* 0x004fc600078e00ff */
[----:B------:R-:W-:Y:S01]  /*b0d0*/  ISETP.NE.AND P5, PT, R3, 0x1f, PT ;  /* 0x0000001f0300780c */ /* 0x000fe20003fa5270 */
[----:B------:R-:W-:Y:S10]  /*b0e0*/  BRA.DIV ~URZ, `(.L_x_86) ;  /* 0x00001b127f007947 */ /* 0x000ff4000b800000 */
[----:B------:R1:W2:Y:S02]  /*b0f0*/  SHFL.IDX PT, R4, R0, RZ, 0x1f ;  /* 0x00001fff00047589 */ /* 0x0002a400000e0000 */
.L_x_130:
[----:B------:R-:W-:Y:S05]  /*b100*/  BRA.DIV ~URZ, `(.L_x_87) ;  /* 0x00001b627f007947 */ /* 0x000fea000b800000 */
[----:B-1----:R-:W1:Y:S02]  /*b110*/  SHFL.IDX PT, R0, R0, 0x1, 0x1f ;  /* 0x00201f0000007f89 */ /* 0x002e6400000e0000 */
.L_x_131:
[----:B----4-:R-:W-:Y:S02]  /*b120*/  IMAD.IADD R6, R195, 0x1, R3 ;  /* 0x00000001c3067824 */ /* 0x010fe400078e0203 */
[----:B------:R-:W-:-:S03]  /*b130*/  IMAD.MOV.U32 R9, RZ, RZ, RZ ;  /* 0x000000ffff097224 */ /* 0x000fc600078e00ff */
[----:B------:R-:W-:-:S13]  /*b140*/  ISETP.GE.OR P0, PT, R6, c[0x0][0x53c], !P5 ;  /* 0x00014f0006007a0c */ /* 0x000fda0006f06670 */
[----:B------:R-:W-:Y:S01]  /*b150*/  @!P0 IMAD.MOV.U32 R5, RZ, RZ, 0x4 ;  /* 0x00000004ff058424 */ /* 0x000fe200078e00ff */
[----:B------:R-:W-:-:S03]  /*b160*/  @!P0 MOV R2, 0x4 ;  /* 0x0000000400028802 */ /* 0x000fc60000000f00 */
[----:B------:R-:W-:-:S04]  /*b170*/  @!P0 IMAD.WIDE R10, R6, R5, c[0x0][0x580] ;  /* 0x00016000060a8625 */ /* 0x000fc800078e0205 */
[----:B------:R-:W-:Y:S01]  /*b180*/  @!P0 IMAD.WIDE R6, R6, R2, c[0x0][0x578] ;  /* 0x00015e0006068625 */ /* 0x000fe200078e0202 */
[----:B------:R-:W3:Y:S04]  /*b190*/  @!P0 LDG.E R9, [R10.64] ;  /* 0x000000060a098981 */ /* 0x000ee8000c1e1900 */
[----:B------:R-:W3:Y:S01]  /*b1a0*/  @!P0 LDG.E R8, [R6.64] ;  /* 0x0000000606088981 */ /* 0x000ee2000c1e1900 */
[C---:B------:R-:W-:Y:S02]  /*b1b0*/  ISETP.GE.U32.AND P4, PT, R3.reuse, 0x10, PT ;  /* 0x000000100300780c */ /* 0x040fe40003f86070 */
[C---:B------:R-:W-:Y:S02]  /*b1c0*/  ISETP.GE.U32.AND P3, PT, R3.reuse, 0x8, PT ;  /* 0x000000080300780c */ /* 0x040fe40003f66070 */
[----:B------:R-:W-:-:S02]  /*b1d0*/  ISETP.GE.U32.AND P2, PT, R3, 0x4, PT ;  /* 0x000000040300780c */ /* 0x000fc40003f46070 */
[C---:B------:R-:W-:Y:S02]  /*b1e0*/  ISETP.GE.U32.AND P1, PT, R3.reuse, 0x2, PT ;  /* 0x000000020300780c */ /* 0x040fe40003f26070 */
[----:B------:R-:W-:Y:S02]  /*b1f0*/  ISETP.NE.AND P0, PT, R3, RZ, PT ;  /* 0x000000ff0300720c */ /* 0x000fe40003f05270 */
[----:B------:R-:W-:Y:S01]  /*b200*/  MOV R12, RZ ;  /* 0x000000ff000c7202 */ /* 0x000fe20000000f00 */
[----:B---3--:R-:W-:Y:S01]  /*b210*/  IMAD R11, R8, R9, RZ ;  /* 0x00000009080b7224 */ /* 0x008fe200078e02ff */
[----:B------:R-:W-:Y:S07]  /*b220*/  BRA.DIV ~URZ, `(.L_x_88) ;  /* 0x00001ab27f007947 */ /* 0x000fee000b800000 */
[----:B------:R3:W4:Y:S02]  /*b230*/  SHFL.UP PT, R2, R11, 0x1, RZ ;  /* 0x042000000b027989 */ /* 0x00072400000e00ff */
.L_x_132:
[----:B----4-:R-:W-:-:S04]  /*b240*/  SEL R2, R2, RZ, P0 ;  /* 0x000000ff02027207 */ /* 0x010fc80000000000 */
[----:B---3--:R-:W-:Y:S01]  /*b250*/  IADD3 R11, R11, R2, RZ ;  /* 0x000000020b0b7210 */ /* 0x008fe20007ffe0ff */
[----:B------:R-:W-:Y:S05]  /*b260*/  BRA.DIV ~URZ, `(.L_x_89) ;  /* 0x00001ac27f007947 */ /* 0x000fea000b800000 */
[----:B------:R-:W3:Y:S02]  /*b270*/  SHFL.UP PT, R2, R11, 0x2, RZ ;  /* 0x044000000b027989 */ /* 0x000ee400000e00ff */
[----:B---3--:R-:W-:-:S05]  /*b280*/  SEL R2, R2, RZ, P1 ;  /* 0x000000ff02027207 */ /* 0x008fca0000800000 */
[----:B------:R-:W-:-:S05]  /*b290*/  IMAD.IADD R11, R11, 0x1, R2 ;  /* 0x000000010b0b7824 */ /* 0x000fca00078e0202 */
        /* <DEDUP_REMOVED lines=9> */
[----:B------:R3:W4:Y:S02]  /*b330*/  SHFL.IDX PT, R2, R11, 0x1f, 0x1f ;  /* 0x03e01f000b027f89 */ /* 0x00072400000e0000 */
.L_x_133:
[----:B----4-:R-:W-:Y:S01]  /*b340*/  IMAD R2, R2, c[0x0][0x538], RZ ;  /* 0x00014e0002027a24 */ /* 0x010fe200078e02ff */
[----:B------:R-:W-:Y:S04]  /*b350*/  BSSY B1, `(.L_x_90) ;  /* 0x0000075000017945 */ /* 0x000fe80003800000 */
[----:B-1----:R-:W-:-:S04]  /*b360*/  IADD3 R192, R2, R0, RZ ;  /* 0x0000000002c07210 */ /* 0x002fc80007ffe0ff */
[----:B--2---:R-:W-:-:S13]  /*b370*/  ISETP.GT.AND P6, PT, R192, R4, PT ;  /* 0x00000004c000720c */ /* 0x004fda0003fc4270 */
[----:B------:R-:W-:Y:S05]  /*b380*/  @P6 BRA `(.L_x_91) ;  /* 0x0000023000006947 */ /* 0x000fea0003800000 */
.L_x_95:
[----:B------:R-:W-:-:S04]  /*b390*/  IADD3 R195, R195, 0x1f, RZ ;  /* 0x0000001fc3c37810 */ /* 0x000fc80007ffe0ff */
[----:B------:R-:W-:-:S13]  /*b3a0*/  ISETP.GE.AND P6, PT, R195, c[0x0][0x53c], PT ;  /* 0x00014f00c3007a0c */ /* 0x000fda0003fc6270 */
[----:B------:R-:W-:Y:S05]  /*b3b0*/  @P6 BRA `(.L_x_92) ;  /* 0x000006a000006947 */ /* 0x000fea0003800000 */
[----:B------:R-:W-:Y:S01]  /*b3c0*/  IADD3 R5, R195, R3, RZ ;  /* 0x00000003c3057210 */ /* 0x000fe20007ffe0ff */
[----:B------:R-:W-:-:S03]  /*b3d0*/  CS2R R8, SRZ ;  /* 0x0000000000087805 */ /* 0x000fc6000001ff00 */
[----:B------:R-:W-:-:S13]  /*b3e0*/  ISETP.GE.OR P6, PT, R5, c[0x0][0x53c], !P5 ;  /* 0x00014f0005007a0c */ /* 0x000fda0006fc6670 */
[----:B------:R-:W-:Y:S02]  /*b3f0*/  @!P6 MOV R2, 0x4 ;  /* 0x000000040002e802 */ /* 0x000fe40000000f00 */
[----:B------:R-:W-:-:S03]  /*b400*/  @!P6 MOV R0, 0x4 ;  /* 0x000000040000e802 */ /* 0x000fc60000000f00 */
[----:B------:R-:W-:-:S04]  /*b410*/  @!P6 IMAD.WIDE R6, R5, R2, c[0x0][0x580] ;  /* 0x000160000506e625 */ /* 0x000fc800078e0202 */
[----:B---3--:R-:W-:Y:S01]  /*b420*/  @!P6 IMAD.WIDE R10, R5, R0, c[0x0][0x578] ;  /* 0x00015e00050ae625 */ /* 0x008fe200078e0200 */
[----:B------:R-:W2:Y:S04]  /*b430*/  @!P6 LDG.E R9, [R6.64] ;  /* 0x000000060609e981 */ /* 0x000ea8000c1e1900 */
[----:B------:R-:W2:Y:S02]  /*b440*/  @!P6 LDG.E R8, [R10.64] ;  /* 0x000000060a08e981 */ /* 0x000ea4000c1e1900 */
[----:B--2---:R-:W-:Y:S01]  /*b450*/  IMAD R0, R8, R9, RZ ;  /* 0x0000000908007224 */ /* 0x004fe200078e02ff */
[----:B------:R-:W-:Y:S05]  /*b460*/  BRA.DIV ~URZ, `(.L_x_93) ;  /* 0x00001a727f007947 */ /* 0x000fea000b800000 */
[----:B------:R1:W2:Y:S02]  /*b470*/  SHFL.UP PT, R2, R0, 0x1, RZ ;  /* 0x0420000000027989 */ /* 0x0002a400000e00ff */
.L_x_134:
        /* <DEDUP_REMOVED lines=16> */
.L_x_135:
[----:B--2---:R-:W-:-:S05]  /*b580*/  IMAD R2, R2, c[0x0][0x538], RZ ;  /* 0x00014e0002027a24 */ /* 0x004fca00078e02ff */
[----:B------:R-:W-:-:S04]  /*b590*/  IADD3 R192, R2, R192, RZ ;  /* 0x000000c002c07210 */ /* 0x000fc80007ffe0ff */
[----:B------:R-:W-:-:S13]  /*b5a0*/  ISETP.GT.AND P6, PT, R192, R4, PT ;  /* 0x00000004c000720c */ /* 0x000fda0003fc4270 */
[----:B-1----:R-:W-:Y:S05]  /*b5b0*/  @!P6 BRA `(.L_x_95) ;  /* 0xfffffdd00000e947 */ /* 0x002fea000383ffff */
.L_x_91:
[----:B------:R-:W-:-:S05]  /*b5c0*/  IADD3 R192, -R2, R192, RZ ;  /* 0x000000c002c07210 */ /* 0x000fca0007ffe1ff */
[----:B------:R-:W-:-:S05]  /*b5d0*/  IMAD R0, R11, c[0x0][0x538], R192 ;  /* 0x00014e000b007a24 */ /* 0x000fca00078e02c0 */
[----:B------:R-:W-:Y:S01]  /*b5e0*/  ISETP.GT.AND P0, PT, R0, R4, PT ;  /* 0x000000040000720c */ /* 0x000fe20003f04270 */
[----:B------:R-:W-:-:S12]  /*b5f0*/  BRA.DIV ~URZ, `(.L_x_96) ;  /* 0x00001b027f007947 */ /* 0x000fd8000b800000 */
[----:B------:R-:W-:-:S04]  /*b600*/  VOTE.ANY R10, PT, !P0 ;  /* 0x00000000000a7806 */ /* 0x000fc800040e0100 */
.L_x_136:
[----:B------:R1:W2:Y:S01]  /*b610*/  POPC R0, R10 ;  /* 0x0000000a00007309 */ /* 0x0002a20000000000 */
[----:B------:R-:W-:Y:S05]  /*b620*/  BRA.DIV ~URZ, `(.L_x_97) ;  /* 0x00001b127f007947 */ /* 0x000fea000b800000 */
[----:B--2---:R2:W4:Y:S04]  /*b630*/  SHFL.IDX PT, R9, R9, R0, 0x1f ;  /* 0x00001f0009097589 */ /* 0x00452800000e0000 */
[----:B------:R2:W1:Y:S02]  /*b640*/  SHFL.IDX PT, R8, R8, R0, 0x1f ;  /* 0x00001f0008087589 */ /* 0x00046400000e0000 */
.L_x_137:
[----:B------:R-:W-:Y:S01]  /*b650*/  ISETP.NE.AND P0, PT, R10, RZ, PT ;  /* 0x000000ff0a00720c */ /* 0x000fe20003f05270 */
[----:B------:R-:W-:-:S12]  /*b660*/  BSSY B0, `(.L_x_98) ;  /* 0x0000005000007945 */ /* 0x000fd80003800000 */
[----:B------:R-:W-:Y:S05]  /*b670*/  @!P0 BRA `(.L_x_99) ;  /* 0x0000003000008947 */ /* 0x000fea0003800000 */
[----:B------:R-:W-:Y:S01]  /*b680*/  IADD3 R6, R0, -0x1, RZ ;  /* 0xffffffff00067810 */ /* 0x000fe20007ffe0ff */
[----:B------:R-:W-:Y:S05]  /*b690*/  BRA.DIV ~URZ, `(.L_x_100) ;  /* 0x00001b727f007947 */ /* 0x000fea000b800000 */
[----:B------:R2:W3:Y:S02]  /*b6a0*/  SHFL.IDX PT, R12, R11, R6, 0x1f ;  /* 0x00001f060b0c7589 */ /* 0x0004e400000e0000 */
.L_x_99:
[----:B------:R-:W-:Y:S05]  /*b6b0*/  BSYNC B0 ;  /* 0x0000000000007941 */ /* 0x000fea0003800000 */
.L_x_98:
[-C--:B----4-:R-:W-:Y:S01]  /*b6c0*/  IABS R2, R9.reuse ;  /* 0x0000000900027213 */ /* 0x090fe20000000000 */
[----:B---3--:R-:W-:Y:S01]  /*b6d0*/  IMAD R192, R12, c[0x0][0x538], R192 ;  /* 0x00014e000cc07a24 */ /* 0x008fe200078e02c0 */
[----:B-1----:R-:W-:Y:S02]  /*b6e0*/  IABS R10, R8 ;  /* 0x00000008000a7213 */ /* 0x002fe40000000000 */
[----:B------:R-:W1:Y:S01]  /*b6f0*/  I2F.RP R5, R2 ;  /* 0x0000000200057306 */ /* 0x000e620000209400 */
[----:B------:R-:W-:Y:S01]  /*b700*/  IMAD.IADD R193, R4, 0x1, -R192 ;  /* 0x0000000104c17824 */ /* 0x000fe200078e0ac0 */
[----:B--2---:R-:W-:Y:S01]  /*b710*/  IABS R6, R9 ;  /* 0x0000000900067213 */ /* 0x004fe20000000000 */
[----:B------:R-:W-:Y:S01]  /*b720*/  IMAD.MOV.U32 R4, RZ, RZ, RZ ;  /* 0x000000ffff047224 */ /* 0x000fe200078e00ff */
[----:B------:R-:W-:Y:S02]  /*b730*/  IADD3 R195, R0, R195, RZ ;  /* 0x000000c300c37210 */ /* 0x000fe40007ffe0ff */
[----:B------:R-:W-:Y:S01]  /*b740*/  IABS R7, R193 ;  /* 0x000000c100077213 */ /* 0x000fe20000000000 */
[----:B------:R-:W-:Y:S01]  /*b750*/  IMAD.MOV R6, RZ, RZ, -R6 ;  /* 0x000000ffff067224 */ /* 0x000fe200078e0a06 */
[----:B------:R-:W2:Y:S08]  /*b760*/  I2F.RP R12, R10 ;  /* 0x0000000a000c7306 */ /* 0x000eb00000209400 */
[----:B-1----:R-:W1:Y:S08]  /*b770*/  MUFU.RCP R5, R5 ;  /* 0x0000000500057308 */ /* 0x002e700000001000 */
[----:B--2---:R-:W2:Y:S01]  /*b780*/  MUFU.RCP R12, R12 ;  /* 0x0000000c000c7308 */ /* 0x004ea20000001000 */
[----:B-1----:R-:W-:-:S07]  /*b790*/  IADD3 R5, R5, 0xffffffe, RZ ;  /* 0x0ffffffe05057810 */ /* 0x002fce0007ffe0ff */
[----:B------:R-:W1:Y:S01]  /*b7a0*/  F2I.FTZ.U32.TRUNC.NTZ R5, R5 ;  /* 0x0000000500057305 */ /* 0x000e62000021f000 */
[----:B--2---:R-:W-:-:S07]  /*b7b0*/  IADD3 R12, R12, 0xffffffe, RZ ;  /* 0x0ffffffe0c0c7810 */ /* 0x004fce0007ffe0ff */
[----:B------:R2:W3:Y:S01]  /*b7c0*/  F2I.FTZ.U32.TRUNC.NTZ R13, R12 ;  /* 0x0000000c000d7305 */ /* 0x0004e2000021f000 */
[----:B-1----:R-:W-:-:S04]  /*b7d0*/  IMAD.MOV R11, RZ, RZ, -R5 ;  /* 0x000000ffff0b7224 */ /* 0x002fc800078e0a05 */
[----:B------:R-:W-:-:S04]  /*b7e0*/  IMAD R11, R11, R2, RZ ;  /* 0x000000020b0b7224 */ /* 0x000fc800078e02ff */
[----:B------:R-:W-:-:S04]  /*b7f0*/  IMAD.HI.U32 R11, R5, R11, R4 ;  /* 0x0000000b050b7227 */ /* 0x000fc800078e0004 */
[----:B--2---:R-:W-:Y:S02]  /*b800*/  IMAD.MOV.U32 R12, RZ, RZ, RZ ;  /* 0x000000ffff0c7224 */ /* 0x004fe400078e00ff */
[----:B------:R-:W-:-:S04]  /*b810*/  IMAD.HI.U32 R5, R11, R7, RZ ;  /* 0x000000070b057227 */ /* 0x000fc800078e00ff */
[----:B------:R-:W-:-:S05]  /*b820*/  IMAD R6, R5, R6, R7 ;  /* 0x0000000605067224 */ /* 0x000fca00078e0207 */
[----:B------:R-:W-:-:S13]  /*b830*/  ISETP.GT.U32.AND P1, PT, R2, R6, PT ;  /* 0x000000060200720c */ /* 0x000fda0003f24070 */
[----:B------:R-:W-:Y:S01]  /*b840*/  @!P1 IMAD.IADD R6, R6, 0x1, -R2 ;  /* 0x0000000106069824 */ /* 0x000fe200078e0a02 */
[----:B------:R-:W-:Y:S02]  /*b850*/  @!P1 IADD3 R5, R5, 0x1, RZ ;  /* 0x0000000105059810 */ /* 0x000fe40007ffe0ff */
[----:B------:R-:W-:Y:S02]  /*b860*/  ISETP.NE.AND P1, PT, R9, RZ, PT ;  /* 0x000000ff0900720c */ /* 0x000fe40003f25270 */
[----:B------:R-:W-:Y:S02]  /*b870*/  ISETP.GE.U32.AND P2, PT, R6, R2, PT ;  /* 0x000000020600720c */ /* 0x000fe40003f46070 */
[----:B------:R-:W-:Y:S02]  /*b880*/  LOP3.LUT R2, R193, R9, RZ, 0x3c, !PT ;  /* 0x00000009c1027212 */ /* 0x000fe400078e3cff */
[----:B---3--:R-:W-:Y:S02]  /*b890*/  IADD3 R6, RZ, -R13, RZ ;  /* 0x8000000dff067210 */ /* 0x008fe40007ffe0ff */
[----:B------:R-:W-:-:S02]  /*b8a0*/  ISETP.GE.AND P0, PT, R2, RZ, PT ;  /* 0x000000ff0200720c */ /* 0x000fc40003f06270 */
[----:B------:R-:W-:Y:S01]  /*b8b0*/  IABS R2, R8 ;  /* 0x0000000800027213 */ /* 0x000fe20000000000 */
[----:B------:R-:W-:-:S04]  /*b8c0*/  IMAD R6, R6, R10, RZ ;  /* 0x0000000a06067224 */ /* 0x000fc800078e02ff */
[----:B------:R-:W-:Y:S01]  /*b8d0*/  @P2 IADD3 R5, R5, 0x1, RZ ;  /* 0x0000000105052810 */ /* 0x000fe20007ffe0ff */
[----:B------:R-:W-:-:S04]  /*b8e0*/  IMAD.HI.U32 R6, R13, R6, R12 ;  /* 0x000000060d067227 */ /* 0x000fc800078e000c */
[----:B------:R-:W-:Y:S02]  /*b8f0*/  IMAD.MOV R2, RZ, RZ, -R2 ;  /* 0x000000ffff027224 */ /* 0x000fe400078e0a02 */
        /* <DEDUP_REMOVED lines=8> */
[-C--:B------:R-:W-:Y:S02]  /*b980*/  @!P1 IADD3 R2, R2, -R10.reuse, RZ ;  /* 0x8000000a02029210 */ /* 0x080fe40007ffe0ff */
[----:B------:R-:W-:Y:S02]  /*b990*/  @!P1 IADD3 R6, R6, 0x1, RZ ;  /* 0x0000000106069810 */ /* 0x000fe40007ffe0ff */
[----:B------:R-:W-:Y:S02]  /*b9a0*/  ISETP.GE.U32.AND P2, PT, R2, R10, PT ;  /* 0x0000000a0200720c */ /* 0x000fe40003f46070 */
[----:B------:R-:W-:Y:S02]  /*b9b0*/  LOP3.LUT R2, R5, R8, RZ, 0x3c, !PT ;  /* 0x0000000805027212 */ /* 0x000fe400078e3cff */
[----:B------:R-:W-:Y:S02]  /*b9c0*/  ISETP.NE.AND P1, PT, R8, RZ, PT ;  /* 0x000000ff0800720c */ /* 0x000fe40003f25270 */
[----:B------:R-:W-:-:S07]  /*b9d0*/  ISETP.GE.AND P0, PT, R2, RZ, PT ;  /* 0x000000ff0200720c */ /* 0x000fce0003f06270 */
[----:B------:R-:W-:-:S06]  /*b9e0*/  @P2 IADD3 R6, R6, 0x1, RZ ;  /* 0x0000000106062810 */ /* 0x000fcc0007ffe0ff */
[----:B------:R-:W-:Y:S01]  /*b9f0*/  @!P0 IMAD.MOV R6, RZ, RZ, -R6 ;  /* 0x000000ffff068224 */ /* 0x000fe200078e0a06 */
[----:B------:R-:W-:-:S05]  /*ba00*/  @!P1 LOP3.LUT R6, RZ, R8, RZ, 0x33, !PT ;  /* 0x00000008ff069212 */ /* 0x000fca00078e33ff */
[--C-:B------:R-:W-:Y:S02]  /*ba10*/  IMAD.MOV R2, RZ, RZ, -R6.reuse ;  /* 0x000000ffff027224 */ /* 0x100fe400078e0a06 */
[C---:B------:R-:W-:Y:S02]  /*ba20*/  IMAD R6, R8.reuse, 0x1000000, R6 ;  /* 0x0100000008067824 */ /* 0x040fe400078e0206 */
[----:B------:R-:W-:-:S04]  /*ba30*/  IMAD R2, R8, R2, R5 ;  /* 0x0000000208027224 */ /* 0x000fc800078e0205 */
[----:B------:R-:W-:Y:S01]  /*ba40*/  IMAD R194, R2, 0x10000, R6 ;  /* 0x0001000002c27824 */ /* 0x000fe200078e0206 */
[----:B------:R-:W-:Y:S05]  /*ba50*/  BRA `(.L_x_101) ;  /* 0x0000004000007947 */ /* 0x000fea0003800000 */
.L_x_92:
[----:B------:R-:W-:Y:S01]  /*ba60*/  IMAD.MOV.U32 R192, RZ, RZ, R4 ;  /* 0x000000ffffc07224 */ /* 0x000fe200078e0004 */
[----:B------:R-:W-:Y:S01]  /*ba70*/  MOV R194, RZ ;  /* 0x000000ff00c27202 */ /* 0x000fe20000000f00 */
[----:B------:R-:W-:Y:S01]  /*ba80*/  IMAD.MOV.U32 R193, RZ, RZ, RZ ;  /* 0x000000ffffc17224 */ /* 0x000fe200078e00ff */
[----:B------:R-:W-:Y:S02]  /*ba90*/  MOV R195, c[0x0][0x53c] ;  /* 0x00014f0000c37a02 */ /* 0x000fe40000000f00 */
.L_x_101:
[----:B------:R-:W-:Y:S05]  /*baa0*/  BSYNC B1 ;  /* 0x0000000000017941 */ /* 0x000fea0003800000 */
.L_x_90:
[----:B------:R-:W-:Y:S01]  /*bab0*/  WARPSYNC 0xffffffff ;  /* 0xffffffff00007948 */ /* 0x000fe20003800000 */
[----:B------:R-:W-:Y:S01]  /*bac0*/  BAR.SYNC.DEFER_BLOCKING 0x4, 0x100 ;  /* 0x0104000000007b1d */ /* 0x000fe20000010000 */
[----:B------:R-:W-:-:S13]  /*bad0*/  ISETP.NE.AND P0, PT, R3, RZ, PT ;  /* 0x000000ff0300720c */ /* 0x000fda0003f05270 */
[----:B------:R1:W-:Y:S04]  /*bae0*/  @!P0 STS.128 [0x18100], R192 ;  /* 0x018100c0ff008388 */ /* 0x0003e80000000c00 */
[----:B------:R-:W-:Y:S06]  /*baf0*/  BAR.ARV 0x5, 0x100 ;  /* 0x0144000000007b1d */ /* 0x000fec0000002000 */
.L_x_85:
[----:B----4-:R-:W-:-:S13]  /*bb00*/  ISETP.GE.AND P0, PT, R195, c[0x0][0x53c], PT ;  /* 0x00014f00c3007a0c */ /* 0x010fda0003f06270 */
[----:B-123--:R-:W-:Y:S01]  /*bb10*/  @P0 CALL.REL.NOINC `(.L_x_102) ;  /* 0x0000001000000944 */ /* 0x00efe20003c00000 */
[----:B------:R-:W-:Y:S05]  /*bb20*/  BRA `(.L_x_103) ;  /* 0xffff58d000007947 */ /* 0x000fea000383ffff */
.L_x_102:
[----:B------:R-:W-:Y:S05]  /*bb30*/  EXIT ;  /* 0x000000000000794d */ /* 0x000fea0003800000 */
.L_x_14:
[----:B------:R-:W-:Y:S01]  /*bb40*/  IMAD.MOV.U32 R11, RZ, RZ, R9 ;  /* 0x000000ffff0b7224 */ /* 0x000fe200078e0009 */
[----:B------:R-:W-:Y:S02]  /*bb50*/  MOV R5, 0x1 ;  /* 0x0000000100057802 */ /* 0x000fe40000000f00 */
[----:B------:R-:W-:Y:S02]  /*bb60*/  MOV R2, 0xbb80 ;  /* 0x0000bb8000027802 */ /* 0x000fe40000000f00 */
[----:B------:R-:W-:Y:S05]  /*bb70*/  CALL.REL.NOINC `($__internal_2_$__cuda_sm70_shflsync_up_p) ;  /* 0x0000179000007944 */ /* 0x000fea0003c00000 */
[----:B--2---:R-:W-:Y:S01]  /*bb80*/  MOV R2, R5 ;  /* 0x0000000500027202 */ /* 0x004fe20000000f00 */
[----:B-1----:R-:W-:Y:S05]  /*bb90*/  BRA `(.L_x_104) ;  /* 0xffff48d000007947 */ /* 0x002fea000383ffff */
.L_x_15:
[----:B------:R-:W-:Y:S01]  /*bba0*/  IMAD.MOV.U32 R11, RZ, RZ, R9 ;  /* 0x000000ffff0b7224 */ /* 0x000fe200078e0009 */
[----:B------:R-:W-:Y:S02]  /*bbb0*/  MOV R5, 0x2 ;  /* 0x0000000200057802 */ /* 0x000fe40000000f00 */
[----:B------:R-:W-:Y:S02]  /*bbc0*/  MOV R2, 0xbbe0 ;  /* 0x0000bbe000027802 */ /* 0x000fe40000000f00 */
[----:B------:R-:W-:Y:S05]  /*bbd0*/  CALL.REL.NOINC `($__internal_2_$__cuda_sm70_shflsync_up_p) ;  /* 0x0000173000007944 */ /* 0x000fea0003c00000 */
[----:B--2---:R-:W-:Y:S02]  /*bbe0*/  SEL R5, R5, RZ, P4 ;  /* 0x000000ff05057207 */ /* 0x004fe40002000000 */
[----:B------:R-:W-:-:S03]  /*bbf0*/  MOV R2, 0xbc40 ;  /* 0x0000bc4000027802 */ /* 0x000fc60000000f00 */
[----:B------:R-:W-:Y:S01]  /*bc00*/  IMAD.IADD R9, R9, 0x1, R5 ;  /* 0x0000000109097824 */ /* 0x000fe200078e0205 */
[----:B------:R-:W-:-:S03]  /*bc10*/  MOV R5, 0x4 ;  /* 0x0000000400057802 */ /* 0x000fc60000000f00 */
[----:B-1----:R-:W-:Y:S02]  /*bc20*/  IMAD.MOV.U32 R11, RZ, RZ, R9 ;  /* 0x000000ffff0b7224 */ /* 0x002fe400078e0009 */
        /* <DEDUP_REMOVED lines=13> */
[----:B--2---:R-:W-:Y:S01]  /*bd00*/  SEL R5, R5, RZ, P1 ;  /* 0x000000ff05057207 */ /* 0x004fe20000800000 */
[----:B------:R-:W-:Y:S01]  /*bd10*/  IMAD.MOV.U32 R6, RZ, RZ, 0x1f ;  /* 0x0000001fff067424 */ /* 0x000fe200078e00ff */
[----:B------:R-:W-:-:S03]  /*bd20*/  MOV R2, 0xbd70 ;  /* 0x0000bd7000027802 */ /* 0x000fc60000000f00 */
[----:B------:R-:W-:Y:S01]  /*bd30*/  IMAD.IADD R9, R9, 0x1, R5 ;  /* 0x0000000109097824 */ /* 0x000fe200078e0205 */
[----:B------:R-:W-:-:S03]  /*bd40*/  MOV R5, 0x1f ;  /* 0x0000001f00057802 */ /* 0x000fc60000000f00 */
[----:B------:R-:W-:Y:S02]  /*bd50*/  IMAD.MOV.U32 R7, RZ, RZ, R9 ;  /* 0x000000ffff077224 */ /* 0x000fe400078e0009 */
[----:B-1----:R-:W-:Y:S05]  /*bd60*/  CALL.REL.NOINC `($__internal_1_$__cuda_sm70_shflsync_idx_p) ;  /* 0x0000155000007944 */ /* 0x002fea0003c00000 */
[----:B------:R-:W-:Y:S05]  /*bd70*/  BRA `(.L_x_105) ;  /* 0xffff47f000007947 */ /* 0x000fea000383ffff */
.L_x_17:
[----:B------:R-:W-:Y:S02]  /*bd80*/  SEL R2, RZ, 0x1, P0 ;  /* 0x00000001ff027807 */ /* 0x000fe40000000000 */
[----:B------:R-:W-:Y:S02]  /*bd90*/  MOV R0, 0xbdb0 ;  /* 0x0000bdb000007802 */ /* 0x000fe40000000f00 */
[----:B------:R-:W-:Y:S05]  /*bda0*/  CALL.REL.NOINC `($__internal_3_$__cuda_sm70_votesync_ballot) ;  /* 0x000015b000007944 */ /* 0x000fea0003c00000 */
[----:B------:R-:W-:Y:S05]  /*bdb0*/  BRA `(.L_x_106) ;  /* 0xffff484000007947 */ /* 0x000fea000383ffff */
.L_x_18:
[----:B------:R-:W-:Y:S01]  /*bdc0*/  IMAD.MOV.U32 R7, RZ, RZ, R8 ;  /* 0x000000ffff077224 */ /* 0x000fe200078e0008 */
[----:B--2---:R-:W-:Y:S01]  /*bdd0*/  MOV R6, R0 ;  /* 0x0000000000067202 */ /* 0x004fe20000000f00 */
[----:B------:R-:W-:Y:S01]  /*bde0*/  IMAD.MOV.U32 R5, RZ, RZ, 0x1f ;  /* 0x0000001fff057424 */ /* 0x000fe200078e00ff */
[----:B------:R-:W-:Y:S02]  /*bdf0*/  MOV R2, 0xbe10 ;  /* 0x0000be1000027802 */ /* 0x000fe40000000f00 */
[----:B-1----:R-:W-:Y:S05]  /*be00*/  CALL.REL.NOINC `($__internal_1_$__cuda_sm70_shflsync_idx_p) ;  /* 0x000014b000007944 */ /* 0x002fea0003c00000 */
[----:B------:R-:W-:Y:S01]  /*be10*/  IMAD.MOV.U32 R8, RZ, RZ, R5 ;  /* 0x000000ffff087224 */ /* 0x000fe200078e0005 */
[----:B------:R-:W-:Y:S01]  /*be20*/  MOV R7, R4 ;  /* 0x0000000400077202 */ /* 0x000fe20000000f00 */
[----:B------:R-:W-:Y:S01]  /*be30*/  IMAD.MOV.U32 R11, RZ, RZ, RZ ;  /* 0x000000ffff0b7224 */ /* 0x000fe200078e00ff */
[----:B------:R-:W-:Y:S01]  /*be40*/  MOV R6, R0 ;  /* 0x0000000000067202 */ /* 0x000fe20000000f00 */
[----:B------:R-:W-:Y:S01]  /*be50*/  IMAD.MOV.U32 R5, RZ, RZ, 0x1f ;  /* 0x0000001fff057424 */ /* 0x000fe200078e00ff */
[----:B------:R-:W-:-:S02]  /*be60*/  MOV R2, 0xbe80 ;  /* 0x0000be8000027802 */ /* 0x000fc40000000f00 */
[----:B------:R-:W-:Y:S05]  /*be70*/  CALL.REL.NOINC `($__internal_1_$__cuda_sm70_shflsync_idx_p) ;  /* 0x0000144000007944 */ /* 0x000fea0003c00000 */
[----:B------:R-:W-:Y:S01]  /*be80*/  MOV R4, R5 ;  /* 0x0000000500047202 */ /* 0x000fe20000000f00 */
[----:B------:R-:W-:Y:S05]  /*be90*/  BRA `(.L_x_107) ;  /* 0xffff47b000007947 */ /* 0x000fea000383ffff */
.L_x_21:
[----:B------:R-:W-:Y:S01]  /*bea0*/  IMAD.MOV.U32 R7, RZ, RZ, R9 ;  /* 0x000000ffff077224 */ /* 0x000fe200078e0009 */
[----:B------:R-:W-:-:S02]  /*beb0*/  MOV R5, 0x1f ;  /* 0x0000001f00057802 */ /* 0x000fc40000000f00 */
[----:B------:R-:W-:Y:S02]  /*bec0*/  MOV R2, 0xbee0 ;  /* 0x0000bee000027802 */ /* 0x000fe40000000f00 */
[----:B-1234-:R-:W-:Y:S05]  /*bed0*/  CALL.REL.NOINC `($__internal_1_$__cuda_sm70_shflsync_idx_p) ;  /* 0x000013e000007944 */ /* 0x01efea0003c00000 */
[----:B------:R-:W-:Y:S01]  /*bee0*/  MOV R11, R5 ;  /* 0x00000005000b7202 */ /* 0x000fe20000000f00 */
[----:B------:R-:W-:Y:S05]  /*bef0*/  BRA `(.L_x_20) ;  /* 0xffff47b000007947 */ /* 0x000fea000383ffff */
.L_x_29:
[----:B------:R-:W-:Y:S01]  /*bf00*/  IMAD.MOV.U32 R7, RZ, RZ, R12 ;  /* 0x000000ffff077224 */ /* 0x000fe200078e000c */
[----:B------:R-:W-:Y:S01]  /*bf10*/  MOV R6, RZ ;  /* 0x000000ff00067202 */ /* 0x000fe20000000f00 */
[----:B------:R-:W-:Y:S01]  /*bf20*/  IMAD.MOV.U32 R5, RZ, RZ, 0x181f ;  /* 0x0000181fff057424 */ /* 0x000fe200078e00ff */
[----:B------:R-:W-:Y:S02]  /*bf30*/  MOV R2, 0xbf50 ;  /* 0x0000bf5000027802 */ /* 0x000fe40000000f00 */
[----:B------:R-:W-:Y:S05]  /*bf40*/  CALL.REL.NOINC `($__internal_1_$__cuda_sm70_shflsync_idx_p) ;  /* 0x0000137000007944 */ /* 0x000fea0003c00000 */
[----:B------:R-:W-:Y:S01]  /*bf50*/  MOV R14, R5 ;  /* 0x00000005000e7202 */ /* 0x000fe20000000f00 */
[----:B------:R-:W-:Y:S05]  /*bf60*/  BRA `(.L_x_108) ;  /* 0xffff634000007947 */ /* 0x000fea000383ffff */
.L_x_30:
[----:B------:R-:W-:Y:S01]  /*bf70*/  IMAD.MOV.U32 R7, RZ, RZ, R13 ;  /* 0x000000ffff077224 */ /* 0x000fe200078e000d */
[----:B------:R-:W-:Y:S01]  /*bf80*/  MOV R6, RZ ;  /* 0x000000ff00067202 */ /* 0x000fe20000000f00 */
[----:B------:R-:W-:Y:S01]  /*bf90*/  IMAD.MOV.U32 R5, RZ, RZ, 0x181f ;  /* 0x0000181fff057424 */ /* 0x000fe200078e00ff */
[----:B------:R-:W-:Y:S02]  /*bfa0*/  MOV R2, 0xbfc0 ;  /* 0x0000bfc000027802 */ /* 0x000fe40000000f00 */
[----:B-12---:R-:W-:Y:S05]  /*bfb0*/  CALL.REL.NOINC `($__internal_1_$__cuda_sm70_shflsync_idx_p) ;  /* 0x0000130000007944 */ /* 0x006fea0003c00000 */
[----:B------:R-:W-:Y:S01]  /*bfc0*/  MOV R2, R5 ;  /* 0x0000000500027202 */ /* 0x000fe20000000f00 */
[----:B------:R-:W-:Y:S05]  /*bfd0*/  BRA `(.L_x_109) ;  /* 0xffff62f000007947 */ /* 0x000fea000383ffff */
.L_x_33:
[----:B--2---:R-:W-:Y:S01]  /*bfe0*/  IMAD.MOV.U32 R7, RZ, RZ, R12 ;  /* 0x000000ffff077224 */ /* 0x004fe200078e000c */
[----:B------:R-:W-:Y:S01]  /*bff0*/  MOV R6, 0x1 ;  /* 0x0000000100067802 */ /* 0x000fe20000000f00 */
[----:B------:R-:W-:Y:S01]  /*c000*/  IMAD.MOV.U32 R5, RZ, RZ, 0x181f ;  /* 0x0000181fff057424 */ /* 0x000fe200078e00ff */
[----:B----4-:R-:W-:-:S02]  /*c010*/  MOV R2, 0xc030 ;  /* 0x0000c03000027802 */ /* 0x010fc40000000f00 */
[----:B-1-3--:R-:W-:Y:S05]  /*c020*/  CALL.REL.NOINC `($__internal_1_$__cuda_sm70_shflsync_idx_p) ;  /* 0x0000129000007944 */ /* 0x00afea0003c00000 */
[----:B------:R-:W-:Y:S01]  /*c030*/  IMAD.MOV.U32 R14, RZ, RZ, R5 ;  /* 0x000000ffff0e7224 */ /* 0x000fe200078e0005 */
[----:B------:R-:W-:Y:S01]  /*c040*/  MOV R6, 0x1 ;  /* 0x0000000100067802 */ /* 0x000fe20000000f00 */
[----:B------:R-:W-:Y:S01]  /*c050*/  IMAD.MOV.U32 R7, RZ, RZ, R13 ;  /* 0x000000ffff077224 */ /* 0x000fe200078e000d */
[----:B------:R-:W-:-:S02]  /*c060*/  MOV R5, 0x181f ;  /* 0x0000181f00057802 */ /* 0x000fc40000000f00 */
[----:B------:R-:W-:Y:S02]  /*c070*/  MOV R2, 0xc090 ;  /* 0x0000c09000027802 */ /* 0x000fe40000000f00 */
[----:B------:R-:W-:Y:S05]  /*c080*/  CALL.REL.NOINC `($__internal_1_$__cuda_sm70_shflsync_idx_p) ;  /* 0x0000123000007944 */ /* 0x000fea0003c00000 */
[----:B------:R-:W-:Y:S05]  /*c090*/  BRA `(.L_x_110) ;  /* 0xffff637000007947 */ /* 0x000fea000383ffff */
.L_x_36:
[----:B-1----:R-:W-:Y:S01]  /*c0a0*/  IMAD.MOV.U32 R7, RZ, RZ, R12 ;  /* 0x000000ffff077224 */ /* 0x002fe200078e000c */
[----:B------:R-:W-:Y:S01]  /*c0b0*/  MOV R6, 0x2 ;  /* 0x0000000200067802 */ /* 0x000fe20000000f00 */
[----:B---3--:R-:W-:Y:S01]  /*c0c0*/  IMAD.MOV.U32 R5, RZ, RZ, 0x181f ;  /* 0x0000181fff057424 */ /* 0x008fe200078e00ff */
[----:B------:R-:W-:Y:S02]  /*c0d0*/  MOV R2, 0xc0f0 ;  /* 0x0000c0f000027802 */ /* 0x000fe40000000f00 */
[----:B--2---:R-:W-:Y:S05]  /*c0e0*/  CALL.REL.NOINC `($__internal_1_$__cuda_sm70_shflsync_idx_p) ;  /* 0x000011d000007944 */ /* 0x004fea0003c00000 */
[----:B------:R-:W-:Y:S01]  /*c0f0*/  MOV R14, R5 ;  /* 0x00000005000e7202 */ /* 0x000fe20000000f00 */
[----:B------:R-:W-:Y:S05]  /*c100*/  BRA `(.L_x_111) ;  /* 0xffff643000007947 */ /* 0x000fea000383ffff */
.L_x_37:
[----:B------:R-:W-:Y:S01]  /*c110*/  IMAD.MOV.U32 R7, RZ, RZ, R13 ;  /* 0x000000ffff077224 */ /* 0x000fe200078e000d */
[----:B------:R-:W-:Y:S01]  /*c120*/  MOV R6, 0x2 ;  /* 0x0000000200067802 */ /* 0x000fe20000000f00 */
[----:B---3--:R-:W-:Y:S01]  /*c130*/  IMAD.MOV.U32 R5, RZ, RZ, 0x181f ;  /* 0x0000181fff057424 */ /* 0x008fe200078e00ff */
[----:B------:R-:W-:Y:S02]  /*c140*/  MOV R2, 0xc160 ;  /* 0x0000c16000027802 */ /* 0x000fe40000000f00 */
[----:B-12-4-:R-:W-:Y:S05]  /*c150*/  CALL.REL.NOINC `($__internal_1_$__cuda_sm70_shflsync_idx_p) ;  /* 0x0000116000007944 */ /* 0x016fea0003c00000 */
[----:B------:R-:W-:Y:S05]  /*c160*/  BRA `(.L_x_112) ;  /* 0xffff63f000007947 */ /* 0x000fea000383ffff */
.L_x_40:
[----:B-1----:R-:W-:Y:S01]  /*c170*/  IMAD.MOV.U32 R7, RZ, RZ, R12 ;  /* 0x000000ffff077224 */ /* 0x002fe200078e000c */
[----:B------:R-:W-:Y:S01]  /*c180*/  MOV R6, 0x3 ;  /* 0x0000000300067802 */ /* 0x000fe20000000f00 */
[----:B------:R-:W-:Y:S01]  /*c190*/  IMAD.MOV.U32 R5, RZ, RZ, 0x181f ;  /* 0x0000181fff057424 */ /* 0x000fe200078e00ff */
[----:B------:R-:W-:-:S02]  /*c1a0*/  MOV R2, 0xc1c0 ;  /* 0x0000c1c000027802 */ /* 0x000fc40000000f00 */
[----:B--234-:R-:W-:Y:S05]  /*c1b0*/  CALL.REL.NOINC `($__internal_1_$__cuda_sm70_shflsync_idx_p) ;  /* 0x0000110000007944 */ /* 0x01cfea0003c00000 */
[----:B------:R-:W-:Y:S01]  /*c1c0*/  IMAD.MOV.U32 R12, RZ, RZ, R5 ;  /* 0x000000ffff0c7224 */ /* 0x000fe200078e0005 */
[----:B------:R-:W-:Y:S01]  /*c1d0*/  MOV R6, 0x3 ;  /* 0x0000000300067802 */ /* 0x000fe20000000f00 */
[----:B------:R-:W-:Y:S01]  /*c1e0*/  IMAD.MOV.U32 R7, RZ, RZ, R13 ;  /* 0x000000ffff077224 */ /* 0x000fe200078e000d */
[----:B------:R-:W-:-:S02]  /*c1f0*/  MOV R5, 0x181f ;  /* 0x0000181f00057802 */ /* 0x000fc40000000f00 */
[----:B------:R-:W-:Y:S02]  /*c200*/  MOV R2, 0xc220 ;  /* 0x0000c22000027802 */ /* 0x000fe40000000f00 */
[----:B------:R-:W-:Y:S05]  /*c210*/  CALL.REL.NOINC `($__internal_1_$__cuda_sm70_shflsync_idx_p) ;  /* 0x000010a000007944 */ /* 0x000fea0003c00000 */
[----:B------:R-:W-:Y:S01]  /*c220*/  MOV R13, R5 ;  /* 0x00000005000d7202 */ /* 0x000fe20000000f00 */
[----:B------:R-:W-:Y:S05]  /*c230*/  BRA `(.L_x_113) ;  /* 0xffff646000007947 */ /* 0x000fea000383ffff */
.L_x_45:
[----:B------:R-:W-:Y:S01]  /*c240*/  IMAD.MOV.U32 R7, RZ, RZ, R246 ;  /* 0x000000ffff077224 */ /* 0x000fe200078e00f6 */
[----:B------:R-:W-:Y:S01]  /*c250*/  MOV R4, 0x1f ;  /* 0x0000001f00047802 */ /* 0x000fe20000000f00 */
[----:B------:R-:W-:Y:S01]  /*c260*/  IMAD.MOV.U32 R6, RZ, RZ, 0x2 ;  /* 0x00000002ff067424 */ /* 0x000fe200078e00ff */
[----:B------:R-:W-:Y:S02]  /*c270*/  MOV R2, 0xffffffff ;  /* 0xffffffff00027802 */ /* 0x000fe40000000f00 */
[----:B------:R-:W-:Y:S02]  /*c280*/  MOV R5, 0xc2a0 ;  /* 0x0000c2a000057802 */ /* 0x000fe40000000f00 */
[----:B------:R-:W-:Y:S05]  /*c290*/  CALL.REL.NOINC `($__internal_0_$__cuda_sm70_shflsync_bfly_p) ;  /* 0x00000fd000007944 */ /* 0x000fea0003c00000 */
[----:B--2---:R-:W-:Y:S01]  /*c2a0*/  FADD.FTZ R0, R246, R6 ;  /* 0x00000006f6007221 */ /* 0x004fe20000010000 */
[----:B------:R-:W-:Y:S02]  /*c2b0*/  MOV R6, 0x1 ;  /* 0x0000000100067802 */ /* 0x000fe40000000f00 */
[----:B------:R-:W-:Y:S02]  /*c2c0*/  MOV R5, 0xc2f0 ;  /* 0x0000c2f000057802 */ /* 0x000fe40000000f00 */
[----:B-1----:R-:W-:-:S02]  /*c2d0*/  MOV R7, R0 ;  /* 0x0000000000077202 */ /* 0x002fc40000000f00 */
[----:B------:R-:W-:Y:S05]  /*c2e0*/  CALL.REL.NOINC `($__internal_0_$__cuda_sm70_shflsync_bfly_p) ;  /* 0x00000f8000007944 */ /* 0x000fea0003c00000 */
[----:B--2---:R-:W-:Y:S01]  /*c2f0*/  FADD.FTZ R0, R0, R6 ;  /* 0x0000000600007221 */ /* 0x004fe20000010000 */
[----:B-1----:R-:W-:-:S02]  /*c300*/  MOV R7, R245 ;  /* 0x000000f500077202 */ /* 0x002fc40000000f00 */
[----:B------:R-:W-:Y:S02]  /*c310*/  MOV R6, 0x2 ;  /* 0x0000000200067802 */ /* 0x000fe40000000f00 */
[----:B------:R-:W-:Y:S02]  /*c320*/  MOV R5, 0xc340 ;  /* 0x0000c34000057802 */ /* 0x000fe40000000f00 */
[----:B------:R-:W-:Y:S05]  /*c330*/  CALL.REL.NOINC `($__internal_0_$__cuda_sm70_shflsync_bfly_p) ;  /* 0x00000f3000007944 */ /* 0x000fea0003c00000 */
[----:B--2---:R-:W-:Y:S01]  /*c340*/  FADD.FTZ R245, R245, R6 ;  /* 0x00000006f5f57221 */ /* 0x004fe20000010000 */
[----:B------:R-:W-:Y:S02]  /*c350*/  MOV R6, 0x1 ;  /* 0x0000000100067802 */ /* 0x000fe40000000f00 */
[----:B------:R-:W-:Y:S02]  /*c360*/  MOV R5, 0xc390 ;  /* 0x0000c39000057802 */ /* 0x000fe40000000f00 */
[----:B-1----:R-:W-:Y:S02]  /*c370*/  MOV R7, R245 ;  /* 0x000000f500077202 */ /* 0x002fe40000000f00 */
[----:B------:R-:W-:Y:S05]  /*c380*/  CALL.REL.NOINC `($__internal_0_$__cuda_sm70_shflsync_bfly_p) ;  /* 0x00000ee000007944 */ /* 0x000fea0003c00000 */
[----:B-12---:R-:W-:Y:S01]  /*c390*/  MOV R4, R6 ;  /* 0x0000000600047202 */ /* 0x006fe20000000f00 */
[----:B------:R-:W-:Y:S05]  /*c3a0*/  BRA `(.L_x_114) ;  /* 0xffffb46000007947 */ /* 0x000fea000383ffff */
.L_x_52:
[----:B--234-:R-:W-:Y:S01]  /*c3b0*/  IMAD.MOV.U32 R7, RZ, RZ, R4 ;  /* 0x000000ffff077224 */ /* 0x01cfe200078e0004 */
[----:B------:R-:W-:Y:S01]  /*c3c0*/  MOV R6, RZ ;  /* 0x000000ff00067202 */ /* 0x000fe20000000f00 */
[----:B------:R-:W-:Y:S01]  /*c3d0*/  IMAD.MOV.U32 R5, RZ, RZ, 0x181f ;  /* 0x0000181fff057424 */ /* 0x000fe200078e00ff */
[----:B------:R-:W-:-:S02]  /*c3e0*/  MOV R2, 0xc400 ;  /* 0x0000c40000027802 */ /* 0x000fc40000000f00 */
[----:B-1----:R-:W-:Y:S05]  /*c3f0*/  CALL.REL.NOINC `($__internal_1_$__cuda_sm70_shflsync_idx_p) ;  /* 0x00000ec000007944 */ /* 0x002fea0003c00000 */
[----:B------:R-:W-:Y:S01]  /*c400*/  MOV R57, R5 ;  /* 0x0000000500397202 */ /* 0x000fe20000000f00 */
[----:B------:R-:W-:Y:S05]  /*c410*/  BRA `(.L_x_115) ;  /* 0xffffca9000007947 */ /* 0x000fea000383ffff */
.L_x_53:
[----:B------:R-:W-:Y:S01]  /*c420*/  IMAD.MOV.U32 R7, RZ, RZ, R56 ;  /* 0x000000ffff077224 */ /* 0x000fe200078e0038 */
[----:B------:R-:W-:Y:S01]  /*c430*/  MOV R6, RZ ;  /* 0x000000ff00067202 */ /* 0x000fe20000000f00 */
[----:B------:R-:W-:Y:S01]  /*c440*/  IMAD.MOV.U32 R5, RZ, RZ, 0x181f ;  /* 0x0000181fff057424 */ /* 0x000fe200078e00ff */
[----:B------:R-:W-:-:S02]  /*c450*/  MOV R2, 0xc470 ;  /* 0x0000c47000027802 */ /* 0x000fc40000000f00 */
[----:B-123--:R-:W-:Y:S05]  /*c460*/  CALL.REL.NOINC `($__internal_1_$__cuda_sm70_shflsync_idx_p) ;  /* 0x00000e5000007944 */ /* 0x00efea0003c00000 */
[----:B------:R-:W-:Y:S01]  /*c470*/  MOV R2, R5 ;  /* 0x0000000500027202 */ /* 0x000fe20000000f00 */
[----:B------:R-:W-:Y:S05]  /*c480*/  BRA `(.L_x_116) ;  /* 0xffffca4000007947 */ /* 0x000fea000383ffff */
.L_x_56:
[----:B--2---:R-:W-:Y:S01]  /*c490*/  IMAD.MOV.U32 R7, RZ, RZ, R4 ;  /* 0x000000ffff077224 */ /* 0x004fe200078e0004 */
[----:B------:R-:W-:Y:S01]  /*c4a0*/  MOV R6, 0x1 ;  /* 0x0000000100067802 */ /* 0x000fe20000000f00 */
[----:B------:R-:W-:Y:S01]  /*c4b0*/  IMAD.MOV.U32 R5, RZ, RZ, 0x181f ;  /* 0x0000181fff057424 */ /* 0x000fe200078e00ff */
[----:B------:R-:W-:-:S02]  /*c4c0*/  MOV R2, 0xc4e0 ;  /* 0x0000c4e000027802 */ /* 0x000fc40000000f00 */
[----:B-1-34-:R-:W-:Y:S05]  /*c4d0*/  CALL.REL.NOINC `($__internal_1_$__cuda_sm70_shflsync_idx_p) ;  /* 0x00000de000007944 */ /* 0x01afea0003c00000 */
[----:B------:R-:W-:Y:S01]  /*c4e0*/  IMAD.MOV.U32 R20, RZ, RZ, R5 ;  /* 0x000000ffff147224 */ /* 0x000fe200078e0005 */
[----:B------:R-:W-:Y:S01]  /*c4f0*/  MOV R6, 0x1 ;  /* 0x0000000100067802 */ /* 0x000fe20000000f00 */
[----:B------:R-:W-:Y:S01]  /*c500*/  IMAD.MOV.U32 R7, RZ, RZ, R56 ;  /* 0x000000ffff077224 */ /* 0x000fe200078e0038 */
[----:B------:R-:W-:-:S02]  /*c510*/  MOV R5, 0x181f ;  /* 0x0000181f00057802 */ /* 0x000fc40000000f00 */
[----:B------:R-:W-:Y:S02]  /*c520*/  MOV R2, 0xc540 ;  /* 0x0000c54000027802 */ /* 0x000fe40000000f00 */
[----:B------:R-:W-:Y:S05]  /*c530*/  CALL.REL.NOINC `($__internal_1_$__cuda_sm70_shflsync_idx_p) ;  /* 0x00000d8000007944 */ /* 0x000fea0003c00000 */
[----:B------:R-:W-:Y:S05]  /*c540*/  BRA `(.L_x_117) ;  /* 0xffffcab000007947 */ /* 0x000fea000383ffff */
.L_x_59:
[----:B--2---:R-:W-:Y:S01]  /*c550*/  IMAD.MOV.U32 R7, RZ, RZ, R4 ;  /* 0x000000ffff077224 */ /* 0x004fe200078e0004 */
[----:B------:R-:W-:Y:S01]  /*c560*/  MOV R6, 0x2 ;  /* 0x0000000200067802 */ /* 0x000fe20000000f00 */
[----:B----4-:R-:W-:Y:S01]  /*c570*/  IMAD.MOV.U32 R5, RZ, RZ, 0x181f ;  /* 0x0000181fff057424 */ /* 0x010fe200078e00ff */
[----:B------:R-:W-:Y:S02]  /*c580*/  MOV R2, 0xc5a0 ;  /* 0x0000c5a000027802 */ /* 0x000fe40000000f00 */
[----:B-1-3--:R-:W-:Y:S05]  /*c590*/  CALL.REL.NOINC `($__internal_1_$__cuda_sm70_shflsync_idx_p) ;  /* 0x00000d2000007944 */ /* 0x00afea0003c00000 */
[----:B------:R-:W-:Y:S01]  /*c5a0*/  MOV R16, R5 ;  /* 0x0000000500107202 */ /* 0x000fe20000000f00 */
[----:B------:R-:W-:Y:S05]  /*c5b0*/  BRA `(.L_x_118) ;  /* 0xffffcb7000007947 */ /* 0x000fea000383ffff */
.L_x_60:
[----:B------:R-:W-:Y:S01]  /*c5c0*/  IMAD.MOV.U32 R7, RZ, RZ, R56 ;  /* 0x000000ffff077224 */ /* 0x000fe200078e0038 */
[----:B------:R-:W-:Y:S01]  /*c5d0*/  MOV R6, 0x2 ;  /* 0x0000000200067802 */ /* 0x000fe20000000f00 */
[----:B----4-:R-:W-:Y:S01]  /*c5e0*/  IMAD.MOV.U32 R5, RZ, RZ, 0x181f ;  /* 0x0000181fff057424 */ /* 0x010fe200078e00ff */
[----:B------:R-:W-:Y:S02]  /*c5f0*/  MOV R2, 0xc610 ;  /* 0x0000c61000027802 */ /* 0x000fe40000000f00 */
[----:B-123--:R-:W-:Y:S05]  /*c600*/  CALL.REL.NOINC `($__internal_1_$__cuda_sm70_shflsync_idx_p) ;  /* 0x00000cb000007944 */ /* 0x00efea0003c00000 */
[----:B------:R-:W-:Y:S05]  /*c610*/  BRA `(.L_x_119) ;  /* 0xffffcb3000007947 */ /* 0x000fea000383ffff */
.L_x_63:
[----:B-1----:R-:W-:Y:S01]  /*c620*/  IMAD.MOV.U32 R7, RZ, RZ, R4 ;  /* 0x000000ffff077224 */ /* 0x002fe200078e0004 */
[----:B------:R-:W-:Y:S01]  /*c630*/  MOV R6, 0x3 ;  /* 0x0000000300067802 */ /* 0x000fe20000000f00 */
[----:B--2---:R-:W-:Y:S01]  /*c640*/  IMAD.MOV.U32 R5, RZ, RZ, 0x181f ;  /* 0x0000181fff057424 */ /* 0x004fe200078e00ff */
[----:B------:R-:W-:-:S02]  /*c650*/  MOV R2, 0xc670 ;  /* 0x0000c67000027802 */ /* 0x000fc40000000f00 */
[----:B---34-:R-:W-:Y:S05]  /*c660*/  CALL.REL.NOINC `($__internal_1_$__cuda_sm70_shflsync_idx_p) ;  /* 0x00000c5000007944 */ /* 0x018fea0003c00000 */
        /* <DEDUP_REMOVED lines=8> */
.L_x_65:
[----:B------:R-:W-:Y:S01]  /*c6f0*/  IMAD.MOV.U32 R7, RZ, RZ, R133 ;  /* 0x000000ffff077224 */ /* 0x000fe200078e0085 */
[----:B------:R-:W-:Y:S01]  /*c700*/  MOV R6, RZ ;  /* 0x000000ff00067202 */ /* 0x000fe20000000f00 */
[----:B------:R-:W-:Y:S01]  /*c710*/  IMAD.MOV.U32 R5, RZ, RZ, 0x1c1f ;  /* 0x00001c1fff057424 */ /* 0x000fe200078e00ff */
[----:B------:R-:W-:Y:S02]  /*c720*/  MOV R2, 0xc740 ;  /* 0x0000c74000027802 */ /* 0x000fe40000000f00 */
[----:B------:R-:W-:Y:S05]  /*c730*/  CALL.REL.NOINC `($__internal_1_$__cuda_sm70_shflsync_idx_p) ;  /* 0x00000b8000007944 */ /* 0x000fea0003c00000 */
[----:B------:R-:W-:Y:S01]  /*c740*/  MOV R135, R5 ;  /* 0x0000000500877202 */ /* 0x000fe20000000f00 */
[----:B------:R-:W-:Y:S05]  /*c750*/  BRA `(.L_x_121) ;  /* 0xffffce7000007947 */ /* 0x000fea000383ffff */
.L_x_66:
[----:B------:R-:W-:Y:S01]  /*c760*/  IMAD.MOV.U32 R7, RZ, RZ, R134 ;  /* 0x000000ffff077224 */ /* 0x000fe200078e0086 */
[----:B------:R-:W-:Y:S01]  /*c770*/  MOV R6, RZ ;  /* 0x000000ff00067202 */ /* 0x000fe20000000f00 */
[----:B------:R-:W-:Y:S01]  /*c780*/  IMAD.MOV.U32 R5, RZ, RZ, 0x1c1f ;  /* 0x00001c1fff057424 */ /* 0x000fe200078e00ff */
[----:B------:R-:W-:Y:S02]  /*c790*/  MOV R2, 0xc7b0 ;  /* 0x0000c7b000027802 */ /* 0x000fe40000000f00 */
[----:B-12---:R-:W-:Y:S05]  /*c7a0*/  CALL.REL.NOINC `($__internal_1_$__cuda_sm70_shflsync_idx_p) ;  /* 0x00000b1000007944 */ /* 0x006fea0003c00000 */
[----:B------:R-:W-:Y:S01]  /*c7b0*/  MOV R2, R5 ;  /* 0x0000000500027202 */ /* 0x000fe20000000f00 */
[----:B------:R-:W-:Y:S05]  /*c7c0*/  BRA `(.L_x_122) ;  /* 0xffffce2000007947 */ /* 0x000fea000383ffff */
.L_x_69:
[----:B----4-:R-:W-:Y:S01]  /*c7d0*/  IMAD.MOV.U32 R7, RZ, RZ, R133 ;  /* 0x000000ffff077224 */ /* 0x010fe200078e0085 */
[----:B------:R-:W-:Y:S01]  /*c7e0*/  MOV R6, 0x1 ;  /* 0x0000000100067802 */ /* 0x000fe20000000f00 */
[----:B------:R-:W-:Y:S01]  /*c7f0*/  IMAD.MOV.U32 R5, RZ, RZ, 0x1c1f ;  /* 0x00001c1fff057424 */ /* 0x000fe200078e00ff */
[----:B------:R-:W-:-:S02]  /*c800*/  MOV R2, 0xc820 ;  /* 0x0000c82000027802 */ /* 0x000fc40000000f00 */
[----:B-123--:R-:W-:Y:S05]  /*c810*/  CALL.REL.NOINC `($__internal_1_$__cuda_sm70_shflsync_idx_p) ;  /* 0x00000aa000007944 */ /* 0x00efea0003c00000 */
        /* <DEDUP_REMOVED lines=8> */
.L_x_73:
[----:B------:R-:W-:Y:S01]  /*c8a0*/  IMAD.MOV.U32 R7, RZ, RZ, R8 ;  /* 0x000000ffff077224 */ /* 0x000fe200078e0008 */
[----:B------:R-:W-:Y:S01]  /*c8b0*/  MOV R6, RZ ;  /* 0x000000ff00067202 */ /* 0x000fe20000000f00 */
[----:B------:R-:W-:Y:S01]  /*c8c0*/  IMAD.MOV.U32 R5, RZ, RZ, 0x181f ;  /* 0x0000181fff057424 */ /* 0x000fe200078e00ff */
[----:B------:R-:W-:Y:S02]  /*c8d0*/  MOV R2, 0xc8f0 ;  /* 0x0000c8f000027802 */ /* 0x000fe40000000f00 */
[----:B--2---:R-:W-:Y:S05]  /*c8e0*/  CALL.REL.NOINC `($__internal_1_$__cuda_sm70_shflsync_idx_p) ;  /* 0x000009d000007944 */ /* 0x004fea0003c00000 */
[----:B------:R-:W-:Y:S01]  /*c8f0*/  MOV R9, R5 ;  /* 0x0000000500097202 */ /* 0x000fe20000000f00 */
[----:B------:R-:W-:Y:S05]  /*c900*/  BRA `(.L_x_124) ;  /* 0xffffe25000007947 */ /* 0x000fea000383ffff */
.L_x_74:
[----:B------:R-:W-:Y:S01]  /*c910*/  IMAD.MOV.U32 R7, RZ, RZ, R4 ;  /* 0x000000ffff077224 */ /* 0x000fe200078e0004 */
[----:B------:R-:W-:Y:S01]  /*c920*/  MOV R6, RZ ;  /* 0x000000ff00067202 */ /* 0x000fe20000000f00 */
[----:B------:R-:W-:Y:S01]  /*c930*/  IMAD.MOV.U32 R5, RZ, RZ, 0x181f ;  /* 0x0000181fff057424 */ /* 0x000fe200078e00ff */
[----:B------:R-:W-:Y:S02]  /*c940*/  MOV R2, 0xc960 ;  /* 0x0000c96000027802 */ /* 0x000fe40000000f00 */
[----:B-123--:R-:W-:Y:S05]  /*c950*/  CALL.REL.NOINC `($__internal_1_$__cuda_sm70_shflsync_idx_p) ;  /* 0x0000096000007944 */ /* 0x00efea0003c00000 */
[----:B------:R-:W-:Y:S01]  /*c960*/  MOV R2, R5 ;  /* 0x0000000500027202 */ /* 0x000fe20000000f00 */
[----:B------:R-:W-:Y:S05]  /*c970*/  BRA `(.L_x_125) ;  /* 0xffffe20000007947 */ /* 0x000fea000383ffff */
.L_x_77:
        /* <DEDUP_REMOVED lines=13> */
.L_x_80:
[----:B-1----:R-:W-:Y:S01]  /*ca50*/  IMAD.MOV.U32 R7, RZ, RZ, R8 ;  /* 0x000000ffff077224 */ /* 0x002fe200078e0008 */
[----:B------:R-:W-:Y:S01]  /*ca60*/  MOV R6, 0x2 ;  /* 0x0000000200067802 */ /* 0x000fe20000000f00 */
[----:B------:R-:W-:Y:S01]  /*ca70*/  IMAD.MOV.U32 R5, RZ, RZ, 0x181f ;  /* 0x0000181fff057424 */ /* 0x000fe200078e00ff */
[----:B------:R-:W-:Y:S02]  /*ca80*/  MOV R2, 0xcaa0 ;  /* 0x0000caa000027802 */ /* 0x000fe40000000f00 */
[----:B--234-:R-:W-:Y:S05]  /*ca90*/  CALL.REL.NOINC `($__internal_1_$__cuda_sm70_shflsync_idx_p) ;  /* 0x0000082000007944 */ /* 0x01cfea0003c00000 */
[----:B------:R-:W-:Y:S01]  /*caa0*/  MOV R9, R5 ;  /* 0x0000000500097202 */ /* 0x000fe20000000f00 */
[----:B------:R-:W-:Y:S05]  /*cab0*/  BRA `(.L_x_127) ;  /* 0xffffe33000007947 */ /* 0x000fea000383ffff */
.L_x_81:
[----:B-1----:R-:W-:Y:S01]  /*cac0*/  IMAD.MOV.U32 R7, RZ, RZ, R4 ;  /* 0x000000ffff077224 */ /* 0x002fe200078e0004 */
[----:B------:R-:W-:Y:S01]  /*cad0*/  MOV R6, 0x2 ;  /* 0x0000000200067802 */ /* 0x000fe20000000f00 */
[----:B------:R-:W-:Y:S01]  /*cae0*/  IMAD.MOV.U32 R5, RZ, RZ, 0x181f ;  /* 0x0000181fff057424 */ /* 0x000fe200078e00ff */
[----:B------:R-:W-:Y:S02]  /*caf0*/  MOV R2, 0xcb10 ;  /* 0x0000cb1000027802 */ /* 0x000fe40000000f00 */
[----:B--234-:R-:W-:Y:S05]  /*cb00*/  CALL.REL.NOINC `($__internal_1_$__cuda_sm70_shflsync_idx_p) ;  /* 0x000007b000007944 */ /* 0x01cfea0003c00000 */
[----:B------:R-:W-:Y:S01]  /*cb10*/  MOV R2, R5 ;  /* 0x0000000500027202 */ /* 0x000fe20000000f00 */
[----:B------:R-:W-:Y:S05]  /*cb20*/  BRA `(.L_x_128) ;  /* 0xffffe2e000007947 */ /* 0x000fea000383ffff */
.L_x_84:
        /* <DEDUP_REMOVED lines=13> */
.L_x_86:
[----:B----4-:R-:W-:Y:S01]  /*cc00*/  IMAD.MOV.U32 R7, RZ, RZ, R0 ;  /* 0x000000ffff077224 */ /* 0x010fe200078e0000 */
[----:B------:R-:W-:Y:S01]  /*cc10*/  MOV R6, RZ ;  /* 0x000000ff00067202 */ /* 0x000fe20000000f00 */
[----:B------:R-:W-:Y:S01]  /*cc20*/  IMAD.MOV.U32 R5, RZ, RZ, 0x1f ;  /* 0x0000001fff057424 */ /* 0x000fe200078e00ff */
[----:B------:R-:W-:Y:S02]  /*cc30*/  MOV R2, 0xcc50 ;  /* 0x0000cc5000027802 */ /* 0x000fe40000000f00 */
[----:B------:R-:W-:Y:S05]  /*cc40*/  CALL.REL.NOINC `($__internal_1_$__cuda_sm70_shflsync_idx_p) ;  /* 0x0000067000007944 */ /* 0x000fea0003c00000 */
[----:B------:R-:W-:Y:S01]  /*cc50*/  MOV R4, R5 ;  /* 0x0000000500047202 */ /* 0x000fe20000000f00 */
[----:B------:R-:W-:Y:S05]  /*cc60*/  BRA `(.L_x_130) ;  /* 0xffffe49000007947 */ /* 0x000fea000383ffff */
.L_x_87:
[----:B----4-:R-:W-:Y:S01]  /*cc70*/  IMAD.MOV.U32 R7, RZ, RZ, R0 ;  /* 0x000000ffff077224 */ /* 0x010fe200078e0000 */
[----:B------:R-:W-:Y:S01]  /*cc80*/  MOV R6, 0x1 ;  /* 0x0000000100067802 */ /* 0x000fe20000000f00 */
[----:B------:R-:W-:Y:S01]  /*cc90*/  IMAD.MOV.U32 R5, RZ, RZ, 0x1f ;  /* 0x0000001fff057424 */ /* 0x000fe200078e00ff */
[----:B------:R-:W-:Y:S02]  /*cca0*/  MOV R2, 0xccc0 ;  /* 0x0000ccc000027802 */ /* 0x000fe40000000f00 */
[----:B-12---:R-:W-:Y:S05]  /*ccb0*/  CALL.REL.NOINC `($__internal_1_$__cuda_sm70_shflsync_idx_p) ;  /* 0x0000060000007944 */ /* 0x006fea0003c00000 */
[----:B------:R-:W-:Y:S01]  /*ccc0*/  MOV R0, R5 ;  /* 0x0000000500007202 */ /* 0x000fe20000000f00 */
[----:B------:R-:W-:Y:S05]  /*ccd0*/  BRA `(.L_x_131) ;  /* 0xffffe44000007947 */ /* 0x000fea000383ffff */
.L_x_88:
[----:B------:R-:W-:Y:S02]  /*cce0*/  MOV R5, 0x1 ;  /* 0x0000000100057802 */ /* 0x000fe40000000f00 */
[----:B------:R-:W-:-:S02]  /*ccf0*/  MOV R2, 0xcd10 ;  /* 0x0000cd1000027802 */ /* 0x000fc40000000f00 */
[----:B-12---:R-:W-:Y:S05]  /*cd00*/  CALL.REL.NOINC `($__internal_2_$__cuda_sm70_shflsync_up_p) ;  /* 0x0000060000007944 */ /* 0x006fea0003c00000 */
[----:B--2---:R-:W-:Y:S01]  /*cd10*/  MOV R2, R5 ;  /* 0x0000000500027202 */ /* 0x004fe20000000f00 */
[----:B-1----:R-:W-:Y:S05]  /*cd20*/  BRA `(.L_x_132) ;  /* 0xffffe51000007947 */ /* 0x002fea000383ffff */
.L_x_89:
[----:B------:R-:W-:Y:S02]  /*cd30*/  MOV R5, 0x2 ;  /* 0x0000000200057802 */ /* 0x000fe40000000f00 */
[----:B------:R-:W-:-:S02]  /*cd40*/  MOV R2, 0xcd60 ;  /* 0x0000cd6000027802 */ /* 0x000fc40000000f00 */
[----:B-12---:R-:W-:Y:S05]  /*cd50*/  CALL.REL.NOINC `($__internal_2_$__cuda_sm70_shflsync_up_p) ;  /* 0x000005b000007944 */ /* 0x006fea0003c00000 */
[----:B--2---:R-:W-:Y:S02]  /*cd60*/  SEL R5, R5, RZ, P1 ;  /* 0x000000ff05057207 */ /* 0x004fe40000800000 */
[----:B------:R-:W-:-:S03]  /*cd70*/  MOV R2, 0xcdb0 ;  /* 0x0000cdb000027802 */ /* 0x000fc60000000f00 */
[----:B-1----:R-:W-:Y:S02]  /*cd80*/  IMAD.IADD R11, R11, 0x1, R5 ;  /* 0x000000010b0b7824 */ /* 0x002fe400078e0205 */
[----:B------:R-:W-:Y:S02]  /*cd90*/  IMAD.MOV.U32 R5, RZ, RZ, 0x4 ;  /* 0x00000004ff057424 */ /* 0x000fe400078e00ff */
[----:B------:R-:W-:Y:S05]  /*cda0*/  CALL.REL.NOINC `($__internal_2_$__cuda_sm70_shflsync_up_p) ;  /* 0x0000056000007944 */ /* 0x000fea0003c00000 */
        /* <DEDUP_REMOVED lines=10> */
[----:B--2---:R-:W-:Y:S01]  /*ce50*/  SEL R5, R5, RZ, P4 ;  /* 0x000000ff05057207 */ /* 0x004fe20002000000 */
[----:B------:R-:W-:Y:S01]  /*ce60*/  IMAD.MOV.U32 R6, RZ, RZ, 0x1f ;  /* 0x0000001fff067424 */ /* 0x000fe200078e00ff */
[----:B------:R-:W-:-:S03]  /*ce70*/  MOV R2, 0xcec0 ;  /* 0x0000cec000027802 */ /* 0x000fc60000000f00 */
[----:B-1----:R-:W-:Y:S01]  /*ce80*/  IMAD.IADD R11, R5, 0x1, R11 ;  /* 0x00000001050b7824 */ /* 0x002fe200078e020b */
[----:B------:R-:W-:-:S03]  /*ce90*/  MOV R5, 0x1f ;  /* 0x0000001f00057802 */ /* 0x000fc60000000f00 */
[----:B------:R-:W-:Y:S02]  /*cea0*/  IMAD.MOV.U32 R7, RZ, RZ, R11 ;  /* 0x000000ffff077224 */ /* 0x000fe400078e000b */
[----:B------:R-:W-:Y:S05]  /*ceb0*/  CALL.REL.NOINC `($__internal_1_$__cuda_sm70_shflsync_idx_p) ;  /* 0x0000040000007944 */ /* 0x000fea0003c00000 */
[----:B------:R-:W-:Y:S01]  /*cec0*/  MOV R2, R5 ;  /* 0x0000000500027202 */ /* 0x000fe20000000f00 */
[----:B------:R-:W-:Y:S05]  /*ced0*/  BRA `(.L_x_133) ;  /* 0xffffe46000007947 */ /* 0x000fea000383ffff */
.L_x_93:
[----:B------:R-:W-:Y:S01]  /*cee0*/  IMAD.MOV.U32 R11, RZ, RZ, R0 ;  /* 0x000000ffff0b7224 */ /* 0x000fe200078e0000 */
[----:B------:R-:W-:Y:S02]  /*cef0*/  MOV R5, 0x1 ;  /* 0x0000000100057802 */ /* 0x000fe40000000f00 */
[----:B------:R-:W-:Y:S02]  /*cf00*/  MOV R2, 0xcf20 ;  /* 0x0000cf2000027802 */ /* 0x000fe40000000f00 */
[----:B------:R-:W-:Y:S05]  /*cf10*/  CALL.REL.NOINC `($__internal_2_$__cuda_sm70_shflsync_up_p) ;  /* 0x000003f000007944 */ /* 0x000fea0003c00000 */
[----:B--2---:R-:W-:Y:S01]  /*cf20*/  MOV R2, R5 ;  /* 0x0000000500027202 */ /* 0x004fe20000000f00 */
[----:B-1----:R-:W-:Y:S05]  /*cf30*/  BRA `(.L_x_134) ;  /* 0xffffe54000007947 */ /* 0x002fea000383ffff */
.L_x_94:
[----:B------:R-:W-:Y:S01]  /*cf40*/  IMAD.MOV.U32 R11, RZ, RZ, R0 ;  /* 0x000000ffff0b7224 */ /* 0x000fe200078e0000 */
[----:B------:R-:W-:Y:S02]  /*cf50*/  MOV R5, 0x2 ;  /* 0x0000000200057802 */ /* 0x000fe40000000f00 */
[----:B------:R-:W-:Y:S02]  /*cf60*/  MOV R2, 0xcf80 ;  /* 0x0000cf8000027802 */ /* 0x000fe40000000f00 */
[----:B------:R-:W-:Y:S05]  /*cf70*/  CALL.REL.NOINC `($__internal_2_$__cuda_sm70_shflsync_up_p) ;  /* 0x0000039000007944 */ /* 0x000fea0003c00000 */
[----:B-12---:R-:W-:Y:S01]  /*cf80*/  SEL R11, R5, RZ, P1 ;  /* 0x000000ff050b7207 */ /* 0x006fe20000800000 */
[----:B------:R-:W-:Y:S01]  /*cf90*/  IMAD.MOV.U32 R5, RZ, RZ, 0x4 ;  /* 0x00000004ff057424 */ /* 0x000fe200078e00ff */
[----:B------:R-:W-:-:S03]  /*cfa0*/  MOV R2, 0xcfd0 ;  /* 0x0000cfd000027802 */ /* 0x000fc60000000f00 */
[----:B------:R-:W-:Y:S02]  /*cfb0*/  IMAD.IADD R11, R0, 0x1, R11 ;  /* 0x00000001000b7824 */ /* 0x000fe400078e020b */
        /* <DEDUP_REMOVED lines=20> */
.L_x_96:
[----:B------:R-:W-:Y:S02]  /*d100*/  SEL R2, RZ, 0x1, P0 ;  /* 0x00000001ff027807 */ /* 0x000fe40000000000 */
[----:B------:R-:W-:Y:S02]  /*d110*/  MOV R0, 0xd130 ;  /* 0x0000d13000007802 */ /* 0x000fe40000000f00 */
[----:B---3--:R-:W-:Y:S05]  /*d120*/  CALL.REL.NOINC `($__internal_3_$__cuda_sm70_votesync_ballot) ;  /* 0x0000023000007944 */ /* 0x008fea0003c00000 */
[----:B------:R-:W-:Y:S05]  /*d130*/  BRA `(.L_x_136) ;  /* 0xffffe4d000007947 */ /* 0x000fea000383ffff */
.L_x_97:
[----:B------:R-:W-:Y:S01]  /*d140*/  IMAD.MOV.U32 R7, RZ, RZ, R9 ;  /* 0x000000ffff077224 */ /* 0x000fe200078e0009 */
[----:B--2---:R-:W-:Y:S01]  /*d150*/  MOV R6, R0 ;  /* 0x0000000000067202 */ /* 0x004fe20000000f00 */
[----:B------:R-:W-:Y:S01]  /*d160*/  IMAD.MOV.U32 R5, RZ, RZ, 0x1f ;  /* 0x0000001fff057424 */ /* 0x000fe200078e00ff */
[----:B------:R-:W-:Y:S02]  /*d170*/  MOV R2, 0xd190 ;  /* 0x0000d19000027802 */ /* 0x000fe40000000f00 */
[----:B-1-3--:R-:W-:Y:S05]  /*d180*/  CALL.REL.NOINC `($__internal_1_$__cuda_sm70_shflsync_idx_p) ;  /* 0x0000013000007944 */ /* 0x00afea0003c00000 */
[----:B------:R-:W-:Y:S01]  /*d190*/  IMAD.MOV.U32 R9, RZ, RZ, R5 ;  /* 0x000000ffff097224 */ /* 0x000fe200078e0005 */
[----:B------:R-:W-:Y:S01]  /*d1a0*/  MOV R6, R0 ;  /* 0x0000000000067202 */ /* 0x000fe20000000f00 */
[----:B------:R-:W-:Y:S01]  /*d1b0*/  IMAD.MOV.U32 R7, RZ, RZ, R8 ;  /* 0x000000ffff077224 */ /* 0x000fe200078e0008 */
[----:B------:R-:W-:Y:S02]  /*d1c0*/  MOV R5, 0x1f ;  /* 0x0000001f00057802 */ /* 0x000fe40000000f00 */
[----:B------:R-:W-:-:S02]  /*d1d0*/  MOV R2, 0xd1f0 ;  /* 0x0000d1f000027802 */ /* 0x000fc40000000f00 */
[----:B------:R-:W-:Y:S05]  /*d1e0*/  CALL.REL.NOINC `($__internal_1_$__cuda_sm70_shflsync_idx_p) ;  /* 0x000000d000007944 */ /* 0x000fea0003c00000 */
[----:B------:R-:W-:Y:S01]  /*d1f0*/  MOV R8, R5 ;  /* 0x0000000500087202 */ /* 0x000fe20000000f00 */
[----:B------:R-:W-:Y:S05]  /*d200*/  BRA `(.L_x_137) ;  /* 0xffffe44000007947 */ /* 0x000fea000383ffff */
.L_x_100:
[----:B------:R-:W-:Y:S01]  /*d210*/  IMAD.MOV.U32 R7, RZ, RZ, R11 ;  /* 0x000000ffff077224 */ /* 0x000fe200078e000b */
[----:B------:R-:W-:-:S02]  /*d220*/  MOV R5, 0x1f ;  /* 0x0000001f00057802 */ /* 0x000fc40000000f00 */
[----:B------:R-:W-:Y:S02]  /*d230*/  MOV R2, 0xd250 ;  /* 0x0000d25000027802 */ /* 0x000fe40000000f00 */
[----:B-1234-:R-:W-:Y:S05]  /*d240*/  CALL.REL.NOINC `($__internal_1_$__cuda_sm70_shflsync_idx_p) ;  /* 0x0000007000007944 */ /* 0x01efea0003c00000 */
[----:B------:R-:W-:Y:S01]  /*d250*/  MOV R12, R5 ;  /* 0x00000005000c7202 */ /* 0x000fe20000000f00 */
[----:B------:R-:W-:Y:S05]  /*d260*/  BRA `(.L_x_99) ;  /* 0xffffe44000007947 */ /* 0x000fea000383ffff */
        .weak           $__internal_0_$__cuda_sm70_shflsync_bfly_p
        .type           $__internal_0_$__cuda_sm70_shflsync_bfly_p,@function
        .size           $__internal_0_$__cuda_sm70_shflsync_bfly_p,($__internal_1_$__cuda_sm70_shflsync_idx_p - $__internal_0_$__cuda_sm70_shflsync_bfly_p)
$__internal_0_$__cuda_sm70_shflsync_bfly_p:
[----:B------:R-:W-:Y:S01]  /*d270*/  MOV R8, R5 ;  /* 0x0000000500087202 */ /* 0x000fe20000000f00 */
[----:B------:R-:W-:Y:S04]  /*d280*/  WARPSYNC R2 ;  /* 0x0000000200007348 */ /* 0x000fe80003800000 */
[----:B------:R-:W-:Y:S01]  /*d290*/  MOV R9, 0x0 ;  /* 0x0000000000097802 */ /* 0x000fe20000000f00 */
[----:B------:R1:W2:Y:S03]  /*d2a0*/  SHFL.BFLY PT, R6, R7, R6, R4 ;  /* 0x0c00000607067389 */ /* 0x0002a600000e0004 */
[----:B------:R-:W-:Y:S05]  /*d2b0*/  RET.REL.NODEC R8 `(_ZN7cutlass13device_kernelIN5flash19enable_sm80_to_sm89INS1_16FlashAttnFwdSm80INS1_25CollectiveMainloopFwdSm80ILi8ELi1ELb0EN4cute5tupleIJNS5_1CILi128EEENS7_ILi64EEENS7_ILi192EEEEEELi192ENS_10bfloat16_tEfNS_4arch4Sm80ELb0ELb0ELb0ELb1ELb0ELb0ELb1ELb1EEENS1_21CollectiveEpilogueFwdINS6_IJS8_SA_S9_EEENS6_IJNS7_ILi1EEESI_SI_EEESC_SE_Li256ELb1ELb1ELb1ELb0EEENS1_36VarlenDynamicPersistentTileSchedulerILi128ELi64ELi256ELi256ELb1ELb1ELb0ELb0ELb1ELb1EEEEEEEEEvNT_6ParamsE) ;  /* 0xffff2d4008007950 */ /* 0x000fea0003c3ffff */
        .weak           $__internal_1_$__cuda_sm70_shflsync_idx_p
        .type           $__internal_1_$__cuda_sm70_shflsync_idx_p,@function
        .size           $__internal_1_$__cuda_sm70_shflsync_idx_p,($__internal_2_$__cuda_sm70_shflsync_up_p - $__internal_1_$__cuda_sm70_shflsync_idx_p)
$__internal_1_$__cuda_sm70_shflsync_idx_p:
[----:B------:R-:W-:Y:S04]  /*d2c0*/  WARPSYNC R196 ;  /* 0x000000c400007348 */ /* 0x000fe80003800000 */
[----:B------:R1:W2:Y:S02]  /*d2d0*/  SHFL.IDX PT, R5, R7, R6, R5 ;  /* 0x0000000607057389 */ /* 0x0002a400000e0005 */
[----:B-1----:R-:W-:-:S02]  /*d2e0*/  MOV R6, R2 ;  /* 0x0000000200067202 */ /* 0x002fc40000000f00 */
[----:B------:R-:W-:-:S04]  /*d2f0*/  MOV R7, 0x0 ;  /* 0x0000000000077802 */ /* 0x000fc80000000f00 */
[----:B--2---:R-:W-:Y:S05]  /*d300*/  RET.REL.NODEC R6 `(_ZN7cutlass13device_kernelIN5flash19enable_sm80_to_sm89INS1_16FlashAttnFwdSm80INS1_25CollectiveMainloopFwdSm80ILi8ELi1ELb0EN4cute5tupleIJNS5_1CILi128EEENS7_ILi64EEENS7_ILi192EEEEEELi192ENS_10bfloat16_tEfNS_4arch4Sm80ELb0ELb0ELb0ELb1ELb0ELb0ELb1ELb1EEENS1_21CollectiveEpilogueFwdINS6_IJS8_SA_S9_EEENS6_IJNS7_ILi1EEESI_SI_EEESC_SE_Li256ELb1ELb1ELb1ELb0EEENS1_36VarlenDynamicPersistentTileSchedulerILi128ELi64ELi256ELi256ELb1ELb1ELb0ELb0ELb1ELb1EEEEEEEEEvNT_6ParamsE) ;  /* 0xffff2cf006007950 */ /* 0x004fea0003c3ffff */
        .weak           $__internal_2_$__cuda_sm70_shflsync_up_p
        .type           $__internal_2_$__cuda_sm70_shflsync_up_p,@function
        .size           $__internal_2_$__cuda_sm70_shflsync_up_p,($__internal_3_$__cuda_sm70_votesync_ballot - $__internal_2_$__cuda_sm70_shflsync_up_p)
$__internal_2_$__cuda_sm70_shflsync_up_p:
[----:B------:R-:W-:Y:S01]  /*d310*/  MOV R6, R2 ;  /* 0x0000000200067202 */ /* 0x000fe20000000f00 */
[----:B------:R-:W-:Y:S04]  /*d320*/  WARPSYNC R199 ;  /* 0x000000c700007348 */ /* 0x000fe80003800000 */
[----:B------:R-:W-:Y:S01]  /*d330*/  MOV R7, 0x0 ;  /* 0x0000000000077802 */ /* 0x000fe20000000f00 */
[----:B------:R1:W2:Y:S03]  /*d340*/  SHFL.UP PT, R5, R11, R5, R200 ;  /* 0x040000050b057389 */ /* 0x0002a600000e00c8 */
[----:B------:R-:W-:Y:S05]  /*d350*/  RET.REL.NODEC R6 `(_ZN7cutlass13device_kernelIN5flash19enable_sm80_to_sm89INS1_16FlashAttnFwdSm80INS1_25CollectiveMainloopFwdSm80ILi8ELi1ELb0EN4cute5tupleIJNS5_1CILi128EEENS7_ILi64EEENS7_ILi192EEEEEELi192ENS_10bfloat16_tEfNS_4arch4Sm80ELb0ELb0ELb0ELb1ELb0ELb0ELb1ELb1EEENS1_21CollectiveEpilogueFwdINS6_IJS8_SA_S9_EEENS6_IJNS7_ILi1EEESI_SI_EEESC_SE_Li256ELb1ELb1ELb1ELb0EEENS1_36VarlenDynamicPersistentTileSchedulerILi128ELi64ELi256ELi256ELb1ELb1ELb0ELb0ELb1ELb1EEEEEEEEEvNT_6ParamsE) ;  /* 0xffff2ca006007950 */ /* 0x000fea0003c3ffff */
        .weak           $__internal_3_$__cuda_sm70_votesync_ballot
        .type           $__internal_3_$__cuda_sm70_votesync_ballot,@function
        .size           $__internal_3_$__cuda_sm70_votesync_ballot,(.L_x_2453 - $__internal_3_$__cuda_sm70_votesync_ballot)
$__internal_3_$__cuda_sm70_votesync_ballot:
[----:B------:R-:W-:Y:S01]  /*d360*/  ISETP.NE.U32.AND P0, PT, R2, 0x1, PT ;  /* 0x000000010200780c */ /* 0x000fe20003f05070 */
[----:B------:R-:W-:Y:S01]  /*d370*/  IMAD.MOV.U32 R6, RZ, RZ, R0 ;  /* 0x000000ffff067224 */ /* 0x000fe200078e0000 */
[----:B------:R-:W-:Y:S04]  /*d380*/  WARPSYNC R191 ;  /* 0x000000bf00007348 */ /* 0x000fe80003800000 */
[----:B------:R-:W-:-:S07]  /*d390*/  IMAD.MOV.U32 R7, RZ, RZ, 0x0 ;  /* 0x00000000ff077424 */ /* 0x000fce00078e00ff */
[----:B------:R-:W-:-:S04]  /*d3a0*/  VOTE.ANY R10, PT, !P0 ;  /* 0x00000000000a7806 */ /* 0x000fc800040e0100 */
[----:B------:R-:W-:Y:S01]  /*d3b0*/  LOP3.LUT R10, R10, R191, RZ, 0xc0, !PT ;  /* 0x000000bf0a0a7212 */ /* 0x000fe200078ec0ff */
[----:B------:R-:W-:Y:S06]  /*d3c0*/  RET.REL.NODEC R6 `(_ZN7cutlass13device_kernelIN5flash19enable_sm80_to_sm89INS1_16FlashAttnFwdSm80INS1_25CollectiveMainloopFwdSm80ILi8ELi1ELb0EN4cute5tupleIJNS5_1CILi128EEENS7_ILi64EEENS7_ILi192EEEEEELi192ENS_10bfloat16_tEfNS_4arch4Sm80ELb0ELb0ELb0ELb1ELb0ELb0ELb1ELb1EEENS1_21CollectiveEpilogueFwdINS6_IJS8_SA_S9_EEENS6_IJNS7_ILi1EEESI_SI_EEESC_SE_Li256ELb1ELb1ELb1ELb0EEENS1_36VarlenDynamicPersistentTileSchedulerILi128ELi64ELi256ELi256ELb1ELb1ELb0ELb0ELb1ELb1EEEEEEEEEvNT_6ParamsE) ;  /* 0xffff2c3006007950 */ /* 0x000fec0003c3ffff */
.L_x_138:
        /* <DEDUP_REMOVED lines=11> */
.L_x_2453:


//--------------------- .text._ZN7cutlass13device_kernelIN5flash19enable_sm80_to_sm89INS1_16FlashAttnFwdSm80INS1_25CollectiveMainloopFwdSm80ILi8ELi1ELb0EN4cute5tupleIJNS5_1CILi128EEENS7_ILi64EEENS7_ILi192EEEEEELi192ENS_10bfloat16_tEfNS_4arch4Sm80ELb0ELb0ELb0ELb1ELb0ELb1ELb1ELb1EEENS1_21CollectiveEpilogueFwdINS6_IJS8_SA_S9_EEENS6_IJNS7_ILi1EEESI_SI_EEESC_SE_Li256ELb1ELb1ELb1ELb0EEENS1_36VarlenDynamicPersistentTileSchedulerILi128ELi64ELi256ELi256ELb1ELb1ELb0ELb0ELb1ELb1EEEEEEEEEvNT_6ParamsE --------------------------
	.section	.text._ZN7cutlass13device_kernelIN5flash19enable_sm80_to_sm89INS1_16FlashAttnFwdSm80INS1_25CollectiveMainloopFwdSm80ILi8ELi1ELb0EN4cute5tupleIJNS5_1CILi128EEENS7_ILi64EEENS7_ILi192EEEEEELi192ENS_10bfloat16_tEfNS_4arch4Sm80ELb0ELb0ELb0ELb1ELb0ELb1ELb1ELb1EEENS1_21CollectiveEpilogueFwdINS6_IJS8_SA_S9_EEENS6_IJNS7_ILi1EEESI_SI_EEESC_SE_Li256ELb1ELb1ELb1ELb0EEENS1_36VarlenDynamicPersistentTileSchedulerILi128ELi64ELi256ELi256ELb1ELb1ELb0ELb0ELb1ELb1EEEEEEEEEvNT_6ParamsE,"ax",@progbits
	.sectioninfo	@"SHI_REGISTERS=255"
	.align	128
.text._ZN7cutlass13device_kernelIN5flash19enable_sm80_to_sm89INS1_16FlashAttnFwdSm80INS1_25CollectiveMainloopFwdSm80ILi8ELi1ELb0EN4cute5tupleIJNS5_1CILi128EEENS7_ILi64EEENS7_ILi192EEEEEELi192ENS_10bfloat16_tEfNS_4arch4Sm80ELb0ELb0ELb0ELb1ELb0ELb1ELb1ELb1EEENS1_21CollectiveEpilogueFwdINS6_IJS8_SA_S9_EEENS6_IJNS7_ILi1EEESI_SI_EEESC_SE_Li256ELb1ELb1ELb1ELb0EEENS1_36VarlenDynamicPersistentTileSchedulerILi128ELi64ELi256ELi256ELb1ELb1ELb0ELb0ELb1ELb1EEEEEEEEEvNT_6ParamsE:
        .type           _ZN7cutlass13device_kernelIN5flash19enable_sm80_to_sm89INS1_16FlashAttnFwdSm80INS1_25CollectiveMainloopFwdSm80ILi8ELi1ELb0EN4cute5tupleIJNS5_1CILi128EEENS7_ILi64EEENS7_ILi192EEEEEELi192ENS_10bfloat16_tEfNS_4arch4Sm80ELb0ELb0ELb0ELb1ELb0ELb1ELb1ELb1EEENS1_21CollectiveEpilogueFwdINS6_IJS8_SA_S9_EEENS6_IJNS7_ILi1EEESI_SI_EEESC_SE_Li256ELb1ELb1ELb1ELb0EEENS1_36VarlenDynamicPersistentTileSchedulerILi128ELi64ELi256ELi256ELb1ELb1ELb0ELb0ELb1ELb1EEEEEEEEEvNT_6ParamsE,@function
        .size           _ZN7cutlass13device_kernelIN5flash19enable_sm80_to_sm89INS1_16FlashAttnFwdSm80INS1_25CollectiveMainloopFwdSm80ILi8ELi1ELb0EN4cute5tupleIJNS5_1CILi128EEENS7_ILi64EEENS7_ILi192EEEEEELi192ENS_10bfloat16_tEfNS_4arch4Sm80ELb0ELb0ELb0ELb1ELb0ELb1ELb1ELb1EEENS1_21CollectiveEpilogueFwdINS6_IJS8_SA_S9_EEENS6_IJNS7_ILi1EEESI_SI_EEESC_SE_Li256ELb1ELb1ELb1ELb0EEENS1_36VarlenDynamicPersistentTileSchedulerILi128ELi64ELi256ELi256ELb1ELb1ELb0ELb0ELb1ELb1EEEEEEEEEvNT_6ParamsE,(.L_x_2458 - _ZN7cutlass13device_kernelIN5flash19enable_sm80_to_sm89INS1_16FlashAttnFwdSm80INS1_25CollectiveMainloopFwdSm80ILi8ELi1ELb0EN4cute5tupleIJNS5_1CILi128EEENS7_ILi64EEENS7_ILi192EEEEEELi192ENS_10bfloat16_tEfNS_4arch4Sm80ELb0ELb0ELb0ELb1ELb0ELb1ELb1ELb1EEENS1_21CollectiveEpilogueFwdINS6_IJS8_SA_S9_EEENS6_IJNS7_ILi1EEESI_SI_EEESC_SE_Li256ELb1ELb1ELb1ELb0EEENS1_36VarlenDynamicPersistentTileSchedulerILi128ELi64ELi256ELi256ELb1ELb1ELb0ELb0ELb1ELb1EEEEEEEEEvNT_6ParamsE)
        .other          _ZN7cutlass13device_kernelIN5flash19enable_sm80_to_sm89INS1_16FlashAttnFwdSm80INS1_25CollectiveMainloopFwdSm80ILi8ELi1ELb0EN4cute5tupleIJNS5_1CILi128EEENS7_ILi64EEENS7_ILi192EEEEEELi192ENS_10bfloat16_tEfNS_4arch4Sm80ELb0ELb0ELb0ELb1ELb0ELb1ELb1ELb1EEENS1_21CollectiveEpilogueFwdINS6_IJS8_SA_S9_EEENS6_IJNS7_ILi1EEESI_SI_EEESC_SE_Li256ELb1ELb1ELb1ELb0EEENS1_36VarlenDynamicPersistentTileSchedulerILi128ELi64ELi256ELi256ELb1ELb1ELb0ELb0ELb1ELb1EEEEEEEEEvNT_6ParamsE,@"STO_CUDA_ENTRY STV_DEFAULT"
_ZN7cutlass13device_kernelIN5flash19enable_sm80_to_sm89INS1_16FlashAttnFwdSm80INS1_25CollectiveMainloopFwdSm80ILi8ELi1ELb0EN4cute5tupleIJNS5_1CILi128EEENS7_ILi64EEENS7_ILi192EEEEEELi192ENS_10bfloat16_tEfNS_4arch4Sm80ELb0ELb0ELb0ELb1ELb0ELb1ELb1ELb1EEENS1_21CollectiveEpilogueFwdINS6_IJS8_SA_S9_EEENS6_IJNS7_ILi1EEESI_SI_EEESC_SE_Li256ELb1ELb1ELb1ELb0EEENS1_36VarlenDynamicPersistentTileSchedulerILi128ELi64ELi256ELi256ELb1ELb1ELb0ELb0ELb1ELb1EEEEEEEEEvNT_6ParamsE:
[----:B------:R-:W-:Y:S02]  /*0000*/  MOV R1, c[0x0][0x28] ;  /* 0x00000a0000017a02 */ /* 0x000fe40000000f00 */
[----:B------:R-:W1:Y:S01]  /*0010*/  S2R R210, SR_TID.X ;  /* 0x0000000000d27919 */ /* 0x000e620000002100 */
[----:B------:R-:W-:Y:S01]  /*0020*/  ULDC.64 UR6, c[0x0][0x118] ;  /* 0x0000460000067ab9 */ /* 0x000fe20000000a00 */
[----:B------:R-:W-:Y:S01]  /*0030*/  IADD3 R1, R1, -0x10, RZ ;  /* 0xfffffff001017810 */ /* 0x000fe20007ffe0ff */
        /* <DEDUP_REMOVED lines=12> */
[----:B------:R-:W-:-:S03]  /*0100*/  CS2R R4, SRZ ;  /* 0x0000000000047805 */ /* 0x000fc6000001ff00 */
        /* <DEDUP_REMOVED lines=10> */
[C---:B------:R-:W-:Y:S01]  /*01b0*/  ISETP.GE.U32.AND P4, PT, R2.reuse, 0x2, PT ;  /* 0x000000020200780c */ /* 0x040fe20003f86070 */
[----:B-1----:R-:W-:Y:S01]  /*01c0*/  IMAD.MOV.U32 R207, RZ, RZ, RZ ;  /* 0x000000ffffcf7224 */ /* 0x002fe200078e00ff */
[----:B------:R-:W-:-:S02]  /*01d0*/  ISETP.GE.U32.AND P3, PT, R2, 0x4, PT ;  /* 0x000000040200780c */ /* 0x000fc40003f66070 */
[C---:B------:R-:W-:Y:S02]  /*01e0*/  ISETP.GE.U32.AND P2, PT, R2.reuse, 0x8, PT ;  /* 0x000000080200780c */ /* 0x040fe40003f46070 */
[----:B------:R-:W-:Y:S01]  /*01f0*/  ISETP.GE.U32.AND P1, PT, R2, 0x10, PT ;  /* 0x000000100200780c */ /* 0x000fe20003f26070 */
[----:B--2---:R-:W-:-:S05]  /*0200*/  IMAD R0, R5, R4, RZ ;  /* 0x0000000405007224 */ /* 0x004fca00078e02ff */
        /* <DEDUP_REMOVED lines=22> */
.L_x_144:
        /* <DEDUP_REMOVED lines=15> */
.L_x_300:
        /* <DEDUP_REMOVED lines=16> */
.L_x_301:
[----:B--2---:R-:W-:-:S05]  /*0560*/  IMAD R10, R10, c[0x0][0x538], RZ ;  /* 0x00014e000a0a7a24 */ /* 0x004fca00078e02ff */
[----:B------:R-:W-:-:S04]  /*0570*/  IADD3 R0, R10, R0, RZ ;  /* 0x000000000a007210 */ /* 0x000fc80007ffe0ff */
[----:B------:R-:W-:-:S13]  /*0580*/  ISETP.GT.AND P0, PT, R0, UR4, PT ;  /* 0x0000000400007c0c */ /* 0x000fda000bf04270 */
[----:B-1----:R-:W-:Y:S05]  /*0590*/  @!P0 BRA `(.L_x_144) ;  /* 0xfffffdd000008947 */ /* 0x002fea000383ffff */
.L_x_140:
[----:B------:R-:W-:-:S05]  /*05a0*/  IADD3 R204, -R10, R0, RZ ;  /* 0x000000000acc7210 */ /* 0x000fca0007ffe1ff */
[----:B------:R-:W-:-:S05]  /*05b0*/  IMAD R0, R6, c[0x0][0x538], R204 ;  /* 0x00014e0006007a24 */ /* 0x000fca00078e02cc */
[----:B------:R-:W-:Y:S01]  /*05c0*/  ISETP.GT.AND P0, PT, R0, UR4, PT ;  /* 0x0000000400007c0c */ /* 0x000fe2000bf04270 */
[----:B------:R-:W-:-:S12]  /*05d0*/  BRA.DIV ~URZ, `(.L_x_145) ;  /* 0x000166427f007947 */ /* 0x000fd8000b800000 */
[----:B------:R-:W-:-:S04]  /*05e0*/  VOTE.ANY R7, PT, !P0 ;  /* 0x0000000000077806 */ /* 0x000fc800040e0100 */
.L_x_302:
[----:B------:R1:W2:Y:S01]  /*05f0*/  POPC R0, R7 ;  /* 0x0000000700007309 */ /* 0x0002a20000000000 */
[----:B------:R-:W-:Y:S05]  /*0600*/  BRA.DIV ~URZ, `(.L_x_146) ;  /* 0x000166527f007947 */ /* 0x000fea000b800000 */
[----:B--2---:R2:W3:Y:S01]  /*0610*/  SHFL.IDX PT, R5, R5, R0, 0x1f ;  /* 0x00001f0005057589 */ /* 0x0044e200000e0000 */
[----:B------:R-:W-:-:S03]  /*0620*/  MOV R8, RZ ;  /* 0x000000ff00087202 */ /* 0x000fc60000000f00 */
[----:B------:R2:W4:Y:S04]  /*0630*/  SHFL.IDX PT, R4, R4, R0, 0x1f ;  /* 0x00001f0004047589 */ /* 0x00052800000e0000 */
.L_x_303:
[----:B------:R-:W-:Y:S01]  /*0640*/  ISETP.NE.AND P0, PT, R7, RZ, PT ;  /* 0x000000ff0700720c */ /* 0x000fe20003f05270 */
[----:B------:R-:W-:-:S12]  /*0650*/  BSSY B0, `(.L_x_147) ;  /* 0x0000005000007945 */ /* 0x000fd80003800000 */
[----:B------:R-:W-:Y:S05]  /*0660*/  @!P0 BRA `(.L_x_148) ;  /* 0x0000003000008947 */ /* 0x000fea0003800000 */
[----:B------:R-:W-:Y:S01]  /*0670*/  IADD3 R8, R0, -0x1, RZ ;  /* 0xffffffff00087810 */ /* 0x000fe20007ffe0ff */
[----:B------:R-:W-:Y:S05]  /*0680*/  BRA.DIV ~URZ, `(.L_x_149) ;  /* 0x000166b27f007947 */ /* 0x000fea000b800000 */
[----:B------:R1:W2:Y:S02]  /*0690*/  SHFL.IDX PT, R8, R6, R8, 0x1f ;  /* 0x00001f0806087589 */ /* 0x0002a400000e0000 */
.L_x_148:
[----:B------:R-:W-:Y:S05]  /*06a0*/  BSYNC B0 ;  /* 0x0000000000007941 */ /* 0x000fea0003800000 */
.L_x_147:
[-C--:B---3--:R-:W-:Y:S01]  /*06b0*/  IABS R3, R5.reuse ;  /* 0x0000000500037213 */ /* 0x088fe20000000000 */
[----:B--2---:R-:W-:Y:S01]  /*06c0*/  IMAD R204, R8, c[0x0][0x538], R204 ;  /* 0x00014e0008cc7a24 */ /* 0x004fe200078e02cc */
[----:B----4-:R-:W-:Y:S02]  /*06d0*/  IABS R10, R4 ;  /* 0x00000004000a7213 */ /* 0x010fe40000000000 */
[----:B-1----:R-:W1:Y:S01]  /*06e0*/  I2F.RP R6, R3 ;  /* 0x0000000300067306 */ /* 0x002e620000209400 */
[----:B------:R-:W-:Y:S02]  /*06f0*/  IABS R8, R5 ;  /* 0x0000000500087213 */ /* 0x000fe40000000000 */
[----:B------:R-:W-:Y:S02]  /*0700*/  IADD3 R205, -R204, UR4, RZ ;  /* 0x00000004cccd7c10 */ /* 0x000fe4000fffe1ff */
[----:B------:R-:W-:Y:S01]  /*0710*/  IADD3 R207, R0, R207, RZ ;  /* 0x000000cf00cf7210 */ /* 0x000fe20007ffe0ff */
[----:B------:R-:W-:Y:S01]  /*0720*/  IMAD.MOV R8, RZ, RZ, -R8 ;  /* 0x000000ffff087224 */ /* 0x000fe200078e0a08 */
        /* <DEDUP_REMOVED lines=10> */
[----:B------:R-:W-:-:S04]  /*07d0*/  IMAD R11, R11, R3, RZ ;  /* 0x000000030b0b7224 */ /* 0x000fc800078e02ff */
[----:B------:R-:W-:Y:S01]  /*07e0*/  IMAD.HI.U32 R11, R7, R11, R6 ;  /* 0x0000000b070b7227 */ /* 0x000fe200078e0006 */
[----:B--2---:R-:W-:-:S05]  /*07f0*/  MOV R12, RZ ;  /* 0x000000ff000c7202 */ /* 0x004fca0000000f00 */
[----:B------:R-:W-:-:S04]  /*0800*/  IMAD.HI.U32 R7, R11, R9, RZ ;  /* 0x000000090b077227 */ /* 0x000fc800078e00ff */
[----:B------:R-:W-:-:S05]  /*0810*/  IMAD R8, R7, R8, R9 ;  /* 0x0000000807087224 */ /* 0x000fca00078e0209 */
[----:B------:R-:W-:-:S13]  /*0820*/  ISETP.GT.U32.AND P0, PT, R3, R8, PT ;  /* 0x000000080300720c */ /* 0x000fda0003f04070 */
[----:B------:R-:W-:Y:S01]  /*0830*/  @!P0 IMAD.IADD R8, R8, 0x1, -R3 ;  /* 0x0000000108088824 */ /* 0x000fe200078e0a03 */
[----:B------:R-:W-:Y:S02]  /*0840*/  @!P0 IADD3 R7, R7, 0x1, RZ ;  /* 0x0000000107078810 */ /* 0x000fe40007ffe0ff */
[----:B------:R-:W-:Y:S02]  /*0850*/  ISETP.NE.AND P0, PT, R5, RZ, PT ;  /* 0x000000ff0500720c */ /* 0x000fe40003f05270 */
[----:B------:R-:W-:Y:S01]  /*0860*/  ISETP.GE.U32.AND P2, PT, R8, R3, PT ;  /* 0x000000030800720c */ /* 0x000fe20003f46070 */
[----:B---3--:R-:W-:Y:S01]  /*0870*/  IMAD.MOV R8, RZ, RZ, -R13 ;  /* 0x000000ffff087224 */ /* 0x008fe200078e0a0d */
[----:B------:R-:W-:-:S03]  /*0880*/  LOP3.LUT R3, R205, R5, RZ, 0x3c, !PT ;  /* 0x00000005cd037212 */ /* 0x000fc600078e3cff */
[----:B------:R-:W-:Y:S01]  /*0890*/  IMAD R8, R8, R10, RZ ;  /* 0x0000000a08087224 */ /* 0x000fe200078e02ff */
[----:B------:R-:W-:Y:S02]  /*08a0*/  ISETP.GE.AND P1, PT, R3, RZ, PT ;  /* 0x000000ff0300720c */ /* 0x000fe40003f26270 */
[----:B------:R-:W-:Y:S01]  /*08b0*/  IABS R3, R4 ;  /* 0x0000000400037213 */ /* 0x000fe20000000000 */
[----:B------:R-:W-:-:S04]  /*08c0*/  IMAD.HI.U32 R8, R13, R8, R12 ;  /* 0x000000080d087227 */ /* 0x000fc800078e000c */
        /* <DEDUP_REMOVED lines=24> */
.L_x_141:
[----:B------:R-:W-:Y:S01]  /*0a50*/  IMAD.MOV.U32 R205, RZ, RZ, RZ ;  /* 0x000000ffffcd7224 */ /* 0x000fe200078e00ff */
[----:B------:R-:W-:Y:S01]  /*0a60*/  MOV R206, RZ ;  /* 0x000000ff00ce7202 */ /* 0x000fe20000000f00 */
[----:B------:R-:W-:Y:S01]  /*0a70*/  IMAD.U32 R204, RZ, RZ, UR4 ;  /* 0x00000004ffcc7e24 */ /* 0x000fe2000f8e00ff */
[----:B------:R-:W-:Y:S02]  /*0a80*/  MOV R207, c[0x0][0x53c] ;  /* 0x00014f0000cf7a02 */ /* 0x000fe40000000f00 */
.L_x_150:
[----:B------:R-:W-:Y:S01]  /*0a90*/  ISETP.NE.AND P0, PT, R2, RZ, PT ;  /* 0x000000ff0200720c */ /* 0x000fe20003f05270 */
[----:B------:R-:W-:-:S12]  /*0aa0*/  WARPSYNC 0xffffffff ;  /* 0xffffffff00007948 */ /* 0x000fd80003800000 */
[----:B------:R1:W-:Y:S04]  /*0ab0*/  @!P0 STS.128 [0x18100], R204 ;  /* 0x018100ccff008388 */ /* 0x0003e80000000c00 */
[----:B------:R-:W-:Y:S06]  /*0ac0*/  BAR.ARV 0x5, 0x100 ;  /* 0x0144000000007b1d */ /* 0x000fec0000002000 */
.L_x_139:
[----:B-1----:R-:W-:-:S13]  /*0ad0*/  ISETP.GE.AND P0, PT, R207, c[0x0][0x53c], PT ;  /* 0x00014f00cf007a0c */ /* 0x002fda0003f06270 */
[----:B------:R-:W-:Y:S05]  /*0ae0*/  @P0 EXIT ;  /* 0x000000000000094d */ /* 0x000fea0003800000 */
[----:B------:R-:W-:-:S04]  /*0af0*/  SHF.R.S32.HI R219, RZ, 0x1f, R210 ;  /* 0x0000001fffdb7819 */ /* 0x000fc800000114d2 */
[CC--:B------:R-:W-:Y:S02]  /*0b00*/  LEA.HI R5, R219.reuse, R210.reuse, RZ, 0x3 ;  /* 0x000000d2db057211 */ /* 0x0c0fe400078f18ff */
[----:B------:R-:W-:Y:S02]  /*0b10*/  LEA.HI R7, R219, R210, RZ, 0x4 ;  /* 0x000000d2db077211 */ /* 0x000fe400078f20ff */
[----:B------:R-:W-:Y:S02]  /*0b20*/  LOP3.LUT R221, R5, 0xfffffff8, RZ, 0xc0, !PT ;  /* 0xfffffff805dd7812 */ /* 0x000fe400078ec0ff */
[----:B------:R-:W-:Y:S02]  /*0b30*/  SHF.R.S32.HI R4, RZ, 0x4, R7 ;  /* 0x00000004ff047819 */ /* 0x000fe40000011407 */
[C---:B------:R-:W-:Y:S01]  /*0b40*/  LOP3.LUT R6, R7.reuse, 0xfffffff0, RZ, 0xc0, !PT ;  /* 0xfffffff007067812 */ /* 0x040fe200078ec0ff */
[----:B------:R-:W-:Y:S01]  /*0b50*/  IMAD.IADD R221, R210, 0x1, -R221 ;  /* 0x00000001d2dd7824 */ /* 0x000fe200078e0add */
[----:B------:R-:W-:-:S02]  /*0b60*/  LEA.HI R7, R7, R4, RZ, 0x1 ;  /* 0x0000000407077211 */ /* 0x000fc400078f08ff */
[----:B------:R-:W-:Y:S01]  /*0b70*/  LEA.HI R223, R219, R210, RZ, 0x2 ;  /* 0x000000d2dbdf7211 */ /* 0x000fe200078f10ff */
[----:B------:R-:W-:Y:S01]  /*0b80*/  IMAD.SHL.U32 R0, R221, 0x40, RZ ;  /* 0x00000040dd007824 */ /* 0x000fe200078e00ff */
[----:B------:R-:W-:Y:S01]  /*0b90*/  LOP3.LUT R7, R7, 0xfffffffe, RZ, 0xc0, !PT ;  /* 0xfffffffe07077812 */ /* 0x000fe200078ec0ff */
[----:B------:R-:W-:Y:S01]  /*0ba0*/  IMAD.IADD R6, R210, 0x1, -R6 ;  /* 0x00000001d2067824 */ /* 0x000fe200078e0a06 */
[----:B------:R-:W-:Y:S01]  /*0bb0*/  SHF.R.S32.HI R226, RZ, 0x3, R5 ;  /* 0x00000003ffe27819 */ /* 0x000fe20000011405 */
[----:B------:R-:W-:Y:S01]  /*0bc0*/  IMAD.SHL.U32 R246, R221, 0x8, RZ ;  /* 0x00000008ddf67824 */ /* 0x000fe200078e00ff */
[----:B------:R-:W-:Y:S01]  /*0bd0*/  LOP3.LUT R0, R0, 0x1c0, RZ, 0xc0, !PT ;  /* 0x000001c000007812 */ /* 0x000fe200078ec0ff */
[----:B------:R-:W-:Y:S01]  /*0be0*/  IMAD.IADD R7, R4, 0x1, -R7 ;  /* 0x0000000104077824 */ /* 0x000fe200078e0a07 */
[----:B------:R-:W-:Y:S01]  /*0bf0*/  SHF.R.S32.HI R225, RZ, 0x2, R223 ;  /* 0x00000002ffe17819 */ /* 0x000fe200000114df */
[----:B------:R-:W-:Y:S01]  /*0c00*/  IMAD.SHL.U32 R217, R226, 0x40, RZ ;  /* 0x00000040e2d97824 */ /* 0x000fe200078e00ff */
[----:B------:R-:W-:-:S02]  /*0c10*/  LOP3.LUT R5, R0, 0x8, R5, 0xf8, !PT ;  /* 0x0000000800057812 */ /* 0x000fc400078ef805 */
[----:B------:R-:W-:Y:S02]  /*0c20*/  SHF.R.S32.HI R224, RZ, 0x1f, R223 ;  /* 0x0000001fffe07819 */ /* 0x000fe400000114df */
[CC--:B------:R-:W-:Y:S02]  /*0c30*/  LEA.HI R4, R219.reuse, R210.reuse, RZ, 0x6 ;  /* 0x000000d2db047211 */ /* 0x0c0fe400078f30ff */
[----:B------:R-:W-:Y:S02]  /*0c40*/  SHF.R.U32.HI R0, RZ, 0x3, R0 ;  /* 0x00000003ff007819 */ /* 0x000fe40000011600 */
[----:B------:R-:W-:Y:S01]  /*0c50*/  LEA.HI R219, R219, R210, RZ, 0x5 ;  /* 0x000000d2dbdb7211 */ /* 0x000fe200078f28ff */
[----:B------:R-:W-:Y:S01]  /*0c60*/  IMAD.SHL.U32 R4, R4, 0x8, RZ ;  /* 0x0000000804047824 */ /* 0x000fe200078e00ff */
[----:B------:R-:W-:Y:S02]  /*0c70*/  LEA.HI R224, R224, R225, RZ, 0x3 ;  /* 0x000000e1e0e07211 */ /* 0x000fe400078f18ff */
[----:B------:R-:W-:-:S02]  /*0c80*/  LOP3.LUT R0, R5, R0, RZ, 0x3c, !PT ;  /* 0x0000000005007212 */ /* 0x000fc400078e3cff */
[--C-:B------:R-:W-:Y:S02]  /*0c90*/  SHF.R.S32.HI R220, RZ, 0x5, R219.reuse ;  /* 0x00000005ffdc7819 */ /* 0x100fe400000114db */
[----:B------:R-:W-:Y:S01]  /*0ca0*/  SHF.R.S32.HI R5, RZ, 0x1f, R219 ;  /* 0x0000001fff057819 */ /* 0x000fe200000114db */
[----:B------:R-:W-:Y:S01]  /*0cb0*/  IMAD R0, R7, 0x200, R0 ;  /* 0x0000020007007824 */ /* 0x000fe200078e0200 */
[----:B------:R-:W-:Y:S01]  /*0cc0*/  LOP3.LUT R223, R223, 0xfffffffc, RZ, 0xc0, !PT ;  /* 0xfffffffcdfdf7812 */ /* 0x000fe200078ec0ff */
[----:B------:R-:W-:Y:S01]  /*0cd0*/  IMAD.SHL.U32 R7, R7, 0x8, RZ ;  /* 0x0000000807077824 */ /* 0x000fe200078e00ff */
[----:B------:R-:W-:Y:S02]  /*0ce0*/  LOP3.LUT R219, R219, 0xffffffe0, RZ, 0xc0, !PT ;  /* 0xffffffe0dbdb7812 */ /* 0x000fe400078ec0ff */
[----:B------:R-:W-:Y:S01]  /*0cf0*/  LOP3.LUT R217, R217, 0x1c0, RZ, 0xc0, !PT ;  /* 0x000001c0d9d97812 */ /* 0x000fe200078ec0ff */
[----:B------:R-:W-:Y:S01]  /*0d00*/  IMAD.IADD R223, R210, 0x1, -R223 ;  /* 0x00000001d2df7824 */ /* 0x000fe200078e0adf */
[----:B------:R-:W-:Y:S01]  /*0d10*/  LOP3.LUT R224, R224, 0xfffffff8, RZ, 0xc0, !PT ;  /* 0xfffffff8e0e07812 */ /* 0x000fe200078ec0ff */
[----:B------:R-:W-:Y:S01]  /*0d20*/  IMAD.IADD R219, R210, 0x1, -R219 ;  /* 0x00000001d2db7824 */ /* 0x000fe200078e0adb */
[----:B------:R-:W-:Y:S01]  /*0d30*/  SHF.R.S32.HI R2, RZ, 0x1f, R6 ;  /* 0x0000001fff027819 */ /* 0x000fe20000011406 */
[----:B------:R-:W-:Y:S01]  /*0d40*/  IMAD.SHL.U32 R138, R223, 0x4, RZ ;  /* 0x00000004df8a7824 */ /* 0x000fe200078e00ff */
[----:B------:R-:W-:Y:S01]  /*0d50*/  LOP3.LUT R3, R217, 0x38, R246, 0xf8, !PT ;  /* 0x00000038d9037812 */ /* 0x000fe200078ef8f6 */
[----:B------:R-:W-:Y:S01]  /*0d60*/  IMAD.IADD R224, R225, 0x1, -R224 ;  /* 0x00000001e1e07824 */ /* 0x000fe200078e0ae0 */
[----:B------:R-:W-:Y:S01]  /*0d70*/  SHF.R.U32.HI R217, RZ, 0x3, R217 ;  /* 0x00000003ffd97819 */ /* 0x000fe200000116d9 */
[----:B------:R-:W-:Y:S01]  /*0d80*/  IMAD.SHL.U32 R140, R223, 0x8, RZ ;  /* 0x00000008df8c7824 */ /* 0x000fe200078e00ff */
[----:B------:R-:W-:-:S02]  /*0d90*/  LEA.HI R2, R2, R6, RZ, 0x3 ;  /* 0x0000000602027211 */ /* 0x000fc400078f18ff */
[----:B------:R-:W-:Y:S02]  /*0da0*/  LOP3.LUT R217, R3, R217, RZ, 0x3c, !PT ;  /* 0x000000d903d97212 */ /* 0x000fe400078e3cff */
[----:B------:R-:W-:Y:S02]  /*0db0*/  LEA.HI R5, R5, R220, RZ, 0x3 ;  /* 0x000000dc05057211 */ /* 0x000fe400078f18ff */
[----:B------:R-:W-:Y:S02]  /*0dc0*/  SHF.R.S32.HI R218, RZ, 0x1f, R219 ;  /* 0x0000001fffda7819 */ /* 0x000fe400000114db */
[C---:B------:R-:W-:Y:S01]  /*0dd0*/  LOP3.LUT R3, R2.reuse, 0xfffffff8, RZ, 0xc0, !PT ;  /* 0xfffffff802037812 */ /* 0x040fe200078ec0ff */
[----:B------:R-:W-:Y:S01]  /*0de0*/  IMAD.SHL.U32 R2, R2, 0x40, RZ ;  /* 0x0000004002027824 */ /* 0x000fe200078e00ff */
[----:B------:R-:W-:Y:S02]  /*0df0*/  LOP3.LUT R9, R224, 0x1, RZ, 0xc0, !PT ;  /* 0x00000001e0097812 */ /* 0x000fe400078ec0ff */
[----:B------:R-:W-:Y:S01]  /*0e00*/  LOP3.LUT R5, R5, 0xffffff8, RZ, 0xc0, !PT ;  /* 0x0ffffff805057812 */ /* 0x000fe200078ec0ff */
[----:B------:R-:W-:Y:S01]  /*0e10*/  IMAD.IADD R3, R6, 0x1, -R3 ;  /* 0x0000000106037824 */ /* 0x000fe200078e0a03 */
[----:B------:R-:W-:-:S02]  /*0e20*/  LEA.HI R218, R218, R219, RZ, 0x2 ;  /* 0x000000dbdada7211 */ /* 0x000fc400078f10ff */
[----:B------:R-:W-:Y:S01]  /*0e30*/  IADD3 R135, R138, 0x40, RZ ;  /* 0x000000408a877810 */ /* 0x000fe20007ffe0ff */
[----:B------:R-:W-:Y:S01]  /*0e40*/  IMAD.IADD R5, R220, 0x1, -R5 ;  /* 0x00000001dc057824 */ /* 0x000fe200078e0a05 */
[----:B------:R-:W-:Y:S02]  /*0e50*/  ISETP.NE.U32.AND P0, PT, R9, 0x1, PT ;  /* 0x000000010900780c */ /* 0x000fe40003f05070 */
[C---:B------:R-:W-:Y:S02]  /*0e60*/  IADD3 R136, R138.reuse, 0x20, RZ ;  /* 0x000000208a887810 */ /* 0x040fe40007ffe0ff */
[----:B------:R-:W-:Y:S01]  /*0e70*/  LOP3.LUT R217, R217, 0x7ffffe00, R4, 0xf8, !PT ;  /* 0x7ffffe00d9d97812 */ /* 0x000fe200078ef804 */
[C---:B------:R-:W-:Y:S01]  /*0e80*/  IMAD.IADD R4, R138.reuse, 0x1, R135 ;  /* 0x000000018a047824 */ /* 0x040fe200078e0287 */
[----:B------:R-:W-:Y:S01]  /*0e90*/  SHF.R.S32.HI R218, RZ, 0x2, R218 ;  /* 0x00000002ffda7819 */ /* 0x000fe200000114da */
[----:B------:R-:W-:Y:S01]  /*0ea0*/  IMAD.IADD R8, R138, 0x1, R136 ;  /* 0x000000018a087824 */ /* 0x000fe200078e0288 */
[C---:B------:R-:W-:Y:S01]  /*0eb0*/  R2P PR, R224.reuse, 0x6 ;  /* 0x00000006e0007804 */ /* 0x040fe20000000000 */
[----:B------:R-:W-:Y:S01]  /*0ec0*/  IMAD.SHL.U32 R224, R224, 0x40, RZ ;  /* 0x00000040e0e07824 */ /* 0x000fe200078e00ff */
[----:B------:R-:W-:Y:S01]  /*0ed0*/  LOP3.LUT P6, RZ, R3, 0x2, RZ, 0xc0, !PT ;  /* 0x0000000203ff7812 */ /* 0x000fe200078cc0ff */
[----:B------:R-:W-:Y:S01]  /*0ee0*/  IMAD R218, R5, 0x10, R218 ;  /* 0x0000001005da7824 */ /* 0x000fe200078e02da */
[C---:B------:R-:W-:Y:S01]  /*0ef0*/  LOP3.LUT P5, RZ, R3.reuse, 0x4, RZ, 0xc0, !PT ;  /* 0x0000000403ff7812 */ /* 0x040fe200078ac0ff */
[----:B------:R-:W-:Y:S01]  /*0f00*/  IMAD.SHL.U32 R3, R3, 0x40, RZ ;  /* 0x0000004003037824 */ /* 0x000fe200078e00ff */
[----:B------:R-:W-:Y:S01]  /*0f10*/  IADD3 R216, R225, 0x40, RZ ;  /* 0x00000040e1d87810 */ /* 0x000fe20007ffe0ff */
[----:B------:R-:W-:Y:S01]  /*0f20*/  IMAD.SHL.U32 R217, R217, 0x2, RZ ;  /* 0x00000002d9d97824 */ /* 0x000fe200078e00ff */
[----:B------:R-:W-:-:S02]  /*0f30*/  SHF.R.S32.HI R5, RZ, 0x1f, R4 ;  /* 0x0000001fff057819 */ /* 0x000fc40000011404 */
[----:B------:R-:W-:Y:S01]  /*0f40*/  LOP3.LUT R224, R224, 0x1c0, RZ, 0xc0, !PT ;  /* 0x000001c0e0e07812 */ /* 0x000fe200078ec0ff */
[----:B------:R-:W-:Y:S01]  /*0f50*/  IMAD.SHL.U32 R215, R216, 0x40, RZ ;  /* 0x00000040d8d77824 */ /* 0x000fe200078e00ff */
[----:B------:R-:W-:Y:S02]  /*0f60*/  SHF.R.S32.HI R6, RZ, 0x1f, R8 ;  /* 0x0000001fff067819 */ /* 0x000fe40000011408 */
[----:B------:R-:W-:Y:S02]  /*0f70*/  LOP3.LUT R3, R3, 0x1c0, RZ, 0xc0, !PT ;  /* 0x000001c003037812 */ /* 0x000fe400078ec0ff */
[----:B------:R-:W-:Y:S02]  /*0f80*/  SHF.R.S32.HI R214, RZ, 0x1f, R216 ;  /* 0x0000001fffd67819 */ /* 0x000fe400000114d8 */
[CC--:B------:R-:W-:Y:S02]  /*0f90*/  LEA.HI R231, R5.reuse, R4.reuse, RZ, 0x3 ;  /* 0x0000000405e77211 */ /* 0x0c0fe400078f18ff */
[----:B------:R-:W-:Y:S01]  /*0fa0*/  LEA.HI R5, R5, R4, RZ, 0x6 ;  /* 0x0000000405057211 */ /* 0x000fe200078f30ff */
[C---:B------:R-:W-:Y:S01]  /*0fb0*/  IMAD.SHL.U32 R4, R220.reuse, 0x400, RZ ;  /* 0x00000400dc047824 */ /* 0x040fe200078e00ff */
[----:B------:R-:W-:Y:S01]  /*0fc0*/  SHF.R.U32.HI R222, RZ, 0x3, R224 ;  /* 0x00000003ffde7819 */ /* 0x000fe200000116e0 */
[----:B------:R-:W-:Y:S01]  /*0fd0*/  IMAD.SHL.U32 R220, R220, 0x200, RZ ;  /* 0x00000200dcdc7824 */ /* 0x000fe200078e00ff */
[CC--:B------:R-:W-:Y:S01]  /*0fe0*/  LEA.HI R232, R6.reuse, R8.reuse, RZ, 0x3 ;  /* 0x0000000806e87211 */ /* 0x0c0fe200078f18ff */
[----:B------:R-:W-:Y:S01]  /*0ff0*/  IMAD.SHL.U32 R5, R5, 0x80, RZ ;  /* 0x0000008005057824 */ /* 0x000fe200078e00ff */
[----:B------:R-:W-:Y:S01]  /*1000*/  LEA.HI R6, R6, R8, RZ, 0x6 ;  /* 0x0000000806067211 */ /* 0x000fe200078f30ff */
[----:B------:R-:W-:Y:S01]  /*1010*/  IMAD R8, R223, 0x2, R4 ;  /* 0x00000002df087824 */ /* 0x000fe200078e0204 */
[----:B------:R-:W-:-:S02]  /*1020*/  LOP3.LUT R7, R3, 0x8, R7, 0xf8, !PT ;  /* 0x0000000803077812 */ /* 0x000fc400078ef807 */
[----:B------:R-:W-:Y:S01]  /*1030*/  LEA.HI R214, R214, R216, RZ, 0x3 ;  /* 0x000000d8d6d67211 */ /* 0x000fe200078f18ff */
[----:B------:R-:W-:Y:S01]  /*1040*/  IMAD.SHL.U32 R6, R6, 0x80, RZ ;  /* 0x0000008006067824 */ /* 0x000fe200078e00ff */
[----:B------:R-:W-:Y:S02]  /*1050*/  SHF.R.U32.HI R3, RZ, 0x3, R3 ;  /* 0x00000003ff037819 */ /* 0x000fe40000011603 */
[----:B------:R-:W-:Y:S01]  /*1060*/  LOP3.LUT R235, R222, R224, RZ, 0xfc, !PT ;  /* 0x000000e0deeb7212 */ /* 0x000fe200078efcff */
[----:B------:R-:W-:Y:S01]  /*1070*/  IMAD.SHL.U32 R214, R214, 0x40, RZ ;  /* 0x00000040d6d67824 */ /* 0x000fe200078e00ff */
[----:B------:R-:W-:Y:S02]  /*1080*/  LOP3.LUT R215, R215, 0x1c0, RZ, 0xc0, !PT ;  /* 0x000001c0d7d77812 */ /* 0x000fe400078ec0ff */
[----:B------:R-:W-:Y:S01]  /*1090*/  LOP3.LUT R3, R7, R3, RZ, 0x3c, !PT ;  /* 0x0000000307037212 */ /* 0x000fe200078e3cff */
[----:B------:R-:W-:Y:S01]  /*10a0*/  IMAD.IADD R235, R8, 0x1, R235 ;  /* 0x0000000108eb7824 */ /* 0x000fe200078e02eb */
[----:B------:R-:W-:-:S02]  /*10b0*/  LOP3.LUT R2, R2, 0xfffffe00, RZ, 0xc0, !PT ;  /* 0xfffffe0002027812 */ /* 0x000fc400078ec0ff */
[--C-:B------:R-:W-:Y:S02]  /*10c0*/  LOP3.LUT R234, R224, 0x38, R232.reuse, 0xf8, !PT ;  /* 0x00000038e0ea7812 */ /* 0x100fe400078ef8e8 */
[----:B------:R-:W-:Y:S02]  /*10d0*/  SHF.R.U32.HI R213, RZ, 0x3, R215 ;  /* 0x00000003ffd57819 */ /* 0x000fe400000116d7 */
[----:B------:R-:W-:Y:S02]  /*10e0*/  LOP3.LUT R232, R215, 0x38, R232, 0xf8, !PT ;  /* 0x00000038d7e87812 */ /* 0x000fe400078ef8e8 */
[----:B------:R-:W-:Y:S02]  /*10f0*/  LOP3.LUT P4, RZ, R221, 0x2, RZ, 0xc0, !PT ;  /* 0x00000002ddff7812 */ /* 0x000fe4000788c0ff */
[----:B------:R-:W-:Y:S02]  /*1100*/  IADD3 R4, R3, R2, R4 ;  /* 0x0000000203047210 */ /* 0x000fe40007ffe004 */
[----:B------:R-:W-:-:S02]  /*1110*/  LOP3.LUT R214, R214, 0xfffffe00, RZ, 0xc0, !PT ;  /* 0xfffffe00d6d67812 */ /* 0x000fc400078ec0ff */
[----:B------:R-:W-:Y:S02]  /*1120*/  LOP3.LUT R6, R6, 0xffffe000, RZ, 0xc0, !PT ;  /* 0xffffe00006067812 */ /* 0x000fe400078ec0ff */
[----:B------:R-:W-:Y:S02]  /*1130*/  LOP3.LUT R234, R234, R222, RZ, 0x3c, !PT ;  /* 0x000000deeaea7212 */ /* 0x000fe400078e3cff */
[----:B------:R-:W-:Y:S02]  /*1140*/  LOP3.LUT R232, R232, R213, RZ, 0x3c, !PT ;  /* 0x000000d5e8e87212 */ /* 0x000fe400078e3cff */
[----:B------:R-:W-:Y:S01]  /*1150*/  LOP3.LUT R3, R3, R2, RZ, 0xfc, !PT ;  /* 0x0000000203037212 */ /* 0x000fe200078efcff */
[----:B------:R-:W-:Y:S01]  /*1160*/  IMAD.MOV.U32 R2, RZ, RZ, 0x20 ;  /* 0x00000020ff027424 */ /* 0x000fe200078e00ff */
[--C-:B------:R-:W-:Y:S02]  /*1170*/  LOP3.LUT R233, R224, 0x38, R231.reuse, 0xf8, !PT ;  /* 0x00000038e0e97812 */ /* 0x100fe400078ef8e7 */
[----:B------:R-:W-:-:S02]  /*1180*/  LOP3.LUT R231, R215, 0x38, R231, 0xf8, !PT ;  /* 0x00000038d7e77812 */ /* 0x000fc400078ef8e7 */
[----:B------:R-:W-:Y:S02]  /*1190*/  LOP3.LUT R230, R224, 0x18, R140, 0xf8, !PT ;  /* 0x00000018e0e67812 */ /* 0x000fe400078ef88c */
[----:B------:R-:W-:Y:S02]  /*11a0*/  LEA R235, R235, 0x80, 0x1 ;  /* 0x00000080ebeb7811 */ /* 0x000fe400078e08ff */
[-C--:B------:R-:W-:Y:S02]  /*11b0*/  IADD3 R234, R234, R6.reuse, R220 ;  /* 0x00000006eaea7210 */ /* 0x080fe40007ffe0dc */
[----:B------:R-:W-:Y:S01]  /*11c0*/  IADD3 R232, R232, R6, R214 ;  /* 0x00000006e8e87210 */ /* 0x000fe20007ffe0d6 */
[----:B------:R-:W-:Y:S01]  /*11d0*/  IMAD.MOV.U32 R6, RZ, RZ, 0x40 ;  /* 0x00000040ff067424 */ /* 0x000fe200078e00ff */
[----:B------:R-:W-:Y:S02]  /*11e0*/  LOP3.LUT R5, R5, 0xffffe000, RZ, 0xc0, !PT ;  /* 0xffffe00005057812 */ /* 0x000fe400078ec0ff */
[----:B------:R-:W-:-:S02]  /*11f0*/  LOP3.LUT R233, R233, R222, RZ, 0x3c, !PT ;  /* 0x000000dee9e97212 */ /* 0x000fc400078e3cff */
[----:B------:R-:W-:Y:S02]  /*1200*/  LOP3.LUT R231, R231, R213, RZ, 0x3c, !PT ;  /* 0x000000d5e7e77212 */ /* 0x000fe400078e3cff */
[----:B------:R-:W-:Y:S02]  /*1210*/  SEL R239, R2, 0xffffffe0, !P1 ;  /* 0xffffffe002ef7807 */ /* 0x000fe40004800000 */
[----:B------:R-:W-:Y:S02]  /*1220*/  LEA R200, R0, 0x6100, 0x1 ;  /* 0x0000610000c87811 */ /* 0x000fe400078e08ff */
[----:B------:R-:W-:Y:S01]  /*1230*/  LOP3.LUT R230, R220, R230, R222, 0xf6, !PT ;  /* 0x000000e6dce67212 */ /* 0x000fe200078ef6de */
[C---:B------:R-:W-:Y:S01]  /*1240*/  IMAD.IADD R236, R235.reuse, 0x1, R239 ;  /* 0x00000001ebec7824 */ /* 0x040fe200078e02ef */
[----:B------:R-:W-:Y:S02]  /*1250*/  IADD3 R228, R235, -0x10, RZ ;  /* 0xfffffff0ebe47810 */ /* 0x000fe40007ffe0ff */
[C---:B------:R-:W-:Y:S01]  /*1260*/  LOP3.LUT P3, RZ, R221.reuse, 0x4, RZ, 0xc0, !PT ;  /* 0x00000004ddff7812 */ /* 0x040fe2000786c0ff */
[----:B------:R-:W-:Y:S01]  /*1270*/  IMAD R221, R221, 0x20, R226 ;  /* 0x00000020dddd7824 */ /* 0x000fe200078e02e2 */
[----:B------:R-:W-:-:S02]  /*1280*/  SEL R2, R2, 0xffffffe0, !P6 ;  /* 0xffffffe002027807 */ /* 0x000fc40007000000 */
[----:B------:R-:W-:Y:S02]  /*1290*/  @P0 IADD3 R228, R235, 0x10, RZ ;  /* 0x00000010ebe40810 */ /* 0x000fe40007ffe0ff */
[----:B------:R-:W-:Y:S02]  /*12a0*/  LEA R201, R4, 0xc100, 0x1 ;  /* 0x0000c10004c97811 */ /* 0x000fe400078e08ff */
[----:B------:R-:W-:Y:S01]  /*12b0*/  LEA R194, R3, 0x100, 0x1 ;  /* 0x0000010003c27811 */ /* 0x000fe200078e08ff */
[----:B------:R-:W-:Y:S01]  /*12c0*/  IMAD.IADD R239, R239, 0x1, R228 ;  /* 0x00000001efef7824 */ /* 0x000fe200078e02e4 */
[-C--:B------:R-:W-:Y:S01]  /*12d0*/  IADD3 R233, R233, R5.reuse, R220 ;  /* 0x00000005e9e97210 */ /* 0x080fe20007ffe0dc */
[----:B------:R-:W-:Y:S01]  /*12e0*/  IMAD.IADD R199, R201, 0x1, R2 ;  /* 0x00000001c9c77824 */ /* 0x000fe200078e0202 */
[----:B------:R-:W-:Y:S01]  /*12f0*/  IADD3 R231, R231, R5, R214 ;  /* 0x00000005e7e77210 */ /* 0x000fe20007ffe0d6 */
[----:B------:R-:W-:Y:S01]  /*1300*/  IMAD.IADD R193, R2, 0x1, R194 ;  /* 0x0000000102c17824 */ /* 0x000fe200078e02c2 */
[----:B------:R-:W-:-:S02]  /*1310*/  SEL R242, R6, 0xffffffc0, !P2 ;  /* 0xffffffc006f27807 */ /* 0x000fc40005000000 */
[----:B------:R-:W-:Y:S02]  /*1320*/  IADD3 R198, R200, 0x20, RZ ;  /* 0x00000020c8c67810 */ /* 0x000fe40007ffe0ff */
[----:B------:R-:W-:Y:S01]  /*1330*/  LEA R230, R230, 0x100, 0x1 ;  /* 0x00000100e6e67811 */ /* 0x000fe200078e08ff */
[----:B------:R-:W-:Y:S01]  /*1340*/  IMAD.IADD R235, R235, 0x1, R242 ;  /* 0x00000001ebeb7824 */ /* 0x000fe200078e02f2 */
[----:B------:R-:W-:Y:S01]  /*1350*/  SEL R5, R6, 0xffffffc0, !P3 ;  /* 0xffffffc006057807 */ /* 0x000fe20005800000 */
[----:B------:R-:W-:Y:S01]  /*1360*/  IMAD.IADD R237, R242, 0x1, R236 ;  /* 0x00000001f2ed7824 */ /* 0x000fe200078e02ec */
[----:B------:R-:W-:Y:S01]  /*1370*/  SEL R0, R6, 0xffffffc0, !P5 ;  /* 0xffffffc006007807 */ /* 0x000fe20006800000 */
[----:B------:R-:W-:Y:S01]  /*1380*/  IMAD.IADD R229, R230, 0x1, R242 ;  /* 0x00000001e6e57824 */ /* 0x000fe200078e02f2 */
[----:B------:R-:W-:Y:S01]  /*1390*/  @P4 IADD3 R198, R200, -0x20, RZ ;  /* 0xffffffe0c8c64810 */ /* 0x000fe20007ffe0ff */
[----:B------:R-:W-:Y:S01]  /*13a0*/  IMAD.IADD R238, R242, 0x1, R228 ;  /* 0x00000001f2ee7824 */ /* 0x000fe200078e02e4 */
[----:B------:R-:W-:Y:S01]  /*13b0*/  SHF.R.S32.HI R141, RZ, 0x1f, R140 ;  /* 0x0000001fff8d7819 */ /* 0x000fe2000001148c */
[----:B------:R-:W-:Y:S01]  /*13c0*/  IMAD.IADD R196, R200, 0x1, R5 ;  /* 0x00000001c8c47824 */ /* 0x000fe200078e0205 */
[C---:B------:R-:W-:Y:S01]  /*13d0*/  IADD3 R134, R138.reuse, 0x10, RZ ;  /* 0x000000108a867810 */ /* 0x040fe20007ffe0ff */
[----:B------:R-:W-:Y:S01]  /*13e0*/  IMAD.IADD R187, R5, 0x1, R198 ;  /* 0x0000000105bb7824 */ /* 0x000fe200078e02c6 */
[C---:B------:R-:W-:Y:S01]  /*13f0*/  IADD3 R133, R138.reuse, 0x30, RZ ;  /* 0x000000308a857810 */ /* 0x040fe20007ffe0ff */
[----:B------:R-:W-:Y:S01]  /*1400*/  IMAD.IADD R197, R201, 0x1, R0 ;  /* 0x00000001c9c57824 */ /* 0x000fe200078e0200 */
[----:B------:R-:W-:Y:S01]  /*1410*/  IADD3 R132, R138, 0x50, RZ ;  /* 0x000000508a847810 */ /* 0x000fe20007ffe0ff */
[----:B------:R-:W-:Y:S01]  /*1420*/  IMAD.IADD R192, R0, 0x1, R194 ;  /* 0x0000000100c07824 */ /* 0x000fe200078e02c2 */
[C---:B------:R-:W-:Y:S01]  /*1430*/  IADD3 R212, R246.reuse, 0x40, RZ ;  /* 0x00000040f6d47810 */ /* 0x040fe20007ffe0ff */
[----:B------:R-:W-:Y:S01]  /*1440*/  IMAD.IADD R195, R199, 0x1, R0 ;  /* 0x00000001c7c37824 */ /* 0x000fe200078e0200 */
[----:B------:R-:W-:Y:S01]  /*1450*/  IADD3 R211, R246, 0x80, RZ ;  /* 0x00000080f6d37810 */ /* 0x000fe20007ffe0ff */
[----:B------:R-:W-:Y:S01]  /*1460*/  IMAD.IADD R191, R0, 0x1, R193 ;  /* 0x0000000100bf7824 */ /* 0x000fe200078e02c1 */
[----:B------:R-:W-:Y:S01]  /*1470*/  LEA R234, R234, 0xc100, 0x1 ;  /* 0x0000c100eaea7811 */ /* 0x000fe200078e08ff */
[----:B------:R-:W-:Y:S01]  /*1480*/  IMAD.IADD R242, R242, 0x1, R239 ;  /* 0x00000001f2f27824 */ /* 0x000fe200078e02ef */
[----:B------:R-:W-:-:S02]  /*1490*/  LEA R232, R232, 0xc100, 0x1 ;  /* 0x0000c100e8e87811 */ /* 0x000fc400078e08ff */
[----:B------:R-:W-:Y:S02]  /*14a0*/  LEA R233, R233, 0xc100, 0x1 ;  /* 0x0000c100e9e97811 */ /* 0x000fe400078e08ff */
[----:B------:R-:W-:Y:S02]  /*14b0*/  LEA R231, R231, 0xc100, 0x1 ;  /* 0x0000c100e7e77811 */ /* 0x000fe400078e08ff */
        /* <DEDUP_REMOVED lines=10> */
[----:B------:R-:W-:Y:S02]  /*1560*/  IADD3 R143, R198, 0x5800, RZ ;  /* 0x00005800c68f7810 */ /* 0x000fe40007ffe0ff */
.L_x_299:
        /* <DEDUP_REMOVED lines=8> */
[----:B------:R-:W-:Y:S02]  /*15f0*/  ISETP.NE.U32.AND P3, PT, RZ, c[0x0][0x348], PT ;  /* 0x0000d200ff007a0c */ /* 0x000fe40003f65070 */
[----:B------:R-:W-:-:S02]  /*1600*/  ISETP.NE.U32.AND P5, PT, RZ, c[0x0][0x358], PT ;  /* 0x0000d600ff007a0c */ /* 0x000fc40003fa5070 */
[----:B------:R-:W-:Y:S02]  /*1610*/  ISETP.NE.AND.EX P3, PT, RZ, c[0x0][0x34c], PT, P3 ;  /* 0x0000d300ff007a0c */ /* 0x000fe40003f65330 */
[----:B------:R-:W-:Y:S01]  /*1620*/  ISETP.NE.AND.EX P5, PT, RZ, c[0x0][0x35c], PT, P5 ;  /* 0x0000d700ff007a0c */ /* 0x000fe20003fa5350 */
[----:B------:R-:W-:Y:S02]  /*1630*/  IMAD.MOV.U32 R64, RZ, RZ, RZ ;  /* 0x000000ffff407224 */ /* 0x000fe400078e00ff */
[----:B------:R-:W-:Y:S02]  /*1640*/  IMAD.MOV.U32 R67, RZ, RZ, RZ ;  /* 0x000000ffff437224 */ /* 0x000fe400078e00ff */
[----:B------:R-:W-:Y:S01]  /*1650*/  IMAD.MOV.U32 R81, RZ, RZ, RZ ;  /* 0x000000ffff517224 */ /* 0x000fe200078e00ff */
[----:B--2---:R-:W-:Y:S02]  /*1660*/  SHF.R.S32.HI R63, RZ, 0x1f, R240 ;  /* 0x0000001fff3f7819 */ /* 0x004fe400000114f0 */
[----:B------:R-:W-:-:S02]  /*1670*/  @P4 LEA R4, P0, R240, c[0x0][0x360], 0x2 ;  /* 0x0000d800f0044a11 */ /* 0x000fc400078010ff */
[C---:B------:R-:W-:Y:S02]  /*1680*/  @P2 LEA R6, P1, R240.reuse, c[0x0][0x370], 0x2 ;  /* 0x0000dc00f0062a11 */ /* 0x040fe400078210ff */
[C-C-:B------:R-:W-:Y:S02]  /*1690*/  @P4 LEA.HI.X R5, R240.reuse, c[0x0][0x364], R63.reuse, 0x2, P0 ;  /* 0x0000d900f0054a11 */ /* 0x140fe400000f143f */
[----:B------:R-:W-:Y:S02]  /*16a0*/  ISETP.NE.U32.AND P0, PT, RZ, c[0x0][0x350], PT ;  /* 0x0000d400ff007a0c */ /* 0x000fe40003f05070 */
[----:B------:R-:W-:Y:S01]  /*16b0*/  @P2 LEA.HI.X R7, R240, c[0x0][0x374], R63, 0x2, P1 ;  /* 0x0000dd00f0072a11 */ /* 0x000fe200008f143f */
[----:B------:R1:W5:Y:S01]  /*16c0*/  @P4 LDG.E R61, [R4.64] ;  /* 0x00000006043d4981 */ /* 0x000362000c1e1900 */
[----:B------:R-:W-:-:S03]  /*16d0*/  ISETP.NE.AND.EX P6, PT, RZ, c[0x0][0x354], PT, P0 ;  /* 0x0000d500ff007a0c */ /* 0x000fc60003fc5300 */
[----:B------:R2:W5:Y:S01]  /*16e0*/  @P2 LDG.E R68, [R6.64] ;  /* 0x0000000606442981 */ /* 0x000562000c1e1900 */
[----:B------:R-:W-:-:S04]  /*16f0*/  LEA R8, P2, R240, c[0x0][0x348], 0x2 ;  /* 0x0000d200f0087a11 */ /* 0x000fc800078410ff */
[----:B------:R-:W-:-:S05]  /*1700*/  LEA.HI.X R9, R240, c[0x0][0x34c], R63, 0x2, P2 ;  /* 0x0000d300f0097a11 */ /* 0x000fca00010f143f */
[----:B------:R3:W5:Y:S01]  /*1710*/  @P3 LDG.E R64, [R8.64] ;  /* 0x0000000608403981 */ /* 0x000762000c1e1900 */
[C---:B-1----:R-:W-:Y:S02]  /*1720*/  LEA R4, P0, R240.reuse, c[0x0][0x358], 0x2 ;  /* 0x0000d600f0047a11 */ /* 0x042fe400078010ff */
[C---:B--2---:R-:W-:Y:S02]  /*1730*/  LEA R6, P1, R240.reuse, c[0x0][0x350], 0x2 ;  /* 0x0000d400f0067a11 */ /* 0x044fe400078210ff */
[C-C-:B------:R-:W-:Y:S02]  /*1740*/  LEA.HI.X R5, R240.reuse, c[0x0][0x35c], R63.reuse, 0x2, P0 ;  /* 0x0000d700f0057a11 */ /* 0x140fe400000f143f */
[----:B------:R-:W-:-:S03]  /*1750*/  LEA.HI.X R7, R240, c[0x0][0x354], R63, 0x2, P1 ;  /* 0x0000d500f0077a11 */ /* 0x000fc600008f143f */
[----:B------:R3:W5:Y:S04]  /*1760*/  @P5 LDG.E R81, [R4.64] ;  /* 0x0000000604515981 */ /* 0x000768000c1e1900 */
[----:B------:R3:W5:Y:S01]  /*1770*/  @P6 LDG.E R67, [R6.64] ;  /* 0x0000000606436981 */ /* 0x000762000c1e1900 */
[----:B------:R-:W-:Y:S01]  /*1780*/  YIELD ;  /* 0x0000000000007946 */ /* 0x000fe20003800000 */
[----:B------:R-:W-:Y:S01]  /*1790*/  LOP3.LUT R241, R206, 0xffff, RZ, 0xc0, !PT ;  /* 0x0000ffffcef17812 */ /* 0x000fe200078ec0ff */
[----:B------:R-:W-:Y:S05]  /*17a0*/  @P4 BRA `(.L_x_151) ;  /* 0x0000005000004947 */ /* 0x000fea0003800000 */
[----:B-----5:R-:W-:Y:S01]  /*17b0*/  MOV R61, c[0x0][0x168] ;  /* 0x00005a00003d7a02 */ /* 0x020fe20000000f00 */
[----:B------:R-:W-:Y:S05]  /*17c0*/  @!P3 BRA `(.L_x_151) ;  /* 0x000000300000b947 */ /* 0x000fea0003800000 */
[----:B------:R-:W2:Y:S04]  /*17d0*/  LDG.E R61, [R8.64] ;  /* 0x00000006083d7981 */ /* 0x000ea8000c1e1900 */
[----:B------:R-:W2:Y:S02]  /*17e0*/  LDG.E R0, [R8.64+0x4] ;  /* 0x0000040608007981 */ /* 0x000ea4000c1e1900 */
[----:B--2---:R-:W-:-:S02]  /*17f0*/  IADD3 R61, -R61, R0, RZ ;  /* 0x000000003d3d7210 */ /* 0x004fc40007ffe1ff */
.L_x_151:
[----:B------:R-:W-:-:S04]  /*1800*/  ISETP.NE.U32.AND P0, PT, RZ, c[0x0][0x368], PT ;  /* 0x0000da00ff007a0c */ /* 0x000fc80003f05070 */
[----:B------:R-:W-:-:S13]  /*1810*/  ISETP.NE.AND.EX P0, PT, RZ, c[0x0][0x36c], PT, P0 ;  /* 0x0000db00ff007a0c */ /* 0x000fda0003f05300 */
[----:B------:R-:W-:Y:S05]  /*1820*/  @!P0 BRA `(.L_x_152) ;  /* 0x0000004000008947 */ /* 0x000fea0003800000 */
[----:B---3--:R-:W-:-:S04]  /*1830*/  LEA R6, P0, R240, c[0x0][0x368], 0x2 ;  /* 0x0000da00f0067a11 */ /* 0x008fc800078010ff */
[----:B------:R-:W-:-:S05]  /*1840*/  LEA.HI.X R7, R240, c[0x0][0x36c], R63, 0x2, P0 ;  /* 0x0000db00f0077a11 */ /* 0x000fca00000f143f */
[----:B------:R1:W5:Y:S01]  /*1850*/  LDG.E R2, [R6.64] ;  /* 0x0000000606027981 */ /* 0x000362000c1e1900 */
[----:B------:R-:W-:Y:S05]  /*1860*/  BRA `(.L_x_153) ;  /* 0x0000005000007947 */ /* 0x000fea0003800000 */
.L_x_152:
[----:B------:R-:W-:Y:S01]  /*1870*/  MOV R2, c[0x0][0x1d0] ;  /* 0x0000740000027a02 */ /* 0x000fe20000000f00 */
[----:B------:R-:W-:Y:S05]  /*1880*/  @!P6 BRA `(.L_x_153) ;  /* 0x000000300000e947 */ /* 0x000fea0003800000 */
[----:B------:R-:W2:Y:S04]  /*1890*/  LDG.E R2, [R6.64] ;  /* 0x0000000606027981 */ /* 0x000ea8000c1e1900 */
[----:B------:R-:W2:Y:S02]  /*18a0*/  LDG.E R0, [R6.64+0x4] ;  /* 0x0000040606007981 */ /* 0x000ea4000c1e1900 */
[----:B--2---:R-:W-:Y:S02]  /*18b0*/  IADD3 R2, -R2, R0, RZ ;  /* 0x0000000002027210 */ /* 0x004fe40007ffe1ff */
.L_x_153:
[----:B------:R2:W4:Y:S04]  /*18c0*/  @P5 LDG.E R0, [R4.64] ;  /* 0x0000000604005981 */ /* 0x000528000c1e1900 */
[----:B--23--:R-:W4:Y:S01]  /*18d0*/  @P5 LDG.E R4, [R4.64+0x4] ;  /* 0x0000040604045981 */ /* 0x00cf22000c1e1900 */
[----:B------:R-:W-:Y:S01]  /*18e0*/  ISETP.NE.U32.AND P0, PT, RZ, c[0x0][0x378], PT ;  /* 0x0000de00ff007a0c */ /* 0x000fe20003f05070 */
[----:B-----5:R-:W-:-:S03]  /*18f0*/  IMAD.MOV.U32 R60, RZ, RZ, R2 ;  /* 0x000000ffff3c7224 */ /* 0x020fc600078e0002 */
[----:B------:R-:W-:Y:S01]  /*1900*/  ISETP.NE.AND.EX P1, PT, RZ, c[0x0][0x37c], PT, P0 ;  /* 0x0000df00ff007a0c */ /* 0x000fe20003f25300 */
[----:B------:R-:W-:Y:S01]  /*1910*/  IMAD.MOV.U32 R66, RZ, RZ, c[0x0][0x228] ;  /* 0x00008a00ff427624 */ /* 0x000fe200078e00ff */
[C---:B------:R-:W-:Y:S02]  /*1920*/  LOP3.LUT R244, R206.reuse, 0xff000000, RZ, 0xc0, !PT ;  /* 0xff000000cef47812 */ /* 0x040fe400078ec0ff */
[----:B------:R-:W-:Y:S02]  /*1930*/  LOP3.LUT R206, R206, 0xff0000, RZ, 0xc0, !PT ;  /* 0x00ff0000cece7812 */ /* 0x000fe400078ec0ff */
[----:B------:R-:W-:-:S07]  /*1940*/  SHF.R.U32.HI R244, RZ, 0x8, R244 ;  /* 0x00000008fff47819 */ /* 0x000fce00000116f4 */
[----:B-1----:R-:W-:-:S04]  /*1950*/  @P1 LEA R6, P0, R240, c[0x0][0x378], 0x2 ;  /* 0x0000de00f0061a11 */ /* 0x002fc800078010ff */
[----:B------:R-:W-:Y:S02]  /*1960*/  @P1 LEA.HI.X R7, R240, c[0x0][0x37c], R63, 0x2, P0 ;  /* 0x0000df00f0071a11 */ /* 0x000fe400000f143f */
[----:B------:R-:W-:Y:S01]  /*1970*/  LEA.HI R244, R206, R244, RZ, 0x10 ;  /* 0x000000f4cef47211 */ /* 0x000fe200078f80ff */
[----:B------:R-:W-:Y:S02]  /*1980*/  BSSY B0, `(.L_x_154) ;  /* 0x000002a000007945 */ /* 0x000fe40003800000 */
[----:B------:R1:W5:Y:S01]  /*1990*/  @P1 LDG.E R60, [R6.64] ;  /* 0x00000006063c1981 */ /* 0x000362000c1e1900 */
[----:B------:R-:W-:Y:S02]  /*19a0*/  SHF.R.U32.HI R206, RZ, 0x10, R244 ;  /* 0x00000010ffce7819 */ /* 0x000fe400000116f4 */
[----:B------:R-:W-:Y:S02]  /*19b0*/  LOP3.LUT R244, R244, 0xff, RZ, 0xc0, !PT ;  /* 0x000000fff4f47812 */ /* 0x000fe400078ec0ff */
[----:B------:R-:W-:-:S04]  /*19c0*/  ISETP.NE.AND P1, PT, R206, RZ, PT ;  /* 0x000000ffce00720c */ /* 0x000fc80003f25270 */
[----:B------:R-:W-:Y:S01]  /*19d0*/  SEL R85, R206, c[0x0][0x338], P1 ;  /* 0x0000ce00ce557a07 */ /* 0x000fe20000800000 */
[----:B----4-:R-:W-:Y:S02]  /*19e0*/  @P5 IMAD.IADD R66, R4, 0x1, -R0 ;  /* 0x0000000104425824 */ /* 0x010fe400078e0a00 */
[----:B------:R-:W-:-:S04]  /*19f0*/  IMAD.IADD R0, R2, 0x1, -R68 ;  /* 0x0000000102007824 */ /* 0x000fc800078e0a44 */
[----:B------:R-:W-:-:S05]  /*1a00*/  IMAD.IADD R62, R0, 0x1, R66 ;  /* 0x00000001003e7824 */ /* 0x000fca00078e0242 */
[C---:B------:R-:W-:Y:S02]  /*1a10*/  ISETP.GE.AND P0, PT, R62.reuse, 0x1, PT ;  /* 0x000000013e00780c */ /* 0x040fe40003f06270 */
[----:B------:R-:W-:-:S04]  /*1a20*/  IADD3 R4, R62, 0x3f, RZ ;  /* 0x0000003f3e047810 */ /* 0x000fc80007ffe0ff */
[----:B------:R-:W-:-:S04]  /*1a30*/  SHF.R.S32.HI R65, RZ, 0x1f, R4 ;  /* 0x0000001fff417819 */ /* 0x000fc80000011404 */
[----:B------:R-:W-:Y:S01]  /*1a40*/  LEA.HI R65, R65, R4, RZ, 0x6 ;  /* 0x0000000441417211 */ /* 0x000fe200078f30ff */
[----:B------:R-:W-:-:S03]  /*1a50*/  IMAD.MOV.U32 R4, RZ, RZ, RZ ;  /* 0x000000ffff047224 */ /* 0x000fc600078e00ff */
[----:B------:R-:W-:Y:S01]  /*1a60*/  SHF.R.S32.HI R65, RZ, 0x6, R65 ;  /* 0x00000006ff417819 */ /* 0x000fe20000011441 */
[----:B------:R-:W-:Y:S05]  /*1a70*/  @!P0 BRA `(.L_x_155) ;  /* 0x000001a000008947 */ /* 0x000fea0003800000 */
        /* <DEDUP_REMOVED lines=23> */
[----:B------:R-:W-:-:S04]  /*1bf0*/  IMAD.MOV.U32 R4, RZ, RZ, R6 ;  /* 0x000000ffff047224 */ /* 0x000fc800078e0006 */
[----:B------:R-:W-:Y:S01]  /*1c00*/  @!P1 IMAD.MOV R4, RZ, RZ, -R4 ;  /* 0x000000ffff049224 */ /* 0x000fe200078e0a04 */
[----:B------:R-:W-:Y:S02]  /*1c10*/  @!P0 LOP3.LUT R4, RZ, R85, RZ, 0x33, !PT ;  /* 0x00000055ff048212 */ /* 0x000fe400078e33ff */
.L_x_155:
[----:B-1----:R-:W-:Y:S05]  /*1c20*/  BSYNC B0 ;  /* 0x0000000000007941 */ /* 0x002fea0003800000 */
.L_x_154:
[----:B------:R-:W-:-:S04]  /*1c30*/  IMAD R84, R244, R4, RZ ;  /* 0x00000004f4547224 */ /* 0x000fc800078e02ff */
[C---:B------:R-:W-:Y:S02]  /*1c40*/  IMAD.IADD R4, R84.reuse, 0x1, R4 ;  /* 0x0000000154047824 */ /* 0x040fe400078e0204 */
[----:B------:R-:W-:-:S03]  /*1c50*/  IMAD R84, R84, 0x40, -R0 ;  /* 0x0000004054547824 */ /* 0x000fc600078e0a00 */
[----:B------:R-:W-:Y:S02]  /*1c60*/  IMNMX R4, R65, R4, PT ;  /* 0x0000000441047217 */ /* 0x000fe40003800200 */
[----:B------:R-:W-:-:S03]  /*1c70*/  IMNMX R84, RZ, R84, !PT ;  /* 0x00000054ff547217 */ /* 0x000fc60007800200 */
[----:B------:R-:W-:-:S05]  /*1c80*/  IMAD R0, R4, 0x40, -R0 ;  /* 0x0000004004007824 */ /* 0x000fca00078e0a00 */
[----:B------:R-:W-:-:S04]  /*1c90*/  IMNMX R0, R0, R66, PT ;  /* 0x0000004200007217 */ /* 0x000fc80003800200 */
[----:B------:R-:W-:Y:S02]  /*1ca0*/  ISETP.GT.AND P0, PT, R0, R84, PT ;  /* 0x000000540000720c */ /* 0x000fe40003f04270 */
[----:B------:R-:W-:-:S11]  /*1cb0*/  SHF.R.U32.HI R84, RZ, 0x6, R84 ;  /* 0x00000006ff547819 */ /* 0x000fd60000011654 */
[----:B------:R-:W-:Y:S01]  /*1cc0*/  @P0 IADD3 R5, R0, 0x3f, RZ ;  /* 0x0000003f00050810 */ /* 0x000fe20007ffe0ff */
[----:B------:R-:W-:-:S03]  /*1cd0*/  IMAD.MOV.U32 R0, RZ, RZ, R84 ;  /* 0x000000ffff007224 */ /* 0x000fc600078e0054 */
[----:B------:R-:W-:-:S04]  /*1ce0*/  @P0 SHF.R.S32.HI R4, RZ, 0x1f, R5 ;  /* 0x0000001fff040819 */ /* 0x000fc80000011405 */
[----:B------:R-:W-:-:S04]  /*1cf0*/  @P0 LEA.HI R4, R4, R5, RZ, 0x6 ;  /* 0x0000000504040211 */ /* 0x000fc800078f30ff */
[----:B------:R-:W-:-:S04]  /*1d00*/  @P0 SHF.R.S32.HI R0, RZ, 0x6, R4 ;  /* 0x00000006ff000819 */ /* 0x000fc80000011404 */
[----:B------:R-:W-:-:S13]  /*1d10*/  ISETP.GT.AND P0, PT, R0, R84, PT ;  /* 0x000000540000720c */ /* 0x000fda0003f04270 */
[----:B------:R-:W-:Y:S05]  /*1d20*/  @!P0 BRA `(.L_x_156) ;  /* 0x00004e3000008947 */ /* 0x000fea0003800000 */
[----:B------:R-:W-:-:S04]  /*1d30*/  ISETP.NE.U32.AND P0, PT, RZ, c[0x0][0x340], PT ;  /* 0x0000d000ff007a0c */ /* 0x000fc80003f05070 */
[----:B------:R-:W-:-:S13]  /*1d40*/  ISETP.NE.AND.EX P2, PT, RZ, c[0x0][0x344], PT, P0 ;  /* 0x0000d100ff007a0c */ /* 0x000fda0003f45300 */
[----:B------:R-:W-:-:S06]  /*1d50*/  @P2 IMAD.WIDE R126, R240, R3, c[0x0][0x340] ;  /* 0x0000d000f07e2625 */ /* 0x000fcc00078e0203 */
[----:B------:R-:W2:Y:S01]  /*1d60*/  @P2 LDG.E R126, [R126.64] ;  /* 0x000000067e7e2981 */ /* 0x000ea2000c1e1900 */
[----:B------:R-:W-:Y:S01]  /*1d70*/  SHF.R.S32.HI R3, RZ, 0x1f, R226 ;  /* 0x0000001fff037819 */ /* 0x000fe200000114e2 */
[----:B------:R-:W-:Y:S01]  /*1d80*/  IMAD.MOV.U32 R91, RZ, RZ, c[0x0][0x238] ;  /* 0x00008e00ff5b7624 */ /* 0x000fe200078e00ff */
[----:B------:R-:W-:Y:S01]  /*1d90*/  IADD3 R82, P0, R226, R81, RZ ;  /* 0x00000051e2527210 */ /* 0x000fe20007f1e0ff */
[----:B------:R-:W-:Y:S01]  /*1da0*/  IMAD.MOV.U32 R96, RZ, RZ, 0x6 ;  /* 0x00000006ff607424 */ /* 0x000fe200078e00ff */
[--C-:B------:R-:W-:Y:S01]  /*1db0*/  SHF.R.S32.HI R247, RZ, 0x1f, R246.reuse ;  /* 0x0000001ffff77819 */ /* 0x100fe200000114f6 */
[----:B------:R-:W-:Y:S01]  /*1dc0*/  IMAD.SHL.U32 R88, R91, 0x40, RZ ;  /* 0x000000405b587824 */ /* 0x000fe200078e00ff */
[----:B------:R-:W-:Y:S01]  /*1dd0*/  LEA.HI.X.SX32 R81, R81, R3, 0x1, P0 ;  /* 0x0000000351517211 */ /* 0x000fe200000f0eff */
[----:B------:R-:W-:Y:S01]  /*1de0*/  IMAD.MOV.U32 R86, RZ, RZ, c[0x0][0x27c] ;  /* 0x00009f00ff567624 */ /* 0x000fe200078e00ff */
[----:B------:R-:W-:Y:S01]  /*1df0*/  IADD3 R116, R0, -0x1, RZ ;  /* 0xffffffff00747810 */ /* 0x000fe20007ffe0ff */
[----:B------:R-:W-:Y:S01]  /*1e00*/  IMAD.WIDE.U32 R4, R82, c[0x0][0x238], R246 ;  /* 0x00008e0052047a25 */ /* 0x000fe200078e00f6 */
[----:B------:R-:W-:-:S02]  /*1e10*/  SEL R79, R63, RZ, !P5 ;  /* 0x000000ff3f4f7207 */ /* 0x000fc40006800000 */
[----:B------:R-:W-:Y:S01]  /*1e20*/  IADD3 R80, -R226, R66, RZ ;  /* 0x00000042e2507210 */ /* 0x000fe20007ffe1ff */
[----:B------:R-:W-:Y:S01]  /*1e30*/  IMAD R3, R81, c[0x0][0x238], RZ ;  /* 0x00008e0051037a24 */ /* 0x000fe200078e02ff */
[----:B------:R-:W-:Y:S01]  /*1e40*/  SEL R128, R240, RZ, !P5 ;  /* 0x000000fff0807207 */ /* 0x000fe20006800000 */
[----:B------:R-:W-:Y:S01]  /*1e50*/  IMAD R146, R79, c[0x0][0x248], RZ ;  /* 0x000092004f927a24 */ /* 0x000fe200078e02ff */
[----:B------:R-:W-:Y:S01]  /*1e60*/  SHF.L.U64.HI R87, R91, R96, c[0x0][0x23c] ;  /* 0x00008f005b577619 */ /* 0x000fe20000010260 */
[----:B------:R-:W-:Y:S01]  /*1e70*/  IMAD R3, R82, c[0x0][0x23c], R3 ;  /* 0x00008f0052037a24 */ /* 0x000fe200078e0203 */
[----:B------:R-:W-:Y:S01]  /*1e80*/  IADD3 R78, R2, R67, RZ ;  /* 0x00000043024e7210 */ /* 0x000fe20007ffe0ff */
[----:B------:R-:W-:Y:S01]  /*1e90*/  IMAD R146, R128, c[0x0][0x24c], R146 ;  /* 0x0000930080927a24 */ /* 0x000fe200078e0292 */
[----:B------:R-:W-:Y:S01]  /*1ea0*/  ISETP.GE.AND P5, PT, R246, c[0x0][0x1d4], PT ;  /* 0x00007500f6007a0c */ /* 0x000fe20003fa6270 */
[----:B------:R-:W-:Y:S01]  /*1eb0*/  IMAD.IADD R5, R5, 0x1, R3 ;  /* 0x0000000105057824 */ /* 0x000fe200078e0203 */
[----:B------:R-:W-:Y:S01]  /*1ec0*/  ISETP.GE.AND P4, PT, R212, c[0x0][0x1d4], PT ;  /* 0x00007500d4007a0c */ /* 0x000fe20003f86270 */
[----:B------:R-:W-:Y:S01]  /*1ed0*/  IMAD R3, R116, -0x40, R80 ;  /* 0xffffffc074037824 */ /* 0x000fe200078e0250 */
[----:B------:R-:W-:Y:S01]  /*1ee0*/  SHF.R.S32.HI R77, RZ, 0x1f, R78 ;  /* 0x0000001fff4d7819 */ /* 0x000fe2000001144e */
[----:B------:R-:W-:Y:S01]  /*1ef0*/  IMAD.WIDE.U32 R130, R241, c[0x0][0x240], R4 ;  /* 0x00009000f1827a25 */ /* 0x000fe200078e0004 */
[----:B------:R-:W-:-:S02]  /*1f00*/  SHF.R.S32.HI R4, RZ, 0x1f, R116 ;  /* 0x0000001fff047819 */ /* 0x000fc40000011474 */
[----:B------:R-:W-:Y:S01]  /*1f10*/  ISETP.GE.AND P1, PT, R3, 0x1, PT ;  /* 0x000000010300780c */ /* 0x000fe20003f26270 */
[----:B------:R-:W-:Y:S01]  /*1f20*/  IMAD R131, R241, c[0x0][0x244], R131 ;  /* 0x00009100f1837a24 */ /* 0x000fe200078e0283 */
[----:B------:R-:W-:Y:S01]  /*1f30*/  ISETP.GE.AND P3, PT, R211, c[0x0][0x1d4], PT ;  /* 0x00007500d3007a0c */ /* 0x000fe20003f66270 */
[----:B------:R-:W-:Y:S01]  /*1f40*/  IMAD R0, R87, R116, RZ ;  /* 0x0000007457007224 */ /* 0x000fe200078e02ff */
[----:B------:R-:W-:Y:S01]  /*1f50*/  MOV R90, 0x5 ;  /* 0x00000005005a7802 */ /* 0x000fe20000000f00 */
[----:B------:R-:W-:Y:S01]  /*1f60*/  IMAD.WIDE.U32 R130, R128, c[0x0][0x248], R130 ;  /* 0x0000920080827a25 */ /* 0x000fe200078e0082 */
[----:B------:R-:W-:Y:S02]  /*1f70*/  SHF.R.S32.HI R118, RZ, 0x1f, R225 ;  /* 0x0000001fff767819 */ /* 0x000fe400000114e1 */
[----:B------:R-:W-:Y:S01]  /*1f80*/  SHF.L.U64.HI R90, R91, R90, c[0x0][0x23c] ;  /* 0x00008f005b5a7619 */ /* 0x000fe2000001025a */
[----:B------:R-:W-:Y:S01]  /*1f90*/  IMAD.IADD R147, R131, 0x1, R146 ;  /* 0x0000000183937824 */ /* 0x000fe200078e0292 */
[----:B------:R-:W-:Y:S01]  /*1fa0*/  IADD3 R10, R140, 0x40, RZ ;  /* 0x000000408c0a7810 */ /* 0x000fe20007ffe0ff */
[----:B------:R-:W-:Y:S01]  /*1fb0*/  IMAD.MOV.U32 R146, RZ, RZ, R130 ;  /* 0x000000ffff927224 */ /* 0x000fe200078e0082 */
[----:B------:R-:W-:Y:S01]  /*1fc0*/  SHF.R.S32.HI R139, RZ, 0x1f, R138 ;  /* 0x0000001fff8b7819 */ /* 0x000fe2000001148a */
[-C--:B------:R-:W-:Y:S01]  /*1fd0*/  IMAD R0, R4, R88.reuse, R0 ;  /* 0x0000005804007224 */ /* 0x080fe200078e0200 */
[----:B-----5:R-:W-:Y:S01]  /*1fe0*/  SHF.R.S32.HI R72, RZ, 0x1f, R60 ;  /* 0x0000001fff487819 */ /* 0x020fe2000001143c */
[----:B------:R-:W-:-:S04]  /*1ff0*/  IMAD.WIDE.U32 R4, R116, R88, R146 ;  /* 0x0000005874047225 */ /* 0x000fc800078e0092 */
[----:B------:R-:W-:Y:S01]  /*2000*/  IMAD.IADD R0, R5, 0x1, R0 ;  /* 0x0000000105007824 */ /* 0x000fe200078e0200 */
[----:B------:R-:W-:Y:S01]  /*2010*/  @P1 LEA R8, P0, R4, c[0x0][0x220], 0x1 ;  /* 0x0000880004081a11 */ /* 0x000fe200078008ff */
[----:B------:R-:W-:Y:S02]  /*2020*/  IMAD R2, R77, c[0x0][0x1e0], RZ ;  /* 0x000078004d027a24 */ /* 0x000fe400078e02ff */
[----:B------:R-:W-:Y:S01]  /*2030*/  IMAD.WIDE.U32 R6, R78, c[0x0][0x1e0], RZ ;  /* 0x000078004e067a25 */ /* 0x000fe200078e00ff */
[----:B------:R-:W-:Y:S02]  /*2040*/  @P1 LEA.HI.X R9, R4, c[0x0][0x224], R0, 0x1, P0 ;  /* 0x0000890004091a11 */ /* 0x000fe400000f0c00 */
[----:B------:R-:W-:Y:S01]  /*2050*/  ISETP.GT.AND P0, PT, R3, 0x20, PT ;  /* 0x000000200300780c */ /* 0x000fe20003f04270 */
[----:B------:R-:W-:Y:S02]  /*2060*/  IMAD R2, R78, c[0x0][0x1e4], R2 ;  /* 0x000079004e027a24 */ /* 0x000fe400078e0202 */
[----:B------:R-:W-:Y:S01]  /*2070*/  IMAD.SHL.U32 R91, R91, 0x20, RZ ;  /* 0x000000205b5b7824 */ /* 0x000fe200078e00ff */
[----:B------:R-:W-:Y:S01]  /*2080*/  @!PT LDS RZ, [RZ] ;  /* 0x00000000fffff984 */ /* 0x000fe20000000800 */
[----:B------:R-:W-:Y:S01]  /*2090*/  @!PT LDS RZ, [RZ] ;  /* 0x00000000fffff984 */ /* 0x000fe20000000800 */
[----:B------:R-:W-:Y:S01]  /*20a0*/  @!PT LDS RZ, [RZ] ;  /* 0x00000000fffff984 */ /* 0x000fe20000000800 */
[----:B------:R1:W-:Y:S01]  /*20b0*/  @P1 LDGSTS.E.BYPASS.LTC128B.128 [R217+0x6100], [R8.64], !P5 ;  /* 0x0610000008d91fae */ /* 0x0003e2000e901d46 */
[----:B------:R-:W-:-:S02]  /*20c0*/  IMAD.IADD R7, R7, 0x1, R2 ;  /* 0x0000000107077824 */ /* 0x000fc400078e0202 */
[----:B------:R-:W-:Y:S01]  /*20d0*/  IMAD R89, R118, c[0x0][0x1e0], RZ ;  /* 0x0000780076597a24 */ /* 0x000fe200078e02ff */
[----:B------:R1:W-:Y:S01]  /*20e0*/  @P1 LDGSTS.E.BYPASS.LTC128B.128 [R217+0x8100], [R8.64+0x80], !P4 ;  /* 0x0810008008d91fae */ /* 0x0003e2000e101d46 */
[----:B------:R-:W-:-:S03]  /*20f0*/  IMAD.WIDE.U32 R144, R241, c[0x0][0x1e8], R6 ;  /* 0x00007a00f1907a25 */ /* 0x000fc600078e0006 */
[----:B------:R1:W-:Y:S01]  /*2100*/  @P1 LDGSTS.E.BYPASS.LTC128B.128 [R217+0xa100], [R8.64+0x100], !P3 ;  /* 0x0a10010008d91fae */ /* 0x0003e2000d901d46 */
[----:B------:R-:W-:Y:S01]  /*2110*/  @P0 IADD3 R2, P1, R91, R4, RZ ;  /* 0x000000045b020210 */ /* 0x000fe20007f3e0ff */
[----:B------:R-:W-:Y:S02]  /*2120*/  IMAD R145, R241, c[0x0][0x1ec], R145 ;  /* 0x00007b00f1917a24 */ /* 0x000fe400078e0291 */
[C---:B------:R-:W-:Y:S01]  /*2130*/  IMAD.WIDE.U32 R148, R225.reuse, c[0x0][0x1e0], RZ ;  /* 0x00007800e1947a25 */ /* 0x040fe200078e00ff */
[----:B------:R-:W-:Y:S02]  /*2140*/  @P0 IADD3.X R0, R0, R90, RZ, P1, !PT ;  /* 0x0000005a00000210 */ /* 0x000fe40000ffe4ff */
[----:B------:R-:W-:Y:S01]  /*2150*/  @P0 LEA R4, P1, R2, c[0x0][0x220], 0x1 ;  /* 0x0000880002040a11 */ /* 0x000fe200078208ff */
[----:B------:R-:W-:-:S03]  /*2160*/  IMAD R89, R225, c[0x0][0x1e4], R89 ;  /* 0x00007900e1597a24 */ /* 0x000fc600078e0259 */
[----:B------:R-:W-:Y:S01]  /*2170*/  @P0 LEA.HI.X R5, R2, c[0x0][0x224], R0, 0x1, P1 ;  /* 0x0000890002050a11 */ /* 0x000fe200008f0c00 */
[----:B------:R-:W-:Y:S02]  /*2180*/  IMAD.SHL.U32 R0, R86, 0x2, RZ ;  /* 0x0000000256007824 */ /* 0x000fe400078e00ff */
[----:B------:R-:W-:Y:S02]  /*2190*/  IMAD.IADD R89, R149, 0x1, R89 ;  /* 0x0000000195597824 */ /* 0x000fe400078e0259 */
[----:B------:R3:W-:Y:S04]  /*21a0*/  @P0 LDGSTS.E.BYPASS.LTC128B.128 [R217+0x7100], [R4.64], !P5 ;  /* 0x0710000004d90fae */ /* 0x0007e8000e901d46 */
[----:B------:R3:W-:Y:S04]  /*21b0*/  @P0 LDGSTS.E.BYPASS.LTC128B.128 [R217+0x9100], [R4.64+0x80], !P4 ;  /* 0x0910008004d90fae */ /* 0x0007e8000e101d46 */
[----:B------:R3:W-:Y:S01]  /*21c0*/  @P0 LDGSTS.E.BYPASS.LTC128B.128 [R217+0xb100], [R4.64+0x100], !P3 ;  /* 0x0b10010004d90fae */ /* 0x0007e2000d901d46 */
[----:B------:R-:W-:-:S02]  /*21d0*/  ISETP.GE.AND P0, PT, R140, c[0x0][0x27c], PT ;  /* 0x00009f008c007a0c */ /* 0x000fc40003f06270 */
[----:B-1----:R-:W-:Y:S01]  /*21e0*/  IADD3 R9, R140, 0x20, RZ ;  /* 0x000000208c097810 */ /* 0x002fe20007ffe0ff */
[----:B------:R-:W0:Y:S01]  /*21f0*/  LDGDEPBAR ;  /* 0x00000000000079af */ /* 0x000e220000000000 */
[----:B------:R-:W-:Y:S02]  /*2200*/  WARPSYNC 0xffffffff ;  /* 0xffffffff00007948 */ /* 0x000fe40003800000 */
[----:B------:R-:W-:Y:S02]  /*2210*/  ISETP.GE.AND P1, PT, R9, c[0x0][0x27c], PT ;  /* 0x00009f0009007a0c */ /* 0x000fe40003f26270 */
[----:B--2---:R-:W-:Y:S01]  /*2220*/  @P2 SHF.R.S32.HI R76, RZ, 0x1f, R126 ;  /* 0x0000001fff4c2819 */ /* 0x004fe2000001147e */
[----:B------:R-:W-:Y:S01]  /*2230*/  @!P2 IMAD.MOV.U32 R76, RZ, RZ, R63 ;  /* 0x000000ffff4ca224 */ /* 0x000fe200078e003f */
[----:B------:R-:W-:Y:S02]  /*2240*/  @!P2 MOV R126, R240 ;  /* 0x000000f0007ea202 */ /* 0x000fe40000000f00 */
[----:B------:R-:W-:-:S02]  /*2250*/  ISETP.GE.AND P2, PT, R10, c[0x0][0x27c], PT ;  /* 0x00009f000a007a0c */ /* 0x000fc40003f46270 */
[----:B------:R-:W-:Y:S02]  /*2260*/  SEL R76, R76, RZ, !P6 ;  /* 0x000000ff4c4c7207 */ /* 0x000fe40007000000 */
[----:B------:R-:W-:-:S03]  /*2270*/  SEL R126, R126, RZ, !P6 ;  /* 0x000000ff7e7e7207 */ /* 0x000fc60007000000 */
[----:B------:R-:W-:Y:S02]  /*2280*/  IMAD R83, R76, c[0x0][0x1f0], RZ ;  /* 0x00007c004c537a24 */ /* 0x000fe400078e02ff */
[----:B------:R-:W-:-:S04]  /*2290*/  IMAD.WIDE.U32 R144, R126, c[0x0][0x1f0], R144 ;  /* 0x00007c007e907a25 */ /* 0x000fc800078e0090 */
[----:B------:R-:W-:-:S05]  /*22a0*/  IMAD R83, R126, c[0x0][0x1f4], R83 ;  /* 0x00007d007e537a24 */ /* 0x000fca00078e0253 */
[----:B------:R-:W-:Y:S02]  /*22b0*/  IADD3 R83, R145, R83, RZ ;  /* 0x0000005391537210 */ /* 0x000fe40007ffe0ff */
[C---:B---3--:R-:W-:Y:S01]  /*22c0*/  IADD3 R7, -R0.reuse, c[0x0][0x1d4], RZ ;  /* 0x0000750000077a10 */ /* 0x048fe20007ffe1ff */
[----:B------:R-:W-:Y:S01]  /*22d0*/  IMAD.WIDE.U32 R12, R241, c[0x0][0x260], R246 ;  /* 0x00009800f10c7a25 */ /* 0x000fe200078e00f6 */
[----:B------:R-:W-:Y:S01]  /*22e0*/  SEL R4, RZ, c[0x0][0x27c], !P0 ;  /* 0x00009f00ff047a07 */ /* 0x000fe20004000000 */
[----:B------:R-:W-:Y:S01]  /*22f0*/  BAR.SYNC.DEFER_BLOCKING 0x0 ;  /* 0x0000000000007b1d */ /* 0x000fe20000010000 */
[CC--:B------:R-:W-:Y:S01]  /*2300*/  SEL R2, R0.reuse, R7.reuse, !P0 ;  /* 0x0000000700027207 */ /* 0x0c0fe20004000000 */
[----:B------:R-:W-:Y:S01]  /*2310*/  IMAD R79, R79, c[0x0][0x268], RZ ;  /* 0x00009a004f4f7a24 */ /* 0x000fe200078e02ff */
[-C--:B------:R-:W-:Y:S01]  /*2320*/  SEL R11, R0, R7.reuse, !P1 ;  /* 0x00000007000b7207 */ /* 0x080fe20004800000 */
[----:B------:R-:W-:Y:S01]  /*2330*/  IMAD.IADD R4, R140, 0x1, R4 ;  /* 0x000000018c047824 */ /* 0x000fe200078e0204 */
[----:B------:R-:W-:Y:S01]  /*2340*/  SEL R7, R0, R7, !P2 ;  /* 0x0000000700077207 */ /* 0x000fe20005000000 */
[----:B------:R-:W-:Y:S01]  /*2350*/  IMAD R120, R118, c[0x0][0x280], RZ ;  /* 0x0000a00076787a24 */ /* 0x000fe200078e02ff */
[----:B------:R-:W-:Y:S01]  /*2360*/  SEL R0, RZ, c[0x0][0x27c], !P1 ;  /* 0x00009f00ff007a07 */ /* 0x000fe20004800000 */
[----:B------:R-:W-:Y:S01]  /*2370*/  IMAD R13, R241, c[0x0][0x264], R13 ;  /* 0x00009900f10d7a24 */ /* 0x000fe200078e020d */
[----:B------:R-:W-:Y:S01]  /*2380*/  SEL R8, RZ, c[0x0][0x27c], !P2 ;  /* 0x00009f00ff087a07 */ /* 0x000fe20005000000 */
[----:B------:R-:W-:Y:S01]  /*2390*/  IMAD R79, R128, c[0x0][0x26c], R79 ;  /* 0x00009b00804f7a24 */ /* 0x000fe200078e024f */
[----:B------:R-:W-:Y:S01]  /*23a0*/  SHF.R.S32.HI R3, RZ, 0x1f, R2 ;  /* 0x0000001fff037819 */ /* 0x000fe20000011402 */
[----:B------:R-:W-:Y:S01]  /*23b0*/  IMAD.IADD R0, R9, 0x1, R0 ;  /* 0x0000000109007824 */ /* 0x000fe200078e0200 */
[----:B------:R-:W-:Y:S01]  /*23c0*/  SHF.R.S32.HI R6, RZ, 0x1f, R4 ;  /* 0x0000001fff067819 */ /* 0x000fe20000011404 */
[----:B------:R-:W-:Y:S01]  /*23d0*/  IMAD.IADD R8, R10, 0x1, R8 ;  /* 0x000000010a087824 */ /* 0x000fe200078e0208 */
[----:B------:R-:W-:Y:S01]  /*23e0*/  LEA.HI R3, R3, R2, RZ, 0x4 ;  /* 0x0000000203037211 */ /* 0x000fe200078f20ff */
[----:B------:R-:W-:Y:S01]  /*23f0*/  IMAD.WIDE.U32 R128, R128, c[0x0][0x268], R12 ;  /* 0x00009a0080807a25 */ /* 0x000fe200078e000c */
[----:B------:R-:W-:Y:S01]  /*2400*/  SHF.R.S32.HI R5, RZ, 0x1f, R0 ;  /* 0x0000001fff057819 */ /* 0x000fe20000011400 */
[----:B------:R-:W-:Y:S01]  /*2410*/  ULDC.U8 UR4, c[0x0][0x298] ;  /* 0x0000a60000047ab9 */ /* 0x000fe20000000000 */
[----:B------:R-:W-:Y:S01]  /*2420*/  SHF.R.S32.HI R2, RZ, 0x1f, R11 ;  /* 0x0000001fff027819 */ /* 0x000fe2000001140b */
[----:B------:R-:W-:Y:S01]  /*2430*/  IMAD R120, R225, c[0x0][0x284], R120 ;  /* 0x0000a100e1787a24 */ /* 0x000fe200078e0278 */
[-C--:B------:R-:W-:Y:S01]  /*2440*/  LEA.HI R114, R5, R0.reuse, RZ, 0x3 ;  /* 0x0000000005727211 */ /* 0x080fe200078f18ff */
[----:B------:R-:W-:Y:S01]  /*2450*/  IMAD.WIDE.U32 R124, R225, c[0x0][0x280], R138 ;  /* 0x0000a000e17c7a25 */ /* 0x000fe200078e008a */
[----:B------:R-:W-:-:S02]  /*2460*/  LEA.HI R5, R5, R0, RZ, 0x6 ;  /* 0x0000000005057211 */ /* 0x000fc400078f30ff */
[----:B------:R-:W-:Y:S01]  /*2470*/  SHF.R.S32.HI R0, RZ, 0x1f, R7 ;  /* 0x0000001fff007819 */ /* 0x000fe20000011407 */
[----:B------:R-:W-:Y:S01]  /*2480*/  IMAD.WIDE.U32 R122, R225, c[0x0][0x290], R138 ;  /* 0x0000a400e17a7a25 */ /* 0x000fe200078e008a */
[CC--:B------:R-:W-:Y:S02]  /*2490*/  LEA.HI R115, R6.reuse, R4.reuse, RZ, 0x3 ;  /* 0x0000000406737211 */ /* 0x0c0fe400078f18ff */
[----:B------:R-:W-:Y:S01]  /*24a0*/  LEA.HI R6, R6, R4, RZ, 0x6 ;  /* 0x0000000406067211 */ /* 0x000fe200078f30ff */
[----:B------:R-:W-:Y:S01]  /*24b0*/  IMAD.SHL.U32 R5, R5, 0x40, RZ ;  /* 0x0000004005057824 */ /* 0x000fe200078e00ff */
[----:B------:R-:W-:Y:S01]  /*24c0*/  SHF.R.S32.HI R4, RZ, 0x1f, R8 ;  /* 0x0000001fff047819 */ /* 0x000fe20000011408 */
[C-C-:B------:R-:W-:Y:S01]  /*24d0*/  IMAD.WIDE.U32 R16, R225.reuse, c[0x0][0x280], R140.reuse ;  /* 0x0000a000e1107a25 */ /* 0x140fe200078e008c */
[----:B------:R-:W-:Y:S02]  /*24e0*/  LEA.HI R2, R2, R11, RZ, 0x4 ;  /* 0x0000000b02027211 */ /* 0x000fe400078f20ff */
[----:B------:R-:W-:Y:S01]  /*24f0*/  LEA.HI R0, R0, R7, RZ, 0x4 ;  /* 0x0000000700007211 */ /* 0x000fe200078f20ff */
[----:B------:R-:W-:Y:S01]  /*2500*/  IMAD.SHL.U32 R6, R6, 0x40, RZ ;  /* 0x0000004006067824 */ /* 0x000fe200078e00ff */
[----:B------:R-:W-:Y:S01]  /*2510*/  LEA.HI R113, R4, R8, RZ, 0x3 ;  /* 0x0000000804717211 */ /* 0x000fe200078f18ff */
[----:B------:R-:W-:Y:S01]  /*2520*/  IMAD.WIDE.U32 R14, R225, c[0x0][0x290], R140 ;  /* 0x0000a400e10e7a25 */ /* 0x000fe200078e008c */
[----:B------:R-:W-:-:S02]  /*2530*/  SHF.R.S32.HI R3, RZ, 0x4, R3 ;  /* 0x00000004ff037819 */ /* 0x000fc40000011403 */
[----:B------:R-:W-:Y:S01]  /*2540*/  SHF.R.S32.HI R2, RZ, 0x4, R2 ;  /* 0x00000004ff027819 */ /* 0x000fe20000011402 */
[----:B------:R-:W-:Y:S01]  /*2550*/  IMAD.WIDE.U32 R12, R241, c[0x0][0x210], R140 ;  /* 0x00008400f10c7a25 */ /* 0x000fe200078e008c */
[----:B------:R-:W-:Y:S02]  /*2560*/  SHF.R.S32.HI R0, RZ, 0x4, R0 ;  /* 0x00000004ff007819 */ /* 0x000fe40000011400 */
[----:B------:R-:W-:Y:S01]  /*2570*/  LEA.HI.SX32 R112, R115, R3, 0x1d ;  /* 0x0000000373707211 */ /* 0x000fe200078feaff */
[----:B------:R-:W-:Y:S01]  /*2580*/  IMAD R73, R72, c[0x0][0x280], RZ ;  /* 0x0000a00048497a24 */ /* 0x000fe200078e02ff */
[----:B------:R-:W-:Y:S01]  /*2590*/  LEA.HI.SX32 R111, R114, R2, 0x1d ;  /* 0x00000002726f7211 */ /* 0x000fe200078feaff */
[----:B------:R-:W-:Y:S01]  /*25a0*/  IMAD.IADD R125, R125, 0x1, R120 ;  /* 0x000000017d7d7824 */ /* 0x000fe200078e0278 */
[----:B------:R-:W-:Y:S01]  /*25b0*/  LEA.HI.SX32 R110, R113, R0, 0x1d ;  /* 0x00000000716e7211 */ /* 0x000fe200078feaff */
[----:B------:R-:W-:Y:S01]  /*25c0*/  IMAD.IADD R121, R120, 0x1, R17 ;  /* 0x0000000178797824 */ /* 0x000fe200078e0211 */
[----:B------:R-:W-:Y:S01]  /*25d0*/  IADD3 R78, P6, R225, R78, RZ ;  /* 0x0000004ee14e7210 */ /* 0x000fe20007fde0ff */
[----:B------:R-:W-:Y:S01]  /*25e0*/  IMAD R76, R76, c[0x0][0x218], RZ ;  /* 0x000086004c4c7a24 */ /* 0x000fe200078e02ff */
[----:B------:R-:W-:Y:S01]  /*25f0*/  SHF.R.S32.HI R3, RZ, 0x1f, R112 ;  /* 0x0000001fff037819 */ /* 0x000fe20000011470 */
[----:B------:R-:W-:Y:S01]  /*2600*/  IMAD R72, R72, c[0x0][0x290], RZ ;  /* 0x0000a40048487a24 */ /* 0x000fe200078e02ff */
[----:B------:R-:W-:Y:S01]  /*2610*/  SHF.R.S32.HI R2, RZ, 0x1f, R111 ;  /* 0x0000001fff027819 */ /* 0x000fe2000001146f */
[----:B------:R-:W-:Y:S01]  /*2620*/  IMAD.X R77, R77, 0x1, R118, P6 ;  /* 0x000000014d4d7824 */ /* 0x000fe200030e0676 */
[----:B------:R-:W-:Y:S01]  /*2630*/  SHF.R.S32.HI R0, RZ, 0x1f, R110 ;  /* 0x0000001fff007819 */ /* 0x000fe2000001146e */
[----:B------:R-:W-:Y:S01]  /*2640*/  IMAD R118, R118, c[0x0][0x290], RZ ;  /* 0x0000a40076767a24 */ /* 0x000fe200078e02ff */
[----:B------:R-:W-:Y:S01]  /*2650*/  LEA.HI R4, R4, R8, RZ, 0x6 ;  /* 0x0000000804047211 */ /* 0x000fe200078f30ff */
[----:B------:R-:W-:Y:S01]  /*2660*/  IMAD R13, R241, c[0x0][0x214], R13 ;  /* 0x00008500f10d7a24 */ /* 0x000fe200078e020d */
[----:B------:R-:W-:Y:S01]  /*2670*/  LEA.HI R3, R3, R112, RZ, 0x3 ;  /* 0x0000007003037211 */ /* 0x000fe200078f18ff */
[----:B------:R-:W-:Y:S01]  /*2680*/  IMAD.SHL.U32 R112, R112, 0x8, RZ ;  /* 0x0000000870707824 */ /* 0x000fe200078e00ff */
[----:B------:R-:W-:Y:S01]  /*2690*/  LEA.HI R2, R2, R111, RZ, 0x3 ;  /* 0x0000006f02027211 */ /* 0x000fe200078f18ff */
[----:B------:R-:W-:Y:S01]  /*26a0*/  IMAD.SHL.U32 R111, R111, 0x8, RZ ;  /* 0x000000086f6f7824 */ /* 0x000fe200078e00ff */
[----:B------:R-:W-:Y:S01]  /*26b0*/  LEA.HI R0, R0, R110, RZ, 0x3 ;  /* 0x0000006e00007211 */ /* 0x000fe200078f18ff */
[----:B------:R-:W-:Y:S01]  /*26c0*/  IMAD.SHL.U32 R110, R110, 0x8, RZ ;  /* 0x000000086e6e7824 */ /* 0x000fe200078e00ff */
[----:B------:R-:W-:Y:S01]  /*26d0*/  LOP3.LUT R109, R224, 0x38, R115, 0xf8, !PT ;  /* 0x00000038e06d7812 */ /* 0x000fe200078ef873 */
[----:B------:R-:W-:Y:S01]  /*26e0*/  IMAD.SHL.U32 R4, R4, 0x40, RZ ;  /* 0x0000004004047824 */ /* 0x000fe200078e00ff */
[C---:B------:R-:W-:Y:S01]  /*26f0*/  LOP3.LUT R107, R224.reuse, 0x38, R114, 0xf8, !PT ;  /* 0x00000038e06b7812 */ /* 0x040fe200078ef872 */
[----:B------:R-:W-:Y:S01]  /*2700*/  IMAD.SHL.U32 R3, R3, 0x200, RZ ;  /* 0x0000020003037824 */ /* 0x000fe200078e00ff */
[----:B------:R-:W-:Y:S01]  /*2710*/  LOP3.LUT R105, R224, 0x38, R113, 0xf8, !PT ;  /* 0x00000038e0697812 */ /* 0x000fe200078ef871 */
[----:B------:R-:W-:Y:S01]  /*2720*/  IMAD.SHL.U32 R2, R2, 0x200, RZ ;  /* 0x0000020002027824 */ /* 0x000fe200078e00ff */
[----:B------:R-:W-:Y:S01]  /*2730*/  LOP3.LUT R108, R224, 0x38, R112, 0xf8, !PT ;  /* 0x00000038e06c7812 */ /* 0x000fe200078ef870 */
[----:B------:R-:W-:Y:S01]  /*2740*/  IMAD.SHL.U32 R0, R0, 0x200, RZ ;  /* 0x0000020000007824 */ /* 0x000fe200078e00ff */
[C---:B------:R-:W-:Y:S01]  /*2750*/  LOP3.LUT R106, R224.reuse, 0x38, R111, 0xf8, !PT ;  /* 0x00000038e06a7812 */ /* 0x040fe200078ef86f */
[----:B------:R-:W-:Y:S01]  /*2760*/  IMAD R118, R225, c[0x0][0x294], R118 ;  /* 0x0000a500e1767a24 */ /* 0x000fe200078e0276 */
[----:B------:R-:W-:Y:S01]  /*2770*/  LOP3.LUT R104, R224, 0x38, R110, 0xf8, !PT ;  /* 0x00000038e0687812 */ /* 0x000fe200078ef86e */
[----:B------:R-:W-:Y:S01]  /*2780*/  IMAD.MOV.U32 R120, RZ, RZ, R16 ;  /* 0x000000ffff787224 */ /* 0x000fe200078e0010 */
[----:B------:R-:W-:Y:S01]  /*2790*/  LOP3.LUT R6, R6, 0x7ffff000, RZ, 0xc0, !PT ;  /* 0x7ffff00006067812 */ /* 0x000fe200078ec0ff */
[----:B------:R-:W-:Y:S01]  /*27a0*/  IMAD.IADD R123, R123, 0x1, R118 ;  /* 0x000000017b7b7824 */ /* 0x000fe200078e0276 */
[-C--:B------:R-:W-:Y:S01]  /*27b0*/  LOP3.LUT R109, R109, R222.reuse, RZ, 0x3c, !PT ;  /* 0x000000de6d6d7212 */ /* 0x080fe200078e3cff */
[----:B------:R-:W-:Y:S01]  /*27c0*/  IMAD.IADD R119, R118, 0x1, R15 ;  /* 0x0000000176777824 */ /* 0x000fe200078e020f */
[----:B------:R-:W-:Y:S01]  /*27d0*/  LOP3.LUT R5, R5, 0x7ffff000, RZ, 0xc0, !PT ;  /* 0x7ffff00005057812 */ /* 0x000fe200078ec0ff */
[----:B------:R-:W-:Y:S01]  /*27e0*/  IMAD.MOV.U32 R118, RZ, RZ, R14 ;  /* 0x000000ffff767224 */ /* 0x000fe200078e000e */
[-C--:B------:R-:W-:Y:S01]  /*27f0*/  LOP3.LUT R107, R107, R222.reuse, RZ, 0x3c, !PT ;  /* 0x000000de6b6b7212 */ /* 0x080fe200078e3cff */
[----:B------:R-:W-:Y:S01]  /*2800*/  IMAD.MOV.U32 R93, RZ, RZ, c[0x0][0x1e0] ;  /* 0x00007800ff5d7624 */ /* 0x000fe200078e00ff */
[----:B------:R-:W-:Y:S01]  /*2810*/  LOP3.LUT R4, R4, 0x7ffff000, RZ, 0xc0, !PT ;  /* 0x7ffff00004047812 */ /* 0x000fe200078ec0ff */
[----:B------:R-:W-:Y:S01]  /*2820*/  IMAD.MOV.U32 R95, RZ, RZ, c[0x0][0x280] ;  /* 0x0000a000ff5f7624 */ /* 0x000fe200078e00ff */
[-C--:B------:R-:W-:Y:S01]  /*2830*/  LOP3.LUT R105, R105, R222.reuse, RZ, 0x3c, !PT ;  /* 0x000000de69697212 */ /* 0x080fe200078e3cff */
[----:B------:R-:W-:Y:S01]  /*2840*/  IMAD.MOV.U32 R97, RZ, RZ, c[0x0][0x290] ;  /* 0x0000a400ff617624 */ /* 0x000fe200078e00ff */
[-C--:B------:R-:W-:Y:S01]  /*2850*/  LOP3.LUT R108, R108, R222.reuse, RZ, 0x3c, !PT ;  /* 0x000000de6c6c7212 */ /* 0x080fe200078e3cff */
[----:B------:R-:W-:Y:S01]  /*2860*/  IMAD R76, R126, c[0x0][0x21c], R76 ;  /* 0x000087007e4c7a24 */ /* 0x000fe200078e024c */
[-C--:B------:R-:W-:Y:S01]  /*2870*/  LOP3.LUT R106, R106, R222.reuse, RZ, 0x3c, !PT ;  /* 0x000000de6a6a7212 */ /* 0x080fe200078e3cff */
[----:B------:R-:W-:Y:S01]  /*2880*/  IMAD R73, R60, c[0x0][0x284], R73 ;  /* 0x0000a1003c497a24 */ /* 0x000fe200078e0249 */
[----:B------:R-:W-:Y:S01]  /*2890*/  LOP3.LUT R104, R104, R222, RZ, 0x3c, !PT ;  /* 0x000000de68687212 */ /* 0x000fe200078e3cff */
[C---:B------:R-:W-:Y:S01]  /*28a0*/  IMAD R72, R60.reuse, c[0x0][0x294], R72 ;  /* 0x0000a5003c487a24 */ /* 0x040fe200078e0248 */
[----:B------:R-:W-:Y:S01]  /*28b0*/  LOP3.LUT R3, R3, 0x7ffff000, RZ, 0xc0, !PT ;  /* 0x7ffff00003037812 */ /* 0x000fe200078ec0ff */
[----:B------:R-:W-:Y:S01]  /*28c0*/  IMAD.WIDE.U32 R124, R60, c[0x0][0x280], R124 ;  /* 0x0000a0003c7c7a25 */ /* 0x000fe200078e007c */
[----:B------:R-:W-:-:S02]  /*28d0*/  LOP3.LUT R2, R2, 0x7ffff000, RZ, 0xc0, !PT ;  /* 0x7ffff00002027812 */ /* 0x000fc400078ec0ff */
[----:B------:R-:W-:Y:S01]  /*28e0*/  LOP3.LUT R0, R0, 0x7ffff000, RZ, 0xc0, !PT ;  /* 0x7ffff00000007812 */ /* 0x000fe200078ec0ff */
[----:B------:R-:W-:Y:S01]  /*28f0*/  IMAD.WIDE.U32 R122, R60, c[0x0][0x290], R122 ;  /* 0x0000a4003c7a7a25 */ /* 0x000fe200078e007a */
[--C-:B------:R-:W-:Y:S02]  /*2900*/  IADD3 R109, R109, R6, R220.reuse ;  /* 0x000000066d6d7210 */ /* 0x100fe40007ffe0dc */
[----:B------:R-:W-:Y:S01]  /*2910*/  IADD3 R107, R107, R5, R220 ;  /* 0x000000056b6b7210 */ /* 0x000fe20007ffe0dc */
[----:B------:R-:W-:Y:S01]  /*2920*/  IMAD.WIDE.U32 R126, R126, c[0x0][0x218], R12 ;  /* 0x000086007e7e7a25 */ /* 0x000fe200078e000c */
[--C-:B------:R-:W-:Y:S02]  /*2930*/  IADD3 R105, R105, R4, R220.reuse ;  /* 0x0000000469697210 */ /* 0x100fe40007ffe0dc */
[----:B------:R-:W-:Y:S01]  /*2940*/  IADD3 R108, R108, R3, R220 ;  /* 0x000000036c6c7210 */ /* 0x000fe20007ffe0dc */
[----:B------:R-:W-:Y:S01]  /*2950*/  IMAD.WIDE.U32 R120, R60, c[0x0][0x280], R120 ;  /* 0x0000a0003c787a25 */ /* 0x000fe200078e0078 */
[----:B------:R-:W-:-:S02]  /*2960*/  IADD3 R106, R106, R2, R220 ;  /* 0x000000026a6a7210 */ /* 0x000fc40007ffe0dc */
[----:B------:R-:W-:Y:S01]  /*2970*/  IADD3 R104, R104, R0, R220 ;  /* 0x0000000068687210 */ /* 0x000fe20007ffe0dc */
[----:B------:R-:W-:Y:S01]  /*2980*/  IMAD.WIDE.U32 R118, R60, c[0x0][0x290], R118 ;  /* 0x0000a4003c767a25 */ /* 0x000fe200078e0076 */
[----:B------:R-:W-:Y:S02]  /*2990*/  IADD3 R71, P1, P0, R144, R148, R140 ;  /* 0x0000009490477210 */ /* 0x000fe4000783e08c */
[----:B------:R-:W-:Y:S01]  /*29a0*/  LOP3.LUT R115, R115, 0xfffffff8, RZ, 0xc0, !PT ;  /* 0xfffffff873737812 */ /* 0x000fe200078ec0ff */
[----:B------:R-:W-:Y:S01]  /*29b0*/  IMAD.IADD R75, R125, 0x1, R73 ;  /* 0x000000017d4b7824 */ /* 0x000fe200078e0249 */
[----:B------:R-:W-:Y:S01]  /*29c0*/  LOP3.LUT R114, R114, 0xfffffff8, RZ, 0xc0, !PT ;  /* 0xfffffff872727812 */ /* 0x000fe200078ec0ff */
[----:B------:R-:W-:Y:S01]  /*29d0*/  IMAD.IADD R74, R123, 0x1, R72 ;  /* 0x000000017b4a7824 */ /* 0x000fe200078e0248 */
[----:B------:R-:W-:Y:S01]  /*29e0*/  LOP3.LUT R113, R113, 0xfffffff8, RZ, 0xc0, !PT ;  /* 0xfffffff871717812 */ /* 0x000fe200078ec0ff */
[----:B------:R-:W-:Y:S01]  /*29f0*/  IMAD.IADD R79, R129, 0x1, R79 ;  /* 0x00000001814f7824 */ /* 0x000fe200078e024f */
[CC--:B------:R-:W-:Y:S01]  /*2a00*/  SHF.L.U64.HI R92, R93.reuse, R96.reuse, c[0x0][0x1e4] ;  /* 0x000079005d5c7619 */ /* 0x0c0fe20000010260 */
[----:B------:R-:W-:Y:S01]  /*2a10*/  IMAD.SHL.U32 R93, R93, 0x40, RZ ;  /* 0x000000405d5d7824 */ /* 0x000fe200078e00ff */
[CC--:B------:R-:W-:Y:S01]  /*2a20*/  SHF.L.U64.HI R94, R95.reuse, R96.reuse, c[0x0][0x284] ;  /* 0x0000a1005f5e7619 */ /* 0x0c0fe20000010260 */
[----:B------:R-:W-:Y:S01]  /*2a30*/  IMAD.SHL.U32 R95, R95, 0x40, RZ ;  /* 0x000000405f5f7824 */ /* 0x000fe200078e00ff */
[----:B------:R-:W-:Y:S01]  /*2a40*/  ISETP.GE.AND P6, PT, R86, 0x1, PT ;  /* 0x000000015600780c */ /* 0x000fe20003fc6270 */
[----:B------:R-:W-:Y:S01]  /*2a50*/  IMAD.IADD R76, R127, 0x1, R76 ;  /* 0x000000017f4c7824 */ /* 0x000fe200078e024c */
[C---:B------:R-:W-:Y:S01]  /*2a60*/  SHF.L.U64.HI R96, R97.reuse, R96, c[0x0][0x294] ;  /* 0x0000a50061607619 */ /* 0x040fe20000010260 */
[----:B------:R-:W-:Y:S01]  /*2a70*/  IMAD.SHL.U32 R97, R97, 0x40, RZ ;  /* 0x0000004061617824 */ /* 0x000fe200078e00ff */
[----:B------:R-:W-:Y:S01]  /*2a80*/  ISETP.NE.AND P6, PT, RZ, UR4, PT ;  /* 0x00000004ff007c0c */ /* 0x000fe2000bfc5270 */
[----:B------:R-:W-:Y:S01]  /*2a90*/  IMAD.IADD R73, R73, 0x1, R121 ;  /* 0x0000000149497824 */ /* 0x000fe200078e0279 */
[----:B------:R-:W-:Y:S01]  /*2aa0*/  IADD3.X R70, R83, R89, R141, P1, P0 ;  /* 0x0000005953467210 */ /* 0x000fe20000fe048d */
[----:B------:R-:W-:Y:S01]  /*2ab0*/  IMAD.IADD R72, R72, 0x1, R119 ;  /* 0x0000000148487824 */ /* 0x000fe200078e0277 */
[----:B------:R-:W-:Y:S01]  /*2ac0*/  SHF.R.S32.HI R103, RZ, 0x1f, R115 ;  /* 0x0000001fff677819 */ /* 0x000fe20000011473 */
[----:B------:R-:W-:Y:S01]  /*2ad0*/  IMAD.SHL.U32 R109, R109, 0x2, RZ ;  /* 0x000000026d6d7824 */ /* 0x000fe200078e00ff */
        /* <DEDUP_REMOVED lines=9> */
[----:B------:R-:W-:-:S02]  /*2b70*/  IMAD.SHL.U32 R104, R104, 0x2, RZ ;  /* 0x0000000268687824 */ /* 0x000fc400078e00ff */
.L_x_181:
[-C--:B------:R-:W-:Y:S01]  /*2b80*/  IMAD R117, R92, R116.reuse, RZ ;  /* 0x000000745c757224 */ /* 0x080fe200078e02ff */
[----:B------:R-:W-:Y:S01]  /*2b90*/  SHF.R.S32.HI R69, RZ, 0x1f, R116 ;  /* 0x0000001fff457819 */ /* 0x000fe20000011474 */
[----:B------:R-:W-:Y:S01]  /*2ba0*/  IMAD.WIDE.U32 R16, R93, R116, RZ ;  /* 0x000000745d107225 */ /* 0x000fe200078e00ff */
[----:B------:R-:W-:Y:S04]  /*2bb0*/  DEPBAR.LE SB0, 0x0 ;  /* 0x000080000000791a */ /* 0x000fe80000000000 */
[----:B------:R-:W-:Y:S01]  /*2bc0*/  WARPSYNC 0xffffffff ;  /* 0xffffffff00007948 */ /* 0x000fe20003800000 */
[----:B------:R-:W-:Y:S01]  /*2bd0*/  BAR.SYNC.DEFER_BLOCKING 0x0 ;  /* 0x0000000000007b1d */ /* 0x000fe20000010000 */
[----:B------:R-:W-:Y:S01]  /*2be0*/  ISETP.GE.AND P2, PT, R86, 0x1, PT ;  /* 0x000000015600780c */ /* 0x000fe20003f46270 */
[----:B------:R-:W-:Y:S01]  /*2bf0*/  IMAD R117, R69, R93, R117 ;  /* 0x0000005d45757224 */ /* 0x000fe200078e0275 */
[----:B-1----:R-:W-:Y:S03]  /*2c00*/  IADD3 R2, P1, R71, R16, RZ ;  /* 0x0000001047027210 */ /* 0x002fe60007f3e0ff */
[----:B------:R-:W-:Y:S01]  /*2c10*/  IMAD.IADD R117, R17, 0x1, R117 ;  /* 0x0000000111757824 */ /* 0x000fe200078e0275 */
[C---:B------:R-:W-:Y:S03]  /*2c20*/  LEA R50, P0, R2.reuse, c[0x0][0x1c8], 0x1 ;  /* 0x0000720002327a11 */ /* 0x040fe600078008ff */
[----:B------:R-:W-:Y:S05]  /*2c30*/  IMAD.X R0, R117, 0x1, R70, P1 ;  /* 0x0000000175007824 */ /* 0x000fea00008e0646 */
[----:B------:R-:W-:Y:S01]  /*2c40*/  LEA.HI.X R51, R2, c[0x0][0x1cc], R0, 0x1, P0 ;  /* 0x0000730002337a11 */ /* 0x000fe200000f0c00 */
[----:B------:R-:W-:Y:S01]  /*2c50*/  BSSY B1, `(.L_x_157) ;  /* 0x0000389000017945 */ /* 0x000fe20003800000 */
[----:B------:R-:W-:-:S05]  /*2c60*/  @!P2 BRA `(.L_x_158) ;  /* 0x000036d00000a947 */ /* 0x000fca0003800000 */
[-C--:B------:R-:W-:Y:S02]  /*2c70*/  IMAD R2, R94, R116.reuse, RZ ;  /* 0x000000745e027224 */ /* 0x080fe400078e02ff */
[-C--:B------:R-:W-:Y:S02]  /*2c80*/  IMAD R0, R96, R116.reuse, RZ ;  /* 0x0000007460007224 */ /* 0x080fe400078e02ff */
[----:B------:R-:W-:Y:S02]  /*2c90*/  IMAD R3, R116, -0x40, R66 ;  /* 0xffffffc074037824 */ /* 0x000fe400078e0242 */
[-C--:B------:R-:W-:Y:S03]  /*2ca0*/  IMAD.WIDE.U32 R34, R95, R116.reuse, RZ ;  /* 0x000000745f227225 */ /* 0x080fe600078e00ff */
[----:B------:R-:W-:Y:S01]  /*2cb0*/  IMNMX R3, R3, 0x40, PT ;  /* 0x0000004003037817 */ /* 0x000fe20003800200 */
[----:B------:R-:W-:Y:S04]  /*2cc0*/  IMAD.WIDE.U32 R26, R97, R116, RZ ;  /* 0x00000074611a7225 */ /* 0x000fe800078e00ff */
[C---:B------:R-:W-:Y:S02]  /*2cd0*/  IMAD R2, R69.reuse, R95, R2 ;  /* 0x0000005f45027224 */ /* 0x040fe400078e0202 */
[----:B------:R-:W-:Y:S03]  /*2ce0*/  IMAD R0, R69, R97, R0 ;  /* 0x0000006145007224 */ /* 0x000fe600078e0200 */
[----:B------:R-:W-:Y:S02]  /*2cf0*/  IADD3 R2, R35, R2, RZ ;  /* 0x0000000223027210 */ /* 0x000fe40007ffe0ff */
[----:B------:R-:W-:Y:S01]  /*2d00*/  IADD3 R0, R27, R0, RZ ;  /* 0x000000001b007210 */ /* 0x000fe20007ffe0ff */
[----:B------:R-:W-:-:S05]  /*2d10*/  @!P6 BRA `(.L_x_159) ;  /* 0x00001b500000e947 */ /* 0x000fca0003800000 */
[----:B------:R-:W-:Y:S01]  /*2d20*/  ISETP.GE.AND P1, PT, R225, R3, PT ;  /* 0x00000003e100720c */ /* 0x000fe20003f26270 */
[----:B------:R-:W-:Y:S01]  /*2d30*/  BSSY B0, `(.L_x_160) ;  /* 0x000003a000007945 */ /* 0x000fe20003800000 */
        /* <DEDUP_REMOVED lines=12> */
[----:B------:R-:W-:-:S05]  /*2e00*/  @P1 BRA `(.L_x_161) ;  /* 0x000002c000001947 */ /* 0x000fca0003800000 */
[----:B------:R-:W-:Y:S01]  /*2e10*/  IADD3 R34, P0, R124, R34, RZ ;  /* 0x000000227c227210 */ /* 0x000fe20007f1e0ff */
[----:B------:R-:W-:Y:S01]  /*2e20*/  CS2R R24, SRZ ;  /* 0x0000000000187805 */ /* 0x000fe2000001ff00 */
[----:B------:R-:W-:Y:S01]  /*2e30*/  CS2R R32, SRZ ;  /* 0x0000000000207805 */ /* 0x000fe2000001ff00 */
[----:B------:R-:W-:Y:S01]  /*2e40*/  CS2R R28, SRZ ;  /* 0x00000000001c7805 */ /* 0x000fe2000001ff00 */
[----:B------:R-:W-:Y:S01]  /*2e50*/  CS2R R48, SRZ ;  /* 0x0000000000307805 */ /* 0x000fe2000001ff00 */
[----:B------:R-:W-:Y:S01]  /*2e60*/  IMAD.X R2, R2, 0x1, R75, P0 ;  /* 0x0000000102027824 */ /* 0x000fe200000e064b */
[----:B------:R-:W-:Y:S01]  /*2e70*/  IADD3 R26, P0, R122, R26, RZ ;  /* 0x0000001a7a1a7210 */ /* 0x000fe20007f1e0ff */
[----:B------:R-:W-:Y:S01]  /*2e80*/  CS2R R22, SRZ ;  /* 0x0000000000167805 */ /* 0x000fe2000001ff00 */
[----:B------:R-:W-:Y:S01]  /*2e90*/  CS2R R46, SRZ ;  /* 0x00000000002e7805 */ /* 0x000fe2000001ff00 */
[----:B------:R-:W-:Y:S01]  /*2ea0*/  CS2R R20, SRZ ;  /* 0x0000000000147805 */ /* 0x000fe2000001ff00 */
[----:B------:R-:W-:Y:S01]  /*2eb0*/  CS2R R42, SRZ ;  /* 0x00000000002a7805 */ /* 0x000fe2000001ff00 */
[----:B------:R-:W-:Y:S01]  /*2ec0*/  IMAD.X R0, R0, 0x1, R74, P0 ;  /* 0x0000000100007824 */ /* 0x000fe200000e064a */
[C---:B------:R-:W-:Y:S01]  /*2ed0*/  LEA R4, P0, R34.reuse, c[0x0][0x270], 0x1 ;  /* 0x00009c0022047a11 */ /* 0x040fe200078008ff */
[----:B------:R-:W-:Y:S01]  /*2ee0*/  CS2R R18, SRZ ;  /* 0x0000000000127805 */ /* 0x000fe2000001ff00 */
[----:B------:R-:W-:Y:S01]  /*2ef0*/  CS2R R40, SRZ ;  /* 0x0000000000287805 */ /* 0x000fe2000001ff00 */
[----:B------:R-:W-:Y:S01]  /*2f00*/  CS2R R16, SRZ ;  /* 0x0000000000107805 */ /* 0x000fe2000001ff00 */
[----:B------:R-:W-:Y:S01]  /*2f10*/  LEA.HI.X R5, R34, c[0x0][0x274], R2, 0x1, P0 ;  /* 0x00009d0022057a11 */ /* 0x000fe200000f0c02 */
[----:B------:R-:W-:Y:S01]  /*2f20*/  CS2R R36, SRZ ;  /* 0x0000000000247805 */ /* 0x000fe2000001ff00 */
[C---:B------:R-:W-:Y:S04]  /*2f30*/  LEA R2, P0, R26.reuse, c[0x0][0x288], 0x1 ;  /* 0x0000a2001a027a11 */ /* 0x040fe800078008ff */
[----:B------:R-:W-:Y:S02]  /*2f40*/  LEA.HI.X R3, R26, c[0x0][0x28c], R0, 0x1, P0 ;  /* 0x0000a3001a037a11 */ /* 0x000fe400000f0c00 */
[----:B------:R-:W-:Y:S11]  /*2f50*/  ISETP.GE.AND P0, PT, R138, c[0x0][0x27c], PT ;  /* 0x00009f008a007a0c */ /* 0x000ff60003f06270 */
[----:B------:R-:W-:Y:S02]  /*2f60*/  @!UPT UIADD3 URZ, URZ, URZ, URZ ;  /* 0x0000003f3f3ff290 */ /* 0x000fe4000fffe03f */
[----:B------:R1:W5:Y:S04]  /*2f70*/  @!P0 LDG.E.64 R24, [R4.64] ;  /* 0x0000000604188981 */ /* 0x000368000c1e1b00 */
[----:B------:R1:W5:Y:S01]  /*2f80*/  @!P0 LDG.E.64 R32, [R2.64] ;  /* 0x0000000602208981 */ /* 0x000362000c1e1b00 */
[----:B------:R-:W-:Y:S11]  /*2f90*/  ISETP.GE.AND P0, PT, R134, c[0x0][0x27c], PT ;  /* 0x00009f0086007a0c */ /* 0x000ff60003f06270 */
[----:B------:R-:W-:Y:S02]  /*2fa0*/  @!UPT UIADD3 URZ, URZ, URZ, URZ ;  /* 0x0000003f3f3ff290 */ /* 0x000fe4000fffe03f */
[----:B------:R1:W5:Y:S04]  /*2fb0*/  @!P0 LDG.E.64 R28, [R4.64+0x20] ;  /* 0x00002006041c8981 */ /* 0x000368000c1e1b00 */
[----:B------:R1:W5:Y:S01]  /*2fc0*/  @!P0 LDG.E.64 R48, [R2.64+0x20] ;  /* 0x0000200602308981 */ /* 0x000362000c1e1b00 */
        /* <DEDUP_REMOVED lines=15> */
[----:B------:R1:W5:Y:S02]  /*30c0*/  @!P0 LDG.E.64 R36, [R2.64+0xa0] ;  /* 0x0000a00602248981 */ /* 0x000364000c1e1b00 */
.L_x_161:
[----:B------:R-:W-:Y:S05]  /*30d0*/  BSYNC B0 ;  /* 0x0000000000007941 */ /* 0x000fea0003800000 */
.L_x_160:
[----:B------:R-:W-:-:S05]  /*30e0*/  @P1 BRA `(.L_x_162) ;  /* 0x000033f000001947 */ /* 0x000fca0003800000 */
[----:B-----5:R-:W-:Y:S01]  /*30f0*/  MOV R0, R19 ;  /* 0x0000001300007202 */ /* 0x020fe20000000f00 */
[----:B-1----:R-:W-:Y:S01]  /*3100*/  IMAD.MOV.U32 R4, RZ, RZ, R16 ;  /* 0x000000ffff047224 */ /* 0x002fe200078e0010 */
[----:B------:R-:W-:Y:S01]  /*3110*/  ISETP.GE.AND P0, PT, R140, c[0x0][0x1d4], PT ;  /* 0x000075008c007a0c */ /* 0x000fe20003f06270 */
[----:B------:R-:W-:Y:S01]  /*3120*/  IMAD.MOV.U32 R3, RZ, RZ, R17 ;  /* 0x000000ffff037224 */ /* 0x000fe200078e0011 */
[----:B------:R-:W-:Y:S01]  /*3130*/  BSSY B0, `(.L_x_163) ;  /* 0x0000054000007945 */ /* 0x000fe20003800000 */
[----:B------:R-:W-:Y:S03]  /*3140*/  IMAD.MOV.U32 R2, RZ, RZ, R18 ;  /* 0x000000ffff027224 */ /* 0x000fe600078e0012 */
[----:B------:R-:W-:Y:S01]  /*3150*/  PRMT R5, R3, 0x5410, R4 ;  /* 0x0000541003057816 */ /* 0x000fe20000000004 */
[----:B------:R-:W-:Y:S01]  /*3160*/  IMAD.MOV.U32 R4, RZ, RZ, R20 ;  /* 0x000000ffff047224 */ /* 0x000fe200078e0014 */
[----:B------:R-:W-:Y:S01]  /*3170*/  PRMT R6, R0, 0x5410, R2 ;  /* 0x0000541000067816 */ /* 0x000fe20000000002 */
[----:B------:R-:W-:Y:S01]  /*3180*/  IMAD.MOV.U32 R3, RZ, RZ, R21 ;  /* 0x000000ffff037224 */ /* 0x000fe200078e0015 */
[----:B------:R-:W-:Y:S01]  /*3190*/  MOV R2, R22 ;  /* 0x0000001600027202 */ /* 0x000fe20000000f00 */
        /* <DEDUP_REMOVED lines=11> */
[----:B------:R-:W-:Y:S02]  /*3250*/  MOV R4, R40 ;  /* 0x0000002800047202 */ /* 0x000fe40000000f00 */
[----:B------:R-:W-:Y:S02]  /*3260*/  MOV R0, R43 ;  /* 0x0000002b00007202 */ /* 0x000fe40000000f00 */
[----:B------:R-:W-:Y:S01]  /*3270*/  PRMT R38, R3, 0x5410, R4 ;  /* 0x0000541003267816 */ /* 0x000fe20000000004 */
[----:B------:R-:W-:Y:S01]  /*3280*/  IMAD.MOV.U32 R4, RZ, RZ, R46 ;  /* 0x000000ffff047224 */ /* 0x000fe200078e002e */
[----:B------:R-:W-:Y:S01]  /*3290*/  PRMT R39, R0, 0x5410, R2 ;  /* 0x0000541000277816 */ /* 0x000fe20000000002 */
[----:B------:R-:W-:Y:S01]  /*32a0*/  IMAD.MOV.U32 R3, RZ, RZ, R47 ;  /* 0x000000ffff037224 */ /* 0x000fe200078e002f */
[----:B------:R-:W-:Y:S01]  /*32b0*/  MOV R2, R48 ;  /* 0x0000003000027202 */ /* 0x000fe20000000f00 */
[----:B------:R-:W-:Y:S03]  /*32c0*/  IMAD.MOV.U32 R0, RZ, RZ, R49 ;  /* 0x000000ffff007224 */ /* 0x000fe600078e0031 */
[----:B------:R-:W-:Y:S02]  /*32d0*/  PRMT R44, R3, 0x5410, R4 ;  /* 0x00005410032c7816 */ /* 0x000fe40000000004 */
[----:B------:R-:W-:Y:S01]  /*32e0*/  PRMT R45, R0, 0x5410, R2 ;  /* 0x00005410002d7816 */ /* 0x000fe20000000002 */
[----:B------:R-:W-:-:S05]  /*32f0*/  @P0 BRA `(.L_x_164) ;  /* 0x0000037000000947 */ /* 0x000fca0003800000 */
[----:B------:R-:W-:Y:S01]  /*3300*/  ISETP.GE.AND P0, PT, R138, c[0x0][0x27c], PT ;  /* 0x00009f008a007a0c */ /* 0x000fe20003f06270 */
[----:B------:R-:W1:Y:S01]  /*3310*/  LDS.128 R12, [R230+0x6000] ;  /* 0x00600000e60c7984 */ /* 0x000e620000000c00 */
[----:B------:R-:W-:Y:S01]  /*3320*/  MOV R2, R24 ;  /* 0x0000001800027202 */ /* 0x000fe20000000f00 */
[----:B------:R-:W-:Y:S02]  /*3330*/  IMAD.MOV.U32 R27, RZ, RZ, R32 ;  /* 0x000000ffff1b7224 */ /* 0x000fe400078e0020 */
[----:B------:R-:W-:Y:S02]  /*3340*/  IMAD.MOV.U32 R26, RZ, RZ, R33 ;  /* 0x000000ffff1a7224 */ /* 0x000fe400078e0021 */
[----:B------:R-:W-:Y:S06]  /*3350*/  IMAD.MOV.U32 R3, RZ, RZ, R25 ;  /* 0x000000ffff037224 */ /* 0x000fec00078e0019 */
[----:B------:R-:W-:Y:S02]  /*3360*/  @!P0 SHF.R.U64 R31, R32, 0x10, R33 ;  /* 0x00000010201f8819 */ /* 0x000fe40000001221 */
[--C-:B------:R-:W-:Y:S02]  /*3370*/  @!P0 SHF.R.U64 R4, R24, 0x10, R25.reuse ;  /* 0x0000001018048819 */ /* 0x100fe40000001219 */
[----:B------:R-:W-:Y:S02]  /*3380*/  @!P0 SHF.R.U32.HI R0, RZ, 0x10, R25 ;  /* 0x00000010ff008819 */ /* 0x000fe40000011619 */
[----:B------:R-:W-:Y:S02]  /*3390*/  @!P0 PRMT R27, R27, 0x5410, R31 ;  /* 0x000054101b1b8816 */ /* 0x000fe4000000001f */
[----:B------:R-:W-:Y:S02]  /*33a0*/  @!P0 PRMT R4, R2, 0x5410, R4 ;  /* 0x0000541002048816 */ /* 0x000fe40000000004 */
[----:B------:R-:W-:Y:S01]  /*33b0*/  @!P0 PRMT R3, R3, 0x5410, R0 ;  /* 0x0000541003038816 */ /* 0x000fe20000000000 */
[C---:B------:R-:W-:Y:S01]  /*33c0*/  @!P0 IMAD.U32 R25, R27.reuse, 0x10000, RZ ;  /* 0x000100001b198824 */ /* 0x040fe200078e00ff */
[----:B------:R-:W-:Y:S02]  /*33d0*/  @!P0 SHF.L.U32 R2, R4, 0x10, RZ ;  /* 0x0000001004028819 */ /* 0x000fe400000006ff */
[----:B------:R-:W-:Y:S02]  /*33e0*/  @!P0 SHF.R.U32.HI R30, RZ, 0x10, R33 ;  /* 0x00000010ff1e8819 */ /* 0x000fe40000011621 */
[----:B------:R-:W-:Y:S02]  /*33f0*/  @!P0 LOP3.LUT R27, R27, 0xffff0000, RZ, 0xc0, !PT ;  /* 0xffff00001b1b8812 */ /* 0x000fe400078ec0ff */
[----:B------:R-:W-:Y:S02]  /*3400*/  @!P0 PRMT R33, R26, 0x5410, R30 ;  /* 0x000054101a218816 */ /* 0x000fe4000000001e */
[----:B------:R-:W-:Y:S03]  /*3410*/  @!P0 LOP3.LUT R4, R4, 0xffff0000, RZ, 0xc0, !PT ;  /* 0xffff000004048812 */ /* 0x000fe600078ec0ff */
[C---:B------:R-:W-:Y:S01]  /*3420*/  @!P0 IMAD.U32 R31, R33.reuse, 0x10000, RZ ;  /* 0x00010000211f8824 */ /* 0x040fe200078e00ff */
[----:B------:R-:W-:Y:S01]  /*3430*/  @!P0 LOP3.LUT R33, R33, 0xffff0000, RZ, 0xc0, !PT ;  /* 0xffff000021218812 */ /* 0x000fe200078ec0ff */
[C---:B-1----:R-:W-:Y:S01]  /*3440*/  @!P0 IMAD.U32 R26, R12.reuse, 0x10000, RZ ;  /* 0x000100000c1a8824 */ /* 0x042fe200078e00ff */
[----:B------:R-:W-:Y:S02]  /*3450*/  @!P0 LOP3.LUT R0, R12, 0xffff0000, RZ, 0xc0, !PT ;  /* 0xffff00000c008812 */ /* 0x000fe400078ec0ff */
[C---:B------:R-:W-:Y:S02]  /*3460*/  @!P0 LOP3.LUT R24, R13.reuse, 0xffff0000, RZ, 0xc0, !PT ;  /* 0xffff00000d188812 */ /* 0x040fe400078ec0ff */
[----:B------:R-:W-:Y:S01]  /*3470*/  @!P0 SHF.L.U32 R30, R13, 0x10, RZ ;  /* 0x000000100d1e8819 */ /* 0x000fe200000006ff */
[----:B------:R-:W-:Y:S01]  /*3480*/  @!P0 FMUL.FTZ R52, R0, R25 ;  /* 0x0000001900348220 */ /* 0x000fe20000410000 */
[----:B------:R-:W-:Y:S01]  /*3490*/  @!P0 SHF.L.U32 R32, R14, 0x10, RZ ;  /* 0x000000100e208819 */ /* 0x000fe200000006ff */
[-C--:B------:R-:W-:Y:S01]  /*34a0*/  @!P0 FMUL.FTZ R0, R0, R2.reuse ;  /* 0x0000000200008220 */ /* 0x080fe20000410000 */
[----:B------:R-:W-:Y:S01]  /*34b0*/  @!P0 SHF.L.U32 R34, R15, 0x10, RZ ;  /* 0x000000100f228819 */ /* 0x000fe200000006ff */
[----:B------:R-:W-:Y:S02]  /*34c0*/  @!P0 FMUL.FTZ R53, R24, R27 ;  /* 0x0000001b18358220 */ /* 0x000fe40000410000 */
[----:B------:R-:W-:Y:S02]  /*34d0*/  @!P0 FFMA.FTZ R52, R26, R2, -R52 ;  /* 0x000000021a348223 */ /* 0x000fe40000010834 */
[----:B------:R-:W-:Y:S01]  /*34e0*/  @!P0 FFMA.FTZ R0, R25, R26, R0 ;  /* 0x0000001a19008223 */ /* 0x000fe20000010000 */
[----:B------:R-:W-:Y:S01]  /*34f0*/  @!P0 LOP3.LUT R26, R14, 0xffff0000, RZ, 0xc0, !PT ;  /* 0xffff00000e1a8812 */ /* 0x000fe200078ec0ff */
[-C--:B------:R-:W-:Y:S01]  /*3500*/  @!P0 FMUL.FTZ R2, R24, R4.reuse ;  /* 0x0000000418028220 */ /* 0x080fe20000410000 */
[----:B------:R-:W-:Y:S01]  /*3510*/  @!P0 LOP3.LUT R25, R15, 0xffff0000, RZ, 0xc0, !PT ;  /* 0xffff00000f198812 */ /* 0x000fe200078ec0ff */
[----:B------:R-:W-:Y:S01]  /*3520*/  @!P0 FFMA.FTZ R53, R30, R4, -R53 ;  /* 0x000000041e358223 */ /* 0x000fe20000010835 */
[----:B------:R-:W-:Y:S01]  /*3530*/  @!P0 F2FP.BF16.PACK_AB R0, R0, R52 ;  /* 0x000000340000823e */ /* 0x000fe200000010ff */
[C---:B------:R-:W-:Y:S01]  /*3540*/  @!P0 IMAD.U32 R4, R3.reuse, 0x10000, RZ ;  /* 0x0001000003048824 */ /* 0x040fe200078e00ff */
[----:B------:R-:W-:Y:S01]  /*3550*/  @!P0 LOP3.LUT R24, R3, 0xffff0000, RZ, 0xc0, !PT ;  /* 0xffff000003188812 */ /* 0x000fe200078ec0ff */
[C---:B------:R-:W-:Y:S02]  /*3560*/  @!P0 FMUL.FTZ R55, R26.reuse, R31 ;  /* 0x0000001f1a378220 */ /* 0x040fe40000410000 */
[-C--:B------:R-:W-:Y:S02]  /*3570*/  @!P0 FMUL.FTZ R3, R26, R4.reuse ;  /* 0x000000041a038220 */ /* 0x080fe40000410000 */
[C---:B------:R-:W-:Y:S02]  /*3580*/  @!P0 FMUL.FTZ R54, R25.reuse, R33 ;  /* 0x0000002119368220 */ /* 0x040fe40000410000 */
[----:B------:R-:W-:Y:S02]  /*3590*/  @!P0 FFMA.FTZ R26, R32, R4, -R55 ;  /* 0x00000004201a8223 */ /* 0x000fe40000010837 */
[----:B------:R-:W-:Y:S02]  /*35a0*/  @!P0 FMUL.FTZ R4, R25, R24 ;  /* 0x0000001819048220 */ /* 0x000fe40000410000 */
[----:B------:R-:W-:Y:S02]  /*35b0*/  @!P0 FFMA.FTZ R2, R27, R30, R2 ;  /* 0x0000001e1b028223 */ /* 0x000fe40000010002 */
[----:B------:R-:W-:Y:S02]  /*35c0*/  @!P0 FFMA.FTZ R3, R31, R32, R3 ;  /* 0x000000201f038223 */ /* 0x000fe40000010003 */
[----:B------:R-:W-:Y:S01]  /*35d0*/  @!P0 FFMA.FTZ R54, R34, R24, -R54 ;  /* 0x0000001822368223 */ /* 0x000fe20000010836 */
[----:B------:R-:W-:Y:S01]  /*35e0*/  @!P0 F2FP.BF16.PACK_AB R2, R2, R53 ;  /* 0x000000350202823e */ /* 0x000fe200000010ff */
[----:B------:R-:W-:Y:S01]  /*35f0*/  @!P0 FFMA.FTZ R4, R33, R34, R4 ;  /* 0x0000002221048223 */ /* 0x000fe20000010004 */
[----:B------:R-:W-:Y:S01]  /*3600*/  @!P0 F2FP.BF16.PACK_AB R3, R3, R26 ;  /* 0x0000001a0303823e */ /* 0x000fe200000010ff */
[----:B------:R-:W-:Y:S01]  /*3610*/  @!P0 IMAD.MOV.U32 R12, RZ, RZ, R0 ;  /* 0x000000ffff0c8224 */ /* 0x000fe200078e0000 */
[----:B------:R-:W-:Y:S02]  /*3620*/  @!P0 MOV R13, R2 ;  /* 0x00000002000d8202 */ /* 0x000fe40000000f00 */
[----:B------:R-:W-:Y:S01]  /*3630*/  @!P0 F2FP.BF16.PACK_AB R4, R4, R54 ;  /* 0x000000360404823e */ /* 0x000fe200000010ff */
[----:B------:R-:W-:Y:S03]  /*3640*/  @!P0 IMAD.MOV.U32 R14, RZ, RZ, R3 ;  /* 0x000000ffff0e8224 */ /* 0x000fe600078e0003 */
[----:B------:R-:W-:Y:S05]  /*3650*/  @!P0 MOV R15, R4 ;  /* 0x00000004000f8202 */ /* 0x000fea0000000f00 */
[----:B------:R1:W-:Y:S02]  /*3660*/  STG.E.128 [R50.64], R12 ;  /* 0x0000000c32007986 */ /* 0x0003e4000c101d06 */
.L_x_164:
[----:B------:R-:W-:Y:S05]  /*3670*/  BSYNC B0 ;  /* 0x0000000000007941 */ /* 0x000fea0003800000 */
.L_x_163:
[----:B------:R-:W-:Y:S01]  /*3680*/  ISETP.GE.AND P0, PT, R9, c[0x0][0x1d4], PT ;  /* 0x0000750009007a0c */ /* 0x000fe20003f06270 */
[----:B------:R-:W-:Y:S01]  /*3690*/  @!UPT UIADD3 URZ, URZ, URZ, URZ ;  /* 0x0000003f3f3ff290 */ /* 0x000fe2000fffe03f */
[----:B------:R-:W-:Y:S11]  /*36a0*/  BSSY B0, `(.L_x_165) ;  /* 0x0000036000007945 */ /* 0x000ff60003800000 */
[----:B------:R-:W-:-:S05]  /*36b0*/  @P0 BRA `(.L_x_166) ;  /* 0x0000034000000947 */ /* 0x000fca0003800000 */
[----:B------:R-:W-:Y:S01]  /*36c0*/  ISETP.GE.AND P0, PT, R134, c[0x0][0x27c], PT ;  /* 0x00009f0086007a0c */ /* 0x000fe20003f06270 */
[----:B-1----:R-:W1:Y:S11]  /*36d0*/  LDS.128 R12, [R229+0x6000] ;  /* 0x00600000e50c7984 */ /* 0x002e760000000c00 */
[----:B------:R-:W-:Y:S01]  /*36e0*/  @!UPT UIADD3 URZ, URZ, URZ, URZ ;  /* 0x0000003f3f3ff290 */ /* 0x000fe2000fffe03f */
[----:B------:R-:W-:Y:S02]  /*36f0*/  @!P0 SHF.R.U64 R0, R28, 0x10, R29 ;  /* 0x000000101c008819 */ /* 0x000fe4000000121d */
[--C-:B------:R-:W-:Y:S02]  /*3700*/  @!P0 SHF.R.U64 R2, R48, 0x10, R49.reuse ;  /* 0x0000001030028819 */ /* 0x100fe40000001231 */
[----:B------:R-:W-:Y:S02]  /*3710*/  @!P0 SHF.R.U32.HI R24, RZ, 0x10, R49 ;  /* 0x00000010ff188819 */ /* 0x000fe40000011631 */
[----:B------:R-:W-:Y:S02]  /*3720*/  @!P0 PRMT R0, R11, 0x5432, R0 ;  /* 0x000054320b008816 */ /* 0x000fe40000000000 */
[C---:B------:R-:W-:Y:S02]  /*3730*/  @!P0 PRMT R4, R45.reuse, 0x5432, R2 ;  /* 0x000054322d048816 */ /* 0x040fe40000000002 */
[----:B------:R-:W-:Y:S01]  /*3740*/  @!P0 SHF.R.U32.HI R3, RZ, 0x10, R29 ;  /* 0x00000010ff038819 */ /* 0x000fe2000001161d */
[----:B------:R-:W-:Y:S01]  /*3750*/  @!P0 IMAD.U32 R2, R0, 0x10000, RZ ;  /* 0x0001000000028824 */ /* 0x000fe200078e00ff */
[----:B------:R-:W-:Y:S01]  /*3760*/  @!P0 PRMT R30, R45, 0x5410, R24 ;  /* 0x000054102d1e8816 */ /* 0x000fe20000000018 */
[C---:B------:R-:W-:Y:S01]  /*3770*/  @!P0 IMAD.U32 R25, R4.reuse, 0x10000, RZ ;  /* 0x0001000004198824 */ /* 0x040fe200078e00ff */
[----:B------:R-:W-:Y:S02]  /*3780*/  @!P0 PRMT R3, R11, 0x5410, R3 ;  /* 0x000054100b038816 */ /* 0x000fe40000000003 */
[----:B------:R-:W-:Y:S02]  /*3790*/  @!P0 LOP3.LUT R27, R4, 0xffff0000, RZ, 0xc0, !PT ;  /* 0xffff0000041b8812 */ /* 0x000fe400078ec0ff */
[----:B------:R-:W-:Y:S01]  /*37a0*/  @!P0 LOP3.LUT R4, R0, 0xffff0000, RZ, 0xc0, !PT ;  /* 0xffff000000048812 */ /* 0x000fe200078ec0ff */
[C---:B-1----:R-:W-:Y:S01]  /*37b0*/  @!P0 IMAD.U32 R28, R13.reuse, 0x10000, RZ ;  /* 0x000100000d1c8824 */ /* 0x042fe200078e00ff */
[C---:B------:R-:W-:Y:S02]  /*37c0*/  @!P0 LOP3.LUT R24, R12.reuse, 0xffff0000, RZ, 0xc0, !PT ;  /* 0xffff00000c188812 */ /* 0x040fe400078ec0ff */
[----:B------:R-:W-:Y:S02]  /*37d0*/  @!P0 LOP3.LUT R11, R13, 0xffff0000, RZ, 0xc0, !PT ;  /* 0xffff00000d0b8812 */ /* 0x000fe400078ec0ff */
[----:B------:R-:W-:Y:S01]  /*37e0*/  @!P0 SHF.L.U32 R26, R12, 0x10, RZ ;  /* 0x000000100c1a8819 */ /* 0x000fe200000006ff */
[----:B------:R-:W-:Y:S01]  /*37f0*/  @!P0 FMUL.FTZ R0, R24, R2 ;  /* 0x0000000218008220 */ /* 0x000fe20000410000 */
[----:B------:R-:W-:Y:S01]  /*3800*/  @!P0 SHF.L.U32 R29, R14, 0x10, RZ ;  /* 0x000000100e1d8819 */ /* 0x000fe200000006ff */
[----:B------:R-:W-:Y:S01]  /*3810*/  @!P0 FMUL.FTZ R32, R24, R25 ;  /* 0x0000001918208220 */ /* 0x000fe20000410000 */
[----:B------:R-:W-:Y:S01]  /*3820*/  @!P0 LOP3.LUT R24, R15, 0xffff0000, RZ, 0xc0, !PT ;  /* 0xffff00000f188812 */ /* 0x000fe200078ec0ff */
[----:B------:R-:W-:Y:S01]  /*3830*/  @!P0 FMUL.FTZ R33, R11, R27 ;  /* 0x0000001b0b218220 */ /* 0x000fe20000410000 */
[----:B------:R-:W-:Y:S01]  /*3840*/  @!P0 SHF.L.U32 R31, R15, 0x10, RZ ;  /* 0x000000100f1f8819 */ /* 0x000fe200000006ff */
[----:B------:R-:W-:Y:S01]  /*3850*/  @!P0 FFMA.FTZ R0, R25, R26, R0 ;  /* 0x0000001a19008223 */ /* 0x000fe20000010000 */
[----:B------:R-:W-:Y:S01]  /*3860*/  @!P0 LOP3.LUT R25, R14, 0xffff0000, RZ, 0xc0, !PT ;  /* 0xffff00000e198812 */ /* 0x000fe200078ec0ff */
[----:B------:R-:W-:Y:S02]  /*3870*/  @!P0 FFMA.FTZ R32, R26, R2, -R32 ;  /* 0x000000021a208223 */ /* 0x000fe40000010820 */
[C---:B------:R-:W-:Y:S01]  /*3880*/  @!P0 IMAD.U32 R26, R30.reuse, 0x10000, RZ ;  /* 0x000100001e1a8824 */ /* 0x040fe200078e00ff */
[----:B------:R-:W-:Y:S01]  /*3890*/  @!P0 LOP3.LUT R30, R30, 0xffff0000, RZ, 0xc0, !PT ;  /* 0xffff00001e1e8812 */ /* 0x000fe200078ec0ff */
[----:B------:R-:W-:Y:S01]  /*38a0*/  @!P0 FMUL.FTZ R2, R11, R4 ;  /* 0x000000040b028220 */ /* 0x000fe20000410000 */
[----:B------:R-:W-:Y:S01]  /*38b0*/  @!P0 F2FP.BF16.PACK_AB R0, R0, R32 ;  /* 0x000000200000823e */ /* 0x000fe200000010ff */
[----:B------:R-:W-:Y:S01]  /*38c0*/  @!P0 FFMA.FTZ R33, R28, R4, -R33 ;  /* 0x000000041c218223 */ /* 0x000fe20000010821 */
[C---:B------:R-:W-:Y:S01]  /*38d0*/  @!P0 LOP3.LUT R11, R3.reuse, 0xffff0000, RZ, 0xc0, !PT ;  /* 0xffff0000030b8812 */ /* 0x040fe200078ec0ff */
[----:B------:R-:W-:Y:S02]  /*38e0*/  @!P0 IMAD.U32 R4, R3, 0x10000, RZ ;  /* 0x0001000003048824 */ /* 0x000fe400078e00ff */
[C---:B------:R-:W-:Y:S02]  /*38f0*/  @!P0 FMUL.FTZ R45, R25.reuse, R26 ;  /* 0x0000001a192d8220 */ /* 0x040fe40000410000 */
[----:B------:R-:W-:Y:S02]  /*3900*/  @!P0 FMUL.FTZ R3, R25, R4 ;  /* 0x0000000419038220 */ /* 0x000fe40000410000 */
        /* <DEDUP_REMOVED lines=14> */
[----:B------:R1:W-:Y:S02]  /*39f0*/  STG.E.128 [R50.64+0x40], R12 ;  /* 0x0000400c32007986 */ /* 0x0003e4000c101d06 */
.L_x_166:
[----:B------:R-:W-:Y:S05]  /*3a00*/  BSYNC B0 ;  /* 0x0000000000007941 */ /* 0x000fea0003800000 */
.L_x_165:
        /* <DEDUP_REMOVED lines=11> */
[----:B------:R-:W-:Y:S02]  /*3ac0*/  @!P0 PRMT R4, R44, 0x5432, R2 ;  /* 0x000054322c048816 */ /* 0x000fe40000000002 */
[----:B------:R-:W-:Y:S01]  /*3ad0*/  @!P0 SHF.R.U32.HI R3, RZ, 0x10, R23 ;  /* 0x00000010ff038819 */ /* 0x000fe20000011617 */
[----:B------:R-:W-:Y:S01]  /*3ae0*/  @!P0 IMAD.U32 R2, R0, 0x10000, RZ ;  /* 0x0001000000028824 */ /* 0x000fe200078e00ff */
[----:B------:R-:W-:Y:S01]  /*3af0*/  @!P0 PRMT R27, R44, 0x5410, R11 ;  /* 0x000054102c1b8816 */ /* 0x000fe2000000000b */
[----:B------:R-:W-:Y:S01]  /*3b00*/  @!P0 IMAD.U32 R22, R4, 0x10000, RZ ;  /* 0x0001000004168824 */ /* 0x000fe200078e00ff */
[----:B------:R-:W-:Y:S02]  /*3b10*/  @!P0 PRMT R3, R8, 0x5410, R3 ;  /* 0x0000541008038816 */ /* 0x000fe40000000003 */
[----:B------:R-:W-:Y:S02]  /*3b20*/  @!P0 LOP3.LUT R24, R4, 0xffff0000, RZ, 0xc0, !PT ;  /* 0xffff000004188812 */ /* 0x000fe400078ec0ff */
[----:B------:R-:W-:Y:S01]  /*3b30*/  @!P0 LOP3.LUT R4, R0, 0xffff0000, RZ, 0xc0, !PT ;  /* 0xffff000000048812 */ /* 0x000fe200078ec0ff */
[C---:B-1----:R-:W-:Y:S01]  /*3b40*/  @!P0 IMAD.U32 R25, R13.reuse, 0x10000, RZ ;  /* 0x000100000d198824 */ /* 0x042fe200078e00ff */
[C---:B------:R-:W-:Y:S02]  /*3b50*/  @!P0 LOP3.LUT R11, R12.reuse, 0xffff0000, RZ, 0xc0, !PT ;  /* 0xffff00000c0b8812 */ /* 0x040fe400078ec0ff */
[----:B------:R-:W-:Y:S02]  /*3b60*/  @!P0 LOP3.LUT R8, R13, 0xffff0000, RZ, 0xc0, !PT ;  /* 0xffff00000d088812 */ /* 0x000fe400078ec0ff */
[----:B------:R-:W-:Y:S01]  /*3b70*/  @!P0 SHF.L.U32 R23, R12, 0x10, RZ ;  /* 0x000000100c178819 */ /* 0x000fe200000006ff */
[C---:B------:R-:W-:Y:S01]  /*3b80*/  @!P0 FMUL.FTZ R0, R11.reuse, R2 ;  /* 0x000000020b008220 */ /* 0x040fe20000410000 */
[----:B------:R-:W-:Y:S01]  /*3b90*/  @!P0 SHF.L.U32 R26, R14, 0x10, RZ ;  /* 0x000000100e1a8819 */ /* 0x000fe200000006ff */
[----:B------:R-:W-:Y:S01]  /*3ba0*/  @!P0 FMUL.FTZ R29, R11, R22 ;  /* 0x000000160b1d8220 */ /* 0x000fe20000410000 */
[C---:B------:R-:W-:Y:S01]  /*3bb0*/  @!P0 LOP3.LUT R11, R15.reuse, 0xffff0000, RZ, 0xc0, !PT ;  /* 0xffff00000f0b8812 */ /* 0x040fe200078ec0ff */
[----:B------:R-:W-:Y:S01]  /*3bc0*/  @!P0 FMUL.FTZ R30, R8, R24 ;  /* 0x00000018081e8220 */ /* 0x000fe20000410000 */
[----:B------:R-:W-:Y:S01]  /*3bd0*/  @!P0 SHF.L.U32 R28, R15, 0x10, RZ ;  /* 0x000000100f1c8819 */ /* 0x000fe200000006ff */
[----:B------:R-:W-:Y:S01]  /*3be0*/  @!P0 FFMA.FTZ R0, R22, R23, R0 ;  /* 0x0000001716008223 */ /* 0x000fe20000010000 */
[----:B------:R-:W-:Y:S01]  /*3bf0*/  @!P0 LOP3.LUT R22, R14, 0xffff0000, RZ, 0xc0, !PT ;  /* 0xffff00000e168812 */ /* 0x000fe200078ec0ff */
[----:B------:R-:W-:Y:S02]  /*3c00*/  @!P0 FFMA.FTZ R29, R23, R2, -R29 ;  /* 0x00000002171d8223 */ /* 0x000fe4000001081d */
[C---:B------:R-:W-:Y:S01]  /*3c10*/  @!P0 IMAD.U32 R23, R27.reuse, 0x10000, RZ ;  /* 0x000100001b178824 */ /* 0x040fe200078e00ff */
[----:B------:R-:W-:Y:S01]  /*3c20*/  @!P0 LOP3.LUT R27, R27, 0xffff0000, RZ, 0xc0, !PT ;  /* 0xffff00001b1b8812 */ /* 0x000fe200078ec0ff */
[-C--:B------:R-:W-:Y:S01]  /*3c30*/  @!P0 FMUL.FTZ R2, R8, R4.reuse ;  /* 0x0000000408028220 */ /* 0x080fe20000410000 */
[----:B------:R-:W-:Y:S01]  /*3c40*/  @!P0 F2FP.BF16.PACK_AB R0, R0, R29 ;  /* 0x0000001d0000823e */ /* 0x000fe200000010ff */
[----:B------:R-:W-:Y:S01]  /*3c50*/  @!P0 FFMA.FTZ R30, R25, R4, -R30 ;  /* 0x00000004191e8223 */ /* 0x000fe2000001081e */
[C---:B------:R-:W-:Y:S01]  /*3c60*/  @!P0 LOP3.LUT R8, R3.reuse, 0xffff0000, RZ, 0xc0, !PT ;  /* 0xffff000003088812 */ /* 0x040fe200078ec0ff */
[----:B------:R-:W-:Y:S02]  /*3c70*/  @!P0 IMAD.U32 R4, R3, 0x10000, RZ ;  /* 0x0001000003048824 */ /* 0x000fe400078e00ff */
        /* <DEDUP_REMOVED lines=17> */
.L_x_168:
[----:B------:R-:W-:Y:S05]  /*3d90*/  BSYNC B0 ;  /* 0x0000000000007941 */ /* 0x000fea0003800000 */
.L_x_167:
[----:B------:R-:W-:Y:S01]  /*3da0*/  IADD3 R0, R140, 0x60, RZ ;  /* 0x000000608c007810 */ /* 0x000fe20007ffe0ff */
[----:B------:R-:W-:Y:S03]  /*3db0*/  BSSY B0, `(.L_x_169) ;  /* 0x0000038000007945 */ /* 0x000fe60003800000 */
[----:B------:R-:W-:Y:S11]  /*3dc0*/  ISETP.GE.AND P0, PT, R0, c[0x0][0x1d4], PT ;  /* 0x0000750000007a0c */ /* 0x000ff60003f06270 */
[----:B------:R-:W-:Y:S02]  /*3dd0*/  @!UPT UIADD3 URZ, URZ, URZ, URZ ;  /* 0x0000003f3f3ff290 */ /* 0x000fe4000fffe03f */
        /* <DEDUP_REMOVED lines=53> */
.L_x_170:
[----:B------:R-:W-:Y:S05]  /*4130*/  BSYNC B0 ;  /* 0x0000000000007941 */ /* 0x000fea0003800000 */
.L_x_169:
        /* <DEDUP_REMOVED lines=57> */
.L_x_172:
[----:B------:R-:W-:Y:S05]  /*44d0*/  BSYNC B0 ;  /* 0x0000000000007941 */ /* 0x000fea0003800000 */
.L_x_171:
[----:B------:R-:W-:Y:S04]  /*44e0*/  IADD3 R0, R140, 0xa0, RZ ;  /* 0x000000a08c007810 */ /* 0x000fe80007ffe0ff */
        /* <DEDUP_REMOVED lines=54> */
[----:B------:R1:W-:Y:S01]  /*4850*/  STG.E.128 [R50.64+0x140], R12 ;  /* 0x0001400c32007986 */ /* 0x0003e2000c101d06 */
[----:B------:R-:W-:-:S05]  /*4860*/  BRA `(.L_x_162) ;  /* 0x00001c7000007947 */ /* 0x000fca0003800000 */
.L_x_159:
        /* <DEDUP_REMOVED lines=37> */
[----:B------:R1:W5:Y:S04]  /*4ac0*/  @!P0 LDG.E.128 R4, [R18.64] ;  /* 0x0000000612048981 */ /* 0x000368000c1e1d00 */
[----:B------:R1:W5:Y:S01]  /*4ad0*/  @!P0 LDG.E.128 R28, [R2.64] ;  /* 0x00000006021c8981 */ /* 0x000362000c1e1d00 */
[----:B------:R-:W-:Y:S11]  /*4ae0*/  ISETP.GE.AND P0, PT, R9, c[0x0][0x27c], PT ;  /* 0x00009f0009007a0c */ /* 0x000ff60003f06270 */
[----:B------:R-:W-:Y:S02]  /*4af0*/  @!UPT UIADD3 URZ, URZ, URZ, URZ ;  /* 0x0000003f3f3ff290 */ /* 0x000fe4000fffe03f */
[----:B------:R1:W5:Y:S04]  /*4b00*/  @!P0 LDG.E.128 R20, [R18.64+0x40] ;  /* 0x0000400612148981 */ /* 0x000368000c1e1d00 */
[----:B------:R1:W5:Y:S01]  /*4b10*/  @!P0 LDG.E.128 R48, [R2.64+0x40] ;  /* 0x0000400602308981 */ /* 0x000362000c1e1d00 */
[----:B------:R-:W-:Y:S11]  /*4b20*/  ISETP.GE.AND P0, PT, R10, c[0x0][0x27c], PT ;  /* 0x00009f000a007a0c */ /* 0x000ff60003f06270 */
[----:B------:R-:W-:Y:S02]  /*4b30*/  @!UPT UIADD3 URZ, URZ, URZ, URZ ;  /* 0x0000003f3f3ff290 */ /* 0x000fe4000fffe03f */
[----:B------:R1:W5:Y:S04]  /*4b40*/  @!P0 LDG.E.128 R12, [R18.64+0x80] ;  /* 0x00008006120c8981 */ /* 0x000368000c1e1d00 */
[----:B------:R1:W5:Y:S02]  /*4b50*/  @!P0 LDG.E.128 R44, [R2.64+0x80] ;  /* 0x00008006022c8981 */ /* 0x000364000c1e1d00 */
.L_x_174:
[----:B------:R-:W-:Y:S05]  /*4b60*/  BSYNC B0 ;  /* 0x0000000000007941 */ /* 0x000fea0003800000 */
.L_x_173:
[----:B------:R-:W-:Y:S04]  /*4b70*/  IADD3 R137, P0, R148, R16, RZ ;  /* 0x0000001094897210 */ /* 0x000fe80007f1e0ff */
[----:B------:R-:W-:Y:S01]  /*4b80*/  IADD3.X R117, R117, R89, RZ, P0, !PT ;  /* 0x0000005975757210 */ /* 0x000fe200007fe4ff */
[----:B------:R-:W-:-:S05]  /*4b90*/  @P1 BRA `(.L_x_162) ;  /* 0x0000194000001947 */ /* 0x000fca0003800000 */
[----:B-----5:R-:W-:Y:S01]  /*4ba0*/  MOV R0, R13 ;  /* 0x0000000d00007202 */ /* 0x020fe20000000f00 */
[----:B------:R-:W-:Y:S01]  /*4bb0*/  IMAD.MOV.U32 R8, RZ, RZ, R14 ;  /* 0x000000ffff087224 */ /* 0x000fe200078e000e */
[----:B------:R-:W-:Y:S01]  /*4bc0*/  ISETP.GE.AND P0, PT, R140, c[0x0][0x1d4], PT ;  /* 0x000075008c007a0c */ /* 0x000fe20003f06270 */
[----:B-1----:R-:W-:Y:S01]  /*4bd0*/  IMAD.MOV.U32 R3, RZ, RZ, R15 ;  /* 0x000000ffff037224 */ /* 0x002fe200078e000f */
        /* <DEDUP_REMOVED lines=20> */
[----:B------:R-:W-:Y:S02]  /*4d20*/  PRMT R58, R8, 0x5410, R3 ;  /* 0x00005410083a7816 */ /* 0x000fe40000000003 */
[----:B------:R-:W-:Y:S01]  /*4d30*/  PRMT R59, R0, 0x5410, R2 ;  /* 0x00005410003b7816 */ /* 0x000fe20000000002 */
[----:B------:R-:W-:-:S05]  /*4d40*/  @P0 BRA `(.L_x_176) ;  /* 0x0000077000000947 */ /* 0x000fca0003800000 */
[----:B------:R-:W-:Y:S01]  /*4d50*/  ISETP.GE.AND P2, PT, R112, c[0x0][0x1d4], PT ;  /* 0x0000750070007a0c */ /* 0x000fe20003f46270 */
[----:B------:R-:W-:Y:S01]  /*4d60*/  LDS.128 R16, [R108+0x6100] ;  /* 0x006100006c107984 */ /* 0x000fe20000000c00 */
[C---:B------:R-:W-:Y:S01]  /*4d70*/  IADD3 R8, P1, P0, R144.reuse, R137, R115 ;  /* 0x0000008990087210 */ /* 0x040fe2000783e073 */
[----:B------:R-:W-:Y:S02]  /*4d80*/  IMAD.MOV.U32 R32, RZ, RZ, R28 ;  /* 0x000000ffff207224 */ /* 0x000fe400078e001c */
[----:B------:R-:W-:Y:S01]  /*4d90*/  IMAD.MOV.U32 R27, RZ, RZ, R29 ;  /* 0x000000ffff1b7224 */ /* 0x000fe200078e001d */
[C---:B------:R-:W-:Y:S03]  /*4da0*/  IADD3.X R3, R83.reuse, R117, R103, P1, P0 ;  /* 0x0000007553037210 */ /* 0x040fe60000fe0467 */
[----:B------:R-:W1:Y:S04]  /*4db0*/  LDS.128 R52, [R109+0x6100] ;  /* 0x006100006d347984 */ /* 0x000e680000000c00 */
[----:B------:R-:W-:Y:S04]  /*4dc0*/  @!P2 IADD3 R2, P1, P0, R144, R137, R112 ;  /* 0x000000899002a210 */ /* 0x000fe8000783e070 */
[----:B------:R-:W-:Y:S02]  /*4dd0*/  @!P2 IADD3.X R0, R83, R117, R100, P1, P0 ;  /* 0x000000755300a210 */ /* 0x000fe40000fe0464 */
[C---:B------:R-:W-:Y:S04]  /*4de0*/  LEA R152, P0, R8.reuse, c[0x0][0x1c8], 0x1 ;  /* 0x0000720008987a11 */ /* 0x040fe800078008ff */
[----:B------:R-:W-:Y:S02]  /*4df0*/  LEA.HI.X R153, R8, c[0x0][0x1cc], R3, 0x1, P0 ;  /* 0x0000730008997a11 */ /* 0x000fe400000f0c03 */
[C---:B------:R-:W-:Y:S04]  /*4e00*/  @!P2 LEA R150, P0, R2.reuse, c[0x0][0x1c8], 0x1 ;  /* 0x000072000296aa11 */ /* 0x040fe800078008ff */
[----:B------:R-:W-:Y:S01]  /*4e10*/  @!P2 LEA.HI.X R151, R2, c[0x0][0x1cc], R0, 0x1, P0 ;  /* 0x000073000297aa11 */ /* 0x000fe200000f0c00 */
[----:B------:R-:W-:Y:S01]  /*4e20*/  IMAD.MOV.U32 R2, RZ, RZ, R4 ;  /* 0x000000ffff027224 */ /* 0x000fe200078e0004 */
[----:B------:R-:W-:Y:S01]  /*4e30*/  ISETP.GE.AND P0, PT, R140, c[0x0][0x27c], PT ;  /* 0x00009f008c007a0c */ /* 0x000fe20003f06270 */
[----:B------:R-:W-:Y:S11]  /*4e40*/  IMAD.MOV.U32 R0, RZ, RZ, R5 ;  /* 0x000000ffff007224 */ /* 0x000ff600078e0005 */
[----:B------:R-:W-:Y:S01]  /*4e50*/  @!UPT UIADD3 URZ, URZ, URZ, URZ ;  /* 0x0000003f3f3ff290 */ /* 0x000fe2000fffe03f */
[----:B------:R-:W-:Y:S01]  /*4e60*/  @!P0 SHF.R.U64 R33, R28, 0x10, R29 ;  /* 0x000000101c218819 */ /* 0x000fe2000000121d */
[--C-:B------:R-:W-:Y:S01]  /*4e70*/  IMAD.MOV.U32 R28, RZ, RZ, R31.reuse ;  /* 0x000000ffff1c7224 */ /* 0x100fe200078e001f */
[----:B------:R-:W-:Y:S02]  /*4e80*/  @!P0 SHF.R.U64 R35, R30, 0x10, R31 ;  /* 0x000000101e238819 */ /* 0x000fe4000000121f */
[----:B------:R-:W-:Y:S02]  /*4e90*/  @!P0 SHF.R.U32.HI R34, RZ, 0x10, R29 ;  /* 0x00000010ff228819 */ /* 0x000fe4000001161d */
[C---:B-1----:R-:W-:Y:S02]  /*4ea0*/  @!P0 SHF.L.U32 R37, R54.reuse, 0x10, RZ ;  /* 0x0000001036258819 */ /* 0x042fe400000006ff */
[----:B------:R-:W-:Y:S02]  /*4eb0*/  @!P0 LOP3.LUT R39, R54, 0xffff0000, RZ, 0xc0, !PT ;  /* 0xffff000036278812 */ /* 0x000fe400078ec0ff */
[C---:B------:R-:W-:Y:S02]  /*4ec0*/  @!P0 SHF.L.U32 R41, R55.reuse, 0x10, RZ ;  /* 0x0000001037298819 */ /* 0x040fe400000006ff */
[----:B------:R-:W-:Y:S02]  /*4ed0*/  @!P0 LOP3.LUT R43, R55, 0xffff0000, RZ, 0xc0, !PT ;  /* 0xffff0000372b8812 */ /* 0x000fe400078ec0ff */
[----:B------:R-:W-:Y:S02]  /*4ee0*/  @!P0 SHF.R.U32.HI R8, RZ, 0x10, R5 ;  /* 0x00000010ff088819 */ /* 0x000fe40000011605 */
[----:B------:R-:W-:Y:S02]  /*4ef0*/  MOV R29, R30 ;  /* 0x0000001e001d7202 */ /* 0x000fe40000000f00 */
[----:B------:R-:W-:Y:S01]  /*4f00*/  @!P0 PRMT R30, R32, 0x5410, R33 ;  /* 0x00005410201e8816 */ /* 0x000fe20000000021 */
[----:B------:R-:W-:Y:S01]  /*4f10*/  @!P0 IMAD.U32 R33, R53, 0x10000, RZ ;  /* 0x0001000035218824 */ /* 0x000fe200078e00ff */
[----:B------:R-:W-:Y:S01]  /*4f20*/  @!P0 PRMT R8, R0, 0x5410, R8 ;  /* 0x0000541000088816 */ /* 0x000fe20000000008 */
[----:B------:R-:W-:Y:S01]  /*4f30*/  @!P0 IMAD.U32 R0, R16, 0x10000, RZ ;  /* 0x0001000010008824 */ /* 0x000fe200078e00ff */
[----:B------:R-:W-:Y:S02]  /*4f40*/  @!P0 PRMT R29, R29, 0x5410, R35 ;  /* 0x000054101d1d8816 */ /* 0x000fe40000000023 */
[----:B------:R-:W-:Y:S02]  /*4f50*/  @!P0 LOP3.LUT R35, R53, 0xffff0000, RZ, 0xc0, !PT ;  /* 0xffff000035238812 */ /* 0x000fe400078ec0ff */
[----:B------:R-:W-:Y:S02]  /*4f60*/  @!P0 LOP3.LUT R38, R29, 0xffff0000, RZ, 0xc0, !PT ;  /* 0xffff00001d268812 */ /* 0x000fe400078ec0ff */
[----:B------:R-:W-:Y:S02]  /*4f70*/  @!P0 SHF.R.U32.HI R36, RZ, 0x10, R31 ;  /* 0x00000010ff248819 */ /* 0x000fe4000001161f */
[----:B------:R-:W-:Y:S01]  /*4f80*/  @!P0 PRMT R31, R27, 0x5410, R34 ;  /* 0x000054101b1f8816 */ /* 0x000fe20000000022 */
[----:B------:R-:W-:Y:S01]  /*4f90*/  @!P0 IMAD.U32 R27, R30, 0x10000, RZ ;  /* 0x000100001e1b8824 */ /* 0x000fe200078e00ff */
[----:B------:R-:W-:Y:S01]  /*4fa0*/  @!P0 PRMT R42, R28, 0x5410, R36 ;  /* 0x000054101c2a8816 */ /* 0x000fe20000000024 */
[----:B------:R-:W-:Y:S01]  /*4fb0*/  @!P0 IMAD.U32 R36, R29, 0x10000, RZ ;  /* 0x000100001d248824 */ /* 0x000fe200078e00ff */
[----:B------:R-:W-:Y:S01]  /*4fc0*/  @!P0 SHF.L.U32 R28, R52, 0x10, RZ ;  /* 0x00000010341c8819 */ /* 0x000fe200000006ff */
[C---:B------:R-:W-:Y:S01]  /*4fd0*/  @!P0 IMAD.U32 R32, R31.reuse, 0x10000, RZ ;  /* 0x000100001f208824 */ /* 0x040fe200078e00ff */
[----:B------:R-:W-:Y:S01]  /*4fe0*/  @!P0 LOP3.LUT R34, R31, 0xffff0000, RZ, 0xc0, !PT ;  /* 0xffff00001f228812 */ /* 0x000fe200078ec0ff */
[----:B------:R-:W-:Y:S01]  /*4ff0*/  @!P0 FMUL.FTZ R142, R0, R27 ;  /* 0x0000001b008e8220 */ /* 0x000fe20000410000 */
[----:B------:R-:W-:Y:S01]  /*5000*/  @!P0 LOP3.LUT R31, R52, 0xffff0000, RZ, 0xc0, !PT ;  /* 0xffff0000341f8812 */ /* 0x000fe200078ec0ff */
[----:B------:R-:W-:Y:S01]  /*5010*/  @!P0 IMAD.U32 R40, R42, 0x10000, RZ ;  /* 0x000100002a288824 */ /* 0x000fe200078e00ff */
[----:B------:R-:W-:Y:S01]  /*5020*/  @!P0 LOP3.LUT R30, R30, 0xffff0000, RZ, 0xc0, !PT ;  /* 0xffff00001e1e8812 */ /* 0x000fe200078ec0ff */
[----:B------:R-:W-:Y:S01]  /*5030*/  @!P0 IMAD.U32 R29, R19, 0x10000, RZ ;  /* 0x00010000131d8824 */ /* 0x000fe200078e00ff */
[----:B------:R-:W-:Y:S02]  /*5040*/  @!P0 LOP3.LUT R42, R42, 0xffff0000, RZ, 0xc0, !PT ;  /* 0xffff00002a2a8812 */ /* 0x000fe400078ec0ff */
[----:B------:R-:W-:Y:S01]  /*5050*/  @!P0 SHF.R.U64 R3, R4, 0x10, R5 ;  /* 0x0000001004038819 */ /* 0x000fe20000001205 */
[----:B------:R-:W-:Y:S01]  /*5060*/  IMAD.MOV.U32 R5, RZ, RZ, R6 ;  /* 0x000000ffff057224 */ /* 0x000fe200078e0006 */
[--C-:B------:R-:W-:Y:S01]  /*5070*/  @!P0 SHF.R.U64 R6, R6, 0x10, R7.reuse ;  /* 0x0000001006068819 */ /* 0x100fe20000001207 */
[----:B------:R-:W-:Y:S01]  /*5080*/  IMAD.MOV.U32 R4, RZ, RZ, R7 ;  /* 0x000000ffff047224 */ /* 0x000fe200078e0007 */
[----:B------:R-:W-:Y:S01]  /*5090*/  @!P0 PRMT R2, R2, 0x5410, R3 ;  /* 0x0000541002028816 */ /* 0x000fe20000000003 */
[----:B------:R-:W-:Y:S01]  /*50a0*/  @!P0 FMUL.FTZ R160, R29, R40 ;  /* 0x000000281da08220 */ /* 0x000fe20000410000 */
[----:B------:R-:W-:Y:S02]  /*50b0*/  @!P0 PRMT R5, R5, 0x5410, R6 ;  /* 0x0000541005058816 */ /* 0x000fe40000000006 */
[----:B------:R-:W-:Y:S01]  /*50c0*/  @!P0 SHF.L.U32 R6, R17, 0x10, RZ ;  /* 0x0000001011068819 */ /* 0x000fe200000006ff */
[----:B------:R-:W-:Y:S01]  /*50d0*/  @!P0 IMAD.U32 R3, R2, 0x10000, RZ ;  /* 0x0001000002038824 */ /* 0x000fe200078e00ff */
[----:B------:R-:W-:Y:S03]  /*50e0*/  @!P0 SHF.R.U32.HI R7, RZ, 0x10, R7 ;  /* 0x00000010ff078819 */ /* 0x000fe60000011607 */
[----:B------:R-:W-:Y:S01]  /*50f0*/  @!P0 FMUL.FTZ R154, R6, R32 ;  /* 0x00000020069a8220 */ /* 0x000fe20000410000 */
[----:B------:R-:W-:Y:S01]  /*5100*/  @!P0 PRMT R7, R4, 0x5410, R7 ;  /* 0x0000541004078816 */ /* 0x000fe20000000007 */
[C---:B------:R-:W-:Y:S01]  /*5110*/  @!P0 IMAD.U32 R4, R8.reuse, 0x10000, RZ ;  /* 0x0001000008048824 */ /* 0x040fe200078e00ff */
[----:B------:R-:W-:Y:S01]  /*5120*/  @!P0 LOP3.LUT R8, R8, 0xffff0000, RZ, 0xc0, !PT ;  /* 0xffff000008088812 */ /* 0x000fe200078ec0ff */
[-C--:B------:R-:W-:Y:S02]  /*5130*/  @!P0 FMUL.FTZ R0, R0, R3.reuse ;  /* 0x0000000300008220 */ /* 0x080fe40000410000 */
[----:B------:R-:W-:Y:S02]  /*5140*/  @!P0 FFMA.FTZ R142, R28, R3, -R142 ;  /* 0x000000031c8e8223 */ /* 0x000fe4000001088e */
[-C--:B------:R-:W-:Y:S01]  /*5150*/  @!P0 FMUL.FTZ R3, R6, R4.reuse ;  /* 0x0000000406038220 */ /* 0x080fe20000410000 */
[----:B------:R-:W-:Y:S01]  /*5160*/  @!P0 LOP3.LUT R6, R16, 0xffff0000, RZ, 0xc0, !PT ;  /* 0xffff000010068812 */ /* 0x000fe200078ec0ff */
[----:B------:R-:W-:Y:S01]  /*5170*/  @!P0 FFMA.FTZ R154, R33, R4, -R154 ;  /* 0x00000004219a8223 */ /* 0x000fe2000001089a */
[----:B------:R-:W-:Y:S01]  /*5180*/  @!P0 LOP3.LUT R4, R17, 0xffff0000, RZ, 0xc0, !PT ;  /* 0xffff000011048812 */ /* 0x000fe200078ec0ff */
[----:B------:R-:W-:Y:S01]  /*5190*/  @!P0 FFMA.FTZ R0, R27, R28, R0 ;  /* 0x0000001c1b008223 */ /* 0x000fe20000010000 */
[----:B------:R-:W-:Y:S01]  /*51a0*/  @!P0 LOP3.LUT R27, R2, 0xffff0000, RZ, 0xc0, !PT ;  /* 0xffff0000021b8812 */ /* 0x000fe200078ec0ff */
[----:B------:R-:W-:Y:S02]  /*51b0*/  @!P0 FMUL.FTZ R156, R6, R30 ;  /* 0x0000001e069c8220 */ /* 0x000fe40000410000 */
[----:B------:R-:W-:Y:S02]  /*51c0*/  @!P0 FMUL.FTZ R155, R4, R34 ;  /* 0x00000022049b8220 */ /* 0x000fe40000410000 */
[-C--:B------:R-:W-:Y:S02]  /*51d0*/  @!P0 FMUL.FTZ R2, R6, R27.reuse ;  /* 0x0000001b06028220 */ /* 0x080fe40000410000 */
[----:B------:R-:W-:Y:S01]  /*51e0*/  @!P0 FFMA.FTZ R156, R31, R27, -R156 ;  /* 0x0000001b1f9c8223 */ /* 0x000fe2000001089c */
[C---:B------:R-:W-:Y:S01]  /*51f0*/  @!P0 LOP3.LUT R27, R18.reuse, 0xffff0000, RZ, 0xc0, !PT ;  /* 0xffff0000121b8812 */ /* 0x040fe200078ec0ff */
[----:B------:R-:W-:Y:S02]  /*5200*/  @!P0 IMAD.U32 R28, R18, 0x10000, RZ ;  /* 0x00010000121c8824 */ /* 0x000fe400078e00ff */
[----:B------:R-:W-:Y:S01]  /*5210*/  @!P0 IMAD.U32 R6, R5, 0x10000, RZ ;  /* 0x0001000005068824 */ /* 0x000fe200078e00ff */
[----:B------:R-:W-:Y:S01]  /*5220*/  @!P0 F2FP.BF16.PACK_AB R142, R156, R142 ;  /* 0x0000008e9c8e823e */ /* 0x000fe200000010ff */
[-C--:B------:R-:W-:Y:S02]  /*5230*/  @!P0 FMUL.FTZ R4, R4, R8.reuse ;  /* 0x0000000804048220 */ /* 0x080fe40000410000 */
[----:B------:R-:W-:Y:S01]  /*5240*/  @!P0 FFMA.FTZ R155, R35, R8, -R155 ;  /* 0x00000008239b8223 */ /* 0x000fe2000001089b */
[----:B------:R-:W-:Y:S01]  /*5250*/  @!P0 LOP3.LUT R8, R5, 0xffff0000, RZ, 0xc0, !PT ;  /* 0xffff000005088812 */ /* 0x000fe200078ec0ff */
[C---:B------:R-:W-:Y:S01]  /*5260*/  @!P0 FMUL.FTZ R157, R28.reuse, R36 ;  /* 0x000000241c9d8220 */ /* 0x040fe20000410000 */
[----:B------:R-:W-:Y:S01]  /*5270*/  @!P0 MOV R52, R142 ;  /* 0x0000008e00348202 */ /* 0x000fe20000000f00 */
[----:B------:R-:W-:Y:S01]  /*5280*/  @!P0 FMUL.FTZ R5, R28, R6 ;  /* 0x000000061c058220 */ /* 0x000fe20000410000 */
[----:B------:R-:W-:Y:S01]  /*5290*/  @!P0 LOP3.LUT R28, R19, 0xffff0000, RZ, 0xc0, !PT ;  /* 0xffff0000131c8812 */ /* 0x000fe200078ec0ff */
[----:B------:R-:W-:Y:S01]  /*52a0*/  @!P0 FMUL.FTZ R158, R27, R38 ;  /* 0x000000261b9e8220 */ /* 0x000fe20000410000 */
[----:B------:R-:W-:Y:S01]  /*52b0*/  @!P0 F2FP.BF16.PACK_AB R154, R155, R154 ;  /* 0x0000009a9b9a823e */ /* 0x000fe200000010ff */
[----:B------:R-:W-:Y:S02]  /*52c0*/  @!P0 FFMA.FTZ R157, R37, R6, -R157 ;  /* 0x00000006259d8223 */ /* 0x000fe4000001089d */
[-C--:B------:R-:W-:Y:S01]  /*52d0*/  @!P0 FMUL.FTZ R6, R27, R8.reuse ;  /* 0x000000081b068220 */ /* 0x080fe20000410000 */
[----:B------:R-:W-:Y:S01]  /*52e0*/  @!P0 LOP3.LUT R27, R7, 0xffff0000, RZ, 0xc0, !PT ;  /* 0xffff0000071b8812 */ /* 0x000fe200078ec0ff */
[----:B------:R-:W-:Y:S02]  /*52f0*/  @!P0 FFMA.FTZ R2, R30, R31, R2 ;  /* 0x0000001f1e028223 */ /* 0x000fe40000010002 */
[----:B------:R-:W-:Y:S02]  /*5300*/  @!P0 FFMA.FTZ R158, R39, R8, -R158 ;  /* 0x00000008279e8223 */ /* 0x000fe4000001089e */
[----:B------:R-:W-:Y:S01]  /*5310*/  @!P0 IMAD.U32 R8, R7, 0x10000, RZ ;  /* 0x0001000007088824 */ /* 0x000fe200078e00ff */
[----:B------:R-:W-:Y:S01]  /*5320*/  @!P0 F2FP.BF16.PACK_AB R0, R2, R0 ;  /* 0x000000000200823e */ /* 0x000fe200000010ff */
[----:B------:R-:W-:Y:S01]  /*5330*/  @!P0 FMUL.FTZ R159, R28, R42 ;  /* 0x0000002a1c9f8220 */ /* 0x000fe20000410000 */
[----:B------:R-:W-:Y:S01]  /*5340*/  @!P0 F2FP.BF16.PACK_AB R157, R158, R157 ;  /* 0x0000009d9e9d823e */ /* 0x000fe200000010ff */
[----:B------:R-:W-:Y:S02]  /*5350*/  @!P0 FFMA.FTZ R3, R32, R33, R3 ;  /* 0x0000002120038223 */ /* 0x000fe40000010003 */
[----:B------:R-:W-:Y:S02]  /*5360*/  @!P0 FFMA.FTZ R4, R34, R35, R4 ;  /* 0x0000002322048223 */ /* 0x000fe40000010004 */
[-C--:B------:R-:W-:Y:S02]  /*5370*/  @!P0 FMUL.FTZ R7, R29, R8.reuse ;  /* 0x000000081d078220 */ /* 0x080fe40000410000 */
[----:B------:R-:W-:Y:S01]  /*5380*/  @!P0 FFMA.FTZ R29, R41, R8, -R160 ;  /* 0x00000008291d8223 */ /* 0x000fe200000108a0 */
[----:B------:R-:W-:Y:S01]  /*5390*/  @!P0 F2FP.BF16.PACK_AB R3, R4, R3 ;  /* 0x000000030403823e */ /* 0x000fe200000010ff */
[----:B------:R-:W-:Y:S02]  /*53a0*/  @!P0 FFMA.FTZ R159, R43, R27, -R159 ;  /* 0x0000001b2b9f8223 */ /* 0x000fe4000001089f */
[----:B------:R-:W-:Y:S02]  /*53b0*/  @!P0 FFMA.FTZ R5, R36, R37, R5 ;  /* 0x0000002524058223 */ /* 0x000fe40000010005 */
[----:B------:R-:W-:Y:S01]  /*53c0*/  @!P0 FMUL.FTZ R8, R28, R27 ;  /* 0x0000001b1c088220 */ /* 0x000fe20000410000 */
[----:B------:R-:W-:Y:S01]  /*53d0*/  @!P0 F2FP.BF16.PACK_AB R29, R159, R29 ;  /* 0x0000001d9f1d823e */ /* 0x000fe200000010ff */
[----:B------:R-:W-:Y:S02]  /*53e0*/  @!P0 FFMA.FTZ R6, R38, R39, R6 ;  /* 0x0000002726068223 */ /* 0x000fe40000010006 */
[----:B------:R-:W-:Y:S01]  /*53f0*/  @!P0 FFMA.FTZ R7, R40, R41, R7 ;  /* 0x0000002928078223 */ /* 0x000fe20000010007 */
[----:B------:R-:W-:Y:S01]  /*5400*/  @!P0 MOV R55, R29 ;  /* 0x0000001d00378202 */ /* 0x000fe20000000f00 */
[----:B------:R-:W-:Y:S01]  /*5410*/  @!P0 FFMA.FTZ R8, R42, R43, R8 ;  /* 0x0000002b2a088223 */ /* 0x000fe20000010008 */
[----:B------:R-:W-:Y:S01]  /*5420*/  @!P0 F2FP.BF16.PACK_AB R5, R6, R5 ;  /* 0x000000050605823e */ /* 0x000fe200000010ff */
[----:B------:R-:W-:Y:S02]  /*5430*/  @!P0 IMAD.MOV.U32 R53, RZ, RZ, R154 ;  /* 0x000000ffff358224 */ /* 0x000fe400078e009a */
[----:B------:R-:W-:Y:S01]  /*5440*/  @!P0 IMAD.MOV.U32 R54, RZ, RZ, R157 ;  /* 0x000000ffff368224 */ /* 0x000fe200078e009d */
[----:B------:R-:W-:Y:S01]  /*5450*/  @!P0 F2FP.BF16.PACK_AB R7, R8, R7 ;  /* 0x000000070807823e */ /* 0x000fe200000010ff */
[----:B------:R-:W-:Y:S01]  /*5460*/  @!P0 IMAD.MOV.U32 R16, RZ, RZ, R0 ;  /* 0x000000ffff108224 */ /* 0x000fe200078e0000 */
[----:B------:R-:W-:Y:S01]  /*5470*/  @!P0 MOV R18, R5 ;  /* 0x0000000500128202 */ /* 0x000fe20000000f00 */
[----:B------:R-:W-:Y:S01]  /*5480*/  @!P0 IMAD.MOV.U32 R17, RZ, RZ, R3 ;  /* 0x000000ffff118224 */ /* 0x000fe200078e0003 */
[----:B------:R1:W-:Y:S01]  /*5490*/  STG.E.128 [R152.64], R52 ;  /* 0x0000003498007986 */ /* 0x0003e2000c101d06 */
[----:B------:R-:W-:Y:S07]  /*54a0*/  @!P0 IMAD.MOV.U32 R19, RZ, RZ, R7 ;  /* 0x000000ffff138224 */ /* 0x000fee00078e0007 */
[----:B------:R1:W-:Y:S02]  /*54b0*/  @!P2 STG.E.128 [R150.64], R16 ;  /* 0x000000109600a986 */ /* 0x0003e4000c101d06 */
.L_x_176:
[----:B------:R-:W-:Y:S05]  /*54c0*/  BSYNC B0 ;  /* 0x0000000000007941 */ /* 0x000fea0003800000 */
.L_x_175:
[----:B------:R-:W-:Y:S01]  /*54d0*/  ISETP.GE.AND P0, PT, R9, c[0x0][0x1d4], PT ;  /* 0x0000750009007a0c */ /* 0x000fe20003f06270 */
[----:B------:R-:W-:Y:S01]  /*54e0*/  @!UPT UIADD3 URZ, URZ, URZ, URZ ;  /* 0x0000003f3f3ff290 */ /* 0x000fe2000fffe03f */
[----:B------:R-:W-:Y:S11]  /*54f0*/  BSSY B0, `(.L_x_177) ;  /* 0x0000071000007945 */ /* 0x000ff60003800000 */
[----:B------:R-:W-:-:S05]  /*5500*/  @P0 BRA `(.L_x_178) ;  /* 0x000006f000000947 */ /* 0x000fca0003800000 */
[----:B------:R-:W-:Y:S01]  /*5510*/  ISETP.GE.AND P2, PT, R111, c[0x0][0x1d4], PT ;  /* 0x000075006f007a0c */ /* 0x000fe20003f46270 */
[----:B-1----:R-:W-:Y:S01]  /*5520*/  LDS.128 R16, [R106+0x6100] ;  /* 0x006100006a107984 */ /* 0x002fe20000000c00 */
[C---:B------:R-:W-:Y:S04]  /*5530*/  IADD3 R4, P1, P0, R144.reuse, R137, R114 ;  /* 0x0000008990047210 */ /* 0x040fe8000783e072 */
[C---:B------:R-:W-:Y:S03]  /*5540*/  IADD3.X R3, R83.reuse, R117, R102, P1, P0 ;  /* 0x0000007553037210 */ /* 0x040fe60000fe0466 */
[----:B------:R-:W1:Y:S04]  /*5550*/  LDS.128 R40, [R107+0x6100] ;  /* 0x006100006b287984 */ /* 0x000e680000000c00 */
[----:B------:R-:W-:Y:S04]  /*5560*/  @!P2 IADD3 R2, P1, P0, R144, R137, R111 ;  /* 0x000000899002a210 */ /* 0x000fe8000783e06f */
[----:B------:R-:W-:Y:S02]  /*5570*/  @!P2 IADD3.X R0, R83, R117, R99, P1, P0 ;  /* 0x000000755300a210 */ /* 0x000fe40000fe0463 */
[C---:B------:R-:W-:Y:S04]  /*5580*/  LEA R52, P0, R4.reuse, c[0x0][0x1c8], 0x1 ;  /* 0x0000720004347a11 */ /* 0x040fe800078008ff */
[----:B------:R-:W-:Y:S02]  /*5590*/  LEA.HI.X R53, R4, c[0x0][0x1cc], R3, 0x1, P0 ;  /* 0x0000730004357a11 */ /* 0x000fe400000f0c03 */
[C---:B------:R-:W-:Y:S04]  /*55a0*/  @!P2 LEA R38, P0, R2.reuse, c[0x0][0x1c8], 0x1 ;  /* 0x000072000226aa11 */ /* 0x040fe800078008ff */
[----:B------:R-:W-:Y:S02]  /*55b0*/  @!P2 LEA.HI.X R39, R2, c[0x0][0x1cc], R0, 0x1, P0 ;  /* 0x000073000227aa11 */ /* 0x000fe400000f0c00 */
[----:B------:R-:W-:Y:S11]  /*55c0*/  ISETP.GE.AND P0, PT, R9, c[0x0][0x27c], PT ;  /* 0x00009f0009007a0c */ /* 0x000ff60003f06270 */
[----:B------:R-:W-:Y:S02]  /*55d0*/  @!UPT UIADD3 URZ, URZ, URZ, URZ ;  /* 0x0000003f3f3ff290 */ /* 0x000fe4000fffe03f */
[----:B------:R-:W-:Y:S02]  /*55e0*/  @!P0 SHF.R.U64 R0, R20, 0x10, R21 ;  /* 0x0000001014008819 */ /* 0x000fe40000001215 */
[----:B------:R-:W-:Y:S02]  /*55f0*/  @!P0 SHF.R.U64 R4, R22, 0x10, R23 ;  /* 0x0000001016048819 */ /* 0x000fe40000001217 */
[----:B------:R-:W-:Y:S01]  /*5600*/  @!P0 SHF.R.U64 R8, R50, 0x10, R51 ;  /* 0x0000001032088819 */ /* 0x000fe20000001233 */
[C---:B-1----:R-:W-:Y:S01]  /*5610*/  @!P0 IMAD.U32 R27, R41.reuse, 0x10000, RZ ;  /* 0x00010000291b8824 */ /* 0x042fe200078e00ff */
[----:B------:R-:W-:Y:S01]  /*5620*/  @!P0 LOP3.LUT R29, R41, 0xffff0000, RZ, 0xc0, !PT ;  /* 0xffff0000291d8812 */ /* 0x000fe200078ec0ff */
[C---:B------:R-:W-:Y:S01]  /*5630*/  @!P0 IMAD.U32 R35, R43.reuse, 0x10000, RZ ;  /* 0x000100002b238824 */ /* 0x040fe200078e00ff */
[----:B------:R-:W-:Y:S01]  /*5640*/  @!P0 LOP3.LUT R37, R43, 0xffff0000, RZ, 0xc0, !PT ;  /* 0xffff00002b258812 */ /* 0x000fe200078ec0ff */
[C---:B------:R-:W-:Y:S01]  /*5650*/  @!P0 IMAD.U32 R31, R42.reuse, 0x10000, RZ ;  /* 0x000100002a1f8824 */ /* 0x040fe200078e00ff */
[----:B------:R-:W-:Y:S02]  /*5660*/  @!P0 LOP3.LUT R33, R42, 0xffff0000, RZ, 0xc0, !PT ;  /* 0xffff00002a218812 */ /* 0x000fe400078ec0ff */
[C---:B------:R-:W-:Y:S02]  /*5670*/  @!P0 PRMT R0, R25.reuse, 0x5432, R0 ;  /* 0x0000543219008816 */ /* 0x040fe40000000000 */
[----:B------:R-:W-:Y:S01]  /*5680*/  @!P0 SHF.R.U32.HI R2, RZ, 0x10, R21 ;  /* 0x00000010ff028819 */ /* 0x000fe20000011615 */
[----:B------:R-:W-:Y:S01]  /*5690*/  @!P0 IMAD.U32 R21, R40, 0x10000, RZ ;  /* 0x0001000028158824 */ /* 0x000fe200078e00ff */
[----:B------:R-:W-:Y:S01]  /*56a0*/  @!P0 PRMT R32, R58, 0x5410, R8 ;  /* 0x000054103a208816 */ /* 0x000fe20000000008 */
[----:B------:R-:W-:Y:S01]  /*56b0*/  @!P0 IMAD.U32 R8, R16, 0x10000, RZ ;  /* 0x0001000010088824 */ /* 0x000fe200078e00ff */
[----:B------:R-:W-:Y:S01]  /*56c0*/  @!P0 PRMT R7, R25, 0x5410, R2 ;  /* 0x0000541019078816 */ /* 0x000fe20000000002 */
[----:B------:R-:W-:Y:S01]  /*56d0*/  @!P0 IMAD.U32 R2, R0, 0x10000, RZ ;  /* 0x0001000000028824 */ /* 0x000fe200078e00ff */
[----:B------:R-:W-:Y:S01]  /*56e0*/  @!P0 LOP3.LUT R25, R40, 0xffff0000, RZ, 0xc0, !PT ;  /* 0xffff000028198812 */ /* 0x000fe200078ec0ff */
[----:B------:R-:W-:Y:S01]  /*56f0*/  @!P0 IMAD.U32 R30, R32, 0x10000, RZ ;  /* 0x00010000201e8824 */ /* 0x000fe200078e00ff */
[----:B------:R-:W-:Y:S02]  /*5700*/  @!P0 SHF.R.U64 R5, R48, 0x10, R49 ;  /* 0x0000001030058819 */ /* 0x000fe40000001231 */
[----:B------:R-:W-:Y:S02]  /*5710*/  @!P0 SHF.R.U32.HI R3, RZ, 0x10, R23 ;  /* 0x00000010ff038819 */ /* 0x000fe40000011617 */
[C---:B------:R-:W-:Y:S02]  /*5720*/  @!P0 PRMT R23, R59.reuse, 0x5432, R5 ;  /* 0x000054323b178816 */ /* 0x040fe40000000005 */
[----:B------:R-:W-:Y:S02]  /*5730*/  @!P0 SHF.R.U32.HI R6, RZ, 0x10, R49 ;  /* 0x00000010ff068819 */ /* 0x000fe40000011631 */
[----:B------:R-:W-:Y:S02]  /*5740*/  @!P0 SHF.R.U32.HI R20, RZ, 0x10, R51 ;  /* 0x00000010ff148819 */ /* 0x000fe40000011633 */
[----:B------:R-:W-:Y:S02]  /*5750*/  @!P0 PRMT R28, R59, 0x5410, R6 ;  /* 0x000054103b1c8816 */ /* 0x000fe40000000006 */
[----:B------:R-:W-:Y:S01]  /*5760*/  @!P0 PRMT R22, R58, 0x5432, R20 ;  /* 0x000054323a168816 */ /* 0x000fe20000000014 */
[----:B------:R-:W-:Y:S01]  /*5770*/  @!P0 IMAD.U32 R20, R23, 0x10000, RZ ;  /* 0x0001000017148824 */ /* 0x000fe200078e00ff */
[----:B------:R-:W-:Y:S02]  /*5780*/  @!P0 PRMT R6, R26, 0x5432, R4 ;  /* 0x000054321a068816 */ /* 0x000fe40000000004 */
[----:B------:R-:W-:Y:S01]  /*5790*/  @!P0 LOP3.LUT R4, R16, 0xffff0000, RZ, 0xc0, !PT ;  /* 0xffff000010048812 */ /* 0x000fe200078ec0ff */
[----:B------:R-:W-:Y:S01]  /*57a0*/  @!P0 FMUL.FTZ R48, R8, R20 ;  /* 0x0000001408308220 */ /* 0x000fe20000410000 */
[C---:B------:R-:W-:Y:S01]  /*57b0*/  @!P0 LOP3.LUT R36, R22.reuse, 0xffff0000, RZ, 0xc0, !PT ;  /* 0xffff000016248812 */ /* 0x040fe200078ec0ff */
[----:B------:R-:W-:Y:S01]  /*57c0*/  @!P0 IMAD.U32 R34, R22, 0x10000, RZ ;  /* 0x0001000016228824 */ /* 0x000fe200078e00ff */
[----:B------:R-:W-:Y:S01]  /*57d0*/  @!P0 LOP3.LUT R22, R18, 0xffff0000, RZ, 0xc0, !PT ;  /* 0xffff000012168812 */ /* 0x000fe200078ec0ff */
[-C--:B------:R-:W-:Y:S01]  /*57e0*/  @!P0 FFMA.FTZ R48, R21, R2.reuse, -R48 ;  /* 0x0000000215308223 */ /* 0x080fe20000010830 */
[----:B------:R-:W-:Y:S02]  /*57f0*/  @!P0 LOP3.LUT R23, R23, 0xffff0000, RZ, 0xc0, !PT ;  /* 0xffff000017178812 */ /* 0x000fe400078ec0ff */
[----:B------:R-:W-:Y:S02]  /*5800*/  @!P0 PRMT R5, R26, 0x5410, R3 ;  /* 0x000054101a058816 */ /* 0x000fe40000000003 */
[----:B------:R-:W-:Y:S01]  /*5810*/  @!P0 LOP3.LUT R3, R0, 0xffff0000, RZ, 0xc0, !PT ;  /* 0xffff000000038812 */ /* 0x000fe200078ec0ff */
[----:B------:R-:W-:Y:S01]  /*5820*/  @!P0 FMUL.FTZ R49, R4, R23 ;  /* 0x0000001704318220 */ /* 0x000fe20000410000 */
[----:B------:R-:W-:Y:S01]  /*5830*/  @!P0 SHF.L.U32 R26, R28, 0x10, RZ ;  /* 0x000000101c1a8819 */ /* 0x000fe200000006ff */
[----:B------:R-:W-:Y:S01]  /*5840*/  @!P0 FMUL.FTZ R0, R8, R2 ;  /* 0x0000000208008220 */ /* 0x000fe20000410000 */
[----:B------:R-:W-:Y:S01]  /*5850*/  @!P0 LOP3.LUT R8, R17, 0xffff0000, RZ, 0xc0, !PT ;  /* 0xffff000011088812 */ /* 0x000fe200078ec0ff */
[-C--:B------:R-:W-:Y:S01]  /*5860*/  @!P0 FMUL.FTZ R2, R4, R3.reuse ;  /* 0x0000000304028220 */ /* 0x080fe20000410000 */
[----:B------:R-:W-:Y:S01]  /*5870*/  @!P0 LOP3.LUT R28, R28, 0xffff0000, RZ, 0xc0, !PT ;  /* 0xffff00001c1c8812 */ /* 0x000fe200078ec0ff */
[----:B------:R-:W-:Y:S01]  /*5880*/  @!P0 FFMA.FTZ R49, R25, R3, -R49 ;  /* 0x0000000319318223 */ /* 0x000fe20000010831 */
[----:B------:R-:W-:Y:S01]  /*5890*/  @!P0 LOP3.LUT R32, R32, 0xffff0000, RZ, 0xc0, !PT ;  /* 0xffff000020208812 */ /* 0x000fe200078ec0ff */
[----:B------:R-:W-:Y:S02]  /*58a0*/  @!P0 IMAD.U32 R3, R17, 0x10000, RZ ;  /* 0x0001000011038824 */ /* 0x000fe400078e00ff */
[----:B------:R-:W-:Y:S01]  /*58b0*/  @!P0 IMAD.U32 R4, R7, 0x10000, RZ ;  /* 0x0001000007048824 */ /* 0x000fe200078e00ff */
[----:B------:R-:W-:Y:S01]  /*58c0*/  @!P0 F2FP.BF16.PACK_AB R48, R49, R48 ;  /* 0x000000303130823e */ /* 0x000fe200000010ff */
[----:B------:R-:W-:Y:S01]  /*58d0*/  @!P0 FMUL.FTZ R50, R3, R26 ;  /* 0x0000001a03328220 */ /* 0x000fe20000410000 */
[----:B------:R-:W-:Y:S01]  /*58e0*/  @!P0 LOP3.LUT R7, R7, 0xffff0000, RZ, 0xc0, !PT ;  /* 0xffff000007078812 */ /* 0x000fe200078ec0ff */
[----:B------:R-:W-:Y:S01]  /*58f0*/  @!P0 FMUL.FTZ R51, R8, R28 ;  /* 0x0000001c08338220 */ /* 0x000fe20000410000 */
[----:B------:R-:W-:Y:S01]  /*5900*/  @!P0 MOV R40, R48 ;  /* 0x0000003000288202 */ /* 0x000fe20000000f00 */
[----:B------:R-:W-:Y:S01]  /*5910*/  @!P0 FFMA.FTZ R0, R20, R21, R0 ;  /* 0x0000001514008223 */ /* 0x000fe20000010000 */
[----:B------:R-:W-:Y:S01]  /*5920*/  @!P0 LOP3.LUT R20, R19, 0xffff0000, RZ, 0xc0, !PT ;  /* 0xffff000013148812 */ /* 0x000fe200078ec0ff */
[-C--:B------:R-:W-:Y:S02]  /*5930*/  @!P0 FMUL.FTZ R3, R3, R4.reuse ;  /* 0x0000000403038220 */ /* 0x080fe40000410000 */
[----:B------:R-:W-:Y:S02]  /*5940*/  @!P0 FFMA.FTZ R50, R27, R4, -R50 ;  /* 0x000000041b328223 */ /* 0x000fe40000010832 */
[-C--:B------:R-:W-:Y:S01]  /*5950*/  @!P0 FMUL.FTZ R4, R8, R7.reuse ;  /* 0x0000000708048220 */ /* 0x080fe20000410000 */
[----:B------:R-:W-:Y:S01]  /*5960*/  @!P0 SHF.L.U32 R8, R5, 0x10, RZ ;  /* 0x0000001005088819 */ /* 0x000fe200000006ff */
[----:B------:R-:W-:Y:S01]  /*5970*/  @!P0 FFMA.FTZ R51, R29, R7, -R51 ;  /* 0x000000071d338223 */ /* 0x000fe20000010833 */
[----:B------:R-:W-:Y:S01]  /*5980*/  @!P0 LOP3.LUT R5, R5, 0xffff0000, RZ, 0xc0, !PT ;  /* 0xffff000005058812 */ /* 0x000fe200078ec0ff */
[----:B------:R-:W-:Y:S02]  /*5990*/  @!P0 IMAD.U32 R7, R19, 0x10000, RZ ;  /* 0x0001000013078824 */ /* 0x000fe400078e00ff */
[C---:B------:R-:W-:Y:S01]  /*59a0*/  @!P0 FMUL.FTZ R55, R20.reuse, R36 ;  /* 0x0000002414378220 */ /* 0x040fe20000410000 */
[----:B------:R-:W-:Y:S01]  /*59b0*/  @!P0 F2FP.BF16.PACK_AB R50, R51, R50 ;  /* 0x000000323332823e */ /* 0x000fe200000010ff */
[C---:B------:R-:W-:Y:S02]  /*59c0*/  @!P0 FMUL.FTZ R54, R7.reuse, R34 ;  /* 0x0000002207368220 */ /* 0x040fe40000410000 */
[-C--:B------:R-:W-:Y:S02]  /*59d0*/  @!P0 FMUL.FTZ R7, R7, R8.reuse ;  /* 0x0000000807078220 */ /* 0x080fe40000410000 */
[----:B------:R-:W-:Y:S02]  /*59e0*/  @!P0 FFMA.FTZ R54, R35, R8, -R54 ;  /* 0x0000000823368223 */ /* 0x000fe40000010836 */
[-C--:B------:R-:W-:Y:S01]  /*59f0*/  @!P0 FMUL.FTZ R8, R20, R5.reuse ;  /* 0x0000000514088220 */ /* 0x080fe20000410000 */
[----:B------:R-:W-:Y:S01]  /*5a00*/  @!P0 LOP3.LUT R20, R6, 0xffff0000, RZ, 0xc0, !PT ;  /* 0xffff000006148812 */ /* 0x000fe200078ec0ff */
[----:B------:R-:W-:Y:S02]  /*5a10*/  @!P0 FFMA.FTZ R55, R37, R5, -R55 ;  /* 0x0000000525378223 */ /* 0x000fe40000010837 */
[----:B------:R-:W-:Y:S02]  /*5a20*/  @!P0 IMAD.U32 R5, R18, 0x10000, RZ ;  /* 0x0001000012058824 */ /* 0x000fe400078e00ff */
[----:B------:R-:W-:Y:S01]  /*5a30*/  @!P0 IMAD.U32 R21, R6, 0x10000, RZ ;  /* 0x0001000006158824 */ /* 0x000fe200078e00ff */
[----:B------:R-:W-:Y:S01]  /*5a40*/  @!P0 F2FP.BF16.PACK_AB R54, R55, R54 ;  /* 0x000000363736823e */ /* 0x000fe200000010ff */
[----:B------:R-:W-:Y:S02]  /*5a50*/  @!P0 FMUL.FTZ R6, R5, R30 ;  /* 0x0000001e05068220 */ /* 0x000fe40000410000 */
[----:B------:R-:W-:Y:S02]  /*5a60*/  @!P0 FMUL.FTZ R58, R22, R32 ;  /* 0x00000020163a8220 */ /* 0x000fe40000410000 */
[----:B------:R-:W-:Y:S02]  /*5a70*/  @!P0 FFMA.FTZ R2, R23, R25, R2 ;  /* 0x0000001917028223 */ /* 0x000fe40000010002 */
[----:B------:R-:W-:Y:S02]  /*5a80*/  @!P0 FMUL.FTZ R5, R5, R21 ;  /* 0x0000001505058220 */ /* 0x000fe40000410000 */
[----:B------:R-:W-:Y:S01]  /*5a90*/  @!P0 FFMA.FTZ R3, R26, R27, R3 ;  /* 0x0000001b1a038223 */ /* 0x000fe20000010003 */
[----:B------:R-:W-:Y:S01]  /*5aa0*/  @!P0 F2FP.BF16.PACK_AB R0, R2, R0 ;  /* 0x000000000200823e */ /* 0x000fe200000010ff */
[----:B------:R-:W-:Y:S02]  /*5ab0*/  @!P0 FFMA.FTZ R21, R31, R21, -R6 ;  /* 0x000000151f158223 */ /* 0x000fe40000010806 */
[-C--:B------:R-:W-:Y:S02]  /*5ac0*/  @!P0 FMUL.FTZ R6, R22, R20.reuse ;  /* 0x0000001416068220 */ /* 0x080fe40000410000 */
[----:B------:R-:W-:Y:S02]  /*5ad0*/  @!P0 FFMA.FTZ R58, R33, R20, -R58 ;  /* 0x00000014213a8223 */ /* 0x000fe4000001083a */
[----:B------:R-:W-:Y:S02]  /*5ae0*/  @!P0 FFMA.FTZ R4, R28, R29, R4 ;  /* 0x0000001d1c048223 */ /* 0x000fe40000010004 */
[----:B------:R-:W-:Y:S01]  /*5af0*/  @!P0 FFMA.FTZ R5, R30, R31, R5 ;  /* 0x0000001f1e058223 */ /* 0x000fe20000010005 */
[----:B------:R-:W-:Y:S01]  /*5b00*/  @!P0 F2FP.BF16.PACK_AB R21, R58, R21 ;  /* 0x000000153a15823e */ /* 0x000fe200000010ff */
[----:B------:R-:W-:Y:S01]  /*5b10*/  @!P0 FFMA.FTZ R6, R32, R33, R6 ;  /* 0x0000002120068223 */ /* 0x000fe20000010006 */
[----:B------:R-:W-:Y:S01]  /*5b20*/  @!P0 F2FP.BF16.PACK_AB R3, R4, R3 ;  /* 0x000000030403823e */ /* 0x000fe200000010ff */
[----:B------:R-:W-:Y:S02]  /*5b30*/  @!P0 FFMA.FTZ R7, R34, R35, R7 ;  /* 0x0000002322078223 */ /* 0x000fe40000010007 */
[----:B------:R-:W-:Y:S01]  /*5b40*/  @!P0 FFMA.FTZ R8, R36, R37, R8 ;  /* 0x0000002524088223 */ /* 0x000fe20000010008 */
[----:B------:R-:W-:Y:S01]  /*5b50*/  @!P0 F2FP.BF16.PACK_AB R5, R6, R5 ;  /* 0x000000050605823e */ /* 0x000fe200000010ff */
[----:B------:R-:W-:Y:S01]  /*5b60*/  @!P0 IMAD.MOV.U32 R41, RZ, RZ, R50 ;  /* 0x000000ffff298224 */ /* 0x000fe200078e0032 */
[----:B------:R-:W-:Y:S01]  /*5b70*/  @!P0 MOV R17, R3 ;  /* 0x0000000300118202 */ /* 0x000fe20000000f00 */
[----:B------:R-:W-:Y:S01]  /*5b80*/  @!P0 IMAD.MOV.U32 R42, RZ, RZ, R21 ;  /* 0x000000ffff2a8224 */ /* 0x000fe200078e0015 */
[----:B------:R-:W-:Y:S01]  /*5b90*/  @!P0 F2FP.BF16.PACK_AB R7, R8, R7 ;  /* 0x000000070807823e */ /* 0x000fe200000010ff */
[----:B------:R-:W-:Y:S02]  /*5ba0*/  @!P0 IMAD.MOV.U32 R43, RZ, RZ, R54 ;  /* 0x000000ffff2b8224 */ /* 0x000fe400078e0036 */
[----:B------:R-:W-:Y:S02]  /*5bb0*/  @!P0 IMAD.MOV.U32 R16, RZ, RZ, R0 ;  /* 0x000000ffff108224 */ /* 0x000fe400078e0000 */
[----:B------:R-:W-:Y:S01]  /*5bc0*/  @!P0 IMAD.MOV.U32 R18, RZ, RZ, R5 ;  /* 0x000000ffff128224 */ /* 0x000fe200078e0005 */
[----:B------:R1:W-:Y:S01]  /*5bd0*/  STG.E.128 [R52.64], R40 ;  /* 0x0000002834007986 */ /* 0x0003e2000c101d06 */
[----:B------:R-:W-:Y:S07]  /*5be0*/  @!P0 IMAD.MOV.U32 R19, RZ, RZ, R7 ;  /* 0x000000ffff138224 */ /* 0x000fee00078e0007 */
[----:B------:R1:W-:Y:S02]  /*5bf0*/  @!P2 STG.E.128 [R38.64], R16 ;  /* 0x000000102600a986 */ /* 0x0003e4000c101d06 */
.L_x_178:
[----:B------:R-:W-:Y:S05]  /*5c00*/  BSYNC B0 ;  /* 0x0000000000007941 */ /* 0x000fea0003800000 */
.L_x_177:
[----:B------:R-:W-:Y:S11]  /*5c10*/  ISETP.GE.AND P0, PT, R10, c[0x0][0x1d4], PT ;  /* 0x000075000a007a0c */ /* 0x000ff60003f06270 */
[----:B------:R-:W-:Y:S02]  /*5c20*/  @!UPT UIADD3 URZ, URZ, URZ, URZ ;  /* 0x0000003f3f3ff290 */ /* 0x000fe4000fffe03f */
[----:B------:R-:W-:-:S05]  /*5c30*/  @P0 BRA `(.L_x_162) ;  /* 0x000008a000000947 */ /* 0x000fca0003800000 */
[----:B------:R-:W-:Y:S01]  /*5c40*/  IADD3 R20, P1, P0, R144, R137, R113 ;  /* 0x0000008990147210 */ /* 0x000fe2000783e071 */
[----:B-1----:R-:W1:Y:S03]  /*5c50*/  LDS.128 R16, [R104+0x6100] ;  /* 0x0061000068107984 */ /* 0x002e660000000c00 */
[----:B------:R-:W-:Y:S02]  /*5c60*/  IADD3.X R8, R83, R117, R101, P1, P0 ;  /* 0x0000007553087210 */ /* 0x000fe40000fe0465 */
[----:B------:R-:W-:Y:S02]  /*5c70*/  ISETP.GE.AND P0, PT, R10, c[0x0][0x27c], PT ;  /* 0x00009f000a007a0c */ /* 0x000fe40003f06270 */
[C---:B------:R-:W-:Y:S01]  /*5c80*/  LEA R40, P1, R20.reuse, c[0x0][0x1c8], 0x1 ;  /* 0x0000720014287a11 */ /* 0x040fe200078208ff */
[----:B------:R-:W2:Y:S03]  /*5c90*/  LDS.128 R36, [R105+0x6100] ;  /* 0x0061000069247984 */ /* 0x000ea60000000c00 */
[----:B------:R-:W-:Y:S02]  /*5ca0*/  LEA.HI.X R41, R20, c[0x0][0x1cc], R8, 0x1, P1 ;  /* 0x0000730014297a11 */ /* 0x000fe400008f0c08 */
[----:B------:R-:W-:Y:S05]  /*5cb0*/  ISETP.GE.AND P1, PT, R110, c[0x0][0x1d4], PT ;  /* 0x000075006e007a0c */ /* 0x000fea0003f26270 */
[----:B------:R-:W-:Y:S02]  /*5cc0*/  @!P0 SHF.R.U32.HI R4, RZ, 0x10, R45 ;  /* 0x00000010ff048819 */ /* 0x000fe4000001162d */
[----:B------:R-:W-:Y:S02]  /*5cd0*/  @!P0 SHF.R.U32.HI R0, RZ, 0x10, R13 ;  /* 0x00000010ff008819 */ /* 0x000fe4000001160d */
[----:B------:R-:W-:Y:S02]  /*5ce0*/  @!P0 SHF.R.U64 R7, R44, 0x10, R45 ;  /* 0x000000102c078819 */ /* 0x000fe4000000122d */
[----:B------:R-:W-:Y:S02]  /*5cf0*/  @!P0 SHF.R.U32.HI R5, RZ, 0x10, R47 ;  /* 0x00000010ff058819 */ /* 0x000fe4000001162f */
[C---:B------:R-:W-:Y:S02]  /*5d00*/  @!P0 PRMT R8, R57.reuse, 0x5410, R7 ;  /* 0x0000541039088816 */ /* 0x040fe40000000007 */
[----:B------:R-:W-:Y:S02]  /*5d10*/  @!P0 PRMT R28, R57, 0x5432, R4 ;  /* 0x00005432391c8816 */ /* 0x000fe40000000004 */
[----:B------:R-:W-:Y:S01]  /*5d20*/  @!P0 PRMT R4, R11, 0x5410, R0 ;  /* 0x000054100b048816 */ /* 0x000fe20000000000 */
[C---:B------:R-:W-:Y:S01]  /*5d30*/  @!P0 IMAD.U32 R20, R8.reuse, 0x10000, RZ ;  /* 0x0001000008148824 */ /* 0x040fe200078e00ff */
[----:B------:R-:W-:Y:S01]  /*5d40*/  @!P0 LOP3.LUT R22, R8, 0xffff0000, RZ, 0xc0, !PT ;  /* 0xffff000008168812 */ /* 0x000fe200078ec0ff */
[----:B------:R-:W-:Y:S01]  /*5d50*/  @!P0 IMAD.U32 R25, R28, 0x10000, RZ ;  /* 0x000100001c198824 */ /* 0x000fe200078e00ff */
[----:B------:R-:W-:Y:S01]  /*5d60*/  @!P0 SHF.R.U64 R2, R12, 0x10, R13 ;  /* 0x000000100c028819 */ /* 0x000fe2000000120d */
[C---:B------:R-:W-:Y:S01]  /*5d70*/  @!P0 IMAD.U32 R0, R4.reuse, 0x10000, RZ ;  /* 0x0001000004008824 */ /* 0x040fe200078e00ff */
[----:B------:R-:W-:Y:S02]  /*5d80*/  @!P0 LOP3.LUT R4, R4, 0xffff0000, RZ, 0xc0, !PT ;  /* 0xffff000004048812 */ /* 0x000fe400078ec0ff */
[----:B------:R-:W-:Y:S01]  /*5d90*/  @!P0 SHF.R.U64 R12, R46, 0x10, R47 ;  /* 0x000000102e0c8819 */ /* 0x000fe2000000122f */
[----:B-1----:R-:W-:Y:S01]  /*5da0*/  @!P0 IMAD.U32 R7, R17, 0x10000, RZ ;  /* 0x0001000011078824 */ /* 0x002fe200078e00ff */
[----:B------:R-:W-:Y:S02]  /*5db0*/  @!P0 PRMT R2, R11, 0x5432, R2 ;  /* 0x000054320b028816 */ /* 0x000fe40000000002 */
[----:B------:R-:W-:Y:S01]  /*5dc0*/  @!P0 LOP3.LUT R11, R16, 0xffff0000, RZ, 0xc0, !PT ;  /* 0xffff0000100b8812 */ /* 0x000fe200078ec0ff */
[----:B------:R-:W-:Y:S01]  /*5dd0*/  @!P0 FMUL.FTZ R42, R7, R25 ;  /* 0x00000019072a8220 */ /* 0x000fe20000410000 */
[----:B------:R-:W-:Y:S01]  /*5de0*/  @!P0 LOP3.LUT R13, R18, 0xffff0000, RZ, 0xc0, !PT ;  /* 0xffff0000120d8812 */ /* 0x000fe200078ec0ff */
[----:B------:R-:W-:Y:S01]  /*5df0*/  @!P0 IMAD.U32 R8, R2, 0x10000, RZ ;  /* 0x0001000002088824 */ /* 0x000fe200078e00ff */
[--C-:B------:R-:W-:Y:S01]  /*5e00*/  @!P0 SHF.R.U32.HI R3, RZ, 0x10, R15.reuse ;  /* 0x00000010ff038819 */ /* 0x100fe2000001160f */
[----:B--2---:R-:W-:Y:S01]  /*5e10*/  @!P0 IMAD.U32 R26, R37, 0x10000, RZ ;  /* 0x00010000251a8824 */ /* 0x004fe200078e00ff */
[C---:B------:R-:W-:Y:S01]  /*5e20*/  @!P0 SHF.L.U32 R21, R36.reuse, 0x10, RZ ;  /* 0x0000001024158819 */ /* 0x040fe200000006ff */
[----:B------:R-:W-:Y:S01]  /*5e30*/  @!P0 FMUL.FTZ R44, R11, R22 ;  /* 0x000000160b2c8220 */ /* 0x000fe20000410000 */
[----:B------:R-:W-:Y:S01]  /*5e40*/  @!P0 LOP3.LUT R23, R36, 0xffff0000, RZ, 0xc0, !PT ;  /* 0xffff000024178812 */ /* 0x000fe200078ec0ff */
[-C--:B------:R-:W-:Y:S01]  /*5e50*/  @!P0 FFMA.FTZ R42, R26, R0.reuse, -R42 ;  /* 0x000000001a2a8223 */ /* 0x080fe2000001082a */
[----:B------:R-:W-:Y:S01]  /*5e60*/  @!P0 LOP3.LUT R27, R37, 0xffff0000, RZ, 0xc0, !PT ;  /* 0xffff0000251b8812 */ /* 0x000fe200078ec0ff */
[C---:B------:R-:W-:Y:S01]  /*5e70*/  @!P0 IMAD.U32 R29, R38.reuse, 0x10000, RZ ;  /* 0x00010000261d8824 */ /* 0x040fe200078e00ff */
[----:B------:R-:W-:Y:S02]  /*5e80*/  @!P0 LOP3.LUT R31, R38, 0xffff0000, RZ, 0xc0, !PT ;  /* 0xffff0000261f8812 */ /* 0x000fe400078ec0ff */
[C---:B------:R-:W-:Y:S02]  /*5e90*/  @!P0 SHF.L.U32 R33, R39.reuse, 0x10, RZ ;  /* 0x0000001027218819 */ /* 0x040fe400000006ff */
[----:B------:R-:W-:Y:S02]  /*5ea0*/  @!P0 LOP3.LUT R35, R39, 0xffff0000, RZ, 0xc0, !PT ;  /* 0xffff000027238812 */ /* 0x000fe400078ec0ff */
[----:B------:R-:W-:Y:S01]  /*5eb0*/  @!P0 SHF.R.U64 R6, R14, 0x10, R15 ;  /* 0x000000100e068819 */ /* 0x000fe2000000120f */
[----:B------:R-:W-:Y:S01]  /*5ec0*/  @!P0 IMAD.U32 R14, R18, 0x10000, RZ ;  /* 0x00010000120e8824 */ /* 0x000fe200078e00ff */
[----:B------:R-:W-:Y:S02]  /*5ed0*/  @!P0 LOP3.LUT R15, R17, 0xffff0000, RZ, 0xc0, !PT ;  /* 0xffff0000110f8812 */ /* 0x000fe400078ec0ff */
[----:B------:R-:W-:Y:S02]  /*5ee0*/  @!P0 PRMT R6, R24, 0x5432, R6 ;  /* 0x0000543218068816 */ /* 0x000fe40000000006 */
[C---:B------:R-:W-:Y:S01]  /*5ef0*/  @!P0 PRMT R30, R56.reuse, 0x5432, R12 ;  /* 0x00005432381e8816 */ /* 0x040fe2000000000c */
[----:B------:R-:W-:Y:S01]  /*5f00*/  @!P0 IMAD.U32 R12, R19, 0x10000, RZ ;  /* 0x00010000130c8824 */ /* 0x000fe200078e00ff */
[----:B------:R-:W-:Y:S02]  /*5f10*/  @!P0 PRMT R34, R56, 0x5410, R5 ;  /* 0x0000541038228816 */ /* 0x000fe40000000005 */
[----:B------:R-:W-:Y:S01]  /*5f20*/  @!P0 PRMT R5, R24, 0x5410, R3 ;  /* 0x0000541018058816 */ /* 0x000fe20000000003 */
[----:B------:R-:W-:Y:S01]  /*5f30*/  @!P0 FMUL.FTZ R3, R7, R0 ;  /* 0x0000000007038220 */ /* 0x000fe20000410000 */
[----:B------:R-:W-:Y:S01]  /*5f40*/  @!P0 LOP3.LUT R7, R2, 0xffff0000, RZ, 0xc0, !PT ;  /* 0xffff000002078812 */ /* 0x000fe200078ec0ff */
[----:B------:R-:W-:Y:S01]  /*5f50*/  @!P0 IMAD.U32 R0, R16, 0x10000, RZ ;  /* 0x0001000010008824 */ /* 0x000fe200078e00ff */
[----:B------:R-:W-:Y:S01]  /*5f60*/  @!P0 LOP3.LUT R24, R28, 0xffff0000, RZ, 0xc0, !PT ;  /* 0xffff00001c188812 */ /* 0x000fe200078ec0ff */
[C---:B------:R-:W-:Y:S01]  /*5f70*/  @!P0 IMAD.U32 R28, R30.reuse, 0x10000, RZ ;  /* 0x000100001e1c8824 */ /* 0x040fe200078e00ff */
[----:B------:R-:W-:Y:S01]  /*5f80*/  @!P0 LOP3.LUT R30, R30, 0xffff0000, RZ, 0xc0, !PT ;  /* 0xffff00001e1e8812 */ /* 0x000fe200078ec0ff */
[----:B------:R-:W-:Y:S01]  /*5f90*/  @!P0 FMUL.FTZ R43, R0, R20 ;  /* 0x00000014002b8220 */ /* 0x000fe20000410000 */
[----:B------:R-:W-:Y:S01]  /*5fa0*/  @!P0 SHF.L.U32 R32, R34, 0x10, RZ ;  /* 0x0000001022208819 */ /* 0x000fe200000006ff */
[-C--:B------:R-:W-:Y:S01]  /*5fb0*/  @!P0 FMUL.FTZ R2, R11, R7.reuse ;  /* 0x000000070b028220 */ /* 0x080fe20000410000 */
[----:B------:R-:W-:Y:S01]  /*5fc0*/  @!P0 LOP3.LUT R11, R19, 0xffff0000, RZ, 0xc0, !PT ;  /* 0xffff0000130b8812 */ /* 0x000fe200078ec0ff */
[-C--:B------:R-:W-:Y:S01]  /*5fd0*/  @!P0 FMUL.FTZ R0, R0, R8.reuse ;  /* 0x0000000800008220 */ /* 0x080fe20000410000 */
[----:B------:R-:W-:Y:S01]  /*5fe0*/  @!P0 LOP3.LUT R34, R34, 0xffff0000, RZ, 0xc0, !PT ;  /* 0xffff000022228812 */ /* 0x000fe200078ec0ff */
[----:B------:R-:W-:Y:S01]  /*5ff0*/  @!P0 FFMA.FTZ R43, R21, R8, -R43 ;  /* 0x00000008152b8223 */ /* 0x000fe2000001082b */
[----:B------:R-:W-:Y:S01]  /*6000*/  @!P0 LOP3.LUT R8, R5, 0xffff0000, RZ, 0xc0, !PT ;  /* 0xffff000005088812 */ /* 0x000fe200078ec0ff */
[----:B------:R-:W-:Y:S02]  /*6010*/  @!P0 FFMA.FTZ R44, R23, R7, -R44 ;  /* 0x00000007172c8223 */ /* 0x000fe4000001082c */
[----:B------:R-:W-:Y:S02]  /*6020*/  @!P0 IMAD.U32 R7, R5, 0x10000, RZ ;  /* 0x0001000005078824 */ /* 0x000fe400078e00ff */
[----:B------:R-:W-:Y:S01]  /*6030*/  @!P0 IMAD.U32 R5, R6, 0x10000, RZ ;  /* 0x0001000006058824 */ /* 0x000fe200078e00ff */
[----:B------:R-:W-:Y:S01]  /*6040*/  @!P0 F2FP.BF16.PACK_AB R43, R44, R43 ;  /* 0x0000002b2c2b823e */ /* 0x000fe200000010ff */
[----:B------:R-:W-:Y:S01]  /*6050*/  @!P0 FMUL.FTZ R49, R15, R24 ;  /* 0x000000180f318220 */ /* 0x000fe20000410000 */
[----:B------:R-:W-:Y:S01]  /*6060*/  @!P0 LOP3.LUT R6, R6, 0xffff0000, RZ, 0xc0, !PT ;  /* 0xffff000006068812 */ /* 0x000fe200078ec0ff */
[----:B------:R-:W-:Y:S01]  /*6070*/  @!P0 FMUL.FTZ R48, R14, R28 ;  /* 0x0000001c0e308220 */ /* 0x000fe20000410000 */
[----:B------:R-:W-:Y:S01]  /*6080*/  @!P0 MOV R36, R43 ;  /* 0x0000002b00248202 */ /* 0x000fe20000000f00 */
[----:B------:R-:W-:Y:S02]  /*6090*/  @!P0 FMUL.FTZ R47, R13, R30 ;  /* 0x0000001e0d2f8220 */ /* 0x000fe40000410000 */
[----:B------:R-:W-:Y:S02]  /*60a0*/  @!P0 FMUL.FTZ R46, R12, R32 ;  /* 0x000000200c2e8220 */ /* 0x000fe40000410000 */
[----:B------:R-:W-:Y:S02]  /*60b0*/  @!P0 FMUL.FTZ R45, R11, R34 ;  /* 0x000000220b2d8220 */ /* 0x000fe40000410000 */
[----:B------:R-:W-:Y:S02]  /*60c0*/  @!P0 FFMA.FTZ R49, R27, R4, -R49 ;  /* 0x000000041b318223 */ /* 0x000fe40000010831 */
[----:B------:R-:W-:Y:S02]  /*60d0*/  @!P0 FFMA.FTZ R48, R29, R5, -R48 ;  /* 0x000000051d308223 */ /* 0x000fe40000010830 */
[----:B------:R-:W-:Y:S01]  /*60e0*/  @!P0 FFMA.FTZ R47, R31, R6, -R47 ;  /* 0x000000061f2f8223 */ /* 0x000fe2000001082f */
[----:B------:R-:W-:Y:S01]  /*60f0*/  @!P0 F2FP.BF16.PACK_AB R42, R49, R42 ;  /* 0x0000002a312a823e */ /* 0x000fe200000010ff */
[----:B------:R-:W-:Y:S02]  /*6100*/  @!P0 FFMA.FTZ R46, R33, R7, -R46 ;  /* 0x00000007212e8223 */ /* 0x000fe4000001082e */
[----:B------:R-:W-:Y:S01]  /*6110*/  @!P0 FFMA.FTZ R45, R35, R8, -R45 ;  /* 0x00000008232d8223 */ /* 0x000fe2000001082d */
[----:B------:R-:W-:Y:S01]  /*6120*/  @!P0 F2FP.BF16.PACK_AB R47, R47, R48 ;  /* 0x000000302f2f823e */ /* 0x000fe200000010ff */
[----:B------:R-:W-:Y:S02]  /*6130*/  @!P0 IMAD.MOV.U32 R37, RZ, RZ, R42 ;  /* 0x000000ffff258224 */ /* 0x000fe400078e002a */
[----:B------:R-:W-:Y:S01]  /*6140*/  @!P0 FFMA.FTZ R0, R20, R21, R0 ;  /* 0x0000001514008223 */ /* 0x000fe20000010000 */
[----:B------:R-:W-:Y:S01]  /*6150*/  @!P0 F2FP.BF16.PACK_AB R45, R45, R46 ;  /* 0x0000002e2d2d823e */ /* 0x000fe200000010ff */
[----:B------:R-:W-:Y:S02]  /*6160*/  @!P0 IMAD.MOV.U32 R38, RZ, RZ, R47 ;  /* 0x000000ffff268224 */ /* 0x000fe400078e002f */
[----:B------:R-:W-:Y:S01]  /*6170*/  @!P0 FMUL.FTZ R4, R15, R4 ;  /* 0x000000040f048220 */ /* 0x000fe20000410000 */
[----:B------:R-:W-:Y:S01]  /*6180*/  @!P0 MOV R39, R45 ;  /* 0x0000002d00278202 */ /* 0x000fe20000000f00 */
[----:B------:R-:W-:Y:S02]  /*6190*/  @!P0 FFMA.FTZ R2, R22, R23, R2 ;  /* 0x0000001716028223 */ /* 0x000fe40000010002 */
[----:B------:R-:W-:Y:S02]  /*61a0*/  @!P0 FMUL.FTZ R5, R14, R5 ;  /* 0x000000050e058220 */ /* 0x000fe40000410000 */
[----:B------:R-:W-:Y:S01]  /*61b0*/  @!P0 FFMA.FTZ R3, R25, R26, R3 ;  /* 0x0000001a19038223 */ /* 0x000fe20000010003 */
[----:B------:R1:W-:Y:S01]  /*61c0*/  STG.E.128 [R40.64], R36 ;  /* 0x0000002428007986 */ /* 0x0003e2000c101d06 */
[----:B------:R-:W-:Y:S01]  /*61d0*/  @!P0 FMUL.FTZ R6, R13, R6 ;  /* 0x000000060d068220 */ /* 0x000fe20000410000 */
[----:B------:R-:W-:Y:S01]  /*61e0*/  @!P0 F2FP.BF16.PACK_AB R0, R2, R0 ;  /* 0x000000000200823e */ /* 0x000fe200000010ff */
[----:B------:R-:W-:Y:S02]  /*61f0*/  @!P0 FFMA.FTZ R4, R24, R27, R4 ;  /* 0x0000001b18048223 */ /* 0x000fe40000010004 */
[----:B------:R-:W-:Y:S02]  /*6200*/  @!P0 FMUL.FTZ R7, R12, R7 ;  /* 0x000000070c078220 */ /* 0x000fe40000410000 */
[----:B------:R-:W-:Y:S01]  /*6210*/  @!P0 FFMA.FTZ R5, R28, R29, R5 ;  /* 0x0000001d1c058223 */ /* 0x000fe20000010005 */
[----:B------:R-:W-:Y:S01]  /*6220*/  @!P0 F2FP.BF16.PACK_AB R3, R4, R3 ;  /* 0x000000030403823e */ /* 0x000fe200000010ff */
[----:B------:R-:W-:Y:S02]  /*6230*/  @!P0 FMUL.FTZ R8, R11, R8 ;  /* 0x000000080b088220 */ /* 0x000fe40000410000 */
[----:B------:R-:W-:Y:S02]  /*6240*/  @!P0 FFMA.FTZ R6, R30, R31, R6 ;  /* 0x0000001f1e068223 */ /* 0x000fe40000010006 */
[----:B------:R-:W-:Y:S02]  /*6250*/  @!P0 FFMA.FTZ R7, R32, R33, R7 ;  /* 0x0000002120078223 */ /* 0x000fe40000010007 */
[----:B------:R-:W-:Y:S01]  /*6260*/  @!P0 FFMA.FTZ R8, R34, R35, R8 ;  /* 0x0000002322088223 */ /* 0x000fe20000010008 */
[----:B------:R-:W-:Y:S01]  /*6270*/  @!P0 F2FP.BF16.PACK_AB R5, R6, R5 ;  /* 0x000000050605823e */ /* 0x000fe200000010ff */
[----:B------:R-:W-:Y:S02]  /*6280*/  @!P0 IMAD.MOV.U32 R16, RZ, RZ, R0 ;  /* 0x000000ffff108224 */ /* 0x000fe400078e0000 */
[----:B------:R-:W-:Y:S01]  /*6290*/  @!P0 IMAD.MOV.U32 R17, RZ, RZ, R3 ;  /* 0x000000ffff118224 */ /* 0x000fe200078e0003 */
[----:B------:R-:W-:Y:S02]  /*62a0*/  @!P0 F2FP.BF16.PACK_AB R7, R8, R7 ;  /* 0x000000070807823e */ /* 0x000fe400000010ff */
[----:B------:R-:W-:Y:S03]  /*62b0*/  @!P0 MOV R18, R5 ;  /* 0x0000000500128202 */ /* 0x000fe60000000f00 */
[----:B------:R-:W-:Y:S01]  /*62c0*/  @!P0 IMAD.MOV.U32 R19, RZ, RZ, R7 ;  /* 0x000000ffff138224 */ /* 0x000fe200078e0007 */
[----:B------:R-:W-:-:S05]  /*62d0*/  @P1 BRA `(.L_x_162) ;  /* 0x0000020000001947 */ /* 0x000fca0003800000 */
[----:B------:R-:W-:Y:S04]  /*62e0*/  IADD3 R137, P1, P0, R144, R137, R110 ;  /* 0x0000008990897210 */ /* 0x000fe8000783e06e */
[----:B------:R-:W-:Y:S02]  /*62f0*/  IADD3.X R117, R83, R117, R98, P1, P0 ;  /* 0x0000007553757210 */ /* 0x000fe40000fe0462 */
[C---:B------:R-:W-:Y:S04]  /*6300*/  LEA R2, P0, R137.reuse, c[0x0][0x1c8], 0x1 ;  /* 0x0000720089027a11 */ /* 0x040fe800078008ff */
[----:B------:R-:W-:Y:S05]  /*6310*/  LEA.HI.X R3, R137, c[0x0][0x1cc], R117, 0x1, P0 ;  /* 0x0000730089037a11 */ /* 0x000fea00000f0c75 */
[----:B------:R2:W-:Y:S01]  /*6320*/  STG.E.128 [R2.64], R16 ;  /* 0x0000001002007986 */ /* 0x0005e2000c101d06 */
[----:B------:R-:W-:-:S05]  /*6330*/  BRA `(.L_x_162) ;  /* 0x000001a000007947 */ /* 0x000fca0003800000 */
.L_x_158:
[----:B------:R-:W-:Y:S05]  /*6340*/  IMAD R0, R116, -0x40, R66 ;  /* 0xffffffc074007824 */ /* 0x000fea00078e0242 */
[----:B------:R-:W-:Y:S04]  /*6350*/  IMNMX R0, R0, 0x40, PT ;  /* 0x0000004000007817 */ /* 0x000fe80003800200 */
[----:B------:R-:W-:Y:S11]  /*6360*/  ISETP.GE.AND P0, PT, R225, R0, PT ;  /* 0x00000000e100720c */ /* 0x000ff60003f06270 */
[----:B------:R-:W-:Y:S02]  /*6370*/  @!UPT UIADD3 URZ, URZ, URZ, URZ ;  /* 0x0000003f3f3ff290 */ /* 0x000fe4000fffe03f */
[----:B------:R-:W-:-:S05]  /*6380*/  @P0 BRA `(.L_x_162) ;  /* 0x0000015000000947 */ /* 0x000fca0003800000 */
[C---:B------:R-:W-:Y:S02]  /*6390*/  ISETP.GE.AND P0, PT, R140.reuse, c[0x0][0x1d4], PT ;  /* 0x000075008c007a0c */ /* 0x040fe40003f06270 */
[----:B------:R-:W-:Y:S02]  /*63a0*/  ISETP.GE.AND P1, PT, R9, c[0x0][0x1d4], PT ;  /* 0x0000750009007a0c */ /* 0x000fe40003f26270 */
[C---:B------:R-:W-:Y:S02]  /*63b0*/  IADD3 R0, R140.reuse, 0x60, RZ ;  /* 0x000000608c007810 */ /* 0x040fe40007ffe0ff */
[----:B------:R-:W-:Y:S02]  /*63c0*/  IADD3 R2, R140, 0x80, RZ ;  /* 0x000000808c027810 */ /* 0x000fe40007ffe0ff */
[----:B------:R-:W-:Y:S02]  /*63d0*/  ISETP.GE.AND P2, PT, R0, c[0x0][0x1d4], PT ;  /* 0x0000750000007a0c */ /* 0x000fe40003f46270 */
[----:B------:R-:W-:Y:S03]  /*63e0*/  IADD3 R0, R140, 0xa0, RZ ;  /* 0x000000a08c007810 */ /* 0x000fe60007ffe0ff */
[----:B------:R-:W1:Y:S04]  /*63f0*/  @!P0 LDS.128 R12, [R230+0x6000] ;  /* 0x00600000e60c8984 */ /* 0x000e680000000c00 */
[----:B------:R-:W2:Y:S04]  /*6400*/  @!P1 LDS.128 R4, [R229+0x6000] ;  /* 0x00600000e5049984 */ /* 0x000ea80000000c00 */
[----:B-1----:R-:W-:Y:S01]  /*6410*/  @!P0 STG.E.128 [R50.64], R12 ;  /* 0x0000000c32008986 */ /* 0x002fe2000c101d06 */
[----:B------:R-:W-:Y:S03]  /*6420*/  ISETP.GE.AND P0, PT, R10, c[0x0][0x1d4], PT ;  /* 0x000075000a007a0c */ /* 0x000fe60003f06270 */
[----:B--2---:R-:W-:Y:S01]  /*6430*/  @!P1 STG.E.128 [R50.64+0x40], R4 ;  /* 0x0000400432009986 */ /* 0x004fe2000c101d06 */
[----:B------:R-:W-:Y:S03]  /*6440*/  ISETP.GE.AND P1, PT, R2, c[0x0][0x1d4], PT ;  /* 0x0000750002007a0c */ /* 0x000fe60003f26270 */
[----:B------:R-:W1:Y:S06]  /*6450*/  @!P2 LDS.128 R4, [R229+0x8000] ;  /* 0x00800000e504a984 */ /* 0x000e6c0000000c00 */
[----:B------:R-:W2:Y:S04]  /*6460*/  @!P0 LDS.128 R12, [R230+0x8000] ;  /* 0x00800000e60c8984 */ /* 0x000ea80000000c00 */
[----:B-1----:R-:W-:Y:S04]  /*6470*/  @!P2 STG.E.128 [R50.64+0xc0], R4 ;  /* 0x0000c0043200a986 */ /* 0x002fe8000c101d06 */
[----:B--2---:R-:W-:Y:S01]  /*6480*/  @!P0 STG.E.128 [R50.64+0x80], R12 ;  /* 0x0000800c32008986 */ /* 0x004fe2000c101d06 */
[----:B------:R-:W-:Y:S03]  /*6490*/  ISETP.GE.AND P0, PT, R0, c[0x0][0x1d4], PT ;  /* 0x0000750000007a0c */ /* 0x000fe60003f06270 */
[----:B------:R-:W1:Y:S10]  /*64a0*/  @!P1 LDS.128 R12, [R230+0xa000] ;  /* 0x00a00000e60c9984 */ /* 0x000e740000000c00 */
[----:B------:R-:W2:Y:S04]  /*64b0*/  @!P0 LDS.128 R4, [R229+0xa000] ;  /* 0x00a00000e5048984 */ /* 0x000ea80000000c00 */
[----:B-1----:R1:W-:Y:S04]  /*64c0*/  @!P1 STG.E.128 [R50.64+0x100], R12 ;  /* 0x0001000c32009986 */ /* 0x0023e8000c101d06 */
[----:B--2---:R1:W-:Y:S02]  /*64d0*/  @!P0 STG.E.128 [R50.64+0x140], R4 ;  /* 0x0001400432008986 */ /* 0x0043e4000c101d06 */
.L_x_162:
[----:B------:R-:W-:Y:S05]  /*64e0*/  BSYNC B1 ;  /* 0x0000000000017941 */ /* 0x000fea0003800000 */
.L_x_157:
[C---:B-12---:R-:W-:Y:S01]  /*64f0*/  IMAD.SHL.U32 R2, R116.reuse, 0x40, RZ ;  /* 0x0000004074027824 */ /* 0x046fe200078e00ff */
[----:B------:R-:W-:Y:S01]  /*6500*/  SHF.L.U64.HI R69, R116, 0x6, R69 ;  /* 0x0000000674457819 */ /* 0x000fe20000010245 */
[----:B------:R-:W-:Y:S02]  /*6510*/  BSSY B0, `(.L_x_179) ;  /* 0x000004a000007945 */ /* 0x000fe40003800000 */
[----:B------:R-:W-:Y:S01]  /*6520*/  IMAD.IADD R0, R80, 0x1, -R2 ;  /* 0x0000000150007824 */ /* 0x000fe200078e0a02 */
[----:B-----5:R-:W-:Y:S04]  /*6530*/  IADD3 R4, P1, R2, R82, RZ ;  /* 0x0000005202047210 */ /* 0x020fe80007f3e0ff */
[----:B------:R-:W-:Y:S02]  /*6540*/  ISETP.GE.AND P0, PT, R0, 0x21, PT ;  /* 0x000000210000780c */ /* 0x000fe40003f06270 */
[----:B------:R-:W-:Y:S11]  /*6550*/  IADD3.X R3, R69, R81, RZ, P1, !PT ;  /* 0x0000005145037210 */ /* 0x000ff60000ffe4ff */
[----:B------:R-:W-:Y:S05]  /*6560*/  @P0 IADD3 R6, P1, R4, 0x20, RZ ;  /* 0x0000002004060810 */ /* 0x000fea0007f3e0ff */
[----:B------:R-:W-:Y:S01]  /*6570*/  @P0 IMAD.X R5, RZ, RZ, R3, P1 ;  /* 0x000000ffff050224 */ /* 0x000fe200008e0603 */
[----:B------:R-:W-:Y:S02]  /*6580*/  ISETP.GE.AND P1, PT, R0, 0x1, PT ;  /* 0x000000010000780c */ /* 0x000fe40003f26270 */
[----:B------:R-:W-:Y:S01]  /*6590*/  IADD3 R0, -R2, R66, RZ ;  /* 0x0000004202007210 */ /* 0x000fe20007ffe1ff */
[----:B------:R-:W-:Y:S03]  /*65a0*/  @P0 IMAD R5, R5, c[0x0][0x258], RZ ;  /* 0x0000960005050a24 */ /* 0x000fe600078e02ff */
[----:B------:R-:W-:Y:S01]  /*65b0*/  IMNMX R0, R0, 0x40, PT ;  /* 0x0000004000007817 */ /* 0x000fe20003800200 */
[----:B------:R-:W-:Y:S06]  /*65c0*/  @P0 IMAD R5, R6, c[0x0][0x25c], R5 ;  /* 0x0000970006050a24 */ /* 0x000fec00078e0205 */
[-C--:B------:R-:W-:Y:S01]  /*65d0*/  @P1 MOV R13, R79.reuse ;  /* 0x0000004f000d1202 */ /* 0x080fe20000000f00 */
[----:B------:R-:W-:Y:S02]  /*65e0*/  @P1 IMAD R3, R3, c[0x0][0x258], RZ ;  /* 0x0000960003031a24 */ /* 0x000fe400078e02ff */
[----:B------:R-:W-:Y:S02]  /*65f0*/  @P1 IMAD.MOV.U32 R12, RZ, RZ, R128 ;  /* 0x000000ffff0c1224 */ /* 0x000fe400078e0080 */
[C---:B------:R-:W-:Y:S02]  /*6600*/  @P1 IMAD R3, R4.reuse, c[0x0][0x25c], R3 ;  /* 0x0000970004031a24 */ /* 0x040fe400078e0203 */
[----:B------:R-:W-:Y:S04]  /*6610*/  @P1 IMAD.WIDE.U32 R12, R4, c[0x0][0x258], R12 ;  /* 0x00009600040c1a25 */ /* 0x000fe800078e000c */
[----:B------:R-:W-:Y:S01]  /*6620*/  @P1 IMAD.IADD R3, R13, 0x1, R3 ;  /* 0x000000010d031824 */ /* 0x000fe200078e0203 */
[C---:B------:R-:W-:Y:S02]  /*6630*/  @P1 LEA R14, P2, R12.reuse, c[0x0][0x250], 0x1 ;  /* 0x000094000c0e1a11 */ /* 0x040fe400078408ff */
[----:B------:R-:W-:Y:S02]  /*6640*/  @P0 MOV R13, R79 ;  /* 0x0000004f000d0202 */ /* 0x000fe40000000f00 */
[----:B------:R-:W-:Y:S01]  /*6650*/  @P1 LEA.HI.X R15, R12, c[0x0][0x254], R3, 0x1, P2 ;  /* 0x000095000c0f1a11 */ /* 0x000fe200010f0c03 */
[----:B------:R-:W-:Y:S04]  /*6660*/  @P0 IMAD.MOV.U32 R12, RZ, RZ, R128 ;  /* 0x000000ffff0c0224 */ /* 0x000fe800078e0080 */
[----:B------:R-:W-:Y:S01]  /*6670*/  @!PT LDS RZ, [RZ] ;  /* 0x00000000fffff984 */ /* 0x000fe20000000800 */
[----:B------:R-:W-:Y:S01]  /*6680*/  @!PT LDS RZ, [RZ] ;  /* 0x00000000fffff984 */ /* 0x000fe20000000800 */
[----:B------:R-:W-:Y:S01]  /*6690*/  @!PT LDS RZ, [RZ] ;  /* 0x00000000fffff984 */ /* 0x000fe20000000800 */
[----:B------:R1:W-:Y:S01]  /*66a0*/  @P1 LDGSTS.E.BYPASS.LTC128B.128 [R217+0x100], [R14.64], !P5 ;  /* 0x001000000ed91fae */ /* 0x0003e2000e901d46 */
[----:B------:R-:W-:Y:S03]  /*66b0*/  @P0 IMAD.WIDE.U32 R12, R6, c[0x0][0x258], R12 ;  /* 0x00009600060c0a25 */ /* 0x000fe600078e000c */
[----:B------:R1:W-:Y:S01]  /*66c0*/  @P1 LDGSTS.E.BYPASS.LTC128B.128 [R217+0x2100], [R14.64+0x80], !P4 ;  /* 0x021000800ed91fae */ /* 0x0003e2000e101d46 */
[----:B------:R-:W-:Y:S01]  /*66d0*/  @P0 IMAD.IADD R5, R13, 0x1, R5 ;  /* 0x000000010d050824 */ /* 0x000fe200078e0205 */
[C---:B------:R-:W-:Y:S02]  /*66e0*/  @P0 LEA R4, P2, R12.reuse, c[0x0][0x250], 0x1 ;  /* 0x000094000c040a11 */ /* 0x040fe400078408ff */
[----:B------:R1:W-:Y:S02]  /*66f0*/  @P1 LDGSTS.E.BYPASS.LTC128B.128 [R217+0x4100], [R14.64+0x100], !P3 ;  /* 0x041001000ed91fae */ /* 0x0003e4000d901d46 */
[----:B------:R-:W-:Y:S05]  /*6700*/  @P0 LEA.HI.X R5, R12, c[0x0][0x254], R5, 0x1, P2 ;  /* 0x000095000c050a11 */ /* 0x000fea00010f0c05 */
[----:B------:R1:W-:Y:S04]  /*6710*/  @P0 LDGSTS.E.BYPASS.LTC128B.128 [R217+0x1100], [R4.64], !P5 ;  /* 0x0110000004d90fae */ /* 0x0003e8000e901d46 */
[----:B------:R1:W-:Y:S04]  /*6720*/  @P0 LDGSTS.E.BYPASS.LTC128B.128 [R217+0x3100], [R4.64+0x80], !P4 ;  /* 0x0310008004d90fae */ /* 0x0003e8000e101d46 */
[----:B------:R1:W-:Y:S01]  /*6730*/  @P0 LDGSTS.E.BYPASS.LTC128B.128 [R217+0x5100], [R4.64+0x100], !P3 ;  /* 0x0510010004d90fae */ /* 0x0003e2000d901d46 */
[----:B------:R-:W-:Y:S03]  /*6740*/  ISETP.GE.AND P0, PT, R225, R0, PT ;  /* 0x00000000e100720c */ /* 0x000fe60003f06270 */
[----:B------:R-:W0:Y:S01]  /*6750*/  LDGDEPBAR ;  /* 0x00000000000079af */ /* 0x000e220000000000 */
[----:B------:R-:W-:Y:S04]  /*6760*/  DEPBAR.LE SB0, 0x0 ;  /* 0x000080000000791a */ /* 0x000fe80000000000 */
[----:B------:R-:W-:Y:S06]  /*6770*/  BAR.SYNC.DEFER_BLOCKING 0x0 ;  /* 0x0000000000007b1d */ /* 0x000fec0000010000 */
[----:B------:R-:W-:-:S05]  /*6780*/  @P0 BRA `(.L_x_180) ;  /* 0x0000022000000947 */ /* 0x000fca0003800000 */
[----:B-1----:R-:W-:Y:S01]  /*6790*/  IADD3 R2, P0, R2, R78, RZ ;  /* 0x0000004e02027210 */ /* 0x002fe20007f1e0ff */
[----:B------:R-:W-:Y:S01]  /*67a0*/  IMAD.MOV.U32 R4, RZ, RZ, R126 ;  /* 0x000000ffff047224 */ /* 0x000fe200078e007e */
[----:B------:R-:W-:Y:S01]  /*67b0*/  ISETP.GE.AND P1, PT, R140, c[0x0][0x1d4], PT ;  /* 0x000075008c007a0c */ /* 0x000fe20003f26270 */
[----:B------:R-:W-:Y:S02]  /*67c0*/  IMAD.MOV.U32 R5, RZ, RZ, R76 ;  /* 0x000000ffff057224 */ /* 0x000fe400078e004c */
[----:B------:R-:W-:Y:S02]  /*67d0*/  IMAD.X R0, R69, 0x1, R77, P0 ;  /* 0x0000000145007824 */ /* 0x000fe400000e064d */
[----:B------:R-:W-:Y:S04]  /*67e0*/  IMAD.WIDE.U32 R4, R2, c[0x0][0x208], R4 ;  /* 0x0000820002047a25 */ /* 0x000fe800078e0004 */
[----:B------:R-:W-:Y:S01]  /*67f0*/  IMAD R0, R0, c[0x0][0x208], RZ ;  /* 0x0000820000007a24 */ /* 0x000fe200078e02ff */
[----:B------:R-:W-:Y:S03]  /*6800*/  LEA R16, P0, R4, c[0x0][0x1f8], 0x1 ;  /* 0x00007e0004107a11 */ /* 0x000fe600078008ff */
[----:B------:R-:W1:Y:S01]  /*6810*/  @!P1 LDS.128 R12, [R230] ;  /* 0x00000000e60c9984 */ /* 0x000e620000000c00 */
[----:B------:R-:W-:Y:S01]  /*6820*/  IMAD R0, R2, c[0x0][0x20c], R0 ;  /* 0x0000830002007a24 */ /* 0x000fe200078e0200 */
[----:B------:R-:W-:Y:S03]  /*6830*/  IADD3 R2, R140, 0x80, RZ ;  /* 0x000000808c027810 */ /* 0x000fe60007ffe0ff */
[----:B------:R-:W-:Y:S05]  /*6840*/  IMAD.IADD R0, R5, 0x1, R0 ;  /* 0x0000000105007824 */ /* 0x000fea00078e0200 */
[----:B------:R-:W-:Y:S02]  /*6850*/  LEA.HI.X R17, R4, c[0x0][0x1fc], R0, 0x1, P0 ;  /* 0x00007f0004117a11 */ /* 0x000fe400000f0c00 */
[----:B------:R-:W-:Y:S02]  /*6860*/  ISETP.GE.AND P0, PT, R9, c[0x0][0x1d4], PT ;  /* 0x0000750009007a0c */ /* 0x000fe40003f06270 */
[----:B------:R-:W-:Y:S11]  /*6870*/  IADD3 R0, R140, 0x60, RZ ;  /* 0x000000608c007810 */ /* 0x000ff60007ffe0ff */
[----:B------:R-:W2:Y:S04]  /*6880*/  @!P0 LDS.128 R4, [R229] ;  /* 0x00000000e5048984 */ /* 0x000ea80000000c00 */
[----:B-1----:R-:W-:Y:S01]  /*6890*/  @!P1 STG.E.128 [R16.64], R12 ;  /* 0x0000000c10009986 */ /* 0x002fe2000c101d06 */
[----:B------:R-:W-:Y:S11]  /*68a0*/  ISETP.GE.AND P1, PT, R10, c[0x0][0x1d4], PT ;  /* 0x000075000a007a0c */ /* 0x000ff60003f26270 */
[----:B------:R-:W-:Y:S02]  /*68b0*/  @!UPT UIADD3 URZ, URZ, URZ, URZ ;  /* 0x0000003f3f3ff290 */ /* 0x000fe4000fffe03f */
[----:B------:R-:W1:Y:S04]  /*68c0*/  @!P1 LDS.128 R12, [R230+0x2000] ;  /* 0x00200000e60c9984 */ /* 0x000e680000000c00 */
[----:B--2---:R-:W-:Y:S01]  /*68d0*/  @!P0 STG.E.128 [R16.64+0x40], R4 ;  /* 0x0000400410008986 */ /* 0x004fe2000c101d06 */
[----:B------:R-:W-:Y:S02]  /*68e0*/  ISETP.GE.AND P0, PT, R0, c[0x0][0x1d4], PT ;  /* 0x0000750000007a0c */ /* 0x000fe40003f06270 */
[----:B------:R-:W-:Y:S11]  /*68f0*/  IADD3 R0, R140, 0xa0, RZ ;  /* 0x000000a08c007810 */ /* 0x000ff60007ffe0ff */
[----:B------:R-:W2:Y:S04]  /*6900*/  @!P0 LDS.128 R4, [R229+0x2000] ;  /* 0x00200000e5048984 */ /* 0x000ea80000000c00 */
[----:B-1----:R-:W-:Y:S01]  /*6910*/  @!P1 STG.E.128 [R16.64+0x80], R12 ;  /* 0x0000800c10009986 */ /* 0x002fe2000c101d06 */
[----:B------:R-:W-:Y:S11]  /*6920*/  ISETP.GE.AND P1, PT, R2, c[0x0][0x1d4], PT ;  /* 0x0000750002007a0c */ /* 0x000ff60003f26270 */
[----:B------:R-:W-:Y:S02]  /*6930*/  @!UPT UIADD3 URZ, URZ, URZ, URZ ;  /* 0x0000003f3f3ff290 */ /* 0x000fe4000fffe03f */
[----:B------:R-:W1:Y:S04]  /*6940*/  @!P1 LDS.128 R12, [R230+0x4000] ;  /* 0x00400000e60c9984 */ /* 0x000e680000000c00 */
[----:B--2---:R-:W-:Y:S01]  /*6950*/  @!P0 STG.E.128 [R16.64+0xc0], R4 ;  /* 0x0000c00410008986 */ /* 0x004fe2000c101d06 */
[----:B------:R-:W-:Y:S11]  /*6960*/  ISETP.GE.AND P0, PT, R0, c[0x0][0x1d4], PT ;  /* 0x0000750000007a0c */ /* 0x000ff60003f06270 */
[----:B------:R-:W-:Y:S02]  /*6970*/  @!UPT UIADD3 URZ, URZ, URZ, URZ ;  /* 0x0000003f3f3ff290 */ /* 0x000fe4000fffe03f */
[----:B------:R-:W2:Y:S04]  /*6980*/  @!P0 LDS.128 R4, [R229+0x4000] ;  /* 0x00400000e5048984 */ /* 0x000ea80000000c00 */
[----:B-1----:R1:W-:Y:S04]  /*6990*/  @!P1 STG.E.128 [R16.64+0x100], R12 ;  /* 0x0001000c10009986 */ /* 0x0023e8000c101d06 */
[----:B--2---:R1:W-:Y:S02]  /*69a0*/  @!P0 STG.E.128 [R16.64+0x140], R4 ;  /* 0x0001400410008986 */ /* 0x0043e4000c101d06 */
.L_x_180:
[----:B-1----:R-:W-:Y:S05]  /*69b0*/  BSYNC B0 ;  /* 0x0000000000007941 */ /* 0x002fea0003800000 */
.L_x_179:
[C---:B------:R-:W-:Y:S02]  /*69c0*/  ISETP.GT.AND P0, PT, R116.reuse, R84, PT ;  /* 0x000000547400720c */ /* 0x040fe40003f04270 */
[----:B------:R-:W-:Y:S11]  /*69d0*/  IADD3 R116, R116, -0x1, RZ ;  /* 0xffffffff74747810 */ /* 0x000ff60007ffe0ff */
[----:B------:R-:W-:Y:S01]  /*69e0*/  @P0 SHF.R.S32.HI R2, RZ, 0x1f, R116 ;  /* 0x0000001fff020819 */ /* 0x000fe20000011474 */
[----:B------:R-:W-:Y:S02]  /*69f0*/  @P0 IMAD R0, R87, R116, RZ ;  /* 0x0000007457000224 */ /* 0x000fe400078e02ff */
[----:B------:R-:W-:Y:S02]  /*6a00*/  @P0 IMAD.MOV.U32 R4, RZ, RZ, R130 ;  /* 0x000000ffff040224 */ /* 0x000fe400078e0082 */
[----:B------:R-:W-:Y:S02]  /*6a10*/  @P0 IMAD.MOV.U32 R5, RZ, RZ, R147 ;  /* 0x000000ffff050224 */ /* 0x000fe400078e0093 */
[-C--:B------:R-:W-:Y:S02]  /*6a20*/  @P0 IMAD R0, R2, R88.reuse, R0 ;  /* 0x0000005802000224 */ /* 0x080fe400078e0200 */
[----:B------:R-:W-:Y:S04]  /*6a30*/  @P0 IMAD.WIDE.U32 R4, R116, R88, R4 ;  /* 0x0000005874040225 */ /* 0x000fe800078e0004 */
[----:B------:R-:W-:Y:S01]  /*6a40*/  @P0 IMAD.IADD R0, R5, 0x1, R0 ;  /* 0x0000000105000824 */ /* 0x000fe200078e0200 */
[C---:B------:R-:W-:Y:S04]  /*6a50*/  @P0 LEA R2, P1, R4.reuse, c[0x0][0x220], 0x1 ;  /* 0x0000880004020a11 */ /* 0x040fe800078208ff */
[----:B------:R-:W-:Y:S02]  /*6a60*/  @P0 LEA.HI.X R3, R4, c[0x0][0x224], R0, 0x1, P1 ;  /* 0x0000890004030a11 */ /* 0x000fe400008f0c00 */
[C---:B------:R-:W-:Y:S03]  /*6a70*/  @P0 LEA R4, P1, R91.reuse, R2, 0x1 ;  /* 0x000000025b040211 */ /* 0x040fe600078208ff */
[----:B------:R-:W-:Y:S01]  /*6a80*/  @!PT LDS RZ, [RZ] ;  /* 0x00000000fffff984 */ /* 0x000fe20000000800 */
[----:B------:R-:W-:Y:S01]  /*6a90*/  @!PT LDS RZ, [RZ] ;  /* 0x00000000fffff984 */ /* 0x000fe20000000800 */
[----:B------:R-:W-:Y:S01]  /*6aa0*/  @!PT LDS RZ, [RZ] ;  /* 0x00000000fffff984 */ /* 0x000fe20000000800 */
[----:B------:R1:W-:Y:S01]  /*6ab0*/  @P0 LDGSTS.E.BYPASS.LTC128B.128 [R217+0x6100], [R2.64], !P5 ;  /* 0x0610000002d90fae */ /* 0x0003e2000e901d46 */
[----:B------:R-:W-:Y:S03]  /*6ac0*/  @P0 LEA.HI.X R5, R91, R3, R90, 0x1, P1 ;  /* 0x000000035b050211 */ /* 0x000fe600008f0c5a */
[----:B------:R1:W-:Y:S04]  /*6ad0*/  @P0 LDGSTS.E.BYPASS.LTC128B.128 [R217+0x8100], [R2.64+0x80], !P4 ;  /* 0x0810008002d90fae */ /* 0x0003e8000e101d46 */
[----:B------:R1:W-:Y:S04]  /*6ae0*/  @P0 LDGSTS.E.BYPASS.LTC128B.128 [R217+0xa100], [R2.64+0x100], !P3 ;  /* 0x0a10010002d90fae */ /* 0x0003e8000d901d46 */
[----:B------:R1:W-:Y:S04]  /*6af0*/  @P0 LDGSTS.E.BYPASS.LTC128B.128 [R217+0x7100], [R4.64], !P5 ;  /* 0x0710000004d90fae */ /* 0x0003e8000e901d46 */
[----:B------:R1:W-:Y:S04]  /*6b00*/  @P0 LDGSTS.E.BYPASS.LTC128B.128 [R217+0x9100], [R4.64+0x80], !P4 ;  /* 0x0910008004d90fae */ /* 0x0003e8000e101d46 */
[----:B------:R1:W-:Y:S04]  /*6b10*/  @P0 LDGSTS.E.BYPASS.LTC128B.128 [R217+0xb100], [R4.64+0x100], !P3 ;  /* 0x0b10010004d90fae */ /* 0x0003e8000d901d46 */
[----:B------:R-:W0:Y:S01]  /*6b20*/  LDGDEPBAR ;  /* 0x00000000000079af */ /* 0x000e220000000000 */
[----:B------:R-:W-:-:S05]  /*6b30*/  @P0 BRA `(.L_x_181) ;  /* 0xffffc04000000947 */ /* 0x000fca000383ffff */
[----:B------:R-:W-:Y:S01]  /*6b40*/  WARPSYNC 0xffffffff ;  /* 0xffffffff00007948 */ /* 0x000fe20003800000 */
[----:B------:R-:W-:Y:S06]  /*6b50*/  BAR.SYNC.DEFER_BLOCKING 0x0 ;  /* 0x0000000000007b1d */ /* 0x000fec0000010000 */
.L_x_156:
[----:B------:R-:W-:Y:S01]  /*6b60*/  ISETP.GE.AND P0, PT, R62, 0x1, PT ;  /* 0x000000013e00780c */ /* 0x000fe20003f06270 */
[----:B------:R-:W-:Y:S01]  /*6b70*/  BSSY B0, `(.L_x_182) ;  /* 0x000001e000007945 */ /* 0x000fe20003800000 */
[----:B-1----:R-:W-:Y:S01]  /*6b80*/  IMAD.IADD R3, R67, 0x1, R68 ;  /* 0x0000000143037824 */ /* 0x002fe200078e0244 */
[----:B------:R-:W-:-:S10]  /*6b90*/  MOV R0, RZ ;  /* 0x000000ff00007202 */ /* 0x000fd40000000f00 */
[----:B------:R-:W-:Y:S05]  /*6ba0*/  @!P0 BRA `(.L_x_183) ;  /* 0x000001a000008947 */ /* 0x000fea0003800000 */
[-C--:B------:R-:W-:Y:S02]  /*6bb0*/  IABS R5, R85.reuse ;  /* 0x0000005500057213 */ /* 0x080fe40000000000 */
        /* <DEDUP_REMOVED lines=25> */
.L_x_183:
[----:B------:R-:W-:Y:S05]  /*6d50*/  BSYNC B0 ;  /* 0x0000000000007941 */ /* 0x000fea0003800000 */
.L_x_182:
[----:B------:R-:W-:Y:S01]  /*6d60*/  IMAD R249, R244, R0, RZ ;  /* 0x00000000f4f97224 */ /* 0x000fe200078e02ff */
[----:B------:R-:W-:Y:S01]  /*6d70*/  PRMT R10, RZ, 0x7610, R10 ;  /* 0x00007610ff0a7816 */ /* 0x000fe2000000000a */
[----:B------:R-:W-:Y:S01]  /*6d80*/  IMAD.MOV.U32 R2, RZ, RZ, RZ ;  /* 0x000000ffff027224 */ /* 0x000fe200078e00ff */
[----:B------:R-:W-:Y:S01]  /*6d90*/  MOV R11, RZ ;  /* 0x000000ff000b7202 */ /* 0x000fe20000000f00 */
[----:B------:R-:W-:Y:S01]  /*6da0*/  IMAD.IADD R0, R249, 0x1, R0 ;  /* 0x00000001f9007824 */ /* 0x000fe200078e0200 */
[----:B------:R-:W-:Y:S01]  /*6db0*/  CS2R R114, SRZ ;  /* 0x0000000000727805 */ /* 0x000fe2000001ff00 */
[----:B------:R-:W-:Y:S01]  /*6dc0*/  CS2R R112, SRZ ;  /* 0x0000000000707805 */ /* 0x000fe2000001ff00 */
[----:B------:R-:W-:Y:S01]  /*6dd0*/  CS2R R118, SRZ ;  /* 0x0000000000767805 */ /* 0x000fe2000001ff00 */
[----:B------:R-:W-:Y:S01]  /*6de0*/  CS2R R116, SRZ ;  /* 0x0000000000747805 */ /* 0x000fe2000001ff00 */
[----:B------:R-:W-:Y:S01]  /*6df0*/  IMNMX R0, R65, R0, PT ;  /* 0x0000000041007217 */ /* 0x000fe20003800200 */
[----:B------:R-:W-:Y:S01]  /*6e00*/  CS2R R110, SRZ ;  /* 0x00000000006e7805 */ /* 0x000fe2000001ff00 */
        /* <DEDUP_REMOVED lines=47> */
[----:B------:R-:W-:-:S04]  /*7100*/  @P1 IMAD.MOV.U32 R2, RZ, RZ, 0x4 ;  /* 0x00000004ff021424 */ /* 0x000fc800078e00ff */
[----:B------:R-:W-:-:S05]  /*7110*/  @P1 IMAD.WIDE R4, R240, R2, c[0x0][0x340] ;  /* 0x0000d000f0041625 */ /* 0x000fca00078e0202 */
[----:B------:R1:W2:Y:S01]  /*7120*/  @P1 LDG.E R2, [R4.64] ;  /* 0x0000000604021981 */ /* 0x0002a2000c1e1900 */
[----:B------:R-:W-:Y:S01]  /*7130*/  IMAD.WIDE.U32 R8, R64, c[0x0][0x178], RZ ;  /* 0x00005e0040087a25 */ /* 0x000fe200078e00ff */
[----:B------:R-:W-:Y:S02]  /*7140*/  IADD3 R7, P0, R226, R3, RZ ;  /* 0x00000003e2077210 */ /* 0x000fe40007f1e0ff */
[--C-:B------:R-:W-:Y:S01]  /*7150*/  SHF.R.S32.HI R15, RZ, 0x1f, R246.reuse ;  /* 0x0000001fff0f7819 */ /* 0x100fe200000114f6 */
[----:B------:R-:W-:Y:S01]  /*7160*/  IMAD.MOV.U32 R14, RZ, RZ, R246 ;  /* 0x000000ffff0e7224 */ /* 0x000fe200078e00f6 */
[----:B------:R-:W-:Y:S02]  /*7170*/  ISETP.GE.AND P4, PT, R212, c[0x0][0x1d4], PT ;  /* 0x00007500d4007a0c */ /* 0x000fe40003f86270 */
[----:B------:R-:W-:Y:S01]  /*7180*/  ISETP.GE.AND P3, PT, R246, c[0x0][0x1d4], PT ;  /* 0x00007500f6007a0c */ /* 0x000fe20003f66270 */
[----:B------:R-:W-:Y:S01]  /*7190*/  IMAD.WIDE.U32 R18, R7, c[0x0][0x1e0], R14 ;  /* 0x0000780007127a25 */ /* 0x000fe200078e000e */
[----:B------:R-:W-:-:S02]  /*71a0*/  ISETP.GE.AND P6, PT, R211, c[0x0][0x1d4], PT ;  /* 0x00007500d3007a0c */ /* 0x000fc40003fc6270 */
[----:B------:R-:W-:Y:S01]  /*71b0*/  SEL R11, RZ, 0x1, P3 ;  /* 0x00000001ff0b7807 */ /* 0x000fe20001800000 */
[----:B------:R-:W-:Y:S01]  /*71c0*/  IMAD.WIDE.U32 R16, R7, c[0x0][0x208], R14 ;  /* 0x0000820007107a25 */ /* 0x000fe200078e000e */
[----:B------:R-:W-:Y:S02]  /*71d0*/  LOP3.LUT R243, R243, 0xfffffffe, RZ, 0xc0, !PT ;  /* 0xfffffffef3f37812 */ /* 0x000fe400078ec0ff */
[----:B------:R-:W-:-:S03]  /*71e0*/  ISETP.GE.AND P5, PT, R212, c[0x0][0x198], PT ;  /* 0x00006600d4007a0c */ /* 0x000fc60003fa6270 */
[----:B------:R-:W-:-:S04]  /*71f0*/  @P4 LOP3.LUT R243, R243, 0x1, RZ, 0xfc, !PT ;  /* 0x00000001f3f34812 */ /* 0x000fc800078efcff */
[----:B------:R-:W-:Y:S02]  /*7200*/  LOP3.LUT R243, R243, 0xfffffffd, RZ, 0xc0, !PT ;  /* 0xfffffffdf3f37812 */ /* 0x000fe400078ec0ff */
[----:B-1----:R-:W-:Y:S01]  /*7210*/  SHF.R.S32.HI R4, RZ, 0x1f, R64 ;  /* 0x0000001fff047819 */ /* 0x002fe20000011440 */
[----:B------:R-:W-:Y:S01]  /*7220*/  IMAD.MOV.U32 R5, RZ, RZ, c[0x0][0x2c4] ;  /* 0x0000b100ff057624 */ /* 0x000fe200078e00ff */
[----:B------:R-:W-:-:S03]  /*7230*/  @P3 LOP3.LUT R243, R243, 0x2, RZ, 0xfc, !PT ;  /* 0x00000002f3f33812 */ /* 0x000fc600078efcff */
[----:B------:R-:W-:Y:S01]  /*7240*/  IMAD R4, R4, c[0x0][0x178], RZ ;  /* 0x00005e0004047a24 */ /* 0x000fe200078e02ff */
[----:B------:R-:W-:-:S03]  /*7250*/  ISETP.NE.AND P2, PT, R5, 0x1, PT ;  /* 0x000000010500780c */ /* 0x000fc60003f45270 */
[----:B------:R-:W-:Y:S01]  /*7260*/  IMAD R64, R64, c[0x0][0x17c], R4 ;  /* 0x00005f0040407a24 */ /* 0x000fe200078e0204 */
[----:B------:R-:W-:-:S04]  /*7270*/  SHF.R.S32.HI R4, RZ, 0x1f, R226 ;  /* 0x0000001fff047819 */ /* 0x000fc800000114e2 */
[----:B------:R-:W-:Y:S02]  /*7280*/  IADD3 R9, R9, R64, RZ ;  /* 0x0000004009097210 */ /* 0x000fe40007ffe0ff */
[----:B------:R-:W-:Y:S01]  /*7290*/  LEA.HI.X.SX32 R3, R3, R4, 0x1, P0 ;  /* 0x0000000403037211 */ /* 0x000fe200000f0eff */
[----:B------:R-:W-:Y:S01]  /*72a0*/  IMAD R4, R205, 0x80, R221 ;  /* 0x00000080cd047824 */ /* 0x000fe200078e02dd */
[----:B------:R-:W-:Y:S01]  /*72b0*/  ISETP.NE.U32.AND P0, PT, RZ, c[0x0][0x348], PT ;  /* 0x0000d200ff007a0c */ /* 0x000fe20003f05070 */
[----:B------:R-:W-:-:S03]  /*72c0*/  IMAD.WIDE.U32 R12, R241, c[0x0][0x1b8], R8 ;  /* 0x00006e00f10c7a25 */ /* 0x000fc600078e0008 */
[----:B------:R-:W-:Y:S01]  /*72d0*/  ISETP.NE.AND.EX P0, PT, RZ, c[0x0][0x34c], PT, P0 ;  /* 0x0000d300ff007a0c */ /* 0x000fe20003f05300 */
[C---:B------:R-:W-:Y:S01]  /*72e0*/  IMAD R8, R3.reuse, c[0x0][0x1e0], RZ ;  /* 0x0000780003087a24 */ /* 0x040fe200078e02ff */
[----:B------:R-:W-:Y:S01]  /*72f0*/  MOV R10, R4 ;  /* 0x00000004000a7202 */ /* 0x000fe20000000f00 */
[----:B------:R-:W-:Y:S01]  /*7300*/  IMAD R3, R3, c[0x0][0x208], RZ ;  /* 0x0000820003037a24 */ /* 0x000fe200078e02ff */
[----:B------:R-:W-:Y:S01]  /*7310*/  SEL R6, R63, RZ, !P0 ;  /* 0x000000ff3f067207 */ /* 0x000fe20004000000 */
[C---:B------:R-:W-:Y:S01]  /*7320*/  IMAD R8, R7.reuse, c[0x0][0x1e4], R8 ;  /* 0x0000790007087a24 */ /* 0x040fe200078e0208 */
[----:B------:R-:W-:Y:S01]  /*7330*/  SEL R5, R240, RZ, !P0 ;  /* 0x000000fff0057207 */ /* 0x000fe20004000000 */
[----:B------:R-:W-:Y:S01]  /*7340*/  IMAD R7, R7, c[0x0][0x20c], R3 ;  /* 0x0000830007077a24 */ /* 0x000fe200078e0203 */
[----:B------:R-:W-:Y:S01]  /*7350*/  SEL R3, RZ, 0xffffffff, P4 ;  /* 0xffffffffff037807 */ /* 0x000fe20002000000 */
[----:B------:R-:W-:Y:S01]  /*7360*/  @P2 IMAD.HI.U32 R9, R4, c[0x0][0x2c8], RZ ;  /* 0x0000b20004092a27 */ /* 0x000fe200078e00ff */
[----:B------:R-:W-:-:S02]  /*7370*/  ISETP.NE.U32.AND P0, PT, RZ, c[0x0][0x350], PT ;  /* 0x0000d400ff007a0c */ /* 0x000fc40003f05070 */
[----:B------:R-:W-:Y:S01]  /*7380*/  ISETP.GE.AND P4, PT, R211, c[0x0][0x198], PT ;  /* 0x00006600d3007a0c */ /* 0x000fe20003f86270 */
[----:B------:R-:W-:Y:S01]  /*7390*/  IMAD.SHL.U32 R3, R3, 0x2, RZ ;  /* 0x0000000203037824 */ /* 0x000fe200078e00ff */
[----:B------:R-:W-:Y:S01]  /*73a0*/  @P2 SHF.R.U32.HI R10, RZ, c[0x0][0x2cc], R9 ;  /* 0x0000b300ff0a2a19 */ /* 0x000fe20000011609 */
[----:B------:R-:W-:Y:S01]  /*73b0*/  IMAD R13, R241, c[0x0][0x1bc], R13 ;  /* 0x00006f00f10d7a24 */ /* 0x000fe200078e020d */
[----:B------:R-:W-:Y:S01]  /*73c0*/  ISETP.NE.AND.EX P0, PT, RZ, c[0x0][0x354], PT, P0 ;  /* 0x0000d500ff007a0c */ /* 0x000fe20003f05300 */
[----:B------:R-:W-:Y:S01]  /*73d0*/  IMAD R6, R6, c[0x0][0x1c0], RZ ;  /* 0x0000700006067a24 */ /* 0x000fe200078e02ff */
[----:B------:R-:W-:Y:S01]  /*73e0*/  LOP3.LUT R3, R3, 0x2, R11, 0xe2, !PT ;  /* 0x0000000203037812 */ /* 0x000fe200078ee20b */
[----:B------:R-:W-:Y:S01]  /*73f0*/  IMAD.IADD R9, R19, 0x1, R8 ;  /* 0x0000000113097824 */ /* 0x000fe200078e0208 */
[----:B------:R-:W-:Y:S01]  /*7400*/  MOV R8, R18 ;  /* 0x0000001200087202 */ /* 0x000fe20000000f00 */
[----:B------:R-:W-:Y:S01]  /*7410*/  IMAD.MOV.U32 R18, RZ, RZ, R16 ;  /* 0x000000ffff127224 */ /* 0x000fe200078e0010 */
[----:B------:R-:W-:Y:S01]  /*7420*/  SEL R16, RZ, 0x4, P6 ;  /* 0x00000004ff107807 */ /* 0x000fe20003000000 */
[----:B------:R-:W-:Y:S01]  /*7430*/  IMAD R6, R5, c[0x0][0x1c4], R6 ;  /* 0x0000710005067a24 */ /* 0x000fe200078e0206 */
[----:B------:R-:W-:Y:S01]  /*7440*/  IADD3 R19, R17, R7, RZ ;  /* 0x0000000711137210 */ /* 0x000fe20007ffe0ff */
[----:B------:R-:W-:Y:S01]  /*7450*/  IMAD.WIDE.U32 R12, R5, c[0x0][0x1c0], R12 ;  /* 0x00007000050c7a25 */ /* 0x000fe200078e000c */
[----:B------:R-:W-:-:S02]  /*7460*/  SHF.R.S32.HI R5, RZ, 0x1f, R10 ;  /* 0x0000001fff057819 */ /* 0x000fc4000001140a */
[----:B------:R-:W-:Y:S01]  /*7470*/  LOP3.LUT R16, R3, R16, RZ, 0xfc, !PT ;  /* 0x0000001003107212 */ /* 0x000fe200078efcff */
[----:B------:R-:W-:Y:S01]  /*7480*/  IMAD.IADD R13, R13, 0x1, R6 ;  /* 0x000000010d0d7824 */ /* 0x000fe200078e0206 */
[----:B------:R-:W-:Y:S01]  /*7490*/  IADD3 R6, -R10, RZ, RZ ;  /* 0x000000ff0a067210 */ /* 0x000fe20007ffe1ff */
[----:B------:R-:W-:Y:S02]  /*74a0*/  IMAD R5, R5, c[0x0][0x1b0], RZ ;  /* 0x00006c0005057a24 */ /* 0x000fe400078e02ff */
[----:B------:R-:W-:-:S04]  /*74b0*/  IMAD.WIDE.U32 R18, R241, c[0x0][0x210], R18 ;  /* 0x00008400f1127a25 */ /* 0x000fc800078e0012 */
[----:B------:R-:W-:-:S04]  /*74c0*/  IMAD.WIDE.U32 R8, R241, c[0x0][0x1e8], R8 ;  /* 0x00007a00f1087a25 */ /* 0x000fc800078e0008 */
[C---:B------:R-:W-:Y:S02]  /*74d0*/  IMAD R5, R10.reuse, c[0x0][0x1b4], R5 ;  /* 0x00006d000a057a24 */ /* 0x040fe400078e0205 */
[----:B------:R-:W-:Y:S01]  /*74e0*/  IMAD.WIDE.U32 R12, R10, c[0x0][0x1b0], R12 ;  /* 0x00006c000a0c7a25 */ /* 0x000fe200078e000c */
[----:B------:R-:W-:-:S03]  /*74f0*/  MOV R10, R18 ;  /* 0x00000012000a7202 */ /* 0x000fc60000000f00 */
[C---:B------:R-:W-:Y:S02]  /*7500*/  IMAD R9, R241.reuse, c[0x0][0x1ec], R9 ;  /* 0x00007b00f1097a24 */ /* 0x040fe400078e0209 */
[----:B------:R-:W-:Y:S02]  /*7510*/  IMAD R11, R241, c[0x0][0x214], R19 ;  /* 0x00008500f10b7a24 */ /* 0x000fe400078e0213 */
[----:B------:R-:W-:Y:S01]  /*7520*/  IMAD R4, R6, c[0x0][0x2c4], R4 ;  /* 0x0000b10006047a24 */ /* 0x000fe200078e0204 */
[----:B------:R-:W-:Y:S01]  /*7530*/  LEA R6, R205, R226, 0x7 ;  /* 0x000000e2cd067211 */ /* 0x000fe200078e38ff */
[----:B------:R-:W-:-:S03]  /*7540*/  IMAD.IADD R13, R13, 0x1, R5 ;  /* 0x000000010d0d7824 */ /* 0x000fc600078e0205 */
[----:B------:R-:W-:-:S05]  /*7550*/  SHF.R.S32.HI R5, RZ, 0x1f, R4 ;  /* 0x0000001fff057819 */ /* 0x000fca0000011404 */
[----:B------:R-:W-:-:S04]  /*7560*/  IMAD R5, R5, c[0x0][0x1a8], RZ ;  /* 0x00006a0005057a24 */ /* 0x000fc800078e02ff */
[C---:B------:R-:W-:Y:S02]  /*7570*/  IMAD R7, R4.reuse, c[0x0][0x1ac], R5 ;  /* 0x00006b0004077a24 */ /* 0x040fe400078e0205 */
[----:B------:R-:W-:-:S04]  /*7580*/  IMAD.WIDE.U32 R4, R4, c[0x0][0x1a8], R12 ;  /* 0x00006a0004047a25 */ /* 0x000fc800078e000c */
[----:B------:R-:W-:Y:S01]  /*7590*/  IMAD.IADD R7, R5, 0x1, R7 ;  /* 0x0000000105077824 */ /* 0x000fe200078e0207 */
[----:B--2---:R-:W-:Y:S01]  /*75a0*/  @P1 SHF.R.S32.HI R3, RZ, 0x1f, R2 ;  /* 0x0000001fff031819 */ /* 0x004fe20000011402 */
[----:B------:R-:W-:Y:S01]  /*75b0*/  @!P1 IMAD.MOV.U32 R3, RZ, RZ, R63 ;  /* 0x000000ffff039224 */ /* 0x000fe200078e003f */
[----:B------:R-:W-:Y:S02]  /*75c0*/  @!P1 MOV R2, R240 ;  /* 0x000000f000029202 */ /* 0x000fe40000000f00 */
[----:B------:R-:W-:Y:S02]  /*75d0*/  ISETP.GE.AND P1, PT, R246, c[0x0][0x198], PT ;  /* 0x00006600f6007a0c */ /* 0x000fe40003f26270 */
[----:B------:R-:W-:Y:S02]  /*75e0*/  SEL R2, R2, RZ, !P0 ;  /* 0x000000ff02027207 */ /* 0x000fe40004000000 */
[----:B------:R-:W-:-:S03]  /*75f0*/  SEL R3, R3, RZ, !P0 ;  /* 0x000000ff03037207 */ /* 0x000fc60004000000 */
[----:B------:R-:W-:Y:S01]  /*7600*/  IMAD.WIDE.U32 R22, R2, c[0x0][0x1f0], R8 ;  /* 0x00007c0002167a25 */ /* 0x000fe200078e0008 */
[----:B------:R-:W-:-:S03]  /*7610*/  LEA R8, P0, R4, c[0x0][0x160], 0x1 ;  /* 0x0000580004087a11 */ /* 0x000fc600078008ff */
[----:B------:R-:W-:Y:S01]  /*7620*/  IMAD.WIDE.U32 R20, R2, c[0x0][0x218], R10 ;  /* 0x0000860002147a25 */ /* 0x000fe200078e000a */
[----:B------:R1:W-:Y:S01]  /*7630*/  STL.64 [R1+0x8], R22 ;  /* 0x0000081601007387 */ /* 0x0003e20000100a00 */
[----:B------:R-:W-:Y:S02]  /*7640*/  LEA.HI.X R7, R4, c[0x0][0x164], R7, 0x1, P0 ;  /* 0x0000590004077a11 */ /* 0x000fe400000f0c07 */
[C---:B------:R-:W-:Y:S01]  /*7650*/  IMAD R245, R3.reuse, c[0x0][0x218], RZ ;  /* 0x0000860003f57a24 */ /* 0x040fe200078e02ff */
[----:B------:R1:W-:Y:S01]  /*7660*/  STL.64 [R1], R20 ;  /* 0x0000001401007387 */ /* 0x0003e20000100a00 */
[----:B------:R-:W-:Y:S02]  /*7670*/  IMAD R248, R3, c[0x0][0x1f0], RZ ;  /* 0x00007c0003f87a24 */ /* 0x000fe400078e02ff */
[C---:B------:R-:W-:Y:S02]  /*7680*/  IMAD R245, R2.reuse, c[0x0][0x21c], R245 ;  /* 0x0000870002f57a24 */ /* 0x040fe400078e02f5 */
[----:B------:R-:W-:Y:S01]  /*7690*/  IMAD R248, R2, c[0x0][0x1f4], R248 ;  /* 0x00007d0002f87a24 */ /* 0x000fe200078e02f8 */
[----:B------:R-:W-:-:S02]  /*76a0*/  IADD3 R2, R0, -0x1, RZ ;  /* 0xffffffff00027810 */ /* 0x000fc40007ffe0ff */
[----:B------:R-:W-:Y:S01]  /*76b0*/  IADD3 R245, R21, R245, RZ ;  /* 0x000000f515f57210 */ /* 0x000fe20007ffe0ff */
[----:B------:R-:W-:Y:S01]  /*76c0*/  IMAD.IADD R248, R23, 0x1, R248 ;  /* 0x0000000117f87824 */ /* 0x000fe200078e02f8 */
[----:B------:R-:W-:Y:S05]  /*76d0*/  BRA.DIV ~URZ, `(.L_x_185) ;  /* 0x0000f6d27f007947 */ /* 0x000fea000b800000 */
[----:B------:R2:W3:Y:S02]  /*76e0*/  SHFL.IDX PT, R9, R7, RZ, 0x181f ;  /* 0x00181fff07097589 */ /* 0x0004e400000e0000 */
.L_x_304:
[----:B------:R-:W-:Y:S05]  /*76f0*/  BRA.DIV ~URZ, `(.L_x_186) ;  /* 0x0000f7227f007947 */ /* 0x000fea000b800000 */
[----:B------:R4:W1:Y:S02]  /*7700*/  SHFL.IDX PT, R3, R8, RZ, 0x181f ;  /* 0x00181fff08037589 */ /* 0x00086400000e0000 */
.L_x_305:
[----:B------:R-:W-:Y:S01]  /*7710*/  IMAD R61, R61, c[0x0][0x2c4], RZ ;  /* 0x0000b1003d3d7a24 */ /* 0x000fe200078e02ff */
[----:B------:R-:W-:Y:S01]  /*7720*/  BSSY B0, `(.L_x_187) ;  /* 0x0000011000007945 */ /* 0x000fe20003800000 */
[----:B------:R-:W-:Y:S02]  /*7730*/  SHF.R.S32.HI R5, RZ, 0x1f, R211 ;  /* 0x0000001fff057819 */ /* 0x000fe400000114d3 */
[----:B------:R-:W-:Y:S02]  /*7740*/  SHF.R.S32.HI R4, RZ, 0x1f, R212 ;  /* 0x0000001fff047819 */ /* 0x000fe400000114d4 */
[----:B------:R-:W-:-:S13]  /*7750*/  ISETP.GE.AND P0, PT, R6, R61, PT ;  /* 0x0000003d0600720c */ /* 0x000fda0003f06270 */
[----:B------:R-:W-:Y:S05]  /*7760*/  @P0 BRA `(.L_x_188) ;  /* 0x000000c000000947 */ /* 0x000fea0003800000 */
[----:B-1----:R-:W-:-:S04]  /*7770*/  LEA R12, P0, R246, R3, 0x1 ;  /* 0x00000003f60c7211 */ /* 0x002fc800078008ff */
[----:B---3--:R-:W-:Y:S02]  /*7780*/  LEA.HI.X R13, R246, R9, R15, 0x1, P0 ;  /* 0x00000009f60d7211 */ /* 0x008fe400000f0c0f */
        /* <DEDUP_REMOVED lines=10> */
.L_x_188:
[----:B------:R-:W-:Y:S05]  /*7830*/  BSYNC B0 ;  /* 0x0000000000007941 */ /* 0x000fea0003800000 */
.L_x_187:
[----:B------:R-:W-:Y:S05]  /*7840*/  BRA.DIV ~URZ, `(.L_x_189) ;  /* 0x0000f6427f007947 */ /* 0x000fea000b800000 */
[----:B---3--:R3:W2:Y:S04]  /*7850*/  SHFL.IDX PT, R9, R7, 0x1, 0x181f ;  /* 0x00381f0007097f89 */ /* 0x0086a800000e0000 */
[----:B-1----:R3:W1:Y:S02]  /*7860*/  SHFL.IDX PT, R10, R8, 0x1, 0x181f ;  /* 0x00381f00080a7f89 */ /* 0x00266400000e0000 */
.L_x_306:
[----:B------:R-:W-:Y:S01]  /*7870*/  IADD3 R3, R6, 0x20, RZ ;  /* 0x0000002006037810 */ /* 0x000fe20007ffe0ff */
[----:B------:R-:W-:Y:S03]  /*7880*/  BSSY B0, `(.L_x_190) ;  /* 0x000000f000007945 */ /* 0x000fe60003800000 */
[----:B------:R-:W-:-:S13]  /*7890*/  ISETP.GE.AND P0, PT, R3, R61, PT ;  /* 0x0000003d0300720c */ /* 0x000fda0003f06270 */
[----:B------:R-:W-:Y:S05]  /*78a0*/  @P0 BRA `(.L_x_191) ;  /* 0x000000c000000947 */ /* 0x000fea0003800000 */
[----:B-1----:R-:W-:-:S04]  /*78b0*/  LEA R18, P0, R246, R10, 0x1 ;  /* 0x0000000af6127211 */ /* 0x002fc800078008ff */
        /* <DEDUP_REMOVED lines=11> */
.L_x_191:
[----:B------:R-:W-:Y:S05]  /*7970*/  BSYNC B0 ;  /* 0x0000000000007941 */ /* 0x000fea0003800000 */
.L_x_190:
[----:B------:R-:W-:Y:S05]  /*7980*/  BRA.DIV ~URZ, `(.L_x_192) ;  /* 0x0000f5c27f007947 */ /* 0x000fea000b800000 */
[----:B--2---:R2:W3:Y:S02]  /*7990*/  SHFL.IDX PT, R9, R7, 0x2, 0x181f ;  /* 0x00581f0007097f89 */ /* 0x0044e400000e0000 */
.L_x_307:
[----:B------:R-:W-:Y:S05]  /*79a0*/  BRA.DIV ~URZ, `(.L_x_193) ;  /* 0x0000f6127f007947 */ /* 0x000fea000b800000 */
[----:B-1----:R1:W2:Y:S02]  /*79b0*/  SHFL.IDX PT, R10, R8, 0x2, 0x181f ;  /* 0x00581f00080a7f89 */ /* 0x0022a400000e0000 */
.L_x_308:
[----:B------:R-:W-:Y:S01]  /*79c0*/  IADD3 R3, R6, 0x40, RZ ;  /* 0x0000004006037810 */ /* 0x000fe20007ffe0ff */
[----:B------:R-:W-:Y:S03]  /*79d0*/  BSSY B0, `(.L_x_194) ;  /* 0x000000f000007945 */ /* 0x000fe60003800000 */
[----:B------:R-:W-:-:S13]  /*79e0*/  ISETP.GE.AND P0, PT, R3, R61, PT ;  /* 0x0000003d0300720c */ /* 0x000fda0003f06270 */
[----:B------:R-:W-:Y:S05]  /*79f0*/  @P0 BRA `(.L_x_195) ;  /* 0x000000c000000947 */ /* 0x000fea0003800000 */
[----:B--2---:R-:W-:-:S04]  /*7a00*/  LEA R18, P0, R246, R10, 0x1 ;  /* 0x0000000af6127211 */ /* 0x004fc800078008ff */
        /* <DEDUP_REMOVED lines=11> */
.L_x_195:
[----:B------:R-:W-:Y:S05]  /*7ac0*/  BSYNC B0 ;  /* 0x0000000000007941 */ /* 0x000fea0003800000 */
.L_x_194:
[----:B------:R-:W-:Y:S05]  /*7ad0*/  BRA.DIV ~URZ, `(.L_x_196) ;  /* 0x0000f5427f007947 */ /* 0x000fea000b800000 */
[----:B--23--:R-:W2:Y:S04]  /*7ae0*/  SHFL.IDX PT, R7, R7, 0x3, 0x181f ;  /* 0x00781f0007077f89 */ /* 0x00cea800000e0000 */
[----:B-1--4-:R-:W1:Y:S02]  /*7af0*/  SHFL.IDX PT, R8, R8, 0x3, 0x181f ;  /* 0x00781f0008087f89 */ /* 0x012e6400000e0000 */
.L_x_309:
[----:B------:R-:W3:Y:S01]  /*7b00*/  LDL.64 R76, [R1+0x8] ;  /* 0x00000800014c7983 */ /* 0x000ee20000100a00 */
[----:B------:R-:W-:Y:S01]  /*7b10*/  IADD3 R6, R6, 0x60, RZ ;  /* 0x0000006006067810 */ /* 0x000fe20007ffe0ff */
[----:B------:R-:W-:Y:S01]  /*7b20*/  IMAD.IADD R9, R62, 0x1, -R226 ;  /* 0x000000013e097824 */ /* 0x000fe200078e0ae2 */
[----:B------:R-:W-:Y:S02]  /*7b30*/  SHF.R.S32.HI R3, RZ, 0x1f, R2 ;  /* 0x0000001fff037819 */ /* 0x000fe40000011402 */
[----:B------:R-:W-:Y:S01]  /*7b40*/  ISETP.GE.AND P2, PT, R6, R61, PT ;  /* 0x0000003d0600720c */ /* 0x000fe20003f46270 */
[----:B------:R-:W-:-:S02]  /*7b50*/  IMAD R9, R2, -0x40, R9 ;  /* 0xffffffc002097824 */ /* 0x000fc400078e0209 */
[----:B------:R-:W-:-:S04]  /*7b60*/  IMAD R6, R3, c[0x0][0x1e0], RZ ;  /* 0x0000780003067a24 */ /* 0x000fc800078e02ff */
[----:B------:R-:W-:-:S06]  /*7b70*/  IMAD R6, R2, c[0x0][0x1e4], R6 ;  /* 0x0000790002067a24 */ /* 0x000fcc00078e0206 */
[----:B-1----:R-:W-:-:S04]  /*7b80*/  @!P2 LEA R10, P0, R246, R8, 0x1 ;  /* 0x00000008f60aa211 */ /* 0x002fc800078008ff */
[----:B--2---:R-:W-:Y:S01]  /*7b90*/  @!P2 LEA.HI.X R11, R246, R7, R15, 0x1, P0 ;  /* 0x00000007f60ba211 */ /* 0x004fe200000f0c0f */
[----:B------:R-:W-:-:S04]  /*7ba0*/  IMAD.WIDE.U32 R14, R2, c[0x0][0x1e0], RZ ;  /* 0x00007800020e7a25 */ /* 0x000fc800078e00ff */
[----:B------:R-:W-:Y:S01]  /*7bb0*/  @!PT LDS RZ, [RZ] ;  /* 0x00000000fffff984 */ /* 0x000fe20000000800 */
[----:B------:R-:W-:Y:S01]  /*7bc0*/  @!PT LDS RZ, [RZ] ;  /* 0x00000000fffff984 */ /* 0x000fe20000000800 */
[----:B------:R-:W-:Y:S01]  /*7bd0*/  @!PT LDS RZ, [RZ] ;  /* 0x00000000fffff984 */ /* 0x000fe20000000800 */
[----:B------:R1:W-:Y:S02]  /*7be0*/  @!P2 LDGSTS.E.BYPASS.LTC128B.128 [R217+0xf100], [R10.64], !P1 ;  /* 0x0f1000000ad9afae */ /* 0x0003e4000c901d46 */
[----:B-1----:R-:W-:-:S04]  /*7bf0*/  @!P2 LEA R10, P0, R212, R8, 0x1 ;  /* 0x00000008d40aa211 */ /* 0x002fc800078008ff */
[----:B------:R-:W-:Y:S02]  /*7c00*/  @!P2 LEA.HI.X R11, R212, R7, R4, 0x1, P0 ;  /* 0x00000007d40ba211 */ /* 0x000fe400000f0c04 */
[----:B------:R-:W-:-:S03]  /*7c10*/  @!P2 LEA R12, P0, R211, R8, 0x1 ;  /* 0x00000008d30ca211 */ /* 0x000fc600078008ff */
[----:B------:R1:W-:Y:S01]  /*7c20*/  @!P2 LDGSTS.E.BYPASS.LTC128B.128 [R217+0x13100], [R10.64], !P5 ;  /* 0x131000000ad9afae */ /* 0x0003e2000e901d46 */
[----:B------:R-:W-:Y:S01]  /*7c30*/  @!P2 LEA.HI.X R13, R211, R7, R5, 0x1, P0 ;  /* 0x00000007d30da211 */ /* 0x000fe200000f0c05 */
[----:B------:R-:W-:Y:S01]  /*7c40*/  IMAD.IADD R5, R15, 0x1, R6 ;  /* 0x000000010f057824 */ /* 0x000fe200078e0206 */
[----:B------:R-:W-:Y:S01]  /*7c50*/  LOP3.LUT P5, RZ, R243, 0x1, RZ, 0xc0, !PT ;  /* 0x00000001f3ff7812 */ /* 0x000fe200078ac0ff */
[----:B------:R-:W-:Y:S02]  /*7c60*/  IMAD.MOV.U32 R6, RZ, RZ, 0x20 ;  /* 0x00000020ff067424 */ /* 0x000fe400078e00ff */
[----:B------:R1:W-:Y:S04]  /*7c70*/  @!P2 LDGSTS.E.BYPASS.LTC128B.128 [R217+0x17100], [R12.64], !P4 ;  /* 0x171000000cd9afae */ /* 0x0003e8000e101d46 */
[----:B------:R-:W0:Y:S01]  /*7c80*/  LDGDEPBAR ;  /* 0x00000000000079af */ /* 0x000e220000000000 */
[----:B------:R-:W-:Y:S03]  /*7c90*/  WARPSYNC 0xffffffff ;  /* 0xffffffff00007948 */ /* 0x000fe60003800000 */
[----:B------:R-:W-:Y:S01]  /*7ca0*/  BAR.SYNC.DEFER_BLOCKING 0x0 ;  /* 0x0000000000007b1d */ /* 0x000fe20000010000 */
[----:B---3--:R-:W-:-:S04]  /*7cb0*/  LEA R4, P0, R14, R76, 0x6 ;  /* 0x0000004c0e047211 */ /* 0x008fc800078030ff */
[----:B------:R-:W-:Y:S01]  /*7cc0*/  LEA.HI.X R5, R14, R248, R5, 0x6, P0 ;  /* 0x000000f80e057211 */ /* 0x000fe200000f3405 */
[----:B------:R-:W-:Y:S01]  /*7cd0*/  IMAD.WIDE.U32 R14, R6, c[0x0][0x1e0], RZ ;  /* 0x00007800060e7a25 */ /* 0x000fe200078e00ff */
[----:B------:R-:W-:-:S03]  /*7ce0*/  ISETP.GE.AND P0, PT, R9, 0x21, PT ;  /* 0x000000210900780c */ /* 0x000fc60003f06270 */
[----:B------:R-:W-:-:S10]  /*7cf0*/  IMAD R6, R6, c[0x0][0x1e4], RZ ;  /* 0x0000790006067a24 */ /* 0x000fd400078e02ff */
[----:B------:R-:W-:-:S04]  /*7d00*/  @P0 IADD3 R7, P1, R4, R14, RZ ;  /* 0x0000000e04070210 */ /* 0x000fc80007f3e0ff */
[----:B------:R-:W-:Y:S02]  /*7d10*/  @P0 IADD3.X R6, R5, R15, R6, P1, !PT ;  /* 0x0000000f05060210 */ /* 0x000fe40000ffe406 */
[----:B------:R-:W-:-:S13]  /*7d20*/  ISETP.GE.AND P1, PT, R9, 0x1, PT ;  /* 0x000000010900780c */ /* 0x000fda0003f26270 */
[----:B------:R-:W-:-:S04]  /*7d30*/  @P1 LEA R8, P3, R4, c[0x0][0x1c8], 0x1 ;  /* 0x0000720004081a11 */ /* 0x000fc800078608ff */
[----:B------:R-:W-:Y:S02]  /*7d40*/  @P1 LEA.HI.X R9, R4, c[0x0][0x1cc], R5, 0x1, P3 ;  /* 0x0000730004091a11 */ /* 0x000fe400018f0c05 */
[----:B------:R-:W-:-:S04]  /*7d50*/  @P0 LEA R4, P3, R7, c[0x0][0x1c8], 0x1 ;  /* 0x0000720007040a11 */ /* 0x000fc800078608ff */
[----:B------:R-:W-:Y:S02]  /*7d60*/  @P0 LEA.HI.X R5, R7, c[0x0][0x1cc], R6, 0x1, P3 ;  /* 0x0000730007050a11 */ /* 0x000fe400018f0c06 */
[----:B------:R-:W-:-:S13]  /*7d70*/  LOP3.LUT P3, RZ, R243, 0x2, RZ, 0xc0, !PT ;  /* 0x00000002f3ff7812 */ /* 0x000fda000786c0ff */
[----:B------:R-:W-:Y:S01]  /*7d80*/  @!PT LDS RZ, [RZ] ;  /* 0x00000000fffff984 */ /* 0x000fe20000000800 */
[----:B------:R-:W-:Y:S01]  /*7d90*/  @!PT LDS RZ, [RZ] ;  /* 0x00000000fffff984 */ /* 0x000fe20000000800 */
[----:B------:R-:W-:Y:S01]  /*7da0*/  @!PT LDS RZ, [RZ] ;  /* 0x00000000fffff984 */ /* 0x000fe20000000800 */
[----:B------:R1:W-:Y:S04]  /*7db0*/  @P1 LDGSTS.E.BYPASS.LTC128B.128 [R217+0x6100], [R8.64], !P3 ;  /* 0x0610000008d91fae */ /* 0x0003e8000d901d46 */
[----:B------:R1:W-:Y:S04]  /*7dc0*/  @P1 LDGSTS.E.BYPASS.LTC128B.128 [R217+0x8100], [R8.64+0x80], !P5 ;  /* 0x0810008008d91fae */ /* 0x0003e8000e901d46 */
[----:B------:R1:W-:Y:S04]  /*7dd0*/  @P1 LDGSTS.E.BYPASS.LTC128B.128 [R217+0xa100], [R8.64+0x100], !P6 ;  /* 0x0a10010008d91fae */ /* 0x0003e8000f101d46 */
[----:B------:R1:W-:Y:S04]  /*7de0*/  @P0 LDGSTS.E.BYPASS.LTC128B.128 [R217+0x7100], [R4.64], !P3 ;  /* 0x0710000004d90fae */ /* 0x0003e8000d901d46 */
[----:B------:R1:W-:Y:S04]  /*7df0*/  @P0 LDGSTS.E.BYPASS.LTC128B.128 [R217+0x9100], [R4.64+0x80], !P5 ;  /* 0x0910008004d90fae */ /* 0x0003e8000e901d46 */
[----:B------:R1:W-:Y:S01]  /*7e00*/  @P0 LDGSTS.E.BYPASS.LTC128B.128 [R217+0xb100], [R4.64+0x100], !P6 ;  /* 0x0b10010004d90fae */ /* 0x0003e2000f101d46 */
[----:B------:R-:W-:-:S03]  /*7e10*/  ISETP.LT.AND P0, PT, RZ, c[0x0][0x27c], PT ;  /* 0x00009f00ff007a0c */ /* 0x000fc60003f01270 */
[----:B------:R-:W0:Y:S10]  /*7e20*/  LDGDEPBAR ;  /* 0x00000000000079af */ /* 0x000e340000000000 */
[----:B------:R-:W-:Y:S05]  /*7e30*/  @P0 BRA `(.L_x_197) ;  /* 0x0000002000000947 */ /* 0x000fea0003800000 */
[----:B------:R-:W-:-:S04]  /*7e40*/  DEPBAR.LE SB0, 0x1 ;  /* 0x000080400000791a */ /* 0x000fc80000000000 */
[----:B------:R-:W-:Y:S05]  /*7e50*/  BRA `(.L_x_198) ;  /* 0x000056a000007947 */ /* 0x000fea0003800000 */
.L_x_197:
[----:B-1---5:R-:W-:Y:S01]  /*7e60*/  SHF.R.S32.HI R5, RZ, 0x1f, R60 ;  /* 0x0000001fff057819 */ /* 0x022fe2000001143c */
[----:B------:R-:W-:Y:S01]  /*7e70*/  ULDC.U8 UR4, c[0x0][0x298] ;  /* 0x0000a60000047ab9 */ /* 0x000fe20000000000 */
[----:B------:R-:W-:Y:S01]  /*7e80*/  IMAD.WIDE.U32 R22, R60, c[0x0][0x280], RZ ;  /* 0x0000a0003c167a25 */ /* 0x000fe200078e00ff */
[----:B------:R-:W-:Y:S01]  /*7e90*/  ISETP.NE.AND P2, PT, RZ, UR4, PT ;  /* 0x00000004ff007c0c */ /* 0x000fe2000bf45270 */
[----:B------:R-:W-:Y:S02]  /*7ea0*/  BSSY B2, `(.L_x_198) ;  /* 0x0000565000027945 */ /* 0x000fe40003800000 */
[C---:B------:R-:W-:Y:S01]  /*7eb0*/  IMAD R4, R5.reuse, c[0x0][0x280], RZ ;  /* 0x0000a00005047a24 */ /* 0x040fe200078e02ff */
[----:B------:R-:W-:Y:S01]  /*7ec0*/  LEA R8, P1, R22, c[0x0][0x270], 0x1 ;  /* 0x00009c0016087a11 */ /* 0x000fe200078208ff */
[----:B------:R-:W-:Y:S02]  /*7ed0*/  IMAD R5, R5, c[0x0][0x290], RZ ;  /* 0x0000a40005057a24 */ /* 0x000fe400078e02ff */
[----:B------:R-:W-:-:S04]  /*7ee0*/  IMAD.WIDE.U32 R6, R60, c[0x0][0x290], RZ ;  /* 0x0000a4003c067a25 */ /* 0x000fc800078e00ff */
[C---:B------:R-:W-:Y:S02]  /*7ef0*/  IMAD R4, R60.reuse, c[0x0][0x284], R4 ;  /* 0x0000a1003c047a24 */ /* 0x040fe400078e0204 */
[----:B------:R-:W-:Y:S01]  /*7f00*/  IMAD R60, R60, c[0x0][0x294], R5 ;  /* 0x0000a5003c3c7a24 */ /* 0x000fe200078e0205 */
[----:B------:R-:W-:Y:S02]  /*7f10*/  LEA R5, P0, R6, c[0x0][0x288], 0x1 ;  /* 0x0000a20006057a11 */ /* 0x000fe400078008ff */
[----:B------:R-:W-:Y:S02]  /*7f20*/  IADD3 R4, R4, R23, RZ ;  /* 0x0000001704047210 */ /* 0x000fe40007ffe0ff */
[----:B------:R-:W-:Y:S02]  /*7f30*/  IADD3 R20, R60, R7, RZ ;  /* 0x000000073c147210 */ /* 0x000fe40007ffe0ff */
[----:B------:R-:W-:Y:S02]  /*7f40*/  LEA.HI.X R22, R22, c[0x0][0x274], R4, 0x1, P1 ;  /* 0x00009d0016167a11 */ /* 0x000fe400008f0c04 */
[----:B------:R-:W-:-:S02]  /*7f50*/  LEA.HI.X R20, R6, c[0x0][0x28c], R20, 0x1, P0 ;  /* 0x0000a30006147a11 */ /* 0x000fc400000f0c14 */
[----:B------:R-:W-:Y:S01]  /*7f60*/  LEA R4, R205, R225, 0x7 ;  /* 0x000000e1cd047211 */ /* 0x000fe200078e38ff */
[----:B------:R-:W-:Y:S05]  /*7f70*/  @!P2 BRA `(.L_x_199) ;  /* 0x000029e00000a947 */ /* 0x000fea0003800000 */
[----:B------:R-:W-:Y:S01]  /*7f80*/  ISETP.GE.AND P0, PT, R4, R61, PT ;  /* 0x0000003d0400720c */ /* 0x000fe20003f06270 */
[----:B------:R-:W1:Y:S01]  /*7f90*/  SHFL.IDX PT, R23, R22, RZ, 0x1c1f ;  /* 0x001c1fff16177589 */ /* 0x000e6200000e0000 */
[----:B------:R-:W-:Y:S01]  /*7fa0*/  BSSY B0, `(.L_x_200) ;  /* 0x0000054000007945 */ /* 0x000fe20003800000 */
[----:B------:R-:W-:Y:S01]  /*7fb0*/  CS2R R36, SRZ ;  /* 0x0000000000247805 */ /* 0x000fe2000001ff00 */
[----:B------:R-:W-:Y:S01]  /*7fc0*/  CS2R R10, SRZ ;  /* 0x00000000000a7805 */ /* 0x000fe2000001ff00 */
[----:B------:R-:W2:Y:S01]  /*7fd0*/  SHFL.IDX PT, R21, R20, RZ, 0x1c1f ;  /* 0x001c1fff14157589 */ /* 0x000ea200000e0000 */
[----:B------:R-:W-:Y:S01]  /*7fe0*/  CS2R R14, SRZ ;  /* 0x00000000000e7805 */ /* 0x000fe2000001ff00 */
[----:B------:R-:W-:Y:S01]  /*7ff0*/  CS2R R18, SRZ ;  /* 0x0000000000127805 */ /* 0x000fe2000001ff00 */
[----:B------:R-:W-:Y:S01]  /*8000*/  CS2R R24, SRZ ;  /* 0x0000000000187805 */ /* 0x000fe2000001ff00 */
[----:B------:R3:W4:Y:S01]  /*8010*/  SHFL.IDX PT, R22, R8, RZ, 0x1c1f ;  /* 0x001c1fff08167589 */ /* 0x00072200000e0000 */
[----:B------:R-:W-:Y:S01]  /*8020*/  CS2R R26, SRZ ;  /* 0x00000000001a7805 */ /* 0x000fe2000001ff00 */
[----:B------:R-:W-:Y:S01]  /*8030*/  CS2R R54, SRZ ;  /* 0x0000000000367805 */ /* 0x000fe2000001ff00 */
[----:B------:R-:W-:Y:S01]  /*8040*/  CS2R R6, SRZ ;  /* 0x0000000000067805 */ /* 0x000fe2000001ff00 */
[----:B------:R5:W1:Y:S01]  /*8050*/  SHFL.IDX PT, R20, R5, RZ, 0x1c1f ;  /* 0x001c1fff05147589 */ /* 0x000a6200000e0000 */
[----:B------:R-:W-:Y:S01]  /*8060*/  CS2R R12, SRZ ;  /* 0x00000000000c7805 */ /* 0x000fe2000001ff00 */
[----:B------:R-:W-:Y:S01]  /*8070*/  CS2R R34, SRZ ;  /* 0x0000000000227805 */ /* 0x000fe2000001ff00 */
[----:B---3--:R-:W-:Y:S01]  /*8080*/  CS2R R8, SRZ ;  /* 0x0000000000087805 */ /* 0x008fe2000001ff00 */
[----:B-----5:R-:W-:Y:S01]  /*8090*/  CS2R R4, SRZ ;  /* 0x0000000000047805 */ /* 0x020fe2000001ff00 */
[----:B------:R-:W-:Y:S05]  /*80a0*/  @P0 BRA `(.L_x_201) ;  /* 0x0000043000000947 */ /* 0x000fea0003800000 */
[C---:B-12-4-:R-:W-:Y:S01]  /*80b0*/  ISETP.GE.AND P1, PT, R136.reuse, c[0x0][0x27c], PT ;  /* 0x00009f0088007a0c */ /* 0x056fe20003f26270 */
[----:B------:R-:W-:Y:S01]  /*80c0*/  IMAD.SHL.U32 R7, R136, 0x2, RZ ;  /* 0x0000000288077824 */ /* 0x000fe200078e00ff */
[C---:B------:R-:W-:Y:S01]  /*80d0*/  ISETP.GE.AND P0, PT, R133.reuse, c[0x0][0x27c], PT ;  /* 0x00009f0085007a0c */ /* 0x040fe20003f06270 */
[----:B------:R-:W-:Y:S01]  /*80e0*/  IMAD.SHL.U32 R5, R133, 0x2, RZ ;  /* 0x0000000285057824 */ /* 0x000fe200078e00ff */
[----:B------:R-:W-:Y:S01]  /*80f0*/  SHF.R.S32.HI R6, RZ, 0x1f, R136 ;  /* 0x0000001fff067819 */ /* 0x000fe20000011488 */
[----:B------:R-:W-:Y:S01]  /*8100*/  CS2R R18, SRZ ;  /* 0x0000000000127805 */ /* 0x000fe2000001ff00 */
[----:B------:R-:W-:Y:S01]  /*8110*/  CS2R R8, SRZ ;  /* 0x0000000000087805 */ /* 0x000fe2000001ff00 */
[----:B------:R-:W-:-:S02]  /*8120*/  SHF.R.S32.HI R4, RZ, 0x1f, R133 ;  /* 0x0000001fff047819 */ /* 0x000fc40000011485 */
[----:B------:R-:W-:Y:S02]  /*8130*/  SHF.L.U64.HI R6, R136, 0x1, R6 ;  /* 0x0000000188067819 */ /* 0x000fe40000010206 */
[----:B------:R-:W-:Y:S02]  /*8140*/  SHF.L.U64.HI R4, R133, 0x1, R4 ;  /* 0x0000000185047819 */ /* 0x000fe40000010204 */
[-C--:B------:R-:W-:Y:S02]  /*8150*/  @!P1 IADD3 R10, P2, R22, R7.reuse, RZ ;  /* 0x00000007160a9210 */ /* 0x080fe40007f5e0ff */
[----:B------:R-:W-:-:S03]  /*8160*/  @!P1 IADD3 R14, P3, R20, R7, RZ ;  /* 0x00000007140e9210 */ /* 0x000fc60007f7e0ff */
[--C-:B------:R-:W-:Y:S01]  /*8170*/  @!P1 IMAD.X R11, R23, 0x1, R6.reuse, P2 ;  /* 0x00000001170b9824 */ /* 0x100fe200010e0606 */
[----:B------:R-:W-:Y:S01]  /*8180*/  @!P0 IADD3 R12, P2, R22, R5, RZ ;  /* 0x00000005160c8210 */ /* 0x000fe20007f5e0ff */
[----:B------:R-:W-:Y:S01]  /*8190*/  @!P1 IMAD.X R15, R21, 0x1, R6, P3 ;  /* 0x00000001150f9824 */ /* 0x000fe200018e0606 */
[----:B------:R-:W-:Y:S02]  /*81a0*/  ISETP.GE.AND P3, PT, R135, c[0x0][0x27c], PT ;  /* 0x00009f0087007a0c */ /* 0x000fe40003f66270 */
[----:B------:R1:W5:Y:S01]  /*81b0*/  @!P1 LD.E.64 R18, [R10.64] ;  /* 0x000000060a129980 */ /* 0x000362000c101b00 */
[----:B------:R-:W-:-:S03]  /*81c0*/  @!P0 IMAD.X R13, R23, 0x1, R4, P2 ;  /* 0x00000001170d8824 */ /* 0x000fc600010e0604 */
[----:B------:R2:W5:Y:S01]  /*81d0*/  @!P1 LD.E.64 R8, [R14.64] ;  /* 0x000000060e089980 */ /* 0x000562000c101b00 */
[----:B------:R-:W-:Y:S01]  /*81e0*/  CS2R R6, SRZ ;  /* 0x0000000000067805 */ /* 0x000fe2000001ff00 */
[----:B------:R-:W-:Y:S02]  /*81f0*/  ISETP.GE.AND P2, PT, R134, c[0x0][0x27c], PT ;  /* 0x00009f0086007a0c */ /* 0x000fe40003f46270 */
[----:B-1----:R-:W-:Y:S01]  /*8200*/  @!P0 IADD3 R10, P1, R20, R5, RZ ;  /* 0x00000005140a8210 */ /* 0x002fe20007f3e0ff */
[----:B--2---:R-:W-:-:S04]  /*8210*/  CS2R R14, SRZ ;  /* 0x00000000000e7805 */ /* 0x004fc8000001ff00 */
[----:B------:R-:W-:Y:S01]  /*8220*/  @!P0 IMAD.X R11, R21, 0x1, R4, P1 ;  /* 0x00000001150b8824 */ /* 0x000fe200008e0604 */
[----:B------:R-:W-:Y:S01]  /*8230*/  SHF.R.S32.HI R5, RZ, 0x1f, R135 ;  /* 0x0000001fff057819 */ /* 0x000fe20000011487 */
[C---:B------:R-:W-:Y:S01]  /*8240*/  IMAD.SHL.U32 R4, R135.reuse, 0x2, RZ ;  /* 0x0000000287047824 */ /* 0x040fe200078e00ff */
[----:B------:R1:W5:Y:S02]  /*8250*/  @!P0 LD.E.64 R14, [R12.64] ;  /* 0x000000060c0e8980 */ /* 0x000364000c101b00 */
[----:B------:R-:W-:Y:S02]  /*8260*/  SHF.L.U64.HI R5, R135, 0x1, R5 ;  /* 0x0000000187057819 */ /* 0x000fe40000010205 */
[----:B------:R2:W5:Y:S01]  /*8270*/  @!P0 LD.E.64 R6, [R10.64] ;  /* 0x000000060a068980 */ /* 0x000562000c101b00 */
[----:B------:R-:W-:Y:S01]  /*8280*/  @!P3 IADD3 R24, P1, R22, R4, RZ ;  /* 0x000000041618b210 */ /* 0x000fe20007f3e0ff */
[----:B------:R-:W-:Y:S01]  /*8290*/  CS2R R26, SRZ ;  /* 0x00000000001a7805 */ /* 0x000fe2000001ff00 */
[----:B------:R-:W-:-:S03]  /*82a0*/  CS2R R34, SRZ ;  /* 0x0000000000227805 */ /* 0x000fc6000001ff00 */
[----:B------:R-:W-:Y:S01]  /*82b0*/  @!P3 IMAD.X R25, R23, 0x1, R5, P1 ;  /* 0x000000011719b824 */ /* 0x000fe200008e0605 */
[----:B------:R-:W-:-:S13]  /*82c0*/  ISETP.GE.AND P1, PT, R138, c[0x0][0x27c], PT ;  /* 0x00009f008a007a0c */ /* 0x000fda0003f26270 */
[----:B------:R-:W-:Y:S01]  /*82d0*/  @!P1 IMAD.WIDE R32, R138, 0x2, R22 ;  /* 0x000000028a209825 */ /* 0x000fe200078e0216 */
[----:B-1----:R-:W-:Y:S02]  /*82e0*/  @!P3 IADD3 R12, P0, R20, R4, RZ ;  /* 0x00000004140cb210 */ /* 0x002fe40007f1e0ff */
[----:B------:R-:W-:Y:S01]  /*82f0*/  SHF.R.S32.HI R4, RZ, 0x1f, R132 ;  /* 0x0000001fff047819 */ /* 0x000fe20000011484 */
[----:B--2---:R-:W-:Y:S01]  /*8300*/  IMAD.SHL.U32 R11, R134, 0x2, RZ ;  /* 0x00000002860b7824 */ /* 0x004fe200078e00ff */
[----:B------:R-:W-:Y:S01]  /*8310*/  SHF.R.S32.HI R10, RZ, 0x1f, R134 ;  /* 0x0000001fff0a7819 */ /* 0x000fe20000011486 */
[----:B------:R-:W-:Y:S01]  /*8320*/  @!P3 IMAD.X R13, R21, 0x1, R5, P0 ;  /* 0x00000001150db824 */ /* 0x000fe200000e0605 */
[----:B------:R1:W5:Y:S01]  /*8330*/  @!P1 LD.E.64 R26, [R32.64] ;  /* 0x00000006201a9980 */ /* 0x000362000c101b00 */
[----:B------:R-:W-:Y:S01]  /*8340*/  IMAD.SHL.U32 R5, R132, 0x2, RZ ;  /* 0x0000000284057824 */ /* 0x000fe200078e00ff */
[----:B------:R-:W-:Y:S02]  /*8350*/  SHF.L.U64.HI R10, R134, 0x1, R10 ;  /* 0x00000001860a7819 */ /* 0x000fe4000001020a */
[----:B------:R-:W-:-:S05]  /*8360*/  @!P2 IADD3 R30, P0, R22, R11, RZ ;  /* 0x0000000b161ea210 */ /* 0x000fca0007f1e0ff */
[----:B------:R-:W-:Y:S01]  /*8370*/  @!P2 IMAD.X R31, R23, 0x1, R10, P0 ;  /* 0x00000001171fa824 */ /* 0x000fe200000e060a */
[----:B------:R-:W-:-:S05]  /*8380*/  @!P2 IADD3 R28, P0, R20, R11, RZ ;  /* 0x0000000b141ca210 */ /* 0x000fca0007f1e0ff */
[----:B------:R-:W-:Y:S01]  /*8390*/  @!P2 IMAD.X R29, R21, 0x1, R10, P0 ;  /* 0x00000001151da824 */ /* 0x000fe200000e060a */
[----:B------:R-:W-:Y:S01]  /*83a0*/  ISETP.GE.AND P0, PT, R132, c[0x0][0x27c], PT ;  /* 0x00009f0084007a0c */ /* 0x000fe20003f06270 */
[----:B------:R-:W-:Y:S01]  /*83b0*/  @!P1 IMAD.WIDE R10, R138, 0x2, R20 ;  /* 0x000000028a0a9825 */ /* 0x000fe200078e0214 */
[----:B------:R-:W-:-:S04]  /*83c0*/  SHF.L.U64.HI R4, R132, 0x1, R4 ;  /* 0x0000000184047819 */ /* 0x000fc80000010204 */
[----:B------:R2:W5:Y:S07]  /*83d0*/  @!P1 LD.E.64 R34, [R10.64] ;  /* 0x000000060a229980 */ /* 0x00056e000c101b00 */
[----:B------:R-:W-:-:S05]  /*83e0*/  @!P0 IADD3 R22, P1, R22, R5, RZ ;  /* 0x0000000516168210 */ /* 0x000fca0007f3e0ff */
[----:B------:R-:W-:Y:S01]  /*83f0*/  @!P0 IMAD.X R23, R23, 0x1, R4, P1 ;  /* 0x0000000117178824 */ /* 0x000fe200008e0604 */
[----:B------:R-:W-:-:S05]  /*8400*/  @!P0 IADD3 R20, P1, R20, R5, RZ ;  /* 0x0000000514148210 */ /* 0x000fca0007f3e0ff */
[----:B------:R-:W-:Y:S02]  /*8410*/  @!P0 IMAD.X R21, R21, 0x1, R4, P1 ;  /* 0x0000000115158824 */ /* 0x000fe400008e0604 */
[----:B------:R-:W-:Y:S01]  /*8420*/  CS2R R4, SRZ ;  /* 0x0000000000047805 */ /* 0x000fe2000001ff00 */
[----:B--2---:R-:W-:-:S05]  /*8430*/  CS2R R10, SRZ ;  /* 0x00000000000a7805 */ /* 0x004fca000001ff00 */
[----:B------:R2:W5:Y:S01]  /*8440*/  @!P3 LD.E.64 R4, [R12.64] ;  /* 0x000000060c04b980 */ /* 0x000562000c101b00 */
[----:B------:R-:W-:Y:S01]  /*8450*/  CS2R R36, SRZ ;  /* 0x0000000000247805 */ /* 0x000fe2000001ff00 */
[----:B------:R-:W-:Y:S02]  /*8460*/  CS2R R54, SRZ ;  /* 0x0000000000367805 */ /* 0x000fe4000001ff00 */
[----:B------:R3:W5:Y:S04]  /*8470*/  @!P3 LD.E.64 R10, [R24.64] ;  /* 0x00000006180ab980 */ /* 0x000768000c101b00 */
[----:B------:R1:W5:Y:S04]  /*8480*/  @!P0 LD.E.64 R36, [R22.64] ;  /* 0x0000000616248980 */ /* 0x000368000c101b00 */
[----:B------:R1:W5:Y:S01]  /*8490*/  @!P0 LD.E.64 R54, [R20.64] ;  /* 0x0000000614368980 */ /* 0x000362000c101b00 */
[----:B--2---:R-:W-:Y:S01]  /*84a0*/  CS2R R12, SRZ ;  /* 0x00000000000c7805 */ /* 0x004fe2000001ff00 */
[----:B---3--:R-:W-:-:S05]  /*84b0*/  CS2R R24, SRZ ;  /* 0x0000000000187805 */ /* 0x008fca000001ff00 */
[----:B------:R1:W5:Y:S04]  /*84c0*/  @!P2 LD.E.64 R12, [R28.64] ;  /* 0x000000061c0ca980 */ /* 0x000368000c101b00 */
[----:B------:R1:W5:Y:S02]  /*84d0*/  @!P2 LD.E.64 R24, [R30.64] ;  /* 0x000000061e18a980 */ /* 0x000364000c101b00 */
.L_x_201:
[----:B-12-4-:R-:W-:Y:S05]  /*84e0*/  BSYNC B0 ;  /* 0x0000000000007941 */ /* 0x016fea0003800000 */
.L_x_200:
[----:B-----5:R-:W-:Y:S01]  /*84f0*/  IMAD.MOV.U32 R33, RZ, RZ, R34 ;  /* 0x000000ffff217224 */ /* 0x020fe200078e0022 */
[----:B------:R-:W-:Y:S01]  /*8500*/  SHF.R.U64 R30, R34, 0x10, R35 ;  /* 0x00000010221e7819 */ /* 0x000fe20000001223 */
[----:B------:R-:W-:Y:S01]  /*8510*/  IMAD R61, R205, -0x80, R61 ;  /* 0xffffff80cd3d7824 */ /* 0x000fe200078e023d */
[----:B------:R-:W-:Y:S01]  /*8520*/  SHF.R.U64 R28, R24, 0x10, R25 ;  /* 0x00000010181c7819 */ /* 0x000fe20000001219 */
[----:B------:R-:W-:Y:S01]  /*8530*/  IMAD.MOV.U32 R50, RZ, RZ, R24 ;  /* 0x000000ffff327224 */ /* 0x000fe200078e0018 */
[----:B------:R-:W-:Y:S01]  /*8540*/  PRMT R30, R33, 0x5410, R30 ;  /* 0x00005410211e7816 */ /* 0x000fe2000000001e */
[----:B------:R-:W-:Y:S01]  /*8550*/  IMAD.MOV.U32 R51, RZ, RZ, R27 ;  /* 0x000000ffff337224 */ /* 0x000fe200078e001b */
[----:B------:R-:W-:Y:S01]  /*8560*/  IMNMX R33, R61, 0x80, PT ;  /* 0x000000803d217817 */ /* 0x000fe20003800200 */
[----:B------:R-:W-:Y:S01]  /*8570*/  IMAD.MOV.U32 R47, RZ, RZ, R19 ;  /* 0x000000ffff2f7224 */ /* 0x000fe200078e0013 */
[----:B------:R-:W-:Y:S01]  /*8580*/  SHF.R.U64 R32, R26, 0x10, R27 ;  /* 0x000000101a207819 */ /* 0x000fe2000000121b */
[----:B------:R-:W-:Y:S01]  /*8590*/  IMAD.MOV.U32 R52, RZ, RZ, R26 ;  /* 0x000000ffff347224 */ /* 0x000fe200078e001a */
[----:B------:R-:W-:Y:S01]  /*85a0*/  ISETP.GE.AND P0, PT, R225, R33, PT ;  /* 0x00000021e100720c */ /* 0x000fe20003f06270 */
[----:B------:R-:W-:Y:S01]  /*85b0*/  IMAD.MOV.U32 R49, RZ, RZ, R25 ;  /* 0x000000ffff317224 */ /* 0x000fe200078e0019 */
[----:B------:R-:W-:Y:S01]  /*85c0*/  SHF.R.U32.HI R31, RZ, 0x10, R27 ;  /* 0x00000010ff1f7819 */ /* 0x000fe2000001161b */
[----:B------:R-:W-:Y:S01]  /*85d0*/  IMAD.MOV.U32 R48, RZ, RZ, R18 ;  /* 0x000000ffff307224 */ /* 0x000fe200078e0012 */
[--C-:B------:R-:W-:Y:S01]  /*85e0*/  SHF.R.U64 R24, R18, 0x10, R19.reuse ;  /* 0x0000001012187819 */ /* 0x100fe20000001213 */
[----:B------:R-:W-:Y:S01]  /*85f0*/  IMAD.MOV.U32 R46, RZ, RZ, R14 ;  /* 0x000000ffff2e7224 */ /* 0x000fe200078e000e */
[----:B------:R-:W-:Y:S01]  /*8600*/  SHF.R.U32.HI R23, RZ, 0x10, R19 ;  /* 0x00000010ff177819 */ /* 0x000fe20000011613 */
        /* <DEDUP_REMOVED lines=9> */
[----:B------:R-:W-:Y:S01]  /*86a0*/  SHF.R.U64 R15, R10, 0x10, R11 ;  /* 0x000000100a0f7819 */ /* 0x000fe2000000120b */
        /* <DEDUP_REMOVED lines=22> */
[----:B------:R-:W-:-:S04]  /*8810*/  DEPBAR.LE SB0, 0x1 ;  /* 0x000080400000791a */ /* 0x000fc80000000000 */
[--C-:B------:R-:W-:Y:S01]  /*8820*/  SHF.R.U64 R9, R54, 0x10, R55.reuse ;  /* 0x0000001036097819 */ /* 0x100fe20000001237 */
[----:B------:R-:W-:Y:S01]  /*8830*/  BSSY B1, `(.L_x_202) ;  /* 0x0000115000017945 */ /* 0x000fe20003800000 */
[----:B------:R-:W-:Y:S02]  /*8840*/  SHF.R.U32.HI R8, RZ, 0x10, R55 ;  /* 0x00000010ff087819 */ /* 0x000fe40000011637 */
[----:B------:R-:W-:Y:S02]  /*8850*/  PRMT R32, R52, 0x5410, R32 ;  /* 0x0000541034207816 */ /* 0x000fe40000000020 */
[----:B------:R-:W-:Y:S02]  /*8860*/  PRMT R31, R51, 0x5410, R31 ;  /* 0x00005410331f7816 */ /* 0x000fe4000000001f */
[----:B------:R-:W-:Y:S02]  /*8870*/  PRMT R28, R50, 0x5410, R28 ;  /* 0x00005410321c7816 */ /* 0x000fe4000000001c */
[----:B------:R-:W-:-:S02]  /*8880*/  PRMT R27, R49, 0x5410, R27 ;  /* 0x00005410311b7816 */ /* 0x000fc4000000001b */
[----:B------:R-:W-:Y:S02]  /*8890*/  PRMT R24, R48, 0x5410, R24 ;  /* 0x0000541030187816 */ /* 0x000fe40000000018 */
[----:B------:R-:W-:Y:S02]  /*88a0*/  PRMT R23, R47, 0x5410, R23 ;  /* 0x000054102f177816 */ /* 0x000fe40000000017 */
        /* <DEDUP_REMOVED lines=16> */
[----:B------:R-:W-:Y:S01]  /*89b0*/  PRMT R8, R4, 0x5410, R8 ;  /* 0x0000541004087816 */ /* 0x000fe20000000008 */
[----:B------:R-:W-:Y:S06]  /*89c0*/  BAR.SYNC.DEFER_BLOCKING 0x0 ;  /* 0x0000000000007b1d */ /* 0x000fec0000010000 */
[----:B------:R-:W-:Y:S05]  /*89d0*/  @P0 BRA `(.L_x_203) ;  /* 0x00000fa000000947 */ /* 0x000fea0003800000 */
[----:B------:R-:W-:Y:S01]  /*89e0*/  ISETP.GE.AND P0, PT, R138, c[0x0][0x27c], PT ;  /* 0x00009f008a007a0c */ /* 0x000fe20003f06270 */
[----:B------:R-:W-:-:S12]  /*89f0*/  BSSY B0, `(.L_x_204) ;  /* 0x0000028000007945 */ /* 0x000fd80003800000 */
[----:B------:R-:W-:Y:S05]  /*8a00*/  @P0 BRA `(.L_x_205) ;  /* 0x0000026000000947 */ /* 0x000fea0003800000 */
[----:B------:R-:W1:Y:S01]  /*8a10*/  LDS.128 R4, [R230+0xc000] ;  /* 0x00c00000e6047984 */ /* 0x000e620000000c00 */
[----:B------:R-:W-:Y:S01]  /*8a20*/  SHF.L.U32 R39, R32, 0x10, RZ ;  /* 0x0000001020277819 */ /* 0x000fe200000006ff */
[C---:B------:R-:W-:Y:S01]  /*8a30*/  IMAD.U32 R37, R30.reuse, 0x10000, RZ ;  /* 0x000100001e257824 */ /* 0x040fe200078e00ff */
[----:B------:R-:W-:Y:S02]  /*8a40*/  LOP3.LUT R36, R30, 0xffff0000, RZ, 0xc0, !PT ;  /* 0xffff00001e247812 */ /* 0x000fe400078ec0ff */
[----:B------:R-:W-:Y:S02]  /*8a50*/  LOP3.LUT R38, R32, 0xffff0000, RZ, 0xc0, !PT ;  /* 0xffff000020267812 */ /* 0x000fe400078ec0ff */
[C---:B-1----:R-:W-:Y:S02]  /*8a60*/  LOP3.LUT R34, R4.reuse, 0xffff0000, RZ, 0xc0, !PT ;  /* 0xffff000004227812 */ /* 0x042fe400078ec0ff */
[----:B------:R-:W-:Y:S02]  /*8a70*/  LOP3.LUT R42, R5, 0xffff0000, RZ, 0xc0, !PT ;  /* 0xffff0000052a7812 */ /* 0x000fe400078ec0ff */
[----:B------:R-:W-:-:S02]  /*8a80*/  SHF.L.U32 R35, R4, 0x10, RZ ;  /* 0x0000001004237819 */ /* 0x000fc400000006ff */
[----:B------:R-:W-:Y:S01]  /*8a90*/  SHF.L.U32 R4, R5, 0x10, RZ ;  /* 0x0000001005047819 */ /* 0x000fe200000006ff */
[----:B------:R-:W-:Y:S01]  /*8aa0*/  FMUL.FTZ R5, R34, R37 ;  /* 0x0000002522057220 */ /* 0x000fe20000410000 */
[----:B------:R-:W-:Y:S01]  /*8ab0*/  SHF.L.U32 R41, R6, 0x10, RZ ;  /* 0x0000001006297819 */ /* 0x000fe200000006ff */
[-C--:B------:R-:W-:Y:S01]  /*8ac0*/  FMUL.FTZ R34, R34, R39.reuse ;  /* 0x0000002722227220 */ /* 0x080fe20000410000 */
[----:B------:R-:W-:Y:S01]  /*8ad0*/  LOP3.LUT R40, R6, 0xffff0000, RZ, 0xc0, !PT ;  /* 0xffff000006287812 */ /* 0x000fe200078ec0ff */
[C---:B------:R-:W-:Y:S01]  /*8ae0*/  IMAD.U32 R6, R7.reuse, 0x10000, RZ ;  /* 0x0001000007067824 */ /* 0x040fe200078e00ff */
[----:B------:R-:W-:Y:S01]  /*8af0*/  LOP3.LUT R43, R7, 0xffff0000, RZ, 0xc0, !PT ;  /* 0xffff0000072b7812 */ /* 0x000fe200078ec0ff */
[C---:B------:R-:W-:Y:S02]  /*8b00*/  FMUL.FTZ R7, R42.reuse, R36 ;  /* 0x000000242a077220 */ /* 0x040fe40000410000 */
[----:B------:R-:W-:Y:S01]  /*8b10*/  FFMA.FTZ R5, R35, R39, -R5 ;  /* 0x0000002723057223 */ /* 0x000fe20000010805 */
[----:B------:R-:W-:Y:S01]  /*8b20*/  SHF.L.U32 R39, R31, 0x10, RZ ;  /* 0x000000101f277819 */ /* 0x000fe200000006ff */
[----:B------:R-:W-:Y:S01]  /*8b30*/  FFMA.FTZ R34, R35, R37, R34 ;  /* 0x0000002523227223 */ /* 0x000fe20000010022 */
[C---:B------:R-:W-:Y:S01]  /*8b40*/  SHF.L.U32 R37, R29.reuse, 0x10, RZ ;  /* 0x000000101d257819 */ /* 0x040fe200000006ff */
[-C--:B------:R-:W-:Y:S01]  /*8b50*/  FMUL.FTZ R42, R42, R38.reuse ;  /* 0x000000262a2a7220 */ /* 0x080fe20000410000 */
[----:B------:R-:W-:Y:S01]  /*8b60*/  LOP3.LUT R35, R29, 0xffff0000, RZ, 0xc0, !PT ;  /* 0xffff00001d237812 */ /* 0x000fe200078ec0ff */
[C---:B------:R-:W-:Y:S01]  /*8b70*/  FFMA.FTZ R7, R4.reuse, R38, -R7 ;  /* 0x0000002604077223 */ /* 0x040fe20000010807 */
[----:B------:R-:W-:Y:S01]  /*8b80*/  LOP3.LUT R38, R31, 0xffff0000, RZ, 0xc0, !PT ;  /* 0xffff00001f267812 */ /* 0x000fe200078ec0ff */
[----:B------:R-:W-:-:S02]  /*8b90*/  FFMA.FTZ R42, R4, R36, R42 ;  /* 0x00000024042a7223 */ /* 0x000fc4000001002a */
[C---:B------:R-:W-:Y:S02]  /*8ba0*/  FMUL.FTZ R4, R40.reuse, R37 ;  /* 0x0000002528047220 */ /* 0x040fe40000410000 */
[C---:B------:R-:W-:Y:S02]  /*8bb0*/  FMUL.FTZ R36, R43.reuse, R35 ;  /* 0x000000232b247220 */ /* 0x040fe40000410000 */
[-C--:B------:R-:W-:Y:S02]  /*8bc0*/  FMUL.FTZ R40, R40, R39.reuse ;  /* 0x0000002728287220 */ /* 0x080fe40000410000 */
[-C--:B------:R-:W-:Y:S02]  /*8bd0*/  FMUL.FTZ R43, R43, R38.reuse ;  /* 0x000000262b2b7220 */ /* 0x080fe40000410000 */
[C---:B------:R-:W-:Y:S01]  /*8be0*/  FFMA.FTZ R39, R41.reuse, R39, -R4 ;  /* 0x0000002729277223 */ /* 0x040fe20000010804 */
[----:B------:R-:W-:Y:S01]  /*8bf0*/  F2FP.BF16.PACK_AB R4, R34, R5 ;  /* 0x000000052204723e */ /* 0x000fe200000010ff */
[----:B------:R-:W-:Y:S01]  /*8c00*/  FFMA.FTZ R40, R41, R37, R40 ;  /* 0x0000002529287223 */ /* 0x000fe20000010028 */
[----:B------:R-:W-:Y:S01]  /*8c10*/  F2FP.BF16.PACK_AB R5, R42, R7 ;  /* 0x000000072a05723e */ /* 0x000fe200000010ff */
[----:B------:R-:W-:-:S02]  /*8c20*/  FFMA.FTZ R36, R6, R38, -R36 ;  /* 0x0000002606247223 */ /* 0x000fc40000010824 */
[----:B------:R-:W-:Y:S01]  /*8c30*/  FFMA.FTZ R43, R6, R35, R43 ;  /* 0x00000023062b7223 */ /* 0x000fe2000001002b */
[----:B------:R-:W-:-:S04]  /*8c40*/  F2FP.BF16.PACK_AB R6, R40, R39 ;  /* 0x000000272806723e */ /* 0x000fc800000010ff */
[----:B------:R-:W-:-:S05]  /*8c50*/  F2FP.BF16.PACK_AB R7, R43, R36 ;  /* 0x000000242b07723e */ /* 0x000fca00000010ff */
[----:B------:R1:W-:Y:S02]  /*8c60*/  STS.128 [R230+0xc000], R4 ;  /* 0x00c00004e6007388 */ /* 0x0003e40000000c00 */
.L_x_205:
[----:B------:R-:W-:Y:S05]  /*8c70*/  BSYNC B0 ;  /* 0x0000000000007941 */ /* 0x000fea0003800000 */
.L_x_204:
[----:B------:R-:W-:Y:S01]  /*8c80*/  ISETP.GE.AND P0, PT, R134, c[0x0][0x27c], PT ;  /* 0x00009f0086007a0c */ /* 0x000fe20003f06270 */
[----:B------:R-:W-:-:S12]  /*8c90*/  BSSY B0, `(.L_x_206) ;  /* 0x0000028000007945 */ /* 0x000fd80003800000 */
[----:B------:R-:W-:Y:S05]  /*8ca0*/  @P0 BRA `(.L_x_207) ;  /* 0x0000026000000947 */ /* 0x000fea0003800000 */
[----:B-1----:R-:W1:Y:S01]  /*8cb0*/  LDS.128 R4, [R229+0xc000] ;  /* 0x00c00000e5047984 */ /* 0x002e620000000c00 */
        /* <DEDUP_REMOVED lines=37> */
.L_x_207:
[----:B------:R-:W-:Y:S05]  /*8f10*/  BSYNC B0 ;  /* 0x0000000000007941 */ /* 0x000fea0003800000 */
.L_x_206:
        /* <DEDUP_REMOVED lines=41> */
.L_x_209:
[----:B------:R-:W-:Y:S05]  /*91b0*/  BSYNC B0 ;  /* 0x0000000000007941 */ /* 0x000fea0003800000 */
.L_x_208:
        /* <DEDUP_REMOVED lines=41> */
.L_x_211:
[----:B------:R-:W-:Y:S05]  /*9450*/  BSYNC B0 ;  /* 0x0000000000007941 */ /* 0x000fea0003800000 */
.L_x_210:
        /* <DEDUP_REMOVED lines=18> */
[----:B------:R-:W-:Y:S02]  /*9580*/  FMUL.FTZ R7, R42, R36 ;  /* 0x000000242a077220 */ /* 0x000fe40000410000 */
[C---:B------:R-:W-:Y:S01]  /*9590*/  FFMA.FTZ R5, R35.reuse, R39, -R5 ;  /* 0x0000002723057223 */ /* 0x040fe20000010805 */
[----:B------:R-:W-:Y:S01]  /*95a0*/  SHF.L.U32 R39, R14, 0x10, RZ ;  /* 0x000000100e277819 */ /* 0x000fe200000006ff */
[----:B------:R-:W-:Y:S01]  /*95b0*/  FFMA.FTZ R34, R35, R37, R34 ;  /* 0x0000002523227223 */ /* 0x000fe20000010022 */
[----:B------:R-:W-:Y:S01]  /*95c0*/  SHF.L.U32 R37, R12, 0x10, RZ ;  /* 0x000000100c257819 */ /* 0x000fe200000006ff */
[-C--:B------:R-:W-:Y:S01]  /*95d0*/  FMUL.FTZ R42, R42, R38.reuse ;  /* 0x000000262a2a7220 */ /* 0x080fe20000410000 */
[----:B------:R-:W-:Y:S01]  /*95e0*/  LOP3.LUT R35, R12, 0xffff0000, RZ, 0xc0, !PT ;  /* 0xffff00000c237812 */ /* 0x000fe200078ec0ff */
[----:B------:R-:W-:Y:S01]  /*95f0*/  FFMA.FTZ R7, R4, R38, -R7 ;  /* 0x0000002604077223 */ /* 0x000fe20000010807 */
        /* <DEDUP_REMOVED lines=15> */
.L_x_213:
[----:B------:R-:W-:Y:S05]  /*96f0*/  BSYNC B0 ;  /* 0x0000000000007941 */ /* 0x000fea0003800000 */
.L_x_212:
[----:B------:R-:W-:-:S13]  /*9700*/  ISETP.GE.AND P0, PT, R132, c[0x0][0x27c], PT ;  /* 0x00009f0084007a0c */ /* 0x000fda0003f06270 */
        /* <DEDUP_REMOVED lines=39> */
.L_x_203:
[----:B------:R-:W-:Y:S05]  /*9980*/  BSYNC B1 ;  /* 0x0000000000017941 */ /* 0x000fea0003800000 */
.L_x_202:
[----:B------:R-:W-:-:S13]  /*9990*/  ISETP.GE.AND P0, PT, R216, R33, PT ;  /* 0x00000021d800720c */ /* 0x000fda0003f06270 */
[----:B------:R-:W-:Y:S05]  /*99a0*/  @P0 BRA `(.L_x_214) ;  /* 0x00003b4000000947 */ /* 0x000fea0003800000 */
[----:B------:R-:W-:Y:S01]  /*99b0*/  ISETP.GE.AND P0, PT, R138, c[0x0][0x27c], PT ;  /* 0x00009f008a007a0c */ /* 0x000fe20003f06270 */
[----:B------:R-:W-:-:S12]  /*99c0*/  BSSY B0, `(.L_x_215) ;  /* 0x0000028000007945 */ /* 0x000fd80003800000 */
[----:B------:R-:W-:Y:S05]  /*99d0*/  @P0 BRA `(.L_x_216) ;  /* 0x0000026000000947 */ /* 0x000fea0003800000 */
[----:B-1----:R-:W1:Y:S01]  /*99e0*/  LDS.128 R4, [R230+0xe000] ;  /* 0x00e00000e6047984 */ /* 0x002e620000000c00 */
[----:B------:R-:W-:Y:S02]  /*99f0*/  LOP3.LUT R36, R32, 0xffff0000, RZ, 0xc0, !PT ;  /* 0xffff000020247812 */ /* 0x000fe400078ec0ff */
[C---:B-1----:R-:W-:Y:S01]  /*9a00*/  SHF.L.U32 R34, R4.reuse, 0x10, RZ ;  /* 0x0000001004227819 */ /* 0x042fe200000006ff */
[----:B------:R-:W-:Y:S01]  /*9a10*/  IMAD.U32 R37, R7, 0x10000, RZ ;  /* 0x0001000007257824 */ /* 0x000fe200078e00ff */
[----:B------:R-:W-:Y:S02]  /*9a20*/  LOP3.LUT R33, R4, 0xffff0000, RZ, 0xc0, !PT ;  /* 0xffff000004217812 */ /* 0x000fe400078ec0ff */
[C---:B------:R-:W-:Y:S02]  /*9a30*/  SHF.L.U32 R4, R5.reuse, 0x10, RZ ;  /* 0x0000001005047819 */ /* 0x040fe400000006ff */
[----:B------:R-:W-:Y:S02]  /*9a40*/  LOP3.LUT R35, R5, 0xffff0000, RZ, 0xc0, !PT ;  /* 0xffff000005237812 */ /* 0x000fe400078ec0ff */
[----:B------:R-:W-:Y:S01]  /*9a50*/  SHF.L.U32 R5, R32, 0x10, RZ ;  /* 0x0000001020057819 */ /* 0x000fe200000006ff */
[C---:B------:R-:W-:Y:S01]  /*9a60*/  IMAD.U32 R32, R30.reuse, 0x10000, RZ ;  /* 0x000100001e207824 */ /* 0x040fe200078e00ff */
[----:B------:R-:W-:-:S02]  /*9a70*/  LOP3.LUT R30, R30, 0xffff0000, RZ, 0xc0, !PT ;  /* 0xffff00001e1e7812 */ /* 0x000fc400078ec0ff */
[C---:B------:R-:W-:Y:S02]  /*9a80*/  SHF.L.U32 R39, R6.reuse, 0x10, RZ ;  /* 0x0000001006277819 */ /* 0x040fe400000006ff */
[----:B------:R-:W-:Y:S01]  /*9a90*/  LOP3.LUT R38, R6, 0xffff0000, RZ, 0xc0, !PT ;  /* 0xffff000006267812 */ /* 0x000fe200078ec0ff */
[----:B------:R-:W-:Y:S01]  /*9aa0*/  FMUL.FTZ R6, R32, R33 ;  /* 0x0000002120067220 */ /* 0x000fe20000410000 */
[----:B------:R-:W-:Y:S01]  /*9ab0*/  LOP3.LUT R40, R7, 0xffff0000, RZ, 0xc0, !PT ;  /* 0xffff000007287812 */ /* 0x000fe200078ec0ff */
[----:B------:R-:W-:Y:S02]  /*9ac0*/  FMUL.FTZ R7, R30, R35 ;  /* 0x000000231e077220 */ /* 0x000fe40000410000 */
[C---:B------:R-:W-:Y:S02]  /*9ad0*/  FMUL.FTZ R33, R5.reuse, R33 ;  /* 0x0000002105217220 */ /* 0x040fe40000410000 */
[----:B------:R-:W-:Y:S02]  /*9ae0*/  FFMA.FTZ R6, R5, R34, -R6 ;  /* 0x0000002205067223 */ /* 0x000fe40000010806 */
[----:B------:R-:W-:Y:S01]  /*9af0*/  FFMA.FTZ R5, R36, R4, -R7 ;  /* 0x0000000424057223 */ /* 0x000fe20000010807 */
[----:B------:R-:W-:Y:S01]  /*9b00*/  SHF.L.U32 R7, R29, 0x10, RZ ;  /* 0x000000101d077819 */ /* 0x000fe200000006ff */
[----:B------:R-:W-:Y:S01]  /*9b10*/  FFMA.FTZ R33, R32, R34, R33 ;  /* 0x0000002220217223 */ /* 0x000fe20000010021 */
[----:B------:R-:W-:Y:S01]  /*9b20*/  SHF.L.U32 R32, R31, 0x10, RZ ;  /* 0x000000101f207819 */ /* 0x000fe200000006ff */
[----:B------:R-:W-:Y:S01]  /*9b30*/  FMUL.FTZ R35, R36, R35 ;  /* 0x0000002324237220 */ /* 0x000fe20000410000 */
[----:B------:R-:W-:-:S02]  /*9b40*/  LOP3.LUT R29, R29, 0xffff0000, RZ, 0xc0, !PT ;  /* 0xffff00001d1d7812 */ /* 0x000fc400078ec0ff */
[----:B------:R-:W-:Y:S01]  /*9b50*/  LOP3.LUT R31, R31, 0xffff0000, RZ, 0xc0, !PT ;  /* 0xffff00001f1f7812 */ /* 0x000fe200078ec0ff */
[----:B------:R-:W-:Y:S02]  /*9b60*/  FFMA.FTZ R35, R30, R4, R35 ;  /* 0x000000041e237223 */ /* 0x000fe40000010023 */
[-C--:B------:R-:W-:Y:S02]  /*9b70*/  FMUL.FTZ R4, R7, R38.reuse ;  /* 0x0000002607047220 */ /* 0x080fe40000410000 */
[----:B------:R-:W-:Y:S01]  /*9b80*/  FMUL.FTZ R38, R32, R38 ;  /* 0x0000002620267220 */ /* 0x000fe20000410000 */
[----:B------:R-:W-:Y:S01]  /*9b90*/  F2FP.BF16.PACK_AB R5, R35, R5 ;  /* 0x000000052305723e */ /* 0x000fe200000010ff */
[-C--:B------:R-:W-:Y:S02]  /*9ba0*/  FMUL.FTZ R30, R29, R40.reuse ;  /* 0x000000281d1e7220 */ /* 0x080fe40000410000 */
[----:B------:R-:W-:Y:S02]  /*9bb0*/  FMUL.FTZ R40, R31, R40 ;  /* 0x000000281f287220 */ /* 0x000fe40000410000 */
[----:B------:R-:W-:-:S02]  /*9bc0*/  FFMA.FTZ R38, R7, R39, R38 ;  /* 0x0000002707267223 */ /* 0x000fc40000010026 */
[----:B------:R-:W-:Y:S01]  /*9bd0*/  FFMA.FTZ R32, R32, R39, -R4 ;  /* 0x0000002720207223 */ /* 0x000fe20000010804 */
[----:B------:R-:W-:Y:S01]  /*9be0*/  F2FP.BF16.PACK_AB R4, R33, R6 ;  /* 0x000000062104723e */ /* 0x000fe200000010ff */
[-C--:B------:R-:W-:Y:S02]  /*9bf0*/  FFMA.FTZ R7, R31, R37.reuse, -R30 ;  /* 0x000000251f077223 */ /* 0x080fe4000001081e */
[----:B------:R-:W-:Y:S01]  /*9c00*/  FFMA.FTZ R40, R29, R37, R40 ;  /* 0x000000251d287223 */ /* 0x000fe20000010028 */
[----:B------:R-:W-:-:S04]  /*9c10*/  F2FP.BF16.PACK_AB R6, R38, R32 ;  /* 0x000000202606723e */ /* 0x000fc800000010ff */
[----:B------:R-:W-:-:S05]  /*9c20*/  F2FP.BF16.PACK_AB R7, R40, R7 ;  /* 0x000000072807723e */ /* 0x000fca00000010ff */
[----:B------:R1:W-:Y:S02]  /*9c30*/  STS.128 [R230+0xe000], R4 ;  /* 0x00e00004e6007388 */ /* 0x0003e40000000c00 */
.L_x_216:
[----:B------:R-:W-:Y:S05]  /*9c40*/  BSYNC B0 ;  /* 0x0000000000007941 */ /* 0x000fea0003800000 */
.L_x_215:
        /* <DEDUP_REMOVED lines=41> */
.L_x_218:
[----:B------:R-:W-:Y:S05]  /*9ee0*/  BSYNC B0 ;  /* 0x0000000000007941 */ /* 0x000fea0003800000 */
.L_x_217:
        /* <DEDUP_REMOVED lines=41> */
.L_x_220:
[----:B------:R-:W-:Y:S05]  /*a180*/  BSYNC B0 ;  /* 0x0000000000007941 */ /* 0x000fea0003800000 */
.L_x_219:
        /* <DEDUP_REMOVED lines=41> */
.L_x_222:
[----:B------:R-:W-:Y:S05]  /*a420*/  BSYNC B0 ;  /* 0x0000000000007941 */ /* 0x000fea0003800000 */
.L_x_221:
        /* <DEDUP_REMOVED lines=41> */
.L_x_224:
[----:B------:R-:W-:Y:S05]  /*a6c0*/  BSYNC B0 ;  /* 0x0000000000007941 */ /* 0x000fea0003800000 */
.L_x_223:
[----:B------:R-:W-:-:S13]  /*a6d0*/  ISETP.GE.AND P0, PT, R132, c[0x0][0x27c], PT ;  /* 0x00009f0084007a0c */ /* 0x000fda0003f06270 */
        /* <DEDUP_REMOVED lines=17> */
[-C--:B------:R-:W-:Y:S02]  /*a7f0*/  FFMA.FTZ R6, R5, R13.reuse, -R6 ;  /* 0x0000000d05067223 */ /* 0x080fe40000010806 */
        /* <DEDUP_REMOVED lines=20> */
[----:B------:R1:W-:Y:S01]  /*a940*/  STS.128 [R229+0x16000], R4 ;  /* 0x01600004e5007388 */ /* 0x0003e20000000c00 */
[----:B------:R-:W-:Y:S05]  /*a950*/  BRA `(.L_x_214) ;  /* 0x00002b9000007947 */ /* 0x000fea0003800000 */
.L_x_199:
[----:B------:R-:W-:Y:S01]  /*a960*/  ISETP.GE.AND P0, PT, R4, R61, PT ;  /* 0x0000003d0400720c */ /* 0x000fe20003f06270 */
[C---:B------:R-:W-:Y:S01]  /*a970*/  IMAD.IADD R7, R138.reuse, 0x1, R136 ;  /* 0x000000018a077824 */ /* 0x040fe200078e0288 */
[----:B------:R1:W2:Y:S01]  /*a980*/  SHFL.IDX PT, R35, R22, RZ, 0x1c1f ;  /* 0x001c1fff16237589 */ /* 0x0002a200000e0000 */
[----:B------:R-:W-:Y:S01]  /*a990*/  IMAD.IADD R6, R138, 0x1, R135 ;  /* 0x000000018a067824 */ /* 0x000fe200078e0287 */
[----:B------:R-:W-:Y:S01]  /*a9a0*/  BSSY B0, `(.L_x_225) ;  /* 0x000003a000007945 */ /* 0x000fe20003800000 */
[----:B------:R-:W-:Y:S01]  /*a9b0*/  CS2R R30, SRZ ;  /* 0x00000000001e7805 */ /* 0x000fe2000001ff00 */
[----:B------:R-:W-:Y:S01]  /*a9c0*/  SHF.R.S32.HI R18, RZ, 0x1f, R7 ;  /* 0x0000001fff127819 */ /* 0x000fe20000011407 */
[----:B------:R3:W4:Y:S01]  /*a9d0*/  SHFL.IDX PT, R34, R8, RZ, 0x1c1f ;  /* 0x001c1fff08227589 */ /* 0x00072200000e0000 */
[----:B------:R-:W-:Y:S01]  /*a9e0*/  SHF.R.S32.HI R17, RZ, 0x1f, R6 ;  /* 0x0000001fff117819 */ /* 0x000fe20000011406 */
[----:B------:R-:W-:Y:S01]  /*a9f0*/  CS2R R28, SRZ ;  /* 0x00000000001c7805 */ /* 0x000fe2000001ff00 */
[----:B------:R-:W-:Y:S01]  /*aa00*/  LEA.HI R18, R18, R7, RZ, 0x3 ;  /* 0x0000000712127211 */ /* 0x000fe200078f18ff */
[----:B------:R5:W2:Y:S01]  /*aa10*/  SHFL.IDX PT, R33, R20, RZ, 0x1c1f ;  /* 0x001c1fff14217589 */ /* 0x000aa200000e0000 */
[----:B------:R-:W-:Y:S01]  /*aa20*/  LEA.HI R17, R17, R6, RZ, 0x3 ;  /* 0x0000000611117211 */ /* 0x000fe200078f18ff */
[----:B------:R-:W-:Y:S01]  /*aa30*/  CS2R R26, SRZ ;  /* 0x00000000001a7805 */ /* 0x000fe2000001ff00 */
[----:B------:R-:W-:Y:S01]  /*aa40*/  CS2R R24, SRZ ;  /* 0x0000000000187805 */ /* 0x000fe2000001ff00 */
[----:B------:R2:W4:Y:S01]  /*aa50*/  SHFL.IDX PT, R32, R5, RZ, 0x1c1f ;  /* 0x001c1fff05207589 */ /* 0x00052200000e0000 */
[----:B------:R-:W-:Y:S01]  /*aa60*/  CS2R R14, SRZ ;  /* 0x00000000000e7805 */ /* 0x000fe2000001ff00 */
[----:B------:R-:W-:Y:S01]  /*aa70*/  CS2R R12, SRZ ;  /* 0x00000000000c7805 */ /* 0x000fe2000001ff00 */
[----:B------:R-:W-:Y:S01]  /*aa80*/  CS2R R10, SRZ ;  /* 0x00000000000a7805 */ /* 0x000fe2000001ff00 */
[----:B------:R-:W-:Y:S01]  /*aa90*/  CS2R R6, SRZ ;  /* 0x0000000000067805 */ /* 0x000fe2000001ff00 */
[----:B------:R-:W-:-:S02]  /*aaa0*/  SHF.R.S32.HI R18, RZ, 0x3, R18 ;  /* 0x00000003ff127819 */ /* 0x000fc40000011412 */
[----:B------:R-:W-:Y:S01]  /*aab0*/  SHF.R.S32.HI R17, RZ, 0x3, R17 ;  /* 0x00000003ff117819 */ /* 0x000fe20000011411 */
[----:B-1----:R-:W-:Y:S01]  /*aac0*/  CS2R R22, SRZ ;  /* 0x0000000000167805 */ /* 0x002fe2000001ff00 */
[----:B---3--:R-:W-:Y:S01]  /*aad0*/  CS2R R8, SRZ ;  /* 0x0000000000087805 */ /* 0x008fe2000001ff00 */
[----:B-----5:R-:W-:Y:S01]  /*aae0*/  CS2R R20, SRZ ;  /* 0x0000000000147805 */ /* 0x020fe2000001ff00 */
[----:B--2---:R-:W-:Y:S01]  /*aaf0*/  CS2R R4, SRZ ;  /* 0x0000000000047805 */ /* 0x004fe2000001ff00 */
[----:B------:R-:W-:Y:S05]  /*ab00*/  @P0 BRA `(.L_x_226) ;  /* 0x0000023000000947 */ /* 0x000fea0003800000 */
[C---:B----4-:R-:W-:Y:S01]  /*ab10*/  ISETP.GE.AND P0, PT, R140.reuse, c[0x0][0x27c], PT ;  /* 0x00009f008c007a0c */ /* 0x050fe20003f06270 */
[----:B------:R-:W-:Y:S01]  /*ab20*/  CS2R R26, SRZ ;  /* 0x00000000001a7805 */ /* 0x000fe2000001ff00 */
[C---:B------:R-:W-:Y:S01]  /*ab30*/  IADD3 R5, R140.reuse, 0x20, RZ ;  /* 0x000000208c057810 */ /* 0x040fe20007ffe0ff */
[----:B------:R-:W-:Y:S01]  /*ab40*/  CS2R R24, SRZ ;  /* 0x0000000000187805 */ /* 0x000fe2000001ff00 */
[----:B------:R-:W-:Y:S01]  /*ab50*/  IADD3 R4, R140, 0x40, RZ ;  /* 0x000000408c047810 */ /* 0x000fe20007ffe0ff */
[----:B------:R-:W-:Y:S01]  /*ab60*/  CS2R R10, SRZ ;  /* 0x00000000000a7805 */ /* 0x000fe2000001ff00 */
[----:B------:R-:W-:Y:S01]  /*ab70*/  ISETP.GE.AND P2, PT, R5, c[0x0][0x27c], PT ;  /* 0x00009f0005007a0c */ /* 0x000fe20003f46270 */
[----:B------:R-:W-:Y:S01]  /*ab80*/  CS2R R8, SRZ ;  /* 0x0000000000087805 */ /* 0x000fe2000001ff00 */
[----:B------:R-:W-:Y:S01]  /*ab90*/  ISETP.GE.AND P1, PT, R4, c[0x0][0x27c], PT ;  /* 0x00009f0004007a0c */ /* 0x000fe20003f26270 */
[----:B------:R-:W-:Y:S01]  /*aba0*/  CS2R R30, SRZ ;  /* 0x00000000001e7805 */ /* 0x000fe2000001ff00 */
[----:B------:R-:W-:-:S03]  /*abb0*/  CS2R R28, SRZ ;  /* 0x00000000001c7805 */ /* 0x000fc6000001ff00 */
[C---:B------:R-:W-:Y:S01]  /*abc0*/  @!P0 IMAD.SHL.U32 R36, R140.reuse, 0x2, RZ ;  /* 0x000000028c248824 */ /* 0x040fe200078e00ff */
[----:B------:R-:W-:-:S04]  /*abd0*/  @!P0 SHF.L.U64.HI R4, R140, 0x1, R141 ;  /* 0x000000018c048819 */ /* 0x000fc8000001028d */
[-C--:B------:R-:W-:Y:S02]  /*abe0*/  @!P0 IADD3 R38, P3, R34, R36.reuse, RZ ;  /* 0x0000002422268210 */ /* 0x080fe40007f7e0ff */
[----:B------:R-:W-:Y:S01]  /*abf0*/  @!P2 SHF.L.U32 R6, R18, 0x3, RZ ;  /* 0x000000031206a819 */ /* 0x000fe200000006ff */
[----:B------:R-:W-:Y:S02]  /*ac00*/  @!P1 IMAD.SHL.U32 R5, R17, 0x8, RZ ;  /* 0x0000000811059824 */ /* 0x000fe400078e00ff */
[----:B------:R-:W-:Y:S01]  /*ac10*/  @!P0 IMAD.X R39, R35, 0x1, R4, P3 ;  /* 0x0000000123278824 */ /* 0x000fe200018e0604 */
[----:B------:R-:W-:Y:S01]  /*ac20*/  @!P0 IADD3 R36, P3, R32, R36, RZ ;  /* 0x0000002420248210 */ /* 0x000fe20007f7e0ff */
[C---:B------:R-:W-:Y:S01]  /*ac30*/  @!P2 IMAD.WIDE R12, R6.reuse, 0x2, R34 ;  /* 0x00000002060ca825 */ /* 0x040fe200078e0222 */
[----:B------:R-:W-:Y:S02]  /*ac40*/  CS2R R14, SRZ ;  /* 0x00000000000e7805 */ /* 0x000fe4000001ff00 */
[----:B------:R-:W-:Y:S01]  /*ac50*/  @!P0 IADD3.X R37, R33, R4, RZ, P3, !PT ;  /* 0x0000000421258210 */ /* 0x000fe20001ffe4ff */
[----:B------:R-:W-:Y:S01]  /*ac60*/  @!P2 IMAD.WIDE R6, R6, 0x2, R32 ;  /* 0x000000020606a825 */ /* 0x000fe200078e0220 */
[----:B------:R1:W5:Y:S01]  /*ac70*/  @!P2 LD.E.128 R24, [R12.64] ;  /* 0x000000060c18a980 */ /* 0x000362000c101d00 */
[----:B------:R-:W-:Y:S01]  /*ac80*/  CS2R R22, SRZ ;  /* 0x0000000000167805 */ /* 0x000fe2000001ff00 */
[----:B------:R-:W-:Y:S01]  /*ac90*/  CS2R R20, SRZ ;  /* 0x0000000000147805 */ /* 0x000fe2000001ff00 */
[C---:B------:R-:W-:Y:S01]  /*aca0*/  @!P1 IMAD.WIDE R34, R5.reuse, 0x2, R34 ;  /* 0x0000000205229825 */ /* 0x040fe200078e0222 */
[----:B------:R2:W5:Y:S03]  /*acb0*/  @!P2 LD.E.128 R8, [R6.64] ;  /* 0x000000060608a980 */ /* 0x000566000c101d00 */
[----:B------:R-:W-:Y:S01]  /*acc0*/  @!P1 IMAD.WIDE R32, R5, 0x2, R32 ;  /* 0x0000000205209825 */ /* 0x000fe200078e0220 */
[----:B------:R3:W5:Y:S01]  /*acd0*/  @!P1 LD.E.128 R28, [R34.64] ;  /* 0x00000006221c9980 */ /* 0x000762000c101d00 */
[----:B------:R-:W-:-:S03]  /*ace0*/  CS2R R4, SRZ ;  /* 0x0000000000047805 */ /* 0x000fc6000001ff00 */
[----:B------:R3:W5:Y:S01]  /*acf0*/  @!P0 LD.E.128 R20, [R38.64] ;  /* 0x0000000626148980 */ /* 0x000762000c101d00 */
[----:B-1----:R-:W-:Y:S01]  /*ad00*/  CS2R R12, SRZ ;  /* 0x00000000000c7805 */ /* 0x002fe2000001ff00 */
[----:B--2---:R-:W-:-:S05]  /*ad10*/  CS2R R6, SRZ ;  /* 0x0000000000067805 */ /* 0x004fca000001ff00 */
[----:B------:R3:W5:Y:S04]  /*ad20*/  @!P1 LD.E.128 R12, [R32.64] ;  /* 0x00000006200c9980 */ /* 0x000768000c101d00 */
[----:B------:R3:W5:Y:S02]  /*ad30*/  @!P0 LD.E.128 R4, [R36.64] ;  /* 0x0000000624048980 */ /* 0x000764000c101d00 */
.L_x_226:
[----:B----4-:R-:W-:Y:S05]  /*ad40*/  BSYNC B0 ;  /* 0x0000000000007941 */ /* 0x010fea0003800000 */
.L_x_225:
[----:B-----5:R-:W-:Y:S01]  /*ad50*/  IMAD.MOV.U32 R52, RZ, RZ, R26 ;  /* 0x000000ffff347224 */ /* 0x020fe200078e001a */
[----:B---3--:R-:W-:Y:S01]  /*ad60*/  SHF.R.U64 R39, R26, 0x10, R27 ;  /* 0x000000101a277819 */ /* 0x008fe2000000121b */
[----:B------:R-:W-:Y:S01]  /*ad70*/  IMAD.MOV.U32 R53, RZ, RZ, R28 ;  /* 0x000000ffff357224 */ /* 0x000fe200078e001c */
[----:B------:R-:W-:Y:S01]  /*ad80*/  SHF.R.U64 R41, R28, 0x10, R29 ;  /* 0x000000101c297819 */ /* 0x000fe2000000121d */
[----:B------:R-:W-:Y:S01]  /*ad90*/  IMAD.MOV.U32 R50, RZ, RZ, R22 ;  /* 0x000000ffff327224 */ /* 0x000fe200078e0016 */
[----:B------:R-:W-:Y:S01]  /*ada0*/  PRMT R28, R52, 0x5410, R39 ;  /* 0x00005410341c7816 */ /* 0x000fe20000000027 */
[----:B------:R-:W-:Y:S01]  /*adb0*/  IMAD R39, R205, -0x80, R61 ;  /* 0xffffff80cd277824 */ /* 0x000fe200078e023d */
[----:B------:R-:W-:Y:S01]  /*adc0*/  SHF.R.U64 R36, R22, 0x10, R23 ;  /* 0x0000001016247819 */ /* 0x000fe20000001217 */
[--C-:B------:R-:W-:Y:S01]  /*add0*/  IMAD.MOV.U32 R34, RZ, RZ, R31.reuse ;  /* 0x000000ffff227224 */ /* 0x100fe200078e001f */
[--C-:B------:R-:W-:Y:S01]  /*ade0*/  SHF.R.U64 R42, R30, 0x10, R31.reuse ;  /* 0x000000101e2a7819 */ /* 0x100fe2000000121f */
[----:B------:R-:W-:Y:S01]  /*adf0*/  IMAD.MOV.U32 R51, RZ, RZ, R24 ;  /* 0x000000ffff337224 */ /* 0x000fe200078e0018 */
[----:B------:R-:W-:Y:S01]  /*ae00*/  IMNMX R39, R39, 0x80, PT ;  /* 0x0000008027277817 */ /* 0x000fe20003800200 */
[----:B------:R-:W-:Y:S01]  /*ae10*/  IMAD.MOV.U32 R40, RZ, RZ, R6 ;  /* 0x000000ffff287224 */ /* 0x000fe200078e0006 */
[----:B------:R-:W-:Y:S01]  /*ae20*/  SHF.R.U32.HI R59, RZ, 0x10, R31 ;  /* 0x00000010ff3b7819 */ /* 0x000fe2000001161f */
[----:B------:R-:W-:Y:S01]  /*ae30*/  IMAD.MOV.U32 R31, RZ, RZ, R7 ;  /* 0x000000ffff1f7224 */ /* 0x000fe200078e0007 */
[----:B------:R-:W-:Y:S01]  /*ae40*/  ISETP.GE.AND P0, PT, R225, R39, PT ;  /* 0x00000027e100720c */ /* 0x000fe20003f06270 */
[----:B------:R-:W-:Y:S01]  /*ae50*/  IMAD.MOV.U32 R49, RZ, RZ, R20 ;  /* 0x000000ffff317224 */ /* 0x000fe200078e0014 */
[----:B------:R-:W-:Y:S01]  /*ae60*/  SHF.R.U64 R22, R24, 0x10, R25 ;  /* 0x0000001018167819 */ /* 0x000fe20000001219 */
        /* <DEDUP_REMOVED lines=15> */
[--C-:B------:R-:W-:Y:S01]  /*af60*/  SHF.R.U64 R26, R8, 0x10, R9.reuse ;  /* 0x00000010081a7819 */ /* 0x100fe20000001209 */
[----:B------:R-:W-:Y:S01]  /*af70*/  IMAD.MOV.U32 R25, RZ, RZ, R9 ;  /* 0x000000ffff197224 */ /* 0x000fe200078e0009 */
[--C-:B------:R-:W-:Y:S01]  /*af80*/  SHF.R.U64 R24, R10, 0x10, R11.reuse ;  /* 0x000000100a187819 */ /* 0x100fe2000000120b */
[----:B------:R-:W-:Y:S01]  /*af90*/  IMAD.MOV.U32 R23, RZ, RZ, R11 ;  /* 0x000000ffff177224 */ /* 0x000fe200078e000b */
[----:B------:R-:W-:Y:S01]  /*afa0*/  SHF.R.U32.HI R55, RZ, 0x10, R21 ;  /* 0x00000010ff377819 */ /* 0x000fe20000011615 */
        /* <DEDUP_REMOVED lines=44> */
[----:B------:R-:W-:Y:S01]  /*b270*/  IMAD.MOV.U32 R6, RZ, RZ, c[0x0][0x27c] ;  /* 0x00009f00ff067624 */ /* 0x000fe200078e00ff */
[----:B------:R-:W-:Y:S01]  /*b280*/  LOP3.LUT R40, R224, 0x38, R140, 0xf8, !PT ;  /* 0x00000038e0287812 */ /* 0x000fe200078ef88c */
[----:B------:R-:W-:Y:S01]  /*b290*/  IMAD.U32 R47, R38, 0x10000, RZ ;  /* 0x00010000262f7824 */ /* 0x000fe200078e00ff */
[----:B------:R-:W-:Y:S02]  /*b2a0*/  SHF.L.U32 R50, R34, 0x10, RZ ;  /* 0x0000001022327819 */ /* 0x000fe400000006ff */
[----:B------:R-:W-:Y:S02]  /*b2b0*/  LEA.HI R6, R6, R223, RZ, 0x1d ;  /* 0x000000df06067211 */ /* 0x000fe400078fe8ff */
[----:B------:R-:W-:Y:S02]  /*b2c0*/  LOP3.LUT R40, R220, R40, R222, 0xf6, !PT ;  /* 0x00000028dc287212 */ /* 0x000fe400078ef6de */
[----:B------:R-:W-:Y:S01]  /*b2d0*/  SHF.R.S32.HI R4, RZ, 0x1f, R6 ;  /* 0x0000001fff047819 */ /* 0x000fe20000011406 */
[----:B------:R-:W-:Y:S01]  /*b2e0*/  IMAD.SHL.U32 R5, R6, 0x8, RZ ;  /* 0x0000000806057824 */ /* 0x000fe200078e00ff */
[----:B------:R-:W-:-:S02]  /*b2f0*/  LEA R40, R40, 0xc100, 0x1 ;  /* 0x0000c10028287811 */ /* 0x000fc400078e08ff */
[----:B------:R-:W-:Y:S02]  /*b300*/  LEA.HI R4, R4, R6, RZ, 0x3 ;  /* 0x0000000604047211 */ /* 0x000fe400078f18ff */
[----:B------:R-:W-:Y:S01]  /*b310*/  LOP3.LUT R5, R224, 0x38, R5, 0xf8, !PT ;  /* 0x00000038e0057812 */ /* 0x000fe200078ef805 */
[----:B------:R-:W1:Y:S01]  /*b320*/  LDS.128 R8, [R40] ;  /* 0x0000000028087984 */ /* 0x000e620000000c00 */
[----:B------:R-:W-:Y:S02]  /*b330*/  SHF.L.U32 R4, R4, 0xa, RZ ;  /* 0x0000000a04047819 */ /* 0x000fe400000006ff */
[----:B------:R-:W-:Y:S02]  /*b340*/  LOP3.LUT R5, R5, R222, RZ, 0x3c, !PT ;  /* 0x000000de05057212 */ /* 0x000fe400078e3cff */
[----:B------:R-:W-:Y:S02]  /*b350*/  LOP3.LUT R4, R4, 0x7fffe000, RZ, 0xc0, !PT ;  /* 0x7fffe00004047812 */ /* 0x000fe400078ec0ff */
[----:B------:R-:W-:-:S02]  /*b360*/  LOP3.LUT R49, R34, 0xffff0000, RZ, 0xc0, !PT ;  /* 0xffff000022317812 */ /* 0x000fc400078ec0ff */
[----:B------:R-:W-:Y:S02]  /*b370*/  IADD3 R41, R5, R4, R220 ;  /* 0x0000000405297210 */ /* 0x000fe40007ffe0dc */
[----:B------:R-:W-:Y:S02]  /*b380*/  LOP3.LUT R53, R38, 0xffff0000, RZ, 0xc0, !PT ;  /* 0xffff000026357812 */ /* 0x000fe400078ec0ff */
[----:B------:R-:W-:Y:S01]  /*b390*/  SHF.L.U32 R56, R32, 0x10, RZ ;  /* 0x0000001020387819 */ /* 0x000fe200000006ff */
[----:B------:R-:W-:-:S05]  /*b3a0*/  IMAD.SHL.U32 R41, R41, 0x2, RZ ;  /* 0x0000000229297824 */ /* 0x000fca00078e00ff */
[----:B------:R-:W2:Y:S01]  /*b3b0*/  LDS.128 R4, [R41+0xc100] ;  /* 0x00c1000029047984 */ /* 0x000ea20000000c00 */
[C---:B-1----:R-:W-:Y:S01]  /*b3c0*/  SHF.L.U32 R45, R8.reuse, 0x10, RZ ;  /* 0x00000010082d7819 */ /* 0x042fe200000006ff */
[C---:B------:R-:W-:Y:S01]  /*b3d0*/  IMAD.U32 R43, R9.reuse, 0x10000, RZ ;  /* 0x00010000092b7824 */ /* 0x040fe200078e00ff */
[----:B------:R-:W-:Y:S02]  /*b3e0*/  LOP3.LUT R44, R8, 0xffff0000, RZ, 0xc0, !PT ;  /* 0xffff0000082c7812 */ /* 0x000fe400078ec0ff */
[----:B------:R-:W-:Y:S01]  /*b3f0*/  LOP3.LUT R8, R9, 0xffff0000, RZ, 0xc0, !PT ;  /* 0xffff000009087812 */ /* 0x000fe200078ec0ff */
[C---:B------:R-:W-:Y:S01]  /*b400*/  IMAD.U32 R9, R11.reuse, 0x10000, RZ ;  /* 0x000100000b097824 */ /* 0x040fe200078e00ff */
[C---:B------:R-:W-:Y:S02]  /*b410*/  SHF.L.U32 R46, R10.reuse, 0x10, RZ ;  /* 0x000000100a2e7819 */ /* 0x040fe400000006ff */
[----:B------:R-:W-:Y:S02]  /*b420*/  LOP3.LUT R42, R10, 0xffff0000, RZ, 0xc0, !PT ;  /* 0xffff00000a2a7812 */ /* 0x000fe400078ec0ff */
[----:B------:R-:W-:-:S02]  /*b430*/  LOP3.LUT R10, R11, 0xffff0000, RZ, 0xc0, !PT ;  /* 0xffff00000b0a7812 */ /* 0x000fc400078ec0ff */
[C---:B--2---:R-:W-:Y:S02]  /*b440*/  SHF.L.U32 R55, R4.reuse, 0x10, RZ ;  /* 0x0000001004377819 */ /* 0x044fe400000006ff */
[----:B------:R-:W-:Y:S01]  /*b450*/  LOP3.LUT R11, R4, 0xffff0000, RZ, 0xc0, !PT ;  /* 0xffff0000040b7812 */ /* 0x000fe200078ec0ff */
[C---:B------:R-:W-:Y:S01]  /*b460*/  IMAD.U32 R4, R5.reuse, 0x10000, RZ ;  /* 0x0001000005047824 */ /* 0x040fe200078e00ff */
[----:B------:R-:W-:Y:S01]  /*b470*/  LOP3.LUT R54, R5, 0xffff0000, RZ, 0xc0, !PT ;  /* 0xffff000005367812 */ /* 0x000fe200078ec0ff */
[----:B------:R-:W-:Y:S01]  /*b480*/  FMUL.FTZ R48, R55, R50 ;  /* 0x0000003237307220 */ /* 0x000fe20000410000 */
[----:B------:R-:W-:Y:S01]  /*b490*/  LOP3.LUT R52, R7, 0xffff0000, RZ, 0xc0, !PT ;  /* 0xffff000007347812 */ /* 0x000fe200078ec0ff */
[-C--:B------:R-:W-:Y:S01]  /*b4a0*/  FMUL.FTZ R55, R55, R47.reuse ;  /* 0x0000002f37377220 */ /* 0x080fe20000410000 */
[C---:B------:R-:W-:Y:S01]  /*b4b0*/  SHF.L.U32 R51, R6.reuse, 0x10, RZ ;  /* 0x0000001006337819 */ /* 0x040fe200000006ff */
[----:B------:R-:W-:Y:S01]  /*b4c0*/  IMAD.U32 R5, R7, 0x10000, RZ ;  /* 0x0001000007057824 */ /* 0x000fe200078e00ff */
[----:B------:R-:W-:Y:S01]  /*b4d0*/  SHF.L.U32 R7, R33, 0x10, RZ ;  /* 0x0000001021077819 */ /* 0x000fe200000006ff */
[----:B------:R-:W-:Y:S01]  /*b4e0*/  FFMA.FTZ R48, R45, R47, -R48 ;  /* 0x0000002f2d307223 */ /* 0x000fe20000010830 */
[----:B------:R-:W-:Y:S01]  /*b4f0*/  LOP3.LUT R6, R6, 0xffff0000, RZ, 0xc0, !PT ;  /* 0xffff000006067812 */ /* 0x000fe200078ec0ff */
[----:B------:R-:W-:-:S02]  /*b500*/  FMUL.FTZ R47, R11, R49 ;  /* 0x000000310b2f7220 */ /* 0x000fc40000410000 */
[----:B------:R-:W-:Y:S02]  /*b510*/  FFMA.FTZ R45, R45, R50, R55 ;  /* 0x000000322d2d7223 */ /* 0x000fe40000010037 */
[----:B------:R-:W-:Y:S02]  /*b520*/  IMAD.U32 R50, R37, 0x10000, RZ ;  /* 0x0001000025327824 */ /* 0x000fe400078e00ff */
[-C--:B------:R-:W-:Y:S02]  /*b530*/  FMUL.FTZ R55, R11, R53.reuse ;  /* 0x000000350b377220 */ /* 0x080fe40000410000 */
[----:B------:R-:W-:Y:S02]  /*b540*/  FFMA.FTZ R47, R44, R53, -R47 ;  /* 0x000000352c2f7223 */ /* 0x000fe4000001082f */
[C---:B------:R-:W-:Y:S02]  /*b550*/  FMUL.FTZ R53, R4.reuse, R7 ;  /* 0x0000000704357220 */ /* 0x040fe40000410000 */
[----:B------:R-:W-:-:S02]  /*b560*/  FMUL.FTZ R11, R4, R50 ;  /* 0x00000032040b7220 */ /* 0x000fc40000410000 */
[----:B------:R-:W-:Y:S01]  /*b570*/  FFMA.FTZ R4, R44, R49, R55 ;  /* 0x000000312c047223 */ /* 0x000fe20000010037 */
[C---:B------:R-:W-:Y:S01]  /*b580*/  LOP3.LUT R55, R36.reuse, 0xffff0000, RZ, 0xc0, !PT ;  /* 0xffff000024377812 */ /* 0x040fe200078ec0ff */
[----:B------:R-:W-:Y:S01]  /*b590*/  FFMA.FTZ R44, R43, R50, -R53 ;  /* 0x000000322b2c7223 */ /* 0x000fe20000010835 */
[----:B------:R-:W-:Y:S01]  /*b5a0*/  SHF.L.U32 R53, R31, 0x10, RZ ;  /* 0x000000101f357819 */ /* 0x000fe200000006ff */
[----:B------:R-:W-:Y:S01]  /*b5b0*/  IMAD.U32 R50, R36, 0x10000, RZ ;  /* 0x0001000024327824 */ /* 0x000fe200078e00ff */
[----:B------:R-:W-:Y:S01]  /*b5c0*/  F2FP.BF16.PACK_AB R4, R4, R45 ;  /* 0x0000002d0404723e */ /* 0x000fe200000010ff */
[----:B------:R-:W-:Y:S01]  /*b5d0*/  FFMA.FTZ R43, R43, R7, R11 ;  /* 0x000000072b2b7223 */ /* 0x000fe2000001000b */
[----:B------:R-:W-:Y:S01]  /*b5e0*/  LOP3.LUT R7, R32, 0xffff0000, RZ, 0xc0, !PT ;  /* 0xffff000020077812 */ /* 0x000fe200078ec0ff */
[C---:B------:R-:W-:Y:S02]  /*b5f0*/  FMUL.FTZ R11, R51.reuse, R56 ;  /* 0x00000038330b7220 */ /* 0x040fe40000410000 */
[----:B------:R-:W-:-:S02]  /*b600*/  FMUL.FTZ R51, R51, R50 ;  /* 0x0000003233337220 */ /* 0x000fc40000410000 */
[----:B------:R-:W-:Y:S02]  /*b610*/  FFMA.FTZ R50, R46, R50, -R11 ;  /* 0x000000322e327223 */ /* 0x000fe4000001080b */
[C---:B------:R-:W-:Y:S02]  /*b620*/  FMUL.FTZ R49, R6.reuse, R7 ;  /* 0x0000000706317220 */ /* 0x040fe40000410000 */
[----:B------:R-:W-:Y:S02]  /*b630*/  FMUL.FTZ R6, R6, R55 ;  /* 0x0000003706067220 */ /* 0x000fe40000410000 */
[----:B------:R-:W-:Y:S02]  /*b640*/  FFMA.FTZ R46, R46, R56, R51 ;  /* 0x000000382e2e7223 */ /* 0x000fe40000010033 */
[----:B------:R-:W-:Y:S02]  /*b650*/  IMAD.U32 R11, R35, 0x10000, RZ ;  /* 0x00010000230b7824 */ /* 0x000fe400078e00ff */
[----:B------:R-:W-:-:S02]  /*b660*/  FMUL.FTZ R51, R5, R53 ;  /* 0x0000003505337220 */ /* 0x000fc40000410000 */
[C---:B------:R-:W-:Y:S01]  /*b670*/  FFMA.FTZ R49, R42.reuse, R55, -R49 ;  /* 0x000000372a317223 */ /* 0x040fe20000010831 */
[----:B------:R-:W-:Y:S01]  /*b680*/  LOP3.LUT R55, R37, 0xffff0000, RZ, 0xc0, !PT ;  /* 0xffff000025377812 */ /* 0x000fe200078ec0ff */
[----:B------:R-:W-:Y:S02]  /*b690*/  FFMA.FTZ R6, R42, R7, R6 ;  /* 0x000000072a067223 */ /* 0x000fe40000010006 */
[-C--:B------:R-:W-:Y:S01]  /*b6a0*/  FMUL.FTZ R7, R5, R11.reuse ;  /* 0x0000000b05077220 */ /* 0x080fe20000410000 */
[----:B------:R-:W-:Y:S01]  /*b6b0*/  LOP3.LUT R5, R33, 0xffff0000, RZ, 0xc0, !PT ;  /* 0xffff000021057812 */ /* 0x000fe200078ec0ff */
[----:B------:R-:W-:Y:S01]  /*b6c0*/  FFMA.FTZ R42, R9, R11, -R51 ;  /* 0x0000000b092a7223 */ /* 0x000fe20000010833 */
[----:B------:R-:W-:Y:S01]  /*b6d0*/  LOP3.LUT R51, R31, 0xffff0000, RZ, 0xc0, !PT ;  /* 0xffff00001f337812 */ /* 0x000fe200078ec0ff */
[----:B------:R-:W-:Y:S01]  /*b6e0*/  FFMA.FTZ R7, R9, R53, R7 ;  /* 0x0000003509077223 */ /* 0x000fe20000010007 */
[----:B------:R-:W-:Y:S01]  /*b6f0*/  LOP3.LUT R11, R35, 0xffff0000, RZ, 0xc0, !PT ;  /* 0xffff0000230b7812 */ /* 0x000fe200078ec0ff */
[----:B------:R-:W-:Y:S01]  /*b700*/  FMUL.FTZ R9, R54, R5 ;  /* 0x0000000536097220 */ /* 0x000fe20000410000 */
[----:B------:R-:W-:Y:S01]  /*b710*/  F2FP.BF16.PACK_AB R6, R6, R46 ;  /* 0x0000002e0606723e */ /* 0x000fe200000010ff */
[----:B------:R-:W-:-:S02]  /*b720*/  FMUL.FTZ R53, R52, R51 ;  /* 0x0000003334357220 */ /* 0x000fc40000410000 */
[----:B------:R-:W-:Y:S02]  /*b730*/  FMUL.FTZ R54, R54, R55 ;  /* 0x0000003736367220 */ /* 0x000fe40000410000 */
[----:B------:R-:W-:Y:S02]  /*b740*/  FMUL.FTZ R52, R52, R11 ;  /* 0x0000000b34347220 */ /* 0x000fe40000410000 */
[----:B------:R-:W-:Y:S02]  /*b750*/  FFMA.FTZ R9, R8, R55, -R9 ;  /* 0x0000003708097223 */ /* 0x000fe40000010809 */
[----:B------:R-:W-:Y:S02]  /*b760*/  FFMA.FTZ R11, R10, R11, -R53 ;  /* 0x0000000b0a0b7223 */ /* 0x000fe40000010835 */
[----:B------:R-:W-:Y:S01]  /*b770*/  FFMA.FTZ R5, R8, R5, R54 ;  /* 0x0000000508057223 */ /* 0x000fe20000010036 */
[----:B------:R-:W-:Y:S01]  /*b780*/  F2FP.BF16.PACK_AB R8, R47, R48 ;  /* 0x000000302f08723e */ /* 0x000fe200000010ff */
[----:B------:R-:W-:Y:S01]  /*b790*/  FFMA.FTZ R52, R10, R51, R52 ;  /* 0x000000330a347223 */ /* 0x000fe20000010034 */
[----:B------:R-:W-:-:S02]  /*b7a0*/  F2FP.BF16.PACK_AB R10, R49, R50 ;  /* 0x00000032310a723e */ /* 0x000fc400000010ff */
[----:B------:R-:W-:Y:S02]  /*b7b0*/  F2FP.BF16.PACK_AB R9, R9, R44 ;  /* 0x0000002c0909723e */ /* 0x000fe400000010ff */
[----:B------:R-:W-:Y:S02]  /*b7c0*/  F2FP.BF16.PACK_AB R11, R11, R42 ;  /* 0x0000002a0b0b723e */ /* 0x000fe400000010ff */
[----:B------:R-:W-:Y:S02]  /*b7d0*/  F2FP.BF16.PACK_AB R5, R5, R43 ;  /* 0x0000002b0505723e */ /* 0x000fe400000010ff */
[----:B------:R-:W-:Y:S01]  /*b7e0*/  F2FP.BF16.PACK_AB R7, R52, R7 ;  /* 0x000000073407723e */ /* 0x000fe200000010ff */
[----:B------:R1:W-:Y:S04]  /*b7f0*/  STS.128 [R40], R8 ;  /* 0x0000000828007388 */ /* 0x0003e80000000c00 */
[----:B------:R1:W-:Y:S02]  /*b800*/  STS.128 [R41+0xc100], R4 ;  /* 0x00c1000429007388 */ /* 0x0003e40000000c00 */
.L_x_230:
[----:B------:R-:W-:Y:S05]  /*b810*/  BSYNC B0 ;  /* 0x0000000000007941 */ /* 0x000fea0003800000 */
.L_x_229:
[----:B-1----:R-:W-:Y:S01]  /*b820*/  IADD3 R4, R140, 0x20, RZ ;  /* 0x000000208c047810 */ /* 0x002fe20007ffe0ff */
[----:B------:R-:W-:Y:S03]  /*b830*/  BSSY B0, `(.L_x_231) ;  /* 0x000005a000007945 */ /* 0x000fe60003800000 */
[----:B------:R-:W-:-:S13]  /*b840*/  ISETP.GE.AND P0, PT, R4, c[0x0][0x27c], PT ;  /* 0x00009f0004007a0c */ /* 0x000fda0003f06270 */
[----:B------:R-:W-:Y:S05]  /*b850*/  @P0 BRA `(.L_x_232) ;  /* 0x0000057000000947 */ /* 0x000fea0003800000 */
[----:B------:R-:W-:Y:S01]  /*b860*/  MOV R6, c[0x0][0x27c] ;  /* 0x00009f0000067a02 */ /* 0x000fe20000000f00 */
[----:B------:R-:W1:Y:S01]  /*b870*/  LDS.128 R8, [R234] ;  /* 0x00000000ea087984 */ /* 0x000e620000000c00 */
[----:B------:R-:W-:Y:S01]  /*b880*/  SHF.L.U32 R49, R26, 0x10, RZ ;  /* 0x000000101a317819 */ /* 0x000fe200000006ff */
[----:B------:R-:W-:Y:S01]  /*b890*/  IMAD.U32 R46, R30, 0x10000, RZ ;  /* 0x000100001e2e7824 */ /* 0x000fe200078e00ff */
[----:B------:R-:W-:Y:S02]  /*b8a0*/  LEA.HI R6, R6, R18, RZ, 0x1d ;  /* 0x0000001206067211 */ /* 0x000fe400078fe8ff */
[----:B------:R-:W-:Y:S02]  /*b8b0*/  LOP3.LUT R48, R26, 0xffff0000, RZ, 0xc0, !PT ;  /* 0xffff00001a307812 */ /* 0x000fe400078ec0ff */
[----:B------:R-:W-:Y:S01]  /*b8c0*/  SHF.R.S32.HI R4, RZ, 0x1f, R6 ;  /* 0x0000001fff047819 */ /* 0x000fe20000011406 */
[----:B------:R-:W-:Y:S01]  /*b8d0*/  IMAD.SHL.U32 R5, R6, 0x8, RZ ;  /* 0x0000000806057824 */ /* 0x000fe200078e00ff */
[----:B------:R-:W-:-:S02]  /*b8e0*/  LOP3.LUT R52, R30, 0xffff0000, RZ, 0xc0, !PT ;  /* 0xffff00001e347812 */ /* 0x000fc400078ec0ff */
[----:B------:R-:W-:Y:S02]  /*b8f0*/  LEA.HI R4, R4, R6, RZ, 0x3 ;  /* 0x0000000604047211 */ /* 0x000fe400078f18ff */
[----:B------:R-:W-:Y:S02]  /*b900*/  LOP3.LUT R5, R224, 0x38, R5, 0xf8, !PT ;  /* 0x00000038e0057812 */ /* 0x000fe400078ef805 */
[----:B------:R-:W-:Y:S02]  /*b910*/  SHF.L.U32 R4, R4, 0xa, RZ ;  /* 0x0000000a04047819 */ /* 0x000fe400000006ff */
[----:B------:R-:W-:Y:S02]  /*b920*/  LOP3.LUT R5, R5, R222, RZ, 0x3c, !PT ;  /* 0x000000de05057212 */ /* 0x000fe400078e3cff */
[----:B------:R-:W-:Y:S02]  /*b930*/  LOP3.LUT R4, R4, 0x7fffe000, RZ, 0xc0, !PT ;  /* 0x7fffe00004047812 */ /* 0x000fe400078ec0ff */
[----:B------:R-:W-:-:S02]  /*b940*/  SHF.L.U32 R55, R24, 0x10, RZ ;  /* 0x0000001018377819 */ /* 0x000fc400000006ff */
[----:B------:R-:W-:-:S05]  /*b950*/  IADD3 R40, R5, R4, R220 ;  /* 0x0000000405287210 */ /* 0x000fca0007ffe0dc */
        /* <DEDUP_REMOVED lines=14> */
[C---:B------:R-:W-:Y:S01]  /*ba40*/  FMUL.FTZ R47, R54.reuse, R49 ;  /* 0x00000031362f7220 */ /* 0x040fe20000410000 */
[C---:B------:R-:W-:Y:S01]  /*ba50*/  LOP3.LUT R51, R7.reuse, 0xffff0000, RZ, 0xc0, !PT ;  /* 0xffff000007337812 */ /* 0x040fe200078ec0ff */
[-C--:B------:R-:W-:Y:S01]  /*ba60*/  FMUL.FTZ R54, R54, R46.reuse ;  /* 0x0000002e36367220 */ /* 0x080fe20000410000 */
[----:B------:R-:W-:Y:S01]  /*ba70*/  SHF.L.U32 R50, R6, 0x10, RZ ;  /* 0x0000001006327819 */ /* 0x000fe200000006ff */
        /* <DEDUP_REMOVED lines=12> */
[----:B------:R-:W-:Y:S01]  /*bb40*/  LOP3.LUT R54, R28, 0xffff0000, RZ, 0xc0, !PT ;  /* 0xffff00001c367812 */ /* 0x000fe200078ec0ff */
        /* <DEDUP_REMOVED lines=8> */
[----:B------:R-:W-:Y:S01]  /*bbd0*/  FFMA.FTZ R49, R45, R49, -R11 ;  /* 0x000000312d317223 */ /* 0x000fe2000001080b */
[----:B------:R-:W-:Y:S01]  /*bbe0*/  SHF.L.U32 R11, R27, 0x10, RZ ;  /* 0x000000101b0b7819 */ /* 0x000fe200000006ff */
[C---:B------:R-:W-:Y:S02]  /*bbf0*/  FMUL.FTZ R48, R6.reuse, R7 ;  /* 0x0000000706307220 */ /* 0x040fe40000410000 */
[----:B------:R-:W-:Y:S02]  /*bc00*/  FMUL.FTZ R6, R6, R54 ;  /* 0x0000003606067220 */ /* 0x000fe40000410000 */
[----:B------:R-:W-:Y:S02]  /*bc10*/  FFMA.FTZ R45, R45, R55, R50 ;  /* 0x000000372d2d7223 */ /* 0x000fe40000010032 */
[----:B------:R-:W-:Y:S02]  /*bc20*/  FMUL.FTZ R50, R5, R52 ;  /* 0x0000003405327220 */ /* 0x000fe40000410000 */
[----:B------:R-:W-:Y:S01]  /*bc30*/  FFMA.FTZ R48, R41, R54, -R48 ;  /* 0x0000003629307223 */ /* 0x000fe20000010830 */
[----:B------:R-:W-:Y:S01]  /*bc40*/  LOP3.LUT R54, R29, 0xffff0000, RZ, 0xc0, !PT ;  /* 0xffff00001d367812 */ /* 0x000fe200078ec0ff */
[----:B------:R-:W-:-:S02]  /*bc50*/  FFMA.FTZ R6, R41, R7, R6 ;  /* 0x0000000729067223 */ /* 0x000fc40000010006 */
        /* <DEDUP_REMOVED lines=8> */
[----:B------:R-:W-:Y:S02]  /*bce0*/  FMUL.FTZ R52, R51, R50 ;  /* 0x0000003233347220 */ /* 0x000fe40000410000 */
[----:B------:R-:W-:-:S02]  /*bcf0*/  FMUL.FTZ R53, R53, R54 ;  /* 0x0000003635357220 */ /* 0x000fc40000410000 */
[-C--:B------:R-:W-:Y:S02]  /*bd00*/  FMUL.FTZ R51, R51, R11.reuse ;  /* 0x0000000b33337220 */ /* 0x080fe40000410000 */
[----:B------:R-:W-:Y:S02]  /*bd10*/  FFMA.FTZ R9, R8, R54, -R9 ;  /* 0x0000003608097223 */ /* 0x000fe40000010809 */
[----:B------:R-:W-:Y:S02]  /*bd20*/  FFMA.FTZ R11, R10, R11, -R52 ;  /* 0x0000000b0a0b7223 */ /* 0x000fe40000010834 */
[----:B------:R-:W-:Y:S01]  /*bd30*/  FFMA.FTZ R5, R8, R5, R53 ;  /* 0x0000000508057223 */ /* 0x000fe20000010035 */
[----:B------:R-:W-:Y:S01]  /*bd40*/  F2FP.BF16.PACK_AB R8, R46, R47 ;  /* 0x0000002f2e08723e */ /* 0x000fe200000010ff */
[----:B------:R-:W-:Y:S01]  /*bd50*/  FFMA.FTZ R51, R10, R50, R51 ;  /* 0x000000320a337223 */ /* 0x000fe20000010033 */
[----:B------:R-:W-:Y:S02]  /*bd60*/  F2FP.BF16.PACK_AB R10, R48, R49 ;  /* 0x00000031300a723e */ /* 0x000fe400000010ff */
[----:B------:R-:W-:-:S02]  /*bd70*/  F2FP.BF16.PACK_AB R9, R9, R43 ;  /* 0x0000002b0909723e */ /* 0x000fc400000010ff */
[----:B------:R-:W-:Y:S02]  /*bd80*/  F2FP.BF16.PACK_AB R11, R11, R41 ;  /* 0x000000290b0b723e */ /* 0x000fe400000010ff */
[----:B------:R-:W-:Y:S02]  /*bd90*/  F2FP.BF16.PACK_AB R5, R5, R42 ;  /* 0x0000002a0505723e */ /* 0x000fe400000010ff */
[----:B------:R-:W-:Y:S01]  /*bda0*/  F2FP.BF16.PACK_AB R7, R51, R7 ;  /* 0x000000073307723e */ /* 0x000fe200000010ff */
[----:B------:R1:W-:Y:S04]  /*bdb0*/  STS.128 [R234], R8 ;  /* 0x00000008ea007388 */ /* 0x0003e80000000c00 */
[----:B------:R1:W-:Y:S02]  /*bdc0*/  STS.128 [R40+0xc100], R4 ;  /* 0x00c1000428007388 */ /* 0x0003e40000000c00 */
.L_x_232:
[----:B------:R-:W-:Y:S05]  /*bdd0*/  BSYNC B0 ;  /* 0x0000000000007941 */ /* 0x000fea0003800000 */
.L_x_231:
[----:B-1----:R-:W-:-:S04]  /*bde0*/  IADD3 R4, R140, 0x40, RZ ;  /* 0x000000408c047810 */ /* 0x002fc80007ffe0ff */
[----:B------:R-:W-:-:S13]  /*bdf0*/  ISETP.GE.AND P0, PT, R4, c[0x0][0x27c], PT ;  /* 0x00009f0004007a0c */ /* 0x000fda0003f06270 */
[----:B------:R-:W-:Y:S05]  /*be00*/  @P0 BRA `(.L_x_228) ;  /* 0x0000057000000947 */ /* 0x000fea0003800000 */
[----:B------:R-:W-:Y:S01]  /*be10*/  MOV R6, c[0x0][0x27c] ;  /* 0x00009f0000067a02 */ /* 0x000fe20000000f00 */
[----:B------:R-:W1:Y:S01]  /*be20*/  LDS.128 R8, [R233] ;  /* 0x00000000e9087984 */ /* 0x000e620000000c00 */
[C---:B------:R-:W-:Y:S01]  /*be30*/  SHF.L.U32 R49, R15.reuse, 0x10, RZ ;  /* 0x000000100f317819 */ /* 0x040fe200000006ff */
        /* <DEDUP_REMOVED lines=63> */
[C---:B------:R-:W-:Y:S01]  /*c230*/  FFMA.FTZ R41, R9.reuse, R11, -R50 ;  /* 0x0000000b09297223 */ /* 0x040fe20000010832 */
        /* <DEDUP_REMOVED lines=20> */
.L_x_228:
[----:B------:R-:W-:Y:S05]  /*c380*/  BSYNC B1 ;  /* 0x0000000000017941 */ /* 0x000fea0003800000 */
.L_x_227:
[----:B------:R-:W-:-:S13]  /*c390*/  ISETP.GE.AND P0, PT, R216, R39, PT ;  /* 0x00000027d800720c */ /* 0x000fda0003f06270 */
[----:B------:R-:W-:Y:S05]  /*c3a0*/  @P0 BRA `(.L_x_214) ;  /* 0x0000114000000947 */ /* 0x000fea0003800000 */
[----:B------:R-:W-:Y:S01]  /*c3b0*/  ISETP.GE.AND P0, PT, R140, c[0x0][0x27c], PT ;  /* 0x00009f008c007a0c */ /* 0x000fe20003f06270 */
[----:B------:R-:W-:-:S12]  /*c3c0*/  BSSY B0, `(.L_x_233) ;  /* 0x000005c000007945 */ /* 0x000fd80003800000 */
[----:B------:R-:W-:Y:S05]  /*c3d0*/  @P0 BRA `(.L_x_234) ;  /* 0x000005a000000947 */ /* 0x000fea0003800000 */
[----:B-1----:R-:W-:Y:S01]  /*c3e0*/  IMAD.MOV.U32 R6, RZ, RZ, c[0x0][0x27c] ;  /* 0x00009f00ff067624 */ /* 0x002fe200078e00ff */
[----:B------:R-:W-:Y:S01]  /*c3f0*/  LOP3.LUT R39, R215, 0x38, R140, 0xf8, !PT ;  /* 0x00000038d7277812 */ /* 0x000fe200078ef88c */
[----:B------:R-:W-:-:S03]  /*c400*/  IMAD.U32 R47, R38, 0x10000, RZ ;  /* 0x00010000262f7824 */ /* 0x000fc600078e00ff */
[----:B------:R-:W-:Y:S02]  /*c410*/  LEA.HI R6, R6, R223, RZ, 0x1d ;  /* 0x000000df06067211 */ /* 0x000fe400078fe8ff */
[----:B------:R-:W-:Y:S02]  /*c420*/  LOP3.LUT R39, R214, R39, R213, 0xf6, !PT ;  /* 0x00000027d6277212 */ /* 0x000fe400078ef6d5 */
[----:B------:R-:W-:Y:S01]  /*c430*/  SHF.R.S32.HI R4, RZ, 0x1f, R6 ;  /* 0x0000001fff047819 */ /* 0x000fe20000011406 */
[----:B------:R-:W-:Y:S01]  /*c440*/  IMAD.SHL.U32 R5, R6, 0x8, RZ ;  /* 0x0000000806057824 */ /* 0x000fe200078e00ff */
[----:B------:R-:W-:Y:S02]  /*c450*/  LEA R39, R39, 0xc100, 0x1 ;  /* 0x0000c10027277811 */ /* 0x000fe400078e08ff */
[----:B------:R-:W-:Y:S02]  /*c460*/  LEA.HI R4, R4, R6, RZ, 0x3 ;  /* 0x0000000604047211 */ /* 0x000fe400078f18ff */
[----:B------:R-:W-:Y:S01]  /*c470*/  LOP3.LUT R5, R215, 0x38, R5, 0xf8, !PT ;  /* 0x00000038d7057812 */ /* 0x000fe200078ef805 */
[----:B------:R-:W1:Y:S01]  /*c480*/  LDS.128 R8, [R39] ;  /* 0x0000000027087984 */ /* 0x000e620000000c00 */
[----:B------:R-:W-:-:S02]  /*c490*/  SHF.L.U32 R4, R4, 0xa, RZ ;  /* 0x0000000a04047819 */ /* 0x000fc400000006ff */
[----:B------:R-:W-:Y:S02]  /*c4a0*/  LOP3.LUT R5, R5, R213, RZ, 0x3c, !PT ;  /* 0x000000d505057212 */ /* 0x000fe400078e3cff */
[----:B------:R-:W-:-:S04]  /*c4b0*/  LOP3.LUT R4, R4, 0x7fffe000, RZ, 0xc0, !PT ;  /* 0x7fffe00004047812 */ /* 0x000fc800078ec0ff */
[----:B------:R-:W-:-:S05]  /*c4c0*/  IADD3 R40, R5, R4, R214 ;  /* 0x0000000405287210 */ /* 0x000fca0007ffe0d6 */
[----:B------:R-:W-:-:S05]  /*c4d0*/  IMAD.SHL.U32 R40, R40, 0x2, RZ ;  /* 0x0000000228287824 */ /* 0x000fca00078e00ff */
[----:B------:R-:W2:Y:S01]  /*c4e0*/  LDS.128 R4, [R40+0xc100] ;  /* 0x00c1000028047984 */ /* 0x000ea20000000c00 */
[C---:B-1----:R-:W-:Y:S02]  /*c4f0*/  SHF.L.U32 R42, R8.reuse, 0x10, RZ ;  /* 0x00000010082a7819 */ /* 0x042fe400000006ff */
[----:B------:R-:W-:Y:S01]  /*c500*/  LOP3.LUT R41, R8, 0xffff0000, RZ, 0xc0, !PT ;  /* 0xffff000008297812 */ /* 0x000fe200078ec0ff */
[C---:B------:R-:W-:Y:S01]  /*c510*/  IMAD.U32 R8, R9.reuse, 0x10000, RZ ;  /* 0x0001000009087824 */ /* 0x040fe200078e00ff */
[----:B------:R-:W-:Y:S01]  /*c520*/  LOP3.LUT R44, R9, 0xffff0000, RZ, 0xc0, !PT ;  /* 0xffff0000092c7812 */ /* 0x000fe200078ec0ff */
[C---:B------:R-:W-:Y:S01]  /*c530*/  IMAD.U32 R9, R11.reuse, 0x10000, RZ ;  /* 0x000100000b097824 */ /* 0x040fe200078e00ff */
[----:B------:R-:W-:Y:S02]  /*c540*/  LOP3.LUT R46, R11, 0xffff0000, RZ, 0xc0, !PT ;  /* 0xffff00000b2e7812 */ /* 0x000fe400078ec0ff */
[C---:B------:R-:W-:Y:S02]  /*c550*/  SHF.L.U32 R43, R10.reuse, 0x10, RZ ;  /* 0x000000100a2b7819 */ /* 0x040fe400000006ff */
[----:B------:R-:W-:-:S02]  /*c560*/  LOP3.LUT R10, R10, 0xffff0000, RZ, 0xc0, !PT ;  /* 0xffff00000a0a7812 */ /* 0x000fc400078ec0ff */
[C---:B--2---:R-:W-:Y:S01]  /*c570*/  SHF.L.U32 R45, R4.reuse, 0x10, RZ ;  /* 0x00000010042d7819 */ /* 0x044fe200000006ff */
[----:B------:R-:W-:Y:S01]  /*c580*/  IMAD.U32 R48, R7, 0x10000, RZ ;  /* 0x0001000007307824 */ /* 0x000fe200078e00ff */
[----:B------:R-:W-:Y:S01]  /*c590*/  LOP3.LUT R11, R4, 0xffff0000, RZ, 0xc0, !PT ;  /* 0xffff0000040b7812 */ /* 0x000fe200078ec0ff */
[C---:B------:R-:W-:Y:S01]  /*c5a0*/  IMAD.U32 R4, R5.reuse, 0x10000, RZ ;  /* 0x0001000005047824 */ /* 0x040fe200078e00ff */
[----:B------:R-:W-:Y:S02]  /*c5b0*/  LOP3.LUT R51, R5, 0xffff0000, RZ, 0xc0, !PT ;  /* 0xffff000005337812 */ /* 0x000fe400078ec0ff */
[----:B------:R-:W-:Y:S02]  /*c5c0*/  SHF.L.U32 R5, R34, 0x10, RZ ;  /* 0x0000001022057819 */ /* 0x000fe400000006ff */
[C---:B------:R-:W-:Y:S02]  /*c5d0*/  SHF.L.U32 R50, R6.reuse, 0x10, RZ ;  /* 0x0000001006327819 */ /* 0x040fe400000006ff */
[----:B------:R-:W-:Y:S01]  /*c5e0*/  LOP3.LUT R49, R6, 0xffff0000, RZ, 0xc0, !PT ;  /* 0xffff000006317812 */ /* 0x000fe200078ec0ff */
[-C--:B------:R-:W-:Y:S01]  /*c5f0*/  FMUL.FTZ R6, R5, R45.reuse ;  /* 0x0000002d05067220 */ /* 0x080fe20000410000 */
[----:B------:R-:W-:Y:S01]  /*c600*/  LOP3.LUT R34, R34, 0xffff0000, RZ, 0xc0, !PT ;  /* 0xffff000022227812 */ /* 0x000fe200078ec0ff */
[----:B------:R-:W-:Y:S01]  /*c610*/  FMUL.FTZ R45, R47, R45 ;  /* 0x0000002d2f2d7220 */ /* 0x000fe20000410000 */
[----:B------:R-:W-:Y:S01]  /*c620*/  LOP3.LUT R7, R7, 0xffff0000, RZ, 0xc0, !PT ;  /* 0xffff000007077812 */ /* 0x000fe200078ec0ff */
[-C--:B------:R-:W-:Y:S01]  /*c630*/  FFMA.FTZ R6, R47, R42.reuse, -R6 ;  /* 0x0000002a2f067223 */ /* 0x080fe20000010806 */
[----:B------:R-:W-:Y:S01]  /*c640*/  LOP3.LUT R47, R38, 0xffff0000, RZ, 0xc0, !PT ;  /* 0xffff0000262f7812 */ /* 0x000fe200078ec0ff */
[-C--:B------:R-:W-:Y:S01]  /*c650*/  FMUL.FTZ R52, R34, R11.reuse ;  /* 0x0000000b22347220 */ /* 0x080fe20000410000 */
[----:B------:R-:W-:Y:S01]  /*c660*/  SHF.L.U32 R38, R33, 0x10, RZ ;  /* 0x0000001021267819 */ /* 0x000fe200000006ff */
[----:B------:R-:W-:Y:S01]  /*c670*/  FFMA.FTZ R45, R5, R42, R45 ;  /* 0x0000002a052d7223 */ /* 0x000fe2000001002d */
[C---:B------:R-:W-:Y:S01]  /*c680*/  SHF.L.U32 R42, R32.reuse, 0x10, RZ ;  /* 0x00000010202a7819 */ /* 0x040fe200000006ff */
[----:B------:R-:W-:Y:S01]  /*c690*/  IMAD.U32 R5, R37, 0x10000, RZ ;  /* 0x0001000025057824 */ /* 0x000fe200078e00ff */
[----:B------:R-:W-:Y:S01]  /*c6a0*/  LOP3.LUT R32, R32, 0xffff0000, RZ, 0xc0, !PT ;  /* 0xffff000020207812 */ /* 0x000fe200078ec0ff */
[----:B------:R-:W-:Y:S01]  /*c6b0*/  FMUL.FTZ R11, R47, R11 ;  /* 0x0000000b2f0b7220 */ /* 0x000fe20000410000 */
[----:B------:R-:W-:Y:S01]  /*c6c0*/  LOP3.LUT R33, R33, 0xffff0000, RZ, 0xc0, !PT ;  /* 0xffff000021217812 */ /* 0x000fe200078ec0ff */
[----:B------:R-:W-:Y:S01]  /*c6d0*/  FFMA.FTZ R52, R47, R41, -R52 ;  /* 0x000000292f347223 */ /* 0x000fe20000010834 */
[----:B------:R-:W-:Y:S01]  /*c6e0*/  LOP3.LUT R37, R37, 0xffff0000, RZ, 0xc0, !PT ;  /* 0xffff000025257812 */ /* 0x000fe200078ec0ff */
[----:B------:R-:W-:-:S02]  /*c6f0*/  FMUL.FTZ R47, R38, R4 ;  /* 0x00000004262f7220 */ /* 0x000fc40000410000 */
[C---:B------:R-:W-:Y:S02]  /*c700*/  FMUL.FTZ R4, R5.reuse, R4 ;  /* 0x0000000405047220 */ /* 0x040fe40000410000 */
[-C--:B------:R-:W-:Y:S02]  /*c710*/  FFMA.FTZ R47, R5, R8.reuse, -R47 ;  /* 0x00000008052f7223 */ /* 0x080fe4000001082f */
[----:B------:R-:W-:Y:S02]  /*c720*/  FFMA.FTZ R11, R34, R41, R11 ;  /* 0x00000029220b7223 */ /* 0x000fe4000001000b */
[----:B------:R-:W-:Y:S02]  /*c730*/  FFMA.FTZ R5, R38, R8, R4 ;  /* 0x0000000826057223 */ /* 0x000fe40000010004 */
[C---:B------:R-:W-:Y:S01]  /*c740*/  IMAD.U32 R34, R36.reuse, 0x10000, RZ ;  /* 0x0001000024227824 */ /* 0x040fe200078e00ff */
[----:B------:R-:W-:Y:S01]  /*c750*/  LOP3.LUT R36, R36, 0xffff0000, RZ, 0xc0, !PT ;  /* 0xffff000024247812 */ /* 0x000fe200078ec0ff */
[----:B------:R-:W-:-:S02]  /*c760*/  FMUL.FTZ R4, R42, R50 ;  /* 0x000000322a047220 */ /* 0x000fc40000410000 */
[C---:B------:R-:W-:Y:S01]  /*c770*/  IMAD.U32 R8, R35.reuse, 0x10000, RZ ;  /* 0x0001000023087824 */ /* 0x040fe200078e00ff */
[----:B------:R-:W-:Y:S01]  /*c780*/  LOP3.LUT R35, R35, 0xffff0000, RZ, 0xc0, !PT ;  /* 0xffff000023237812 */ /* 0x000fe200078ec0ff */
[C---:B------:R-:W-:Y:S01]  /*c790*/  FFMA.FTZ R38, R34.reuse, R43, -R4 ;  /* 0x0000002b22267223 */ /* 0x040fe20000010804 */
[C---:B------:R-:W-:Y:S01]  /*c7a0*/  SHF.L.U32 R4, R31.reuse, 0x10, RZ ;  /* 0x000000101f047819 */ /* 0x040fe200000006ff */
[----:B------:R-:W-:Y:S01]  /*c7b0*/  FMUL.FTZ R50, R34, R50 ;  /* 0x0000003222327220 */ /* 0x000fe20000410000 */
[----:B------:R-:W-:Y:S01]  /*c7c0*/  LOP3.LUT R31, R31, 0xffff0000, RZ, 0xc0, !PT ;  /* 0xffff00001f1f7812 */ /* 0x000fe200078ec0ff */
[----:B------:R-:W-:Y:S02]  /*c7d0*/  FMUL.FTZ R34, R32, R49 ;  /* 0x0000003120227220 */ /* 0x000fe40000410000 */
[-C--:B------:R-:W-:Y:S02]  /*c7e0*/  FMUL.FTZ R41, R4, R48.reuse ;  /* 0x0000003004297220 */ /* 0x080fe40000410000 */
[----:B------:R-:W-:-:S02]  /*c7f0*/  FMUL.FTZ R48, R8, R48 ;  /* 0x0000003008307220 */ /* 0x000fc40000410000 */
[-C--:B------:R-:W-:Y:S01]  /*c800*/  FFMA.FTZ R41, R8, R9.reuse, -R41 ;  /* 0x0000000908297223 */ /* 0x080fe20000010829 */
[----:B------:R-:W-:Y:S01]  /*c810*/  F2FP.BF16.PACK_AB R8, R52, R6 ;  /* 0x000000063408723e */ /* 0x000fe200000010ff */
[----:B------:R-:W-:Y:S02]  /*c820*/  FFMA.FTZ R48, R4, R9, R48 ;  /* 0x0000000904307223 */ /* 0x000fe40000010030 */
[----:B------:R-:W-:Y:S02]  /*c830*/  FMUL.FTZ R9, R33, R51 ;  /* 0x0000003321097220 */ /* 0x000fe40000410000 */
[----:B------:R-:W-:Y:S02]  /*c840*/  FMUL.FTZ R4, R31, R7 ;  /* 0x000000071f047220 */ /* 0x000fe40000410000 */
[----:B------:R-:W-:Y:S02]  /*c850*/  FMUL.FTZ R49, R36, R49 ;  /* 0x0000003124317220 */ /* 0x000fe40000410000 */
[----:B------:R-:W-:-:S02]  /*c860*/  FMUL.FTZ R51, R37, R51 ;  /* 0x0000003325337220 */ /* 0x000fc40000410000 */
[----:B------:R-:W-:Y:S02]  /*c870*/  FMUL.FTZ R7, R35, R7 ;  /* 0x0000000723077220 */ /* 0x000fe40000410000 */
[----:B------:R-:W-:Y:S02]  /*c880*/  FFMA.FTZ R34, R36, R10, -R34 ;  /* 0x0000000a24227223 */ /* 0x000fe40000010822 */
[----:B------:R-:W-:Y:S02]  /*c890*/  FFMA.FTZ R9, R37, R44, -R9 ;  /* 0x0000002c25097223 */ /* 0x000fe40000010809 */
[----:B------:R-:W-:Y:S01]  /*c8a0*/  FFMA.FTZ R35, R35, R46, -R4 ;  /* 0x0000002e23237223 */ /* 0x000fe20000010804 */
[----:B------:R-:W-:Y:S01]  /*c8b0*/  F2FP.BF16.PACK_AB R4, R11, R45 ;  /* 0x0000002d0b04723e */ /* 0x000fe200000010ff */
[----:B------:R-:W-:Y:S01]  /*c8c0*/  FFMA.FTZ R50, R42, R43, R50 ;  /* 0x0000002b2a327223 */ /* 0x000fe20000010032 */
[----:B------:R-:W-:Y:S01]  /*c8d0*/  F2FP.BF16.PACK_AB R9, R9, R47 ;  /* 0x0000002f0909723e */ /* 0x000fe200000010ff */
[----:B------:R-:W-:Y:S01]  /*c8e0*/  FFMA.FTZ R49, R32, R10, R49 ;  /* 0x0000000a20317223 */ /* 0x000fe20000010031 */
[----:B------:R-:W-:Y:S01]  /*c8f0*/  F2FP.BF16.PACK_AB R10, R34, R38 ;  /* 0x00000026220a723e */ /* 0x000fe200000010ff */
[----:B------:R-:W-:Y:S01]  /*c900*/  FFMA.FTZ R33, R33, R44, R51 ;  /* 0x0000002c21217223 */ /* 0x000fe20000010033 */
[----:B------:R-:W-:Y:S01]  /*c910*/  F2FP.BF16.PACK_AB R11, R35, R41 ;  /* 0x00000029230b723e */ /* 0x000fe200000010ff */
[----:B------:R-:W-:Y:S01]  /*c920*/  FFMA.FTZ R7, R31, R46, R7 ;  /* 0x0000002e1f077223 */ /* 0x000fe20000010007 */
[----:B------:R-:W-:-:S02]  /*c930*/  F2FP.BF16.PACK_AB R6, R49, R50 ;  /* 0x000000323106723e */ /* 0x000fc400000010ff */
[----:B------:R-:W-:Y:S01]  /*c940*/  F2FP.BF16.PACK_AB R5, R33, R5 ;  /* 0x000000052105723e */ /* 0x000fe200000010ff */
[----:B------:R1:W-:Y:S01]  /*c950*/  STS.128 [R39], R8 ;  /* 0x0000000827007388 */ /* 0x0003e20000000c00 */
[----:B------:R-:W-:-:S05]  /*c960*/  F2FP.BF16.PACK_AB R7, R7, R48 ;  /* 0x000000300707723e */ /* 0x000fca00000010ff */
[----:B------:R1:W-:Y:S02]  /*c970*/  STS.128 [R40+0xc100], R4 ;  /* 0x00c1000428007388 */ /* 0x0003e40000000c00 */
.L_x_234:
[----:B------:R-:W-:Y:S05]  /*c980*/  BSYNC B0 ;  /* 0x0000000000007941 */ /* 0x000fea0003800000 */
.L_x_233:
[----:B-1----:R-:W-:Y:S01]  /*c990*/  IADD3 R4, R140, 0x20, RZ ;  /* 0x000000208c047810 */ /* 0x002fe20007ffe0ff */
[----:B------:R-:W-:Y:S03]  /*c9a0*/  BSSY B0, `(.L_x_235) ;  /* 0x000005a000007945 */ /* 0x000fe60003800000 */
[----:B------:R-:W-:-:S13]  /*c9b0*/  ISETP.GE.AND P0, PT, R4, c[0x0][0x27c], PT ;  /* 0x00009f0004007a0c */ /* 0x000fda0003f06270 */
[----:B------:R-:W-:Y:S05]  /*c9c0*/  @P0 BRA `(.L_x_236) ;  /* 0x0000057000000947 */ /* 0x000fea0003800000 */
[----:B------:R-:W-:Y:S01]  /*c9d0*/  MOV R4, c[0x0][0x27c] ;  /* 0x00009f0000047a02 */ /* 0x000fe20000000f00 */
[----:B------:R-:W1:Y:S01]  /*c9e0*/  LDS.128 R8, [R232] ;  /* 0x00000000e8087984 */ /* 0x000e620000000c00 */
[----:B------:R-:W-:Y:S02]  /*c9f0*/  IMAD.U32 R37, R30, 0x10000, RZ ;  /* 0x000100001e257824 */ /* 0x000fe400078e00ff */
[----:B------:R-:W-:-:S04]  /*ca00*/  LEA.HI R18, R4, R18, RZ, 0x1d ;  /* 0x0000001204127211 */ /* 0x000fc800078fe8ff */
[----:B------:R-:W-:Y:S01]  /*ca10*/  SHF.R.S32.HI R4, RZ, 0x1f, R18 ;  /* 0x0000001fff047819 */ /* 0x000fe20000011412 */
[----:B------:R-:W-:-:S03]  /*ca20*/  IMAD.SHL.U32 R5, R18, 0x8, RZ ;  /* 0x0000000812057824 */ /* 0x000fc600078e00ff */
[----:B------:R-:W-:Y:S02]  /*ca30*/  LEA.HI R4, R4, R18, RZ, 0x3 ;  /* 0x0000001204047211 */ /* 0x000fe400078f18ff */
[----:B------:R-:W-:Y:S02]  /*ca40*/  LOP3.LUT R5, R215, 0x38, R5, 0xf8, !PT ;  /* 0x00000038d7057812 */ /* 0x000fe400078ef805 */
[----:B------:R-:W-:Y:S02]  /*ca50*/  SHF.L.U32 R4, R4, 0xa, RZ ;  /* 0x0000000a04047819 */ /* 0x000fe400000006ff */
        /* <DEDUP_REMOVED lines=41> */
[----:B------:R-:W-:Y:S01]  /*ccf0*/  FFMA.FTZ R5, R30, R8, R4 ;  /* 0x000000081e057223 */ /* 0x000fe20000010004 */
[C---:B------:R-:W-:Y:S01]  /*cd00*/  SHF.L.U32 R8, R27.reuse, 0x10, RZ ;  /* 0x000000101b087819 */ /* 0x040fe200000006ff */
[C---:B------:R-:W-:Y:S01]  /*cd10*/  IMAD.U32 R26, R28.reuse, 0x10000, RZ ;  /* 0x000100001c1a7824 */ /* 0x040fe200078e00ff */
[----:B------:R-:W-:Y:S01]  /*cd20*/  LOP3.LUT R28, R28, 0xffff0000, RZ, 0xc0, !PT ;  /* 0xffff00001c1c7812 */ /* 0x000fe200078ec0ff */
[-C--:B------:R-:W-:Y:S01]  /*cd30*/  FMUL.FTZ R4, R32, R40.reuse ;  /* 0x0000002820047220 */ /* 0x080fe20000410000 */
[----:B------:R-:W-:Y:S01]  /*cd40*/  LOP3.LUT R27, R27, 0xffff0000, RZ, 0xc0, !PT ;  /* 0xffff00001b1b7812 */ /* 0x000fe200078ec0ff */
[----:B------:R-:W-:-:S02]  /*cd50*/  FMUL.FTZ R40, R26, R40 ;  /* 0x000000281a287220 */ /* 0x000fc40000410000 */
[----:B------:R-:W-:Y:S01]  /*cd60*/  FFMA.FTZ R30, R26, R33, -R4 ;  /* 0x000000211a1e7223 */ /* 0x000fe20000010804 */
[C---:B------:R-:W-:Y:S01]  /*cd70*/  SHF.L.U32 R4, R23.reuse, 0x10, RZ ;  /* 0x0000001017047819 */ /* 0x040fe200000006ff */
[-C--:B------:R-:W-:Y:S01]  /*cd80*/  FMUL.FTZ R26, R24, R39.reuse ;  /* 0x00000027181a7220 */ /* 0x080fe20000410000 */
[----:B------:R-:W-:Y:S01]  /*cd90*/  LOP3.LUT R23, R23, 0xffff0000, RZ, 0xc0, !PT ;  /* 0xffff000017177812 */ /* 0x000fe200078ec0ff */
[----:B------:R-:W-:Y:S02]  /*cda0*/  FMUL.FTZ R39, R28, R39 ;  /* 0x000000271c277220 */ /* 0x000fe40000410000 */
[-C--:B------:R-:W-:Y:S02]  /*cdb0*/  FMUL.FTZ R31, R4, R38.reuse ;  /* 0x00000026041f7220 */ /* 0x080fe40000410000 */
[C---:B------:R-:W-:Y:S02]  /*cdc0*/  FMUL.FTZ R38, R8.reuse, R38 ;  /* 0x0000002608267220 */ /* 0x040fe40000410000 */
[-C--:B------:R-:W-:Y:S01]  /*cdd0*/  FFMA.FTZ R31, R8, R9.reuse, -R31 ;  /* 0x00000009081f7223 */ /* 0x080fe2000001081f */
[----:B------:R-:W-:Y:S01]  /*cde0*/  F2FP.BF16.PACK_AB R8, R42, R6 ;  /* 0x000000062a08723e */ /* 0x000fe200000010ff */
[----:B------:R-:W-:-:S02]  /*cdf0*/  FFMA.FTZ R38, R4, R9, R38 ;  /* 0x0000000904267223 */ /* 0x000fc40000010026 */
[----:B------:R-:W-:Y:S02]  /*ce00*/  FMUL.FTZ R9, R25, R41 ;  /* 0x0000002919097220 */ /* 0x000fe40000410000 */
[----:B------:R-:W-:Y:S02]  /*ce10*/  FMUL.FTZ R4, R23, R7 ;  /* 0x0000000717047220 */ /* 0x000fe40000410000 */
[----:B------:R-:W-:Y:S02]  /*ce20*/  FMUL.FTZ R41, R29, R41 ;  /* 0x000000291d297220 */ /* 0x000fe40000410000 */
[----:B------:R-:W-:Y:S02]  /*ce30*/  FMUL.FTZ R7, R27, R7 ;  /* 0x000000071b077220 */ /* 0x000fe40000410000 */
[----:B------:R-:W-:Y:S02]  /*ce40*/  FFMA.FTZ R26, R28, R10, -R26 ;  /* 0x0000000a1c1a7223 */ /* 0x000fe4000001081a */
[----:B------:R-:W-:-:S02]  /*ce50*/  FFMA.FTZ R9, R29, R34, -R9 ;  /* 0x000000221d097223 */ /* 0x000fc40000010809 */
        /* <DEDUP_REMOVED lines=9> */
[----:B------:R-:W-:Y:S02]  /*cef0*/  F2FP.BF16.PACK_AB R6, R39, R40 ;  /* 0x000000282706723e */ /* 0x000fe400000010ff */
[----:B------:R-:W-:Y:S01]  /*cf00*/  F2FP.BF16.PACK_AB R5, R25, R5 ;  /* 0x000000051905723e */ /* 0x000fe200000010ff */
[----:B------:R1:W-:Y:S01]  /*cf10*/  STS.128 [R232], R8 ;  /* 0x00000008e8007388 */ /* 0x0003e20000000c00 */
[----:B------:R-:W-:-:S05]  /*cf20*/  F2FP.BF16.PACK_AB R7, R7, R38 ;  /* 0x000000260707723e */ /* 0x000fca00000010ff */
[----:B------:R1:W-:Y:S02]  /*cf30*/  STS.128 [R18+0xc100], R4 ;  /* 0x00c1000412007388 */ /* 0x0003e40000000c00 */
.L_x_236:
[----:B------:R-:W-:Y:S05]  /*cf40*/  BSYNC B0 ;  /* 0x0000000000007941 */ /* 0x000fea0003800000 */
.L_x_235:
[----:B-1----:R-:W-:-:S04]  /*cf50*/  IADD3 R4, R140, 0x40, RZ ;  /* 0x000000408c047810 */ /* 0x002fc80007ffe0ff */
        /* <DEDUP_REMOVED lines=34> */
[C---:B------:R-:W-:Y:S01]  /*d180*/  FMUL.FTZ R26, R28.reuse, R26 ;  /* 0x0000001a1c1a7220 */ /* 0x040fe20000410000 */
[----:B------:R-:W-:Y:S01]  /*d190*/  LOP3.LUT R7, R7, 0xffff0000, RZ, 0xc0, !PT ;  /* 0xffff000007077812 */ /* 0x000fe200078ec0ff */
[----:B------:R-:W-:Y:S01]  /*d1a0*/  FFMA.FTZ R6, R28, R23, -R6 ;  /* 0x000000171c067223 */ /* 0x000fe20000010806 */
[----:B------:R-:W-:Y:S01]  /*d1b0*/  LOP3.LUT R28, R22, 0xffff0000, RZ, 0xc0, !PT ;  /* 0xffff0000161c7812 */ /* 0x000fe200078ec0ff */
[----:B------:R-:W-:Y:S01]  /*d1c0*/  FMUL.FTZ R33, R15, R11 ;  /* 0x0000000b0f217220 */ /* 0x000fe20000410000 */
[----:B------:R-:W-:Y:S01]  /*d1d0*/  SHF.L.U32 R22, R14, 0x10, RZ ;  /* 0x000000100e167819 */ /* 0x000fe200000006ff */
[----:B------:R-:W-:Y:S01]  /*d1e0*/  FFMA.FTZ R26, R5, R23, R26 ;  /* 0x00000017051a7223 */ /* 0x000fe2000001001a */
[----:B------:R-:W-:Y:S01]  /*d1f0*/  SHF.L.U32 R23, R13, 0x10, RZ ;  /* 0x000000100d177819 */ /* 0x000fe200000006ff */
        /* <DEDUP_REMOVED lines=8> */
[----:B------:R-:W-:Y:S02]  /*d280*/  FFMA.FTZ R28, R5, R8, -R28 ;  /* 0x00000008051c7223 */ /* 0x000fe4000001081c */
[----:B------:R-:W-:Y:S02]  /*d290*/  FFMA.FTZ R11, R15, R18, R11 ;  /* 0x000000120f0b7223 */ /* 0x000fe4000001000b */
[----:B------:R-:W-:Y:S01]  /*d2a0*/  FFMA.FTZ R5, R22, R8, R4 ;  /* 0x0000000816057223 */ /* 0x000fe20000010004 */
[----:B------:R-:W-:Y:S01]  /*d2b0*/  SHF.L.U32 R8, R19, 0x10, RZ ;  /* 0x0000001013087819 */ /* 0x000fe200000006ff */
        /* <DEDUP_REMOVED lines=15> */
[-C--:B------:R-:W-:Y:S02]  /*d3b0*/  FMUL.FTZ R9, R14, R32.reuse ;  /* 0x000000200e097220 */ /* 0x080fe40000410000 */
[-C--:B------:R-:W-:Y:S02]  /*d3c0*/  FMUL.FTZ R4, R12, R7.reuse ;  /* 0x000000070c047220 */ /* 0x080fe40000410000 */
        /* <DEDUP_REMOVED lines=18> */
.L_x_214:
[----:B------:R-:W-:Y:S05]  /*d4f0*/  BSYNC B2 ;  /* 0x0000000000027941 */ /* 0x000fea0003800000 */
.L_x_198:
[----:B------:R-:W2:Y:S01]  /*d500*/  LDL.64 R14, [R1] ;  /* 0x00000000010e7983 */ /* 0x000ea20000100a00 */
[----:B------:R-:W-:-:S04]  /*d510*/  DEPBAR.LE SB0, 0x0 ;  /* 0x000080000000791a */ /* 0x000fc80000000000 */
[----:B------:R-:W-:Y:S01]  /*d520*/  BAR.SYNC.DEFER_BLOCKING 0x0 ;  /* 0x0000000000007b1d */ /* 0x000fe20000010000 */
[----:B------:R-:W-:Y:S01]  /*d530*/  IMAD R3, R3, c[0x0][0x208], RZ ;  /* 0x0000820003037a24 */ /* 0x000fe200078e02ff */
[----:B------:R-:W-:Y:S01]  /*d540*/  LOP3.LUT R20, R16, 0x1, RZ, 0xc0, !PT ;  /* 0x0000000110147812 */ /* 0x000fe200078ec0ff */
[----:B-1----:R-:W-:Y:S01]  /*d550*/  IMAD.WIDE.U32 R12, R2, c[0x0][0x208], RZ ;  /* 0x00008200020c7a25 */ /* 0x002fe200078e00ff */
[----:B------:R-:W-:Y:S02]  /*d560*/  LOP3.LUT P1, RZ, R16, 0x2, RZ, 0xc0, !PT ;  /* 0x0000000210ff7812 */ /* 0x000fe4000782c0ff */
[----:B------:R-:W-:Y:S01]  /*d570*/  ISETP.NE.U32.AND P3, PT, R20, 0x1, PT ;  /* 0x000000011400780c */ /* 0x000fe20003f65070 */
[----:B------:R-:W-:Y:S01]  /*d580*/  IMAD R3, R2, c[0x0][0x20c], R3 ;  /* 0x0000830002037a24 */ /* 0x000fe200078e0203 */
[----:B------:R-:W-:Y:S01]  /*d590*/  BSSY B0, `(.L_x_237) ;  /* 0x00000d6000007945 */ /* 0x000fe20003800000 */
[----:B------:R-:W-:Y:S02]  /*d5a0*/  IMAD.MOV.U32 R21, RZ, RZ, c[0x0][0x208] ;  /* 0x00008200ff157624 */ /* 0x000fe400078e00ff */
[----:B------:R-:W-:-:S02]  /*d5b0*/  IMAD.IADD R3, R13, 0x1, R3 ;  /* 0x000000010d037824 */ /* 0x000fc400078e0203 */
[----:B------:R-:W-:Y:S01]  /*d5c0*/  IMAD.MOV.U32 R22, RZ, RZ, c[0x0][0x20c] ;  /* 0x00008300ff167624 */ /* 0x000fe200078e00ff */
[----:B------:R-:W-:Y:S04]  /*d5d0*/  LDSM.16.M88.4 R32, [R201] ;  /* 0x00000000c920783b */ /* 0x000fe80000000200 */
[----:B------:R-:W1:Y:S04]  /*d5e0*/  LDSM.16.M88.4 R4, [R200] ;  /* 0x00000000c804783b */ /* 0x000e680000000200 */
[----:B------:R-:W3:Y:S04]  /*d5f0*/  LDSM.16.M88.4 R48, [R200+0x800] ;  /* 0x00080000c830783b */ /* 0x000ee80000000200 */
[----:B------:R-:W4:Y:S04]  /*d600*/  LDSM.16.M88.4 R40, [R200+0x1000] ;  /* 0x00100000c828783b */ /* 0x000f280000000200 */
[----:B------:R-:W-:Y:S04]  /*d610*/  LDSM.16.M88.4 R72, [R199] ;  /* 0x00000000c748783b */ /* 0x000fe80000000200 */
[----:B------:R-:W4:Y:S04]  /*d620*/  LDSM.16.M88.4 R68, [R198] ;  /* 0x00000000c644783b */ /* 0x000f280000000200 */
[----:B------:R-:W4:Y:S04]  /*d630*/  LDSM.16.M88.4 R64, [R190] ;  /* 0x00000000be40783b */ /* 0x000f280000000200 */
[----:B------:R-:W-:Y:S01]  /*d640*/  LDSM.16.M88.4 R56, [R188] ;  /* 0x00000000bc38783b */ /* 0x000fe20000000200 */
[C---:B-1----:R-:W-:Y:S08]  /*d650*/  HMMA.16816.F32.BF16 R8, R32.reuse, R4, RZ ;  /* 0x000000042008723c */ /* 0x042ff000000418ff */
[C---:B---3--:R-:W-:Y:S08]  /*d660*/  HMMA.16816.F32.BF16 R52, R32.reuse, R48, RZ ;  /* 0x000000302034723c */ /* 0x048ff000000418ff */
[C---:B----4-:R-:W-:Y:S08]  /*d670*/  HMMA.16816.F32.BF16 R44, R32.reuse, R40, RZ ;  /* 0x00000028202c723c */ /* 0x050ff000000418ff */
[C---:B------:R-:W-:Y:S08]  /*d680*/  HMMA.16816.F32.BF16 R4, R32.reuse, R6, RZ ;  /* 0x000000062004723c */ /* 0x040ff000000418ff */
[C---:B------:R-:W-:Y:S08]  /*d690*/  HMMA.16816.F32.BF16 R48, R32.reuse, R50, RZ ;  /* 0x000000322030723c */ /* 0x040ff000000418ff */
[----:B------:R-:W-:Y:S08]  /*d6a0*/  HMMA.16816.F32.BF16 R40, R32, R42, RZ ;  /* 0x0000002a2028723c */ /* 0x000ff000000418ff */
[C---:B------:R-:W-:Y:S08]  /*d6b0*/  HMMA.16816.F32.BF16 R8, R72.reuse, R68, R8 ;  /* 0x000000444808723c */ /* 0x040ff00000041808 */
[C---:B------:R-:W-:Y:S08]  /*d6c0*/  HMMA.16816.F32.BF16 R4, R72.reuse, R70, R4 ;  /* 0x000000464804723c */ /* 0x040ff00000041804 */
[C---:B------:R-:W-:Y:S08]  /*d6d0*/  HMMA.16816.F32.BF16 R52, R72.reuse, R64, R52 ;  /* 0x000000404834723c */ /* 0x040ff00000041834 */
[----:B------:R-:W-:Y:S01]  /*d6e0*/  HMMA.16816.F32.BF16 R48, R72, R66, R48 ;  /* 0x000000424830723c */ /* 0x000fe20000041830 */
[----:B--2---:R-:W-:-:S04]  /*d6f0*/  LEA R19, P0, R12, R14, 0x6 ;  /* 0x0000000e0c137211 */ /* 0x004fc800078030ff */
[----:B------:R-:W-:Y:S01]  /*d700*/  LEA.HI.X R17, R12, R245, R3, 0x6, P0 ;  /* 0x000000f50c117211 */ /* 0x000fe200000f3403 */
[----:B------:R-:W-:Y:S01]  /*d710*/  IMAD R3, R2, -0x40, R62 ;  /* 0xffffffc002037824 */ /* 0x000fe200078e023e */
[----:B------:R-:W1:Y:S01]  /*d720*/  LDSM.16.M88.4 R12, [R200+0x1800] ;  /* 0x00180000c80c783b */ /* 0x000e620000000200 */
[----:B------:R-:W-:-:S03]  /*d730*/  LEA R18, P0, R19, c[0x0][0x1f8], 0x1 ;  /* 0x00007e0013127a11 */ /* 0x000fc600078008ff */
[----:B-----5:R-:W2:Y:S01]  /*d740*/  LDSM.16.M88.4 R60, [R189] ;  /* 0x00000000bd3c783b */ /* 0x020ea20000000200 */
[----:B------:R-:W-:Y:S01]  /*d750*/  LEA.HI.X R19, R19, c[0x0][0x1fc], R17, 0x1, P0 ;  /* 0x00007f0013137a11 */ /* 0x000fe200000f0c11 */
[----:B------:R-:W-:Y:S01]  /*d760*/  IMAD.IADD R17, R3, 0x1, -R226 ;  /* 0x0000000103117824 */ /* 0x000fe200078e0ae2 */
[----:B------:R-:W-:-:S04]  /*d770*/  LEA R20, P0, R21, R18, 0x6 ;  /* 0x0000001215147211 */ /* 0x000fc800078030ff */
[C---:B------:R-:W-:Y:S02]  /*d780*/  ISETP.LT.OR P4, PT, R17.reuse, 0x1, P3 ;  /* 0x000000011100780c */ /* 0x040fe40001f81670 */
[----:B------:R-:W-:Y:S02]  /*d790*/  ISETP.LT.OR P2, PT, R17, 0x1, !P1 ;  /* 0x000000011100780c */ /* 0x000fe40004f41670 */
[----:B------:R-:W-:Y:S02]  /*d7a0*/  LEA.HI.X R21, R21, R19, R22, 0x6, P0 ;  /* 0x0000001315157211 */ /* 0x000fe400000f3416 */
[----:B------:R-:W-:Y:S02]  /*d7b0*/  LOP3.LUT P0, RZ, R16, 0x4, RZ, 0xc0, !PT ;  /* 0x0000000410ff7812 */ /* 0x000fe4000780c0ff */
[C---:B------:R-:W-:Y:S02]  /*d7c0*/  ISETP.LT.OR P3, PT, R17.reuse, 0x21, P3 ;  /* 0x000000211100780c */ /* 0x040fe40001f61670 */
[----:B------:R-:W-:-:S03]  /*d7d0*/  ISETP.LT.OR P1, PT, R17, 0x21, !P1 ;  /* 0x000000211100780c */ /* 0x000fc60004f21670 */
[----:B------:R-:W-:Y:S01]  /*d7e0*/  @!PT LDS RZ, [RZ] ;  /* 0x00000000fffff984 */ /* 0x000fe20000000800 */
[----:B------:R-:W-:Y:S01]  /*d7f0*/  @!PT LDS RZ, [RZ] ;  /* 0x00000000fffff984 */ /* 0x000fe20000000800 */
[----:B------:R-:W-:Y:S01]  /*d800*/  @!PT LDS RZ, [RZ] ;  /* 0x00000000fffff984 */ /* 0x000fe20000000800 */
[----:B------:R3:W-:Y:S04]  /*d810*/  LDGSTS.E.BYPASS.LTC128B.128 [R217+0x100], [R18.64], !P4 ;  /* 0x0010000012d97fae */ /* 0x0007e8000e101d46 */
[----:B------:R3:W-:Y:S01]  /*d820*/  LDGSTS.E.BYPASS.LTC128B.128 [R217+0x2100], [R18.64+0x80], !P2 ;  /* 0x0210008012d97fae */ /* 0x0007e2000d101d46 */
[C---:B------:R-:W-:Y:S02]  /*d830*/  ISETP.LT.OR P2, PT, R17.reuse, 0x1, !P0 ;  /* 0x000000011100780c */ /* 0x040fe40004741670 */
[----:B------:R-:W-:Y:S01]  /*d840*/  ISETP.LT.OR P0, PT, R17, 0x21, !P0 ;  /* 0x000000211100780c */ /* 0x000fe20004701670 */
[C---:B-1----:R-:W-:Y:S10]  /*d850*/  HMMA.16816.F32.BF16 R36, R32.reuse, R12, RZ ;  /* 0x0000000c2024723c */ /* 0x042ff400000418ff */
[----:B------:R3:W-:Y:S04]  /*d860*/  LDGSTS.E.BYPASS.LTC128B.128 [R217+0x4100], [R18.64+0x100], !P2 ;  /* 0x0410010012d97fae */ /* 0x0007e8000d101d46 */
[----:B------:R1:W-:Y:S01]  /*d870*/  LDGSTS.E.BYPASS.LTC128B.128 [R217+0x1100], [R20.64], !P3 ;  /* 0x0110000014d97fae */ /* 0x0003e2000d901d46 */
[----:B------:R-:W-:Y:S03]  /*d880*/  HMMA.16816.F32.BF16 R32, R32, R14, RZ ;  /* 0x0000000e2020723c */ /* 0x000fe600000418ff */
[----:B------:R1:W-:Y:S04]  /*d890*/  LDGSTS.E.BYPASS.LTC128B.128 [R217+0x3100], [R20.64+0x80], !P1 ;  /* 0x0310008014d97fae */ /* 0x0003e8000c901d46 */
[----:B------:R1:W-:Y:S01]  /*d8a0*/  LDGSTS.E.BYPASS.LTC128B.128 [R217+0x5100], [R20.64+0x100], !P0 ;  /* 0x0510010014d97fae */ /* 0x0003e2000c101d46 */
[----:B------:R-:W-:Y:S01]  /*d8b0*/  ISETP.GT.AND P0, PT, R2, R249, PT ;  /* 0x000000f90200720c */ /* 0x000fe20003f04270 */
[C---:B--2---:R-:W-:Y:S02]  /*d8c0*/  HMMA.16816.F32.BF16 R44, R72.reuse, R60, R44 ;  /* 0x0000003c482c723c */ /* 0x044fe4000004182c */
[----:B------:R-:W-:Y:S04]  /*d8d0*/  LDSM.16.M88.4 R28, [R197] ;  /* 0x00000000c51c783b */ /* 0x000fe80000000200 */
[----:B------:R-:W2:Y:S02]  /*d8e0*/  LDSM.16.M88.4 R24, [R196] ;  /* 0x00000000c418783b */ /* 0x000ea40000000200 */
[C---:B------:R-:W-:Y:S02]  /*d8f0*/  HMMA.16816.F32.BF16 R40, R72.reuse, R62, R40 ;  /* 0x0000003e4828723c */ /* 0x040fe40000041828 */
[----:B------:R-:W-:Y:S04]  /*d900*/  LDSM.16.M88.4 R12, [R196+0x1800] ;  /* 0x00180000c40c783b */ /* 0x000fe80000000200 */
[----:B---3--:R-:W3:Y:S02]  /*d910*/  LDSM.16.M88.4 R16, [R196+0x1000] ;  /* 0x00100000c410783b */ /* 0x008ee40000000200 */
[C---:B------:R-:W-:Y:S02]  /*d920*/  HMMA.16816.F32.BF16 R36, R72.reuse, R56, R36 ;  /* 0x000000384824723c */ /* 0x040fe40000041824 */
[----:B------:R-:W-:Y:S04]  /*d930*/  LDSM.16.M88.4 R68, [R195] ;  /* 0x00000000c344783b */ /* 0x000fe80000000200 */
[----:B------:R-:W-:Y:S02]  /*d940*/  LDSM.16.M88.4 R64, [R187] ;  /* 0x00000000bb40783b */ /* 0x000fe40000000200 */
[----:B------:R-:W-:Y:S02]  /*d950*/  HMMA.16816.F32.BF16 R72, R72, R58, R32 ;  /* 0x0000003a4848723c */ /* 0x000fe40000041820 */
[----:B-1----:R-:W1:Y:S04]  /*d960*/  LDSM.16.M88.4 R20, [R196+0x800] ;  /* 0x00080000c414783b */ /* 0x002e680000000200 */
[----:B------:R-:W4:Y:S04]  /*d970*/  LDSM.16.M88.4 R60, [R187+0x800] ;  /* 0x00080000bb3c783b */ /* 0x000f280000000200 */
[----:B------:R-:W4:Y:S04]  /*d980*/  LDSM.16.M88.4 R56, [R187+0x1000] ;  /* 0x00100000bb38783b */ /* 0x000f280000000200 */
[----:B------:R-:W4:Y:S04]  /*d990*/  LDSM.16.M88.4 R32, [R187+0x1800] ;  /* 0x00180000bb20783b */ /* 0x000f280000000200 */
[----:B------:R-:W0:Y:S01]  /*d9a0*/  LDGDEPBAR ;  /* 0x00000000000079af */ /* 0x000e220000000000 */
[C---:B--2---:R-:W-:Y:S08]  /*d9b0*/  HMMA.16816.F32.BF16 R8, R28.reuse, R24, R8 ;  /* 0x000000181c08723c */ /* 0x044ff00000041808 */
[C---:B------:R-:W-:Y:S01]  /*d9c0*/  HMMA.16816.F32.BF16 R4, R28.reuse, R26, R4 ;  /* 0x0000001a1c04723c */ /* 0x040fe20000041804 */
[----:B------:R-:W-:Y:S07]  /*d9d0*/  LDSM.16.M88.4 R24, [R200+0x2000] ;  /* 0x00200000c818783b */ /* 0x000fee0000000200 */
[C---:B---3--:R-:W-:Y:S08]  /*d9e0*/  HMMA.16816.F32.BF16 R44, R28.reuse, R16, R44 ;  /* 0x000000101c2c723c */ /* 0x048ff0000004182c */
[C---:B-1----:R-:W-:Y:S08]  /*d9f0*/  HMMA.16816.F32.BF16 R52, R28.reuse, R20, R52 ;  /* 0x000000141c34723c */ /* 0x042ff00000041834 */
[C---:B------:R-:W-:Y:S01]  /*da00*/  HMMA.16816.F32.BF16 R48, R28.reuse, R22, R48 ;  /* 0x000000161c30723c */ /* 0x040fe20000041830 */
[----:B------:R-:W-:Y:S07]  /*da10*/  LDSM.16.M88.4 R20, [R200+0x2800] ;  /* 0x00280000c814783b */ /* 0x000fee0000000200 */
[C---:B------:R-:W-:Y:S01]  /*da20*/  HMMA.16816.F32.BF16 R40, R28.reuse, R18, R40 ;  /* 0x000000121c28723c */ /* 0x040fe20000041828 */
[----:B------:R-:W-:Y:S07]  /*da30*/  LDSM.16.M88.4 R16, [R200+0x3000] ;  /* 0x00300000c810783b */ /* 0x000fee0000000200 */
[C---:B------:R-:W-:Y:S08]  /*da40*/  HMMA.16816.F32.BF16 R36, R28.reuse, R12, R36 ;  /* 0x0000000c1c24723c */ /* 0x040ff00000041824 */
[----:B------:R-:W-:Y:S01]  /*da50*/  HMMA.16816.F32.BF16 R72, R28, R14, R72 ;  /* 0x0000000e1c48723c */ /* 0x000fe20000041848 */
[----:B------:R-:W1:Y:S04]  /*da60*/  LDSM.16.M88.4 R28, [R201+0x4000] ;  /* 0x00400000c91c783b */ /* 0x000e680000000200 */
[----:B------:R-:W2:Y:S03]  /*da70*/  LDSM.16.M88.4 R12, [R200+0x3800] ;  /* 0x00380000c80c783b */ /* 0x000ea60000000200 */
[C---:B------:R-:W-:Y:S08]  /*da80*/  HMMA.16816.F32.BF16 R8, R68.reuse, R64, R8 ;  /* 0x000000404408723c */ /* 0x040ff00000041808 */
[C---:B------:R-:W-:Y:S01]  /*da90*/  HMMA.16816.F32.BF16 R4, R68.reuse, R66, R4 ;  /* 0x000000424404723c */ /* 0x040fe20000041804 */
[----:B------:R-:W-:Y:S07]  /*daa0*/  LDSM.16.M88.4 R64, [R186] ;  /* 0x00000000ba40783b */ /* 0x000fee0000000200 */
[C---:B----4-:R-:W-:Y:S08]  /*dab0*/  HMMA.16816.F32.BF16 R52, R68.reuse, R60, R52 ;  /* 0x0000003c4434723c */ /* 0x050ff00000041834 */
[C---:B------:R-:W-:Y:S01]  /*dac0*/  HMMA.16816.F32.BF16 R48, R68.reuse, R62, R48 ;  /* 0x0000003e4430723c */ /* 0x040fe20000041830 */
[----:B------:R-:W-:Y:S07]  /*dad0*/  LDSM.16.M88.4 R60, [R185] ;  /* 0x00000000b93c783b */ /* 0x000fee0000000200 */
[C---:B------:R-:W-:Y:S08]  /*dae0*/  HMMA.16816.F32.BF16 R44, R68.reuse, R56, R44 ;  /* 0x00000038442c723c */ /* 0x040ff0000004182c */
[C---:B------:R-:W-:Y:S01]  /*daf0*/  HMMA.16816.F32.BF16 R40, R68.reuse, R58, R40 ;  /* 0x0000003a4428723c */ /* 0x040fe20000041828 */
[----:B------:R-:W-:Y:S07]  /*db00*/  LDSM.16.M88.4 R56, [R184] ;  /* 0x00000000b838783b */ /* 0x000fee0000000200 */
[C---:B------:R-:W-:Y:S08]  /*db10*/  HMMA.16816.F32.BF16 R36, R68.reuse, R32, R36 ;  /* 0x000000204424723c */ /* 0x040ff00000041824 */
[----:B------:R-:W-:Y:S01]  /*db20*/  HMMA.16816.F32.BF16 R72, R68, R34, R72 ;  /* 0x000000224448723c */ /* 0x000fe20000041848 */
[----:B------:R-:W3:Y:S04]  /*db30*/  LDSM.16.M88.4 R68, [R199+0x4000] ;  /* 0x00400000c744783b */ /* 0x000ee80000000200 */
[----:B------:R-:W4:Y:S03]  /*db40*/  LDSM.16.M88.4 R32, [R183] ;  /* 0x00000000b720783b */ /* 0x000f260000000200 */
        /* <DEDUP_REMOVED lines=9> */
[C---:B--2---:R-:W-:Y:S08]  /*dbe0*/  HMMA.16816.F32.BF16 R36, R28.reuse, R12, R36 ;  /* 0x0000000c1c24723c */ /* 0x044ff00000041824 */
[----:B------:R-:W-:Y:S01]  /*dbf0*/  HMMA.16816.F32.BF16 R72, R28, R14, R72 ;  /* 0x0000000e1c48723c */ /* 0x000fe20000041848 */
[----:B------:R-:W1:Y:S04]  /*dc00*/  LDSM.16.M88.4 R28, [R197+0x4000] ;  /* 0x00400000c51c783b */ /* 0x000e680000000200 */
[----:B------:R-:W2:Y:S03]  /*dc10*/  LDSM.16.M88.4 R12, [R196+0x3800] ;  /* 0x00380000c40c783b */ /* 0x000ea60000000200 */
[C---:B---3--:R-:W-:Y:S08]  /*dc20*/  HMMA.16816.F32.BF16 R8, R68.reuse, R64, R8 ;  /* 0x000000404408723c */ /* 0x048ff00000041808 */
        /* <DEDUP_REMOVED lines=10> */
[----:B------:R-:W3:Y:S04]  /*dcd0*/  LDSM.16.M88.4 R68, [R195+0x4000] ;  /* 0x00400000c344783b */ /* 0x000ee80000000200 */
[----:B------:R-:W4:Y:S03]  /*dce0*/  LDSM.16.M88.4 R32, [R187+0x3800] ;  /* 0x00380000bb20783b */ /* 0x000f260000000200 */
        /* <DEDUP_REMOVED lines=22> */
[C---:B----4-:R-:W-:Y:S08]  /*de50*/  HMMA.16816.F32.BF16 R36, R68.reuse, R32, R36 ;  /* 0x000000204424723c */ /* 0x050ff00000041824 */
        /* <DEDUP_REMOVED lines=28> */
[----:B------:R-:W4:Y:S01]  /*e020*/  LDSM.16.M88.4 R32, [R187+0x5800] ;  /* 0x00580000bb20783b */ /* 0x000f220000000200 */
[----:B------:R-:W-:-:S04]  /*e030*/  DEPBAR.LE SB0, 0x0 ;  /* 0x000080000000791a */ /* 0x000fc80000000000 */
[C---:B-1----:R-:W-:Y:S08]  /*e040*/  HMMA.16816.F32.BF16 R8, R28.reuse, R24, R8 ;  /* 0x000000181c08723c */ /* 0x042ff00000041808 */
[C---:B------:R-:W-:Y:S08]  /*e050*/  HMMA.16816.F32.BF16 R4, R28.reuse, R26, R4 ;  /* 0x0000001a1c04723c */ /* 0x040ff00000041804 */
[C---:B------:R-:W-:Y:S08]  /*e060*/  HMMA.16816.F32.BF16 R52, R28.reuse, R20, R52 ;  /* 0x000000141c34723c */ /* 0x040ff00000041834 */
[C---:B------:R-:W-:Y:S08]  /*e070*/  HMMA.16816.F32.BF16 R48, R28.reuse, R22, R48 ;  /* 0x000000161c30723c */ /* 0x040ff00000041830 */
[C---:B------:R-:W-:Y:S08]  /*e080*/  HMMA.16816.F32.BF16 R44, R28.reuse, R16, R44 ;  /* 0x000000101c2c723c */ /* 0x040ff0000004182c */
[C---:B------:R-:W-:Y:S08]  /*e090*/  HMMA.16816.F32.BF16 R40, R28.reuse, R18, R40 ;  /* 0x000000121c28723c */ /* 0x040ff00000041828 */
[C---:B--2---:R-:W-:Y:S08]  /*e0a0*/  HMMA.16816.F32.BF16 R36, R28.reuse, R12, R36 ;  /* 0x0000000c1c24723c */ /* 0x044ff00000041824 */
[----:B------:R-:W-:Y:S08]  /*e0b0*/  HMMA.16816.F32.BF16 R72, R28, R14, R72 ;  /* 0x0000000e1c48723c */ /* 0x000ff00000041848 */
[C---:B---3--:R-:W-:Y:S08]  /*e0c0*/  HMMA.16816.F32.BF16 R8, R68.reuse, R64, R8 ;  /* 0x000000404408723c */ /* 0x048ff00000041808 */
[C---:B------:R-:W-:Y:S08]  /*e0d0*/  HMMA.16816.F32.BF16 R4, R68.reuse, R66, R4 ;  /* 0x000000424404723c */ /* 0x040ff00000041804 */
[C---:B------:R-:W-:Y:S08]  /*e0e0*/  HMMA.16816.F32.BF16 R52, R68.reuse, R60, R52 ;  /* 0x0000003c4434723c */ /* 0x040ff00000041834 */
[C---:B------:R-:W-:Y:S08]  /*e0f0*/  HMMA.16816.F32.BF16 R48, R68.reuse, R62, R48 ;  /* 0x0000003e4430723c */ /* 0x040ff00000041830 */
[C---:B------:R-:W-:Y:S08]  /*e100*/  HMMA.16816.F32.BF16 R44, R68.reuse, R56, R44 ;  /* 0x00000038442c723c */ /* 0x040ff0000004182c */
[C---:B------:R-:W-:Y:S08]  /*e110*/  HMMA.16816.F32.BF16 R40, R68.reuse, R58, R40 ;  /* 0x0000003a4428723c */ /* 0x040ff00000041828 */
[C---:B----4-:R-:W-:Y:S08]  /*e120*/  HMMA.16816.F32.BF16 R36, R68.reuse, R32, R36 ;  /* 0x000000204424723c */ /* 0x050ff00000041824 */
[----:B------:R-:W-:Y:S01]  /*e130*/  HMMA.16816.F32.BF16 R72, R68, R34, R72 ;  /* 0x000000224448723c */ /* 0x000fe20000041848 */
[----:B------:R-:W-:Y:S06]  /*e140*/  BAR.SYNC.DEFER_BLOCKING 0x0 ;  /* 0x0000000000007b1d */ /* 0x000fec0000010000 */
[----:B------:R-:W-:Y:S01]  /*e150*/  @!UPT UIADD3 URZ, URZ, URZ, URZ ;  /* 0x0000003f3f3ff290 */ /* 0x000fe2000fffe03f */
[----:B------:R-:W-:Y:S11]  /*e160*/  @!P0 BRA `(.L_x_238) ;  /* 0x0000018000008947 */ /* 0x000ff60003800000 */
[----:B------:R-:W-:Y:S01]  /*e170*/  IADD3 R2, R0, -0x2, RZ ;  /* 0xfffffffe00027810 */ /* 0x000fe20007ffe0ff */
[----:B------:R-:W-:Y:S01]  /*e180*/  IMAD.MOV.U32 R12, RZ, RZ, c[0x0][0x1e4] ;  /* 0x00007900ff0c7624 */ /* 0x000fe200078e00ff */
[----:B------:R-:W-:-:S02]  /*e190*/  LOP3.LUT P4, RZ, R243, 0x2, RZ, 0xc0, !PT ;  /* 0x00000002f3ff7812 */ /* 0x000fc4000788c0ff */
        /* <DEDUP_REMOVED lines=21> */
.L_x_238:
[----:B------:R-:W-:Y:S05]  /*e2f0*/  BSYNC B0 ;  /* 0x0000000000007941 */ /* 0x000fea0003800000 */
.L_x_237:
[----:B-1----:R-:W-:Y:S01]  /*e300*/  SHF.R.S32.HI R18, RZ, 0x1f, R219 ;  /* 0x0000001fff127819 */ /* 0x002fe200000114db */
[----:B------:R-:W-:Y:S01]  /*e310*/  LDSM.16.MT88.4 R124, [R194] ;  /* 0x00000000c27c783b */ /* 0x000fe20000004200 */
[----:B------:R-:W-:-:S02]  /*e320*/  IADD3 R0, R0, -0x2, RZ ;  /* 0xfffffffe00007810 */ /* 0x000fc40007ffe0ff */
[----:B------:R-:W-:Y:S01]  /*e330*/  LEA.HI R18, R18, R219, RZ, 0x2 ;  /* 0x000000db12127211 */ /* 0x000fe200078f10ff */
[----:B------:R-:W-:Y:S03]  /*e340*/  LDSM.16.MT88.4 R56, [R191] ;  /* 0x00000000bf38783b */ /* 0x000fe60000004200 */
[----:B------:R-:W-:Y:S01]  /*e350*/  LOP3.LUT R18, R18, 0x7ffffffc, RZ, 0xc0, !PT ;  /* 0x7ffffffc12127812 */ /* 0x000fe200078ec0ff */
[----:B------:R-:W-:Y:S04]  /*e360*/  LDSM.16.MT88.4 R64, [R194+0x2000] ;  /* 0x00200000c240783b */ /* 0x000fe80000004200 */
[----:B------:R-:W-:Y:S01]  /*e370*/  IMAD.IADD R18, R219, 0x1, -R18 ;  /* 0x00000001db127824 */ /* 0x000fe200078e0a12 */
[----:B------:R-:W-:Y:S03]  /*e380*/  LDSM.16.MT88.4 R80, [R192+0x2000] ;  /* 0x00200000c050783b */ /* 0x000fe60000004200 */
[----:B------:R-:W-:Y:S01]  /*e390*/  IMAD.SHL.U32 R18, R18, 0x2, RZ ;  /* 0x0000000212127824 */ /* 0x000fe200078e00ff */
[----:B------:R-:W-:Y:S03]  /*e3a0*/  LDSM.16.MT88.4 R88, [R191+0x2000] ;  /* 0x00200000bf58783b */ /* 0x000fe60000004200 */
[----:B------:R-:W-:Y:S01]  /*e3b0*/  IMAD.IADD R18, R3, 0x1, -R18 ;  /* 0x0000000103127824 */ /* 0x000fe200078e0a12 */
[----:B------:R-:W-:Y:S04]  /*e3c0*/  LDSM.16.MT88.4 R96, [R194+0x4000] ;  /* 0x00400000c260783b */ /* 0x000fe80000004200 */
[C---:B------:R-:W-:Y:S01]  /*e3d0*/  ISETP.GT.AND P3, PT, R18.reuse, RZ, PT ;  /* 0x000000ff1200720c */ /* 0x040fe20003f64270 */
[----:B------:R-:W-:Y:S01]  /*e3e0*/  LDSM.16.MT88.4 R100, [R193+0x4000] ;  /* 0x00400000c164783b */ /* 0x000fe20000004200 */
[----:B------:R-:W-:-:S02]  /*e3f0*/  ISETP.GT.AND P2, PT, R18, 0x1, PT ;  /* 0x000000011200780c */ /* 0x000fc40003f44270 */
[----:B------:R-:W-:Y:S01]  /*e400*/  ISETP.GT.AND P1, PT, R18, 0x8, PT ;  /* 0x000000081200780c */ /* 0x000fe20003f24270 */
[----:B------:R-:W-:Y:S01]  /*e410*/  LDSM.16.MT88.4 R108, [R192+0x4000] ;  /* 0x00400000c06c783b */ /* 0x000fe20000004200 */
[----:B------:R-:W-:Y:S02]  /*e420*/  FSEL R3, R8, -INF , P3 ;  /* 0xff80000008037808 */ /* 0x000fe40001800000 */
[----:B------:R-:W-:Y:S01]  /*e430*/  FSEL R15, R9, -INF , P2 ;  /* 0xff800000090f7808 */ /* 0x000fe20001000000 */
[----:B------:R-:W0:Y:S01]  /*e440*/  LDGDEPBAR ;  /* 0x00000000000079af */ /* 0x000e220000000000 */
[----:B------:R-:W-:Y:S02]  /*e450*/  ISETP.GT.AND P0, PT, R18, 0x9, PT ;  /* 0x000000091200780c */ /* 0x000fe40003f04270 */
[----:B------:R-:W-:Y:S02]  /*e460*/  FSEL R17, R4, -INF , P1 ;  /* 0xff80000004117808 */ /* 0x000fe40000800000 */
[----:B------:R-:W-:-:S02]  /*e470*/  FMNMX.FTZ R8, R3, R15, !PT ;  /* 0x0000000f03087209 */ /* 0x000fc40007810000 */
[----:B------:R-:W-:Y:S02]  /*e480*/  FSEL R6, R6, -INF , P1 ;  /* 0xff80000006067808 */ /* 0x000fe40000800000 */
[----:B------:R-:W-:Y:S02]  /*e490*/  FSEL R16, R5, -INF , P0 ;  /* 0xff80000005107808 */ /* 0x000fe40000000000 */
[C---:B------:R-:W-:Y:S02]  /*e4a0*/  ISETP.GT.AND P1, PT, R18.reuse, 0x10, PT ;  /* 0x000000101200780c */ /* 0x040fe40003f24270 */
[----:B------:R-:W-:Y:S02]  /*e4b0*/  FMNMX.FTZ R8, R17, R8, !PT ;  /* 0x0000000811087209 */ /* 0x000fe40007810000 */
[----:B------:R-:W-:Y:S02]  /*e4c0*/  FSEL R7, R7, -INF , P0 ;  /* 0xff80000007077808 */ /* 0x000fe40000000000 */
[----:B------:R-:W-:-:S02]  /*e4d0*/  ISETP.GT.AND P0, PT, R18, 0x11, PT ;  /* 0x000000111200780c */ /* 0x000fc40003f04270 */
[----:B------:R-:W-:Y:S02]  /*e4e0*/  FSEL R5, R52, -INF , P1 ;  /* 0xff80000034057808 */ /* 0x000fe40000800000 */
[----:B------:R-:W-:Y:S02]  /*e4f0*/  FMNMX.FTZ R8, R16, R8, !PT ;  /* 0x0000000810087209 */ /* 0x000fe40007810000 */
[----:B------:R-:W-:Y:S02]  /*e500*/  FSEL R2, R11, -INF , P2 ;  /* 0xff8000000b027808 */ /* 0x000fe40001000000 */
[----:B------:R-:W-:Y:S02]  /*e510*/  FSEL R14, R10, -INF , P3 ;  /* 0xff8000000a0e7808 */ /* 0x000fe40001800000 */
[----:B------:R-:W-:Y:S02]  /*e520*/  ISETP.GT.AND P2, PT, R18, 0x18, PT ;  /* 0x000000181200780c */ /* 0x000fe40003f44270 */
[----:B------:R-:W-:-:S02]  /*e530*/  FSEL R4, R53, -INF , P0 ;  /* 0xff80000035047808 */ /* 0x000fc40000000000 */
        /* <DEDUP_REMOVED lines=8> */
[----:B------:R-:W-:Y:S02]  /*e5c0*/  ISETP.GT.AND P0, PT, R18, 0x20, PT ;  /* 0x000000201200780c */ /* 0x000fe40003f04270 */
[----:B------:R-:W-:Y:S02]  /*e5d0*/  FMNMX.FTZ R19, R13, R19, !PT ;  /* 0x000000130d137209 */ /* 0x000fe40007810000 */
[----:B------:R-:W-:Y:S02]  /*e5e0*/  FMNMX.FTZ R20, R6, R20, !PT ;  /* 0x0000001406147209 */ /* 0x000fe40007810000 */
[----:B------:R-:W-:-:S02]  /*e5f0*/  FSEL R11, R54, -INF , P1 ;  /* 0xff800000360b7808 */ /* 0x000fc40000800000 */
[----:B------:R-:W-:Y:S02]  /*e600*/  ISETP.GT.AND P6, PT, R18, 0x21, PT ;  /* 0x000000211200780c */ /* 0x000fe40003fc4270 */
[----:B------:R-:W-:Y:S02]  /*e610*/  FSEL R153, R44, -INF , P0 ;  /* 0xff8000002c997808 */ /* 0x000fe40000000000 */
[----:B------:R-:W-:Y:S02]  /*e620*/  FMNMX.FTZ R19, R12, R19, !PT ;  /* 0x000000130c137209 */ /* 0x000fe40007810000 */
[----:B------:R-:W-:Y:S02]  /*e630*/  FMNMX.FTZ R20, R7, R20, !PT ;  /* 0x0000001407147209 */ /* 0x000fe40007810000 */
[----:B------:R-:W-:Y:S02]  /*e640*/  ISETP.GT.AND P5, PT, R18, 0x28, PT ;  /* 0x000000281200780c */ /* 0x000fe40003fa4270 */
[----:B------:R-:W-:-:S02]  /*e650*/  FSEL R154, R45, -INF , P6 ;  /* 0xff8000002d9a7808 */ /* 0x000fc40003000000 */
[----:B------:R-:W-:Y:S02]  /*e660*/  FMNMX.FTZ R19, R153, R19, !PT ;  /* 0x0000001399137209 */ /* 0x000fe40007810000 */
[----:B------:R-:W-:Y:S02]  /*e670*/  FMNMX.FTZ R20, R11, R20, !PT ;  /* 0x000000140b147209 */ /* 0x000fe40007810000 */
[----:B------:R-:W-:Y:S02]  /*e680*/  FSEL R9, R50, -INF , P2 ;  /* 0xff80000032097808 */ /* 0x000fe40001000000 */
[----:B------:R-:W-:Y:S01]  /*e690*/  ISETP.GT.AND P4, PT, R18, 0x29, PT ;  /* 0x000000291200780c */ /* 0x000fe20003f84270 */
[----:B------:R-:W-:Y:S01]  /*e6a0*/  LDSM.16.MT88.4 R48, [R192] ;  /* 0x00000000c030783b */ /* 0x000fe20000004200 */
[----:B------:R-:W-:Y:S02]  /*e6b0*/  FSEL R156, R40, -INF , P5 ;  /* 0xff800000289c7808 */ /* 0x000fe40002800000 */
[----:B------:R-:W-:-:S02]  /*e6c0*/  FMNMX.FTZ R19, R154, R19, !PT ;  /* 0x000000139a137209 */ /* 0x000fc40007810000 */
[----:B------:R-:W-:Y:S02]  /*e6d0*/  FMNMX.FTZ R20, R10, R20, !PT ;  /* 0x000000140a147209 */ /* 0x000fe40007810000 */
[----:B------:R-:W-:Y:S02]  /*e6e0*/  ISETP.GT.AND P3, PT, R18, 0x30, PT ;  /* 0x000000301200780c */ /* 0x000fe40003f64270 */
[----:B------:R-:W-:Y:S02]  /*e6f0*/  FSEL R158, R41, -INF , P4 ;  /* 0xff800000299e7808 */ /* 0x000fe40002000000 */
[----:B------:R-:W-:Y:S02]  /*e700*/  FMNMX.FTZ R19, R156, R19, !PT ;  /* 0x000000139c137209 */ /* 0x000fe40007810000 */
[----:B------:R-:W-:Y:S02]  /*e710*/  FMNMX.FTZ R20, R9, R20, !PT ;  /* 0x0000001409147209 */ /* 0x000fe40007810000 */
[----:B------:R-:W-:-:S02]  /*e720*/  ISETP.GT.AND P2, PT, R18, 0x31, PT ;  /* 0x000000311200780c */ /* 0x000fc40003f44270 */
[----:B------:R-:W-:Y:S02]  /*e730*/  FSEL R27, R46, -INF , P0 ;  /* 0xff8000002e1b7808 */ /* 0x000fe40000000000 */
[----:B------:R-:W-:Y:S02]  /*e740*/  FSEL R165, R36, -INF , P3 ;  /* 0xff80000024a57808 */ /* 0x000fe40001800000 */
[----:B------:R-:W-:Y:S02]  /*e750*/  FMNMX.FTZ R19, R158, R19, !PT ;  /* 0x000000139e137209 */ /* 0x000fe40007810000 */
[----:B------:R-:W-:Y:S02]  /*e760*/  FMNMX.FTZ R20, R8, R20, !PT ;  /* 0x0000001408147209 */ /* 0x000fe40007810000 */
        /* <DEDUP_REMOVED lines=13> */
[----:B------:R-:W-:Y:S01]  /*e840*/  FMNMX.FTZ R20, R26, R20, !PT ;  /* 0x000000141a147209 */ /* 0x000fe20007810000 */
[----:B------:R-:W-:Y:S01]  /*e850*/  LDSM.16.MT88.4 R40, [R193] ;  /* 0x00000000c128783b */ /* 0x000fe20000004200 */
[----:B------:R-:W-:-:S02]  /*e860*/  FMNMX.FTZ R18, R160, R18, !PT ;  /* 0x00000012a0127209 */ /* 0x000fc40007810000 */
[----:B------:R-:W-:Y:S02]  /*e870*/  FSEL R157, R38, -INF , P3 ;  /* 0xff800000269d7808 */ /* 0x000fe40001800000 */
[----:B------:R-:W-:Y:S01]  /*e880*/  FMNMX.FTZ R20, R24, R20, !PT ;  /* 0x0000001418147209 */ /* 0x000fe20007810000 */
[----:B------:R-:W1:Y:S01]  /*e890*/  SHFL.BFLY PT, R19, R18, 0x2, 0x1f ;  /* 0x0c401f0012137f89 */ /* 0x000e6200000e0000 */
[----:B------:R-:W-:Y:S02]  /*e8a0*/  FSEL R155, R39, -INF , P2 ;  /* 0xff800000279b7808 */ /* 0x000fe40001000000 */
[----:B------:R-:W-:Y:S02]  /*e8b0*/  FMNMX.FTZ R20, R157, R20, !PT ;  /* 0x000000149d147209 */ /* 0x000fe40007810000 */
[----:B------:R-:W-:Y:S02]  /*e8c0*/  FSEL R152, R74, -INF , P1 ;  /* 0xff8000004a987808 */ /* 0x000fe40000800000 */
[----:B------:R-:W-:-:S02]  /*e8d0*/  FMNMX.FTZ R20, R155, R20, !PT ;  /* 0x000000149b147209 */ /* 0x000fc40007810000 */
[----:B------:R-:W-:Y:S02]  /*e8e0*/  FSEL R151, R75, -INF , P0 ;  /* 0xff8000004b977808 */ /* 0x000fe40000000000 */
[----:B------:R-:W-:Y:S01]  /*e8f0*/  FMNMX.FTZ R20, R152, R20, !PT ;  /* 0x0000001498147209 */ /* 0x000fe20007810000 */
[----:B------:R-:W-:Y:S03]  /*e900*/  LDSM.16.MT88.4 R72, [R193+0x2000] ;  /* 0x00200000c148783b */ /* 0x000fe60000004200 */
[----:B------:R-:W-:-:S05]  /*e910*/  FMNMX.FTZ R22, R151, R20, !PT ;  /* 0x0000001497167209 */ /* 0x000fca0007810000 */
[----:B------:R-:W2:Y:S01]  /*e920*/  SHFL.BFLY PT, R20, R22, 0x2, 0x1f ;  /* 0x0c401f0016147f89 */ /* 0x000ea200000e0000 */
[----:B-1----:R-:W-:-:S05]  /*e930*/  FMNMX.FTZ R21, R18, R19, !PT ;  /* 0x0000001312157209 */ /* 0x002fca0007810000 */
[----:B------:R-:W1:Y:S01]  /*e940*/  SHFL.BFLY PT, R137, R21, 0x1, 0x1f ;  /* 0x0c201f0015897f89 */ /* 0x000e6200000e0000 */
[----:B--2---:R-:W-:-:S05]  /*e950*/  FMNMX.FTZ R19, R22, R20, !PT ;  /* 0x0000001416137209 */ /* 0x004fca0007810000 */
[----:B------:R-:W2:Y:S01]  /*e960*/  SHFL.BFLY PT, R18, R19, 0x1, 0x1f ;  /* 0x0c201f0013127f89 */ /* 0x000ea200000e0000 */
[----:B-1----:R-:W-:-:S03]  /*e970*/  FMNMX.FTZ R137, R21, R137, !PT ;  /* 0x0000008915897209 */ /* 0x002fc60007810000 */
[----:B------:R-:W-:Y:S01]  /*e980*/  LDSM.16.MT88.4 R20, [R191+0x800] ;  /* 0x00080000bf14783b */ /* 0x000fe20000004200 */
[C---:B------:R-:W-:Y:S01]  /*e990*/  FSETP.NEU.FTZ.AND P0, PT, R137.reuse, -INF , PT ;  /* 0xff8000008900780b */ /* 0x040fe20003f1d000 */
[----:B------:R-:W-:-:S05]  /*e9a0*/  FMUL.FTZ R159, R137, c[0x0][0x2d0] ;  /* 0x0000b400899f7a20 */ /* 0x000fca0000410000 */
[----:B------:R-:W-:-:S05]  /*e9b0*/  FSEL R159, R159, RZ, P0 ;  /* 0x000000ff9f9f7208 */ /* 0x000fca0000000000 */
[--C-:B------:R-:W-:Y:S02]  /*e9c0*/  FFMA.FTZ R142, R3, c[0x0][0x2d0], -R159.reuse ;  /* 0x0000b400038e7a23 */ /* 0x100fe4000001089f */
[--C-:B------:R-:W-:Y:S02]  /*e9d0*/  FFMA.FTZ R35, R15, c[0x0][0x2d0], -R159.reuse ;  /* 0x0000b4000f237a23 */ /* 0x100fe4000001089f */
[--C-:B------:R-:W-:Y:S01]  /*e9e0*/  FFMA.FTZ R34, R17, c[0x0][0x2d0], -R159.reuse ;  /* 0x0000b40011227a23 */ /* 0x100fe2000001089f */
[----:B--2---:R-:W-:Y:S01]  /*e9f0*/  FMNMX.FTZ R3, R19, R18, !PT ;  /* 0x0000001213037209 */ /* 0x004fe20007810000 */
[--C-:B------:R-:W-:Y:S01]  /*ea00*/  FFMA.FTZ R28, R16, c[0x0][0x2d0], -R159.reuse ;  /* 0x0000b400101c7a23 */ /* 0x100fe2000001089f */
[----:B------:R-:W-:Y:S01]  /*ea10*/  MUFU.EX2 R142, R142 ;  /* 0x0000008e008e7308 */ /* 0x000fe20000000800 */
[--C-:B------:R-:W-:Y:S01]  /*ea20*/  FFMA.FTZ R145, R5, c[0x0][0x2d0], -R159.reuse ;  /* 0x0000b40005917a23 */ /* 0x100fe2000001089f */
[C---:B------:R-:W-:Y:S01]  /*ea30*/  FSETP.NEU.FTZ.AND P0, PT, R3.reuse, -INF , PT ;  /* 0xff8000000300780b */ /* 0x040fe20003f1d000 */
[----:B------:R-:W-:Y:S01]  /*ea40*/  FMUL.FTZ R150, R3, c[0x0][0x2d0] ;  /* 0x0000b40003967a20 */ /* 0x000fe20000410000 */
[----:B------:R-:W-:Y:S01]  /*ea50*/  LDSM.16.MT88.4 R16, [R194+0x800] ;  /* 0x00080000c210783b */ /* 0x000fe20000004200 */
[----:B------:R-:W-:-:S02]  /*ea60*/  FFMA.FTZ R33, R4, c[0x0][0x2d0], -R159 ;  /* 0x0000b40004217a23 */ /* 0x000fc4000001089f */
[--C-:B------:R-:W-:Y:S01]  /*ea70*/  FFMA.FTZ R144, R13, c[0x0][0x2d0], -R159.reuse ;  /* 0x0000b4000d907a23 */ /* 0x100fe2000001089f */
[----:B------:R-:W-:Y:S01]  /*ea80*/  FSEL R150, R150, RZ, P0 ;  /* 0x000000ff96967208 */ /* 0x000fe20000000000 */
[----:B------:R-:W1:Y:S01]  /*ea90*/  MUFU.EX2 R35, R35 ;  /* 0x0000002300237308 */ /* 0x000e620000000800 */
[--C-:B------:R-:W-:Y:S01]  /*eaa0*/  FFMA.FTZ R32, R12, c[0x0][0x2d0], -R159.reuse ;  /* 0x0000b4000c207a23 */ /* 0x100fe2000001089f */
[----:B------:R-:W-:Y:S01]  /*eab0*/  ISETP.GE.AND P0, PT, R0, R249, PT ;  /* 0x000000f90000720c */ /* 0x000fe20003f06270 */
[----:B------:R-:W-:Y:S02]  /*eac0*/  FFMA.FTZ R153, R153, c[0x0][0x2d0], -R159 ;  /* 0x0000b40099997a23 */ /* 0x000fe4000001089f */
[--C-:B------:R-:W-:Y:S02]  /*ead0*/  FFMA.FTZ R30, R2, c[0x0][0x2d0], -R150.reuse ;  /* 0x0000b400021e7a23 */ /* 0x100fe40000010896 */
[--C-:B------:R-:W-:Y:S01]  /*eae0*/  FFMA.FTZ R31, R14, c[0x0][0x2d0], -R150.reuse ;  /* 0x0000b4000e1f7a23 */ /* 0x100fe20000010896 */
[----:B------:R-:W-:Y:S01]  /*eaf0*/  MUFU.EX2 R34, R34 ;  /* 0x0000002200227308 */ /* 0x000fe20000000800 */
[--C-:B------:R-:W-:Y:S01]  /*eb00*/  FFMA.FTZ R29, R6, c[0x0][0x2d0], -R150.reuse ;  /* 0x0000b400061d7a23 */ /* 0x100fe20000010896 */
[----:B------:R-:W-:Y:S01]  /*eb10*/  LDSM.16.MT88.4 R12, [R193+0x800] ;  /* 0x00080000c10c783b */ /* 0x000fe20000004200 */
[----:B------:R-:W-:-:S02]  /*eb20*/  FFMA.FTZ R2, R7, c[0x0][0x2d0], -R150 ;  /* 0x0000b40007027a23 */ /* 0x000fc40000010896 */
[--C-:B------:R-:W-:Y:S01]  /*eb30*/  FFMA.FTZ R149, R11, c[0x0][0x2d0], -R150.reuse ;  /* 0x0000b4000b957a23 */ /* 0x100fe20000010896 */
[----:B------:R-:W2:Y:S01]  /*eb40*/  LDSM.16.MT88.4 R4, [R191+0x4000] ;  /* 0x00400000bf04783b */ /* 0x000ea20000004200 */
[--C-:B------:R-:W-:Y:S01]  /*eb50*/  FFMA.FTZ R147, R10, c[0x0][0x2d0], -R150.reuse ;  /* 0x0000b4000a937a23 */ /* 0x100fe20000010896 */
[----:B------:R-:W3:Y:S01]  /*eb60*/  MUFU.EX2 R28, R28 ;  /* 0x0000001c001c7308 */ /* 0x000ee20000000800 */
[--C-:B------:R-:W-:Y:S01]  /*eb70*/  FFMA.FTZ R148, R9, c[0x0][0x2d0], -R150.reuse ;  /* 0x0000b40009947a23 */ /* 0x100fe20000010896 */
[----:B-1----:R-:W-:Y:S01]  /*eb80*/  F2FP.BF16.PACK_AB R112, R35, R142 ;  /* 0x0000008e2370723e */ /* 0x002fe200000010ff */
[----:B------:R-:W-:Y:S02]  /*eb90*/  FFMA.FTZ R146, R8, c[0x0][0x2d0], -R150 ;  /* 0x0000b40008927a23 */ /* 0x000fe40000010896 */
[----:B------:R-:W1:Y:S01]  /*eba0*/  LDSM.16.MT88.4 R8, [R192+0x800] ;  /* 0x00080000c008783b */ /* 0x000e620000004200 */
[--C-:B------:R-:W-:Y:S02]  /*ebb0*/  FFMA.FTZ R154, R154, c[0x0][0x2d0], -R159.reuse ;  /* 0x0000b4009a9a7a23 */ /* 0x100fe4000001089f */
[----:B------:R-:W-:Y:S01]  /*ebc0*/  MUFU.EX2 R31, R31 ;  /* 0x0000001f001f7308 */ /* 0x000fe20000000800 */
[----:B------:R-:W-:-:S02]  /*ebd0*/  FFMA.FTZ R156, R156, c[0x0][0x2d0], -R159 ;  /* 0x0000b4009c9c7a23 */ /* 0x000fc4000001089f */
[--C-:B------:R-:W-:Y:S02]  /*ebe0*/  FFMA.FTZ R158, R158, c[0x0][0x2d0], -R159.reuse ;  /* 0x0000b4009e9e7a23 */ /* 0x100fe4000001089f */
[--C-:B------:R-:W-:Y:S02]  /*ebf0*/  FFMA.FTZ R163, R27, c[0x0][0x2d0], -R150.reuse ;  /* 0x0000b4001ba37a23 */ /* 0x100fe40000010896 */
[--C-:B------:R-:W-:Y:S01]  /*ec00*/  FFMA.FTZ R164, R25, c[0x0][0x2d0], -R150.reuse ;  /* 0x0000b40019a47a23 */ /* 0x100fe20000010896 */
[----:B------:R-:W4:Y:S01]  /*ec10*/  MUFU.EX2 R30, R30 ;  /* 0x0000001e001e7308 */ /* 0x000f220000000800 */
[----:B---3--:R-:W-:Y:S01]  /*ec20*/  F2FP.BF16.PACK_AB R114, R28, R34 ;  /* 0x000000221c72723e */ /* 0x008fe200000010ff */
[--C-:B------:R-:W-:Y:S02]  /*ec30*/  FFMA.FTZ R166, R26, c[0x0][0x2d0], -R150.reuse ;  /* 0x0000b4001aa67a23 */ /* 0x100fe40000010896 */
[----:B------:R-:W-:Y:S02]  /*ec40*/  FFMA.FTZ R167, R24, c[0x0][0x2d0], -R150 ;  /* 0x0000b40018a77a23 */ /* 0x000fe40000010896 */
[----:B------:R-:W-:Y:S01]  /*ec50*/  LDSM.16.MT88.4 R24, [R191+0x1000] ;  /* 0x00100000bf18783b */ /* 0x000fe20000004200 */
[--C-:B------:R-:W-:Y:S01]  /*ec60*/  FFMA.FTZ R165, R165, c[0x0][0x2d0], -R159.reuse ;  /* 0x0000b400a5a57a23 */ /* 0x100fe2000001089f */
[----:B------:R-:W-:Y:S01]  /*ec70*/  MUFU.EX2 R29, R29 ;  /* 0x0000001d001d7308 */ /* 0x000fe20000000800 */
[----:B------:R-:W-:-:S02]  /*ec80*/  FFMA.FTZ R162, R162, c[0x0][0x2d0], -R159 ;  /* 0x0000b400a2a27a23 */ /* 0x000fc4000001089f */
[--C-:B------:R-:W-:Y:S02]  /*ec90*/  FFMA.FTZ R161, R161, c[0x0][0x2d0], -R159.reuse ;  /* 0x0000b400a1a17a23 */ /* 0x100fe4000001089f */
[----:B------:R-:W-:Y:S02]  /*eca0*/  FFMA.FTZ R252, R160, c[0x0][0x2d0], -R159 ;  /* 0x0000b400a0fc7a23 */ /* 0x000fe4000001089f */
[--C-:B------:R-:W-:Y:S01]  /*ecb0*/  FFMA.FTZ R157, R157, c[0x0][0x2d0], -R150.reuse ;  /* 0x0000b4009d9d7a23 */ /* 0x100fe20000010896 */
[----:B------:R-:W3:Y:S01]  /*ecc0*/  MUFU.EX2 R2, R2 ;  /* 0x0000000200027308 */ /* 0x000ee20000000800 */
[----:B----4-:R-:W-:Y:S01]  /*ecd0*/  F2FP.BF16.PACK_AB R113, R30, R31 ;  /* 0x0000001f1e71723e */ /* 0x010fe200000010ff */
[--C-:B------:R-:W-:Y:S02]  /*ece0*/  FFMA.FTZ R155, R155, c[0x0][0x2d0], -R150.reuse ;  /* 0x0000b4009b9b7a23 */ /* 0x100fe40000010896 */
[--C-:B------:R-:W-:Y:S02]  /*ecf0*/  FFMA.FTZ R152, R152, c[0x0][0x2d0], -R150.reuse ;  /* 0x0000b40098987a23 */ /* 0x100fe40000010896 */
[----:B------:R-:W-:-:S02]  /*ed00*/  FFMA.FTZ R251, R151, c[0x0][0x2d0], -R150 ;  /* 0x0000b40097fb7a23 */ /* 0x000fc40000010896 */
[----:B------:R-:W-:Y:S01]  /*ed10*/  MUFU.EX2 R145, R145 ;  /* 0x0000009100917308 */ /* 0x000fe20000000800 */
[----:B------:R-:W-:Y:S02]  /*ed20*/  FADD.FTZ R35, R142, R35 ;  /* 0x000000238e237221 */ /* 0x000fe40000010000 */
[----:B------:R-:W-:Y:S02]  /*ed30*/  FADD.FTZ R30, R31, R30 ;  /* 0x0000001e1f1e7221 */ /* 0x000fe40000010000 */
[----:B------:R-:W-:Y:S01]  /*ed40*/  FADD.FTZ R34, R34, R35 ;  /* 0x0000002322227221 */ /* 0x000fe20000010000 */
[----:B---3--:R-:W-:Y:S02]  /*ed50*/  F2FP.BF16.PACK_AB R115, R2, R29 ;  /* 0x0000001d0273723e */ /* 0x008fe400000010ff */
[----:B------:R-:W3:Y:S01]  /*ed60*/  MUFU.EX2 R33, R33 ;  /* 0x0000002100217308 */ /* 0x000ee20000000800 */
[----:B------:R-:W-:Y:S02]  /*ed70*/  FADD.FTZ R29, R29, R30 ;  /* 0x0000001e1d1d7221 */ /* 0x000fe40000010000 */
[----:B------:R-:W-:-:S02]  /*ed80*/  FADD.FTZ R34, R28, R34 ;  /* 0x000000221c227221 */ /* 0x000fc40000010000 */
[----:B------:R-:W-:Y:S01]  /*ed90*/  FADD.FTZ R29, R2, R29 ;  /* 0x0000001d021d7221 */ /* 0x000fe20000010000 */
[C---:B------:R-:W-:Y:S02]  /*eda0*/  HMMA.16816.F32.BF16 R36, R112.reuse, R40, RZ ;  /* 0x000000287024723c */ /* 0x040fe400000418ff */
[----:B------:R-:W-:Y:S06]  /*edb0*/  MUFU.EX2 R144, R144 ;  /* 0x0000009000907308 */ /* 0x000fec0000000800 */
[C---:B------:R-:W-:Y:S02]  /*edc0*/  HMMA.16816.F32.BF16 R44, R112.reuse, R48, RZ ;  /* 0x00000030702c723c */ /* 0x040fe400000418ff */
[----:B------:R-:W-:Y:S06]  /*edd0*/  MUFU.EX2 R32, R32 ;  /* 0x0000002000207308 */ /* 0x000fec0000000800 */
[C---:B------:R-:W-:Y:S02]  /*ede0*/  HMMA.16816.F32.BF16 R40, R112.reuse, R42, RZ ;  /* 0x0000002a7028723c */ /* 0x040fe400000418ff */
[----:B------:R-:W-:Y:S06]  /*edf0*/  MUFU.EX2 R149, R149 ;  /* 0x0000009500957308 */ /* 0x000fec0000000800 */
[C---:B------:R-:W-:Y:S02]  /*ee00*/  HMMA.16816.F32.BF16 R48, R112.reuse, R50, RZ ;  /* 0x000000327030723c */ /* 0x040fe400000418ff */
[----:B------:R-:W4:Y:S06]  /*ee10*/  MUFU.EX2 R147, R147 ;  /* 0x0000009300937308 */ /* 0x000f2c0000000800 */
        /* <DEDUP_REMOVED lines=35> */
[----:B------:R-:W1:Y:S06]  /*f050*/  MUFU.EX2 R251, R251 ;  /* 0x000000fb00fb7308 */ /* 0x000e6c0000000800 */
[C---:B--2---:R-:W-:Y:S07]  /*f060*/  HMMA.16816.F32.BF16 R116, R112.reuse, R4, RZ ;  /* 0x000000047074723c */ /* 0x044fee00000418ff */
[----:B---3--:R-:W-:Y:S01]  /*f070*/  F2FP.BF16.PACK_AB R4, R33, R145 ;  /* 0x000000912104723e */ /* 0x008fe200000010ff */
[----:B------:R-:W-:Y:S01]  /*f080*/  HMMA.16816.F32.BF16 R112, R112, R6, RZ ;  /* 0x000000067070723c */ /* 0x000fe200000418ff */
[----:B----4-:R-:W-:Y:S01]  /*f090*/  F2FP.BF16.PACK_AB R5, R147, R149 ;  /* 0x000000959305723e */ /* 0x010fe200000010ff */
        /* <DEDUP_REMOVED lines=9> */
[----:B------:R-:W-:Y:S01]  /*f130*/  HMMA.16816.F32.BF16 R36, R4, R12, R36 ;  /* 0x0000000c0424723c */ /* 0x000fe20000041824 */
[----:B------:R-:W-:-:S07]  /*f140*/  FADD.FTZ R148, R146, R148 ;  /* 0x0000009492947221 */ /* 0x000fce0000010000 */
[C---:B------:R-:W-:Y:S01]  /*f150*/  HMMA.16816.F32.BF16 R40, R4.reuse, R14, R40 ;  /* 0x0000000e0428723c */ /* 0x040fe20000041828 */
[----:B------:R-:W2:Y:S07]  /*f160*/  LDSM.16.MT88.4 R12, [R193+0x2800] ;  /* 0x00280000c10c783b */ /* 0x000eae0000004200 */
[C---:B-1----:R-:W-:Y:S08]  /*f170*/  HMMA.16816.F32.BF16 R44, R4.reuse, R8, R44 ;  /* 0x00000008042c723c */ /* 0x042ff0000004182c */
[C---:B------:R-:W-:Y:S01]  /*f180*/  HMMA.16816.F32.BF16 R48, R4.reuse, R10, R48 ;  /* 0x0000000a0430723c */ /* 0x040fe20000041830 */
[----:B------:R-:W1:Y:S07]  /*f190*/  LDSM.16.MT88.4 R8, [R192+0x2800] ;  /* 0x00280000c008783b */ /* 0x000e6e0000004200 */
[C---:B------:R-:W-:Y:S08]  /*f1a0*/  HMMA.16816.F32.BF16 R128, R4.reuse, R16, R128 ;  /* 0x000000100480723c */ /* 0x040ff00000041880 */
[C---:B------:R-:W-:Y:S01]  /*f1b0*/  HMMA.16816.F32.BF16 R124, R4.reuse, R18, R124 ;  /* 0x00000012047c723c */ /* 0x040fe2000004187c */
[----:B------:R-:W3:Y:S07]  /*f1c0*/  LDSM.16.MT88.4 R16, [R194+0x2800] ;  /* 0x00280000c210783b */ /* 0x000eee0000004200 */
[C---:B------:R-:W-:Y:S08]  /*f1d0*/  HMMA.16816.F32.BF16 R52, R4.reuse, R20, R52 ;  /* 0x000000140434723c */ /* 0x040ff00000041834 */
[C---:B------:R-:W-:Y:S01]  /*f1e0*/  HMMA.16816.F32.BF16 R56, R4.reuse, R22, R56 ;  /* 0x000000160438723c */ /* 0x040fe20000041838 */
[----:B------:R-:W4:Y:S07]  /*f1f0*/  LDSM.16.MT88.4 R20, [R191+0x2800] ;  /* 0x00280000bf14783b */ /* 0x000f2e0000004200 */
[C---:B--2---:R-:W-:Y:S08]  /*f200*/  HMMA.16816.F32.BF16 R68, R4.reuse, R12, R68 ;  /* 0x0000000c0444723c */ /* 0x044ff00000041844 */
[C---:B------:R-:W-:Y:S01]  /*f210*/  HMMA.16816.F32.BF16 R72, R4.reuse, R14, R72 ;  /* 0x0000000e0448723c */ /* 0x040fe20000041848 */
[----:B------:R-:W2:Y:S07]  /*f220*/  LDSM.16.MT88.4 R12, [R193+0x4800] ;  /* 0x00480000c10c783b */ /* 0x000eae0000004200 */
[C---:B-1----:R-:W-:Y:S08]  /*f230*/  HMMA.16816.F32.BF16 R76, R4.reuse, R8, R76 ;  /* 0x00000008044c723c */ /* 0x042ff0000004184c */
[C---:B------:R-:W-:Y:S01]  /*f240*/  HMMA.16816.F32.BF16 R80, R4.reuse, R10, R80 ;  /* 0x0000000a0450723c */ /* 0x040fe20000041850 */
[----:B------:R-:W1:Y:S07]  /*f250*/  LDSM.16.MT88.4 R8, [R192+0x4800] ;  /* 0x00480000c008783b */ /* 0x000e6e0000004200 */
[C---:B---3--:R-:W-:Y:S08]  /*f260*/  HMMA.16816.F32.BF16 R60, R4.reuse, R16, R60 ;  /* 0x00000010043c723c */ /* 0x048ff0000004183c */
[C---:B------:R-:W-:Y:S01]  /*f270*/  HMMA.16816.F32.BF16 R64, R4.reuse, R18, R64 ;  /* 0x000000120440723c */ /* 0x040fe20000041840 */
[----:B------:R-:W3:Y:S07]  /*f280*/  LDSM.16.MT88.4 R16, [R194+0x4800] ;  /* 0x00480000c210783b */ /* 0x000eee0000004200 */
[C---:B----4-:R-:W-:Y:S08]  /*f290*/  HMMA.16816.F32.BF16 R84, R4.reuse, R20, R84 ;  /* 0x000000140454723c */ /* 0x050ff00000041854 */
        /* <DEDUP_REMOVED lines=12> */
[----:B------:R-:W-:Y:S01]  /*f360*/  HMMA.16816.F32.BF16 R112, R4, R22, R112 ;  /* 0x000000160470723c */ /* 0x000fe20000041870 */
[----:B------:R-:W4:Y:S06]  /*f370*/  LDSM.16.MT88.4 R20, [R194+0x3000] ;  /* 0x00300000c214783b */ /* 0x000f2c0000004200 */
        /* <DEDUP_REMOVED lines=9> */
[----:B--2---:R-:W-:Y:S01]  /*f410*/  HMMA.16816.F32.BF16 R36, R4, R12, R36 ;  /* 0x0000000c0424723c */ /* 0x004fe20000041824 */
[----:B------:R-:W-:-:S02]  /*f420*/  FADD.FTZ R166, R166, R163 ;  /* 0x000000a3a6a67221 */ /* 0x000fc40000010000 */
[----:B------:R-:W-:Y:S02]  /*f430*/  FADD.FTZ R156, R158, R156 ;  /* 0x0000009c9e9c7221 */ /* 0x000fe40000010000 */
[----:B------:R-:W-:Y:S02]  /*f440*/  FADD.FTZ R166, R167, R166 ;  /* 0x000000a6a7a67221 */ /* 0x000fe40000010000 */
[----:B------:R-:W-:Y:S01]  /*f450*/  FADD.FTZ R156, R165, R156 ;  /* 0x0000009ca59c7221 */ /* 0x000fe20000010000 */
[----:B------:R-:W-:Y:S01]  /*f460*/  HMMA.16816.F32.BF16 R40, R4, R14, R40 ;  /* 0x0000000e0428723c */ /* 0x000fe20000041828 */
[----:B------:R-:W2:Y:S01]  /*f470*/  LDSM.16.MT88.4 R12, [R193+0x3000] ;  /* 0x00300000c10c783b */ /* 0x000ea20000004200 */
[----:B------:R-:W-:Y:S02]  /*f480*/  FADD.FTZ R166, R157, R166 ;  /* 0x000000a69da67221 */ /* 0x000fe40000010000 */
[----:B------:R-:W-:Y:S02]  /*f490*/  FADD.FTZ R156, R162, R156 ;  /* 0x0000009ca29c7221 */ /* 0x000fe40000010000 */
[----:B------:R-:W-:-:S02]  /*f4a0*/  FADD.FTZ R166, R155, R166 ;  /* 0x000000a69ba67221 */ /* 0x000fc40000010000 */
[----:B-1----:R-:W-:Y:S01]  /*f4b0*/  HMMA.16816.F32.BF16 R44, R4, R8, R44 ;  /* 0x00000008042c723c */ /* 0x002fe2000004182c */
[----:B------:R-:W-:Y:S02]  /*f4c0*/  FADD.FTZ R156, R161, R156 ;  /* 0x0000009ca19c7221 */ /* 0x000fe40000010000 */
[----:B------:R-:W-:-:S05]  /*f4d0*/  FADD.FTZ R166, R152, R166 ;  /* 0x000000a698a67221 */ /* 0x000fca0000010000 */
[C---:B------:R-:W-:Y:S01]  /*f4e0*/  HMMA.16816.F32.BF16 R48, R4.reuse, R10, R48 ;  /* 0x0000000a0430723c */ /* 0x040fe20000041830 */
[----:B------:R-:W1:Y:S07]  /*f4f0*/  LDSM.16.MT88.4 R8, [R192+0x3000] ;  /* 0x00300000c008783b */ /* 0x000e6e0000004200 */
[C---:B---3--:R-:W-:Y:S08]  /*f500*/  HMMA.16816.F32.BF16 R128, R4.reuse, R16, R128 ;  /* 0x000000100480723c */ /* 0x048ff00000041880 */
[C---:B------:R-:W-:Y:S01]  /*f510*/  HMMA.16816.F32.BF16 R124, R4.reuse, R18, R124 ;  /* 0x00000012047c723c */ /* 0x040fe2000004187c */
[----:B------:R-:W3:Y:S07]  /*f520*/  LDSM.16.MT88.4 R16, [R191+0x3000] ;  /* 0x00300000bf10783b */ /* 0x000eee0000004200 */
[C---:B----4-:R-:W-:Y:S08]  /*f530*/  HMMA.16816.F32.BF16 R60, R4.reuse, R20, R60 ;  /* 0x00000014043c723c */ /* 0x050ff0000004183c */
[C---:B--2---:R-:W-:Y:S08]  /*f540*/  HMMA.16816.F32.BF16 R68, R4.reuse, R12, R68 ;  /* 0x0000000c0444723c */ /* 0x044ff00000041844 */
[C---:B------:R-:W-:Y:S01]  /*f550*/  HMMA.16816.F32.BF16 R72, R4.reuse, R14, R72 ;  /* 0x0000000e0448723c */ /* 0x040fe20000041848 */
[----:B------:R-:W2:Y:S07]  /*f560*/  LDSM.16.MT88.4 R12, [R193+0x5000] ;  /* 0x00500000c10c783b */ /* 0x000eae0000004200 */
[C---:B-1----:R-:W-:Y:S08]  /*f570*/  HMMA.16816.F32.BF16 R76, R4.reuse, R8, R76 ;  /* 0x00000008044c723c */ /* 0x042ff0000004184c */
[C---:B------:R-:W-:Y:S01]  /*f580*/  HMMA.16816.F32.BF16 R80, R4.reuse, R10, R80 ;  /* 0x0000000a0450723c */ /* 0x040fe20000041850 */
[----:B------:R-:W1:Y:S07]  /*f590*/  LDSM.16.MT88.4 R8, [R192+0x5000] ;  /* 0x00500000c008783b */ /* 0x000e6e0000004200 */
[C---:B------:R-:W-:Y:S01]  /*f5a0*/  HMMA.16816.F32.BF16 R64, R4.reuse, R22, R64 ;  /* 0x000000160440723c */ /* 0x040fe20000041840 */
[----:B------:R-:W4:Y:S07]  /*f5b0*/  LDSM.16.MT88.4 R20, [R194+0x5000] ;  /* 0x00500000c214783b */ /* 0x000f2e0000004200 */
[C---:B---3--:R-:W-:Y:S08]  /*f5c0*/  HMMA.16816.F32.BF16 R84, R4.reuse, R16, R84 ;  /* 0x000000100454723c */ /* 0x048ff00000041854 */
[C---:B------:R-:W-:Y:S01]  /*f5d0*/  HMMA.16816.F32.BF16 R88, R4.reuse, R18, R88 ;  /* 0x000000120458723c */ /* 0x040fe20000041858 */
[----:B------:R-:W3:Y:S07]  /*f5e0*/  LDSM.16.MT88.4 R16, [R191+0x5000] ;  /* 0x00500000bf10783b */ /* 0x000eee0000004200 */
[C---:B--2---:R-:W-:Y:S08]  /*f5f0*/  HMMA.16816.F32.BF16 R120, R4.reuse, R12, R120 ;  /* 0x0000000c0478723c */ /* 0x044ff00000041878 */
[C---:B------:R-:W-:Y:S01]  /*f600*/  HMMA.16816.F32.BF16 R100, R4.reuse, R14, R100 ;  /* 0x0000000e0464723c */ /* 0x040fe20000041864 */
[----:B------:R-:W2:Y:S07]  /*f610*/  LDSM.16.MT88.4 R12, [R193+0x1800] ;  /* 0x00180000c10c783b */ /* 0x000eae0000004200 */
[C---:B-1----:R-:W-:Y:S08]  /*f620*/  HMMA.16816.F32.BF16 R104, R4.reuse, R8, R104 ;  /* 0x000000080468723c */ /* 0x042ff00000041868 */
[C---:B------:R-:W-:Y:S01]  /*f630*/  HMMA.16816.F32.BF16 R108, R4.reuse, R10, R108 ;  /* 0x0000000a046c723c */ /* 0x040fe2000004186c */
[----:B------:R-:W1:Y:S07]  /*f640*/  LDSM.16.MT88.4 R8, [R191+0x1800] ;  /* 0x00180000bf08783b */ /* 0x000e6e0000004200 */
[C---:B------:R-:W-:Y:S08]  /*f650*/  HMMA.16816.F32.BF16 R52, R4.reuse, R24, R52 ;  /* 0x000000180434723c */ /* 0x040ff00000041834 */
[C---:B------:R-:W-:Y:S01]  /*f660*/  HMMA.16816.F32.BF16 R56, R4.reuse, R26, R56 ;  /* 0x0000001a0438723c */ /* 0x040fe20000041838 */
[----:B------:R-:W5:Y:S07]  /*f670*/  LDSM.16.MT88.4 R24, [R194+0x1800] ;  /* 0x00180000c218783b */ /* 0x000f6e0000004200 */
[C---:B----4-:R-:W-:Y:S08]  /*f680*/  HMMA.16816.F32.BF16 R92, R4.reuse, R20, R92 ;  /* 0x00000014045c723c */ /* 0x050ff0000004185c */
[C---:B------:R-:W-:Y:S01]  /*f690*/  HMMA.16816.F32.BF16 R96, R4.reuse, R22, R96 ;  /* 0x000000160460723c */ /* 0x040fe20000041860 */
[----:B------:R-:W4:Y:S07]  /*f6a0*/  LDSM.16.MT88.4 R20, [R192+0x1800] ;  /* 0x00180000c014783b */ /* 0x000f2e0000004200 */
[C---:B---3--:R-:W-:Y:S08]  /*f6b0*/  HMMA.16816.F32.BF16 R116, R4.reuse, R16, R116 ;  /* 0x000000100474723c */ /* 0x048ff00000041874 */
[----:B------:R-:W-:Y:S01]  /*f6c0*/  HMMA.16816.F32.BF16 R112, R4, R18, R112 ;  /* 0x000000120470723c */ /* 0x000fe20000041870 */
[----:B------:R-:W3:Y:S06]  /*f6d0*/  LDSM.16.MT88.4 R16, [R194+0x3800] ;  /* 0x00380000c210783b */ /* 0x000eec0000004200 */
[----:B------:R-:W-:-:S02]  /*f6e0*/  F2FP.BF16.PACK_AB R4, R162, R165 ;  /* 0x000000a5a204723e */ /* 0x000fc400000010ff */
[C---:B------:R-:W-:Y:S01]  /*f6f0*/  F2FP.BF16.PACK_AB R6, R252.reuse, R161 ;  /* 0x000000a1fc06723e */ /* 0x040fe200000010ff */
[----:B------:R-:W-:Y:S01]  /*f700*/  FADD.FTZ R252, R252, R156 ;  /* 0x0000009cfcfc7221 */ /* 0x000fe20000010000 */
[----:B------:R-:W-:Y:S02]  /*f710*/  F2FP.BF16.PACK_AB R5, R155, R157 ;  /* 0x0000009d9b05723e */ /* 0x000fe400000010ff */
[C---:B------:R-:W-:Y:S01]  /*f720*/  F2FP.BF16.PACK_AB R7, R251.reuse, R152 ;  /* 0x00000098fb07723e */ /* 0x040fe200000010ff */
[----:B------:R-:W-:-:S06]  /*f730*/  FADD.FTZ R251, R251, R166 ;  /* 0x000000a6fbfb7221 */ /* 0x000fcc0000010000 */
[C---:B--2---:R-:W-:Y:S08]  /*f740*/  HMMA.16816.F32.BF16 R36, R4.reuse, R12, R36 ;  /* 0x0000000c0424723c */ /* 0x044ff00000041824 */
[C---:B------:R-:W-:Y:S01]  /*f750*/  HMMA.16816.F32.BF16 R40, R4.reuse, R14, R40 ;  /* 0x0000000e0428723c */ /* 0x040fe20000041828 */
[----:B------:R-:W2:Y:S07]  /*f760*/  LDSM.16.MT88.4 R12, [R193+0x3800] ;  /* 0x00380000c10c783b */ /* 0x000eae0000004200 */
[C---:B-1----:R-:W-:Y:S08]  /*f770*/  HMMA.16816.F32.BF16 R52, R4.reuse, R8, R52 ;  /* 0x000000080434723c */ /* 0x042ff00000041834 */
[C---:B------:R-:W-:Y:S01]  /*f780*/  HMMA.16816.F32.BF16 R56, R4.reuse, R10, R56 ;  /* 0x0000000a0438723c */ /* 0x040fe20000041838 */
[----:B------:R-:W1:Y:S07]  /*f790*/  LDSM.16.MT88.4 R8, [R194+0x5800] ;  /* 0x00580000c208783b */ /* 0x000e6e0000004200 */
[C---:B-----5:R-:W-:Y:S08]  /*f7a0*/  HMMA.16816.F32.BF16 R128, R4.reuse, R24, R128 ;  /* 0x000000180480723c */ /* 0x060ff00000041880 */
        /* <DEDUP_REMOVED lines=14> */
[C---:B-----5:R-:W-:Y:S08]  /*f890*/  HMMA.16816.F32.BF16 R76, R4.reuse, R24, R76 ;  /* 0x00000018044c723c */ /* 0x060ff0000004184c */
[C---:B------:R-:W-:Y:S08]  /*f8a0*/  HMMA.16816.F32.BF16 R80, R4.reuse, R26, R80 ;  /* 0x0000001a0450723c */ /* 0x040ff00000041850 */
[C---:B----4-:R-:W-:Y:S08]  /*f8b0*/  HMMA.16816.F32.BF16 R84, R4.reuse, R20, R84 ;  /* 0x000000140454723c */ /* 0x050ff00000041854 */
[C---:B------:R-:W-:Y:S08]  /*f8c0*/  HMMA.16816.F32.BF16 R88, R4.reuse, R22, R88 ;  /* 0x000000160458723c */ /* 0x040ff00000041858 */
[C---:B---3--:R-:W-:Y:S08]  /*f8d0*/  HMMA.16816.F32.BF16 R120, R4.reuse, R16, R120 ;  /* 0x000000100478723c */ /* 0x048ff00000041878 */
[C---:B------:R-:W-:Y:S08]  /*f8e0*/  HMMA.16816.F32.BF16 R100, R4.reuse, R18, R100 ;  /* 0x000000120464723c */ /* 0x040ff00000041864 */
[C---:B--2---:R-:W-:Y:S08]  /*f8f0*/  HMMA.16816.F32.BF16 R104, R4.reuse, R12, R104 ;  /* 0x0000000c0468723c */ /* 0x044ff00000041868 */
[C---:B------:R-:W-:Y:S08]  /*f900*/  HMMA.16816.F32.BF16 R108, R4.reuse, R14, R108 ;  /* 0x0000000e046c723c */ /* 0x040ff0000004186c */
[C---:B-1----:R-:W-:Y:S08]  /*f910*/  HMMA.16816.F32.BF16 R116, R4.reuse, R8, R116 ;  /* 0x000000080474723c */ /* 0x042ff00000041874 */
[----:B------:R-:W-:Y:S01]  /*f920*/  HMMA.16816.F32.BF16 R112, R4, R10, R112 ;  /* 0x0000000a0470723c */ /* 0x000fe20000041870 */
[----:B------:R-:W-:Y:S07]  /*f930*/  @!UPT UIADD3 URZ, URZ, URZ, URZ ;  /* 0x0000003f3f3ff290 */ /* 0x000fee000fffe03f */
[----:B------:R-:W-:Y:S11]  /*f940*/  @!P0 BRA `(.L_x_239) ;  /* 0x00002a1000008947 */ /* 0x000ff60003800000 */
[----:B------:R-:W-:Y:S02]  /*f950*/  MOV R250, R0 ;  /* 0x0000000000fa7202 */ /* 0x000fe40000000f00 */
[----:B------:R-:W-:-:S02]  /*f960*/  MOV R0, R3 ;  /* 0x0000000300007202 */ /* 0x000fc40000000f00 */
[----:B------:R-:W-:Y:S02]  /*f970*/  MOV R2, R137 ;  /* 0x0000008900027202 */ /* 0x000fe40000000f00 */
.L_x_240:
[----:B------:R-:W2:Y:S01]  /*f980*/  LDL.64 R156, [R1] ;  /* 0x00000000019c7983 */ /* 0x000ea20000100a00 */
[----:B------:R-:W-:Y:S04]  /*f990*/  DEPBAR.LE SB0, 0x0 ;  /* 0x000080000000791a */ /* 0x000fe80000000000 */
[----:B------:R-:W-:Y:S01]  /*f9a0*/  WARPSYNC 0xffffffff ;  /* 0xffffffff00007948 */ /* 0x000fe20003800000 */
[----:B------:R-:W-:Y:S01]  /*f9b0*/  BAR.SYNC.DEFER_BLOCKING 0x0 ;  /* 0x0000000000007b1d */ /* 0x000fe20000010000 */
[----:B------:R-:W-:Y:S01]  /*f9c0*/  SHF.R.S32.HI R3, RZ, 0x1f, R250 ;  /* 0x0000001fff037819 */ /* 0x000fe200000114fa */
[----:B------:R-:W-:Y:S01]  /*f9d0*/  IMAD.WIDE.U32 R28, R250, c[0x0][0x208], RZ ;  /* 0x00008200fa1c7a25 */ /* 0x000fe200078e00ff */
[----:B------:R-:W-:Y:S02]  /*f9e0*/  MOV R142, c[0x0][0x208] ;  /* 0x00008200008e7a02 */ /* 0x000fe40000000f00 */
[----:B------:R-:W-:Y:S01]  /*f9f0*/  MOV R21, c[0x0][0x20c] ;  /* 0x0000830000157a02 */ /* 0x000fe20000000f00 */
[----:B------:R-:W-:Y:S01]  /*fa00*/  IMAD R3, R3, c[0x0][0x208], RZ ;  /* 0x0000820003037a24 */ /* 0x000fe200078e02ff */
[----:B------:R-:W-:Y:S02]  /*fa10*/  SHF.L.U32 R167, R28, 0x6, RZ ;  /* 0x000000061ca77819 */ /* 0x000fe400000006ff */
[----:B------:R-:W-:Y:S01]  /*fa20*/  ISETP.GE.AND P6, PT, R212, c[0x0][0x1d4], PT ;  /* 0x00007500d4007a0c */ /* 0x000fe20003fc6270 */
[----:B------:R-:W-:Y:S05]  /*fa30*/  IMAD R3, R250, c[0x0][0x20c], R3 ;  /* 0x00008300fa037a24 */ /* 0x000fea00078e0203 */
[----:B------:R-:W-:Y:S04]  /*fa40*/  IADD3 R3, R29, R3, RZ ;  /* 0x000000031d037210 */ /* 0x000fe80007ffe0ff */
[----:B------:R-:W-:Y:S01]  /*fa50*/  SHF.L.U64.HI R28, R28, 0x6, R3 ;  /* 0x000000061c1c7819 */ /* 0x000fe20000010203 */
[----:B------:R-:W-:Y:S08]  /*fa60*/  LDSM.16.M88.4 R32, [R201] ;  /* 0x00000000c920783b */ /* 0x000ff00000000200 */
[----:B------:R-:W1:Y:S08]  /*fa70*/  LDSM.16.M88.4 R8, [R200] ;  /* 0x00000000c808783b */ /* 0x000e700000000200 */
[----:B------:R-:W3:Y:S08]  /*fa80*/  LDSM.16.M88.4 R16, [R200+0x800] ;  /* 0x00080000c810783b */ /* 0x000ef00000000200 */
[----:B------:R-:W4:Y:S08]  /*fa90*/  LDSM.16.M88.4 R24, [R200+0x1000] ;  /* 0x00100000c818783b */ /* 0x000f300000000200 */
[----:B------:R-:W5:Y:S08]  /*faa0*/  LDSM.16.M88.4 R144, [R200+0x1800] ;  /* 0x00180000c890783b */ /* 0x000f700000000200 */
[----:B------:R-:W-:Y:S01]  /*fab0*/  LDSM.16.M88.4 R148, [R199] ;  /* 0x00000000c794783b */ /* 0x000fe20000000200 */
[C---:B-1----:R-:W-:Y:S07]  /*fac0*/  HMMA.16816.F32.BF16 R4, R32.reuse, R8, RZ ;  /* 0x000000082004723c */ /* 0x042fee00000418ff */
[----:B------:R-:W1:Y:S01]  /*fad0*/  LDSM.16.M88.4 R152, [R198] ;  /* 0x00000000c698783b */ /* 0x000e620000000200 */
[C---:B------:R-:W-:Y:S07]  /*fae0*/  HMMA.16816.F32.BF16 R8, R32.reuse, R10, RZ ;  /* 0x0000000a2008723c */ /* 0x040fee00000418ff */
[----:B------:R-:W-:Y:S01]  /*faf0*/  LDSM.16.M88.4 R160, [R189] ;  /* 0x00000000bda0783b */ /* 0x000fe20000000200 */
[C---:B---3--:R-:W-:Y:S08]  /*fb00*/  HMMA.16816.F32.BF16 R12, R32.reuse, R16, RZ ;  /* 0x00000010200c723c */ /* 0x048ff000000418ff */
[C---:B------:R-:W-:Y:S01]  /*fb10*/  HMMA.16816.F32.BF16 R16, R32.reuse, R18, RZ ;  /* 0x000000122010723c */ /* 0x040fe200000418ff */
[----:B--2---:R-:W-:Y:S03]  /*fb20*/  IADD3 R173, P0, R156, 0x40, RZ ;  /* 0x000000409cad7810 */ /* 0x004fe60007f1e0ff */
[----:B------:R-:W-:Y:S02]  /*fb30*/  IADD3 R3, P3, R167, R156, RZ ;  /* 0x0000009ca7037210 */ /* 0x000fe40007f7e0ff */
[----:B------:R-:W-:Y:S02]  /*fb40*/  IADD3.X R29, RZ, R245, RZ, P0, !PT ;  /* 0x000000f5ff1d7210 */ /* 0x000fe400007fe4ff */
[C---:B------:R-:W-:Y:S04]  /*fb50*/  LEA R164, P2, R3.reuse, c[0x0][0x1f8], 0x1 ;  /* 0x00007e0003a47a11 */ /* 0x040fe800078408ff */
[----:B------:R-:W-:Y:S02]  /*fb60*/  LEA R172, P0, R142, R167, 0x5 ;  /* 0x000000a78eac7211 */ /* 0x000fe400078028ff */
[----:B------:R-:W-:Y:S02]  /*fb70*/  IADD3.X R20, R28, R245, RZ, P3, !PT ;  /* 0x000000f51c147210 */ /* 0x000fe40001ffe4ff */
[----:B------:R-:W-:Y:S02]  /*fb80*/  LEA.HI.X R142, R142, R28, R21, 0x5, P0 ;  /* 0x0000001c8e8e7211 */ /* 0x000fe400000f2c15 */
[----:B------:R-:W-:Y:S02]  /*fb90*/  LEA.HI.X R165, R3, c[0x0][0x1fc], R20, 0x1, P2 ;  /* 0x00007f0003a57a11 */ /* 0x000fe400010f0c14 */
[C---:B----4-:R-:W-:Y:S01]  /*fba0*/  HMMA.16816.F32.BF16 R20, R32.reuse, R24, RZ ;  /* 0x000000182014723c */ /* 0x050fe200000418ff */
[C---:B------:R-:W-:Y:S04]  /*fbb0*/  IADD3 R30, P1, R167.reuse, R173, RZ ;  /* 0x000000ada71e7210 */ /* 0x040fe80007f3e0ff */
[----:B------:R-:W-:Y:S02]  /*fbc0*/  IADD3.X R31, R28, R29, RZ, P1, !PT ;  /* 0x0000001d1c1f7210 */ /* 0x000fe40000ffe4ff */
[----:B------:R-:W-:Y:S01]  /*fbd0*/  IADD3 R3, P1, R156, 0x80, RZ ;  /* 0x000000809c037810 */ /* 0x000fe20007f3e0ff */
[C---:B------:R-:W-:Y:S01]  /*fbe0*/  HMMA.16816.F32.BF16 R24, R32.reuse, R26, RZ ;  /* 0x0000001a2018723c */ /* 0x040fe200000418ff */
[----:B------:R-:W-:Y:S03]  /*fbf0*/  LEA R170, P0, R30, c[0x0][0x1f8], 0x1 ;  /* 0x00007e001eaa7a11 */ /* 0x000fe600078008ff */
[----:B------:R-:W-:Y:S02]  /*fc00*/  IADD3 R167, P3, R167, R3, RZ ;  /* 0x00000003a7a77210 */ /* 0x000fe40007f7e0ff */
[----:B------:R-:W-:Y:S02]  /*fc10*/  IADD3.X R137, RZ, R245, RZ, P1, !PT ;  /* 0x000000f5ff897210 */ /* 0x000fe40000ffe4ff */
[----:B------:R-:W-:Y:S04]  /*fc20*/  IADD3 R173, P1, R172, R173, RZ ;  /* 0x000000adacad7210 */ /* 0x000fe80007f3e0ff */
[----:B------:R-:W-:Y:S02]  /*fc30*/  IADD3.X R174, R142, R29, RZ, P1, !PT ;  /* 0x0000001d8eae7210 */ /* 0x000fe40000ffe4ff */
[----:B------:R-:W-:Y:S02]  /*fc40*/  LEA.HI.X R171, R30, c[0x0][0x1fc], R31, 0x1, P0 ;  /* 0x00007f001eab7a11 */ /* 0x000fe400000f0c1f */
[----:B------:R-:W-:Y:S02]  /*fc50*/  IADD3.X R169, R28, R137, RZ, P3, !PT ;  /* 0x000000891ca97210 */ /* 0x000fe40001ffe4ff */
[C---:B-----5:R-:W-:Y:S01]  /*fc60*/  HMMA.16816.F32.BF16 R28, R32.reuse, R144, RZ ;  /* 0x00000090201c723c */ /* 0x060fe200000418ff */
[----:B------:R-:W-:Y:S02]  /*fc70*/  ISETP.GE.AND P3, PT, R246, c[0x0][0x1d4], PT ;  /* 0x00007500f6007a0c */ /* 0x000fe40003f66270 */
[C---:B------:R-:W-:Y:S02]  /*fc80*/  IADD3 R3, P0, R172.reuse, R3, RZ ;  /* 0x00000003ac037210 */ /* 0x040fe40007f1e0ff */
[----:B------:R-:W-:Y:S02]  /*fc90*/  IADD3 R172, P2, R172, R156, RZ ;  /* 0x0000009cacac7210 */ /* 0x000fe40007f5e0ff */
[----:B------:R-:W2:Y:S01]  /*fca0*/  LDSM.16.M88.4 R156, [R190] ;  /* 0x00000000be9c783b */ /* 0x000ea20000000200 */
[----:B------:R-:W-:Y:S01]  /*fcb0*/  HMMA.16816.F32.BF16 R32, R32, R146, RZ ;  /* 0x000000922020723c */ /* 0x000fe200000418ff */
[C---:B------:R-:W-:Y:S03]  /*fcc0*/  LEA R168, P5, R167.reuse, c[0x0][0x1f8], 0x1 ;  /* 0x00007e00a7a87a11 */ /* 0x040fe600078a08ff */
[----:B------:R-:W-:Y:S02]  /*fcd0*/  LEA R166, P4, R172, c[0x0][0x1f8], 0x1 ;  /* 0x00007e00aca67a11 */ /* 0x000fe400078808ff */
[----:B------:R-:W-:Y:S01]  /*fce0*/  LEA.HI.X R169, R167, c[0x0][0x1fc], R169, 0x1, P5 ;  /* 0x00007f00a7a97a11 */ /* 0x000fe200028f0ca9 */
[----:B------:R-:W3:Y:S01]  /*fcf0*/  LDSM.16.M88.4 R144, [R188] ;  /* 0x00000000bc90783b */ /* 0x000ee20000000200 */
[C---:B-1----:R-:W-:Y:S05]  /*fd00*/  HMMA.16816.F32.BF16 R4, R148.reuse, R152, R4 ;  /* 0x000000989404723c */ /* 0x042fea0000041804 */
[----:B------:R-:W-:Y:S02]  /*fd10*/  ISETP.GE.AND P5, PT, R211, c[0x0][0x1d4], PT ;  /* 0x00007500d3007a0c */ /* 0x000fe40003fa6270 */
[----:B------:R-:W-:Y:S01]  /*fd20*/  @!PT LDS RZ, [RZ] ;  /* 0x00000000fffff984 */ /* 0x000fe20000000800 */
[----:B------:R-:W-:Y:S01]  /*fd30*/  @!PT LDS RZ, [RZ] ;  /* 0x00000000fffff984 */ /* 0x000fe20000000800 */
[----:B------:R-:W-:Y:S01]  /*fd40*/  @!PT LDS RZ, [RZ] ;  /* 0x00000000fffff984 */ /* 0x000fe20000000800 */
[----:B------:R1:W-:Y:S01]  /*fd50*/  LDGSTS.E.BYPASS.LTC128B.128 [R217+0x100], [R164.64], !P3 ;  /* 0x00100000a4d97fae */ /* 0x0003e2000d901d46 */
[C---:B------:R-:W-:Y:S04]  /*fd60*/  HMMA.16816.F32.BF16 R8, R148.reuse, R154, R8 ;  /* 0x0000009a9408723c */ /* 0x040fe80000041808 */
[C---:B------:R-:W-:Y:S02]  /*fd70*/  IADD3.X R137, R142.reuse, R137, RZ, P0, !PT ;  /* 0x000000898e897210 */ /* 0x040fe400007fe4ff */
[----:B------:R-:W-:Y:S01]  /*fd80*/  IADD3.X R142, R142, R245, RZ, P2, !PT ;  /* 0x000000f58e8e7210 */ /* 0x000fe200017fe4ff */
[----:B------:R4:W-:Y:S01]  /*fd90*/  LDGSTS.E.BYPASS.LTC128B.128 [R217+0x2100], [R170.64], !P6 ;  /* 0x02100000aad97fae */ /* 0x0009e2000f101d46 */
[C---:B------:R-:W-:Y:S04]  /*fda0*/  LEA R176, P0, R173.reuse, c[0x0][0x1f8], 0x1 ;  /* 0x00007e00adb07a11 */ /* 0x040fe800078008ff */
[----:B------:R-:W-:Y:S02]  /*fdb0*/  LEA.HI.X R167, R172, c[0x0][0x1fc], R142, 0x1, P4 ;  /* 0x00007f00aca77a11 */ /* 0x000fe400020f0c8e */
[----:B------:R-:W-:Y:S01]  /*fdc0*/  LEA.HI.X R177, R173, c[0x0][0x1fc], R174, 0x1, P0 ;  /* 0x00007f00adb17a11 */ /* 0x000fe200000f0cae */
[----:B------:R4:W-:Y:S01]  /*fdd0*/  LDGSTS.E.BYPASS.LTC128B.128 [R217+0x4100], [R168.64], !P5 ;  /* 0x04100000a8d97fae */ /* 0x0009e2000e901d46 */
[C---:B------:R-:W-:Y:S04]  /*fde0*/  LEA R172, P0, R3.reuse, c[0x0][0x1f8], 0x1 ;  /* 0x00007e0003ac7a11 */ /* 0x040fe800078008ff */
[----:B------:R-:W-:Y:S02]  /*fdf0*/  LEA.HI.X R173, R3, c[0x0][0x1fc], R137, 0x1, P0 ;  /* 0x00007f0003ad7a11 */ /* 0x000fe400000f0c89 */
[C---:B------:R-:W-:Y:S01]  /*fe00*/  ISETP.GT.AND P0, PT, R250.reuse, R249, PT ;  /* 0x000000f9fa00720c */ /* 0x040fe20003f04270 */
[C---:B--2---:R-:W-:Y:S01]  /*fe10*/  HMMA.16816.F32.BF16 R12, R148.reuse, R156, R12 ;  /* 0x0000009c940c723c */ /* 0x044fe2000004180c */
[----:B------:R1:W-:Y:S02]  /*fe20*/  LDGSTS.E.BYPASS.LTC128B.128 [R217+0x1100], [R166.64], !P3 ;  /* 0x01100000a6d97fae */ /* 0x0003e4000d901d46 */
[----:B------:R-:W-:Y:S05]  /*fe30*/  IADD3 R250, R250, -0x1, RZ ;  /* 0xfffffffffafa7810 */ /* 0x000fea0007ffe0ff */
[C---:B------:R-:W-:Y:S01]  /*fe40*/  HMMA.16816.F32.BF16 R16, R148.reuse, R158, R16 ;  /* 0x0000009e9410723c */ /* 0x040fe20000041810 */
[----:B------:R2:W-:Y:S07]  /*fe50*/  LDGSTS.E.BYPASS.LTC128B.128 [R217+0x3100], [R176.64], !P6 ;  /* 0x03100000b0d97fae */ /* 0x0005ee000f101d46 */
[C---:B------:R-:W-:Y:S01]  /*fe60*/  HMMA.16816.F32.BF16 R20, R148.reuse, R160, R20 ;  /* 0x000000a09414723c */ /* 0x040fe20000041814 */
[----:B------:R5:W-:Y:S07]  /*fe70*/  LDGSTS.E.BYPASS.LTC128B.128 [R217+0x5100], [R172.64], !P5 ;  /* 0x05100000acd97fae */ /* 0x000bee000e901d46 */
[C---:B------:R-:W-:Y:S01]  /*fe80*/  HMMA.16816.F32.BF16 R24, R148.reuse, R162, R24 ;  /* 0x000000a29418723c */ /* 0x040fe20000041818 */
[----:B------:R-:W-:Y:S07]  /*fe90*/  LDSM.16.M88.4 R152, [R197] ;  /* 0x00000000c598783b */ /* 0x000fee0000000200 */
[C---:B---3--:R-:W-:Y:S01]  /*fea0*/  HMMA.16816.F32.BF16 R28, R148.reuse, R144, R28 ;  /* 0x00000090941c723c */ /* 0x048fe2000004181c */
[----:B-1----:R-:W1:Y:S07]  /*feb0*/  LDSM.16.M88.4 R164, [R196] ;  /* 0x00000000c4a4783b */ /* 0x002e6e0000000200 */
[----:B------:R-:W-:Y:S01]  /*fec0*/  HMMA.16816.F32.BF16 R32, R148, R146, R32 ;  /* 0x000000929420723c */ /* 0x000fe20000041820 */
[----:B------:R-:W3:Y:S08]  /*fed0*/  LDSM.16.M88.4 R156, [R196+0x800] ;  /* 0x00080000c49c783b */ /* 0x000ef00000000200 */
[----:B----4-:R-:W4:Y:S08]  /*fee0*/  LDSM.16.M88.4 R168, [R196+0x1000] ;  /* 0x00100000c4a8783b */ /* 0x010f300000000200 */
[----:B------:R-:W0:Y:S08]  /*fef0*/  LDGDEPBAR ;  /* 0x00000000000079af */ /* 0x000e300000000000 */
[----:B------:R-:W4:Y:S01]  /*ff00*/  LDSM.16.M88.4 R160, [R196+0x1800] ;  /* 0x00180000c4a0783b */ /* 0x000f220000000200 */
[C---:B-1----:R-:W-:Y:S07]  /*ff10*/  HMMA.16816.F32.BF16 R4, R152.reuse, R164, R4 ;  /* 0x000000a49804723c */ /* 0x042fee0000041804 */
[----:B-----5:R-:W-:Y:S01]  /*ff20*/  LDSM.16.M88.4 R172, [R195] ;  /* 0x00000000c3ac783b */ /* 0x020fe20000000200 */
[C---:B------:R-:W-:Y:S07]  /*ff30*/  HMMA.16816.F32.BF16 R8, R152.reuse, R166, R8 ;  /* 0x000000a69808723c */ /* 0x040fee0000041808 */
[----:B--2---:R-:W1:Y:S01]  /*ff40*/  LDSM.16.M88.4 R176, [R187] ;  /* 0x00000000bbb0783b */ /* 0x004e620000000200 */
[C---:B---3--:R-:W-:Y:S07]  /*ff50*/  HMMA.16816.F32.BF16 R12, R152.reuse, R156, R12 ;  /* 0x0000009c980c723c */ /* 0x048fee000004180c */
[----:B------:R-:W2:Y:S01]  /*ff60*/  LDSM.16.M88.4 R144, [R187+0x800] ;  /* 0x00080000bb90783b */ /* 0x000ea20000000200 */
[C---:B------:R-:W-:Y:S07]  /*ff70*/  HMMA.16816.F32.BF16 R16, R152.reuse, R158, R16 ;  /* 0x0000009e9810723c */ /* 0x040fee0000041810 */
[----:B------:R-:W3:Y:S01]  /*ff80*/  LDSM.16.M88.4 R148, [R187+0x1000] ;  /* 0x00100000bb94783b */ /* 0x000ee20000000200 */
[C---:B----4-:R-:W-:Y:S07]  /*ff90*/  HMMA.16816.F32.BF16 R20, R152.reuse, R168, R20 ;  /* 0x000000a89814723c */ /* 0x050fee0000041814 */
[----:B------:R-:W4:Y:S01]  /*ffa0*/  LDSM.16.M88.4 R156, [R187+0x1800] ;  /* 0x00180000bb9c783b */ /* 0x000f220000000200 */
[C---:B------:R-:W-:Y:S07]  /*ffb0*/  HMMA.16816.F32.BF16 R24, R152.reuse, R170, R24 ;  /* 0x000000aa9818723c */ /* 0x040fee0000041818 */
[----:B------:R-:W-:Y:S01]  /*ffc0*/  LDSM.16.M88.4 R164, [R200+0x3800] ;  /* 0x00380000c8a4783b */ /* 0x000fe20000000200 */
[C---:B------:R-:W-:Y:S07]  /*ffd0*/  HMMA.16816.F32.BF16 R28, R152.reuse, R160, R28 ;  /* 0x000000a0981c723c */ /* 0x040fee000004181c */
[----:B------:R-:W-:Y:S01]  /*ffe0*/  LDSM.16.M88.4 R168, [R199+0x4000] ;  /* 0x00400000c7a8783b */ /* 0x000fe20000000200 */
[----:B------:R-:W-:Y:S07]  /*fff0*/  HMMA.16816.F32.BF16 R32, R152, R162, R32 ;  /* 0x000000a29820723c */ /* 0x000fee0000041820 */
[----:B------:R-:W-:Y:S01]  /*10000*/  LDSM.16.M88.4 R152, [R201+0x4000] ;  /* 0x00400000c998783b */ /* 0x000fe20000000200 */
[C---:B-1----:R-:W-:Y:S07]  /*10010*/  HMMA.16816.F32.BF16 R4, R172.reuse, R176, R4 ;  /* 0x000000b0ac04723c */ /* 0x042fee0000041804 */
[----:B------:R-:W1:Y:S01]  /*10020*/  LDSM.16.M88.4 R160, [R200+0x2000] ;  /* 0x00200000c8a0783b */ /* 0x000e620000000200 */
[C---:B------:R-:W-:Y:S07]  /*10030*/  HMMA.16816.F32.BF16 R8, R172.reuse, R178, R8 ;  /* 0x000000b2ac08723c */ /* 0x040fee0000041808 */
[----:B------:R-:W-:Y:S01]  /*10040*/  LDSM.16.M88.4 R176, [R186] ;  /* 0x00000000bab0783b */ /* 0x000fe20000000200 */
[C---:B--2---:R-:W-:Y:S08]  /*10050*/  HMMA.16816.F32.BF16 R12, R172.reuse, R144, R12 ;  /* 0x00000090ac0c723c */ /* 0x044ff0000004180c */
[C---:B------:R-:W-:Y:S01]  /*10060*/  HMMA.16816.F32.BF16 R16, R172.reuse, R146, R16 ;  /* 0x00000092ac10723c */ /* 0x040fe20000041810 */
[----:B------:R-:W2:Y:S07]  /*10070*/  LDSM.16.M88.4 R144, [R200+0x2800] ;  /* 0x00280000c890783b */ /* 0x000eae0000000200 */
[C---:B---3--:R-:W-:Y:S08]  /*10080*/  HMMA.16816.F32.BF16 R20, R172.reuse, R148, R20 ;  /* 0x00000094ac14723c */ /* 0x048ff00000041814 */
[C---:B------:R-:W-:Y:S01]  /*10090*/  HMMA.16816.F32.BF16 R24, R172.reuse, R150, R24 ;  /* 0x00000096ac18723c */ /* 0x040fe20000041818 */
[----:B------:R-:W3:Y:S07]  /*100a0*/  LDSM.16.M88.4 R148, [R200+0x3000] ;  /* 0x00300000c894783b */ /* 0x000eee0000000200 */
[C---:B----4-:R-:W-:Y:S08]  /*100b0*/  HMMA.16816.F32.BF16 R28, R172.reuse, R156, R28 ;  /* 0x0000009cac1c723c */ /* 0x050ff0000004181c */
[----:B------:R-:W-:Y:S01]  /*100c0*/  HMMA.16816.F32.BF16 R32, R172, R158, R32 ;  /* 0x0000009eac20723c */ /* 0x000fe20000041820 */
[----:B------:R-:W4:Y:S07]  /*100d0*/  LDSM.16.M88.4 R156, [R185] ;  /* 0x00000000b99c783b */ /* 0x000f2e0000000200 */
[C---:B-1----:R-:W-:Y:S01]  /*100e0*/  HMMA.16816.F32.BF16 R4, R152.reuse, R160, R4 ;  /* 0x000000a09804723c */ /* 0x042fe20000041804 */
[----:B------:R-:W-:Y:S07]  /*100f0*/  LDSM.16.M88.4 R172, [R195+0x4000] ;  /* 0x00400000c3ac783b */ /* 0x000fee0000000200 */
[C---:B------:R-:W-:Y:S01]  /*10100*/  HMMA.16816.F32.BF16 R8, R152.reuse, R162, R8 ;  /* 0x000000a29808723c */ /* 0x040fe20000041808 */
[----:B------:R-:W1:Y:S07]  /*10110*/  LDSM.16.M88.4 R160, [R184] ;  /* 0x00000000b8a0783b */ /* 0x000e6e0000000200 */
[C---:B--2---:R-:W-:Y:S08]  /*10120*/  HMMA.16816.F32.BF16 R12, R152.reuse, R144, R12 ;  /* 0x00000090980c723c */ /* 0x044ff0000004180c */
[C---:B------:R-:W-:Y:S01]  /*10130*/  HMMA.16816.F32.BF16 R16, R152.reuse, R146, R16 ;  /* 0x000000929810723c */ /* 0x040fe20000041810 */
[----:B------:R-:W2:Y:S07]  /*10140*/  LDSM.16.M88.4 R144, [R183] ;  /* 0x00000000b790783b */ /* 0x000eae0000000200 */
[C---:B---3--:R-:W-:Y:S08]  /*10150*/  HMMA.16816.F32.BF16 R20, R152.reuse, R148, R20 ;  /* 0x000000949814723c */ /* 0x048ff00000041814 */
[C---:B------:R-:W-:Y:S01]  /*10160*/  HMMA.16816.F32.BF16 R24, R152.reuse, R150, R24 ;  /* 0x000000969818723c */ /* 0x040fe20000041818 */
[----:B------:R-:W-:Y:S07]  /*10170*/  LDSM.16.M88.4 R148, [R197+0x4000] ;  /* 0x00400000c594783b */ /* 0x000fee0000000200 */
[C---:B------:R-:W-:Y:S08]  /*10180*/  HMMA.16816.F32.BF16 R28, R152.reuse, R164, R28 ;  /* 0x000000a4981c723c */ /* 0x040ff0000004181c */
[----:B------:R-:W-:Y:S01]  /*10190*/  HMMA.16816.F32.BF16 R32, R152, R166, R32 ;  /* 0x000000a69820723c */ /* 0x000fe20000041820 */
[----:B------:R-:W3:Y:S07]  /*101a0*/  LDSM.16.M88.4 R152, [R196+0x2000] ;  /* 0x00200000c498783b */ /* 0x000eee0000000200 */
[C---:B------:R-:W-:Y:S01]  /*101b0*/  HMMA.16816.F32.BF16 R4, R168.reuse, R176, R4 ;  /* 0x000000b0a804723c */ /* 0x040fe20000041804 */
[----:B------:R-:W-:Y:S07]  /*101c0*/  LDSM.16.M88.4 R164, [R196+0x3000] ;  /* 0x00300000c4a4783b */ /* 0x000fee0000000200 */
[C---:B------:R-:W-:Y:S01]  /*101d0*/  HMMA.16816.F32.BF16 R8, R168.reuse, R178, R8 ;  /* 0x000000b2a808723c */ /* 0x040fe20000041808 */
[----:B------:R-:W-:Y:S07]  /*101e0*/  LDSM.16.M88.4 R176, [R187+0x2000] ;  /* 0x00200000bbb0783b */ /* 0x000fee0000000200 */
[C---:B----4-:R-:W-:Y:S08]  /*101f0*/  HMMA.16816.F32.BF16 R12, R168.reuse, R156, R12 ;  /* 0x0000009ca80c723c */ /* 0x050ff0000004180c */
        /* <DEDUP_REMOVED lines=8> */
[C---:B---3--:R-:W-:Y:S01]  /*10280*/  HMMA.16816.F32.BF16 R4, R148.reuse, R152, R4 ;  /* 0x000000989404723c */ /* 0x048fe20000041804 */
[----:B------:R-:W3:Y:S07]  /*10290*/  LDSM.16.M88.4 R168, [R187+0x3000] ;  /* 0x00300000bba8783b */ /* 0x000eee0000000200 */
[C---:B------:R-:W-:Y:S01]  /*102a0*/  HMMA.16816.F32.BF16 R8, R148.reuse, R154, R8 ;  /* 0x0000009a9408723c */ /* 0x040fe20000041808 */
[----:B------:R-:W5:Y:S07]  /*102b0*/  LDSM.16.M88.4 R152, [R187+0x3800] ;  /* 0x00380000bb98783b */ /* 0x000f6e0000000200 */
[C---:B----4-:R-:W-:Y:S08]  /*102c0*/  HMMA.16816.F32.BF16 R12, R148.reuse, R156, R12 ;  /* 0x0000009c940c723c */ /* 0x050ff0000004180c */
[C---:B------:R-:W-:Y:S01]  /*102d0*/  HMMA.16816.F32.BF16 R16, R148.reuse, R158, R16 ;  /* 0x0000009e9410723c */ /* 0x040fe20000041810 */
[----:B------:R-:W-:Y:S07]  /*102e0*/  LDSM.16.M88.4 R156, [R200+0x4000] ;  /* 0x00400000c89c783b */ /* 0x000fee0000000200 */
[C---:B------:R-:W-:Y:S08]  /*102f0*/  HMMA.16816.F32.BF16 R20, R148.reuse, R164, R20 ;  /* 0x000000a49414723c */ /* 0x040ff00000041814 */
[C---:B------:R-:W-:Y:S01]  /*10300*/  HMMA.16816.F32.BF16 R24, R148.reuse, R166, R24 ;  /* 0x000000a69418723c */ /* 0x040fe20000041818 */
[----:B------:R-:W-:Y:S07]  /*10310*/  LDSM.16.M88.4 R164, [R200+0x5800] ;  /* 0x00580000c8a4783b */ /* 0x000fee0000000200 */
[C---:B-1----:R-:W-:Y:S08]  /*10320*/  HMMA.16816.F32.BF16 R28, R148.reuse, R160, R28 ;  /* 0x000000a0941c723c */ /* 0x042ff0000004181c */
[----:B------:R-:W-:Y:S01]  /*10330*/  HMMA.16816.F32.BF16 R32, R148, R162, R32 ;  /* 0x000000a29420723c */ /* 0x000fe20000041820 */
[----:B------:R-:W1:Y:S07]  /*10340*/  LDSM.16.M88.4 R148, [R201+0x8000] ;  /* 0x00800000c994783b */ /* 0x000e6e0000000200 */
[C---:B------:R-:W-:Y:S01]  /*10350*/  HMMA.16816.F32.BF16 R4, R172.reuse, R176, R4 ;  /* 0x000000b0ac04723c */ /* 0x040fe20000041804 */
[----:B------:R-:W-:Y:S07]  /*10360*/  LDSM.16.M88.4 R160, [R200+0x5000] ;  /* 0x00500000c8a0783b */ /* 0x000fee0000000200 */
[C---:B------:R-:W-:Y:S01]  /*10370*/  HMMA.16816.F32.BF16 R8, R172.reuse, R178, R8 ;  /* 0x000000b2ac08723c */ /* 0x040fe20000041808 */
[----:B------:R-:W-:Y:S07]  /*10380*/  LDSM.16.M88.4 R176, [R182] ;  /* 0x00000000b6b0783b */ /* 0x000fee0000000200 */
[C---:B--2---:R-:W-:Y:S08]  /*10390*/  HMMA.16816.F32.BF16 R12, R172.reuse, R144, R12 ;  /* 0x00000090ac0c723c */ /* 0x044ff0000004180c */
[C---:B------:R-:W-:Y:S01]  /*103a0*/  HMMA.16816.F32.BF16 R16, R172.reuse, R146, R16 ;  /* 0x00000092ac10723c */ /* 0x040fe20000041810 */
[----:B------:R-:W2:Y:S07]  /*103b0*/  LDSM.16.M88.4 R144, [R200+0x4800] ;  /* 0x00480000c890783b */ /* 0x000eae0000000200 */
[C---:B---3--:R-:W-:Y:S08]  /*103c0*/  HMMA.16816.F32.BF16 R20, R172.reuse, R168, R20 ;  /* 0x000000a8ac14723c */ /* 0x048ff00000041814 */
[C---:B------:R-:W-:Y:S01]  /*103d0*/  HMMA.16816.F32.BF16 R24, R172.reuse, R170, R24 ;  /* 0x000000aaac18723c */ /* 0x040fe20000041818 */
[----:B------:R-:W3:Y:S07]  /*103e0*/  LDSM.16.M88.4 R168, [R199+0x8000] ;  /* 0x00800000c7a8783b */ /* 0x000eee0000000200 */
[C---:B-----5:R-:W-:Y:S08]  /*103f0*/  HMMA.16816.F32.BF16 R28, R172.reuse, R152, R28 ;  /* 0x00000098ac1c723c */ /* 0x060ff0000004181c */
        /* <DEDUP_REMOVED lines=9> */
[C---:B------:R-:W-:Y:S08]  /*10490*/  HMMA.16816.F32.BF16 R20, R148.reuse, R160, R20 ;  /* 0x000000a09414723c */ /* 0x040ff00000041814 */
[C---:B------:R-:W-:Y:S01]  /*104a0*/  HMMA.16816.F32.BF16 R24, R148.reuse, R162, R24 ;  /* 0x000000a29418723c */ /* 0x040fe20000041818 */
[----:B------:R-:W-:Y:S07]  /*104b0*/  LDSM.16.M88.4 R160, [R196+0x4000] ;  /* 0x00400000c4a0783b */ /* 0x000fee0000000200 */
[C---:B------:R-:W-:Y:S08]  /*104c0*/  HMMA.16816.F32.BF16 R28, R148.reuse, R164, R28 ;  /* 0x000000a4941c723c */ /* 0x040ff0000004181c */
[----:B------:R-:W-:Y:S01]  /*104d0*/  HMMA.16816.F32.BF16 R32, R148, R166, R32 ;  /* 0x000000a69420723c */ /* 0x000fe20000041820 */
[----:B------:R-:W5:Y:S07]  /*104e0*/  LDSM.16.M88.4 R148, [R197+0x8000] ;  /* 0x00800000c594783b */ /* 0x000f6e0000000200 */
[C---:B---3--:R-:W-:Y:S01]  /*104f0*/  HMMA.16816.F32.BF16 R4, R168.reuse, R176, R4 ;  /* 0x000000b0a804723c */ /* 0x048fe20000041804 */
[----:B------:R-:W-:Y:S07]  /*10500*/  LDSM.16.M88.4 R164, [R196+0x5000] ;  /* 0x00500000c4a4783b */ /* 0x000fee0000000200 */
[C---:B------:R-:W-:Y:S01]  /*10510*/  HMMA.16816.F32.BF16 R8, R168.reuse, R178, R8 ;  /* 0x000000b2a808723c */ /* 0x040fe20000041808 */
[----:B------:R-:W-:Y:S07]  /*10520*/  LDSM.16.M88.4 R176, [R187+0x4000] ;  /* 0x00400000bbb0783b */ /* 0x000fee0000000200 */
[C---:B----4-:R-:W-:Y:S08]  /*10530*/  HMMA.16816.F32.BF16 R12, R168.reuse, R152, R12 ;  /* 0x00000098a80c723c */ /* 0x050ff0000004180c */
[C---:B------:R-:W-:Y:S01]  /*10540*/  HMMA.16816.F32.BF16 R16, R168.reuse, R154, R16 ;  /* 0x0000009aa810723c */ /* 0x040fe20000041810 */
[----:B------:R-:W3:Y:S07]  /*10550*/  LDSM.16.M88.4 R152, [R196+0x4800] ;  /* 0x00480000c498783b */ /* 0x000eee0000000200 */
[C---:B-1----:R-:W-:Y:S08]  /*10560*/  HMMA.16816.F32.BF16 R20, R168.reuse, R156, R20 ;  /* 0x0000009ca814723c */ /* 0x042ff00000041814 */
[C---:B------:R-:W-:Y:S01]  /*10570*/  HMMA.16816.F32.BF16 R24, R168.reuse, R158, R24 ;  /* 0x0000009ea818723c */ /* 0x040fe20000041818 */
[----:B------:R-:W1:Y:S07]  /*10580*/  LDSM.16.M88.4 R156, [R196+0x5800] ;  /* 0x00580000c49c783b */ /* 0x000e6e0000000200 */
[C---:B--2---:R-:W-:Y:S08]  /*10590*/  HMMA.16816.F32.BF16 R28, R168.reuse, R144, R28 ;  /* 0x00000090a81c723c */ /* 0x044ff0000004181c */
[----:B------:R-:W-:Y:S01]  /*105a0*/  HMMA.16816.F32.BF16 R32, R168, R146, R32 ;  /* 0x00000092a820723c */ /* 0x000fe20000041820 */
[----:B------:R-:W2:Y:S06]  /*105b0*/  LDL.64 R170, [R1+0x8] ;  /* 0x0000080001aa7983 */ /* 0x000eac0000100a00 */
[----:B------:R-:W4:Y:S01]  /*105c0*/  LDSM.16.M88.4 R144, [R187+0x4800] ;  /* 0x00480000bb90783b */ /* 0x000f220000000200 */
[C---:B-----5:R-:W-:Y:S08]  /*105d0*/  HMMA.16816.F32.BF16 R4, R148.reuse, R160, R4 ;  /* 0x000000a09404723c */ /* 0x060ff00000041804 */
[C---:B------:R-:W-:Y:S08]  /*105e0*/  HMMA.16816.F32.BF16 R8, R148.reuse, R162, R8 ;  /* 0x000000a29408723c */ /* 0x040ff00000041808 */
[C---:B---3--:R-:W-:Y:S08]  /*105f0*/  HMMA.16816.F32.BF16 R12, R148.reuse, R152, R12 ;  /* 0x00000098940c723c */ /* 0x048ff0000004180c */
[C---:B------:R-:W-:Y:S01]  /*10600*/  HMMA.16816.F32.BF16 R16, R148.reuse, R154, R16 ;  /* 0x0000009a9410723c */ /* 0x040fe20000041810 */
[----:B------:R-:W3:Y:S07]  /*10610*/  LDSM.16.M88.4 R152, [R187+0x5000] ;  /* 0x00500000bb98783b */ /* 0x000eee0000000200 */
[C---:B------:R-:W-:Y:S08]  /*10620*/  HMMA.16816.F32.BF16 R20, R148.reuse, R164, R20 ;  /* 0x000000a49414723c */ /* 0x040ff00000041814 */
[C---:B------:R-:W-:Y:S08]  /*10630*/  HMMA.16816.F32.BF16 R24, R148.reuse, R166, R24 ;  /* 0x000000a69418723c */ /* 0x040ff00000041818 */
[C---:B-1----:R-:W-:Y:S08]  /*10640*/  HMMA.16816.F32.BF16 R28, R148.reuse, R156, R28 ;  /* 0x0000009c941c723c */ /* 0x042ff0000004181c */
[----:B------:R-:W-:Y:S01]  /*10650*/  HMMA.16816.F32.BF16 R32, R148, R158, R32 ;  /* 0x0000009e9420723c */ /* 0x000fe20000041820 */
[----:B------:R-:W1:Y:S01]  /*10660*/  LDSM.16.M88.4 R148, [R187+0x5800] ;  /* 0x00580000bb94783b */ /* 0x000e620000000200 */
[----:B------:R-:W-:Y:S06]  /*10670*/  DEPBAR.LE SB0, 0x0 ;  /* 0x000080000000791a */ /* 0x000fec0000000000 */
[C---:B------:R-:W-:Y:S01]  /*10680*/  HMMA.16816.F32.BF16 R4, R172.reuse, R176, R4 ;  /* 0x000000b0ac04723c */ /* 0x040fe20000041804 */
[----:B------:R-:W-:Y:S07]  /*10690*/  BAR.SYNC.DEFER_BLOCKING 0x0 ;  /* 0x0000000000007b1d */ /* 0x000fee0000010000 */
[C---:B------:R-:W-:Y:S08]  /*106a0*/  HMMA.16816.F32.BF16 R8, R172.reuse, R178, R8 ;  /* 0x000000b2ac08723c */ /* 0x040ff00000041808 */
[C---:B----4-:R-:W-:Y:S08]  /*106b0*/  HMMA.16816.F32.BF16 R12, R172.reuse, R144, R12 ;  /* 0x00000090ac0c723c */ /* 0x050ff0000004180c */
[C---:B------:R-:W-:Y:S04]  /*106c0*/  HMMA.16816.F32.BF16 R16, R172.reuse, R146, R16 ;  /* 0x00000092ac10723c */ /* 0x040fe80000041810 */
[----:B------:R-:W-:Y:S02]  /*106d0*/  FMNMX.FTZ R3, R4, R2, !PT ;  /* 0x0000000204037209 */ /* 0x000fe40007810000 */
[----:B------:R-:W-:Y:S01]  /*106e0*/  FMNMX.FTZ R137, R6, R0, !PT ;  /* 0x0000000006897209 */ /* 0x000fe20007810000 */
[----:B------:R-:W-:Y:S01]  /*106f0*/  @P0 IMAD.WIDE.U32 R146, R250, c[0x0][0x1e0], RZ ;  /* 0x00007800fa920a25 */ /* 0x000fe200078e00ff */
[C---:B---3--:R-:W-:Y:S04]  /*10700*/  HMMA.16816.F32.BF16 R20, R172.reuse, R152, R20 ;  /* 0x00000098ac14723c */ /* 0x048fe80000041814 */
[----:B------:R-:W-:Y:S02]  /*10710*/  FMNMX.FTZ R3, R5, R3, !PT ;  /* 0x0000000305037209 */ /* 0x000fe40007810000 */
[----:B------:R-:W-:Y:S02]  /*10720*/  FMNMX.FTZ R137, R7, R137, !PT ;  /* 0x0000008907897209 */ /* 0x000fe40007810000 */
        /* <DEDUP_REMOVED lines=30> */
[----:B------:R-:W-:Y:S01]  /*10910*/  @P0 SHF.L.U32 R149, R146, 0x6, RZ ;  /* 0x0000000692950819 */ /* 0x000fe200000006ff */
[----:B------:R-:W1:Y:S01]  /*10920*/  SHFL.BFLY PT, R142, R145, 0x2, 0x1f ;  /* 0x0c401f00918e7f89 */ /* 0x000e6200000e0000 */
[----:B------:R-:W-:Y:S07]  /*10930*/  FMNMX.FTZ R137, R35, R3, !PT ;  /* 0x0000000323897209 */ /* 0x000fee0007810000 */
[----:B------:R-:W3:Y:S01]  /*10940*/  SHFL.BFLY PT, R3, R137, 0x2, 0x1f ;  /* 0x0c401f0089037f89 */ /* 0x000ee200000e0000 */
[----:B-1----:R-:W-:Y:S07]  /*10950*/  FMNMX.FTZ R145, R145, R142, !PT ;  /* 0x0000008e91917209 */ /* 0x002fee0007810000 */
[----:B------:R-:W1:Y:S01]  /*10960*/  SHFL.BFLY PT, R144, R145, 0x1, 0x1f ;  /* 0x0c201f0091907f89 */ /* 0x000e6200000e0000 */
[----:B---3--:R-:W-:Y:S07]  /*10970*/  FMNMX.FTZ R142, R137, R3, !PT ;  /* 0x00000003898e7209 */ /* 0x008fee0007810000 */
[----:B------:R-:W3:Y:S01]  /*10980*/  SHFL.BFLY PT, R3, R142, 0x1, 0x1f ;  /* 0x0c201f008e037f89 */ /* 0x000ee200000e0000 */
[----:B-1----:R-:W-:Y:S02]  /*10990*/  FMNMX.FTZ R137, R145, R144, !PT ;  /* 0x0000009091897209 */ /* 0x002fe40007810000 */
[----:B------:R-:W-:Y:S03]  /*109a0*/  @P0 SHF.R.S32.HI R144, RZ, 0x1f, R250 ;  /* 0x0000001fff900819 */ /* 0x000fe600000114fa */
[----:B------:R-:W-:Y:S02]  /*109b0*/  FMUL.FTZ R173, R137, c[0x0][0x2d0] ;  /* 0x0000b40089ad7a20 */ /* 0x000fe40000410000 */
[----:B------:R-:W-:Y:S01]  /*109c0*/  @P0 IMAD R144, R144, c[0x0][0x1e0], RZ ;  /* 0x0000780090900a24 */ /* 0x000fe200078e02ff */
[----:B---3--:R-:W-:Y:S01]  /*109d0*/  FMNMX.FTZ R3, R142, R3, !PT ;  /* 0x000000038e037209 */ /* 0x008fe20007810000 */
[--C-:B------:R-:W-:Y:S01]  /*109e0*/  FFMA.FTZ R142, R4, c[0x0][0x2d0], -R173.reuse ;  /* 0x0000b400048e7a23 */ /* 0x100fe200000108ad */
[----:B------:R-:W-:Y:S01]  /*109f0*/  @P0 MOV R4, c[0x0][0x1e4] ;  /* 0x0000790000040a02 */ /* 0x000fe20000000f00 */
[----:B------:R-:W-:Y:S02]  /*10a00*/  @P0 IMAD R144, R250, c[0x0][0x1e4], R144 ;  /* 0x00007900fa900a24 */ /* 0x000fe400078e0290 */
[--C-:B------:R-:W-:Y:S02]  /*10a10*/  FFMA.FTZ R164, R5, c[0x0][0x2d0], -R173.reuse ;  /* 0x0000b40005a47a23 */ /* 0x100fe400000108ad */
[----:B------:R-:W-:Y:S01]  /*10a20*/  FFMA.FTZ R165, R8, c[0x0][0x2d0], -R173 ;  /* 0x0000b40008a57a23 */ /* 0x000fe200000108ad */
[----:B------:R-:W-:Y:S01]  /*10a30*/  @P0 IADD3 R145, R147, R144, RZ ;  /* 0x0000009093910210 */ /* 0x000fe20007ffe0ff */
[----:B------:R-:W-:Y:S01]  /*10a40*/  FADD.FTZ R2, -R137, R2 ;  /* 0x0000000289027221 */ /* 0x000fe20000010100 */
[----:B------:R-:W-:Y:S01]  /*10a50*/  @P0 MOV R144, c[0x0][0x1e0] ;  /* 0x0000780000900a02 */ /* 0x000fe20000000f00 */
[----:B------:R-:W-:Y:S01]  /*10a60*/  FADD.FTZ R0, -R3, R0 ;  /* 0x0000000003007221 */ /* 0x000fe20000010100 */
[----:B------:R-:W-:Y:S01]  /*10a70*/  @P0 SHF.L.U64.HI R145, R146, 0x6, R145 ;  /* 0x0000000692910819 */ /* 0x000fe20000010291 */
[--C-:B------:R-:W-:Y:S01]  /*10a80*/  FFMA.FTZ R166, R9, c[0x0][0x2d0], -R173.reuse ;  /* 0x0000b40009a67a23 */ /* 0x100fe200000108ad */
[----:B------:R-:W-:Y:S01]  /*10a90*/  @P0 LEA R146, P1, R144, R149, 0x5 ;  /* 0x0000009590920211 */ /* 0x000fe200078228ff */
[----:B------:R-:W-:Y:S01]  /*10aa0*/  FMUL.FTZ R2, R2, c[0x0][0x2d0] ;  /* 0x0000b40002027a20 */ /* 0x000fe20000410000 */
[----:B------:R-:W-:Y:S01]  /*10ab0*/  MUFU.EX2 R142, R142 ;  /* 0x0000008e008e7308 */ /* 0x000fe20000000800 */
[----:B------:R-:W-:Y:S01]  /*10ac0*/  FMUL.FTZ R0, R0, c[0x0][0x2d0] ;  /* 0x0000b40000007a20 */ /* 0x000fe20000410000 */
[----:B------:R-:W-:Y:S01]  /*10ad0*/  @P0 LEA.HI.X R4, R144, R145, R4, 0x5, P1 ;  /* 0x0000009190040211 */ /* 0x000fe200008f2c04 */
[--C-:B------:R-:W-:Y:S02]  /*10ae0*/  FFMA.FTZ R172, R12, c[0x0][0x2d0], -R173.reuse ;  /* 0x0000b4000cac7a23 */ /* 0x100fe400000108ad */
[--C-:B------:R-:W-:Y:S02]  /*10af0*/  FFMA.FTZ R174, R13, c[0x0][0x2d0], -R173.reuse ;  /* 0x0000b4000dae7a23 */ /* 0x100fe400000108ad */
[--C-:B------:R-:W-:Y:S02]  /*10b00*/  FFMA.FTZ R177, R16, c[0x0][0x2d0], -R173.reuse ;  /* 0x0000b40010b17a23 */ /* 0x100fe400000108ad */
[----:B------:R-:W-:Y:S01]  /*10b10*/  FFMA.FTZ R178, R17, c[0x0][0x2d0], -R173 ;  /* 0x0000b40011b27a23 */ /* 0x000fe200000108ad */
[----:B------:R-:W1:Y:S10]  /*10b20*/  MUFU.EX2 R2, R2 ;  /* 0x0000000200027308 */ /* 0x000e740000000800 */
[----:B------:R-:W3:Y:S10]  /*10b30*/  MUFU.EX2 R0, R0 ;  /* 0x0000000000007308 */ /* 0x000ef40000000800 */
[----:B------:R-:W4:Y:S01]  /*10b40*/  MUFU.EX2 R164, R164 ;  /* 0x000000a400a47308 */ /* 0x000f220000000800 */
[C---:B-1----:R-:W-:Y:S02]  /*10b50*/  FMUL.FTZ R9, R2.reuse, R125 ;  /* 0x0000007d02097220 */ /* 0x042fe40000410000 */
[C---:B------:R-:W-:Y:S02]  /*10b60*/  FMUL.FTZ R36, R2.reuse, R36 ;  /* 0x0000002402247220 */ /* 0x040fe40000410000 */
[C---:B------:R-:W-:Y:S05]  /*10b70*/  FMUL.FTZ R37, R2.reuse, R37 ;  /* 0x0000002502257220 */ /* 0x040fea0000410000 */
[----:B------:R-:W-:Y:S01]  /*10b80*/  MUFU.EX2 R165, R165 ;  /* 0x000000a500a57308 */ /* 0x000fe20000000800 */
[----:B------:R-:W-:Y:S01]  /*10b90*/  FMUL.FTZ R40, R2, R40 ;  /* 0x0000002802287220 */ /* 0x000fe20000410000 */
[----:B--2---:R-:W-:Y:S01]  /*10ba0*/  @P0 IADD3 R148, P2, R149, R170, RZ ;  /* 0x000000aa95940210 */ /* 0x004fe20007f5e0ff */
[----:B------:R-:W-:Y:S01]  /*10bb0*/  FMUL.FTZ R171, R3, c[0x0][0x2d0] ;  /* 0x0000b40003ab7a20 */ /* 0x000fe20000410000 */
[----:B------:R-:W-:Y:S01]  /*10bc0*/  @P0 IADD3 R144, P1, R170, 0x40, RZ ;  /* 0x00000040aa900810 */ /* 0x000fe20007f3e0ff */
[----:B---3--:R-:W-:Y:S01]  /*10bd0*/  FMUL.FTZ R38, R0, R38 ;  /* 0x0000002600267220 */ /* 0x008fe20000410000 */
[----:B------:R-:W-:Y:S01]  /*10be0*/  @P0 LEA R152, P3, R148, c[0x0][0x1c8], 0x1 ;  /* 0x0000720094980a11 */ /* 0x000fe200078608ff */
[--C-:B------:R-:W-:Y:S01]  /*10bf0*/  FFMA.FTZ R168, R6, c[0x0][0x2d0], -R171.reuse ;  /* 0x0000b40006a87a23 */ /* 0x100fe200000108ab */
[----:B------:R-:W-:Y:S01]  /*10c00*/  @P0 IADD3.X R147, R145, R248, RZ, P2, !PT ;  /* 0x000000f891930210 */ /* 0x000fe200017fe4ff */
[--C-:B------:R-:W-:Y:S01]  /*10c10*/  FFMA.FTZ R167, R7, c[0x0][0x2d0], -R171.reuse ;  /* 0x0000b40007a77a23 */ /* 0x100fe200000108ab */
[C---:B------:R-:W-:Y:S01]  /*10c20*/  @P0 IADD3 R151, P4, R149.reuse, R144, RZ ;  /* 0x0000009095970210 */ /* 0x040fe20007f9e0ff */
[----:B------:R-:W-:Y:S01]  /*10c30*/  FFMA.FTZ R169, R10, c[0x0][0x2d0], -R171 ;  /* 0x0000b4000aa97a23 */ /* 0x000fe200000108ab */
[----:B------:R-:W-:Y:S01]  /*10c40*/  @P0 LEA.HI.X R153, R148, c[0x0][0x1cc], R147, 0x1, P3 ;  /* 0x0000730094990a11 */ /* 0x000fe200018f0c93 */
[----:B------:R-:W1:Y:S01]  /*10c50*/  MUFU.EX2 R166, R166 ;  /* 0x000000a600a67308 */ /* 0x000e620000000800 */
[----:B------:R-:W-:Y:S01]  /*10c60*/  @P0 IADD3 R147, P2, R170, 0x80, RZ ;  /* 0x00000080aa930810 */ /* 0x000fe20007f5e0ff */
[C---:B------:R-:W-:Y:S01]  /*10c70*/  FMUL.FTZ R6, R0.reuse, R130 ;  /* 0x0000008200067220 */ /* 0x040fe20000410000 */
[-C--:B------:R-:W-:Y:S01]  /*10c80*/  @P0 IADD3.X R148, RZ, R248.reuse, RZ, P1, !PT ;  /* 0x000000f8ff940210 */ /* 0x080fe20000ffe4ff */
[C---:B------:R-:W-:Y:S01]  /*10c90*/  FMUL.FTZ R7, R0.reuse, R131 ;  /* 0x0000008300077220 */ /* 0x040fe20000410000 */
[----:B------:R-:W-:Y:S01]  /*10ca0*/  @P0 IADD3.X R5, RZ, R248, RZ, P2, !PT ;  /* 0x000000f8ff050210 */ /* 0x000fe200017fe4ff */
[C---:B------:R-:W-:Y:S01]  /*10cb0*/  FMUL.FTZ R10, R0.reuse, R126 ;  /* 0x0000007e000a7220 */ /* 0x040fe20000410000 */
[----:B------:R-:W-:Y:S01]  /*10cc0*/  @P0 IADD3 R149, P2, R149, R147, RZ ;  /* 0x0000009395950210 */ /* 0x000fe20007f5e0ff */
[----:B------:R-:W-:Y:S01]  /*10cd0*/  FMUL.FTZ R39, R0, R39 ;  /* 0x0000002700277220 */ /* 0x000fe20000410000 */
[----:B------:R-:W-:Y:S01]  /*10ce0*/  @P0 LEA R156, P3, R151, c[0x0][0x1c8], 0x1 ;  /* 0x00007200979c0a11 */ /* 0x000fe200078608ff */
[----:B------:R-:W-:Y:S01]  /*10cf0*/  MUFU.EX2 R168, R168 ;  /* 0x000000a800a87308 */ /* 0x000fe20000000800 */
[----:B------:R-:W-:Y:S01]  /*10d00*/  @P0 LEA R154, P1, R149, c[0x0][0x1c8], 0x1 ;  /* 0x00007200959a0a11 */ /* 0x000fe200078208ff */
[----:B------:R-:W-:Y:S01]  /*10d10*/  FMUL.FTZ R41, R2, R41 ;  /* 0x0000002902297220 */ /* 0x000fe20000410000 */
[C---:B------:R-:W-:Y:S01]  /*10d20*/  @P0 IADD3.X R150, R145.reuse, R148, RZ, P4, !PT ;  /* 0x0000009491960210 */ /* 0x040fe200027fe4ff */
[C---:B------:R-:W-:Y:S01]  /*10d30*/  FMUL.FTZ R42, R0.reuse, R42 ;  /* 0x0000002a002a7220 */ /* 0x040fe20000410000 */
[----:B------:R-:W-:Y:S01]  /*10d40*/  @P0 IADD3.X R145, R145, R5, RZ, P2, !PT ;  /* 0x0000000591910210 */ /* 0x000fe200017fe4ff */
[----:B------:R-:W-:Y:S01]  /*10d50*/  FMUL.FTZ R43, R0, R43 ;  /* 0x0000002b002b7220 */ /* 0x000fe20000410000 */
[----:B------:R-:W-:Y:S01]  /*10d60*/  @P0 LEA.HI.X R157, R151, c[0x0][0x1cc], R150, 0x1, P3 ;  /* 0x00007300979d0a11 */ /* 0x000fe200018f0c96 */
[----:B------:R-:W-:Y:S01]  /*10d70*/  FMUL.FTZ R44, R2, R44 ;  /* 0x0000002c022c7220 */ /* 0x000fe20000410000 */
[----:B------:R-:W-:Y:S01]  /*10d80*/  @P0 IADD3 R144, P2, R146, R144, RZ ;  /* 0x0000009092900210 */ /* 0x000fe20007f5e0ff */
[----:B------:R-:W2:Y:S01]  /*10d90*/  MUFU.EX2 R167, R167 ;  /* 0x000000a700a77308 */ /* 0x000ea20000000800 */
[----:B------:R-:W-:Y:S01]  /*10da0*/  @P0 LEA.HI.X R155, R149, c[0x0][0x1cc], R145, 0x1, P1 ;  /* 0x00007300959b0a11 */ /* 0x000fe200008f0c91 */
[----:B------:R-:W-:Y:S01]  /*10db0*/  FMUL.FTZ R45, R2, R45 ;  /* 0x0000002d022d7220 */ /* 0x000fe20000410000 */
[C---:B------:R-:W-:Y:S01]  /*10dc0*/  @P0 IADD3 R8, P3, R146.reuse, R170, RZ ;  /* 0x000000aa92080210 */ /* 0x040fe20007f7e0ff */
[----:B------:R-:W-:Y:S01]  /*10dd0*/  FFMA.FTZ R170, R11, c[0x0][0x2d0], -R171 ;  /* 0x0000b4000baa7a23 */ /* 0x000fe200000108ab */
[----:B------:R-:W-:Y:S01]  /*10de0*/  @P0 IADD3 R146, P1, R146, R147, RZ ;  /* 0x0000009392920210 */ /* 0x000fe20007f3e0ff */
[----:B------:R-:W-:Y:S01]  /*10df0*/  FMUL.FTZ R11, R0, R127 ;  /* 0x0000007f000b7220 */ /* 0x000fe20000410000 */
[----:B------:R-:W-:Y:S01]  /*10e00*/  @P0 IADD3.X R148, R4, R148, RZ, P2, !PT ;  /* 0x0000009404940210 */ /* 0x000fe200017fe4ff */
[----:B------:R-:W-:Y:S01]  /*10e10*/  FMUL.FTZ R46, R0, R46 ;  /* 0x0000002e002e7220 */ /* 0x000fe20000410000 */
[C---:B------:R-:W-:Y:S01]  /*10e20*/  @P0 IADD3.X R5, R4.reuse, R5, RZ, P1, !PT ;  /* 0x0000000504050210 */ /* 0x040fe20000ffe4ff */
[----:B------:R-:W-:Y:S01]  /*10e30*/  MUFU.EX2 R169, R169 ;  /* 0x000000a900a97308 */ /* 0x000fe20000000800 */
[----:B------:R-:W-:Y:S01]  /*10e40*/  @P0 IADD3.X R4, R4, R248, RZ, P3, !PT ;  /* 0x000000f804040210 */ /* 0x000fe20001ffe4ff */
[----:B------:R-:W-:Y:S01]  /*10e50*/  FMUL.FTZ R47, R0, R47 ;  /* 0x0000002f002f7220 */ /* 0x000fe20000410000 */
[----:B------:R-:W-:Y:S01]  /*10e60*/  ISETP.GE.AND P3, PT, R246, c[0x0][0x1d4], PT ;  /* 0x00007500f6007a0c */ /* 0x000fe20003f66270 */
[----:B------:R-:W-:Y:S01]  /*10e70*/  FMUL.FTZ R12, R2, R120 ;  /* 0x00000078020c7220 */ /* 0x000fe20000410000 */
[----:B------:R-:W-:Y:S01]  /*10e80*/  @P0 LEA R150, P4, R8, c[0x0][0x1c8], 0x1 ;  /* 0x0000720008960a11 */ /* 0x000fe200078808ff */
[----:B------:R-:W-:Y:S01]  /*10e90*/  FMUL.FTZ R13, R2, R121 ;  /* 0x00000079020d7220 */ /* 0x000fe20000410000 */
[----:B------:R-:W-:Y:S01]  /*10ea0*/  @P0 LEA R160, P2, R144, c[0x0][0x1c8], 0x1 ;  /* 0x0000720090a00a11 */ /* 0x000fe200078408ff */
[----:B------:R-:W-:Y:S01]  /*10eb0*/  FMUL.FTZ R48, R2, R48 ;  /* 0x0000003002307220 */ /* 0x000fe20000410000 */
[----:B------:R-:W-:Y:S01]  /*10ec0*/  @P0 LEA.HI.X R151, R8, c[0x0][0x1cc], R4, 0x1, P4 ;  /* 0x0000730008970a11 */ /* 0x000fe200020f0c04 */
[----:B------:R-:W3:Y:S01]  /*10ed0*/  MUFU.EX2 R170, R170 ;  /* 0x000000aa00aa7308 */ /* 0x000ee20000000800 */
[----:B------:R-:W-:Y:S01]  /*10ee0*/  @P0 LEA.HI.X R161, R144, c[0x0][0x1cc], R148, 0x1, P2 ;  /* 0x0000730090a10a11 */ /* 0x000fe200010f0c94 */
[----:B------:R-:W-:Y:S01]  /*10ef0*/  FMUL.FTZ R4, R2, R128 ;  /* 0x0000008002047220 */ /* 0x000fe20000410000 */
[----:B------:R-:W-:Y:S01]  /*10f00*/  @P0 LEA R158, P1, R146, c[0x0][0x1c8], 0x1 ;  /* 0x00007200929e0a11 */ /* 0x000fe200078208ff */
[----:B------:R-:W-:Y:S01]  /*10f10*/  FMUL.FTZ R8, R2, R124 ;  /* 0x0000007c02087220 */ /* 0x000fe20000410000 */
[----:B----4-:R-:W-:Y:S01]  /*10f20*/  F2FP.BF16.PACK_AB R128, R164, R142 ;  /* 0x0000008ea480723e */ /* 0x010fe200000010ff */
[----:B------:R4:W-:Y:S01]  /*10f30*/  @P0 LDGSTS.E.BYPASS.LTC128B.128 [R217+0x6100], [R152.64], !P3 ;  /* 0x0610000098d90fae */ /* 0x0009e2000d901d46 */
[----:B------:R-:W-:Y:S01]  /*10f40*/  @P0 LEA.HI.X R159, R146, c[0x0][0x1cc], R5, 0x1, P1 ;  /* 0x00007300929f0a11 */ /* 0x000fe200008f0c05 */
[----:B------:R-:W-:Y:S01]  /*10f50*/  FMUL.FTZ R5, R2, R129 ;  /* 0x0000008102057220 */ /* 0x000fe20000410000 */
[----:B-1----:R-:W-:Y:S01]  /*10f60*/  F2FP.BF16.PACK_AB R130, R166, R165 ;  /* 0x000000a5a682723e */ /* 0x002fe200000010ff */
[----:B------:R-:W-:Y:S01]  /*10f70*/  FMUL.FTZ R49, R2, R49 ;  /* 0x0000003102317220 */ /* 0x000fe20000410000 */
[----:B--2---:R-:W-:Y:S01]  /*10f80*/  F2FP.BF16.PACK_AB R129, R167, R168 ;  /* 0x000000a8a781723e */ /* 0x004fe200000010ff */
[C---:B------:R-:W-:Y:S01]  /*10f90*/  FMUL.FTZ R50, R0.reuse, R50 ;  /* 0x0000003200327220 */ /* 0x040fe20000410000 */
[----:B------:R-:W-:Y:S01]  /*10fa0*/  MUFU.EX2 R172, R172 ;  /* 0x000000ac00ac7308 */ /* 0x000fe20000000800 */
[----:B------:R1:W-:Y:S01]  /*10fb0*/  @P0 LDGSTS.E.BYPASS.LTC128B.128 [R217+0x8100], [R156.64], !P6 ;  /* 0x081000009cd90fae */ /* 0x0003e2000f101d46 */
[----:B------:R-:W-:Y:S02]  /*10fc0*/  FMUL.FTZ R51, R0, R51 ;  /* 0x0000003300337220 */ /* 0x000fe40000410000 */
[C---:B------:R-:W-:Y:S02]  /*10fd0*/  FMUL.FTZ R52, R2.reuse, R52 ;  /* 0x0000003402347220 */ /* 0x040fe40000410000 */
[----:B------:R-:W-:Y:S02]  /*10fe0*/  FMUL.FTZ R53, R2, R53 ;  /* 0x0000003502357220 */ /* 0x000fe40000410000 */
[C---:B------:R-:W-:Y:S01]  /*10ff0*/  FMUL.FTZ R54, R0.reuse, R54 ;  /* 0x0000003600367220 */ /* 0x040fe20000410000 */
[----:B------:R4:W-:Y:S01]  /*11000*/  @P0 LDGSTS.E.BYPASS.LTC128B.128 [R217+0xa100], [R154.64], !P5 ;  /* 0x0a1000009ad90fae */ /* 0x0009e2000e901d46 */
[----:B------:R-:W-:Y:S01]  /*11010*/  FMUL.FTZ R55, R0, R55 ;  /* 0x0000003700377220 */ /* 0x000fe20000410000 */
[----:B---3--:R-:W-:Y:S01]  /*11020*/  F2FP.BF16.PACK_AB R131, R170, R169 ;  /* 0x000000a9aa83723e */ /* 0x008fe200000010ff */
[C---:B------:R-:W-:Y:S01]  /*11030*/  FMUL.FTZ R56, R2.reuse, R56 ;  /* 0x0000003802387220 */ /* 0x040fe20000410000 */
[----:B------:R-:W-:Y:S01]  /*11040*/  MUFU.EX2 R174, R174 ;  /* 0x000000ae00ae7308 */ /* 0x000fe20000000800 */
[----:B------:R-:W-:Y:S02]  /*11050*/  FMUL.FTZ R57, R2, R57 ;  /* 0x0000003902397220 */ /* 0x000fe40000410000 */
[C---:B------:R-:W-:Y:S01]  /*11060*/  FMUL.FTZ R58, R0.reuse, R58 ;  /* 0x0000003a003a7220 */ /* 0x040fe20000410000 */
[----:B------:R2:W-:Y:S01]  /*11070*/  @P0 LDGSTS.E.BYPASS.LTC128B.128 [R217+0x7100], [R150.64], !P3 ;  /* 0x0710000096d90fae */ /* 0x0005e2000d901d46 */
[----:B------:R-:W-:Y:S02]  /*11080*/  FMUL.FTZ R59, R0, R59 ;  /* 0x0000003b003b7220 */ /* 0x000fe40000410000 */
[C---:B------:R-:W-:Y:S02]  /*11090*/  FMUL.FTZ R60, R2.reuse, R60 ;  /* 0x0000003c023c7220 */ /* 0x040fe40000410000 */
[----:B------:R-:W-:Y:S01]  /*110a0*/  FMUL.FTZ R61, R2, R61 ;  /* 0x0000003d023d7220 */ /* 0x000fe20000410000 */
[----:B------:R-:W-:Y:S01]  /*110b0*/  MUFU.EX2 R177, R177 ;  /* 0x000000b100b17308 */ /* 0x000fe20000000800 */
[C---:B------:R-:W-:Y:S01]  /*110c0*/  FMUL.FTZ R62, R0.reuse, R62 ;  /* 0x0000003e003e7220 */ /* 0x040fe20000410000 */
[----:B------:R3:W-:Y:S01]  /*110d0*/  @P0 LDGSTS.E.BYPASS.LTC128B.128 [R217+0x9100], [R160.64], !P6 ;  /* 0x09100000a0d90fae */ /* 0x0007e2000f101d46 */
[----:B------:R-:W-:Y:S02]  /*110e0*/  FMUL.FTZ R63, R0, R63 ;  /* 0x0000003f003f7220 */ /* 0x000fe40000410000 */
[C---:B------:R-:W-:Y:S02]  /*110f0*/  FMUL.FTZ R64, R2.reuse, R64 ;  /* 0x0000004002407220 */ /* 0x040fe40000410000 */
        /* <DEDUP_REMOVED lines=8> */
[----:B------:R-:W5:Y:S01]  /*11180*/  LDSM.16.MT88.4 R144, [R194] ;  /* 0x00000000c290783b */ /* 0x000f620000004200 */
[----:B------:R-:W-:Y:S02]  /*11190*/  FMUL.FTZ R71, R0, R71 ;  /* 0x0000004700477220 */ /* 0x000fe40000410000 */
[C---:B------:R-:W-:Y:S02]  /*111a0*/  FMUL.FTZ R72, R2.reuse, R72 ;  /* 0x0000004802487220 */ /* 0x040fe40000410000 */
[----:B------:R-:W-:Y:S02]  /*111b0*/  FMUL.FTZ R73, R2, R73 ;  /* 0x0000004902497220 */ /* 0x000fe40000410000 */
[C---:B------:R-:W-:Y:S01]  /*111c0*/  FMUL.FTZ R74, R0.reuse, R74 ;  /* 0x0000004a004a7220 */ /* 0x040fe20000410000 */
[----:B--2---:R-:W2:Y:S01]  /*111d0*/  LDSM.16.MT88.4 R148, [R193] ;  /* 0x00000000c194783b */ /* 0x004ea20000004200 */
[----:B------:R-:W-:Y:S02]  /*111e0*/  FMUL.FTZ R75, R0, R75 ;  /* 0x0000004b004b7220 */ /* 0x000fe40000410000 */
[C---:B------:R-:W-:Y:S02]  /*111f0*/  FMUL.FTZ R76, R2.reuse, R76 ;  /* 0x0000004c024c7220 */ /* 0x040fe40000410000 */
[----:B------:R-:W-:Y:S02]  /*11200*/  FMUL.FTZ R77, R2, R77 ;  /* 0x0000004d024d7220 */ /* 0x000fe40000410000 */
[C---:B------:R-:W-:Y:S01]  /*11210*/  FMUL.FTZ R78, R0.reuse, R78 ;  /* 0x0000004e004e7220 */ /* 0x040fe20000410000 */
[----:B----4-:R-:W4:Y:S01]  /*11220*/  LDSM.16.MT88.4 R152, [R192] ;  /* 0x00000000c098783b */ /* 0x010f220000004200 */
[----:B------:R-:W-:Y:S02]  /*11230*/  FMUL.FTZ R79, R0, R79 ;  /* 0x0000004f004f7220 */ /* 0x000fe40000410000 */
[C---:B------:R-:W-:Y:S02]  /*11240*/  FMUL.FTZ R80, R2.reuse, R80 ;  /* 0x0000005002507220 */ /* 0x040fe40000410000 */
[----:B------:R-:W-:Y:S02]  /*11250*/  FMUL.FTZ R81, R2, R81 ;  /* 0x0000005102517220 */ /* 0x000fe40000410000 */
[C---:B------:R-:W-:Y:S01]  /*11260*/  FMUL.FTZ R82, R0.reuse, R82 ;  /* 0x0000005200527220 */ /* 0x040fe20000410000 */
[----:B------:R-:W3:Y:S01]  /*11270*/  LDSM.16.MT88.4 R124, [R191] ;  /* 0x00000000bf7c783b */ /* 0x000ee20000004200 */
[----:B------:R-:W-:Y:S02]  /*11280*/  FMUL.FTZ R83, R0, R83 ;  /* 0x0000005300537220 */ /* 0x000fe40000410000 */
[C---:B------:R-:W-:Y:S02]  /*11290*/  FMUL.FTZ R84, R2.reuse, R84 ;  /* 0x0000005402547220 */ /* 0x040fe40000410000 */
[----:B------:R-:W-:Y:S02]  /*112a0*/  FMUL.FTZ R85, R2, R85 ;  /* 0x0000005502557220 */ /* 0x000fe40000410000 */
[C---:B------:R-:W-:Y:S01]  /*112b0*/  FMUL.FTZ R86, R0.reuse, R86 ;  /* 0x0000005600567220 */ /* 0x040fe20000410000 */
[----:B-1----:R-:W-:Y:S01]  /*112c0*/  LDSM.16.MT88.4 R156, [R194+0x2800] ;  /* 0x00280000c29c783b */ /* 0x002fe20000004200 */
[----:B------:R-:W-:Y:S02]  /*112d0*/  FMUL.FTZ R87, R0, R87 ;  /* 0x0000005700577220 */ /* 0x000fe40000410000 */
[C---:B------:R-:W-:Y:S02]  /*112e0*/  FMUL.FTZ R88, R2.reuse, R88 ;  /* 0x0000005802587220 */ /* 0x040fe40000410000 */
[----:B------:R-:W-:Y:S02]  /*112f0*/  FMUL.FTZ R89, R2, R89 ;  /* 0x0000005902597220 */ /* 0x000fe40000410000 */
[C---:B------:R-:W-:Y:S01]  /*11300*/  FMUL.FTZ R90, R0.reuse, R90 ;  /* 0x0000005a005a7220 */ /* 0x040fe20000410000 */
[C---:B-----5:R-:W-:Y:S01]  /*11310*/  HMMA.16816.F32.BF16 R4, R128.reuse, R144, R4 ;  /* 0x000000908004723c */ /* 0x060fe20000041804 */
[----:B------:R-:W0:Y:S04]  /*11320*/  LDGDEPBAR ;  /* 0x00000000000079af */ /* 0x000e280000000000 */
[----:B------:R-:W-:Y:S02]  /*11330*/  FMUL.FTZ R91, R0, R91 ;  /* 0x0000005b005b7220 */ /* 0x000fe40000410000 */
[C---:B------:R-:W-:Y:S01]  /*11340*/  FMUL.FTZ R92, R2.reuse, R92 ;  /* 0x0000005c025c7220 */ /* 0x040fe20000410000 */
        /* <DEDUP_REMOVED lines=11> */
[C---:B----4-:R-:W-:Y:S04]  /*11400*/  HMMA.16816.F32.BF16 R44, R128.reuse, R152, R44 ;  /* 0x00000098802c723c */ /* 0x050fe8000004182c */
[----:B------:R-:W-:Y:S02]  /*11410*/  FMUL.FTZ R99, R0, R99 ;  /* 0x0000006300637220 */ /* 0x000fe40000410000 */
[--C-:B------:R-:W-:Y:S02]  /*11420*/  FFMA.FTZ R175, R14, c[0x0][0x2d0], -R171.reuse ;  /* 0x0000b4000eaf7a23 */ /* 0x100fe400000108ab */
[C---:B------:R-:W-:Y:S01]  /*11430*/  HMMA.16816.F32.BF16 R48, R128.reuse, R154, R48 ;  /* 0x0000009a8030723c */ /* 0x040fe20000041830 */
[----:B------:R-:W-:Y:S03]  /*11440*/  LDSM.16.MT88.4 R152, [R191+0x800] ;  /* 0x00080000bf98783b */ /* 0x000fe60000004200 */
[C---:B------:R-:W-:Y:S01]  /*11450*/  FMUL.FTZ R14, R0.reuse, R122 ;  /* 0x0000007a000e7220 */ /* 0x040fe20000410000 */
[----:B------:R-:W-:Y:S01]  /*11460*/  MUFU.EX2 R175, R175 ;  /* 0x000000af00af7308 */ /* 0x000fe20000000800 */
[--C-:B------:R-:W-:Y:S02]  /*11470*/  FFMA.FTZ R176, R15, c[0x0][0x2d0], -R171.reuse ;  /* 0x0000b4000fb07a23 */ /* 0x100fe400000108ab */
[C---:B---3--:R-:W-:Y:S04]  /*11480*/  HMMA.16816.F32.BF16 R52, R128.reuse, R124, R52 ;  /* 0x0000007c8034723c */ /* 0x048fe80000041834 */
[----:B------:R-:W-:Y:S02]  /*11490*/  FMUL.FTZ R15, R0, R123 ;  /* 0x0000007b000f7220 */ /* 0x000fe40000410000 */
[----:B------:R-:W-:Y:S01]  /*114a0*/  LDSM.16.MT88.4 R120, [R191+0x4000] ;  /* 0x00400000bf78783b */ /* 0x000fe20000004200 */
[--C-:B------:R-:W-:Y:S01]  /*114b0*/  FFMA.FTZ R19, R19, c[0x0][0x2d0], -R171.reuse ;  /* 0x0000b40013137a23 */ /* 0x100fe200000108ab */
[C---:B------:R-:W-:Y:S01]  /*114c0*/  HMMA.16816.F32.BF16 R56, R128.reuse, R126, R56 ;  /* 0x0000007e8038723c */ /* 0x040fe20000041838 */
[----:B------:R-:W-:Y:S03]  /*114d0*/  MUFU.EX2 R176, R176 ;  /* 0x000000b000b07308 */ /* 0x000fe60000000800 */
[C---:B------:R-:W-:Y:S02]  /*114e0*/  FMUL.FTZ R100, R2.reuse, R100 ;  /* 0x0000006402647220 */ /* 0x040fe40000410000 */
[----:B------:R-:W3:Y:S01]  /*114f0*/  LDSM.16.MT88.4 R124, [R192+0x2000] ;  /* 0x00200000c07c783b */ /* 0x000ee20000004200 */
[----:B------:R-:W-:Y:S01]  /*11500*/  FMUL.FTZ R101, R2, R101 ;  /* 0x0000006502657220 */ /* 0x000fe20000410000 */
[C---:B-1----:R-:W-:Y:S03]  /*11510*/  HMMA.16816.F32.BF16 R60, R128.reuse, R144, R60 ;  /* 0x00000090803c723c */ /* 0x042fe6000004183c */
[----:B------:R-:W1:Y:S01]  /*11520*/  MUFU.EX2 R162, R19 ;  /* 0x0000001300a27308 */ /* 0x000e620000000800 */
[C---:B------:R-:W-:Y:S02]  /*11530*/  FMUL.FTZ R102, R0.reuse, R102 ;  /* 0x0000006600667220 */ /* 0x040fe40000410000 */
[----:B------:R-:W-:Y:S02]  /*11540*/  FMUL.FTZ R103, R0, R103 ;  /* 0x0000006700677220 */ /* 0x000fe40000410000 */
[C---:B------:R-:W-:Y:S01]  /*11550*/  HMMA.16816.F32.BF16 R64, R128.reuse, R146, R64 ;  /* 0x000000928040723c */ /* 0x040fe20000041840 */
[----:B------:R-:W4:Y:S03]  /*11560*/  LDSM.16.MT88.4 R144, [R191+0x2000] ;  /* 0x00200000bf90783b */ /* 0x000f260000004200 */
[C---:B------:R-:W-:Y:S02]  /*11570*/  FMUL.FTZ R104, R2.reuse, R104 ;  /* 0x0000006802687220 */ /* 0x040fe40000410000 */
[----:B------:R-:W-:Y:S02]  /*11580*/  FMUL.FTZ R105, R2, R105 ;  /* 0x0000006902697220 */ /* 0x000fe40000410000 */
[C---:B--2---:R-:W-:Y:S04]  /*11590*/  HMMA.16816.F32.BF16 R68, R128.reuse, R148, R68 ;  /* 0x000000948044723c */ /* 0x044fe80000041844 */
[C---:B------:R-:W-:Y:S02]  /*115a0*/  FMUL.FTZ R106, R0.reuse, R106 ;  /* 0x0000006a006a7220 */ /* 0x040fe40000410000 */
[----:B------:R-:W-:Y:S02]  /*115b0*/  FMUL.FTZ R107, R0, R107 ;  /* 0x0000006b006b7220 */ /* 0x000fe40000410000 */
[C---:B------:R-:W-:Y:S01]  /*115c0*/  HMMA.16816.F32.BF16 R72, R128.reuse, R150, R72 ;  /* 0x000000968048723c */ /* 0x040fe20000041848 */
[----:B------:R-:W2:Y:S03]  /*115d0*/  LDSM.16.MT88.4 R148, [R194+0x4000] ;  /* 0x00400000c294783b */ /* 0x000ea60000004200 */
[C---:B------:R-:W-:Y:S02]  /*115e0*/  FMUL.FTZ R108, R2.reuse, R108 ;  /* 0x0000006c026c7220 */ /* 0x040fe40000410000 */
[----:B------:R-:W-:Y:S02]  /*115f0*/  FMUL.FTZ R109, R2, R109 ;  /* 0x0000006d026d7220 */ /* 0x000fe40000410000 */
[C---:B------:R-:W-:Y:S04]  /*11600*/  FMUL.FTZ R110, R0.reuse, R110 ;  /* 0x0000006e006e7220 */ /* 0x040fe80000410000 */
[----:B------:R-:W-:Y:S01]  /*11610*/  FMUL.FTZ R111, R0, R111 ;  /* 0x0000006f006f7220 */ /* 0x000fe20000410000 */
[C---:B---3--:R-:W-:Y:S03]  /*11620*/  HMMA.16816.F32.BF16 R76, R128.reuse, R124, R76 ;  /* 0x0000007c804c723c */ /* 0x048fe6000004184c */
[----:B------:R-:W-:Y:S02]  /*11630*/  FFMA.FTZ R179, R18, c[0x0][0x2d0], -R171 ;  /* 0x0000b40012b37a23 */ /* 0x000fe400000108ab */
[C---:B------:R-:W-:Y:S01]  /*11640*/  FMUL.FTZ R16, R2.reuse, R116 ;  /* 0x0000007402107220 */ /* 0x040fe20000410000 */
[----:B-1----:R-:W-:Y:S01]  /*11650*/  MOV R116, R162 ;  /* 0x000000a200747202 */ /* 0x002fe20000000f00 */
[----:B------:R-:W-:Y:S01]  /*11660*/  FMUL.FTZ R17, R2, R117 ;  /* 0x0000007502117220 */ /* 0x000fe20000410000 */
[C---:B------:R-:W-:Y:S01]  /*11670*/  HMMA.16816.F32.BF16 R80, R128.reuse, R126, R80 ;  /* 0x0000007e8050723c */ /* 0x040fe20000041850 */
[----:B------:R-:W1:Y:S01]  /*11680*/  LDSM.16.MT88.4 R124, [R193+0x4000] ;  /* 0x00400000c17c783b */ /* 0x000e620000004200 */
[----:B------:R-:W3:Y:S02]  /*11690*/  MUFU.EX2 R179, R179 ;  /* 0x000000b300b37308 */ /* 0x000ee40000000800 */
[----:B------:R-:W-:Y:S01]  /*116a0*/  F2FP.BF16.PACK_AB R117, R176, R175 ;  /* 0x000000afb075723e */ /* 0x000fe200000010ff */
[----:B------:R-:W-:Y:S01]  /*116b0*/  FMUL.FTZ R18, R0, R118 ;  /* 0x0000007600127220 */ /* 0x000fe20000410000 */
[----:B------:R-:W-:Y:S01]  /*116c0*/  F2FP.BF16.PACK_AB R118, R178, R177 ;  /* 0x000000b1b276723e */ /* 0x000fe200000010ff */
[----:B------:R-:W-:Y:S01]  /*116d0*/  FMUL.FTZ R19, R0, R119 ;  /* 0x0000007700137220 */ /* 0x000fe20000410000 */
[C---:B----4-:R-:W-:Y:S01]  /*116e0*/  HMMA.16816.F32.BF16 R84, R128.reuse, R144, R84 ;  /* 0x000000908054723c */ /* 0x050fe20000041854 */
[----:B------:R-:W-:Y:S03]  /*116f0*/  LDSM.16.MT88.4 R160, [R193+0x2800] ;  /* 0x00280000c1a0783b */ /* 0x000fe60000004200 */
[C---:B------:R-:W-:Y:S02]  /*11700*/  FMUL.FTZ R112, R2.reuse, R112 ;  /* 0x0000007002707220 */ /* 0x040fe40000410000 */
[----:B------:R-:W-:Y:S02]  /*11710*/  FMUL.FTZ R113, R2, R113 ;  /* 0x0000007102717220 */ /* 0x000fe40000410000 */
[C---:B------:R-:W-:Y:S01]  /*11720*/  HMMA.16816.F32.BF16 R88, R128.reuse, R146, R88 ;  /* 0x000000928058723c */ /* 0x040fe20000041858 */
[----:B------:R-:W4:Y:S03]  /*11730*/  LDSM.16.MT88.4 R144, [R192+0x4000] ;  /* 0x00400000c090783b */ /* 0x000f260000004200 */
[C---:B------:R-:W-:Y:S02]  /*11740*/  FMUL.FTZ R114, R0.reuse, R114 ;  /* 0x0000007200727220 */ /* 0x040fe40000410000 */
[----:B------:R-:W-:Y:S02]  /*11750*/  FMUL.FTZ R115, R0, R115 ;  /* 0x0000007300737220 */ /* 0x000fe40000410000 */
[C---:B--2---:R-:W-:Y:S04]  /*11760*/  HMMA.16816.F32.BF16 R92, R128.reuse, R148, R92 ;  /* 0x00000094805c723c */ /* 0x044fe8000004185c */
[----:B------:R-:W-:Y:S01]  /*11770*/  FFMA.FTZ R142, R2, R252, R142 ;  /* 0x000000fc028e7223 */ /* 0x000fe2000001008e */
[----:B------:R-:W-:Y:S01]  /*11780*/  MOV R2, R137 ;  /* 0x0000008900027202 */ /* 0x000fe20000000f00 */
[----:B------:R-:W-:Y:S02]  /*11790*/  FFMA.FTZ R168, R0, R251, R168 ;  /* 0x000000fb00a87223 */ /* 0x000fe400000100a8 */
[C---:B------:R-:W-:Y:S01]  /*117a0*/  HMMA.16816.F32.BF16 R96, R128.reuse, R150, R96 ;  /* 0x000000968060723c */ /* 0x040fe20000041860 */
[----:B------:R-:W-:Y:S03]  /*117b0*/  LDSM.16.MT88.4 R148, [R192+0x800] ;  /* 0x00080000c094783b */ /* 0x000fe60000004200 */
[----:B------:R-:W-:Y:S02]  /*117c0*/  FADD.FTZ R142, R164, R142 ;  /* 0x0000008ea48e7221 */ /* 0x000fe40000010000 */
[----:B------:R-:W-:Y:S02]  /*117d0*/  FADD.FTZ R168, R167, R168 ;  /* 0x000000a8a7a87221 */ /* 0x000fe40000010000 */
[----:B------:R-:W-:Y:S01]  /*117e0*/  FADD.FTZ R142, R165, R142 ;  /* 0x0000008ea58e7221 */ /* 0x000fe20000010000 */
[C---:B-1----:R-:W-:Y:S03]  /*117f0*/  HMMA.16816.F32.BF16 R12, R128.reuse, R124, R12 ;  /* 0x0000007c800c723c */ /* 0x042fe6000004180c */
[----:B------:R-:W-:Y:S02]  /*11800*/  FADD.FTZ R168, R169, R168 ;  /* 0x000000a8a9a87221 */ /* 0x000fe40000010000 */
[----:B------:R-:W-:Y:S02]  /*11810*/  FADD.FTZ R166, R166, R142 ;  /* 0x0000008ea6a67221 */ /* 0x000fe40000010000 */
[----:B------:R-:W-:Y:S01]  /*11820*/  FADD.FTZ R170, R170, R168 ;  /* 0x000000a8aaaa7221 */ /* 0x000fe20000010000 */
[C---:B------:R-:W-:Y:S01]  /*11830*/  HMMA.16816.F32.BF16 R100, R128.reuse, R126, R100 ;  /* 0x0000007e8064723c */ /* 0x040fe20000041864 */
[----:B------:R-:W1:Y:S03]  /*11840*/  LDSM.16.MT88.4 R124, [R194+0x800] ;  /* 0x00080000c27c783b */ /* 0x000e660000004200 */
[----:B------:R-:W-:Y:S02]  /*11850*/  FADD.FTZ R166, R172, R166 ;  /* 0x000000a6aca67221 */ /* 0x000fe40000010000 */
[----:B------:R-:W-:Y:S02]  /*11860*/  FADD.FTZ R170, R175, R170 ;  /* 0x000000aaafaa7221 */ /* 0x000fe40000010000 */
[C---:B----4-:R-:W-:Y:S04]  /*11870*/  HMMA.16816.F32.BF16 R104, R128.reuse, R144, R104 ;  /* 0x000000908068723c */ /* 0x050fe80000041868 */
[----:B------:R-:W-:Y:S04]  /*11880*/  FADD.FTZ R176, R176, R170 ;  /* 0x000000aab0b07221 */ /* 0x000fe80000010000 */
[C---:B------:R-:W-:Y:S01]  /*11890*/  HMMA.16816.F32.BF16 R108, R128.reuse, R146, R108 ;  /* 0x00000092806c723c */ /* 0x040fe2000004186c */
[----:B------:R-:W2:Y:S03]  /*118a0*/  LDSM.16.MT88.4 R144, [R193+0x800] ;  /* 0x00080000c190783b */ /* 0x000ea60000004200 */
[----:B---3--:R-:W-:Y:S04]  /*118b0*/  FADD.FTZ R0, R179, R176 ;  /* 0x000000b0b3007221 */ /* 0x008fe80000010000 */
[C---:B------:R-:W-:Y:S08]  /*118c0*/  HMMA.16816.F32.BF16 R16, R128.reuse, R120, R16 ;  /* 0x000000788010723c */ /* 0x040ff00000041810 */
[----:B------:R-:W-:Y:S01]  /*118d0*/  HMMA.16816.F32.BF16 R112, R128, R122, R112 ;  /* 0x0000007a8070723c */ /* 0x000fe20000041870 */
[----:B------:R-:W3:Y:S06]  /*118e0*/  LDSM.16.MT88.4 R120, [R192+0x2800] ;  /* 0x00280000c078783b */ /* 0x000eec0000004200 */
[----:B------:R-:W-:Y:S02]  /*118f0*/  MOV R131, R116 ;  /* 0x0000007400837202 */ /* 0x000fe40000000f00 */
[C---:B------:R-:W-:Y:S03]  /*11900*/  F2FP.BF16.PACK_AB R116, R174.reuse, R172 ;  /* 0x000000acae74723e */ /* 0x040fe600000010ff */
[----:B------:R-:W-:Y:S01]  /*11910*/  F2FP.BF16.PACK_AB R119, R131, R179 ;  /* 0x000000b38377723e */ /* 0x000fe200000010ff */
[----:B------:R-:W-:Y:S04]  /*11920*/  FADD.FTZ R174, R174, R166 ;  /* 0x000000a6aeae7221 */ /* 0x000fe80000010000 */
[----:B------:R-:W-:Y:S02]  /*11930*/  FADD.FTZ R174, R177, R174 ;  /* 0x000000aeb1ae7221 */ /* 0x000fe40000010000 */
[C---:B-1----:R-:W-:Y:S05]  /*11940*/  HMMA.16816.F32.BF16 R4, R116.reuse, R124, R4 ;  /* 0x0000007c7404723c */ /* 0x042fea0000041804 */
[----:B------:R-:W-:Y:S03]  /*11950*/  FADD.FTZ R178, R178, R174 ;  /* 0x000000aeb2b27221 */ /* 0x000fe60000010000 */
[C---:B------:R-:W-:Y:S01]  /*11960*/  HMMA.16816.F32.BF16 R8, R116.reuse, R126, R8 ;  /* 0x0000007e7408723c */ /* 0x040fe20000041808 */
[----:B------:R-:W1:Y:S07]  /*11970*/  LDSM.16.MT88.4 R124, [R191+0x2800] ;  /* 0x00280000bf7c783b */ /* 0x000e6e0000004200 */
[C---:B--2---:R-:W-:Y:S08]  /*11980*/  HMMA.16816.F32.BF16 R36, R116.reuse, R144, R36 ;  /* 0x000000907424723c */ /* 0x044ff00000041824 */
[C---:B------:R-:W-:Y:S01]  /*11990*/  HMMA.16816.F32.BF16 R40, R116.reuse, R146, R40 ;  /* 0x000000927428723c */ /* 0x040fe20000041828 */
[----:B------:R-:W-:Y:S07]  /*119a0*/  LDSM.16.MT88.4 R144, [R193+0x4800] ;  /* 0x00480000c190783b */ /* 0x000fee0000004200 */
[C---:B------:R-:W-:Y:S08]  /*119b0*/  HMMA.16816.F32.BF16 R44, R116.reuse, R148, R44 ;  /* 0x00000094742c723c */ /* 0x040ff0000004182c */
[C---:B------:R-:W-:Y:S01]  /*119c0*/  HMMA.16816.F32.BF16 R48, R116.reuse, R150, R48 ;  /* 0x000000967430723c */ /* 0x040fe20000041830 */
[----:B------:R-:W-:Y:S07]  /*119d0*/  LDSM.16.MT88.4 R148, [R192+0x1000] ;  /* 0x00100000c094783b */ /* 0x000fee0000004200 */
[C---:B------:R-:W-:Y:S07]  /*119e0*/  HMMA.16816.F32.BF16 R52, R116.reuse, R152, R52 ;  /* 0x000000987434723c */ /* 0x040fee0000041834 */
[--C-:B------:R-:W-:Y:S01]  /*119f0*/  FFMA.FTZ R152, R20, c[0x0][0x2d0], -R173.reuse ;  /* 0x0000b40014987a23 */ /* 0x100fe200000108ad */
[C---:B------:R-:W-:Y:S04]  /*11a00*/  HMMA.16816.F32.BF16 R56, R116.reuse, R154, R56 ;  /* 0x0000009a7438723c */ /* 0x040fe80000041838 */
[----:B------:R-:W-:Y:S01]  /*11a10*/  FFMA.FTZ R153, R21, c[0x0][0x2d0], -R173 ;  /* 0x0000b40015997a23 */ /* 0x000fe200000108ad */
[----:B------:R-:W2:Y:S02]  /*11a20*/  MUFU.EX2 R152, R152 ;  /* 0x0000009800987308 */ /* 0x000ea40000000800 */
[--C-:B------:R-:W-:Y:S01]  /*11a30*/  FFMA.FTZ R154, R22, c[0x0][0x2d0], -R171.reuse ;  /* 0x0000b400169a7a23 */ /* 0x100fe200000108ab */
[C---:B------:R-:W-:Y:S04]  /*11a40*/  HMMA.16816.F32.BF16 R60, R116.reuse, R156, R60 ;  /* 0x0000009c743c723c */ /* 0x040fe8000004183c */
[----:B------:R-:W-:Y:S02]  /*11a50*/  FFMA.FTZ R155, R23, c[0x0][0x2d0], -R171 ;  /* 0x0000b400179b7a23 */ /* 0x000fe400000108ab */
[----:B------:R-:W-:Y:S01]  /*11a60*/  LDSM.16.MT88.4 R20, [R192+0x4800] ;  /* 0x00480000c014783b */ /* 0x000fe20000004200 */
[--C-:B------:R-:W-:Y:S01]  /*11a70*/  FFMA.FTZ R156, R24, c[0x0][0x2d0], -R173.reuse ;  /* 0x0000b400189c7a23 */ /* 0x100fe200000108ad */
[C---:B------:R-:W-:Y:S01]  /*11a80*/  HMMA.16816.F32.BF16 R64, R116.reuse, R158, R64 ;  /* 0x0000009e7440723c */ /* 0x040fe20000041840 */
[----:B------:R-:W-:Y:S03]  /*11a90*/  MUFU.EX2 R153, R153 ;  /* 0x0000009900997308 */ /* 0x000fe60000000800 */
[----:B------:R-:W-:Y:S03]  /*11aa0*/  FFMA.FTZ R157, R25, c[0x0][0x2d0], -R173 ;  /* 0x0000b400199d7a23 */ /* 0x000fe600000108ad */
[--C-:B------:R-:W-:Y:S01]  /*11ab0*/  FFMA.FTZ R158, R26, c[0x0][0x2d0], -R171.reuse ;  /* 0x0000b4001a9e7a23 */ /* 0x100fe200000108ab */
[C---:B------:R-:W-:Y:S03]  /*11ac0*/  HMMA.16816.F32.BF16 R68, R116.reuse, R160, R68 ;  /* 0x000000a07444723c */ /* 0x040fe60000041844 */
[----:B------:R-:W4:Y:S01]  /*11ad0*/  MUFU.EX2 R154, R154 ;  /* 0x0000009a009a7308 */ /* 0x000f220000000800 */
[----:B------:R-:W-:Y:S02]  /*11ae0*/  FFMA.FTZ R159, R27, c[0x0][0x2d0], -R171 ;  /* 0x0000b4001b9f7a23 */ /* 0x000fe400000108ab */
[----:B------:R-:W-:Y:S01]  /*11af0*/  LDSM.16.MT88.4 R24, [R191+0x1000] ;  /* 0x00100000bf18783b */ /* 0x000fe20000004200 */
[----:B------:R-:W-:Y:S01]  /*11b00*/  MOV R161, R131 ;  /* 0x0000008300a17202 */ /* 0x000fe20000000f00 */
[C---:B------:R-:W-:Y:S04]  /*11b10*/  HMMA.16816.F32.BF16 R72, R116.reuse, R162, R72 ;  /* 0x000000a27448723c */ /* 0x040fe80000041848 */
[----:B------:R-:W-:Y:S01]  /*11b20*/  FADD.FTZ R0, R161, R0 ;  /* 0x00000000a1007221 */ /* 0x000fe20000010000 */
[----:B------:R-:W5:Y:S01]  /*11b30*/  MUFU.EX2 R155, R155 ;  /* 0x0000009b009b7308 */ /* 0x000f620000000800 */
[----:B------:R-:W5:Y:S01]  /*11b40*/  LDSM.16.MT88.4 R128, [R194+0x4800] ;  /* 0x00480000c280783b */ /* 0x000f620000004200 */
[----:B--2---:R-:W-:Y:S01]  /*11b50*/  FADD.FTZ R178, R152, R178 ;  /* 0x000000b298b27221 */ /* 0x004fe20000010000 */
[C---:B---3--:R-:W-:Y:S07]  /*11b60*/  HMMA.16816.F32.BF16 R76, R116.reuse, R120, R76 ;  /* 0x00000078744c723c */ /* 0x048fee000004184c */
[----:B------:R-:W-:Y:S01]  /*11b70*/  MUFU.EX2 R156, R156 ;  /* 0x0000009c009c7308 */ /* 0x000fe20000000800 */
[C---:B------:R-:W-:Y:S01]  /*11b80*/  HMMA.16816.F32.BF16 R80, R116.reuse, R122, R80 ;  /* 0x0000007a7450723c */ /* 0x040fe20000041850 */
[----:B------:R-:W2:Y:S03]  /*11b90*/  LDSM.16.MT88.4 R120, [R191+0x4800] ;  /* 0x00480000bf78783b */ /* 0x000ea60000004200 */
[----:B----4-:R-:W-:Y:S04]  /*11ba0*/  FADD.FTZ R0, R154, R0 ;  /* 0x000000009a007221 */ /* 0x010fe80000010000 */
[C---:B-1----:R-:W-:Y:S01]  /*11bb0*/  HMMA.16816.F32.BF16 R84, R116.reuse, R124, R84 ;  /* 0x0000007c7454723c */ /* 0x042fe20000041854 */
[----:B------:R-:W1:Y:S07]  /*11bc0*/  MUFU.EX2 R157, R157 ;  /* 0x0000009d009d7308 */ /* 0x000e6e0000000800 */
[C---:B------:R-:W-:Y:S01]  /*11bd0*/  HMMA.16816.F32.BF16 R88, R116.reuse, R126, R88 ;  /* 0x0000007e7458723c */ /* 0x040fe20000041858 */
[----:B------:R-:W3:Y:S02]  /*11be0*/  LDSM.16.MT88.4 R124, [R194+0x1000] ;  /* 0x00100000c27c783b */ /* 0x000ee40000004200 */
[----:B------:R-:W-:Y:S10]  /*11bf0*/  MUFU.EX2 R158, R158 ;  /* 0x0000009e009e7308 */ /* 0x000ff40000000800 */
[----:B------:R-:W4:Y:S01]  /*11c00*/  MUFU.EX2 R159, R159 ;  /* 0x0000009f009f7308 */ /* 0x000f220000000800 */
[C---:B-----5:R-:W-:Y:S08]  /*11c10*/  HMMA.16816.F32.BF16 R92, R116.reuse, R128, R92 ;  /* 0x00000080745c723c */ /* 0x060ff0000004185c */
[C---:B------:R-:W-:Y:S01]  /*11c20*/  HMMA.16816.F32.BF16 R96, R116.reuse, R130, R96 ;  /* 0x000000827460723c */ /* 0x040fe20000041860 */
[----:B------:R-:W5:Y:S07]  /*11c30*/  LDSM.16.MT88.4 R128, [R193+0x1000] ;  /* 0x00100000c180783b */ /* 0x000f6e0000004200 */
[C---:B------:R-:W-:Y:S08]  /*11c40*/  HMMA.16816.F32.BF16 R12, R116.reuse, R144, R12 ;  /* 0x00000090740c723c */ /* 0x040ff0000004180c */
[C---:B------:R-:W-:Y:S01]  /*11c50*/  HMMA.16816.F32.BF16 R100, R116.reuse, R146, R100 ;  /* 0x000000927464723c */ /* 0x040fe20000041864 */
[----:B------:R-:W5:Y:S07]  /*11c60*/  LDSM.16.MT88.4 R144, [R194+0x3000] ;  /* 0x00300000c290783b */ /* 0x000f6e0000004200 */
[C---:B------:R-:W-:Y:S07]  /*11c70*/  HMMA.16816.F32.BF16 R104, R116.reuse, R20, R104 ;  /* 0x000000147468723c */ /* 0x040fee0000041868 */
[----:B------:R-:W-:Y:S01]  /*11c80*/  F2FP.BF16.PACK_AB R20, R153, R152 ;  /* 0x000000989914723e */ /* 0x000fe200000010ff */
[C---:B------:R-:W-:Y:S04]  /*11c90*/  HMMA.16816.F32.BF16 R108, R116.reuse, R22, R108 ;  /* 0x00000016746c723c */ /* 0x040fe8000004186c */
[----:B------:R-:W-:Y:S01]  /*11ca0*/  F2FP.BF16.PACK_AB R21, R155, R154 ;  /* 0x0000009a9b15723e */ /* 0x000fe200000010ff */
[----:B------:R-:W-:Y:S02]  /*11cb0*/  FADD.FTZ R153, R153, R178 ;  /* 0x000000b299997221 */ /* 0x000fe40000010000 */
[----:B-1----:R-:W-:Y:S01]  /*11cc0*/  F2FP.BF16.PACK_AB R22, R157, R156 ;  /* 0x0000009c9d16723e */ /* 0x002fe200000010ff */
[C---:B--2---:R-:W-:Y:S04]  /*11cd0*/  HMMA.16816.F32.BF16 R16, R116.reuse, R120, R16 ;  /* 0x000000787410723c */ /* 0x044fe80000041810 */
[----:B----4-:R-:W-:Y:S01]  /*11ce0*/  F2FP.BF16.PACK_AB R23, R159, R158 ;  /* 0x0000009e9f17723e */ /* 0x010fe200000010ff */
[----:B------:R-:W-:Y:S01]  /*11cf0*/  FADD.FTZ R155, R155, R0 ;  /* 0x000000009b9b7221 */ /* 0x000fe20000010000 */
[----:B------:R-:W-:Y:S01]  /*11d00*/  MOV R0, R3 ;  /* 0x0000000300007202 */ /* 0x000fe20000000f00 */
[----:B------:R-:W-:Y:S01]  /*11d10*/  FADD.FTZ R153, R156, R153 ;  /* 0x000000999c997221 */ /* 0x000fe20000010000 */
[----:B------:R-:W-:Y:S01]  /*11d20*/  HMMA.16816.F32.BF16 R112, R116, R122, R112 ;  /* 0x0000007a7470723c */ /* 0x000fe20000041870 */
[----:B------:R-:W1:Y:S03]  /*11d30*/  LDSM.16.MT88.4 R116, [R193+0x3000] ;  /* 0x00300000c174783b */ /* 0x000e660000004200 */
[----:B------:R-:W-:Y:S02]  /*11d40*/  FADD.FTZ R155, R158, R155 ;  /* 0x0000009b9e9b7221 */ /* 0x000fe40000010000 */
[----:B------:R-:W-:Y:S02]  /*11d50*/  FADD.FTZ R157, R157, R153 ;  /* 0x000000999d9d7221 */ /* 0x000fe40000010000 */
[C---:B---3--:R-:W-:Y:S01]  /*11d60*/  HMMA.16816.F32.BF16 R4, R20.reuse, R124, R4 ;  /* 0x0000007c1404723c */ /* 0x048fe20000041804 */
[----:B------:R-:W2:Y:S04]  /*11d70*/  LDSM.16.MT88.4 R120, [R192+0x3000] ;  /* 0x00300000c078783b */ /* 0x000ea80000004200 */
[----:B------:R-:W-:Y:S03]  /*11d80*/  FADD.FTZ R159, R159, R155 ;  /* 0x0000009b9f9f7221 */ /* 0x000fe60000010000 */
[C---:B------:R-:W-:Y:S01]  /*11d90*/  HMMA.16816.F32.BF16 R8, R20.reuse, R126, R8 ;  /* 0x0000007e1408723c */ /* 0x040fe20000041808 */
[----:B------:R-:W-:Y:S07]  /*11da0*/  LDSM.16.MT88.4 R124, [R192+0x5000] ;  /* 0x00500000c07c783b */ /* 0x000fee0000004200 */
[C---:B-----5:R-:W-:Y:S08]  /*11db0*/  HMMA.16816.F32.BF16 R36, R20.reuse, R128, R36 ;  /* 0x000000801424723c */ /* 0x060ff00000041824 */
[C---:B------:R-:W-:Y:S01]  /*11dc0*/  HMMA.16816.F32.BF16 R40, R20.reuse, R130, R40 ;  /* 0x000000821428723c */ /* 0x040fe20000041828 */
[----:B------:R-:W-:Y:S07]  /*11dd0*/  LDSM.16.MT88.4 R128, [R191+0x5000] ;  /* 0x00500000bf80783b */ /* 0x000fee0000004200 */
[C---:B------:R-:W-:Y:S07]  /*11de0*/  HMMA.16816.F32.BF16 R44, R20.reuse, R148, R44 ;  /* 0x00000094142c723c */ /* 0x040fee000004182c */
[----:B------:R-:W-:Y:S01]  /*11df0*/  FFMA.FTZ R148, R28, c[0x0][0x2d0], -R173 ;  /* 0x0000b4001c947a23 */ /* 0x000fe200000108ad */
[C---:B------:R-:W-:Y:S04]  /*11e00*/  HMMA.16816.F32.BF16 R48, R20.reuse, R150, R48 ;  /* 0x000000961430723c */ /* 0x040fe80000041830 */
[----:B------:R-:W-:Y:S01]  /*11e10*/  FFMA.FTZ R149, R34, c[0x0][0x2d0], -R171 ;  /* 0x0000b40022957a23 */ /* 0x000fe200000108ab */
[----:B------:R-:W3:Y:S03]  /*11e20*/  MUFU.EX2 R148, R148 ;  /* 0x0000009400947308 */ /* 0x000ee60000000800 */
[C---:B------:R-:W-:Y:S07]  /*11e30*/  HMMA.16816.F32.BF16 R52, R20.reuse, R24, R52 ;  /* 0x000000181434723c */ /* 0x040fee0000041834 */
[----:B------:R-:W-:Y:S01]  /*11e40*/  MUFU.EX2 R149, R149 ;  /* 0x0000009500957308 */ /* 0x000fe20000000800 */
[C---:B------:R-:W-:Y:S01]  /*11e50*/  HMMA.16816.F32.BF16 R56, R20.reuse, R26, R56 ;  /* 0x0000001a1438723c */ /* 0x040fe20000041838 */
[----:B------:R-:W4:Y:S07]  /*11e60*/  LDSM.16.MT88.4 R24, [R191+0x3000] ;  /* 0x00300000bf18783b */ /* 0x000f2e0000004200 */
[C---:B------:R-:W-:Y:S04]  /*11e70*/  HMMA.16816.F32.BF16 R60, R20.reuse, R144, R60 ;  /* 0x00000090143c723c */ /* 0x040fe8000004183c */
[----:B---3--:R-:W-:Y:S03]  /*11e80*/  FADD.FTZ R157, R148, R157 ;  /* 0x0000009d949d7221 */ /* 0x008fe60000010000 */
[----:B------:R-:W-:Y:S01]  /*11e90*/  FFMA.FTZ R144, R29, c[0x0][0x2d0], -R173 ;  /* 0x0000b4001d907a23 */ /* 0x000fe200000108ad */
[C---:B------:R-:W-:Y:S04]  /*11ea0*/  HMMA.16816.F32.BF16 R64, R20.reuse, R146, R64 ;  /* 0x000000921440723c */ /* 0x040fe80000041840 */
[--C-:B------:R-:W-:Y:S01]  /*11eb0*/  FFMA.FTZ R145, R30, c[0x0][0x2d0], -R171.reuse ;  /* 0x0000b4001e917a23 */ /* 0x100fe200000108ab */
[----:B------:R-:W3:Y:S02]  /*11ec0*/  MUFU.EX2 R144, R144 ;  /* 0x0000009000907308 */ /* 0x000ee40000000800 */
[----:B------:R-:W-:Y:S01]  /*11ed0*/  FFMA.FTZ R146, R31, c[0x0][0x2d0], -R171 ;  /* 0x0000b4001f927a23 */ /* 0x000fe200000108ab */
[C---:B-1----:R-:W-:Y:S01]  /*11ee0*/  HMMA.16816.F32.BF16 R68, R20.reuse, R116, R68 ;  /* 0x000000741444723c */ /* 0x042fe20000041844 */
[----:B------:R-:W1:Y:S03]  /*11ef0*/  LDSM.16.MT88.4 R28, [R194+0x5000] ;  /* 0x00500000c21c783b */ /* 0x000e660000004200 */
[--C-:B------:R-:W-:Y:S02]  /*11f00*/  FFMA.FTZ R147, R32, c[0x0][0x2d0], -R173.reuse ;  /* 0x0000b40020937a23 */ /* 0x100fe400000108ad */
[----:B------:R-:W-:Y:S01]  /*11f10*/  FFMA.FTZ R173, R33, c[0x0][0x2d0], -R173 ;  /* 0x0000b40021ad7a23 */ /* 0x000fe200000108ad */
[----:B------:R-:W5:Y:S01]  /*11f20*/  MUFU.EX2 R145, R145 ;  /* 0x0000009100917308 */ /* 0x000f620000000800 */
[C---:B------:R-:W-:Y:S01]  /*11f30*/  HMMA.16816.F32.BF16 R72, R20.reuse, R118, R72 ;  /* 0x000000761448723c */ /* 0x040fe20000041848 */
[----:B------:R-:W1:Y:S03]  /*11f40*/  LDSM.16.MT88.4 R116, [R193+0x5000] ;  /* 0x00500000c174783b */ /* 0x000e660000004200 */
[----:B------:R-:W-:Y:S04]  /*11f50*/  FFMA.FTZ R171, R35, c[0x0][0x2d0], -R171 ;  /* 0x0000b40023ab7a23 */ /* 0x000fe800000108ab */
[C---:B--2---:R-:W-:Y:S01]  /*11f60*/  HMMA.16816.F32.BF16 R76, R20.reuse, R120, R76 ;  /* 0x00000078144c723c */ /* 0x044fe2000004184c */
[----:B------:R-:W-:Y:S01]  /*11f70*/  LDSM.16.MT88.4 R32, [R191+0x1800] ;  /* 0x00180000bf20783b */ /* 0x000fe20000004200 */
[----:B------:R-:W2:Y:S02]  /*11f80*/  MUFU.EX2 R146, R146 ;  /* 0x0000009200927308 */ /* 0x000ea40000000800 */
[----:B---3--:R-:W-:Y:S04]  /*11f90*/  FADD.FTZ R157, R144, R157 ;  /* 0x0000009d909d7221 */ /* 0x008fe80000010000 */
[C---:B------:R-:W-:Y:S01]  /*11fa0*/  HMMA.16816.F32.BF16 R80, R20.reuse, R122, R80 ;  /* 0x0000007a1450723c */ /* 0x040fe20000041850 */
[----:B------:R-:W3:Y:S03]  /*11fb0*/  LDSM.16.MT88.4 R120, [R194+0x1800] ;  /* 0x00180000c278783b */ /* 0x000ee60000004200 */
[----:B------:R-:W1:Y:S01]  /*11fc0*/  MUFU.EX2 R147, R147 ;  /* 0x0000009300937308 */ /* 0x000e620000000800 */
[----:B-----5:R-:W-:Y:S03]  /*11fd0*/  FADD.FTZ R159, R145, R159 ;  /* 0x0000009f919f7221 */ /* 0x020fe60000010000 */
[C---:B----4-:R-:W-:Y:S06]  /*11fe0*/  HMMA.16816.F32.BF16 R84, R20.reuse, R24, R84 ;  /* 0x000000181454723c */ /* 0x050fec0000041854 */
[----:B------:R-:W4:Y:S02]  /*11ff0*/  MUFU.EX2 R173, R173 ;  /* 0x000000ad00ad7308 */ /* 0x000f240000000800 */
[C---:B------:R-:W-:Y:S01]  /*12000*/  HMMA.16816.F32.BF16 R88, R20.reuse, R26, R88 ;  /* 0x0000001a1458723c */ /* 0x040fe20000041858 */
[----:B------:R-:W5:Y:S03]  /*12010*/  LDSM.16.MT88.4 R24, [R193+0x1800] ;  /* 0x00180000c118783b */ /* 0x000f660000004200 */
[----:B--2---:R-:W-:Y:S04]  /*12020*/  FADD.FTZ R159, R146, R159 ;  /* 0x0000009f929f7221 */ /* 0x004fe80000010000 */
[C---:B-1----:R-:W-:Y:S01]  /*12030*/  HMMA.16816.F32.BF16 R92, R20.reuse, R28, R92 ;  /* 0x0000001c145c723c */ /* 0x042fe2000004185c */
[----:B------:R-:W1:Y:S03]  /*12040*/  MUFU.EX2 R171, R171 ;  /* 0x000000ab00ab7308 */ /* 0x000e660000000800 */
[----:B------:R-:W-:Y:S02]  /*12050*/  FADD.FTZ R157, R147, R157 ;  /* 0x0000009d939d7221 */ /* 0x000fe40000010000 */
[----:B------:R-:W-:Y:S02]  /*12060*/  FADD.FTZ R159, R149, R159 ;  /* 0x0000009f959f7221 */ /* 0x000fe40000010000 */
[C---:B------:R-:W-:Y:S01]  /*12070*/  HMMA.16816.F32.BF16 R96, R20.reuse, R30, R96 ;  /* 0x0000001e1460723c */ /* 0x040fe20000041860 */
[----:B------:R-:W2:Y:S03]  /*12080*/  LDSM.16.MT88.4 R28, [R192+0x1800] ;  /* 0x00180000c01c783b */ /* 0x000ea60000004200 */
[----:B----4-:R-:W-:Y:S04]  /*12090*/  FADD.FTZ R252, R173, R157 ;  /* 0x0000009dadfc7221 */ /* 0x010fe80000010000 */
[C---:B------:R-:W-:Y:S08]  /*120a0*/  HMMA.16816.F32.BF16 R12, R20.reuse, R116, R12 ;  /* 0x00000074140c723c */ /* 0x040ff0000004180c */
[C---:B------:R-:W-:Y:S01]  /*120b0*/  HMMA.16816.F32.BF16 R100, R20.reuse, R118, R100 ;  /* 0x000000761464723c */ /* 0x040fe20000041864 */
[----:B------:R-:W-:Y:S03]  /*120c0*/  LDSM.16.MT88.4 R116, [R192+0x3800] ;  /* 0x00380000c074783b */ /* 0x000fe60000004200 */
[----:B-1----:R-:W-:Y:S04]  /*120d0*/  FADD.FTZ R251, R171, R159 ;  /* 0x0000009fabfb7221 */ /* 0x002fe80000010000 */
[C---:B------:R-:W-:Y:S08]  /*120e0*/  HMMA.16816.F32.BF16 R104, R20.reuse, R124, R104 ;  /* 0x0000007c1468723c */ /* 0x040ff00000041868 */
[C---:B------:R-:W-:Y:S08]  /*120f0*/  HMMA.16816.F32.BF16 R108, R20.reuse, R126, R108 ;  /* 0x0000007e146c723c */ /* 0x040ff0000004186c */
[C---:B------:R-:W-:Y:S08]  /*12100*/  HMMA.16816.F32.BF16 R16, R20.reuse, R128, R16 ;  /* 0x000000801410723c */ /* 0x040ff00000041810 */
[----:B------:R-:W-:Y:S07]  /*12110*/  HMMA.16816.F32.BF16 R112, R20, R130, R112 ;  /* 0x000000821470723c */ /* 0x000fee0000041870 */
[----:B------:R-:W-:Y:S02]  /*12120*/  F2FP.BF16.PACK_AB R20, R144, R148 ;  /* 0x000000949014723e */ /* 0x000fe400000010ff */
[----:B------:R-:W-:Y:S03]  /*12130*/  F2FP.BF16.PACK_AB R21, R146, R145 ;  /* 0x000000919215723e */ /* 0x000fe600000010ff */
[----:B------:R-:W-:Y:S02]  /*12140*/  F2FP.BF16.PACK_AB R22, R173, R147 ;  /* 0x00000093ad16723e */ /* 0x000fe400000010ff */
[----:B------:R-:W-:Y:S07]  /*12150*/  F2FP.BF16.PACK_AB R23, R171, R149 ;  /* 0x00000095ab17723e */ /* 0x000fee00000010ff */
[C---:B---3--:R-:W-:Y:S01]  /*12160*/  HMMA.16816.F32.BF16 R128, R20.reuse, R120, R4 ;  /* 0x000000781480723c */ /* 0x048fe20000041804 */
[----:B------:R-:W1:Y:S07]  /*12170*/  LDSM.16.MT88.4 R4, [R194+0x3800] ;  /* 0x00380000c204783b */ /* 0x000e6e0000004200 */
[C---:B------:R-:W-:Y:S01]  /*12180*/  HMMA.16816.F32.BF16 R124, R20.reuse, R122, R8 ;  /* 0x0000007a147c723c */ /* 0x040fe20000041808 */
[----:B------:R-:W3:Y:S07]  /*12190*/  LDSM.16.MT88.4 R8, [R193+0x3800] ;  /* 0x00380000c108783b */ /* 0x000eee0000004200 */
[C---:B-----5:R-:W-:Y:S01]  /*121a0*/  HMMA.16816.F32.BF16 R36, R20.reuse, R24, R36 ;  /* 0x000000181424723c */ /* 0x060fe20000041824 */
[----:B------:R-:W4:Y:S07]  /*121b0*/  LDSM.16.MT88.4 R120, [R191+0x3800] ;  /* 0x00380000bf78783b */ /* 0x000f2e0000004200 */
[C---:B------:R-:W-:Y:S01]  /*121c0*/  HMMA.16816.F32.BF16 R40, R20.reuse, R26, R40 ;  /* 0x0000001a1428723c */ /* 0x040fe20000041828 */
[----:B------:R-:W5:Y:S07]  /*121d0*/  LDSM.16.MT88.4 R24, [R194+0x5800] ;  /* 0x00580000c218783b */ /* 0x000f6e0000004200 */
[C---:B--2---:R-:W-:Y:S08]  /*121e0*/  HMMA.16816.F32.BF16 R44, R20.reuse, R28, R44 ;  /* 0x0000001c142c723c */ /* 0x044ff0000004182c */
[C---:B------:R-:W-:Y:S01]  /*121f0*/  HMMA.16816.F32.BF16 R48, R20.reuse, R30, R48 ;  /* 0x0000001e1430723c */ /* 0x040fe20000041830 */
[----:B------:R-:W2:Y:S07]  /*12200*/  LDSM.16.MT88.4 R28, [R193+0x5800] ;  /* 0x00580000c11c783b */ /* 0x000eae0000004200 */
[C---:B------:R-:W-:Y:S08]  /*12210*/  HMMA.16816.F32.BF16 R52, R20.reuse, R32, R52 ;  /* 0x000000201434723c */ /* 0x040ff00000041834 */
[C---:B------:R-:W-:Y:S08]  /*12220*/  HMMA.16816.F32.BF16 R56, R20.reuse, R34, R56 ;  /* 0x000000221438723c */ /* 0x040ff00000041838 */
[C---:B-1----:R-:W-:Y:S08]  /*12230*/  HMMA.16816.F32.BF16 R60, R20.reuse, R4, R60 ;  /* 0x00000004143c723c */ /* 0x042ff0000004183c */
[C---:B------:R-:W-:Y:S01]  /*12240*/  HMMA.16816.F32.BF16 R64, R20.reuse, R6, R64 ;  /* 0x000000061440723c */ /* 0x040fe20000041840 */
[----:B------:R-:W1:Y:S07]  /*12250*/  LDSM.16.MT88.4 R4, [R192+0x5800] ;  /* 0x00580000c004783b */ /* 0x000e6e0000004200 */
[C---:B---3--:R-:W-:Y:S08]  /*12260*/  HMMA.16816.F32.BF16 R68, R20.reuse, R8, R68 ;  /* 0x000000081444723c */ /* 0x048ff00000041844 */
[C---:B------:R-:W-:Y:S01]  /*12270*/  HMMA.16816.F32.BF16 R72, R20.reuse, R10, R72 ;  /* 0x0000000a1448723c */ /* 0x040fe20000041848 */
[----:B------:R-:W3:Y:S07]  /*12280*/  LDSM.16.MT88.4 R8, [R191+0x5800] ;  /* 0x00580000bf08783b */ /* 0x000eee0000004200 */
[C---:B------:R-:W-:Y:S08]  /*12290*/  HMMA.16816.F32.BF16 R76, R20.reuse, R116, R76 ;  /* 0x00000074144c723c */ /* 0x040ff0000004184c */
[C---:B------:R-:W-:Y:S08]  /*122a0*/  HMMA.16816.F32.BF16 R80, R20.reuse, R118, R80 ;  /* 0x000000761450723c */ /* 0x040ff00000041850 */
[C---:B----4-:R-:W-:Y:S08]  /*122b0*/  HMMA.16816.F32.BF16 R84, R20.reuse, R120, R84 ;  /* 0x000000781454723c */ /* 0x050ff00000041854 */
[C---:B------:R-:W-:Y:S08]  /*122c0*/  HMMA.16816.F32.BF16 R88, R20.reuse, R122, R88 ;  /* 0x0000007a1458723c */ /* 0x040ff00000041858 */
[C---:B-----5:R-:W-:Y:S08]  /*122d0*/  HMMA.16816.F32.BF16 R92, R20.reuse, R24, R92 ;  /* 0x00000018145c723c */ /* 0x060ff0000004185c */
[C---:B------:R-:W-:Y:S08]  /*122e0*/  HMMA.16816.F32.BF16 R96, R20.reuse, R26, R96 ;  /* 0x0000001a1460723c */ /* 0x040ff00000041860 */
[C---:B--2---:R-:W-:Y:S08]  /*122f0*/  HMMA.16816.F32.BF16 R120, R20.reuse, R28, R12 ;  /* 0x0000001c1478723c */ /* 0x044ff0000004180c */
[C---:B------:R-:W-:Y:S08]  /*12300*/  HMMA.16816.F32.BF16 R100, R20.reuse, R30, R100 ;  /* 0x0000001e1464723c */ /* 0x040ff00000041864 */
[C---:B-1----:R-:W-:Y:S08]  /*12310*/  HMMA.16816.F32.BF16 R104, R20.reuse, R4, R104 ;  /* 0x000000041468723c */ /* 0x042ff00000041868 */
[C---:B------:R-:W-:Y:S08]  /*12320*/  HMMA.16816.F32.BF16 R108, R20.reuse, R6, R108 ;  /* 0x00000006146c723c */ /* 0x040ff0000004186c */
[C---:B---3--:R-:W-:Y:S08]  /*12330*/  HMMA.16816.F32.BF16 R116, R20.reuse, R8, R16 ;  /* 0x000000081474723c */ /* 0x048ff00000041810 */
[----:B------:R-:W-:Y:S01]  /*12340*/  HMMA.16816.F32.BF16 R112, R20, R10, R112 ;  /* 0x0000000a1470723c */ /* 0x000fe20000041870 */
[----:B------:R-:W-:-:S07]  /*12350*/  @P0 BRA `(.L_x_240) ;  /* 0xffffd62000000947 */ /* 0x000fce000383ffff */
.L_x_239:
        /* <DEDUP_REMOVED lines=9> */
.L_x_310:
        /* <DEDUP_REMOVED lines=8> */
[----:B------:R-:W-:Y:S01]  /*12470*/  @P0 MOV R12, 0x3f317218 ;  /* 0x3f317218000c0802 */ /* 0x000fe20000000f00 */
[----:B------:R-:W-:Y:S01]  /*12480*/  @P1 FMUL.FTZ R5, R5, c[0x0][0x2d0] ;  /* 0x0000b40005051a20 */ /* 0x000fe20000410000 */
[----:B------:R3:W4:Y:S03]  /*12490*/  @P1 MUFU.RCP R8, R0 ;  /* 0x0000000000081308 */ /* 0x0007260000001000 */
[----:B------:R-:W-:Y:S02]  /*124a0*/  @P0 FMUL.FTZ R12, R12, c[0x0][0x2d0] ;  /* 0x0000b4000c0c0a20 */ /* 0x000fe40000410000 */
[----:B-1----:R-:W-:-:S04]  /*124b0*/  @P1 FMUL.FTZ R4, R4, 0.69314718246459960938 ;  /* 0x3f31721804041820 */ /* 0x002fc80000410000 */
[----:B------:R-:W-:Y:S01]  /*124c0*/  @P1 FFMA.FTZ R2, R5, R137, R4 ;  /* 0x0000008905021223 */ /* 0x000fe20000010004 */
[----:B---3--:R-:W-:Y:S01]  /*124d0*/  MOV R0, RZ ;  /* 0x000000ff00007202 */ /* 0x008fe20000000f00 */
[C---:B----4-:R-:W-:Y:S02]  /*124e0*/  FMUL.FTZ R128, R8.reuse, R128 ;  /* 0x0000008008807220 */ /* 0x050fe40000410000 */
[C---:B------:R-:W-:Y:S02]  /*124f0*/  FMUL.FTZ R129, R8.reuse, R129 ;  /* 0x0000008108817220 */ /* 0x040fe40000410000 */
[C---:B------:R-:W-:Y:S01]  /*12500*/  FMUL.FTZ R124, R8.reuse, R124 ;  /* 0x0000007c087c7220 */ /* 0x040fe20000410000 */
[----:B------:R-:W-:Y:S01]  /*12510*/  @P0 MUFU.RCP R0, R10 ;  /* 0x0000000a00000308 */ /* 0x000fe20000001000 */
[C---:B------:R-:W-:Y:S02]  /*12520*/  FMUL.FTZ R125, R8.reuse, R125 ;  /* 0x0000007d087d7220 */ /* 0x040fe40000410000 */
[----:B------:R-:W-:-:S02]  /*12530*/  FMUL.FTZ R36, R8, R36 ;  /* 0x0000002408247220 */ /* 0x000fc40000410000 */
[C---:B------:R-:W-:Y:S02]  /*12540*/  FMUL.FTZ R37, R8.reuse, R37 ;  /* 0x0000002508257220 */ /* 0x040fe40000410000 */
[C---:B------:R-:W-:Y:S01]  /*12550*/  FMUL.FTZ R40, R8.reuse, R40 ;  /* 0x0000002808287220 */ /* 0x040fe20000410000 */
[----:B------:R-:W1:Y:S01]  /*12560*/  @P0 MUFU.LG2 R10, R10 ;  /* 0x0000000a000a0308 */ /* 0x000e620000000c00 */
        /* <DEDUP_REMOVED lines=8> */
[----:B-1----:R-:W-:Y:S01]  /*125f0*/  @P0 FMUL.FTZ R13, R10, 0.69314718246459960938 ;  /* 0x3f3172180a0d0820 */ /* 0x002fe20000410000 */
[----:B------:R-:W-:Y:S01]  /*12600*/  MOV R10, 0x1 ;  /* 0x00000001000a7802 */ /* 0x000fe20000000f00 */
        /* <DEDUP_REMOVED lines=82> */
.L_x_184:
[----:B------:R-:W-:Y:S01]  /*12b30*/  LOP3.LUT P0, RZ, R210, 0xff, RZ, 0xc0, !PT ;  /* 0x000000ffd2ff7812 */ /* 0x000fe2000780c0ff */
[----:B------:R-:W-:-:S12]  /*12b40*/  BSSY B0, `(.L_x_242) ;  /* 0x000000f000007945 */ /* 0x000fd80003800000 */
[----:B------:R-:W-:Y:S05]  /*12b50*/  @P0 BRA `(.L_x_243) ;  /* 0x000000d000000947 */ /* 0x000fea0003800000 */
[----:B------:R-:W1:Y:S01]  /*12b60*/  S2R R0, SR_LANEID ;  /* 0x0000000000007919 */ /* 0x000e620000000000 */
[----:B------:R-:W-:Y:S01]  /*12b70*/  VOTEU.ANY UR4, UPT, PT ;  /* 0x0000000000047886 */ /* 0x000fe200038e0100 */
[----:B------:R-:W-:Y:S01]  /*12b80*/  IMAD.MOV.U32 R14, RZ, RZ, c[0x0][0x560] ;  /* 0x00015800ff0e7624 */ /* 0x000fe200078e00ff */
[----:B------:R-:W1:Y:S01]  /*12b90*/  FLO.U32 R12, UR4 ;  /* 0x00000004000c7d00 */ /* 0x000e6200080e0000 */
[----:B------:R-:W-:-:S07]  /*12ba0*/  IMAD.MOV.U32 R15, RZ, RZ, c[0x0][0x564] ;  /* 0x00015900ff0f7624 */ /* 0x000fce00078e00ff */
[----:B------:R-:W3:Y:S01]  /*12bb0*/  POPC R3, UR4 ;  /* 0x0000000400037d09 */ /* 0x000ee20008000000 */
[----:B-1----:R-:W-:-:S13]  /*12bc0*/  ISETP.EQ.U32.AND P0, PT, R12, R0, PT ;  /* 0x000000000c00720c */ /* 0x002fda0003f02070 */
[----:B---3--:R-:W3:Y:S04]  /*12bd0*/  @P0 ATOMG.E.ADD.STRONG.GPU PT, R3, [R14.64], R3 ;  /* 0x000000030e0309a8 */ /* 0x008ee800081ee1c6 */
[----:B------:R-:W1:Y:S02]  /*12be0*/  S2R R0, SR_LTMASK ;  /* 0x0000000000007919 */ /* 0x000e640000003900 */
[----:B-1----:R-:W-:-:S04]  /*12bf0*/  LOP3.LUT R0, R0, UR4, RZ, 0xc0, !PT ;  /* 0x0000000400007c12 */ /* 0x002fc8000f8ec0ff */
[----:B------:R-:W1:Y:S01]  /*12c00*/  POPC R204, R0 ;  /* 0x0000000000cc7309 */ /* 0x000e620000000000 */
[----:B---3--:R-:W1:Y:S02]  /*12c10*/  SHFL.IDX PT, R3, R3, R12, 0x1f ;  /* 0x00001f0c03037589 */ /* 0x008e6400000e0000 */
[----:B-1----:R-:W-:-:S05]  /*12c20*/  IADD3 R204, R3, c[0x0][0xc], R204 ;  /* 0x0000030003cc7a10 */ /* 0x002fca0007ffe0cc */
.L_x_243:
[----:B------:R-:W-:Y:S05]  /*12c30*/  BSYNC B0 ;  /* 0x0000000000007941 */ /* 0x000fea0003800000 */
.L_x_242:
[----:B------:R-:W-:Y:S01]  /*12c40*/  PRMT R10, R10, 0x9910, RZ ;  /* 0x000099100a0a7816 */ /* 0x000fe200000000ff */
[----:B------:R-:W-:Y:S01]  /*12c50*/  BSSY B1, `(.L_x_244) ;  /* 0x0000327000017945 */ /* 0x000fe20003800000 */
[----:B------:R-:W-:Y:S02]  /*12c60*/  IMAD.MOV.U32 R0, RZ, RZ, R204 ;  /* 0x000000ffff007224 */ /* 0x000fe400078e00cc */
[----:B------:R-:W-:-:S13]  /*12c70*/  ISETP.NE.AND P0, PT, R10, RZ, PT ;  /* 0x000000ff0a00720c */ /* 0x000fda0003f05270 */
[----:B------:R-:W-:Y:S05]  /*12c80*/  @!P0 BRA `(.L_x_245) ;  /* 0x0000264000008947 */ /* 0x000fea0003800000 */
[----:B------:R-:W-:Y:S01]  /*12c90*/  SHF.R.S32.HI R3, RZ, 0x1f, R210 ;  /* 0x0000001fff037819 */ /* 0x000fe200000114d2 */
[----:B------:R-:W-:Y:S01]  /*12ca0*/  WARPSYNC 0xffffffff ;  /* 0xffffffff00007948 */ /* 0x000fe20003800000 */
[----:B------:R-:W-:Y:S01]  /*12cb0*/  BAR.SYNC.DEFER_BLOCKING 0x1, 0x100 ;  /* 0x0044000000007b1d */ /* 0x000fe20000010000 */
[----:B------:R-:W-:Y:S01]  /*12cc0*/  LOP3.LUT R12, R222, R224, RZ, 0xfc, !PT ;  /* 0x000000e0de0c7212 */ /* 0x000fe200078efcff */
[----:B------:R-:W-:Y:S01]  /*12cd0*/  IMAD.MOV.U32 R14, RZ, RZ, c[0x0][0x388] ;  /* 0x0000e200ff0e7624 */ /* 0x000fe200078e00ff */
[----:B------:R-:W-:Y:S02]  /*12ce0*/  LEA.HI R3, R3, R210, RZ, 0x5 ;  /* 0x000000d203037211 */ /* 0x000fe400078f28ff */
[----:B------:R-:W-:Y:S02]  /*12cf0*/  F2FP.BF16.PACK_AB R13, R129, R128 ;  /* 0x00000080810d723e */ /* 0x000fe400000010ff */
[----:B------:R-:W-:Y:S02]  /*12d00*/  SHF.R.S32.HI R3, RZ, 0x5, R3 ;  /* 0x00000005ff037819 */ /* 0x000fe40000011403 */
[----:B------:R-:W-:-:S02]  /*12d10*/  F2FP.BF16.PACK_AB R10, R125, R124 ;  /* 0x0000007c7d0a723e */ /* 0x000fc400000010ff */
[----:B------:R-:W-:Y:S01]  /*12d20*/  ISETP.NE.U32.AND P0, PT, RZ, c[0x0][0x508], PT ;  /* 0x00014200ff007a0c */ /* 0x000fe20003f05070 */
[----:B------:R-:W-:Y:S01]  /*12d30*/  IMAD.SHL.U32 R3, R3, 0x400, RZ ;  /* 0x0000040003037824 */ /* 0x000fe200078e00ff */
[----:B------:R-:W-:Y:S02]  /*12d40*/  ISETP.NE.U32.AND P2, PT, RZ, c[0x0][0x500], PT ;  /* 0x00014000ff007a0c */ /* 0x000fe40003f45070 */
[----:B------:R-:W-:Y:S01]  /*12d50*/  ISETP.NE.AND.EX P1, PT, RZ, c[0x0][0x50c], PT, P0 ;  /* 0x00014300ff007a0c */ /* 0x000fe20003f25300 */
[----:B------:R-:W-:Y:S01]  /*12d60*/  IMAD R3, R223, 0x2, R3 ;  /* 0x00000002df037824 */ /* 0x000fe200078e0203 */
[----:B------:R-:W-:-:S03]  /*12d70*/  ISETP.NE.AND.EX P2, PT, RZ, c[0x0][0x504], PT, P2 ;  /* 0x00014100ff007a0c */ /* 0x000fc60003f45320 */
[----:B------:R-:W-:Y:S01]  /*12d80*/  IMAD.IADD R12, R3, 0x1, R12 ;  /* 0x00000001030c7824 */ /* 0x000fe200078e020c */
[----:B------:R-:W-:-:S04]  /*12d90*/  F2FP.BF16.PACK_AB R3, R131, R130 ;  /* 0x000000828303723e */ /* 0x000fc800000010ff */
[----:B------:R-:W-:-:S03]  /*12da0*/  LEA R12, R12, 0x80, 0x1 ;  /* 0x000000800c0c7811 */ /* 0x000fc600078e08ff */
[----:B------:R-:W-:Y:S02]  /*12db0*/  @P1 LEA R18, P0, R240, c[0x0][0x508], 0x2 ;  /* 0x00014200f0121a11 */ /* 0x000fe400078010ff */
[----:B------:R1:W-:Y:S04]  /*12dc0*/  STS [R12], R13 ;  /* 0x0000000d0c007388 */ /* 0x0003e80000000800 */
[----:B------:R3:W-:Y:S04]  /*12dd0*/  STS [R12+0x400], R3 ;  /* 0x000400030c007388 */ /* 0x0007e80000000800 */
[----:B------:R4:W-:Y:S01]  /*12de0*/  STS [R228], R10 ;  /* 0x0000000ae4007388 */ /* 0x0009e20000000800 */
[----:B-1----:R-:W-:-:S02]  /*12df0*/  F2FP.BF16.PACK_AB R13, R127, R126 ;  /* 0x0000007e7f0d723e */ /* 0x002fc400000010ff */
        /* <DEDUP_REMOVED lines=66> */
[----:B------:R-:W-:Y:S02]  /*13220*/  F2FP.BF16.PACK_AB R12, R101, R100 ;  /* 0x00000064650c723e */ /* 0x000fe400000010ff */
[----:B---3--:R-:W-:Y:S01]  /*13230*/  F2FP.BF16.PACK_AB R3, R123, R122 ;  /* 0x0000007a7b03723e */ /* 0x008fe200000010ff */
[----:B------:R1:W-:Y:S01]  /*13240*/  STS [R236+0x8000], R13 ;  /* 0x0080000dec007388 */ /* 0x0003e20000000800 */
[----:B----4-:R-:W-:-:S03]  /*13250*/  F2FP.BF16.PACK_AB R10, R103, R102 ;  /* 0x00000066670a723e */ /* 0x010fc600000010ff */
[----:B------:R3:W-:Y:S04]  /*13260*/  STS [R236+0x8400], R3 ;  /* 0x00840003ec007388 */ /* 0x0007e80000000800 */
[----:B------:R4:W-:Y:S04]  /*13270*/  STS [R239+0x8000], R12 ;  /* 0x0080000cef007388 */ /* 0x0009e80000000800 */
[----:B------:R2:W-:Y:S01]  /*13280*/  STS [R239+0x8400], R10 ;  /* 0x0084000aef007388 */ /* 0x0005e20000000800 */
[----:B-1----:R-:W-:Y:S02]  /*13290*/  F2FP.BF16.PACK_AB R13, R107, R106 ;  /* 0x0000006a6b0d723e */ /* 0x002fe400000010ff */
[----:B---3--:R-:W-:-:S03]  /*132a0*/  F2FP.BF16.PACK_AB R3, R105, R104 ;  /* 0x000000686903723e */ /* 0x008fc600000010ff */
[----:B------:R1:W-:Y:S01]  /*132b0*/  STS [R235+0x8400], R13 ;  /* 0x0084000deb007388 */ /* 0x0003e20000000800 */
[----:B----4-:R-:W-:-:S03]  /*132c0*/  F2FP.BF16.PACK_AB R12, R111, R110 ;  /* 0x0000006e6f0c723e */ /* 0x010fc600000010ff */
[----:B------:R3:W-:Y:S01]  /*132d0*/  STS [R235+0x8000], R3 ;  /* 0x00800003eb007388 */ /* 0x0007e20000000800 */
[----:B--2---:R-:W-:-:S03]  /*132e0*/  F2FP.BF16.PACK_AB R10, R109, R108 ;  /* 0x0000006c6d0a723e */ /* 0x004fc600000010ff */
[----:B------:R2:W-:Y:S04]  /*132f0*/  STS [R238+0x8400], R12 ;  /* 0x0084000cee007388 */ /* 0x0005e80000000800 */
[----:B------:R4:W-:Y:S01]  /*13300*/  STS [R238+0x8000], R10 ;  /* 0x0080000aee007388 */ /* 0x0009e20000000800 */
[----:B-1----:R-:W-:Y:S02]  /*13310*/  F2FP.BF16.PACK_AB R13, R115, R114 ;  /* 0x00000072730d723e */ /* 0x002fe400000010ff */
[----:B---3--:R-:W-:Y:S01]  /*13320*/  F2FP.BF16.PACK_AB R3, R117, R116 ;  /* 0x000000747503723e */ /* 0x008fe200000010ff */
[----:B--2---:R-:W-:-:S04]  /*13330*/  IMAD.MOV.U32 R12, RZ, RZ, 0x4 ;  /* 0x00000004ff0c7424 */ /* 0x004fc800078e00ff */
[----:B------:R1:W-:Y:S01]  /*13340*/  STS [R237+0x8000], R3 ;  /* 0x00800003ed007388 */ /* 0x0003e20000000800 */
[----:B----4-:R-:W-:Y:S01]  /*13350*/  F2FP.BF16.PACK_AB R10, R119, R118 ;  /* 0x00000076770a723e */ /* 0x010fe200000010ff */
[----:B------:R-:W-:-:S04]  /*13360*/  IMAD.WIDE R16, R240, R12, c[0x0][0x500] ;  /* 0x00014000f0107625 */ /* 0x000fc800078e020c */
[----:B------:R2:W-:Y:S04]  /*13370*/  STS [R237+0x8400], R10 ;  /* 0x0084000aed007388 */ /* 0x0005e80000000800 */
[----:B------:R-:W-:Y:S01]  /*13380*/  STS [R242+0x8400], R13 ;  /* 0x0084000df2007388 */ /* 0x000fe20000000800 */
[----:B-1----:R-:W-:-:S05]  /*13390*/  F2FP.BF16.PACK_AB R3, R113, R112 ;  /* 0x000000707103723e */ /* 0x002fca00000010ff */
[----:B------:R1:W-:Y:S01]  /*133a0*/  STS [R242+0x8000], R3 ;  /* 0x00800003f2007388 */ /* 0x0003e20000000800 */
[----:B--2---:R-:W-:-:S04]  /*133b0*/  SHF.R.S32.HI R10, RZ, 0x1f, R240 ;  /* 0x0000001fff0a7819 */ /* 0x004fc800000114f0 */
[----:B------:R-:W-:Y:S01]  /*133c0*/  @P1 LEA.HI.X R19, R240, c[0x0][0x50c], R10, 0x2, P0 ;  /* 0x00014300f0131a11 */ /* 0x000fe200000f140a */
[----:B------:R-:W-:Y:S01]  /*133d0*/  BAR.SYNC.DEFER_BLOCKING 0x1, 0x100 ;  /* 0x0044000000007b1d */ /* 0x000fe20000010000 */
[----:B-1----:R-:W-:-:S05]  /*133e0*/  IMAD.MOV.U32 R3, RZ, RZ, RZ ;  /* 0x000000ffff037224 */ /* 0x002fca00078e00ff */
[----:B------:R1:W5:Y:S04]  /*133f0*/  @P1 LDG.E R14, [R18.64] ;  /* 0x00000006120e1981 */ /* 0x000368000c1e1900 */
[----:B------:R1:W5:Y:S01]  /*13400*/  @P2 LDG.E R3, [R16.64] ;  /* 0x0000000610032981 */ /* 0x000362000c1e1900 */
[----:B------:R-:W-:-:S04]  /*13410*/  ISETP.NE.AND P0, PT, R206, RZ, PT ;  /* 0x000000ffce00720c */ /* 0x000fc80003f05270 */
[----:B------:R-:W-:Y:S01]  /*13420*/  SEL R206, R206, c[0x0][0x3d4], P0 ;  /* 0x0000f500cece7a07 */ /* 0x000fe20000000000 */
[----:B------:R-:W-:Y:S05]  /*13430*/  @P1 BRA `(.L_x_246) ;  /* 0x0000004000001947 */ /* 0x000fea0003800000 */
[----:B------:R-:W-:Y:S05]  /*13440*/  @!P2 BRA `(.L_x_246) ;  /* 0x000000300000a947 */ /* 0x000fea0003800000 */
[----:B-----5:R2:W3:Y:S04]  /*13450*/  LDG.E R14, [R16.64] ;  /* 0x00000006100e7981 */ /* 0x0204e8000c1e1900 */
[----:B-12---:R-:W3:Y:S02]  /*13460*/  LDG.E R16, [R16.64+0x4] ;  /* 0x0000040610107981 */ /* 0x006ee4000c1e1900 */
[----:B---3--:R-:W-:Y:S02]  /*13470*/  IADD3 R14, -R14, R16, RZ ;  /* 0x000000100e0e7210 */ /* 0x008fe40007ffe1ff */
.L_x_246:
[----:B------:R-:W-:Y:S01]  /*13480*/  IMAD.MOV.U32 R28, RZ, RZ, 0x368 ;  /* 0x00000368ff1c7424 */ /* 0x000fe200078e00ff */
[----:B------:R-:W-:Y:S01]  /*13490*/  ISETP.GT.AND P2, PT, R206, 0x1, PT ;  /* 0x00000001ce00780c */ /* 0x000fe20003f44270 */
[----:B------:R-:W-:Y:S01]  /*134a0*/  IMAD.MOV.U32 R13, RZ, RZ, c[0x0][0x4e8] ;  /* 0x00013a00ff0d7624 */ /* 0x000fe200078e00ff */
[----:B------:R-:W-:Y:S01]  /*134b0*/  LEA.HI R12, R223, R223, RZ, 0x1 ;  /* 0x000000dfdf0c7211 */ /* 0x000fe200078f08ff */
[----:B-----5:R-:W-:Y:S01]  /*134c0*/  IMAD R14, R14, c[0x0][0x4e8], RZ ;  /* 0x00013a000e0e7a24 */ /* 0x020fe200078e02ff */
[----:B------:R-:W-:-:S02]  /*134d0*/  SEL R28, R28, 0x328, P2 ;  /* 0x000003281c1c7807 */ /* 0x000fc40001000000 */
[----:B------:R-:W-:Y:S02]  /*134e0*/  ISETP.NE.U32.AND P0, PT, RZ, c[0x0][0x500], PT ;  /* 0x00014000ff007a0c */ /* 0x000fe40003f05070 */
[----:B-1----:R-:W1:Y:S01]  /*134f0*/  LDC.64 R16, c[0x0][R28+0x170] ;  /* 0x00005c001c107b82 */ /* 0x002e620000000a00 */
[----:B------:R-:W-:Y:S02]  /*13500*/  LOP3.LUT R12, R12, 0x1ffffffe, RZ, 0xc0, !PT ;  /* 0x1ffffffe0c0c7812 */ /* 0x000fe400078ec0ff */
[----:B------:R-:W-:Y:S02]  /*13510*/  ISETP.NE.AND.EX P0, PT, RZ, c[0x0][0x504], PT, P0 ;  /* 0x00014100ff007a0c */ /* 0x000fe40003f05300 */
[----:B------:R-:W-:Y:S01]  /*13520*/  ISETP.NE.AND P3, PT, R13, 0x1, PT ;  /* 0x000000010d00780c */ /* 0x000fe20003f65270 */
[----:B------:R-:W-:Y:S01]  /*13530*/  IMAD.IADD R12, R223, 0x1, -R12 ;  /* 0x00000001df0c7824 */ /* 0x000fe200078e0a0c */
[----:B------:R-:W-:Y:S01]  /*13540*/  SEL R240, R240, RZ, !P0 ;  /* 0x000000fff0f07207 */ /* 0x000fe20004000000 */
[----:B------:R-:W2:Y:S01]  /*13550*/  LDC.64 R24, c[0x0][R28+0x168] ;  /* 0x00005a001c187b82 */ /* 0x000ea20000000a00 */
[----:B------:R-:W-:Y:S01]  /*13560*/  SEL R15, R10, RZ, !P0 ;  /* 0x000000ff0a0f7207 */ /* 0x000fe20004000000 */
[----:B------:R-:W-:Y:S01]  /*13570*/  IMAD R12, R12, 0x8, R218 ;  /* 0x000000080c0c7824 */ /* 0x000fe200078e02da */
[----:B------:R-:W-:-:S03]  /*13580*/  SEL R19, R244, RZ, P2 ;  /* 0x000000fff4137207 */ /* 0x000fc60001000000 */
[----:B------:R-:W-:Y:S02]  /*13590*/  IMAD R10, R205, 0x80, R12 ;  /* 0x00000080cd0a7824 */ /* 0x000fe400078e020c */
[----:B------:R-:W3:Y:S02]  /*135a0*/  LDC.64 R22, c[0x0][R28+0x178] ;  /* 0x00005e001c167b82 */ /* 0x000ee40000000a00 */
[----:B------:R-:W-:-:S04]  /*135b0*/  @P3 IMAD.HI.U32 R12, R10, c[0x0][0x4ec], RZ ;  /* 0x00013b000a0c3a27 */ /* 0x000fc800078e00ff */
[----:B------:R-:W-:Y:S01]  /*135c0*/  IMAD.MOV.U32 R18, RZ, RZ, R10 ;  /* 0x000000ffff127224 */ /* 0x000fe200078e000a */
[----:B------:R-:W-:Y:S01]  /*135d0*/  @P3 SHF.R.U32.HI R18, RZ, c[0x0][0x4f0], R12 ;  /* 0x00013c00ff123a19 */ /* 0x000fe2000001160c */
[----:B------:R-:W4:Y:S01]  /*135e0*/  LDC.64 R20, c[0x0][R28+0x160] ;  /* 0x000058001c147b82 */ /* 0x000f220000000a00 */
[----:B------:R-:W-:Y:S01]  /*135f0*/  SHF.R.S32.HI R12, RZ, 0x1f, R3 ;  /* 0x0000001fff0c7819 */ /* 0x000fe20000011403 */
[----:B-1----:R-:W-:-:S04]  /*13600*/  IMAD R13, R17, R240, RZ ;  /* 0x000000f0110d7224 */ /* 0x002fc800078e02ff */
[C---:B------:R-:W-:Y:S02]  /*13610*/  IMAD R13, R16.reuse, R15, R13 ;  /* 0x0000000f100d7224 */ /* 0x040fe400078e020d */
[----:B------:R-:W-:-:S04]  /*13620*/  IMAD.WIDE.U32 R16, R16, R240, RZ ;  /* 0x000000f010107225 */ /* 0x000fc800078e00ff */
[----:B--2---:R-:W-:-:S04]  /*13630*/  IMAD.WIDE.U32 R26, R24, R241, RZ ;  /* 0x000000f1181a7225 */ /* 0x004fc800078e00ff */
[----:B------:R-:W-:Y:S02]  /*13640*/  IMAD R15, R25, R241, RZ ;  /* 0x000000f1190f7224 */ /* 0x000fe400078e02ff */
[----:B------:R-:W-:Y:S01]  /*13650*/  IMAD.IADD R13, R17, 0x1, R13 ;  /* 0x00000001110d7824 */ /* 0x000fe200078e020d */
[----:B------:R-:W-:Y:S01]  /*13660*/  IADD3 R17, P1, P0, R16, R26, R3 ;  /* 0x0000001a10117210 */ /* 0x000fe2000783e003 */
[----:B------:R-:W-:Y:S02]  /*13670*/  IMAD.IADD R15, R27, 0x1, R15 ;  /* 0x000000011b0f7824 */ /* 0x000fe400078e020f */
[-C--:B---3--:R-:W-:Y:S02]  /*13680*/  IMAD R16, R23, R19.reuse, RZ ;  /* 0x0000001317107224 */ /* 0x088fe400078e02ff */
        /* <DEDUP_REMOVED lines=8> */
[----:B----4-:R-:W-:Y:S01]  /*13710*/  IMAD R15, R21, R13, RZ ;  /* 0x0000000d150f7224 */ /* 0x010fe200078e02ff */
[----:B------:R-:W-:-:S03]  /*13720*/  SHF.R.S32.HI R16, RZ, 0x1f, R13 ;  /* 0x0000001fff107819 */ /* 0x000fc6000001140d */
[----:B------:R-:W-:-:S04]  /*13730*/  IMAD.WIDE.U32 R22, R20, R13, R22 ;  /* 0x0000000d14167225 */ /* 0x000fc800078e0016 */
[----:B------:R-:W-:Y:S02]  /*13740*/  IMAD.MOV.U32 R13, RZ, RZ, c[0x0][0x4a8] ;  /* 0x00012a00ff0d7624 */ /* 0x000fe400078e00ff */
[----:B------:R-:W-:Y:S02]  /*13750*/  IMAD R16, R20, R16, R15 ;  /* 0x0000001014107224 */ /* 0x000fe400078e020f */
[----:B------:R-:W-:Y:S01]  /*13760*/  IMAD.MOV.U32 R15, RZ, RZ, c[0x0][0x4ac] ;  /* 0x00012b00ff0f7624 */ /* 0x000fe200078e00ff */
[----:B------:R-:W-:Y:S01]  /*13770*/  SEL R13, R13, c[0x0][0x450], P2 ;  /* 0x000114000d0d7a07 */ /* 0x000fe20001000000 */
[----:B------:R-:W-:-:S03]  /*13780*/  IMAD.IADD R16, R23, 0x1, R16 ;  /* 0x0000000117107824 */ /* 0x000fc600078e0210 */
[----:B------:R-:W-:Y:S02]  /*13790*/  SEL R15, R15, c[0x0][0x454], P2 ;  /* 0x000115000f0f7a07 */ /* 0x000fe40001000000 */
[----:B------:R-:W-:-:S04]  /*137a0*/  LEA R13, P0, R22, R13, 0x2 ;  /* 0x0000000d160d7211 */ /* 0x000fc800078010ff */
[----:B------:R-:W-:Y:S01]  /*137b0*/  LEA.HI.X R15, R22, R15, R16, 0x2, P0 ;  /* 0x0000000f160f7211 */ /* 0x000fe200000f1410 */
[----:B------:R-:W-:Y:S01]  /*137c0*/  SHFL.IDX PT, R18, R13, 0x1, 0x1c1f ;  /* 0x003c1f000d127f89 */ /* 0x000fe200000e0000 */
[----:B------:R-:W-:-:S03]  /*137d0*/  LOP3.LUT P0, RZ, R219, 0x3, RZ, 0xc0, !PT ;  /* 0x00000003dbff7812 */ /* 0x000fc6000780c0ff */
[----:B------:R1:W-:Y:S04]  /*137e0*/  SHFL.IDX PT, R16, R13, RZ, 0x1c1f ;  /* 0x001c1fff0d107589 */ /* 0x0003e800000e0000 */
[----:B------:R-:W2:Y:S04]  /*137f0*/  SHFL.IDX PT, R17, R15, RZ, 0x1c1f ;  /* 0x001c1fff0f117589 */ /* 0x000ea800000e0000 */
[----:B------:R3:W4:Y:S01]  /*13800*/  SHFL.IDX PT, R19, R15, 0x1, 0x1c1f ;  /* 0x003c1f000f137f89 */ /* 0x00072200000e0000 */
[----:B-1----:R-:W-:-:S05]  /*13810*/  IMAD R13, R205, 0x80, R218 ;  /* 0x00000080cd0d7824 */ /* 0x002fca00078e02da */
[C---:B------:R-:W-:Y:S02]  /*13820*/  ISETP.GE.OR P1, PT, R13.reuse, R14, P0 ;  /* 0x0000000e0d00720c */ /* 0x040fe40000726670 */
[----:B---3--:R-:W-:-:S04]  /*13830*/  IADD3 R15, R13, 0x8, RZ ;  /* 0x000000080d0f7810 */ /* 0x008fc80007ffe0ff */
[----:B------:R-:W-:-:S07]  /*13840*/  ISETP.GE.OR P0, PT, R15, R14, P0 ;  /* 0x0000000e0f00720c */ /* 0x000fce0000706670 */
[----:B--2---:R1:W-:Y:S01]  /*13850*/  @!P1 ST.E [R16.64], R2 ;  /* 0x0000000210009985 */ /* 0x0043e2000c101906 */
[----:B------:R-:W-:-:S05]  /*13860*/  ISETP.GE.AND P1, PT, R15, R14, PT ;  /* 0x0000000e0f00720c */ /* 0x000fca0003f26270 */
[----:B----4-:R2:W-:Y:S01]  /*13870*/  @!P0 ST.E [R18.64], R11 ;  /* 0x0000000b12008985 */ /* 0x0105e2000c101906 */
[----:B------:R-:W-:Y:S02]  /*13880*/  ISETP.GE.AND P0, PT, R13, R14, PT ;  /* 0x0000000e0d00720c */ /* 0x000fe40003f06270 */
[----:B-1----:R-:W-:Y:S01]  /*13890*/  P2R R2, PR, RZ, 0x2 ;  /* 0x00000002ff027803 */ /* 0x002fe20000000000 */
[----:B------:R-:W-:Y:S05]  /*138a0*/  @P2 BRA `(.L_x_247) ;  /* 0x000007f000002947 */ /* 0x000fea0003800000 */
[----:B------:R-:W-:Y:S01]  /*138b0*/  IMAD R12, R12, c[0x0][0x3a0], RZ ;  /* 0x0000e8000c0c7a24 */ /* 0x000fe200078e02ff */
[----:B------:R-:W-:Y:S01]  /*138c0*/  LEA R2, R205, R221, 0x7 ;  /* 0x000000ddcd027211 */ /* 0x000fe200078e38ff */
[----:B------:R-:W-:Y:S01]  /*138d0*/  IMAD.WIDE.U32 R4, R3, c[0x0][0x3a0], RZ ;  /* 0x0000e80003047a25 */ /* 0x000fe200078e00ff */
[----:B------:R-:W-:Y:S01]  /*138e0*/  SHF.R.S32.HI R8, RZ, 0x1f, R240 ;  /* 0x0000001fff087819 */ /* 0x000fe200000114f0 */
[----:B------:R1:W3:Y:S01]  /*138f0*/  LDS.128 R56, [R217+0x80] ;  /* 0x00008000d9387984 */ /* 0x0002e20000000c00 */
[----:B------:R-:W-:Y:S01]  /*13900*/  LEA R205, R205, R226, 0x7 ;  /* 0x000000e2cdcd7211 */ /* 0x000fe200078e38ff */
[----:B------:R-:W-:Y:S01]  /*13910*/  IMAD R12, R3, c[0x0][0x3a4], R12 ;  /* 0x0000e900030c7a24 */ /* 0x000fe200078e020c */
[----:B------:R-:W-:Y:S01]  /*13920*/  MOV R3, R2 ;  /* 0x0000000200037202 */ /* 0x000fe20000000f00 */
[----:B------:R1:W4:Y:S01]  /*13930*/  LDS.128 R52, [R217+0x1080] ;  /* 0x00108000d9347984 */ /* 0x0003220000000c00 */
[----:B------:R-:W-:-:S02]  /*13940*/  IMAD R8, R8, c[0x0][0x3f0], RZ ;  /* 0x0000fc0008087a24 */ /* 0x000fc400078e02ff */
[----:B------:R-:W-:Y:S01]  /*13950*/  IADD3 R5, R5, R12, RZ ;  /* 0x0000000c05057210 */ /* 0x000fe20007ffe0ff */
[----:B------:R1:W2:Y:S01]  /*13960*/  LDS.128 R48, [R217+0x2080] ;  /* 0x00208000d9307984 */ /* 0x0002a20000000c00 */
[----:B------:R-:W-:-:S03]  /*13970*/  IMAD R8, R240, c[0x0][0x3f4], R8 ;  /* 0x0000fd00f0087a24 */ /* 0x000fc600078e0208 */
[C---:B------:R-:W-:Y:S01]  /*13980*/  IMAD.WIDE.U32 R6, R241.reuse, c[0x0][0x3e8], R4 ;  /* 0x0000fa00f1067a25 */ /* 0x040fe200078e0004 */
[----:B------:R1:W1:Y:S03]  /*13990*/  LDS.128 R44, [R217+0x3080] ;  /* 0x00308000d92c7984 */ /* 0x0002660000000c00 */
[----:B------:R-:W-:Y:S01]  /*139a0*/  @P3 IMAD.HI.U32 R4, R2, c[0x0][0x4ec], RZ ;  /* 0x00013b0002043a27 */ /* 0x000fe200078e00ff */
[----:B------:R1:W1:Y:S03]  /*139b0*/  LDS.128 R40, [R217+0x4080] ;  /* 0x00408000d9287984 */ /* 0x0002660000000c00 */
[----:B------:R-:W-:Y:S01]  /*139c0*/  IMAD R7, R241, c[0x0][0x3ec], R7 ;  /* 0x0000fb00f1077a24 */ /* 0x000fe200078e0207 */
[----:B------:R-:W-:Y:S01]  /*139d0*/  @P3 SHF.R.U32.HI R3, RZ, c[0x0][0x4f0], R4 ;  /* 0x00013c00ff033a19 */ /* 0x000fe20000011604 */
[----:B------:R1:W1:Y:S02]  /*139e0*/  LDS.128 R36, [R217+0x5080] ;  /* 0x00508000d9247984 */ /* 0x0002640000000c00 */
[----:B------:R-:W-:Y:S01]  /*139f0*/  IMAD.WIDE.U32 R12, R240, c[0x0][0x3f0], R6 ;  /* 0x0000fc00f00c7a25 */ /* 0x000fe200078e0006 */
[----:B------:R-:W-:Y:S01]  /*13a00*/  SHF.R.S32.HI R10, RZ, 0x1f, R3 ;  /* 0x0000001fff0a7819 */ /* 0x000fe20000011403 */
[----:B------:R1:W1:Y:S01]  /*13a10*/  LDS.128 R32, [R217+0x6080] ;  /* 0x00608000d9207984 */ /* 0x0002620000000c00 */
[----:B------:R-:W-:-:S02]  /*13a20*/  IADD3 R9, -R3, RZ, RZ ;  /* 0x000000ff03097210 */ /* 0x000fc40007ffe1ff */
[----:B------:R-:W-:Y:S01]  /*13a30*/  IADD3 R13, R13, R8, RZ ;  /* 0x000000080d0d7210 */ /* 0x000fe20007ffe0ff */
[----:B------:R1:W1:Y:S01]  /*13a40*/  LDS.128 R28, [R217+0x7080] ;  /* 0x00708000d91c7984 */ /* 0x0002620000000c00 */
[----:B------:R-:W-:Y:S02]  /*13a50*/  IMAD R10, R10, c[0x0][0x3e0], RZ ;  /* 0x0000f8000a0a7a24 */ /* 0x000fe400078e02ff */
[----:B------:R-:W-:Y:S01]  /*13a60*/  IMAD R9, R9, c[0x0][0x4e8], R2 ;  /* 0x00013a0009097a24 */ /* 0x000fe200078e0202 */
[----:B------:R1:W1:Y:S01]  /*13a70*/  LDS.128 R24, [R217+0x8080] ;  /* 0x00808000d9187984 */ /* 0x0002620000000c00 */
[C---:B------:R-:W-:Y:S02]  /*13a80*/  IMAD R10, R3.reuse, c[0x0][0x3e4], R10 ;  /* 0x0000f900030a7a24 */ /* 0x040fe400078e020a */
[----:B------:R-:W-:Y:S01]  /*13a90*/  IMAD.WIDE.U32 R12, R3, c[0x0][0x3e0], R12 ;  /* 0x0000f800030c7a25 */ /* 0x000fe200078e000c */
[----:B------:R1:W1:Y:S01]  /*13aa0*/  LDS.128 R20, [R217+0x9080] ;  /* 0x00908000d9147984 */ /* 0x0002620000000c00 */
[----:B------:R-:W-:-:S03]  /*13ab0*/  SHF.R.S32.HI R2, RZ, 0x1f, R9 ;  /* 0x0000001fff027819 */ /* 0x000fc60000011409 */
[----:B--2---:R2:W1:Y:S01]  /*13ac0*/  LDS.128 R16, [R217+0xa080] ;  /* 0x00a08000d9107984 */ /* 0x0044620000000c00 */
[----:B------:R-:W-:Y:S01]  /*13ad0*/  IADD3 R11, R13, R10, RZ ;  /* 0x0000000a0d0b7210 */ /* 0x000fe20007ffe0ff */
[----:B------:R-:W-:Y:S01]  /*13ae0*/  IMAD R2, R2, c[0x0][0x3d8], RZ ;  /* 0x0000f60002027a24 */ /* 0x000fe200078e02ff */
[----:B------:R-:W-:Y:S01]  /*13af0*/  MOV R10, R12 ;  /* 0x0000000c000a7202 */ /* 0x000fe20000000f00 */
[----:B------:R2:W1:Y:S04]  /*13b00*/  LDS.128 R4, [R217+0xb080] ;  /* 0x00b08000d9047984 */ /* 0x0004680000000c00 */
[----:B------:R-:W-:-:S04]  /*13b10*/  IMAD.WIDE.U32 R10, R9, c[0x0][0x3d8], R10 ;  /* 0x0000f600090a7a25 */ /* 0x000fc800078e000a */
[----:B------:R-:W-:Y:S01]  /*13b20*/  IMAD R9, R9, c[0x0][0x3dc], R2 ;  /* 0x0000f70009097a24 */ /* 0x000fe200078e0202 */
[----:B------:R-:W-:-:S04]  /*13b30*/  LEA R8, P0, R10, c[0x0][0x380], 0x1 ;  /* 0x0000e0000a087a11 */ /* 0x000fc800078008ff */
[----:B------:R-:W-:-:S04]  /*13b40*/  IADD3 R2, R11, R9, RZ ;  /* 0x000000090b027210 */ /* 0x000fc80007ffe0ff */
[----:B------:R-:W-:Y:S01]  /*13b50*/  LEA.HI.X R2, R10, c[0x0][0x384], R2, 0x1, P0 ;  /* 0x0000e1000a027a11 */ /* 0x000fe200000f0c02 */
[----:B------:R-:W-:Y:S05]  /*13b60*/  BRA.DIV ~URZ, `(.L_x_248) ;  /* 0x000036f27f007947 */ /* 0x000fea000b800000 */
[----:B---34-:R3:W4:Y:S02]  /*13b70*/  SHFL.IDX PT, R61, R2, RZ, 0x181f ;  /* 0x00181fff023d7589 */ /* 0x01872400000e0000 */
.L_x_311:
[----:B------:R-:W-:Y:S05]  /*13b80*/  BRA.DIV ~URZ, `(.L_x_249) ;  /* 0x000037427f007947 */ /* 0x000fea000b800000 */
[----:B------:R2:W3:Y:S02]  /*13b90*/  SHFL.IDX PT, R3, R8, RZ, 0x181f ;  /* 0x00181fff08037589 */ /* 0x0004e400000e0000 */
.L_x_312:
[----:B------:R-:W-:Y:S01]  /*13ba0*/  ISETP.GE.AND P0, PT, R205, R14, PT ;  /* 0x0000000ecd00720c */ /* 0x000fe20003f06270 */
[----:B------:R-:W-:Y:S01]  /*13bb0*/  BSSY B0, `(.L_x_250) ;  /* 0x0000011000007945 */ /* 0x000fe20003800000 */
[----:B------:R-:W-:Y:S02]  /*13bc0*/  SHF.R.S32.HI R60, RZ, 0x1f, R211 ;  /* 0x0000001fff3c7819 */ /* 0x000fe400000114d3 */
[----:B------:R-:W-:Y:S02]  /*13bd0*/  SHF.R.S32.HI R15, RZ, 0x1f, R212 ;  /* 0x0000001fff0f7819 */ /* 0x000fe400000114d4 */
[----:B------:R-:W-:-:S07]  /*13be0*/  SHF.R.S32.HI R9, RZ, 0x1f, R246 ;  /* 0x0000001fff097819 */ /* 0x000fce00000114f6 */
[----:B------:R-:W-:Y:S05]  /*13bf0*/  @P0 BRA `(.L_x_251) ;  /* 0x000000c000000947 */ /* 0x000fea0003800000 */
[----:B------:R-:W-:Y:S02]  /*13c00*/  ISETP.GE.AND P2, PT, R246, c[0x0][0x3c8], PT ;  /* 0x0000f200f6007a0c */ /* 0x000fe40003f46270 */
[----:B------:R-:W-:Y:S02]  /*13c10*/  ISETP.GE.AND P1, PT, R212, c[0x0][0x3c8], PT ;  /* 0x0000f200d4007a0c */ /* 0x000fe40003f26270 */
[----:B------:R-:W-:-:S09]  /*13c20*/  ISETP.GE.AND P0, PT, R211, c[0x0][0x3c8], PT ;  /* 0x0000f200d3007a0c */ /* 0x000fd20003f06270 */
[-C--:B---3--:R-:W-:Y:S02]  /*13c30*/  @!P2 LEA R12, P5, R246, R3.reuse, 0x1 ;  /* 0x00000003f60ca211 */ /* 0x088fe400078a08ff */
[-C--:B------:R-:W-:Y:S02]  /*13c40*/  @!P1 LEA R10, P4, R212, R3.reuse, 0x1 ;  /* 0x00000003d40a9211 */ /* 0x080fe400078808ff */
[C---:B------:R-:W-:Y:S02]  /*13c50*/  @!P0 LEA R62, P3, R211.reuse, R3, 0x1 ;  /* 0x00000003d33e8211 */ /* 0x040fe400078608ff */
[-C--:B----4-:R-:W-:Y:S02]  /*13c60*/  @!P2 LEA.HI.X R13, R246, R61.reuse, R9, 0x1, P5 ;  /* 0x0000003df60da211 */ /* 0x090fe400028f0c09 */
[-C--:B------:R-:W-:Y:S02]  /*13c70*/  @!P1 LEA.HI.X R11, R212, R61.reuse, R15, 0x1, P4 ;  /* 0x0000003dd40b9211 */ /* 0x080fe400020f0c0f */
[----:B------:R-:W-:Y:S01]  /*13c80*/  @!P0 LEA.HI.X R63, R211, R61, R60, 0x1, P3 ;  /* 0x0000003dd33f8211 */ /* 0x000fe200018f0c3c */
[----:B------:R3:W-:Y:S04]  /*13c90*/  @!P2 ST.E.128 [R12.64], R56 ;  /* 0x000000380c00a985 */ /* 0x0007e8000c101d06 */
[----:B-1----:R3:W-:Y:S04]  /*13ca0*/  @!P1 ST.E.128 [R10.64], R40 ;  /* 0x000000280a009985 */ /* 0x0027e8000c101d06 */
[----:B------:R3:W-:Y:S02]  /*13cb0*/  @!P0 ST.E.128 [R62.64], R24 ;  /* 0x000000183e008985 */ /* 0x0007e4000c101d06 */
.L_x_251:
[----:B------:R-:W-:Y:S05]  /*13cc0*/  BSYNC B0 ;  /* 0x0000000000007941 */ /* 0x000fea0003800000 */
.L_x_250:
[----:B------:R-:W-:Y:S05]  /*13cd0*/  BRA.DIV ~URZ, `(.L_x_252) ;  /* 0x000036627f007947 */ /* 0x000fea000b800000 */
[----:B-1-3--:R1:W3:Y:S04]  /*13ce0*/  SHFL.IDX PT, R24, R2, 0x1, 0x181f ;  /* 0x00381f0002187f89 */ /* 0x00a2e800000e0000 */
[----:B------:R1:W2:Y:S02]  /*13cf0*/  SHFL.IDX PT, R10, R8, 0x1, 0x181f ;  /* 0x00381f00080a7f89 */ /* 0x0002a400000e0000 */
.L_x_313:
        /* <DEDUP_REMOVED lines=8> */
[-C--:B------:R-:W-:Y:S02]  /*13d80*/  @!P1 LEA R12, P4, R212, R10.reuse, 0x1 ;  /* 0x0000000ad40c9211 */ /* 0x080fe400078808ff */
[C---:B------:R-:W-:Y:S02]  /*13d90*/  @!P0 LEA R10, P3, R211.reuse, R10, 0x1 ;  /* 0x0000000ad30a8211 */ /* 0x040fe400078608ff */
[-C--:B---3--:R-:W-:Y:S02]  /*13da0*/  @!P2 LEA.HI.X R27, R246, R24.reuse, R9, 0x1, P5 ;  /* 0x00000018f61ba211 */ /* 0x088fe400028f0c09 */
[-C--:B------:R-:W-:Y:S02]  /*13db0*/  @!P1 LEA.HI.X R13, R212, R24.reuse, R15, 0x1, P4 ;  /* 0x00000018d40d9211 */ /* 0x080fe400020f0c0f */
[----:B------:R-:W-:Y:S01]  /*13dc0*/  @!P0 LEA.HI.X R11, R211, R24, R60, 0x1, P3 ;  /* 0x00000018d30b8211 */ /* 0x000fe200018f0c3c */
[----:B------:R2:W-:Y:S04]  /*13dd0*/  @!P2 ST.E.128 [R26.64], R52 ;  /* 0x000000341a00a985 */ /* 0x0005e8000c101d06 */
[----:B------:R2:W-:Y:S04]  /*13de0*/  @!P1 ST.E.128 [R12.64], R36 ;  /* 0x000000240c009985 */ /* 0x0005e8000c101d06 */
[----:B------:R2:W-:Y:S02]  /*13df0*/  @!P0 ST.E.128 [R10.64], R20 ;  /* 0x000000140a008985 */ /* 0x0005e4000c101d06 */
.L_x_254:
[----:B------:R-:W-:Y:S05]  /*13e00*/  BSYNC B0 ;  /* 0x0000000000007941 */ /* 0x000fea0003800000 */
.L_x_253:
[----:B------:R-:W-:Y:S05]  /*13e10*/  BRA.DIV ~URZ, `(.L_x_255) ;  /* 0x000035e27f007947 */ /* 0x000fea000b800000 */
[----:B--2---:R2:W1:Y:S02]  /*13e20*/  SHFL.IDX PT, R20, R2, 0x2, 0x181f ;  /* 0x00581f0002147f89 */ /* 0x00446400000e0000 */
.L_x_314:
[----:B------:R-:W-:Y:S05]  /*13e30*/  BRA.DIV ~URZ, `(.L_x_256) ;  /* 0x000036327f007947 */ /* 0x000fea000b800000 */
[----:B------:R2:W4:Y:S02]  /*13e40*/  SHFL.IDX PT, R10, R8, 0x2, 0x181f ;  /* 0x00581f00080a7f89 */ /* 0x00052400000e0000 */
.L_x_315:
        /* <DEDUP_REMOVED lines=8> */
[-C--:B------:R-:W-:Y:S02]  /*13ed0*/  @!P1 LEA R12, P4, R212, R10.reuse, 0x1 ;  /* 0x0000000ad40c9211 */ /* 0x080fe400078808ff */
[C---:B------:R-:W-:Y:S02]  /*13ee0*/  @!P0 LEA R10, P3, R211.reuse, R10, 0x1 ;  /* 0x0000000ad30a8211 */ /* 0x040fe400078608ff */
[-C--:B-1----:R-:W-:Y:S02]  /*13ef0*/  @!P2 LEA.HI.X R23, R246, R20.reuse, R9, 0x1, P5 ;  /* 0x00000014f617a211 */ /* 0x082fe400028f0c09 */
[-C--:B------:R-:W-:Y:S02]  /*13f00*/  @!P1 LEA.HI.X R13, R212, R20.reuse, R15, 0x1, P4 ;  /* 0x00000014d40d9211 */ /* 0x080fe400020f0c0f */
[----:B------:R-:W-:Y:S01]  /*13f10*/  @!P0 LEA.HI.X R11, R211, R20, R60, 0x1, P3 ;  /* 0x00000014d30b8211 */ /* 0x000fe200018f0c3c */
[----:B------:R1:W-:Y:S04]  /*13f20*/  @!P2 ST.E.128 [R22.64], R48 ;  /* 0x000000301600a985 */ /* 0x0003e8000c101d06 */
[----:B------:R1:W-:Y:S04]  /*13f30*/  @!P1 ST.E.128 [R12.64], R32 ;  /* 0x000000200c009985 */ /* 0x0003e8000c101d06 */
[----:B------:R1:W-:Y:S02]  /*13f40*/  @!P0 ST.E.128 [R10.64], R16 ;  /* 0x000000100a008985 */ /* 0x0003e4000c101d06 */
.L_x_258:
[----:B------:R-:W-:Y:S05]  /*13f50*/  BSYNC B0 ;  /* 0x0000000000007941 */ /* 0x000fea0003800000 */
.L_x_257:
[----:B------:R-:W-:Y:S05]  /*13f60*/  BRA.DIV ~URZ, `(.L_x_259) ;  /* 0x000035627f007947 */ /* 0x000fea000b800000 */
[----:B-12---:R-:W1:Y:S04]  /*13f70*/  SHFL.IDX PT, R2, R2, 0x3, 0x181f ;  /* 0x00781f0002027f89 */ /* 0x006e6800000e0000 */
[----:B------:R-:W2:Y:S02]  /*13f80*/  SHFL.IDX PT, R8, R8, 0x3, 0x181f ;  /* 0x00781f0008087f89 */ /* 0x000ea400000e0000 */
.L_x_316:
[----:B------:R-:W-:-:S04]  /*13f90*/  IADD3 R205, R205, 0x60, RZ ;  /* 0x00000060cdcd7810 */ /* 0x000fc80007ffe0ff */
[----:B------:R-:W-:-:S13]  /*13fa0*/  ISETP.GE.AND P0, PT, R205, R14, PT ;  /* 0x0000000ecd00720c */ /* 0x000fda0003f06270 */
[----:B------:R-:W-:Y:S05]  /*13fb0*/  @P0 BRA `(.L_x_260) ;  /* 0x00001f0000000947 */ /* 0x000fea0003800000 */
[----:B------:R-:W-:Y:S02]  /*13fc0*/  ISETP.GE.AND P1, PT, R246, c[0x0][0x3c8], PT ;  /* 0x0000f200f6007a0c */ /* 0x000fe40003f26270 */
[----:B------:R-:W-:-:S11]  /*13fd0*/  ISETP.GE.AND P0, PT, R212, c[0x0][0x3c8], PT ;  /* 0x0000f200d4007a0c */ /* 0x000fd60003f06270 */
[-C--:B--2---:R-:W-:Y:S02]  /*13fe0*/  @!P1 LEA R12, P3, R246, R8.reuse, 0x1 ;  /* 0x00000008f60c9211 */ /* 0x084fe400078608ff */
[----:B----4-:R-:W-:Y:S02]  /*13ff0*/  @!P0 LEA R10, P2, R212, R8, 0x1 ;  /* 0x00000008d40a8211 */ /* 0x010fe400078408ff */
[-C--:B-1----:R-:W-:Y:S02]  /*14000*/  @!P1 LEA.HI.X R13, R246, R2.reuse, R9, 0x1, P3 ;  /* 0x00000002f60d9211 */ /* 0x082fe400018f0c09 */
[----:B------:R-:W-:-:S03]  /*14010*/  @!P0 LEA.HI.X R11, R212, R2, R15, 0x1, P2 ;  /* 0x00000002d40b8211 */ /* 0x000fc600010f0c0f */
[----:B------:R1:W-:Y:S04]  /*14020*/  @!P1 ST.E.128 [R12.64], R44 ;  /* 0x0000002c0c009985 */ /* 0x0003e8000c101d06 */
[----:B------:R1:W-:Y:S01]  /*14030*/  @!P0 ST.E.128 [R10.64], R28 ;  /* 0x0000001c0a008985 */ /* 0x0003e2000c101d06 */
[----:B------:R-:W-:-:S13]  /*14040*/  ISETP.GE.AND P0, PT, R211, c[0x0][0x3c8], PT ;  /* 0x0000f200d3007a0c */ /* 0x000fda0003f06270 */
[----:B------:R-:W-:Y:S05]  /*14050*/  @P0 BRA `(.L_x_260) ;  /* 0x00001e6000000947 */ /* 0x000fea0003800000 */
[----:B------:R-:W-:-:S04]  /*14060*/  LEA R8, P0, R211, R8, 0x1 ;  /* 0x00000008d3087211 */ /* 0x000fc800078008ff */
[----:B------:R-:W-:-:S05]  /*14070*/  LEA.HI.X R9, R211, R2, R60, 0x1, P0 ;  /* 0x00000002d3097211 */ /* 0x000fca00000f0c3c */
[----:B------:R2:W-:Y:S01]  /*14080*/  ST.E.128 [R8.64], R4 ;  /* 0x0000000408007985 */ /* 0x0005e2000c101d06 */
[----:B------:R-:W-:Y:S05]  /*14090*/  BRA `(.L_x_260) ;  /* 0x00001e2000007947 */ /* 0x000fea0003800000 */
.L_x_247:
[----:B------:R-:W-:Y:S02]  /*140a0*/  IMAD R12, R12, c[0x0][0x408], RZ ;  /* 0x000102000c0c7a24 */ /* 0x000fe400078e02ff */
[----:B------:R-:W-:-:S04]  /*140b0*/  IMAD.WIDE.U32 R14, R3, c[0x0][0x408], RZ ;  /* 0x00010200030e7a25 */ /* 0x000fc800078e00ff */
[----:B------:R-:W-:Y:S01]  /*140c0*/  IMAD R12, R3, c[0x0][0x40c], R12 ;  /* 0x00010300030c7a24 */ /* 0x000fe200078e020c */
[----:B------:R-:W-:Y:S01]  /*140d0*/  SHF.R.S32.HI R3, RZ, 0x1f, R240 ;  /* 0x0000001fff037819 */ /* 0x000fe200000114f0 */
[----:B--2---:R-:W-:-:S03]  /*140e0*/  @P3 IMAD.HI.U32 R11, R10, c[0x0][0x4ec], RZ ;  /* 0x00013b000a0b3a27 */ /* 0x004fc600078e00ff */
[----:B------:R-:W-:Y:S01]  /*140f0*/  IADD3 R13, R15, R12, RZ ;  /* 0x0000000c0f0d7210 */ /* 0x000fe20007ffe0ff */
[----:B------:R-:W-:Y:S01]  /*14100*/  IMAD R3, R3, c[0x0][0x440], RZ ;  /* 0x0001100003037a24 */ /* 0x000fe200078e02ff */
[----:B------:R-:W-:-:S03]  /*14110*/  MOV R12, R14 ;  /* 0x0000000e000c7202 */ /* 0x000fc60000000f00 */
        /* <DEDUP_REMOVED lines=25> */
[----:B------:R1:W2:Y:S02]  /*142b0*/  SHFL.IDX PT, R163, R161, RZ, 0x1c1f ;  /* 0x001c1fffa1a37589 */ /* 0x0002a400000e0000 */
.L_x_317:
[----:B------:R-:W-:Y:S05]  /*142c0*/  BRA.DIV ~URZ, `(.L_x_262) ;  /* 0x000033427f007947 */ /* 0x000fea000b800000 */
[----:B------:R3:W4:Y:S02]  /*142d0*/  SHFL.IDX PT, R3, R162, RZ, 0x1c1f ;  /* 0x001c1fffa2037589 */ /* 0x00072400000e0000 */
.L_x_318:
[----:B------:R-:W-:Y:S01]  /*142e0*/  SHF.R.S32.HI R160, RZ, 0x1f, R219 ;  /* 0x0000001fffa07819 */ /* 0x000fe200000114db */
[----:B------:R-:W-:Y:S03]  /*142f0*/  BSSY B0, `(.L_x_263) ;  /* 0x0000095000007945 */ /* 0x000fe60003800000 */
[----:B------:R-:W-:-:S04]  /*14300*/  LEA.HI R160, R160, R219, RZ, 0x2 ;  /* 0x000000dba0a07211 */ /* 0x000fc800078f10ff */
[----:B------:R-:W-:-:S05]  /*14310*/  LOP3.LUT R160, R160, 0x7ffffffc, RZ, 0xc0, !PT ;  /* 0x7ffffffca0a07812 */ /* 0x000fca00078ec0ff */
[----:B------:R-:W-:-:S04]  /*14320*/  IMAD.IADD R160, R219, 0x1, -R160 ;  /* 0x00000001dba07824 */ /* 0x000fc800078e0aa0 */
[----:B------:R-:W-:-:S05]  /*14330*/  IMAD.SHL.U32 R160, R160, 0x2, RZ ;  /* 0x00000002a0a07824 */ /* 0x000fca00078e00ff */
        /* <DEDUP_REMOVED lines=45> */
[----:B------:R-:W-:Y:S01]  /*14610*/  SHF.R.S32.HI R14, RZ, 0x1f, R64 ;  /* 0x0000001fff0e7819 */ /* 0x000fe20000011440 */
[----:B------:R-:W-:Y:S05]  /*14620*/  @P0 BRA `(.L_x_264) ;  /* 0x0000061000000947 */ /* 0x000fea0003800000 */
[----:B------:R-:W-:Y:S02]  /*14630*/  ISETP.GE.AND P1, PT, R160, c[0x0][0x3c8], PT ;  /* 0x0000f200a0007a0c */ /* 0x000fe40003f26270 */
[----:B------:R-:W-:Y:S02]  /*14640*/  ISETP.GE.AND P0, PT, R64, c[0x0][0x3c8], PT ;  /* 0x0000f20040007a0c */ /* 0x000fe40003f06270 */
[----:B------:R-:W-:-:S02]  /*14650*/  ISETP.GE.AND P3, PT, R63, c[0x0][0x3c8], PT ;  /* 0x0000f2003f007a0c */ /* 0x000fc40003f66270 */
[----:B------:R-:W-:Y:S02]  /*14660*/  ISETP.GE.AND P4, PT, R61, c[0x0][0x3c8], PT ;  /* 0x0000f2003d007a0c */ /* 0x000fe40003f86270 */
[----:B------:R-:W-:-:S05]  /*14670*/  ISETP.GE.AND P6, PT, R152, c[0x0][0x3c8], PT ;  /* 0x0000f20098007a0c */ /* 0x000fca0003fc6270 */
[----:B----4-:R-:W-:Y:S02]  /*14680*/  @!P1 IMAD.MOV.U32 R12, RZ, RZ, R3 ;  /* 0x000000ffff0c9224 */ /* 0x010fe400078e0003 */
[----:B--2---:R-:W-:Y:S01]  /*14690*/  @!P1 IMAD.MOV.U32 R13, RZ, RZ, R163 ;  /* 0x000000ffff0d9224 */ /* 0x004fe200078e00a3 */
[----:B------:R-:W-:-:S03]  /*146a0*/  @!P0 LEA R10, P2, R64, R3, 0x2 ;  /* 0x00000003400a8211 */ /* 0x000fc600078410ff */
[----:B------:R-:W-:Y:S01]  /*146b0*/  @!P1 IMAD.WIDE R12, R160, 0x4, R12 ;  /* 0x00000004a00c9825 */ /* 0x000fe200078e020c */
[----:B------:R-:W-:Y:S02]  /*146c0*/  @!P0 LEA.HI.X R11, R64, R163, R14, 0x2, P2 ;  /* 0x000000a3400b8211 */ /* 0x000fe400010f140e */
[----:B------:R-:W-:Y:S02]  /*146d0*/  ISETP.GE.AND P2, PT, R35, c[0x0][0x3c8], PT ;  /* 0x0000f20023007a0c */ /* 0x000fe40003f46270 */
[----:B------:R2:W-:Y:S01]  /*146e0*/  @!P1 ST.E.64 [R12.64], R128 ;  /* 0x000000800c009985 */ /* 0x0005e2000c101b06 */
[----:B------:R-:W-:-:S03]  /*146f0*/  ISETP.GE.AND P1, PT, R33, c[0x0][0x3c8], PT ;  /* 0x0000f20021007a0c */ /* 0x000fc60003f26270 */
[----:B------:R4:W-:Y:S01]  /*14700*/  @!P0 ST.E.64 [R10.64], R124 ;  /* 0x0000007c0a008985 */ /* 0x0009e2000c101b06 */
        /* <DEDUP_REMOVED lines=24> */
[CC--:B--2---:R-:W-:Y:S02]  /*14890*/  @!P2 LEA R12, P5, R27.reuse, R3.reuse, 0x2 ;  /* 0x000000031b0ca211 */ /* 0x0c4fe400078a10ff */
[C---:B----4-:R-:W-:Y:S02]  /*148a0*/  @!P1 LEA R10, P0, R24.reuse, R3, 0x2 ;  /* 0x00000003180a9211 */ /* 0x050fe400078010ff */
        /* <DEDUP_REMOVED lines=22> */
[----:B--2---:R-:W-:-:S04]  /*14a10*/  @!P3 LEA R4, P5, R159, R3, 0x2 ;  /* 0x000000039f04b211 */ /* 0x004fc800078a10ff */
[----:B------:R-:W-:Y:S02]  /*14a20*/  @!P3 LEA.HI.X R5, R159, R163, R20, 0x2, P5 ;  /* 0x000000a39f05b211 */ /* 0x000fe400028f1414 */
[----:B----4-:R-:W-:Y:S02]  /*14a30*/  @!P4 LEA R6, P0, R158, R3, 0x2 ;  /* 0x000000039e06c211 */ /* 0x010fe400078010ff */
[----:B------:R-:W-:Y:S01]  /*14a40*/  ISETP.GE.AND P5, PT, R150, c[0x0][0x3c8], PT ;  /* 0x0000f20096007a0c */ /* 0x000fe20003fa6270 */
[----:B------:R2:W-:Y:S01]  /*14a50*/  @!P3 ST.E.64 [R4.64], R84 ;  /* 0x000000540400b985 */ /* 0x0005e2000c101b06 */
[----:B------:R-:W-:Y:S02]  /*14a60*/  @!P4 LEA.HI.X R7, R158, R163, R157, 0x2, P0 ;  /* 0x000000a39e07c211 */ /* 0x000fe400000f149d */
[----:B------:R-:W-:-:S03]  /*14a70*/  @!P1 LEA R10, P3, R154, R3, 0x2 ;  /* 0x000000039a0a9211 */ /* 0x000fc600078610ff */
[----:B------:R4:W-:Y:S01]  /*14a80*/  @!P4 ST.E.64 [R6.64], R88 ;  /* 0x000000580600c985 */ /* 0x0009e2000c101b06 */
        /* <DEDUP_REMOVED lines=8> */
[----:B------:R4:W-:Y:S01]  /*14b10*/  @!P1 ST.E.64 [R10.64], R96 ;  /* 0x000000600a009985 */ /* 0x0009e2000c101b06 */
[----:B------:R-:W-:Y:S02]  /*14b20*/  ISETP.GE.AND P1, PT, R144, c[0x0][0x3c8], PT ;  /* 0x0000f20090007a0c */ /* 0x000fe40003f26270 */
[----:B------:R-:W-:Y:S01]  /*14b30*/  ISETP.GE.AND P0, PT, R137, c[0x0][0x3c8], PT ;  /* 0x0000f20089007a0c */ /* 0x000fe20003f06270 */
[----:B------:R5:W-:Y:S01]  /*14b40*/  @!P6 ST.E.64 [R6.64], R120 ;  /* 0x000000780600e985 */ /* 0x000be2000c101b06 */
[----:B--2---:R-:W-:-:S04]  /*14b50*/  @!P5 LEA R4, P3, R150, R3, 0x2 ;  /* 0x000000039604d211 */ /* 0x004fc800078610ff */
[----:B------:R-:W-:Y:S02]  /*14b60*/  @!P5 LEA.HI.X R5, R150, R163, R149, 0x2, P3 ;  /* 0x000000a39605d211 */ /* 0x000fe400018f1495 */
[-C--:B----4-:R-:W-:Y:S02]  /*14b70*/  @!P2 LEA R10, P3, R146, R3.reuse, 0x2 ;  /* 0x00000003920aa211 */ /* 0x090fe400078610ff */
[----:B-----5:R-:W-:Y:S01]  /*14b80*/  @!P4 LEA R6, P6, R148, R3, 0x2 ;  /* 0x000000039406c211 */ /* 0x020fe200078c10ff */
[----:B------:R2:W-:Y:S01]  /*14b90*/  @!P5 ST.E.64 [R4.64], R100 ;  /* 0x000000640400d985 */ /* 0x0005e2000c101b06 */
[----:B------:R-:W-:Y:S02]  /*14ba0*/  @!P2 LEA.HI.X R11, R146, R163, R145, 0x2, P3 ;  /* 0x000000a3920ba211 */ /* 0x000fe400018f1491 */
[----:B------:R-:W-:Y:S02]  /*14bb0*/  @!P0 LEA R12, P3, R137, R3, 0x2 ;  /* 0x00000003890c8211 */ /* 0x000fe400078610ff */
[----:B------:R-:W-:-:S02]  /*14bc0*/  @!P4 LEA.HI.X R7, R148, R163, R147, 0x2, P6 ;  /* 0x000000a39407c211 */ /* 0x000fc400030f1493 */
[----:B------:R-:W-:-:S03]  /*14bd0*/  @!P0 LEA.HI.X R13, R137, R163, R65, 0x2, P3 ;  /* 0x000000a3890d8211 */ /* 0x000fc600018f1441 */
[----:B------:R4:W-:Y:S04]  /*14be0*/  @!P4 ST.E.64 [R6.64], R104 ;  /* 0x000000680600c985 */ /* 0x0009e8000c101b06 */
[----:B------:R4:W-:Y:S01]  /*14bf0*/  @!P2 ST.E.64 [R10.64], R108 ;  /* 0x0000006c0a00a985 */ /* 0x0009e2000c101b06 */
[----:B--2---:R-:W-:-:S04]  /*14c00*/  @!P1 LEA R4, P5, R144, R3, 0x2 ;  /* 0x0000000390049211 */ /* 0x004fc800078a10ff */
[----:B------:R-:W-:-:S05]  /*14c10*/  @!P1 LEA.HI.X R5, R144, R163, R142, 0x2, P5 ;  /* 0x000000a390059211 */ /* 0x000fca00028f148e */
[----:B------:R4:W-:Y:S04]  /*14c20*/  @!P1 ST.E.64 [R4.64], R116 ;  /* 0x0000007404009985 */ /* 0x0009e8000c101b06 */
[----:B------:R4:W-:Y:S02]  /*14c30*/  @!P0 ST.E.64 [R12.64], R112 ;  /* 0x000000700c008985 */ /* 0x0009e4000c101b06 */
.L_x_264:
[----:B------:R-:W-:Y:S05]  /*14c40*/  BSYNC B0 ;  /* 0x0000000000007941 */ /* 0x000fea0003800000 */
.L_x_263:
[----:B------:R-:W-:Y:S05]  /*14c50*/  BRA.DIV ~URZ, `(.L_x_265) ;  /* 0x00002a227f007947 */ /* 0x000fea000b800000 */
[----:B-1----:R-:W1:Y:S04]  /*14c60*/  SHFL.IDX PT, R161, R161, 0x1, 0x1c1f ;  /* 0x003c1f00a1a17f89 */ /* 0x002e6800000e0000 */
[----:B---3--:R-:W3:Y:S02]  /*14c70*/  SHFL.IDX PT, R162, R162, 0x1, 0x1c1f ;  /* 0x003c1f00a2a27f89 */ /* 0x008ee400000e0000 */
.L_x_319:
[----:B------:R-:W-:-:S13]  /*14c80*/  ISETP.NE.AND P0, PT, R2, RZ, PT ;  /* 0x000000ff0200720c */ /* 0x000fda0003f05270 */
[----:B------:R-:W-:Y:S05]  /*14c90*/  @P0 BRA `(.L_x_260) ;  /* 0x0000122000000947 */ /* 0x000fea0003800000 */
[----:B------:R-:W-:Y:S02]  /*14ca0*/  ISETP.GE.AND P3, PT, R64, c[0x0][0x3c8], PT ;  /* 0x0000f20040007a0c */ /* 0x000fe40003f66270 */
[----:B------:R-:W-:Y:S02]  /*14cb0*/  ISETP.GE.AND P2, PT, R63, c[0x0][0x3c8], PT ;  /* 0x0000f2003f007a0c */ /* 0x000fe40003f46270 */
[----:B------:R-:W-:Y:S02]  /*14cc0*/  ISETP.GE.AND P1, PT, R61, c[0x0][0x3c8], PT ;  /* 0x0000f2003d007a0c */ /* 0x000fe40003f26270 */
[----:B------:R-:W-:Y:S02]  /*14cd0*/  ISETP.GE.AND P4, PT, R160, c[0x0][0x3c8], PT ;  /* 0x0000f200a0007a0c */ /* 0x000fe40003f86270 */
[----:B------:R-:W-:-:S05]  /*14ce0*/  ISETP.GE.AND P0, PT, R35, c[0x0][0x3c8], PT ;  /* 0x0000f20023007a0c */ /* 0x000fca0003f06270 */
[CC--:B---34-:R-:W-:Y:S02]  /*14cf0*/  @!P3 LEA R4, P6, R64.reuse, R162.reuse, 0x2 ;  /* 0x000000a24004b211 */ /* 0x0d8fe400078c10ff */
[-C--:B------:R-:W-:Y:S02]  /*14d00*/  @!P2 LEA R2, P5, R63, R162.reuse, 0x2 ;  /* 0x000000a23f02a211 */ /* 0x080fe400078a10ff */
[-C--:B-1----:R-:W-:Y:S02]  /*14d10*/  @!P3 LEA.HI.X R5, R64, R161.reuse, R14, 0x2, P6 ;  /* 0x000000a14005b211 */ /* 0x082fe400030f140e */
[-C--:B------:R-:W-:Y:S01]  /*14d20*/  @!P1 LEA R10, P6, R61, R162.reuse, 0x2 ;  /* 0x000000a23d0a9211 */ /* 0x080fe200078c10ff */
[----:B------:R-:W-:Y:S01]  /*14d30*/  @!P4 IMAD.MOV.U32 R12, RZ, RZ, R162 ;  /* 0x000000ffff0cc224 */ /* 0x000fe200078e00a2 */
[----:B------:R-:W-:Y:S01]  /*14d40*/  @!P2 LEA.HI.X R3, R63, R161, R62, 0x2, P5 ;  /* 0x000000a13f03a211 */ /* 0x000fe200028f143e */
[----:B------:R-:W-:Y:S01]  /*14d50*/  @!P4 IMAD.MOV.U32 R13, RZ, RZ, R161 ;  /* 0x000000ffff0dc224 */ /* 0x000fe200078e00a1 */
[----:B------:R-:W-:-:S02]  /*14d60*/  @!P0 LEA R6, P5, R35, R162, 0x2 ;  /* 0x000000a223068211 */ /* 0x000fc400078a10ff */
[-C--:B------:R-:W-:Y:S01]  /*14d70*/  @!P1 LEA.HI.X R11, R61, R161.reuse, R60, 0x2, P6 ;  /* 0x000000a13d0b9211 */ /* 0x080fe200030f143c */
[----:B------:R-:W-:Y:S01]  /*14d80*/  @!P4 IMAD.WIDE R12, R160, 0x4, R12 ;  /* 0x00000004a00cc825 */ /* 0x000fe200078e020c */
[----:B------:R-:W-:Y:S02]  /*14d90*/  ISETP.GE.AND P6, PT, R33, c[0x0][0x3c8], PT ;  /* 0x0000f20021007a0c */ /* 0x000fe40003fc6270 */
[----:B------:R-:W-:Y:S02]  /*14da0*/  @!P0 LEA.HI.X R7, R35, R161, R34, 0x2, P5 ;  /* 0x000000a123078211 */ /* 0x000fe400028f1422 */
[----:B------:R-:W-:Y:S01]  /*14db0*/  ISETP.GE.AND P5, PT, R31, c[0x0][0x3c8], PT ;  /* 0x0000f2001f007a0c */ /* 0x000fe20003fa6270 */
[----:B------:R-:W-:Y:S01]  /*14dc0*/  @!P4 ST.E.64 [R12.64], R130 ;  /* 0x000000820c00c985 */ /* 0x000fe2000c101b06 */
[----:B------:R-:W-:-:S03]  /*14dd0*/  ISETP.GE.AND P4, PT, R29, c[0x0][0x3c8], PT ;  /* 0x0000f2001d007a0c */ /* 0x000fc60003f86270 */
[----:B------:R1:W-:Y:S01]  /*14de0*/  @!P3 ST.E.64 [R4.64], R126 ;  /* 0x0000007e0400b985 */ /* 0x0003e2000c101b06 */
[----:B------:R-:W-:-:S03]  /*14df0*/  ISETP.GE.AND P3, PT, R27, c[0x0][0x3c8], PT ;  /* 0x0000f2001b007a0c */ /* 0x000fc60003f66270 */
[----:B------:R3:W-:Y:S01]  /*14e00*/  @!P2 ST.E.64 [R2.64], R38 ;  /* 0x000000260200a985 */ /* 0x0007e2000c101b06 */
[----:B------:R-:W-:-:S03]  /*14e10*/  ISETP.GE.AND P2, PT, R24, c[0x0][0x3c8], PT ;  /* 0x0000f20018007a0c */ /* 0x000fc60003f46270 */
[----:B------:R-:W-:Y:S04]  /*14e20*/  @!P1 ST.E.64 [R10.64], R42 ;  /* 0x0000002a0a009985 */ /* 0x000fe8000c101b06 */
[----:B------:R4:W-:Y:S01]  /*14e30*/  @!P0 ST.E.64 [R6.64], R46 ;  /* 0x0000002e06008985 */ /* 0x0009e2000c101b06 */
[-C--:B-1----:R-:W-:Y:S02]  /*14e40*/  @!P6 LEA R4, P0, R33, R162.reuse, 0x2 ;  /* 0x000000a22104e211 */ /* 0x082fe400078010ff */
[----:B---3--:R-:W-:Y:S02]  /*14e50*/  @!P5 LEA R2, P1, R31, R162, 0x2 ;  /* 0x000000a21f02d211 */ /* 0x008fe400078210ff */
[-C--:B------:R-:W-:Y:S02]  /*14e60*/  @!P6 LEA.HI.X R5, R33, R161.reuse, R32, 0x2, P0 ;  /* 0x000000a12105e211 */ /* 0x080fe400000f1420 */
[----:B------:R-:W-:-:S02]  /*14e70*/  @!P5 LEA.HI.X R3, R31, R161, R30, 0x2, P1 ;  /* 0x000000a11f03d211 */ /* 0x000fc400008f141e */
[----:B------:R-:W-:Y:S01]  /*14e80*/  ISETP.GE.AND P1, PT, R19, c[0x0][0x3c8], PT ;  /* 0x0000f20013007a0c */ /* 0x000fe20003f26270 */
[----:B------:R1:W-:Y:S01]  /*14e90*/  @!P6 ST.E.64 [R4.64], R50 ;  /* 0x000000320400e985 */ /* 0x0003e2000c101b06 */
[CC--:B----4-:R-:W-:Y:S02]  /*14ea0*/  @!P4 LEA R6, P0, R29.reuse, R162.reuse, 0x2 ;  /* 0x000000a21d06c211 */ /* 0x0d0fe400078010ff */
[----:B------:R-:W-:Y:S01]  /*14eb0*/  ISETP.GE.AND P6, PT, R16, c[0x0][0x3c8], PT ;  /* 0x0000f20010007a0c */ /* 0x000fe20003fc6270 */
[----:B------:R3:W-:Y:S01]  /*14ec0*/  @!P5 ST.E.64 [R2.64], R54 ;  /* 0x000000360200d985 */ /* 0x0007e2000c101b06 */
[-C--:B------:R-:W-:Y:S02]  /*14ed0*/  @!P4 LEA.HI.X R7, R29, R161.reuse, R28, 0x2, P0 ;  /* 0x000000a11d07c211 */ /* 0x080fe400000f141c */
[----:B------:R-:W-:Y:S02]  /*14ee0*/  @!P3 LEA R10, P0, R27, R162, 0x2 ;  /* 0x000000a21b0ab211 */ /* 0x000fe400078010ff */
[----:B------:R-:W-:Y:S01]  /*14ef0*/  ISETP.GE.AND P5, PT, R25, c[0x0][0x3c8], PT ;  /* 0x0000f20019007a0c */ /* 0x000fe20003fa6270 */
[----:B------:R4:W-:Y:S01]  /*14f00*/  @!P4 ST.E.64 [R6.64], R58 ;  /* 0x0000003a0600c985 */ /* 0x0009e2000c101b06 */
[----:B------:R-:W-:-:S02]  /*14f10*/  @!P3 LEA.HI.X R11, R27, R161, R26, 0x2, P0 ;  /* 0x000000a11b0bb211 */ /* 0x000fc400000f141a */
[-C--:B------:R-:W-:Y:S02]  /*14f20*/  @!P2 LEA R12, P0, R24, R162.reuse, 0x2 ;  /* 0x000000a2180ca211 */ /* 0x080fe400078010ff */
[----:B------:R-:W-:Y:S01]  /*14f30*/  ISETP.GE.AND P4, PT, R22, c[0x0][0x3c8], PT ;  /* 0x0000f20016007a0c */ /* 0x000fe20003f86270 */
[----:B------:R5:W-:Y:S01]  /*14f40*/  @!P3 ST.E.64 [R10.64], R8 ;  /* 0x000000080a00b985 */ /* 0x000be2000c101b06 */
[-C--:B------:R-:W-:Y:S02]  /*14f50*/  @!P2 LEA.HI.X R13, R24, R161.reuse, R23, 0x2, P0 ;  /* 0x000000a1180da211 */ /* 0x080fe400000f1417 */
[----:B------:R-:W-:Y:S02]  /*14f60*/  @!P1 LEA R26, P0, R19, R162, 0x2 ;  /* 0x000000a2131a9211 */ /* 0x000fe400078010ff */
[----:B------:R-:W-:Y:S01]  /*14f70*/  ISETP.GE.AND P3, PT, R159, c[0x0][0x3c8], PT ;  /* 0x0000f2009f007a0c */ /* 0x000fe20003f66270 */
[----:B------:R2:W-:Y:S01]  /*14f80*/  @!P2 ST.E.64 [R12.64], R66 ;  /* 0x000000420c00a985 */ /* 0x0005e2000c101b06 */
[----:B------:R-:W-:-:S02]  /*14f90*/  @!P1 LEA.HI.X R27, R19, R161, R18, 0x2, P0 ;  /* 0x000000a1131b9211 */ /* 0x000fc400000f1412 */
[----:B------:R-:W-:-:S03]  /*14fa0*/  ISETP.GE.AND P2, PT, R158, c[0x0][0x3c8], PT ;  /* 0x0000f2009e007a0c */ /* 0x000fc60003f46270 */
[----:B------:R-:W-:Y:S01]  /*14fb0*/  @!P1 ST.E.64 [R26.64], R70 ;  /* 0x000000461a009985 */ /* 0x000fe2000c101b06 */
[CC--:B-1----:R-:W-:Y:S02]  /*14fc0*/  @!P6 LEA R4, P0, R16.reuse, R162.reuse, 0x2 ;  /* 0x000000a21004e211 */ /* 0x0c2fe400078010ff */
[CC--:B---3--:R-:W-:Y:S02]  /*14fd0*/  @!P5 LEA R2, P1, R25.reuse, R162.reuse, 0x2 ;  /* 0x000000a21902d211 */ /* 0x0c8fe400078210ff */
[-C--:B------:R-:W-:Y:S02]  /*14fe0*/  @!P6 LEA.HI.X R5, R16, R161.reuse, R15, 0x2, P0 ;  /* 0x000000a11005e211 */ /* 0x080fe400000f140f */
[----:B------:R-:W-:Y:S02]  /*14ff0*/  @!P5 LEA.HI.X R3, R25, R161, R17, 0x2, P1 ;  /* 0x000000a11903d211 */ /* 0x000fe400008f1411 */
[----:B----4-:R-:W-:Y:S01]  /*15000*/  @!P4 LEA R6, P0, R22, R162, 0x2 ;  /* 0x000000a21606c211 */ /* 0x010fe200078010ff */
[----:B------:R1:W-:Y:S01]  /*15010*/  @!P6 ST.E.64 [R4.64], R74 ;  /* 0x0000004a0400e985 */ /* 0x0003e2000c101b06 */
[----:B------:R-:W-:-:S02]  /*15020*/  ISETP.GE.AND P1, PT, R156, c[0x0][0x3c8], PT ;  /* 0x0000f2009c007a0c */ /* 0x000fc40003f26270 */
[-C--:B------:R-:W-:Y:S01]  /*15030*/  @!P4 LEA.HI.X R7, R22, R161.reuse, R21, 0x2, P0 ;  /* 0x000000a11607c211 */ /* 0x080fe200000f1415 */
[----:B------:R3:W-:Y:S01]  /*15040*/  @!P5 ST.E.64 [R2.64], R78 ;  /* 0x0000004e0200d985 */ /* 0x0007e2000c101b06 */
[CC--:B-----5:R-:W-:Y:S02]  /*15050*/  @!P3 LEA R8, P0, R159.reuse, R162.reuse, 0x2 ;  /* 0x000000a29f08b211 */ /* 0x0e0fe400078010ff */
[----:B------:R-:W-:Y:S01]  /*15060*/  ISETP.GE.AND P6, PT, R154, c[0x0][0x3c8], PT ;  /* 0x0000f2009a007a0c */ /* 0x000fe20003fc6270 */
[----:B------:R4:W-:Y:S01]  /*15070*/  @!P4 ST.E.64 [R6.64], R82 ;  /* 0x000000520600c985 */ /* 0x0009e2000c101b06 */
[-C--:B------:R-:W-:Y:S02]  /*15080*/  @!P3 LEA.HI.X R9, R159, R161.reuse, R20, 0x2, P0 ;  /* 0x000000a19f09b211 */ /* 0x080fe400000f1414 */
[----:B------:R-:W-:Y:S02]  /*15090*/  @!P2 LEA R10, P0, R158, R162, 0x2 ;  /* 0x000000a29e0aa211 */ /* 0x000fe400078010ff */
[----:B------:R-:W-:Y:S01]  /*150a0*/  ISETP.GE.AND P5, PT, R152, c[0x0][0x3c8], PT ;  /* 0x0000f20098007a0c */ /* 0x000fe20003fa6270 */
[----:B------:R5:W-:Y:S01]  /*150b0*/  @!P3 ST.E.64 [R8.64], R86 ;  /* 0x000000560800b985 */ /* 0x000be2000c101b06 */
[----:B------:R-:W-:-:S02]  /*150c0*/  @!P2 LEA.HI.X R11, R158, R161, R157, 0x2, P0 ;  /* 0x000000a19e0ba211 */ /* 0x000fc400000f149d */
[-C--:B--2---:R-:W-:Y:S02]  /*150d0*/  @!P1 LEA R12, P0, R156, R162.reuse, 0x2 ;  /* 0x000000a29c0c9211 */ /* 0x084fe400078010ff */
[----:B------:R-:W-:Y:S01]  /*150e0*/  ISETP.GE.AND P4, PT, R150, c[0x0][0x3c8], PT ;  /* 0x0000f20096007a0c */ /* 0x000fe20003f86270 */
[----:B------:R2:W-:Y:S01]  /*150f0*/  @!P2 ST.E.64 [R10.64], R90 ;  /* 0x0000005a0a00a985 */ /* 0x0005e2000c101b06 */
[----:B------:R-:W-:Y:S02]  /*15100*/  @!P1 LEA.HI.X R13, R156, R161, R155, 0x2, P0 ;  /* 0x000000a19c0d9211 */ /* 0x000fe400000f149b */
[----:B------:R-:W-:Y:S02]  /*15110*/  ISETP.GE.AND P3, PT, R148, c[0x0][0x3c8], PT ;  /* 0x0000f20094007a0c */ /* 0x000fe40003f66270 */
[----:B------:R-:W-:Y:S01]  /*15120*/  ISETP.GE.AND P2, PT, R146, c[0x0][0x3c8], PT ;  /* 0x0000f20092007a0c */ /* 0x000fe20003f46270 */
[----:B------:R2:W-:Y:S01]  /*15130*/  @!P1 ST.E.64 [R12.64], R94 ;  /* 0x0000005e0c009985 */ /* 0x0005e2000c101b06 */
[----:B-1----:R-:W-:-:S02]  /*15140*/  @!P6 LEA R4, P0, R154, R162, 0x2 ;  /* 0x000000a29a04e211 */ /* 0x002fc400078010ff */
[-C--:B---3--:R-:W-:Y:S02]  /*15150*/  @!P5 LEA R2, P1, R152, R162.reuse, 0x2 ;  /* 0x000000a29802d211 */ /* 0x088fe400078210ff */
[-C--:B------:R-:W-:Y:S02]  /*15160*/  @!P6 LEA.HI.X R5, R154, R161.reuse, R153, 0x2, P0 ;  /* 0x000000a19a05e211 */ /* 0x080fe400000f1499 */
[-C--:B----4-:R-:W-:Y:S02]  /*15170*/  @!P4 LEA R6, P0, R150, R162.reuse, 0x2 ;  /* 0x000000a29606c211 */ /* 0x090fe400078010ff */
[-C--:B------:R-:W-:Y:S01]  /*15180*/  @!P5 LEA.HI.X R3, R152, R161.reuse, R151, 0x2, P1 ;  /* 0x000000a19803d211 */ /* 0x080fe200008f1497 */
[----:B------:R1:W-:Y:S01]  /*15190*/  @!P6 ST.E.64 [R4.64], R98 ;  /* 0x000000620400e985 */ /* 0x0003e2000c101b06 */
[----:B------:R-:W-:Y:S02]  /*151a0*/  ISETP.GE.AND P1, PT, R144, c[0x0][0x3c8], PT ;  /* 0x0000f20090007a0c */ /* 0x000fe40003f26270 */
[----:B------:R-:W-:Y:S01]  /*151b0*/  @!P4 LEA.HI.X R7, R150, R161, R149, 0x2, P0 ;  /* 0x000000a19607c211 */ /* 0x000fe200000f1495 */
[----:B------:R1:W-:Y:S01]  /*151c0*/  @!P5 ST.E.64 [R2.64], R122 ;  /* 0x0000007a0200d985 */ /* 0x0003e2000c101b06 */
[----:B-----5:R-:W-:-:S03]  /*151d0*/  @!P3 LEA R8, P0, R148, R162, 0x2 ;  /* 0x000000a29408b211 */ /* 0x020fc600078010ff */
[----:B------:R1:W-:Y:S01]  /*151e0*/  @!P4 ST.E.64 [R6.64], R102 ;  /* 0x000000660600c985 */ /* 0x0003e2000c101b06 */
[----:B------:R-:W-:Y:S02]  /*151f0*/  @!P3 LEA.HI.X R9, R148, R161, R147, 0x2, P0 ;  /* 0x000000a19409b211 */ /* 0x000fe400000f1493 */
[----:B--2---:R-:W-:-:S03]  /*15200*/  @!P2 LEA R10, P0, R146, R162, 0x2 ;  /* 0x000000a2920aa211 */ /* 0x004fc600078010ff */
[----:B------:R1:W-:Y:S01]  /*15210*/  @!P3 ST.E.64 [R8.64], R106 ;  /* 0x0000006a0800b985 */ /* 0x0003e2000c101b06 */
[----:B------:R-:W-:Y:S02]  /*15220*/  @!P2 LEA.HI.X R11, R146, R161, R145, 0x2, P0 ;  /* 0x000000a1920ba211 */ /* 0x000fe400000f1491 */
[----:B------:R-:W-:-:S03]  /*15230*/  @!P1 LEA R12, P0, R144, R162, 0x2 ;  /* 0x000000a2900c9211 */ /* 0x000fc600078010ff */
[----:B------:R1:W-:Y:S01]  /*15240*/  @!P2 ST.E.64 [R10.64], R110 ;  /* 0x0000006e0a00a985 */ /* 0x0003e2000c101b06 */
[----:B------:R-:W-:Y:S02]  /*15250*/  @!P1 LEA.HI.X R13, R144, R161, R142, 0x2, P0 ;  /* 0x000000a1900d9211 */ /* 0x000fe400000f148e */
[----:B------:R-:W-:-:S03]  /*15260*/  ISETP.GE.AND P0, PT, R137, c[0x0][0x3c8], PT ;  /* 0x0000f20089007a0c */ /* 0x000fc60003f06270 */
[----:B------:R1:W-:Y:S10]  /*15270*/  @!P1 ST.E.64 [R12.64], R118 ;  /* 0x000000760c009985 */ /* 0x0003f4000c101b06 */
[----:B------:R-:W-:Y:S05]  /*15280*/  @P0 BRA `(.L_x_260) ;  /* 0x00000c3000000947 */ /* 0x000fea0003800000 */
[----:B------:R-:W-:-:S04]  /*15290*/  LEA R162, P0, R137, R162, 0x2 ;  /* 0x000000a289a27211 */ /* 0x000fc800078010ff */
[----:B------:R-:W-:-:S05]  /*152a0*/  LEA.HI.X R163, R137, R161, R65, 0x2, P0 ;  /* 0x000000a189a37211 */ /* 0x000fca00000f1441 */
[----:B------:R2:W-:Y:S01]  /*152b0*/  ST.E.64 [R162.64], R114 ;  /* 0x00000072a2007985 */ /* 0x0005e2000c101b06 */
[----:B------:R-:W-:Y:S05]  /*152c0*/  BRA `(.L_x_260) ;  /* 0x00000bf000007947 */ /* 0x000fea0003800000 */
.L_x_245:
[----:B------:R-:W-:Y:S01]  /*152d0*/  ISETP.NE.U32.AND P0, PT, RZ, c[0x0][0x508], PT ;  /* 0x00014200ff007a0c */ /* 0x000fe20003f05070 */
[----:B------:R-:W-:Y:S01]  /*152e0*/  IMAD.MOV.U32 R6, RZ, RZ, 0x4 ;  /* 0x00000004ff067424 */ /* 0x000fe200078e00ff */
[----:B------:R-:W-:Y:S01]  /*152f0*/  ISETP.NE.U32.AND P2, PT, RZ, c[0x0][0x500], PT ;  /* 0x00014000ff007a0c */ /* 0x000fe20003f45070 */
[----:B------:R-:W-:Y:S01]  /*15300*/  IMAD.MOV.U32 R3, RZ, RZ, RZ ;  /* 0x000000ffff037224 */ /* 0x000fe200078e00ff */
[----:B------:R-:W-:Y:S01]  /*15310*/  ISETP.NE.AND.EX P1, PT, RZ, c[0x0][0x50c], PT, P0 ;  /* 0x00014300ff007a0c */ /* 0x000fe20003f25300 */
[----:B------:R-:W-:Y:S01]  /*15320*/  IMAD.MOV.U32 R2, RZ, RZ, c[0x0][0x388] ;  /* 0x0000e200ff027624 */ /* 0x000fe200078e00ff */
[----:B------:R-:W-:Y:S01]  /*15330*/  ISETP.NE.AND.EX P2, PT, RZ, c[0x0][0x504], PT, P2 ;  /* 0x00014100ff007a0c */ /* 0x000fe20003f45320 */
[----:B------:R-:W-:Y:S01]  /*15340*/  IMAD.WIDE R6, R240, R6, c[0x0][0x500] ;  /* 0x00014000f0067625 */ /* 0x000fe200078e0206 */
[----:B------:R-:W-:-:S09]  /*15350*/  SHF.R.S32.HI R5, RZ, 0x1f, R240 ;  /* 0x0000001fff057819 */ /* 0x000fd200000114f0 */
        /* <DEDUP_REMOVED lines=8> */
[----:B-----5:R-:W3:Y:S04]  /*153e0*/  LDG.E R2, [R6.64] ;  /* 0x0000000606027981 */ /* 0x020ee8000c1e1900 */
[----:B------:R-:W3:Y:S02]  /*153f0*/  LDG.E R4, [R6.64+0x4] ;  /* 0x0000040606047981 */ /* 0x000ee4000c1e1900 */
[----:B---3--:R-:W-:Y:S02]  /*15400*/  IADD3 R2, -R2, R4, RZ ;  /* 0x0000000402027210 */ /* 0x008fe40007ffe1ff */
.L_x_266:
[----:B------:R-:W-:Y:S01]  /*15410*/  ISETP.GT.AND P0, PT, R210, 0x7f, PT ;  /* 0x0000007fd200780c */ /* 0x000fe20003f04270 */
[----:B------:R-:W-:Y:S01]  /*15420*/  BSSY B0, `(.L_x_267) ;  /* 0x0000034000007945 */ /* 0x000fe20003800000 */
[----:B------:R-:W-:Y:S02]  /*15430*/  SEL R240, R240, RZ, !P2 ;  /* 0x000000fff0f07207 */ /* 0x000fe40005000000 */
[----:B------:R-:W-:-:S02]  /*15440*/  SEL R5, R5, RZ, !P2 ;  /* 0x000000ff05057207 */ /* 0x000fc40005000000 */
[----:B-1---5:R-:W-:-:S07]  /*15450*/  SHF.R.S32.HI R6, RZ, 0x1f, R3 ;  /* 0x0000001fff067819 */ /* 0x022fce0000011403 */
[----:B------:R-:W-:Y:S05]  /*15460*/  @P0 BRA `(.L_x_268) ;  /* 0x000002f000000947 */ /* 0x000fea0003800000 */
[----:B------:R-:W-:Y:S01]  /*15470*/  IMAD R7, R2, c[0x0][0x4e8], RZ ;  /* 0x00013a0002077a24 */ /* 0x000fe200078e02ff */
[----:B------:R-:W-:-:S04]  /*15480*/  LEA R4, R205, R210, 0x7 ;  /* 0x000000d2cd047211 */ /* 0x000fc800078e38ff */
[----:B------:R-:W-:-:S13]  /*15490*/  ISETP.GE.AND P0, PT, R4, R7, PT ;  /* 0x000000070400720c */ /* 0x000fda0003f06270 */
[----:B------:R-:W-:Y:S05]  /*154a0*/  @P0 BRA `(.L_x_268) ;  /* 0x000002b000000947 */ /* 0x000fea0003800000 */
[----:B------:R-:W-:Y:S01]  /*154b0*/  IMAD.MOV.U32 R22, RZ, RZ, 0x368 ;  /* 0x00000368ff167424 */ /* 0x000fe200078e00ff */
[----:B------:R-:W-:Y:S01]  /*154c0*/  ISETP.GT.AND P2, PT, R206, 0x1, PT ;  /* 0x00000001ce00780c */ /* 0x000fe20003f44270 */
[----:B------:R-:W-:-:S03]  /*154d0*/  IMAD.MOV.U32 R7, RZ, RZ, c[0x0][0x4e8] ;  /* 0x00013a00ff077624 */ /* 0x000fc600078e00ff */
[----:B------:R-:W-:Y:S02]  /*154e0*/  SEL R22, R22, 0x328, P2 ;  /* 0x0000032816167807 */ /* 0x000fe40001000000 */
[----:B------:R-:W-:Y:S02]  /*154f0*/  ISETP.NE.AND P0, PT, R7, 0x1, PT ;  /* 0x000000010700780c */ /* 0x000fe40003f05270 */
[----:B------:R-:W1:Y:S01]  /*15500*/  LDC.64 R20, c[0x0][R22+0x170] ;  /* 0x00005c0016147b82 */ /* 0x000e620000000a00 */
[----:B------:R-:W-:Y:S02]  /*15510*/  SEL R244, R244, RZ, P2 ;  /* 0x000000fff4f47207 */ /* 0x000fe40001000000 */
[----:B------:R-:W-:-:S05]  /*15520*/  MOV R7, R4 ;  /* 0x0000000400077202 */ /* 0x000fca0000000f00 */
[----:B------:R-:W3:Y:S03]  /*15530*/  LDC.64 R18, c[0x0][R22+0x168] ;  /* 0x00005a0016127b82 */ /* 0x000ee60000000a00 */
[----:B------:R-:W-:-:S05]  /*15540*/  @P0 IMAD.HI.U32 R10, R4, c[0x0][0x4ec], RZ ;  /* 0x00013b00040a0a27 */ /* 0x000fca00078e00ff */
[----:B------:R-:W4:Y:S01]  /*15550*/  LDC.64 R16, c[0x0][R22+0x178] ;  /* 0x00005e0016107b82 */ /* 0x000f220000000a00 */
[----:B------:R-:W-:-:S05]  /*15560*/  @P0 SHF.R.U32.HI R7, RZ, c[0x0][0x4f0], R10 ;  /* 0x00013c00ff070a19 */ /* 0x000fca000001160a */
[----:B------:R-:W-:Y:S02]  /*15570*/  IMAD.MOV R10, RZ, RZ, -R7 ;  /* 0x000000ffff0a7224 */ /* 0x000fe400078e0a07 */
[----:B------:R-:W5:Y:S02]  /*15580*/  LDC.64 R14, c[0x0][R22+0x160] ;  /* 0x00005800160e7b82 */ /* 0x000f640000000a00 */
[----:B------:R-:W-:Y:S02]  /*15590*/  IMAD R10, R10, c[0x0][0x4e8], R4 ;  /* 0x00013a000a0a7a24 */ /* 0x000fe400078e0204 */
[-C--:B-1----:R-:W-:Y:S02]  /*155a0*/  IMAD R8, R21, R240.reuse, RZ ;  /* 0x000000f015087224 */ /* 0x082fe400078e02ff */
[----:B------:R-:W-:-:S04]  /*155b0*/  IMAD.WIDE.U32 R12, R20, R240, RZ ;  /* 0x000000f0140c7225 */ /* 0x000fc800078e00ff */
[----:B------:R-:W-:Y:S02]  /*155c0*/  IMAD R8, R20, R5, R8 ;  /* 0x0000000514087224 */ /* 0x000fe400078e0208 */
[-C--:B---3--:R-:W-:Y:S02]  /*155d0*/  IMAD R9, R19, R241.reuse, RZ ;  /* 0x000000f113097224 */ /* 0x088fe400078e02ff */
[----:B------:R-:W-:Y:S01]  /*155e0*/  IMAD.WIDE.U32 R18, R18, R241, RZ ;  /* 0x000000f112127225 */ /* 0x000fe200078e00ff */
[----:B------:R-:W-:-:S03]  /*155f0*/  IADD3 R8, R13, R8, RZ ;  /* 0x000000080d087210 */ /* 0x000fc60007ffe0ff */
[----:B------:R-:W-:Y:S01]  /*15600*/  IMAD.IADD R9, R19, 0x1, R9 ;  /* 0x0000000113097824 */ /* 0x000fe200078e0209 */
[----:B------:R-:W-:Y:S01]  /*15610*/  IADD3 R12, P1, P0, R12, R18, R3 ;  /* 0x000000120c0c7210 */ /* 0x000fe2000783e003 */
[-C--:B----4-:R-:W-:Y:S02]  /*15620*/  IMAD R11, R17, R244.reuse, RZ ;  /* 0x000000f4110b7224 */ /* 0x090fe400078e02ff */
[----:B------:R-:W-:Y:S01]  /*15630*/  IMAD.WIDE.U32 R16, R16, R244, RZ ;  /* 0x000000f410107225 */ /* 0x000fe200078e00ff */
[----:B------:R-:W-:Y:S02]  /*15640*/  IADD3.X R8, R8, R9, R6, P1, P0 ;  /* 0x0000000908087210 */ /* 0x000fe40000fe0406 */
[----:B------:R-:W-:Y:S02]  /*15650*/  SHF.R.S32.HI R9, RZ, 0x1f, R10 ;  /* 0x0000001fff097819 */ /* 0x000fe4000001140a */
[----:B------:R-:W-:Y:S01]  /*15660*/  IADD3 R12, P1, P0, R7, R12, R16 ;  /* 0x0000000c070c7210 */ /* 0x000fe2000783e010 */
[----:B-----5:R-:W-:Y:S01]  /*15670*/  IMAD R4, R15, R10, RZ ;  /* 0x0000000a0f047224 */ /* 0x020fe200078e02ff */
[----:B------:R-:W-:-:S02]  /*15680*/  IADD3 R11, R17, R11, RZ ;  /* 0x0000000b110b7210 */ /* 0x000fc40007ffe0ff */
[----:B------:R-:W-:Y:S01]  /*15690*/  SHF.R.S32.HI R7, RZ, 0x1f, R7 ;  /* 0x0000001fff077819 */ /* 0x000fe20000011407 */
[----:B------:R-:W-:-:S03]  /*156a0*/  IMAD R4, R14, R9, R4 ;  /* 0x000000090e047224 */ /* 0x000fc600078e0204 */
[----:B------:R-:W-:Y:S01]  /*156b0*/  IADD3.X R13, R7, R8, R11, P1, P0 ;  /* 0x00000008070d7210 */ /* 0x000fe20000fe040b */
[----:B------:R-:W-:Y:S01]  /*156c0*/  IMAD.MOV.U32 R7, RZ, RZ, c[0x0][0x4a8] ;  /* 0x00012a00ff077624 */ /* 0x000fe200078e00ff */
[----:B------:R-:W-:-:S03]  /*156d0*/  MOV R8, c[0x0][0x4ac] ;  /* 0x00012b0000087a02 */ /* 0x000fc60000000f00 */
[----:B------:R-:W-:Y:S01]  /*156e0*/  IMAD.WIDE.U32 R12, R14, R10, R12 ;  /* 0x0000000a0e0c7225 */ /* 0x000fe200078e000c */
[----:B------:R-:W-:Y:S02]  /*156f0*/  SEL R7, R7, c[0x0][0x450], P2 ;  /* 0x0001140007077a07 */ /* 0x000fe40001000000 */
[----:B------:R-:W-:Y:S01]  /*15700*/  SEL R8, R8, c[0x0][0x454], P2 ;  /* 0x0001150008087a07 */ /* 0x000fe20001000000 */
[----:B------:R-:W-:Y:S01]  /*15710*/  IMAD.IADD R4, R13, 0x1, R4 ;  /* 0x000000010d047824 */ /* 0x000fe200078e0204 */
[----:B------:R-:W-:-:S04]  /*15720*/  LEA R10, P0, R12, R7, 0x2 ;  /* 0x000000070c0a7211 */ /* 0x000fc800078010ff */
[----:B------:R-:W-:Y:S02]  /*15730*/  LEA.HI.X R11, R12, R8, R4, 0x2, P0 ;  /* 0x000000080c0b7211 */ /* 0x000fe400000f1404 */
[----:B------:R-:W-:-:S05]  /*15740*/  MOV R4, 0xff800000 ;  /* 0xff80000000047802 */ /* 0x000fca0000000f00 */
[----:B------:R1:W-:Y:S02]  /*15750*/  STG.E [R10.64], R4 ;  /* 0x000000040a007986 */ /* 0x0003e4000c101906 */
.L_x_268:
[----:B------:R-:W-:Y:S05]  /*15760*/  BSYNC B0 ;  /* 0x0000000000007941 */ /* 0x000fea0003800000 */
.L_x_267:
        /* <DEDUP_REMOVED lines=17> */
[----:B------:R-:W-:Y:S02]  /*15880*/  SHF.R.S32.HI R4, RZ, 0x1f, R6 ;  /* 0x0000001fff047819 */ /* 0x000fe40000011406 */
[----:B------:R-:W-:Y:S01]  /*15890*/  IADD3 R7, -R6, RZ, RZ ;  /* 0x000000ff06077210 */ /* 0x000fe20007ffe1ff */
[----:B------:R-:W-:-:S04]  /*158a0*/  IMAD.WIDE.U32 R240, R240, c[0x0][0x3f0], R8 ;  /* 0x0000fc00f0f07a25 */ /* 0x000fc800078e0008 */
        /* <DEDUP_REMOVED lines=16> */
.L_x_320:
[----:B------:R-:W-:Y:S05]  /*159b0*/  BRA.DIV ~URZ, `(.L_x_270) ;  /* 0x00001e027f007947 */ /* 0x000fea000b800000 */
[----:B------:R4:W1:Y:S02]  /*159c0*/  SHFL.IDX PT, R3, R4, RZ, 0x181f ;  /* 0x00181fff04037589 */ /* 0x00086400000e0000 */
.L_x_321:
[----:B------:R-:W-:Y:S01]  /*159d0*/  IMAD R9, R2, c[0x0][0x4e8], RZ ;  /* 0x00013a0002097a24 */ /* 0x000fe200078e02ff */
[----:B------:R-:W-:Y:S01]  /*159e0*/  BSSY B0, `(.L_x_271) ;  /* 0x0000012000007945 */ /* 0x000fe20003800000 */
[----:B------:R-:W-:Y:S02]  /*159f0*/  SHF.R.S32.HI R8, RZ, 0x1f, R212 ;  /* 0x0000001fff087819 */ /* 0x000fe400000114d4 */
[----:B------:R-:W-:Y:S02]  /*15a00*/  SHF.R.S32.HI R7, RZ, 0x1f, R211 ;  /* 0x0000001fff077819 */ /* 0x000fe400000114d3 */
[----:B------:R-:W-:Y:S02]  /*15a10*/  ISETP.GE.AND P0, PT, R205, R9, PT ;  /* 0x00000009cd00720c */ /* 0x000fe40003f06270 */
[----:B------:R-:W-:-:S11]  /*15a20*/  SHF.R.S32.HI R2, RZ, 0x1f, R246 ;  /* 0x0000001fff027819 */ /* 0x000fd600000114f6 */
[----:B------:R-:W-:Y:S05]  /*15a30*/  @P0 BRA `(.L_x_272) ;  /* 0x000000c000000947 */ /* 0x000fea0003800000 */
[----:B------:R-:W-:Y:S02]  /*15a40*/  ISETP.GE.AND P2, PT, R246, c[0x0][0x3c8], PT ;  /* 0x0000f200f6007a0c */ /* 0x000fe40003f46270 */
[----:B------:R-:W-:Y:S02]  /*15a50*/  ISETP.GE.AND P1, PT, R212, c[0x0][0x3c8], PT ;  /* 0x0000f200d4007a0c */ /* 0x000fe40003f26270 */
[----:B------:R-:W-:-:S09]  /*15a60*/  ISETP.GE.AND P0, PT, R211, c[0x0][0x3c8], PT ;  /* 0x0000f200d3007a0c */ /* 0x000fd20003f06270 */
[-C--:B-1----:R-:W-:Y:S02]  /*15a70*/  @!P2 LEA R12, P5, R246, R3.reuse, 0x1 ;  /* 0x00000003f60ca211 */ /* 0x082fe400078a08ff */
[-C--:B------:R-:W-:Y:S02]  /*15a80*/  @!P1 LEA R10, P4, R212, R3.reuse, 0x1 ;  /* 0x00000003d40a9211 */ /* 0x080fe400078808ff */
[C---:B------:R-:W-:Y:S02]  /*15a90*/  @!P0 LEA R14, P3, R211.reuse, R3, 0x1 ;  /* 0x00000003d30e8211 */ /* 0x040fe400078608ff */
[-C--:B---3--:R-:W-:Y:S02]  /*15aa0*/  @!P2 LEA.HI.X R13, R246, R6.reuse, R2, 0x1, P5 ;  /* 0x00000006f60da211 */ /* 0x088fe400028f0c02 */
[-C--:B------:R-:W-:Y:S02]  /*15ab0*/  @!P1 LEA.HI.X R11, R212, R6.reuse, R8, 0x1, P4 ;  /* 0x00000006d40b9211 */ /* 0x080fe400020f0c08 */
[----:B------:R-:W-:Y:S01]  /*15ac0*/  @!P0 LEA.HI.X R15, R211, R6, R7, 0x1, P3 ;  /* 0x00000006d30f8211 */ /* 0x000fe200018f0c07 */
[----:B------:R1:W-:Y:S04]  /*15ad0*/  @!P2 ST.E.128 [R12.64], RZ ;  /* 0x000000ff0c00a985 */ /* 0x0003e8000c101d06 */
[----:B------:R1:W-:Y:S04]  /*15ae0*/  @!P1 ST.E.128 [R10.64], RZ ;  /* 0x000000ff0a009985 */ /* 0x0003e8000c101d06 */
[----:B------:R1:W-:Y:S02]  /*15af0*/  @!P0 ST.E.128 [R14.64], RZ ;  /* 0x000000ff0e008985 */ /* 0x0003e4000c101d06 */
.L_x_272:
[----:B------:R-:W-:Y:S05]  /*15b00*/  BSYNC B0 ;  /* 0x0000000000007941 */ /* 0x000fea0003800000 */
.L_x_271:
[----:B------:R-:W-:Y:S05]  /*15b10*/  BRA.DIV ~URZ, `(.L_x_273) ;  /* 0x00001d127f007947 */ /* 0x000fea000b800000 */
[----:B---3--:R3:W2:Y:S04]  /*15b20*/  SHFL.IDX PT, R6, R5, 0x1, 0x181f ;  /* 0x00381f0005067f89 */ /* 0x0086a800000e0000 */
[----:B-1----:R3:W1:Y:S02]  /*15b30*/  SHFL.IDX PT, R10, R4, 0x1, 0x181f ;  /* 0x00381f00040a7f89 */ /* 0x00266400000e0000 */
.L_x_322:
        /* <DEDUP_REMOVED lines=8> */
[-C--:B------:R-:W-:Y:S02]  /*15bc0*/  @!P1 LEA R12, P4, R212, R10.reuse, 0x1 ;  /* 0x0000000ad40c9211 */ /* 0x080fe400078808ff */
[C---:B------:R-:W-:Y:S02]  /*15bd0*/  @!P0 LEA R10, P3, R211.reuse, R10, 0x1 ;  /* 0x0000000ad30a8211 */ /* 0x040fe400078608ff */
[-C--:B--2---:R-:W-:Y:S02]  /*15be0*/  @!P2 LEA.HI.X R15, R246, R6.reuse, R2, 0x1, P5 ;  /* 0x00000006f60fa211 */ /* 0x084fe400028f0c02 */
[-C--:B------:R-:W-:Y:S02]  /*15bf0*/  @!P1 LEA.HI.X R13, R212, R6.reuse, R8, 0x1, P4 ;  /* 0x00000006d40d9211 */ /* 0x080fe400020f0c08 */
[----:B------:R-:W-:Y:S01]  /*15c00*/  @!P0 LEA.HI.X R11, R211, R6, R7, 0x1, P3 ;  /* 0x00000006d30b8211 */ /* 0x000fe200018f0c07 */
[----:B------:R1:W-:Y:S04]  /*15c10*/  @!P2 ST.E.128 [R14.64], RZ ;  /* 0x000000ff0e00a985 */ /* 0x0003e8000c101d06 */
[----:B------:R1:W-:Y:S04]  /*15c20*/  @!P1 ST.E.128 [R12.64], RZ ;  /* 0x000000ff0c009985 */ /* 0x0003e8000c101d06 */
[----:B------:R1:W-:Y:S02]  /*15c30*/  @!P0 ST.E.128 [R10.64], RZ ;  /* 0x000000ff0a008985 */ /* 0x0003e4000c101d06 */
.L_x_275:
[----:B------:R-:W-:Y:S05]  /*15c40*/  BSYNC B0 ;  /* 0x0000000000007941 */ /* 0x000fea0003800000 */
.L_x_274:
[----:B------:R-:W-:Y:S05]  /*15c50*/  BRA.DIV ~URZ, `(.L_x_276) ;  /* 0x00001c927f007947 */ /* 0x000fea000b800000 */
[----:B--2---:R2:W3:Y:S02]  /*15c60*/  SHFL.IDX PT, R6, R5, 0x2, 0x181f ;  /* 0x00581f0005067f89 */ /* 0x0044e400000e0000 */
.L_x_323:
[----:B------:R-:W-:Y:S05]  /*15c70*/  BRA.DIV ~URZ, `(.L_x_277) ;  /* 0x00001ce27f007947 */ /* 0x000fea000b800000 */
[----:B-1----:R1:W2:Y:S02]  /*15c80*/  SHFL.IDX PT, R10, R4, 0x2, 0x181f ;  /* 0x00581f00040a7f89 */ /* 0x0022a400000e0000 */
.L_x_324:
        /* <DEDUP_REMOVED lines=16> */
.L_x_279:
[----:B------:R-:W-:Y:S05]  /*15d90*/  BSYNC B0 ;  /* 0x0000000000007941 */ /* 0x000fea0003800000 */
.L_x_278:
[----:B------:R-:W-:Y:S05]  /*15da0*/  BRA.DIV ~URZ, `(.L_x_280) ;  /* 0x00001c127f007947 */ /* 0x000fea000b800000 */
[----:B--23--:R-:W2:Y:S04]  /*15db0*/  SHFL.IDX PT, R5, R5, 0x3, 0x181f ;  /* 0x00781f0005057f89 */ /* 0x00cea800000e0000 */
[----:B-1--4-:R-:W1:Y:S02]  /*15dc0*/  SHFL.IDX PT, R4, R4, 0x3, 0x181f ;  /* 0x00781f0004047f89 */ /* 0x012e6400000e0000 */
.L_x_325:
[----:B------:R-:W-:-:S04]  /*15dd0*/  IADD3 R205, R205, 0x60, RZ ;  /* 0x00000060cdcd7810 */ /* 0x000fc80007ffe0ff */
        /* <DEDUP_REMOVED lines=14> */
.L_x_260:
[----:B------:R-:W-:Y:S05]  /*15ec0*/  BSYNC B1 ;  /* 0x0000000000017941 */ /* 0x000fea0003800000 */
.L_x_244:
[----:B------:R-:W-:-:S13]  /*15ed0*/  ISETP.NE.AND P0, PT, R227, RZ, PT ;  /* 0x000000ffe300720c */ /* 0x000fda0003f05270 */
[----:B------:R-:W-:Y:S01]  /*15ee0*/  @P0 WARPSYNC 0xffffffff ;  /* 0xffffffff00000948 */ /* 0x000fe20003800000 */
[----:B------:R-:W-:Y:S06]  /*15ef0*/  @P0 BAR.SYNC.DEFER_BLOCKING 0x5, 0x100 ;  /* 0x0144000000000b1d */ /* 0x000fec0000010000 */
[----:B------:R-:W4:Y:S04]  /*15f00*/  @P0 LDS.128 R204, [0x18100] ;  /* 0x01810000ffcc0984 */ /* 0x000f280000000c00 */
[----:B------:R-:W-:Y:S06]  /*15f10*/  @P0 BAR.ARV 0x4, 0x100 ;  /* 0x0104000000000b1d */ /* 0x000fec0000002000 */
[----:B------:R-:W-:Y:S05]  /*15f20*/  @P0 BRA `(.L_x_281) ;  /* 0x00000a7000000947 */ /* 0x000fea0003800000 */
[----:B-1----:R-:W-:Y:S01]  /*15f30*/  LOP3.LUT R2, R210, 0x1f, RZ, 0xc0, !PT ;  /* 0x0000001fd2027812 */ /* 0x002fe200078ec0ff */
[----:B--2-4-:R-:W-:-:S03]  /*15f40*/  IMAD.MOV.U32 R5, RZ, RZ, RZ ;  /* 0x000000ffff057224 */ /* 0x014fc600078e00ff */
[----:B------:R-:W-:Y:S01]  /*15f50*/  ISETP.NE.AND P6, PT, R2, 0x1f, PT ;  /* 0x0000001f0200780c */ /* 0x000fe20003fc5270 */
[----:B------:R-:W-:Y:S10]  /*15f60*/  BRA.DIV ~URZ, `(.L_x_282) ;  /* 0x00001b227f007947 */ /* 0x000ff4000b800000 */
[----:B------:R1:W2:Y:S02]  /*15f70*/  SHFL.IDX PT, R4, R0, RZ, 0x1f ;  /* 0x00001fff00047589 */ /* 0x0002a400000e0000 */
.L_x_326:
[----:B------:R-:W-:Y:S05]  /*15f80*/  BRA.DIV ~URZ, `(.L_x_283) ;  /* 0x00001b727f007947 */ /* 0x000fea000b800000 */
[----:B-1----:R-:W1:Y:S02]  /*15f90*/  SHFL.IDX PT, R0, R0, 0x1, 0x1f ;  /* 0x00201f0000007f89 */ /* 0x002e6400000e0000 */
.L_x_327:
[----:B------:R-:W-:Y:S02]  /*15fa0*/  IMAD.IADD R8, R207, 0x1, R2 ;  /* 0x00000001cf087824 */ /* 0x000fe400078e0202 */
[----:B------:R-:W-:-:S03]  /*15fb0*/  IMAD.MOV.U32 R6, RZ, RZ, RZ ;  /* 0x000000ffff067224 */ /* 0x000fc600078e00ff */
[----:B------:R-:W-:-:S13]  /*15fc0*/  ISETP.GE.OR P0, PT, R8, c[0x0][0x53c], !P6 ;  /* 0x00014f0008007a0c */ /* 0x000fda0007706670 */
[----:B------:R-:W-:Y:S01]  /*15fd0*/  @!P0 IMAD.MOV.U32 R7, RZ, RZ, 0x4 ;  /* 0x00000004ff078424 */ /* 0x000fe200078e00ff */
[----:B------:R-:W-:-:S03]  /*15fe0*/  @!P0 MOV R3, 0x4 ;  /* 0x0000000400038802 */ /* 0x000fc60000000f00 */
[----:B------:R-:W-:-:S04]  /*15ff0*/  @!P0 IMAD.WIDE R10, R8, R7, c[0x0][0x580] ;  /* 0x00016000080a8625 */ /* 0x000fc800078e0207 */
[----:B------:R-:W-:Y:S01]  /*16000*/  @!P0 IMAD.WIDE R8, R8, R3, c[0x0][0x578] ;  /* 0x00015e0008088625 */ /* 0x000fe200078e0203 */
[----:B------:R-:W4:Y:S04]  /*16010*/  @!P0 LDG.E R6, [R10.64] ;  /* 0x000000060a068981 */ /* 0x000f28000c1e1900 */
[----:B------:R5:W4:Y:S01]  /*16020*/  @!P0 LDG.E R5, [R8.64] ;  /* 0x0000000608058981 */ /* 0x000b22000c1e1900 */
[C---:B------:R-:W-:Y:S02]  /*16030*/  ISETP.GE.U32.AND P4, PT, R2.reuse, 0x10, PT ;  /* 0x000000100200780c */ /* 0x040fe40003f86070 */
[C---:B------:R-:W-:Y:S02]  /*16040*/  ISETP.GE.U32.AND P3, PT, R2.reuse, 0x8, PT ;  /* 0x000000080200780c */ /* 0x040fe40003f66070 */
[----:B------:R-:W-:-:S02]  /*16050*/  ISETP.GE.U32.AND P2, PT, R2, 0x4, PT ;  /* 0x000000040200780c */ /* 0x000fc40003f46070 */
[C---:B------:R-:W-:Y:S02]  /*16060*/  ISETP.GE.U32.AND P1, PT, R2.reuse, 0x2, PT ;  /* 0x000000020200780c */ /* 0x040fe40003f26070 */
[----:B------:R-:W-:Y:S02]  /*16070*/  ISETP.NE.AND P5, PT, R2, RZ, PT ;  /* 0x000000ff0200720c */ /* 0x000fe40003fa5270 */
[----:B-----5:R-:W-:Y:S01]  /*16080*/  MOV R9, RZ ;  /* 0x000000ff00097202 */ /* 0x020fe20000000f00 */
[----:B----4-:R-:W-:Y:S01]  /*16090*/  IMAD R8, R5, R6, RZ ;  /* 0x0000000605087224 */ /* 0x010fe200078e02ff */
[----:B------:R-:W-:Y:S07]  /*160a0*/  BRA.DIV ~URZ, `(.L_x_284) ;  /* 0x00001ac27f007947 */ /* 0x000fee000b800000 */
[----:B------:R4:W3:Y:S02]  /*160b0*/  SHFL.UP PT, R3, R8, 0x1, RZ ;  /* 0x0420000008037989 */ /* 0x0008e400000e00ff */
.L_x_328:
[----:B---3--:R-:W-:-:S04]  /*160c0*/  SEL R3, R3, RZ, P5 ;  /* 0x000000ff03037207 */ /* 0x008fc80002800000 */
[----:B----4-:R-:W-:Y:S01]  /*160d0*/  IADD3 R8, R8, R3, RZ ;  /* 0x0000000308087210 */ /* 0x010fe20007ffe0ff */
        /* <DEDUP_REMOVED lines=14> */
.L_x_329:
[----:B----4-:R-:W-:Y:S01]  /*161c0*/  IMAD R3, R3, c[0x0][0x538], RZ ;  /* 0x00014e0003037a24 */ /* 0x010fe200078e02ff */
[----:B------:R-:W-:Y:S04]  /*161d0*/  BSSY B1, `(.L_x_286) ;  /* 0x0000077000017945 */ /* 0x000fe80003800000 */
[----:B-1----:R-:W-:-:S04]  /*161e0*/  IADD3 R204, R3, R0, RZ ;  /* 0x0000000003cc7210 */ /* 0x002fc80007ffe0ff */
[----:B--2---:R-:W-:-:S13]  /*161f0*/  ISETP.GT.AND P0, PT, R204, R4, PT ;  /* 0x00000004cc00720c */ /* 0x004fda0003f04270 */
[----:B------:R-:W-:Y:S05]  /*16200*/  @P0 BRA `(.L_x_287) ;  /* 0x0000024000000947 */ /* 0x000fea0003800000 */
.L_x_291:
        /* <DEDUP_REMOVED lines=16> */
.L_x_330:
        /* <DEDUP_REMOVED lines=12> */
[----:B---3--:R-:W1:Y:S02]  /*163d0*/  SHFL.UP PT, R8, R0, 0x10, RZ ;  /* 0x0600000000087989 */ /* 0x008e6400000e00ff */
[----:B-1----:R-:W-:-:S05]  /*163e0*/  SEL R8, R8, RZ, P4 ;  /* 0x000000ff08087207 */ /* 0x002fca0002000000 */
[----:B------:R-:W-:-:S05]  /*163f0*/  IMAD.IADD R8, R0, 0x1, R8 ;  /* 0x0000000100087824 */ /* 0x000fca00078e0208 */
[----:B------:R1:W2:Y:S02]  /*16400*/  SHFL.IDX PT, R3, R8, 0x1f, 0x1f ;  /* 0x03e01f0008037f89 */ /* 0x0002a400000e0000 */
.L_x_331:
[----:B--2---:R-:W-:-:S05]  /*16410*/  IMAD R3, R3, c[0x0][0x538], RZ ;  /* 0x00014e0003037a24 */ /* 0x004fca00078e02ff */
[----:B------:R-:W-:-:S04]  /*16420*/  IADD3 R204, R3, R204, RZ ;  /* 0x000000cc03cc7210 */ /* 0x000fc80007ffe0ff */
[----:B------:R-:W-:-:S13]  /*16430*/  ISETP.GT.AND P0, PT, R204, R4, PT ;  /* 0x00000004cc00720c */ /* 0x000fda0003f04270 */
[----:B-1----:R-:W-:Y:S05]  /*16440*/  @!P0 BRA `(.L_x_291) ;  /* 0xfffffdc000008947 */ /* 0x002fea000383ffff */
.L_x_287:
[----:B------:R-:W-:-:S05]  /*16450*/  IADD3 R204, -R3, R204, RZ ;  /* 0x000000cc03cc7210 */ /* 0x000fca0007ffe1ff */
[----:B------:R-:W-:-:S05]  /*16460*/  IMAD R0, R8, c[0x0][0x538], R204 ;  /* 0x00014e0008007a24 */ /* 0x000fca00078e02cc */
[----:B------:R-:W-:Y:S01]  /*16470*/  ISETP.GT.AND P0, PT, R0, R4, PT ;  /* 0x000000040000720c */ /* 0x000fe20003f04270 */
[----:B------:R-:W-:-:S12]  /*16480*/  BRA.DIV ~URZ, `(.L_x_292) ;  /* 0x00001b027f007947 */ /* 0x000fd8000b800000 */
[----:B------:R-:W-:-:S04]  /*16490*/  VOTE.ANY R7, PT, !P0 ;  /* 0x0000000000077806 */ /* 0x000fc800040e0100 */
.L_x_332:
[----:B------:R1:W2:Y:S01]  /*164a0*/  POPC R0, R7 ;  /* 0x0000000700007309 */ /* 0x0002a20000000000 */
[----:B------:R-:W-:Y:S05]  /*164b0*/  BRA.DIV ~URZ, `(.L_x_293) ;  /* 0x00001b127f007947 */ /* 0x000fea000b800000 */
[----:B--2---:R2:W4:Y:S04]  /*164c0*/  SHFL.IDX PT, R6, R6, R0, 0x1f ;  /* 0x00001f0006067589 */ /* 0x00452800000e0000 */
[----:B------:R2:W1:Y:S02]  /*164d0*/  SHFL.IDX PT, R5, R5, R0, 0x1f ;  /* 0x00001f0005057589 */ /* 0x00046400000e0000 */
.L_x_333:
[----:B------:R-:W-:Y:S01]  /*164e0*/  ISETP.NE.AND P0, PT, R7, RZ, PT ;  /* 0x000000ff0700720c */ /* 0x000fe20003f05270 */
[----:B------:R-:W-:-:S12]  /*164f0*/  BSSY B0, `(.L_x_294) ;  /* 0x0000005000007945 */ /* 0x000fd80003800000 */
[----:B------:R-:W-:Y:S05]  /*16500*/  @!P0 BRA `(.L_x_295) ;  /* 0x0000003000008947 */ /* 0x000fea0003800000 */
[----:B------:R-:W-:Y:S01]  /*16510*/  IADD3 R9, R0, -0x1, RZ ;  /* 0xffffffff00097810 */ /* 0x000fe20007ffe0ff */
[----:B------:R-:W-:Y:S05]  /*16520*/  BRA.DIV ~URZ, `(.L_x_296) ;  /* 0x00001b727f007947 */ /* 0x000fea000b800000 */
[----:B------:R2:W3:Y:S02]  /*16530*/  SHFL.IDX PT, R9, R8, R9, 0x1f ;  /* 0x00001f0908097589 */ /* 0x0004e400000e0000 */
.L_x_295:
[----:B------:R-:W-:Y:S05]  /*16540*/  BSYNC B0 ;  /* 0x0000000000007941 */ /* 0x000fea0003800000 */
.L_x_294:
[-C--:B----4-:R-:W-:Y:S01]  /*16550*/  IABS R3, R6.reuse ;  /* 0x0000000600037213 */ /* 0x090fe20000000000 */
[----:B---3--:R-:W-:Y:S01]  /*16560*/  IMAD R204, R9, c[0x0][0x538], R204 ;  /* 0x00014e0009cc7a24 */ /* 0x008fe200078e02cc */
[----:B-12---:R-:W-:Y:S02]  /*16570*/  IABS R8, R5 ;  /* 0x0000000500087213 */ /* 0x006fe40000000000 */
[----:B------:R-:W1:Y:S01]  /*16580*/  I2F.RP R12, R3 ;  /* 0x00000003000c7306 */ /* 0x000e620000209400 */
[----:B------:R-:W-:Y:S01]  /*16590*/  IMAD.IADD R205, R4, 0x1, -R204 ;  /* 0x0000000104cd7824 */ /* 0x000fe200078e0acc */
[----:B------:R-:W-:Y:S02]  /*165a0*/  IABS R4, R6 ;  /* 0x0000000600047213 */ /* 0x000fe40000000000 */
[----:B------:R-:W-:-:S03]  /*165b0*/  IADD3 R207, R0, R207, RZ ;  /* 0x000000cf00cf7210 */ /* 0x000fc60007ffe0ff */
        /* <DEDUP_REMOVED lines=12> */
[----:B------:R-:W-:Y:S02]  /*16680*/  IMAD R9, R9, R3, RZ ;  /* 0x0000000309097224 */ /* 0x000fe400078e02ff */
[----:B--2---:R-:W-:Y:S02]  /*16690*/  IMAD.MOV.U32 R10, RZ, RZ, RZ ;  /* 0x000000ffff0a7224 */ /* 0x004fe400078e00ff */
[----:B------:R-:W-:-:S06]  /*166a0*/  IMAD.HI.U32 R9, R13, R9, R12 ;  /* 0x000000090d097227 */ /* 0x000fcc00078e000c */
[----:B------:R-:W-:-:S04]  /*166b0*/  IMAD.HI.U32 R9, R9, R7, RZ ;  /* 0x0000000709097227 */ /* 0x000fc800078e00ff */
[----:B------:R-:W-:Y:S02]  /*166c0*/  IMAD R4, R9, R4, R7 ;  /* 0x0000000409047224 */ /* 0x000fe400078e0207 */
[----:B---3--:R-:W-:-:S03]  /*166d0*/  IMAD.MOV R7, RZ, RZ, -R11 ;  /* 0x000000ffff077224 */ /* 0x008fc600078e0a0b */
[----:B------:R-:W-:Y:S01]  /*166e0*/  ISETP.GT.U32.AND P0, PT, R3, R4, PT ;  /* 0x000000040300720c */ /* 0x000fe20003f04070 */
[----:B------:R-:W-:-:S04]  /*166f0*/  IMAD R7, R7, R8, RZ ;  /* 0x0000000807077224 */ /* 0x000fc800078e02ff */
[----:B------:R-:W-:-:S08]  /*16700*/  IMAD.HI.U32 R7, R11, R7, R10 ;  /* 0x000000070b077227 */ /* 0x000fd000078e000a */
[-C--:B------:R-:W-:Y:S02]  /*16710*/  @!P0 IADD3 R4, R4, -R3.reuse, RZ ;  /* 0x8000000304048210 */ /* 0x080fe40007ffe0ff */
[----:B------:R-:W-:Y:S02]  /*16720*/  @!P0 IADD3 R9, R9, 0x1, RZ ;  /* 0x0000000109098810 */ /* 0x000fe40007ffe0ff */
[----:B------:R-:W-:Y:S02]  /*16730*/  ISETP.GE.U32.AND P2, PT, R4, R3, PT ;  /* 0x000000030400720c */ /* 0x000fe40003f46070 */
[----:B------:R-:W-:Y:S02]  /*16740*/  LOP3.LUT R3, R205, R6, RZ, 0x3c, !PT ;  /* 0x00000006cd037212 */ /* 0x000fe400078e3cff */
[----:B------:R-:W-:Y:S02]  /*16750*/  ISETP.NE.AND P0, PT, R6, RZ, PT ;  /* 0x000000ff0600720c */ /* 0x000fe40003f05270 */
[----:B------:R-:W-:-:S02]  /*16760*/  ISETP.GE.AND P1, PT, R3, RZ, PT ;  /* 0x000000ff0300720c */ /* 0x000fc40003f26270 */
        /* <DEDUP_REMOVED lines=25> */
.L_x_288:
[----:B------:R-:W-:Y:S01]  /*16900*/  IMAD.MOV.U32 R204, RZ, RZ, R4 ;  /* 0x000000ffffcc7224 */ /* 0x000fe200078e0004 */
[----:B------:R-:W-:Y:S01]  /*16910*/  MOV R206, RZ ;  /* 0x000000ff00ce7202 */ /* 0x000fe20000000f00 */
[----:B------:R-:W-:Y:S01]  /*16920*/  IMAD.MOV.U32 R205, RZ, RZ, RZ ;  /* 0x000000ffffcd7224 */ /* 0x000fe200078e00ff */
[----:B------:R-:W-:Y:S02]  /*16930*/  MOV R207, c[0x0][0x53c] ;  /* 0x00014f0000cf7a02 */ /* 0x000fe40000000f00 */
.L_x_297:
[----:B------:R-:W-:Y:S05]  /*16940*/  BSYNC B1 ;  /* 0x0000000000017941 */ /* 0x000fea0003800000 */
.L_x_286:
[----:B------:R-:W-:Y:S01]  /*16950*/  WARPSYNC 0xffffffff ;  /* 0xffffffff00007948 */ /* 0x000fe20003800000 */
[----:B------:R-:W-:Y:S01]  /*16960*/  BAR.SYNC.DEFER_BLOCKING 0x4, 0x100 ;  /* 0x0104000000007b1d */ /* 0x000fe20000010000 */
[----:B------:R-:W-:-:S13]  /*16970*/  ISETP.NE.AND P0, PT, R2, RZ, PT ;  /* 0x000000ff0200720c */ /* 0x000fda0003f05270 */
[----:B------:R1:W-:Y:S04]  /*16980*/  @!P0 STS.128 [0x18100], R204 ;  /* 0x018100ccff008388 */ /* 0x0003e80000000c00 */
[----:B------:R-:W-:Y:S06]  /*16990*/  BAR.ARV 0x5, 0x100 ;  /* 0x0144000000007b1d */ /* 0x000fec0000002000 */
.L_x_281:
[----:B----4-:R-:W-:-:S13]  /*169a0*/  ISETP.GE.AND P0, PT, R207, c[0x0][0x53c], PT ;  /* 0x00014f00cf007a0c */ /* 0x010fda0003f06270 */
[----:B-123--:R-:W-:Y:S01]  /*169b0*/  @P0 CALL.REL.NOINC `(.L_x_298) ;  /* 0x0000001000000944 */ /* 0x00efe20003c00000 */
[----:B------:R-:W-:Y:S05]  /*169c0*/  BRA `(.L_x_299) ;  /* 0xfffeaba000007947 */ /* 0x000fea000383ffff */
.L_x_298:
[----:B------:R-:W-:Y:S05]  /*169d0*/  EXIT ;  /* 0x000000000000794d */ /* 0x000fea0003800000 */
.L_x_142:
[----:B------:R-:W-:Y:S01]  /*169e0*/  IMAD.MOV.U32 R8, RZ, RZ, R6 ;  /* 0x000000ffff087224 */ /* 0x000fe200078e0006 */
[----:B------:R-:W-:Y:S02]  /*169f0*/  MOV R7, 0x1 ;  /* 0x0000000100077802 */ /* 0x000fe40000000f00 */
[----:B------:R-:W-:Y:S02]  /*16a00*/  MOV R3, 0x16a20 ;  /* 0x00016a2000037802 */ /* 0x000fe40000000f00 */
[----:B------:R-:W-:Y:S05]  /*16a10*/  CALL.REL.NOINC `($__internal_6_$__cuda_sm70_shflsync_up_p) ;  /* 0x0000179000007944 */ /* 0x000fea0003c00000 */
[----:B--2---:R-:W-:Y:S01]  /*16a20*/  MOV R3, R7 ;  /* 0x0000000700037202 */ /* 0x004fe20000000f00 */
[----:B-1----:R-:W-:Y:S05]  /*16a30*/  BRA `(.L_x_300) ;  /* 0xfffe9a2000007947 */ /* 0x002fea000383ffff */
.L_x_143:
[----:B------:R-:W-:Y:S01]  /*16a40*/  IMAD.MOV.U32 R8, RZ, RZ, R6 ;  /* 0x000000ffff087224 */ /* 0x000fe200078e0006 */
[----:B------:R-:W-:Y:S02]  /*16a50*/  MOV R7, 0x2 ;  /* 0x0000000200077802 */ /* 0x000fe40000000f00 */
[----:B------:R-:W-:Y:S02]  /*16a60*/  MOV R3, 0x16a80 ;  /* 0x00016a8000037802 */ /* 0x000fe40000000f00 */
[----:B------:R-:W-:Y:S05]  /*16a70*/  CALL.REL.NOINC `($__internal_6_$__cuda_sm70_shflsync_up_p) ;  /* 0x0000173000007944 */ /* 0x000fea0003c00000 */
[----:B--2---:R-:W-:Y:S02]  /*16a80*/  SEL R7, R7, RZ, P4 ;  /* 0x000000ff07077207 */ /* 0x004fe40002000000 */
[----:B------:R-:W-:-:S03]  /*16a90*/  MOV R3, 0x16ae0 ;  /* 0x00016ae000037802 */ /* 0x000fc60000000f00 */
[----:B------:R-:W-:Y:S01]  /*16aa0*/  IMAD.IADD R6, R6, 0x1, R7 ;  /* 0x0000000106067824 */ /* 0x000fe200078e0207 */
[----:B------:R-:W-:-:S03]  /*16ab0*/  MOV R7, 0x4 ;  /* 0x0000000400077802 */ /* 0x000fc60000000f00 */
[----:B-1----:R-:W-:Y:S02]  /*16ac0*/  IMAD.MOV.U32 R8, RZ, RZ, R6 ;  /* 0x000000ffff087224 */ /* 0x002fe400078e0006 */
        /* <DEDUP_REMOVED lines=13> */
[----:B--2---:R-:W-:Y:S01]  /*16ba0*/  SEL R7, R7, RZ, P1 ;  /* 0x000000ff07077207 */ /* 0x004fe20000800000 */
[----:B------:R-:W-:Y:S01]  /*16bb0*/  IMAD.MOV.U32 R11, RZ, RZ, 0x1f ;  /* 0x0000001fff0b7424 */ /* 0x000fe200078e00ff */
[----:B------:R-:W-:Y:S02]  /*16bc0*/  MOV R10, 0x1f ;  /* 0x0000001f000a7802 */ /* 0x000fe40000000f00 */
[----:B------:R-:W-:Y:S01]  /*16bd0*/  MOV R3, 0x16c10 ;  /* 0x00016c1000037802 */ /* 0x000fe20000000f00 */
[----:B------:R-:W-:-:S04]  /*16be0*/  IMAD.IADD R6, R6, 0x1, R7 ;  /* 0x0000000106067824 */ /* 0x000fc800078e0207 */
[----:B------:R-:W-:Y:S02]  /*16bf0*/  IMAD.MOV.U32 R12, RZ, RZ, R6 ;  /* 0x000000ffff0c7224 */ /* 0x000fe400078e0006 */
[----:B-1----:R-:W-:Y:S05]  /*16c00*/  CALL.REL.NOINC `($__internal_5_$__cuda_sm70_shflsync_idx_p) ;  /* 0x0000155000007944 */ /* 0x002fea0003c00000 */
[----:B------:R-:W-:Y:S05]  /*16c10*/  BRA `(.L_x_301) ;  /* 0xfffe994000007947 */ /* 0x000fea000383ffff */
.L_x_145:
[----:B------:R-:W-:Y:S02]  /*16c20*/  SEL R3, RZ, 0x1, P0 ;  /* 0x00000001ff037807 */ /* 0x000fe40000000000 */
[----:B------:R-:W-:Y:S02]  /*16c30*/  MOV R0, 0x16c50 ;  /* 0x00016c5000007802 */ /* 0x000fe40000000f00 */
[----:B------:R-:W-:Y:S05]  /*16c40*/  CALL.REL.NOINC `($__internal_7_$__cuda_sm70_votesync_ballot) ;  /* 0x000015b000007944 */ /* 0x000fea0003c00000 */
[----:B------:R-:W-:Y:S05]  /*16c50*/  BRA `(.L_x_302) ;  /* 0xfffe999000007947 */ /* 0x000fea000383ffff */
.L_x_146:
[----:B------:R-:W-:Y:S01]  /*16c60*/  IMAD.MOV.U32 R12, RZ, RZ, R5 ;  /* 0x000000ffff0c7224 */ /* 0x000fe200078e0005 */
[----:B--2---:R-:W-:Y:S01]  /*16c70*/  MOV R11, R0 ;  /* 0x00000000000b7202 */ /* 0x004fe20000000f00 */
[----:B------:R-:W-:Y:S01]  /*16c80*/  IMAD.MOV.U32 R10, RZ, RZ, 0x1f ;  /* 0x0000001fff0a7424 */ /* 0x000fe200078e00ff */
[----:B------:R-:W-:Y:S02]  /*16c90*/  MOV R3, 0x16cb0 ;  /* 0x00016cb000037802 */ /* 0x000fe40000000f00 */
[----:B-1----:R-:W-:Y:S05]  /*16ca0*/  CALL.REL.NOINC `($__internal_5_$__cuda_sm70_shflsync_idx_p) ;  /* 0x000014b000007944 */ /* 0x002fea0003c00000 */
[----:B------:R-:W-:Y:S01]  /*16cb0*/  IMAD.MOV.U32 R5, RZ, RZ, R10 ;  /* 0x000000ffff057224 */ /* 0x000fe200078e000a */
[----:B------:R-:W-:Y:S01]  /*16cc0*/  MOV R12, R4 ;  /* 0x00000004000c7202 */ /* 0x000fe20000000f00 */
[----:B------:R-:W-:Y:S01]  /*16cd0*/  IMAD.MOV.U32 R8, RZ, RZ, RZ ;  /* 0x000000ffff087224 */ /* 0x000fe200078e00ff */
[----:B------:R-:W-:Y:S01]  /*16ce0*/  MOV R11, R0 ;  /* 0x00000000000b7202 */ /* 0x000fe20000000f00 */
[----:B------:R-:W-:Y:S01]  /*16cf0*/  IMAD.MOV.U32 R10, RZ, RZ, 0x1f ;  /* 0x0000001fff0a7424 */ /* 0x000fe200078e00ff */
[----:B------:R-:W-:-:S02]  /*16d00*/  MOV R3, 0x16d20 ;  /* 0x00016d2000037802 */ /* 0x000fc40000000f00 */
[----:B------:R-:W-:Y:S05]  /*16d10*/  CALL.REL.NOINC `($__internal_5_$__cuda_sm70_shflsync_idx_p) ;  /* 0x0000144000007944 */ /* 0x000fea0003c00000 */
[----:B------:R-:W-:Y:S01]  /*16d20*/  MOV R4, R10 ;  /* 0x0000000a00047202 */ /* 0x000fe20000000f00 */
[----:B------:R-:W-:Y:S05]  /*16d30*/  BRA `(.L_x_303) ;  /* 0xfffe990000007947 */ /* 0x000fea000383ffff */
.L_x_149:
[----:B------:R-:W-:Y:S01]  /*16d40*/  IMAD.MOV.U32 R12, RZ, RZ, R6 ;  /* 0x000000ffff0c7224 */ /* 0x000fe200078e0006 */
[----:B------:R-:W-:Y:S01]  /*16d50*/  MOV R11, R8 ;  /* 0x00000008000b7202 */ /* 0x000fe20000000f00 */
[----:B------:R-:W-:Y:S01]  /*16d60*/  IMAD.MOV.U32 R10, RZ, RZ, 0x1f ;  /* 0x0000001fff0a7424 */ /* 0x000fe200078e00ff */
[----:B------:R-:W-:-:S02]  /*16d70*/  MOV R3, 0x16d90 ;  /* 0x00016d9000037802 */ /* 0x000fc40000000f00 */
[----:B-1234-:R-:W-:Y:S05]  /*16d80*/  CALL.REL.NOINC `($__internal_5_$__cuda_sm70_shflsync_idx_p) ;  /* 0x000013d000007944 */ /* 0x01efea0003c00000 */
[----:B------:R-:W-:Y:S01]  /*16d90*/  MOV R8, R10 ;  /* 0x0000000a00087202 */ /* 0x000fe20000000f00 */
[----:B------:R-:W-:Y:S05]  /*16da0*/  BRA `(.L_x_148) ;  /* 0xfffe98f000007947 */ /* 0x000fea000383ffff */
.L_x_185:
[----:B------:R-:W-:Y:S01]  /*16db0*/  IMAD.MOV.U32 R12, RZ, RZ, R7 ;  /* 0x000000ffff0c7224 */ /* 0x000fe200078e0007 */
[----:B------:R-:W-:Y:S01]  /*16dc0*/  MOV R11, RZ ;  /* 0x000000ff000b7202 */ /* 0x000fe20000000f00 */
[----:B------:R-:W-:Y:S01]  /*16dd0*/  IMAD.MOV.U32 R10, RZ, RZ, 0x181f ;  /* 0x0000181fff0a7424 */ /* 0x000fe200078e00ff */
[----:B------:R-:W-:-:S02]  /*16de0*/  MOV R3, 0x16e00 ;  /* 0x00016e0000037802 */ /* 0x000fc40000000f00 */
[----:B-1---5:R-:W-:Y:S05]  /*16df0*/  CALL.REL.NOINC `($__internal_5_$__cuda_sm70_shflsync_idx_p) ;  /* 0x0000136000007944 */ /* 0x022fea0003c00000 */
[----:B------:R-:W-:Y:S01]  /*16e00*/  MOV R9, R10 ;  /* 0x0000000a00097202 */ /* 0x000fe20000000f00 */
[----:B------:R-:W-:Y:S05]  /*16e10*/  BRA `(.L_x_304) ;  /* 0xffff08d000007947 */ /* 0x000fea000383ffff */
.L_x_186:
[----:B------:R-:W-:Y:S01]  /*16e20*/  IMAD.MOV.U32 R12, RZ, RZ, R8 ;  /* 0x000000ffff0c7224 */ /* 0x000fe200078e0008 */
[----:B------:R-:W-:Y:S01]  /*16e30*/  MOV R11, RZ ;  /* 0x000000ff000b7202 */ /* 0x000fe20000000f00 */
[----:B------:R-:W-:Y:S01]  /*16e40*/  IMAD.MOV.U32 R10, RZ, RZ, 0x181f ;  /* 0x0000181fff0a7424 */ /* 0x000fe200078e00ff */
[----:B------:R-:W-:-:S02]  /*16e50*/  MOV R3, 0x16e70 ;  /* 0x00016e7000037802 */ /* 0x000fc40000000f00 */
[----:B-123-5:R-:W-:Y:S05]  /*16e60*/  CALL.REL.NOINC `($__internal_5_$__cuda_sm70_shflsync_idx_p) ;  /* 0x000012f000007944 */ /* 0x02efea0003c00000 */
[----:B------:R-:W-:Y:S01]  /*16e70*/  MOV R3, R10 ;  /* 0x0000000a00037202 */ /* 0x000fe20000000f00 */
[----:B------:R-:W-:Y:S05]  /*16e80*/  BRA `(.L_x_305) ;  /* 0xffff088000007947 */ /* 0x000fea000383ffff */
.L_x_189:
[----:B-1----:R-:W-:Y:S01]  /*16e90*/  IMAD.MOV.U32 R12, RZ, RZ, R7 ;  /* 0x000000ffff0c7224 */ /* 0x002fe200078e0007 */
[----:B------:R-:W-:Y:S01]  /*16ea0*/  MOV R11, 0x1 ;  /* 0x00000001000b7802 */ /* 0x000fe20000000f00 */
[----:B------:R-:W-:Y:S01]  /*16eb0*/  IMAD.MOV.U32 R10, RZ, RZ, 0x181f ;  /* 0x0000181fff0a7424 */ /* 0x000fe200078e00ff */
[----:B------:R-:W-:-:S02]  /*16ec0*/  MOV R3, 0x16ee0 ;  /* 0x00016ee000037802 */ /* 0x000fc40000000f00 */
[----:B--2345:R-:W-:Y:S05]  /*16ed0*/  CALL.REL.NOINC `($__internal_5_$__cuda_sm70_shflsync_idx_p) ;  /* 0x0000128000007944 */ /* 0x03cfea0003c00000 */
[----:B------:R-:W-:Y:S01]  /*16ee0*/  IMAD.MOV.U32 R9, RZ, RZ, R10 ;  /* 0x000000ffff097224 */ /* 0x000fe200078e000a */
[----:B------:R-:W-:Y:S01]  /*16ef0*/  MOV R11, 0x1 ;  /* 0x00000001000b7802 */ /* 0x000fe20000000f00 */
[----:B------:R-:W-:Y:S01]  /*16f00*/  IMAD.MOV.U32 R12, RZ, RZ, R8 ;  /* 0x000000ffff0c7224 */ /* 0x000fe200078e0008 */
[----:B------:R-:W-:-:S02]  /*16f10*/  MOV R10, 0x181f ;  /* 0x0000181f000a7802 */ /* 0x000fc40000000f00 */
[----:B------:R-:W-:Y:S02]  /*16f20*/  MOV R3, 0x16f40 ;  /* 0x00016f4000037802 */ /* 0x000fe40000000f00 */
[----:B------:R-:W-:Y:S05]  /*16f30*/  CALL.REL.NOINC `($__internal_5_$__cuda_sm70_shflsync_idx_p) ;  /* 0x0000122000007944 */ /* 0x000fea0003c00000 */
[----:B------:R-:W-:Y:S05]  /*16f40*/  BRA `(.L_x_306) ;  /* 0xffff092000007947 */ /* 0x000fea000383ffff */
.L_x_192:
[----:B-1----:R-:W-:Y:S01]  /*16f50*/  IMAD.MOV.U32 R12, RZ, RZ, R7 ;  /* 0x000000ffff0c7224 */ /* 0x002fe200078e0007 */
[----:B------:R-:W-:Y:S01]  /*16f60*/  MOV R11, 0x2 ;  /* 0x00000002000b7802 */ /* 0x000fe20000000f00 */
[----:B------:R-:W-:Y:S01]  /*16f70*/  IMAD.MOV.U32 R10, RZ, RZ, 0x181f ;  /* 0x0000181fff0a7424 */ /* 0x000fe200078e00ff */
[----:B------:R-:W-:Y:S02]  /*16f80*/  MOV R3, 0x16fa0 ;  /* 0x00016fa000037802 */ /* 0x000fe40000000f00 */
[----:B--2345:R-:W-:Y:S05]  /*16f90*/  CALL.REL.NOINC `($__internal_5_$__cuda_sm70_shflsync_idx_p) ;  /* 0x000011c000007944 */ /* 0x03cfea0003c00000 */
[----:B------:R-:W-:Y:S01]  /*16fa0*/  MOV R9, R10 ;  /* 0x0000000a00097202 */ /* 0x000fe20000000f00 */
[----:B------:R-:W-:Y:S05]  /*16fb0*/  BRA `(.L_x_307) ;  /* 0xffff09e000007947 */ /* 0x000fea000383ffff */
.L_x_193:
[----:B-1----:R-:W-:Y:S01]  /*16fc0*/  IMAD.MOV.U32 R12, RZ, RZ, R8 ;  /* 0x000000ffff0c7224 */ /* 0x002fe200078e0008 */
[----:B------:R-:W-:Y:S01]  /*16fd0*/  MOV R11, 0x2 ;  /* 0x00000002000b7802 */ /* 0x000fe20000000f00 */
[----:B------:R-:W-:Y:S01]  /*16fe0*/  IMAD.MOV.U32 R10, RZ, RZ, 0x181f ;  /* 0x0000181fff0a7424 */ /* 0x000fe200078e00ff */
[----:B------:R-:W-:Y:S02]  /*16ff0*/  MOV R3, 0x17010 ;  /* 0x0001701000037802 */ /* 0x000fe40000000f00 */
[----:B--2345:R-:W-:Y:S05]  /*17000*/  CALL.REL.NOINC `($__internal_5_$__cuda_sm70_shflsync_idx_p) ;  /* 0x0000115000007944 */ /* 0x03cfea0003c00000 */
[----:B------:R-:W-:Y:S05]  /*17010*/  BRA `(.L_x_308) ;  /* 0xffff09a000007947 */ /* 0x000fea000383ffff */
.L_x_196:
[----:B--2---:R-:W-:Y:S01]  /*17020*/  IMAD.MOV.U32 R12, RZ, RZ, R7 ;  /* 0x000000ffff0c7224 */ /* 0x004fe200078e0007 */
[----:B------:R-:W-:Y:S01]  /*17030*/  MOV R11, 0x3 ;  /* 0x00000003000b7802 */ /* 0x000fe20000000f00 */
[----:B------:R-:W-:Y:S01]  /*17040*/  IMAD.MOV.U32 R10, RZ, RZ, 0x181f ;  /* 0x0000181fff0a7424 */ /* 0x000fe200078e00ff */
[----:B------:R-:W-:-:S02]  /*17050*/  MOV R3, 0x17070 ;  /* 0x0001707000037802 */ /* 0x000fc40000000f00 */
[----:B-1-345:R-:W-:Y:S05]  /*17060*/  CALL.REL.NOINC `($__internal_5_$__cuda_sm70_shflsync_idx_p) ;  /* 0x000010f000007944 */ /* 0x03afea0003c00000 */
[----:B------:R-:W-:Y:S01]  /*17070*/  IMAD.MOV.U32 R7, RZ, RZ, R10 ;  /* 0x000000ffff077224 */ /* 0x000fe200078e000a */
[----:B------:R-:W-:Y:S01]  /*17080*/  MOV R11, 0x3 ;  /* 0x00000003000b7802 */ /* 0x000fe20000000f00 */
[----:B------:R-:W-:Y:S01]  /*17090*/  IMAD.MOV.U32 R12, RZ, RZ, R8 ;  /* 0x000000ffff0c7224 */ /* 0x000fe200078e0008 */
[----:B------:R-:W-:-:S02]  /*170a0*/  MOV R10, 0x181f ;  /* 0x0000181f000a7802 */ /* 0x000fc40000000f00 */
[----:B------:R-:W-:Y:S02]  /*170b0*/  MOV R3, 0x170d0 ;  /* 0x000170d000037802 */ /* 0x000fe40000000f00 */
[----:B------:R-:W-:Y:S05]  /*170c0*/  CALL.REL.NOINC `($__internal_5_$__cuda_sm70_shflsync_idx_p) ;  /* 0x0000109000007944 */ /* 0x000fea0003c00000 */
[----:B------:R-:W-:Y:S01]  /*170d0*/  MOV R8, R10 ;  /* 0x0000000a00087202 */ /* 0x000fe20000000f00 */
[----:B------:R-:W-:Y:S05]  /*170e0*/  BRA `(.L_x_309) ;  /* 0xffff0a1000007947 */ /* 0x000fea000383ffff */
.L_x_241:
[----:B------:R-:W-:Y:S01]  /*170f0*/  IMAD.MOV.U32 R7, RZ, RZ, R252 ;  /* 0x000000ffff077224 */ /* 0x000fe200078e00fc */
[----:B------:R-:W-:Y:S01]  /*17100*/  MOV R4, 0x1f ;  /* 0x0000001f00047802 */ /* 0x000fe20000000f00 */
[----:B------:R-:W-:Y:S01]  /*17110*/  IMAD.MOV.U32 R6, RZ, RZ, 0x2 ;  /* 0x00000002ff067424 */ /* 0x000fe200078e00ff */
[----:B------:R-:W-:Y:S02]  /*17120*/  MOV R2, 0xffffffff ;  /* 0xffffffff00027802 */ /* 0x000fe40000000f00 */
[----:B------:R-:W-:Y:S02]  /*17130*/  MOV R5, 0x17150 ;  /* 0x0001715000057802 */ /* 0x000fe40000000f00 */
[----:B------:R-:W-:Y:S05]  /*17140*/  CALL.REL.NOINC `($__internal_4_$__cuda_sm70_shflsync_bfly_p) ;  /* 0x00000fc000007944 */ /* 0x000fea0003c00000 */
[----:B--2---:R-:W-:Y:S01]  /*17150*/  FADD.FTZ R0, R252, R6 ;  /* 0x00000006fc007221 */ /* 0x004fe20000010000 */
[----:B------:R-:W-:Y:S02]  /*17160*/  MOV R6, 0x1 ;  /* 0x0000000100067802 */ /* 0x000fe40000000f00 */
[----:B------:R-:W-:Y:S02]  /*17170*/  MOV R5, 0x171a0 ;  /* 0x000171a000057802 */ /* 0x000fe40000000f00 */
[----:B-1----:R-:W-:-:S02]  /*17180*/  MOV R7, R0 ;  /* 0x0000000000077202 */ /* 0x002fc40000000f00 */
[----:B------:R-:W-:Y:S05]  /*17190*/  CALL.REL.NOINC `($__internal_4_$__cuda_sm70_shflsync_bfly_p) ;  /* 0x00000f7000007944 */ /* 0x000fea0003c00000 */
[----:B--2---:R-:W-:Y:S01]  /*171a0*/  FADD.FTZ R0, R0, R6 ;  /* 0x0000000600007221 */ /* 0x004fe20000010000 */
[----:B-1----:R-:W-:-:S02]  /*171b0*/  MOV R7, R251 ;  /* 0x000000fb00077202 */ /* 0x002fc40000000f00 */
[----:B------:R-:W-:Y:S02]  /*171c0*/  MOV R6, 0x2 ;  /* 0x0000000200067802 */ /* 0x000fe40000000f00 */
[----:B------:R-:W-:Y:S02]  /*171d0*/  MOV R5, 0x171f0 ;  /* 0x000171f000057802 */ /* 0x000fe40000000f00 */
[----:B------:R-:W-:Y:S05]  /*171e0*/  CALL.REL.NOINC `($__internal_4_$__cuda_sm70_shflsync_bfly_p) ;  /* 0x00000f2000007944 */ /* 0x000fea0003c00000 */
[----:B--2---:R-:W-:Y:S01]  /*171f0*/  FADD.FTZ R251, R251, R6 ;  /* 0x00000006fbfb7221 */ /* 0x004fe20000010000 */
[----:B------:R-:W-:Y:S02]  /*17200*/  MOV R6, 0x1 ;  /* 0x0000000100067802 */ /* 0x000fe40000000f00 */
[----:B------:R-:W-:Y:S02]  /*17210*/  MOV R5, 0x17240 ;  /* 0x0001724000057802 */ /* 0x000fe40000000f00 */
[----:B-1----:R-:W-:Y:S02]  /*17220*/  MOV R7, R251 ;  /* 0x000000fb00077202 */ /* 0x002fe40000000f00 */
[----:B------:R-:W-:Y:S05]  /*17230*/  CALL.REL.NOINC `($__internal_4_$__cuda_sm70_shflsync_bfly_p) ;  /* 0x00000ed000007944 */ /* 0x000fea0003c00000 */
[----:B--2---:R-:W-:Y:S01]  /*17240*/  MOV R10, R6 ;  /* 0x00000006000a7202 */ /* 0x004fe20000000f00 */
[----:B-1----:R-:W-:Y:S05]  /*17250*/  BRA `(.L_x_310) ;  /* 0xffffb19000007947 */ /* 0x002fea000383ffff */
.L_x_248:
[----:B---34-:R-:W-:Y:S01]  /*17260*/  IMAD.MOV.U32 R12, RZ, RZ, R2 ;  /* 0x000000ffff0c7224 */ /* 0x018fe200078e0002 */
[----:B------:R-:W-:Y:S01]  /*17270*/  MOV R11, RZ ;  /* 0x000000ff000b7202 */ /* 0x000fe20000000f00 */
[----:B------:R-:W-:Y:S01]  /*17280*/  IMAD.MOV.U32 R10, RZ, RZ, 0x181f ;  /* 0x0000181fff0a7424 */ /* 0x000fe200078e00ff */
[----:B------:R-:W-:-:S02]  /*17290*/  MOV R3, 0x172b0 ;  /* 0x000172b000037802 */ /* 0x000fc40000000f00 */
[----:B-12---:R-:W-:Y:S05]  /*172a0*/  CALL.REL.NOINC `($__internal_5_$__cuda_sm70_shflsync_idx_p) ;  /* 0x00000eb000007944 */ /* 0x006fea0003c00000 */
[----:B------:R-:W-:Y:S01]  /*172b0*/  MOV R61, R10 ;  /* 0x0000000a003d7202 */ /* 0x000fe20000000f00 */
[----:B------:R-:W-:Y:S05]  /*172c0*/  BRA `(.L_x_311) ;  /* 0xffffc8b000007947 */ /* 0x000fea000383ffff */
.L_x_249:
[----:B------:R-:W-:Y:S01]  /*172d0*/  IMAD.MOV.U32 R12, RZ, RZ, R8 ;  /* 0x000000ffff0c7224 */ /* 0x000fe200078e0008 */
[----:B------:R-:W-:Y:S01]  /*172e0*/  MOV R11, RZ ;  /* 0x000000ff000b7202 */ /* 0x000fe20000000f00 */
[----:B------:R-:W-:Y:S01]  /*172f0*/  IMAD.MOV.U32 R10, RZ, RZ, 0x181f ;  /* 0x0000181fff0a7424 */ /* 0x000fe200078e00ff */
[----:B------:R-:W-:-:S02]  /*17300*/  MOV R3, 0x17320 ;  /* 0x0001732000037802 */ /* 0x000fc40000000f00 */
[----:B-1234-:R-:W-:Y:S05]  /*17310*/  CALL.REL.NOINC `($__internal_5_$__cuda_sm70_shflsync_idx_p) ;  /* 0x00000e4000007944 */ /* 0x01efea0003c00000 */
[----:B------:R-:W-:Y:S01]  /*17320*/  MOV R3, R10 ;  /* 0x0000000a00037202 */ /* 0x000fe20000000f00 */
[----:B------:R-:W-:Y:S05]  /*17330*/  BRA `(.L_x_312) ;  /* 0xffffc86000007947 */ /* 0x000fea000383ffff */
.L_x_252:
[----:B---3--:R-:W-:Y:S01]  /*17340*/  IMAD.MOV.U32 R12, RZ, RZ, R2 ;  /* 0x000000ffff0c7224 */ /* 0x008fe200078e0002 */
[----:B------:R-:W-:Y:S01]  /*17350*/  MOV R11, 0x1 ;  /* 0x00000001000b7802 */ /* 0x000fe20000000f00 */
[----:B------:R-:W-:Y:S01]  /*17360*/  IMAD.MOV.U32 R10, RZ, RZ, 0x181f ;  /* 0x0000181fff0a7424 */ /* 0x000fe200078e00ff */
[----:B------:R-:W-:-:S02]  /*17370*/  MOV R3, 0x17390 ;  /* 0x0001739000037802 */ /* 0x000fc40000000f00 */
[----:B-12-4-:R-:W-:Y:S05]  /*17380*/  CALL.REL.NOINC `($__internal_5_$__cuda_sm70_shflsync_idx_p) ;  /* 0x00000dd000007944 */ /* 0x016fea0003c00000 */
[----:B------:R-:W-:Y:S01]  /*17390*/  IMAD.MOV.U32 R24, RZ, RZ, R10 ;  /* 0x000000ffff187224 */ /* 0x000fe200078e000a */
[----:B------:R-:W-:Y:S01]  /*173a0*/  MOV R11, 0x1 ;  /* 0x00000001000b7802 */ /* 0x000fe20000000f00 */
[----:B------:R-:W-:Y:S01]  /*173b0*/  IMAD.MOV.U32 R12, RZ, RZ, R8 ;  /* 0x000000ffff0c7224 */ /* 0x000fe200078e0008 */
[----:B------:R-:W-:-:S02]  /*173c0*/  MOV R10, 0x181f ;  /* 0x0000181f000a7802 */ /* 0x000fc40000000f00 */
[----:B------:R-:W-:Y:S02]  /*173d0*/  MOV R3, 0x173f0 ;  /* 0x000173f000037802 */ /* 0x000fe40000000f00 */
[----:B------:R-:W-:Y:S05]  /*173e0*/  CALL.REL.NOINC `($__internal_5_$__cuda_sm70_shflsync_idx_p) ;  /* 0x00000d7000007944 */ /* 0x000fea0003c00000 */
[----:B------:R-:W-:Y:S05]  /*173f0*/  BRA `(.L_x_313) ;  /* 0xffffc90000007947 */ /* 0x000fea000383ffff */
.L_x_255:
[----:B--2---:R-:W-:Y:S01]  /*17400*/  IMAD.MOV.U32 R12, RZ, RZ, R2 ;  /* 0x000000ffff0c7224 */ /* 0x004fe200078e0002 */
[----:B------:R-:W-:Y:S01]  /*17410*/  MOV R11, 0x2 ;  /* 0x00000002000b7802 */ /* 0x000fe20000000f00 */
[----:B------:R-:W-:Y:S01]  /*17420*/  IMAD.MOV.U32 R10, RZ, RZ, 0x181f ;  /* 0x0000181fff0a7424 */ /* 0x000fe200078e00ff */
[----:B------:R-:W-:Y:S02]  /*17430*/  MOV R3, 0x17450 ;  /* 0x0001745000037802 */ /* 0x000fe40000000f00 */
[----:B-1-34-:R-:W-:Y:S05]  /*17440*/  CALL.REL.NOINC `($__internal_5_$__cuda_sm70_shflsync_idx_p) ;  /* 0x00000d1000007944 */ /* 0x01afea0003c00000 */
[----:B------:R-:W-:Y:S01]  /*17450*/  MOV R20, R10 ;  /* 0x0000000a00147202 */ /* 0x000fe20000000f00 */
[----:B------:R-:W-:Y:S05]  /*17460*/  BRA `(.L_x_314) ;  /* 0xffffc9c000007947 */ /* 0x000fea000383ffff */
.L_x_256:
[----:B------:R-:W-:Y:S01]  /*17470*/  IMAD.MOV.U32 R12, RZ, RZ, R8 ;  /* 0x000000ffff0c7224 */ /* 0x000fe200078e0008 */
[----:B------:R-:W-:Y:S01]  /*17480*/  MOV R11, 0x2 ;  /* 0x00000002000b7802 */ /* 0x000fe20000000f00 */
[----:B------:R-:W-:Y:S01]  /*17490*/  IMAD.MOV.U32 R10, RZ, RZ, 0x181f ;  /* 0x0000181fff0a7424 */ /* 0x000fe200078e00ff */
[----:B------:R-:W-:Y:S02]  /*174a0*/  MOV R3, 0x174c0 ;  /* 0x000174c000037802 */ /* 0x000fe40000000f00 */
[----:B-1234-:R-:W-:Y:S05]  /*174b0*/  CALL.REL.NOINC `($__internal_5_$__cuda_sm70_shflsync_idx_p) ;  /* 0x00000ca000007944 */ /* 0x01efea0003c00000 */
[----:B------:R-:W-:Y:S05]  /*174c0*/  BRA `(.L_x_315) ;  /* 0xffffc98000007947 */ /* 0x000fea000383ffff */
.L_x_259:
[----:B-1----:R-:W-:Y:S01]  /*174d0*/  IMAD.MOV.U32 R12, RZ, RZ, R2 ;  /* 0x000000ffff0c7224 */ /* 0x002fe200078e0002 */
[----:B------:R-:W-:Y:S01]  /*174e0*/  MOV R11, 0x3 ;  /* 0x00000003000b7802 */ /* 0x000fe20000000f00 */
[----:B----4-:R-:W-:Y:S01]  /*174f0*/  IMAD.MOV.U32 R10, RZ, RZ, 0x181f ;  /* 0x0000181fff0a7424 */ /* 0x010fe200078e00ff */
[----:B------:R-:W-:-:S02]  /*17500*/  MOV R3, 0x17520 ;  /* 0x0001752000037802 */ /* 0x000fc40000000f00 */
[----:B--23--:R-:W-:Y:S05]  /*17510*/  CALL.REL.NOINC `($__internal_5_$__cuda_sm70_shflsync_idx_p) ;  /* 0x00000c4000007944 */ /* 0x00cfea0003c00000 */
        /* <DEDUP_REMOVED lines=8> */
.L_x_261:
[----:B------:R-:W-:Y:S01]  /*175a0*/  IMAD.MOV.U32 R12, RZ, RZ, R161 ;  /* 0x000000ffff0c7224 */ /* 0x000fe200078e00a1 */
[----:B------:R-:W-:Y:S01]  /*175b0*/  MOV R11, RZ ;  /* 0x000000ff000b7202 */ /* 0x000fe20000000f00 */
[----:B------:R-:W-:Y:S01]  /*175c0*/  IMAD.MOV.U32 R10, RZ, RZ, 0x1c1f ;  /* 0x00001c1fff0a7424 */ /* 0x000fe200078e00ff */
[----:B------:R-:W-:Y:S02]  /*175d0*/  MOV R3, 0x175f0 ;  /* 0x000175f000037802 */ /* 0x000fe40000000f00 */
[----:B------:R-:W-:Y:S05]  /*175e0*/  CALL.REL.NOINC `($__internal_5_$__cuda_sm70_shflsync_idx_p) ;  /* 0x00000b7000007944 */ /* 0x000fea0003c00000 */
[----:B------:R-:W-:Y:S01]  /*175f0*/  MOV R163, R10 ;  /* 0x0000000a00a37202 */ /* 0x000fe20000000f00 */
[----:B------:R-:W-:Y:S05]  /*17600*/  BRA `(.L_x_317) ;  /* 0xffffccb000007947 */ /* 0x000fea000383ffff */
.L_x_262:
[----:B------:R-:W-:Y:S01]  /*17610*/  IMAD.MOV.U32 R12, RZ, RZ, R162 ;  /* 0x000000ffff0c7224 */ /* 0x000fe200078e00a2 */
[----:B------:R-:W-:Y:S01]  /*17620*/  MOV R11, RZ ;  /* 0x000000ff000b7202 */ /* 0x000fe20000000f00 */
[----:B------:R-:W-:Y:S01]  /*17630*/  IMAD.MOV.U32 R10, RZ, RZ, 0x1c1f ;  /* 0x00001c1fff0a7424 */ /* 0x000fe200078e00ff */
[----:B------:R-:W-:Y:S02]  /*17640*/  MOV R3, 0x17660 ;  /* 0x0001766000037802 */ /* 0x000fe40000000f00 */
[----:B-12---:R-:W-:Y:S05]  /*17650*/  CALL.REL.NOINC `($__internal_5_$__cuda_sm70_shflsync_idx_p) ;  /* 0x00000b0000007944 */ /* 0x006fea0003c00000 */
[----:B------:R-:W-:Y:S01]  /*17660*/  MOV R3, R10 ;  /* 0x0000000a00037202 */ /* 0x000fe20000000f00 */
[----:B------:R-:W-:Y:S05]  /*17670*/  BRA `(.L_x_318) ;  /* 0xffffcc6000007947 */ /* 0x000fea000383ffff */
.L_x_265:
[----:B----4-:R-:W-:Y:S01]  /*17680*/  IMAD.MOV.U32 R12, RZ, RZ, R161 ;  /* 0x000000ffff0c7224 */ /* 0x010fe200078e00a1 */
[----:B------:R-:W-:Y:S01]  /*17690*/  MOV R11, 0x1 ;  /* 0x00000001000b7802 */ /* 0x000fe20000000f00 */
[----:B------:R-:W-:Y:S01]  /*176a0*/  IMAD.MOV.U32 R10, RZ, RZ, 0x1c1f ;  /* 0x00001c1fff0a7424 */ /* 0x000fe200078e00ff */
[----:B------:R-:W-:-:S02]  /*176b0*/  MOV R3, 0x176d0 ;  /* 0x000176d000037802 */ /* 0x000fc40000000f00 */
[----:B-123--:R-:W-:Y:S05]  /*176c0*/  CALL.REL.NOINC `($__internal_5_$__cuda_sm70_shflsync_idx_p) ;  /* 0x00000a9000007944 */ /* 0x00efea0003c00000 */
        /* <DEDUP_REMOVED lines=8> */
.L_x_269:
[----:B------:R-:W-:Y:S01]  /*17750*/  IMAD.MOV.U32 R12, RZ, RZ, R5 ;  /* 0x000000ffff0c7224 */ /* 0x000fe200078e0005 */
[----:B------:R-:W-:Y:S01]  /*17760*/  MOV R11, RZ ;  /* 0x000000ff000b7202 */ /* 0x000fe20000000f00 */
[----:B------:R-:W-:Y:S01]  /*17770*/  IMAD.MOV.U32 R10, RZ, RZ, 0x181f ;  /* 0x0000181fff0a7424 */ /* 0x000fe200078e00ff */
[----:B------:R-:W-:Y:S02]  /*17780*/  MOV R3, 0x177a0 ;  /* 0x000177a000037802 */ /* 0x000fe40000000f00 */
[----:B--2---:R-:W-:Y:S05]  /*17790*/  CALL.REL.NOINC `($__internal_5_$__cuda_sm70_shflsync_idx_p) ;  /* 0x000009c000007944 */ /* 0x004fea0003c00000 */
[----:B------:R-:W-:Y:S01]  /*177a0*/  MOV R6, R10 ;  /* 0x0000000a00067202 */ /* 0x000fe20000000f00 */
[----:B------:R-:W-:Y:S05]  /*177b0*/  BRA `(.L_x_320) ;  /* 0xffffe1f000007947 */ /* 0x000fea000383ffff */
.L_x_270:
[----:B------:R-:W-:Y:S01]  /*177c0*/  IMAD.MOV.U32 R12, RZ, RZ, R4 ;  /* 0x000000ffff0c7224 */ /* 0x000fe200078e0004 */
[----:B------:R-:W-:Y:S01]  /*177d0*/  MOV R11, RZ ;  /* 0x000000ff000b7202 */ /* 0x000fe20000000f00 */
[----:B------:R-:W-:Y:S01]  /*177e0*/  IMAD.MOV.U32 R10, RZ, RZ, 0x181f ;  /* 0x0000181fff0a7424 */ /* 0x000fe200078e00ff */
[----:B------:R-:W-:Y:S02]  /*177f0*/  MOV R3, 0x17810 ;  /* 0x0001781000037802 */ /* 0x000fe40000000f00 */
[----:B-123--:R-:W-:Y:S05]  /*17800*/  CALL.REL.NOINC `($__internal_5_$__cuda_sm70_shflsync_idx_p) ;  /* 0x0000095000007944 */ /* 0x00efea0003c00000 */
[----:B------:R-:W-:Y:S01]  /*17810*/  MOV R3, R10 ;  /* 0x0000000a00037202 */ /* 0x000fe20000000f00 */
[----:B------:R-:W-:Y:S05]  /*17820*/  BRA `(.L_x_321) ;  /* 0xffffe1a000007947 */ /* 0x000fea000383ffff */
.L_x_273:
[----:B-1----:R-:W-:Y:S01]  /*17830*/  IMAD.MOV.U32 R12, RZ, RZ, R5 ;  /* 0x000000ffff0c7224 */ /* 0x002fe200078e0005 */
[----:B------:R-:W-:Y:S01]  /*17840*/  MOV R11, 0x1 ;  /* 0x00000001000b7802 */ /* 0x000fe20000000f00 */
[----:B------:R-:W-:Y:S01]  /*17850*/  IMAD.MOV.U32 R10, RZ, RZ, 0x181f ;  /* 0x0000181fff0a7424 */ /* 0x000fe200078e00ff */
[----:B------:R-:W-:-:S02]  /*17860*/  MOV R3, 0x17880 ;  /* 0x0001788000037802 */ /* 0x000fc40000000f00 */
[----:B--234-:R-:W-:Y:S05]  /*17870*/  CALL.REL.NOINC `($__internal_5_$__cuda_sm70_shflsync_idx_p) ;  /* 0x000008e000007944 */ /* 0x01cfea0003c00000 */
[----:B------:R-:W-:Y:S01]  /*17880*/  IMAD.MOV.U32 R6, RZ, RZ, R10 ;  /* 0x000000ffff067224 */ /* 0x000fe200078e000a */
[----:B------:R-:W-:Y:S01]  /*17890*/  MOV R11, 0x1 ;  /* 0x00000001000b7802 */ /* 0x000fe20000000f00 */
[----:B------:R-:W-:Y:S01]  /*178a0*/  IMAD.MOV.U32 R12, RZ, RZ, R4 ;  /* 0x000000ffff0c7224 */ /* 0x000fe200078e0004 */
[----:B------:R-:W-:-:S02]  /*178b0*/  MOV R10, 0x181f ;  /* 0x0000181f000a7802 */ /* 0x000fc40000000f00 */
[----:B------:R-:W-:Y:S02]  /*178c0*/  MOV R3, 0x178e0 ;  /* 0x000178e000037802 */ /* 0x000fe40000000f00 */
[----:B------:R-:W-:Y:S05]  /*178d0*/  CALL.REL.NOINC `($__internal_5_$__cuda_sm70_shflsync_idx_p) ;  /* 0x0000088000007944 */ /* 0x000fea0003c00000 */
[----:B------:R-:W-:Y:S05]  /*178e0*/  BRA `(.L_x_322) ;  /* 0xffffe25000007947 */ /* 0x000fea000383ffff */
.L_x_276:
[----:B-1----:R-:W-:Y:S01]  /*178f0*/  IMAD.MOV.U32 R12, RZ, RZ, R5 ;  /* 0x000000ffff0c7224 */ /* 0x002fe200078e0005 */
[----:B------:R-:W-:Y:S01]  /*17900*/  MOV R11, 0x2 ;  /* 0x00000002000b7802 */ /* 0x000fe20000000f00 */
[----:B------:R-:W-:Y:S01]  /*17910*/  IMAD.MOV.U32 R10, RZ, RZ, 0x181f ;  /* 0x0000181fff0a7424 */ /* 0x000fe200078e00ff */
[----:B------:R-:W-:Y:S02]  /*17920*/  MOV R3, 0x17940 ;  /* 0x0001794000037802 */ /* 0x000fe40000000f00 */
[----:B--234-:R-:W-:Y:S05]  /*17930*/  CALL.REL.NOINC `($__internal_5_$__cuda_sm70_shflsync_idx_p) ;  /* 0x0000082000007944 */ /* 0x01cfea0003c00000 */
[----:B------:R-:W-:Y:S01]  /*17940*/  MOV R6, R10 ;  /* 0x0000000a00067202 */ /* 0x000fe20000000f00 */
[----:B------:R-:W-:Y:S05]  /*17950*/  BRA `(.L_x_323) ;  /* 0xffffe31000007947 */ /* 0x000fea000383ffff */
.L_x_277:
[----:B-1----:R-:W-:Y:S01]  /*17960*/  IMAD.MOV.U32 R12, RZ, RZ, R4 ;  /* 0x000000ffff0c7224 */ /* 0x002fe200078e0004 */
[----:B------:R-:W-:Y:S01]  /*17970*/  MOV R11, 0x2 ;  /* 0x00000002000b7802 */ /* 0x000fe20000000f00 */
[----:B------:R-:W-:Y:S01]  /*17980*/  IMAD.MOV.U32 R10, RZ, RZ, 0x181f ;  /* 0x0000181fff0a7424 */ /* 0x000fe200078e00ff */
[----:B------:R-:W-:Y:S02]  /*17990*/  MOV R3, 0x179b0 ;  /* 0x000179b000037802 */ /* 0x000fe40000000f00 */
[----:B--234-:R-:W-:Y:S05]  /*179a0*/  CALL.REL.NOINC `($__internal_5_$__cuda_sm70_shflsync_idx_p) ;  /* 0x000007b000007944 */ /* 0x01cfea0003c00000 */
[----:B------:R-:W-:Y:S05]  /*179b0*/  BRA `(.L_x_324) ;  /* 0xffffe2d000007947 */ /* 0x000fea000383ffff */
.L_x_280:
[----:B--2---:R-:W-:Y:S01]  /*179c0*/  IMAD.MOV.U32 R12, RZ, RZ, R5 ;  /* 0x000000ffff0c7224 */ /* 0x004fe200078e0005 */
        /* <DEDUP_REMOVED lines=12> */
.L_x_282:
[----:B------:R-:W-:Y:S01]  /*17a90*/  IMAD.MOV.U32 R12, RZ, RZ, R0 ;  /* 0x000000ffff0c7224 */ /* 0x000fe200078e0000 */
[----:B------:R-:W-:Y:S01]  /*17aa0*/  MOV R11, RZ ;  /* 0x000000ff000b7202 */ /* 0x000fe20000000f00 */
[----:B------:R-:W-:Y:S01]  /*17ab0*/  IMAD.MOV.U32 R10, RZ, RZ, 0x1f ;  /* 0x0000001fff0a7424 */ /* 0x000fe200078e00ff */
[----:B------:R-:W-:Y:S02]  /*17ac0*/  MOV R3, 0x17ae0 ;  /* 0x00017ae000037802 */ /* 0x000fe40000000f00 */
[----:B---3--:R-:W-:Y:S05]  /*17ad0*/  CALL.REL.NOINC `($__internal_5_$__cuda_sm70_shflsync_idx_p) ;  /* 0x0000068000007944 */ /* 0x008fea0003c00000 */
[----:B------:R-:W-:Y:S01]  /*17ae0*/  MOV R4, R10 ;  /* 0x0000000a00047202 */ /* 0x000fe20000000f00 */
[----:B------:R-:W-:Y:S05]  /*17af0*/  BRA `(.L_x_326) ;  /* 0xffffe48000007947 */ /* 0x000fea000383ffff */
.L_x_283:
[----:B------:R-:W-:Y:S01]  /*17b00*/  IMAD.MOV.U32 R12, RZ, RZ, R0 ;  /* 0x000000ffff0c7224 */ /* 0x000fe200078e0000 */
[----:B------:R-:W-:Y:S01]  /*17b10*/  MOV R11, 0x1 ;  /* 0x00000001000b7802 */ /* 0x000fe20000000f00 */
[----:B------:R-:W-:Y:S01]  /*17b20*/  IMAD.MOV.U32 R10, RZ, RZ, 0x1f ;  /* 0x0000001fff0a7424 */ /* 0x000fe200078e00ff */
[----:B------:R-:W-:Y:S02]  /*17b30*/  MOV R3, 0x17b50 ;  /* 0x00017b5000037802 */ /* 0x000fe40000000f00 */
[----:B-123--:R-:W-:Y:S05]  /*17b40*/  CALL.REL.NOINC `($__internal_5_$__cuda_sm70_shflsync_idx_p) ;  /* 0x0000061000007944 */ /* 0x00efea0003c00000 */
[----:B------:R-:W-:Y:S01]  /*17b50*/  MOV R0, R10 ;  /* 0x0000000a00007202 */ /* 0x000fe20000000f00 */
[----:B------:R-:W-:Y:S05]  /*17b60*/  BRA `(.L_x_327) ;  /* 0xffffe43000007947 */ /* 0x000fea000383ffff */
.L_x_284:
[----:B------:R-:W-:Y:S02]  /*17b70*/  MOV R7, 0x1 ;  /* 0x0000000100077802 */ /* 0x000fe40000000f00 */
[----:B------:R-:W-:-:S02]  /*17b80*/  MOV R3, 0x17ba0 ;  /* 0x00017ba000037802 */ /* 0x000fc40000000f00 */
[----:B-123--:R-:W-:Y:S05]  /*17b90*/  CALL.REL.NOINC `($__internal_6_$__cuda_sm70_shflsync_up_p) ;  /* 0x0000061000007944 */ /* 0x00efea0003c00000 */
[----:B--2---:R-:W-:Y:S01]  /*17ba0*/  MOV R3, R7 ;  /* 0x0000000700037202 */ /* 0x004fe20000000f00 */
[----:B-1----:R-:W-:Y:S05]  /*17bb0*/  BRA `(.L_x_328) ;  /* 0xffffe50000007947 */ /* 0x002fea000383ffff */
.L_x_285:
[----:B------:R-:W-:Y:S02]  /*17bc0*/  MOV R7, 0x2 ;  /* 0x0000000200077802 */ /* 0x000fe40000000f00 */
[----:B------:R-:W-:-:S02]  /*17bd0*/  MOV R3, 0x17bf0 ;  /* 0x00017bf000037802 */ /* 0x000fc40000000f00 */
[----:B-12---:R-:W-:Y:S05]  /*17be0*/  CALL.REL.NOINC `($__internal_6_$__cuda_sm70_shflsync_up_p) ;  /* 0x000005c000007944 */ /* 0x006fea0003c00000 */
[----:B--2---:R-:W-:Y:S02]  /*17bf0*/  SEL R7, R7, RZ, P1 ;  /* 0x000000ff07077207 */ /* 0x004fe40000800000 */
[----:B------:R-:W-:-:S03]  /*17c00*/  MOV R3, 0x17c40 ;  /* 0x00017c4000037802 */ /* 0x000fc60000000f00 */
[----:B-1----:R-:W-:Y:S02]  /*17c10*/  IMAD.IADD R8, R8, 0x1, R7 ;  /* 0x0000000108087824 */ /* 0x002fe400078e0207 */
[----:B------:R-:W-:Y:S02]  /*17c20*/  IMAD.MOV.U32 R7, RZ, RZ, 0x4 ;  /* 0x00000004ff077424 */ /* 0x000fe400078e00ff */
[----:B------:R-:W-:Y:S05]  /*17c30*/  CALL.REL.NOINC `($__internal_6_$__cuda_sm70_shflsync_up_p) ;  /* 0x0000057000007944 */ /* 0x000fea0003c00000 */
        /* <DEDUP_REMOVED lines=10> */
[----:B--2---:R-:W-:Y:S01]  /*17ce0*/  SEL R7, R7, RZ, P4 ;  /* 0x000000ff07077207 */ /* 0x004fe20002000000 */
[----:B------:R-:W-:Y:S01]  /*17cf0*/  IMAD.MOV.U32 R11, RZ, RZ, 0x1f ;  /* 0x0000001fff0b7424 */ /* 0x000fe200078e00ff */
[----:B------:R-:W-:Y:S02]  /*17d00*/  MOV R10, 0x1f ;  /* 0x0000001f000a7802 */ /* 0x000fe40000000f00 */
[----:B------:R-:W-:Y:S01]  /*17d10*/  MOV R3, 0x17d50 ;  /* 0x00017d5000037802 */ /* 0x000fe20000000f00 */
[----:B-1----:R-:W-:-:S04]  /*17d20*/  IMAD.IADD R8, R7, 0x1, R8 ;  /* 0x0000000107087824 */ /* 0x002fc800078e0208 */
[----:B------:R-:W-:Y:S02]  /*17d30*/  IMAD.MOV.U32 R12, RZ, RZ, R8 ;  /* 0x000000ffff0c7224 */ /* 0x000fe400078e0008 */
[----:B------:R-:W-:Y:S05]  /*17d40*/  CALL.REL.NOINC `($__internal_5_$__cuda_sm70_shflsync_idx_p) ;  /* 0x0000041000007944 */ /* 0x000fea0003c00000 */
[----:B------:R-:W-:Y:S01]  /*17d50*/  MOV R3, R10 ;  /* 0x0000000a00037202 */ /* 0x000fe20000000f00 */
[----:B------:R-:W-:Y:S05]  /*17d60*/  BRA `(.L_x_329) ;  /* 0xffffe45000007947 */ /* 0x000fea000383ffff */
.L_x_289:
[----:B---3--:R-:W-:Y:S01]  /*17d70*/  IMAD.MOV.U32 R8, RZ, RZ, R0 ;  /* 0x000000ffff087224 */ /* 0x008fe200078e0000 */
[----:B------:R-:W-:Y:S02]  /*17d80*/  MOV R7, 0x1 ;  /* 0x0000000100077802 */ /* 0x000fe40000000f00 */
[----:B------:R-:W-:Y:S02]  /*17d90*/  MOV R3, 0x17db0 ;  /* 0x00017db000037802 */ /* 0x000fe40000000f00 */
[----:B------:R-:W-:Y:S05]  /*17da0*/  CALL.REL.NOINC `($__internal_6_$__cuda_sm70_shflsync_up_p) ;  /* 0x0000040000007944 */ /* 0x000fea0003c00000 */
[----:B--2---:R-:W-:Y:S01]  /*17db0*/  MOV R3, R7 ;  /* 0x0000000700037202 */ /* 0x004fe20000000f00 */
[----:B-1----:R-:W-:Y:S05]  /*17dc0*/  BRA `(.L_x_330) ;  /* 0xffffe54000007947 */ /* 0x002fea000383ffff */
.L_x_290:
[----:B---3--:R-:W-:Y:S01]  /*17dd0*/  IMAD.MOV.U32 R8, RZ, RZ, R0 ;  /* 0x000000ffff087224 */ /* 0x008fe200078e0000 */
[----:B------:R-:W-:Y:S02]  /*17de0*/  MOV R7, 0x2 ;  /* 0x0000000200077802 */ /* 0x000fe40000000f00 */
[----:B------:R-:W-:Y:S02]  /*17df0*/  MOV R3, 0x17e10 ;  /* 0x00017e1000037802 */ /* 0x000fe40000000f00 */
[----:B------:R-:W-:Y:S05]  /*17e00*/  CALL.REL.NOINC `($__internal_6_$__cuda_sm70_shflsync_up_p) ;  /* 0x000003a000007944 */ /* 0x000fea0003c00000 */
[----:B-12---:R-:W-:Y:S01]  /*17e10*/  SEL R8, R7, RZ, P1 ;  /* 0x000000ff07087207 */ /* 0x006fe20000800000 */
[----:B------:R-:W-:Y:S01]  /*17e20*/  IMAD.MOV.U32 R7, RZ, RZ, 0x4 ;  /* 0x00000004ff077424 */ /* 0x000fe200078e00ff */
[----:B------:R-:W-:-:S03]  /*17e30*/  MOV R3, 0x17e60 ;  /* 0x00017e6000037802 */ /* 0x000fc60000000f00 */
[----:B------:R-:W-:Y:S02]  /*17e40*/  IMAD.IADD R8, R0, 0x1, R8 ;  /* 0x0000000100087824 */ /* 0x000fe400078e0208 */
        /* <DEDUP_REMOVED lines=20> */
.L_x_292:
[----:B------:R-:W-:Y:S02]  /*17f90*/  SEL R3, RZ, 0x1, P0 ;  /* 0x00000001ff037807 */ /* 0x000fe40000000000 */
[----:B------:R-:W-:Y:S02]  /*17fa0*/  MOV R0, 0x17fc0 ;  /* 0x00017fc000007802 */ /* 0x000fe40000000f00 */
[----:B---3--:R-:W-:Y:S05]  /*17fb0*/  CALL.REL.NOINC `($__internal_7_$__cuda_sm70_votesync_ballot) ;  /* 0x0000024000007944 */ /* 0x008fea0003c00000 */
[----:B------:R-:W-:Y:S05]  /*17fc0*/  BRA `(.L_x_332) ;  /* 0xffffe4d000007947 */ /* 0x000fea000383ffff */
.L_x_293:
[----:B------:R-:W-:Y:S01]  /*17fd0*/  IMAD.MOV.U32 R12, RZ, RZ, R6 ;  /* 0x000000ffff0c7224 */ /* 0x000fe200078e0006 */
[----:B--2---:R-:W-:Y:S01]  /*17fe0*/  MOV R11, R0 ;  /* 0x00000000000b7202 */ /* 0x004fe20000000f00 */
[----:B------:R-:W-:Y:S01]  /*17ff0*/  IMAD.MOV.U32 R10, RZ, RZ, 0x1f ;  /* 0x0000001fff0a7424 */ /* 0x000fe200078e00ff */
[----:B------:R-:W-:Y:S02]  /*18000*/  MOV R3, 0x18020 ;  /* 0x0001802000037802 */ /* 0x000fe40000000f00 */
[----:B-1-3--:R-:W-:Y:S05]  /*18010*/  CALL.REL.NOINC `($__internal_5_$__cuda_sm70_shflsync_idx_p) ;  /* 0x0000014000007944 */ /* 0x00afea0003c00000 */
[----:B------:R-:W-:Y:S01]  /*18020*/  IMAD.MOV.U32 R6, RZ, RZ, R10 ;  /* 0x000000ffff067224 */ /* 0x000fe200078e000a */
[----:B------:R-:W-:Y:S01]  /*18030*/  MOV R11, R0 ;  /* 0x00000000000b7202 */ /* 0x000fe20000000f00 */
[----:B------:R-:W-:Y:S01]  /*18040*/  IMAD.MOV.U32 R12, RZ, RZ, R5 ;  /* 0x000000ffff0c7224 */ /* 0x000fe200078e0005 */
[----:B------:R-:W-:Y:S02]  /*18050*/  MOV R10, 0x1f ;  /* 0x0000001f000a7802 */ /* 0x000fe40000000f00 */
[----:B------:R-:W-:-:S02]  /*18060*/  MOV R3, 0x18080 ;  /* 0x0001808000037802 */ /* 0x000fc40000000f00 */
[----:B------:R-:W-:Y:S05]  /*18070*/  CALL.REL.NOINC `($__internal_5_$__cuda_sm70_shflsync_idx_p) ;  /* 0x000000e000007944 */ /* 0x000fea0003c00000 */
[----:B------:R-:W-:Y:S01]  /*18080*/  MOV R5, R10 ;  /* 0x0000000a00057202 */ /* 0x000fe20000000f00 */
[----:B------:R-:W-:Y:S05]  /*18090*/  BRA `(.L_x_333) ;  /* 0xffffe44000007947 */ /* 0x000fea000383ffff */
.L_x_296:
[----:B------:R-:W-:Y:S01]  /*180a0*/  IMAD.MOV.U32 R12, RZ, RZ, R8 ;  /* 0x000000ffff0c7224 */ /* 0x000fe200078e0008 */
[----:B------:R-:W-:Y:S01]  /*180b0*/  MOV R11, R9 ;  /* 0x00000009000b7202 */ /* 0x000fe20000000f00 */
[----:B------:R-:W-:Y:S01]  /*180c0*/  IMAD.MOV.U32 R10, RZ, RZ, 0x1f ;  /* 0x0000001fff0a7424 */ /* 0x000fe200078e00ff */
[----:B------:R-:W-:-:S02]  /*180d0*/  MOV R3, 0x180f0 ;  /* 0x000180f000037802 */ /* 0x000fc40000000f00 */
[----:B-1234-:R-:W-:Y:S05]  /*180e0*/  CALL.REL.NOINC `($__internal_5_$__cuda_sm70_shflsync_idx_p) ;  /* 0x0000007000007944 */ /* 0x01efea0003c00000 */
[----:B------:R-:W-:Y:S01]  /*180f0*/  MOV R9, R10 ;  /* 0x0000000a00097202 */ /* 0x000fe20000000f00 */
[----:B------:R-:W-:Y:S05]  /*18100*/  BRA `(.L_x_295) ;  /* 0xffffe43000007947 */ /* 0x000fea000383ffff */
        .weak           $__internal_4_$__cuda_sm70_shflsync_bfly_p
        .type           $__internal_4_$__cuda_sm70_shflsync_bfly_p,@function
        .size           $__internal_4_$__cuda_sm70_shflsync_bfly_p,($__internal_5_$__cuda_sm70_shflsync_idx_p - $__internal_4_$__cuda_sm70_shflsync_bfly_p)
$__internal_4_$__cuda_sm70_shflsync_bfly_p:
[----:B------:R-:W-:Y:S01]  /*18110*/  MOV R8, R5 ;  /* 0x0000000500087202 */ /* 0x000fe20000000f00 */
[----:B------:R-:W-:Y:S04]  /*18120*/  WARPSYNC R2 ;  /* 0x0000000200007348 */ /* 0x000fe80003800000 */
[----:B------:R-:W-:Y:S01]  /*18130*/  MOV R9, 0x0 ;  /* 0x0000000000097802 */ /* 0x000fe20000000f00 */
[----:B------:R1:W2:Y:S03]  /*18140*/  SHFL.BFLY PT, R6, R7, R6, R4 ;  /* 0x0c00000607067389 */ /* 0x0002a600000e0004 */
[----:B------:R-:W-:Y:S05]  /*18150*/  RET.REL.NODEC R8 `(_ZN7cutlass13device_kernelIN5flash19enable_sm80_to_sm89INS1_16FlashAttnFwdSm80INS1_25CollectiveMainloopFwdSm80ILi8ELi1ELb0EN4cute5tupleIJNS5_1CILi128EEENS7_ILi64EEENS7_ILi192EEEEEELi192ENS_10bfloat16_tEfNS_4arch4Sm80ELb0ELb0ELb0ELb1ELb0ELb1ELb1ELb1EEENS1_21CollectiveEpilogueFwdINS6_IJS8_SA_S9_EEENS6_IJNS7_ILi1EEESI_SI_EEESC_SE_Li256ELb1ELb1ELb1ELb0EEENS1_36VarlenDynamicPersistentTileSchedulerILi128ELi64ELi256ELi256ELb1ELb1ELb0ELb0ELb1ELb1EEEEEEEEEvNT_6ParamsE) ;  /* 0xfffe7ea008007950 */ /* 0x000fea0003c3ffff */
        .weak           $__internal_5_$__cuda_sm70_shflsync_idx_p
        .type           $__internal_5_$__cuda_sm70_shflsync_idx_p,@function
        .size           $__internal_5_$__cuda_sm70_shflsync_idx_p,($__internal_6_$__cuda_sm70_shflsync_up_p - $__internal_5_$__cuda_sm70_shflsync_idx_p)
$__internal_5_$__cuda_sm70_shflsync_idx_p:
[----:B------:R-:W-:Y:S04]  /*18160*/  WARPSYNC R203 ;  /* 0x000000cb00007348 */ /* 0x000fe80003800000 */
[----:B------:R1:W2:Y:S01]  /*18170*/  SHFL.IDX PT, R10, R12, R11, R10 ;  /* 0x0000000b0c0a7389 */ /* 0x0002a200000e000a */
[----:B------:R-:W-:-:S02]  /*18180*/  MOV R13, 0x0 ;  /* 0x00000000000d7802 */ /* 0x000fc40000000f00 */
[----:B-1----:R-:W-:-:S04]  /*18190*/  MOV R12, R3 ;  /* 0x00000003000c7202 */ /* 0x002fc80000000f00 */
[----:B--2---:R-:W-:Y:S05]  /*181a0*/  RET.REL.NODEC R12 `(_ZN7cutlass13device_kernelIN5flash19enable_sm80_to_sm89INS1_16FlashAttnFwdSm80INS1_25CollectiveMainloopFwdSm80ILi8ELi1ELb0EN4cute5tupleIJNS5_1CILi128EEENS7_ILi64EEENS7_ILi192EEEEEELi192ENS_10bfloat16_tEfNS_4arch4Sm80ELb0ELb0ELb0ELb1ELb0ELb1ELb1ELb1EEENS1_21CollectiveEpilogueFwdINS6_IJS8_SA_S9_EEENS6_IJNS7_ILi1EEESI_SI_EEESC_SE_Li256ELb1ELb1ELb1ELb0EEENS1_36VarlenDynamicPersistentTileSchedulerILi128ELi64ELi256ELi256ELb1ELb1ELb0ELb0ELb1ELb1EEEEEEEEEvNT_6ParamsE) ;  /* 0xfffe7e500c007950 */ /* 0x004fea0003c3ffff */
        .weak           $__internal_6_$__cuda_sm70_shflsync_up_p
        .type           $__internal_6_$__cuda_sm70_shflsync_up_p,@function
        .size           $__internal_6_$__cuda_sm70_shflsync_up_p,($__internal_7_$__cuda_sm70_votesync_ballot - $__internal_6_$__cuda_sm70_shflsync_up_p)
$__internal_6_$__cuda_sm70_shflsync_up_p:
[----:B------:R-:W-:Y:S01]  /*181b0*/  MOV R10, R3 ;  /* 0x00000003000a7202 */ /* 0x000fe20000000f00 */
[----:B------:R-:W-:Y:S04]  /*181c0*/  WARPSYNC R208 ;  /* 0x000000d000007348 */ /* 0x000fe80003800000 */
[----:B------:R-:W-:Y:S01]  /*181d0*/  MOV R11, 0x0 ;  /* 0x00000000000b7802 */ /* 0x000fe20000000f00 */
[----:B------:R1:W2:Y:S03]  /*181e0*/  SHFL.UP PT, R7, R8, R7, R209 ;  /* 0x0400000708077389 */ /* 0x0002a600000e00d1 */
[----:B------:R-:W-:Y:S05]  /*181f0*/  RET.REL.NODEC R10 `(_ZN7cutlass13device_kernelIN5flash19enable_sm80_to_sm89INS1_16FlashAttnFwdSm80INS1_25CollectiveMainloopFwdSm80ILi8ELi1ELb0EN4cute5tupleIJNS5_1CILi128EEENS7_ILi64EEENS7_ILi192EEEEEELi192ENS_10bfloat16_tEfNS_4arch4Sm80ELb0ELb0ELb0ELb1ELb0ELb1ELb1ELb1EEENS1_21CollectiveEpilogueFwdINS6_IJS8_SA_S9_EEENS6_IJNS7_ILi1EEESI_SI_EEESC_SE_Li256ELb1ELb1ELb1ELb0EEENS1_36VarlenDynamicPersistentTileSchedulerILi128ELi64ELi256ELi256ELb1ELb1ELb0ELb0ELb1ELb1EEEEEEEEEvNT_6ParamsE) ;  /* 0xfffe7e000a007950 */ /* 0x000fea0003c3ffff */
        .weak           $__internal_7_$__cuda_sm70_votesync_ballot
        .type           $__internal_7_$__cuda_sm70_votesync_ballot,@function
        .size           $__internal_7_$__cuda_sm70_votesync_ballot,(.L_x_2458 - $__internal_7_$__cuda_sm70_votesync_ballot)
$__internal_7_$__cuda_sm70_votesync_ballot:
[----:B------:R-:W-:Y:S01]  /*18200*/  ISETP.NE.U32.AND P0, PT, R3, 0x1, PT ;  /* 0x000000010300780c */ /* 0x000fe20003f05070 */
[----:B------:R-:W-:Y:S01]  /*18210*/  IMAD.MOV.U32 R10, RZ, RZ, R0 ;  /* 0x000000ffff0a7224 */ /* 0x000fe200078e0000 */
[----:B------:R-:W-:Y:S04]  /*18220*/  WARPSYNC R202 ;  /* 0x000000ca00007348 */ /* 0x000fe80003800000 */
[----:B------:R-:W-:-:S07]  /*18230*/  IMAD.MOV.U32 R11, RZ, RZ, 0x0 ;  /* 0x00000000ff0b7424 */ /* 0x000fce00078e00ff */
[----:B------:R-:W-:-:S04]  /*18240*/  VOTE.ANY R7, PT, !P0 ;  /* 0x0000000000077806 */ /* 0x000fc800040e0100 */
[----:B------:R-:W-:Y:S01]  /*18250*/  LOP3.LUT R7, R7, R202, RZ, 0xc0, !PT ;  /* 0x000000ca07077212 */ /* 0x000fe200078ec0ff */
[----:B------:R-:W-:Y:S06]  /*18260*/  RET.REL.NODEC R10 `(_ZN7cutlass13device_kernelIN5flash19enable_sm80_to_sm89INS1_16FlashAttnFwdSm80INS1_25CollectiveMainloopFwdSm80ILi8ELi1ELb0EN4cute5tupleIJNS5_1CILi128EEENS7_ILi64EEENS7_ILi192EEEEEELi192ENS_10bfloat16_tEfNS_4arch4Sm80ELb0ELb0ELb0ELb1ELb0ELb1ELb1ELb1EEENS1_21CollectiveEpilogueFwdINS6_IJS8_SA_S9_EEENS6_IJNS7_ILi1EEESI_SI_EEESC_SE_Li256ELb1ELb1ELb1ELb0EEENS1_36VarlenDynamicPersistentTileSchedulerILi128ELi64ELi256ELi256ELb1ELb1ELb0ELb0ELb1ELb1EEEEEEEEEvNT_6ParamsE) ;  /* 0xfffe7d900a007950 */ /* 0x000fec0003c3ffff */
.L_x_334:
        /* <DEDUP_REMOVED lines=9> */
.L_x_2458:


//--------------------- .text._ZN7cutlass13device_kernelIN5flash19enable_sm80_to_sm89INS1_16FlashAttnFwdSm80INS1_25CollectiveMainloopFwdSm80ILi8ELi1ELb0EN4cute5tupleIJNS5_1CILi128EEENS7_ILi64EEENS7_ILi192EEEEEELi192ENS_10bfloat16_tEfNS_4arch4Sm80ELb0ELb1ELb0ELb0ELb0ELb0ELb1ELb1EEENS1_21CollectiveEpilogueFwdINS6_IJS8_SA_S9_EEENS6_IJNS7_ILi1EEESI_SI_EEESC_SE_Li256ELb0ELb1ELb1ELb0EEENS1_19SingleTileSchedulerILb0ELb1ELb1ELi128EEEEEEEEEvNT_6ParamsE --------------------------
	.section	.text._ZN7cutlass13device_kernelIN5flash19enable_sm80_to_sm89INS1_16FlashAttnFwdSm80INS1_25CollectiveMainloopFwdSm80ILi8ELi1ELb0EN4cute5tupleIJNS5_1CILi128EEENS7_ILi64EEENS7_ILi192EEEEEELi192ENS_10bfloat16_tEfNS_4arch4Sm80ELb0ELb1ELb0ELb0ELb0ELb0ELb1ELb1EEENS1_21CollectiveEpilogueFwdINS6_IJS8_SA_S9_EEENS6_IJNS7_ILi1EEESI_SI_EEESC_SE_Li256ELb0ELb1ELb1ELb0EEENS1_19SingleTileSchedulerILb0ELb1ELb1ELi128EEEEEEEEEvNT_6ParamsE,"ax",@progbits
	.sectioninfo	@"SHI_REGISTERS=240"
	.align	128
.text._ZN7cutlass13device_kernelIN5flash19enable_sm80_to_sm89INS1_16FlashAttnFwdSm80INS1_25CollectiveMainloopFwdSm80ILi8ELi1ELb0EN4cute5tupleIJNS5_1CILi128EEENS7_ILi64EEENS7_ILi192EEEEEELi192ENS_10bfloat16_tEfNS_4arch4Sm80ELb0ELb1ELb0ELb0ELb0ELb0ELb1ELb1EEENS1_21CollectiveEpilogueFwdINS6_IJS8_SA_S9_EEENS6_IJNS7_ILi1EEESI_SI_EEESC_SE_Li256ELb0ELb1ELb1ELb0EEENS1_19SingleTileSchedulerILb0ELb1ELb1ELi128EEEEEEEEEvNT_6ParamsE:
        .type           _ZN7cutlass13device_kernelIN5flash19enable_sm80_to_sm89INS1_16FlashAttnFwdSm80INS1_25CollectiveMainloopFwdSm80ILi8ELi1ELb0EN4cute5tupleIJNS5_1CILi128EEENS7_ILi64EEENS7_ILi192EEEEEELi192ENS_10bfloat16_tEfNS_4arch4Sm80ELb0ELb1ELb0ELb0ELb0ELb0ELb1ELb1EEENS1_21CollectiveEpilogueFwdINS6_IJS8_SA_S9_EEENS6_IJNS7_ILi1EEESI_SI_EEESC_SE_Li256ELb0ELb1ELb1ELb0EEENS1_19SingleTileSchedulerILb0ELb1ELb1ELi128EEEEEEEEEvNT_6ParamsE,@function
        .size           _ZN7cutlass13device_kernelIN5flash19enable_sm80_to_sm89INS1_16FlashAttnFwdSm80INS1_25CollectiveMainloopFwdSm80ILi8ELi1ELb0EN4cute5tupleIJNS5_1CILi128EEENS7_ILi64EEENS7_ILi192EEEEEELi192ENS_10bfloat16_tEfNS_4arch4Sm80ELb0ELb1ELb0ELb0ELb0ELb0ELb1ELb1EEENS1_21CollectiveEpilogueFwdINS6_IJS8_SA_S9_EEENS6_IJNS7_ILi1EEESI_SI_EEESC_SE_Li256ELb0ELb1ELb1ELb0EEENS1_19SingleTileSchedulerILb0ELb1ELb1ELi128EEEEEEEEEvNT_6ParamsE,(.L_x_2463 - _ZN7cutlass13device_kernelIN5flash19enable_sm80_to_sm89INS1_16FlashAttnFwdSm80INS1_25CollectiveMainloopFwdSm80ILi8ELi1ELb0EN4cute5tupleIJNS5_1CILi128EEENS7_ILi64EEENS7_ILi192EEEEEELi192ENS_10bfloat16_tEfNS_4arch4Sm80ELb0ELb1ELb0ELb0ELb0ELb0ELb1ELb1EEENS1_21CollectiveEpilogueFwdINS6_IJS8_SA_S9_EEENS6_IJNS7_ILi1EEESI_SI_EEESC_SE_Li256ELb0ELb1ELb1ELb0EEENS1_19SingleTileSchedulerILb0ELb1ELb1ELi128EEEEEEEEEvNT_6ParamsE)
        .other          _ZN7cutlass13device_kernelIN5flash19enable_sm80_to_sm89INS1_16FlashAttnFwdSm80INS1_25CollectiveMainloopFwdSm80ILi8ELi1ELb0EN4cute5tupleIJNS5_1CILi128EEENS7_ILi64EEENS7_ILi192EEEEEELi192ENS_10bfloat16_tEfNS_4arch4Sm80ELb0ELb1ELb0ELb0ELb0ELb0ELb1ELb1EEENS1_21CollectiveEpilogueFwdINS6_IJS8_SA_S9_EEENS6_IJNS7_ILi1EEESI_SI_EEESC_SE_Li256ELb0ELb1ELb1ELb0EEENS1_19SingleTileSchedulerILb0ELb1ELb1ELi128EEEEEEEEEvNT_6ParamsE,@"STO_CUDA_ENTRY STV_DEFAULT"
_ZN7cutlass13device_kernelIN5flash19enable_sm80_to_sm89INS1_16FlashAttnFwdSm80INS1_25CollectiveMainloopFwdSm80ILi8ELi1ELb0EN4cute5tupleIJNS5_1CILi128EEENS7_ILi64EEENS7_ILi192EEEEEELi192ENS_10bfloat16_tEfNS_4arch4Sm80ELb0ELb1ELb0ELb0ELb0ELb0ELb1ELb1EEENS1_21CollectiveEpilogueFwdINS6_IJS8_SA_S9_EEENS6_IJNS7_ILi1EEESI_SI_EEESC_SE_Li256ELb0ELb1ELb1ELb0EEENS1_19SingleTileSchedulerILb0ELb1ELb1ELi128EEEEEEEEEvNT_6ParamsE:
[----:B------:R-:W-:Y:S02]  /*0000*/  MOV R1, c[0x0][0x28] ;  /* 0x00000a0000017a02 */ /* 0x000fe40000000f00 */
[----:B------:R-:W1:Y:S01]  /*0010*/  S2R R80, SR_TID.X ;  /* 0x0000000000507919 */ /* 0x000e620000002100 */
[----:B------:R-:W2:Y:S03]  /*0020*/  S2UR UR6, SR_CTAID.Y ;  /* 0x00000000000679c3 */ /* 0x000ea60000002600 */
        /* <DEDUP_REMOVED lines=14> */
.L_x_335:
[----:B---3--:R-:W-:Y:S02]  /*0110*/  ULDC.64 UR4, c[0x0][0x550] ;  /* 0x0001540000047ab9 */ /* 0x008fe40000000a00 */
[----:B------:R-:W-:Y:S02]  /*0120*/  UISETP.NE.AND UP0, UPT, UR4, 0x1, UPT ;  /* 0x000000010400788c */ /* 0x000fe4000bf05270 */
[----:B------:R-:W-:-:S02]  /*0130*/  UIMAD.WIDE.U32 UR8, UR6, UR5, URZ ;  /* 0x00000005060872a5 */ /* 0x000fc4000f8e003f */
[----:B------:R-:W-:Y:S02]  /*0140*/  ULDC UR4, c[0x0][0x558] ;  /* 0x0001560000047ab9 */ /* 0x000fe40000000800 */
[----:B------:R-:W-:-:S05]  /*0150*/  UMOV UR15, UR6 ;  /* 0x00000006000f7c82 */ /* 0x000fca0008000000 */
[----:B------:R-:W-:-:S03]  /*0160*/  @UP0 USHF.R.U32.HI UR15, URZ, UR4, UR9 ;  /* 0x000000043f0f0299 */ /* 0x000fc60008011609 */
.L_x_336:
[----:B------:R-:W-:Y:S01]  /*0170*/  ISETP.GE.AND P0, PT, R0, RZ, PT ;  /* 0x000000ff0000720c */ /* 0x000fe20003f06270 */
[----:B------:R-:W-:Y:S02]  /*0180*/  UIADD3 UR4, -UR15, URZ, URZ ;  /* 0x0000003f0f047290 */ /* 0x000fe4000fffe13f */
[----:B------:R-:W-:Y:S02]  /*0190*/  ULDC UR9, c[0x0][0x550] ;  /* 0x0001540000097ab9 */ /* 0x000fe40000000800 */
[----:B------:R-:W-:-:S08]  /*01a0*/  UIMAD UR9, UR4, UR9, UR6 ;  /* 0x00000009040972a4 */ /* 0x000fd0000f8e0206 */
[----:B------:R-:W-:Y:S05]  /*01b0*/  @!P0 EXIT ;  /* 0x000000000000894d */ /* 0x000fea0003800000 */
[----:B------:R-:W1:Y:S01]  /*01c0*/  S2UR UR18, SR_CTAID.X ;  /* 0x00000000001279c3 */ /* 0x000e620000002500 */
[----:B------:R-:W-:Y:S02]  /*01d0*/  ULDC UR4, c[0x0][0x2c4] ;  /* 0x0000b10000047ab9 */ /* 0x000fe40000000800 */
[----:B------:R-:W-:Y:S02]  /*01e0*/  UISETP.NE.AND UP2, UPT, UR4, 0x1, UPT ;  /* 0x000000010400788c */ /* 0x000fe4000bf45270 */
[----:B------:R-:W-:Y:S02]  /*01f0*/  UMOV UR8, 0x1 ;  /* 0x0000000100087882 */ /* 0x000fe40000000000 */
[----:B------:R-:W-:Y:S02]  /*0200*/  ULDC.64 UR4, c[0x0][0x328] ;  /* 0x0000ca0000047ab9 */ /* 0x000fe40000000a00 */
[----:B------:R-:W-:Y:S02]  /*0210*/  UISETP.LE.AND UP1, UPT, UR8, UR5, UPT ;  /* 0x000000050800728c */ /* 0x000fe4000bf23270 */
[----:B------:R-:W-:-:S02]  /*0220*/  ULDC.64 UR10, c[0x0][0x2c8] ;  /* 0x0000b200000a7ab9 */ /* 0x000fc40000000a00 */
[----:B------:R-:W-:Y:S02]  /*0230*/  ULDC UR6, c[0x0][0x168] ;  /* 0x00005a0000067ab9 */ /* 0x000fe40000000800 */
[----:B------:R-:W-:Y:S01]  /*0240*/  PLOP3.LUT P0, PT, PT, PT, UP1, 0x40, 0x0 ;  /* 0x000000000000781c */ /* 0x000fe20003f0e818 */
[----:B------:R-:W-:Y:S02]  /*0250*/  UIADD3 UR6, UR8, -UR6, URZ ;  /* 0x8000000608067290 */ /* 0x000fe4000fffe03f */
[----:B------:R-:W-:Y:S02]  /*0260*/  ULDC UR5, c[0x0][0x1d0] ;  /* 0x0000740000057ab9 */ /* 0x000fe40000000800 */
[----:B-1----:R-:W-:-:S04]  /*0270*/  USHF.L.U32 UR7, UR18, 0x7, URZ ;  /* 0x0000000712077899 */ /* 0x002fc8000800063f */
[----:B------:R-:W-:-:S04]  /*0280*/  @UP2 UIADD3 UR12, UR7, 0x7f, URZ ;  /* 0x0000007f070c2890 */ /* 0x000fc8000fffe03f */
[----:B------:R-:W-:Y:S02]  /*0290*/  UIMAD.WIDE.U32 UR12, UR12, UR10, URZ ;  /* 0x0000000a0c0c72a5 */ /* 0x000fe4000f8e003f */
[----:B------:R-:W-:Y:S02]  /*02a0*/  UIADD3 UR10, UR7, 0x7f, URZ ;  /* 0x0000007f070a7890 */ /* 0x000fe4000fffe03f */
[----:B------:R-:W-:-:S04]  /*02b0*/  @UP2 USHF.R.U32.HI UR10, URZ, UR11, UR13 ;  /* 0x0000000b3f0a2299 */ /* 0x000fc8000801160d */
[----:B------:R-:W-:-:S04]  /*02c0*/  UIADD3 UR5, UR10, UR5, UR6 ;  /* 0x000000050a057290 */ /* 0x000fc8000fffe006 */
[----:B------:R-:W-:Y:S01]  /*02d0*/  UIADD3 UR6, UR5, UR4, URZ ;  /* 0x0000000405067290 */ /* 0x000fe2000fffe03f */
[----:B------:R-:W-:Y:S05]  /*02e0*/  @P0 BRA `(.L_x_337) ;  /* 0x0000014000000947 */ /* 0x000fea0003800000 */
[----:B------:R-:W-:Y:S01]  /*02f0*/  ISETP.LT.AND P0, PT, RZ, UR5, PT ;  /* 0x00000005ff007c0c */ /* 0x000fe2000bf01270 */
[----:B------:R-:W-:-:S12]  /*0300*/  UIADD3 UR10, UR5, -0x1, URZ ;  /* 0xffffffff050a7890 */ /* 0x000fd8000fffe03f */
[----:B------:R-:W-:Y:S05]  /*0310*/  @P0 BRA `(.L_x_338) ;  /* 0x0000008000000947 */ /* 0x000fea0003800000 */
[----:B------:R-:W-:Y:S02]  /*0320*/  ULDC UR4, c[0x0][0x32c] ;  /* 0x0000cb0000047ab9 */ /* 0x000fe40000000800 */
[----:B------:R-:W-:Y:S02]  /*0330*/  UISETP.NE.AND UP0, UPT, UR8, UR4, UPT ;  /* 0x000000040800728c */ /* 0x000fe4000bf05270 */
[----:B------:R-:W-:-:S03]  /*0340*/  UIADD3 UR10, -UR5, URZ, URZ ;  /* 0x0000003f050a7290 */ /* 0x000fc6000fffe13f */
[----:B------:R-:W-:Y:S02]  /*0350*/  ULDC.64 UR4, c[0x0][0x330] ;  /* 0x0000cc0000047ab9 */ /* 0x000fe40000000a00 */
[----:B------:R-:W-:-:S04]  /*0360*/  UIMAD.WIDE.U32 UR12, UR10, UR4, URZ ;  /* 0x000000040a0c72a5 */ /* 0x000fc8000f8e003f */
[----:B------:R-:W-:-:S04]  /*0370*/  @UP0 USHF.R.U32.HI UR10, URZ, UR5, UR13 ;  /* 0x000000053f0a0299 */ /* 0x000fc8000801160d */
[----:B------:R-:W-:Y:S01]  /*0380*/  ULOP3.LUT UR10, URZ, UR10, URZ, 0x33, !UPT ;  /* 0x0000000a3f0a7292 */ /* 0x000fe2000f8e333f */
[----:B------:R-:W-:Y:S05]  /*0390*/  BRA `(.L_x_339) ;  /* 0x0000005000007947 */ /* 0x000fea0003800000 */
.L_x_338:
[----:B------:R-:W-:Y:S02]  /*03a0*/  ULDC UR4, c[0x0][0x32c] ;  /* 0x0000cb0000047ab9 */ /* 0x000fe40000000800 */
[----:B------:R-:W-:-:S03]  /*03b0*/  UISETP.NE.AND UP0, UPT, UR8, UR4, UPT ;  /* 0x000000040800728c */ /* 0x000fc6000bf05270 */
[----:B------:R-:W-:Y:S02]  /*03c0*/  ULDC.64 UR4, c[0x0][0x330] ;  /* 0x0000cc0000047ab9 */ /* 0x000fe40000000a00 */
[----:B------:R-:W-:-:S06]  /*03d0*/  UIMAD.WIDE.U32 UR12, UR10, UR4, URZ ;  /* 0x000000040a0c72a5 */ /* 0x000fcc000f8e003f */
[----:B------:R-:W-:Y:S02]  /*03e0*/  @UP0 USHF.R.U32.HI UR10, URZ, UR5, UR13 ;  /* 0x000000053f0a0299 */ /* 0x000fe4000801160d */
.L_x_339:
[----:B------:R-:W-:Y:S02]  /*03f0*/  ULDC UR4, c[0x0][0x32c] ;  /* 0x0000cb0000047ab9 */ /* 0x000fe40000000800 */
[----:B------:R-:W-:-:S04]  /*0400*/  UIMAD UR4, UR10, UR4, UR4 ;  /* 0x000000040a0472a4 */ /* 0x000fc8000f8e0204 */
[----:B------:R-:W-:-:S04]  /*0410*/  UISETP.LT.AND UP0, UPT, UR6, UR4, UPT ;  /* 0x000000040600728c */ /* 0x000fc8000bf01270 */
[----:B------:R-:W-:-:S03]  /*0420*/  USEL UR6, UR6, UR4, UP0 ;  /* 0x0000000406067287 */ /* 0x000fc60008000000 */
.L_x_337:
[----:B------:R-:W-:Y:S01]  /*0430*/  ULDC.64 UR4, c[0x0][0x2c8] ;  /* 0x0000b20000047ab9 */ /* 0x000fe20000000a00 */
[----:B------:R-:W-:Y:S01]  /*0440*/  PLOP3.LUT P0, PT, PT, PT, UP1, 0x40, 0x0 ;  /* 0x000000000000781c */ /* 0x000fe20003f0e818 */
[----:B------:R-:W-:Y:S02]  /*0450*/  UIMAD.WIDE.U32 UR12, UR7, UR4, URZ ;  /* 0x00000004070c72a5 */ /* 0x000fe4000f8e003f */
[----:B------:R-:W-:Y:S02]  /*0460*/  UMOV UR8, 0x3f ;  /* 0x0000003f00087882 */ /* 0x000fe40000000000 */
[----:B------:R-:W-:Y:S02]  /*0470*/  ULDC UR4, c[0x0][0x1d0] ;  /* 0x0000740000047ab9 */ /* 0x000fe40000000800 */
[----:B------:R-:W-:Y:S02]  /*0480*/  UIADD3 UR6, UR6, 0x3f, URZ ;  /* 0x0000003f06067890 */ /* 0x000fe4000fffe03f */
[----:B------:R-:W-:-:S02]  /*0490*/  UIADD3 UR8, UR8, UR4, URZ ;  /* 0x0000000408087290 */ /* 0x000fc4000fffe03f */
[----:B------:R-:W-:Y:S02]  /*04a0*/  UMOV UR10, UR7 ;  /* 0x00000007000a7c82 */ /* 0x000fe40008000000 */
[----:B------:R-:W-:Y:S02]  /*04b0*/  @UP2 USHF.R.U32.HI UR10, URZ, UR5, UR13 ;  /* 0x000000053f0a2299 */ /* 0x000fe4000801160d */
[----:B------:R-:W-:Y:S02]  /*04c0*/  USHF.R.S32.HI UR12, URZ, 0x1f, UR6 ;  /* 0x0000001f3f0c7899 */ /* 0x000fe40008011406 */
[----:B------:R-:W-:Y:S02]  /*04d0*/  USHF.R.S32.HI UR13, URZ, 0x1f, UR8 ;  /* 0x0000001f3f0d7899 */ /* 0x000fe40008011408 */
[----:B------:R-:W-:Y:S02]  /*04e0*/  ULEA.HI UR12, UR12, UR6, URZ, 0x6 ;  /* 0x000000060c0c7291 */ /* 0x000fe4000f8f303f */
[----:B------:R-:W-:-:S02]  /*04f0*/  ULEA.HI UR13, UR13, UR8, URZ, 0x6 ;  /* 0x000000080d0d7291 */ /* 0x000fc4000f8f303f */
[----:B------:R-:W-:Y:S02]  /*0500*/  ULDC UR11, c[0x0][0x168] ;  /* 0x00005a00000b7ab9 */ /* 0x000fe40000000800 */
[----:B------:R-:W-:Y:S02]  /*0510*/  UIADD3 UR6, UR4, -UR11, URZ ;  /* 0x8000000b04067290 */ /* 0x000fe4000fffe03f */
[----:B------:R-:W-:Y:S02]  /*0520*/  USHF.R.S32.HI UR12, URZ, 0x6, UR12 ;  /* 0x000000063f0c7899 */ /* 0x000fe4000801140c */
[----:B------:R-:W-:Y:S02]  /*0530*/  USHF.R.S32.HI UR13, URZ, 0x6, UR13 ;  /* 0x000000063f0d7899 */ /* 0x000fe4000801140d */
[----:B------:R-:W-:Y:S02]  /*0540*/  UIADD3 UR4, UR6, UR10, URZ ;  /* 0x0000000a06047290 */ /* 0x000fe4000fffe03f */
[----:B------:R-:W-:-:S02]  /*0550*/  UISETP.LT.AND UP0, UPT, UR13, UR12, UPT ;  /* 0x0000000c0d00728c */ /* 0x000fc4000bf01270 */
[----:B------:R-:W-:Y:S02]  /*0560*/  ULDC UR5, c[0x0][0x324] ;  /* 0x0000c90000057ab9 */ /* 0x000fe40000000800 */
[----:B------:R-:W-:Y:S02]  /*0570*/  UIADD3 UR8, UR4, -UR5, URZ ;  /* 0x8000000504087290 */ /* 0x000fe4000fffe03f */
[----:B------:R-:W-:Y:S01]  /*0580*/  USEL UR13, UR13, UR12, UP0 ;  /* 0x0000000c0d0d7287 */ /* 0x000fe20008000000 */
[----:B------:R-:W-:Y:S05]  /*0590*/  @P0 BRA `(.L_x_340) ;  /* 0x0000015000000947 */ /* 0x000fea0003800000 */
[----:B------:R-:W-:Y:S02]  /*05a0*/  UMOV UR10, UR4 ;  /* 0x00000004000a7c82 */ /* 0x000fe40008000000 */
[----:B------:R-:W-:-:S06]  /*05b0*/  UISETP.GT.AND UP0, UPT, UR10, -0x1, UPT ;  /* 0xffffffff0a00788c */ /* 0x000fcc000bf04270 */
[----:B------:R-:W-:-:S13]  /*05c0*/  PLOP3.LUT P0, PT, PT, PT, UP0, 0x80, 0x0 ;  /* 0x000000000000781c */ /* 0x000fda0003f0f008 */
[----:B------:R-:W-:Y:S05]  /*05d0*/  @P0 BRA `(.L_x_341) ;  /* 0x0000008000000947 */ /* 0x000fea0003800000 */
[----:B------:R-:W-:Y:S02]  /*05e0*/  ULDC UR4, c[0x0][0x32c] ;  /* 0x0000cb0000047ab9 */ /* 0x000fe40000000800 */
[----:B------:R-:W-:Y:S02]  /*05f0*/  UISETP.NE.AND UP0, UPT, UR4, 0x1, UPT ;  /* 0x000000010400788c */ /* 0x000fe4000bf05270 */
[----:B------:R-:W-:Y:S02]  /*0600*/  ULOP3.LUT UR10, URZ, UR10, URZ, 0x33, !UPT ;  /* 0x0000000a3f0a7292 */ /* 0x000fe4000f8e333f */
[----:B------:R-:W-:Y:S02]  /*0610*/  ULDC.64 UR4, c[0x0][0x330] ;  /* 0x0000cc0000047ab9 */ /* 0x000fe40000000a00 */
[----:B------:R-:W-:-:S05]  /*0620*/  UIMAD.WIDE.U32 UR16, UR10, UR4, URZ ;  /* 0x000000040a1072a5 */ /* 0x000fca000f8e003f */
[----:B------:R-:W-:-:S04]  /*0630*/  @UP0 USHF.R.U32.HI UR10, URZ, UR5, UR17 ;  /* 0x000000053f0a0299 */ /* 0x000fc80008011611 */
[----:B------:R-:W-:Y:S01]  /*0640*/  ULOP3.LUT UR10, URZ, UR10, URZ, 0x33, !UPT ;  /* 0x0000000a3f0a7292 */ /* 0x000fe2000f8e333f */
[----:B------:R-:W-:Y:S05]  /*0650*/  BRA `(.L_x_342) ;  /* 0x0000005000007947 */ /* 0x000fea0003800000 */
.L_x_341:
[----:B------:R-:W-:Y:S02]  /*0660*/  ULDC UR4, c[0x0][0x32c] ;  /* 0x0000cb0000047ab9 */ /* 0x000fe40000000800 */
[----:B------:R-:W-:-:S03]  /*0670*/  UISETP.NE.AND UP0, UPT, UR4, 0x1, UPT ;  /* 0x000000010400788c */ /* 0x000fc6000bf05270 */
[----:B------:R-:W-:Y:S02]  /*0680*/  ULDC.64 UR4, c[0x0][0x330] ;  /* 0x0000cc0000047ab9 */ /* 0x000fe40000000a00 */
[----:B------:R-:W-:-:S06]  /*0690*/  UIMAD.WIDE.U32 UR16, UR10, UR4, URZ ;  /* 0x000000040a1072a5 */ /* 0x000fcc000f8e003f */
[----:B------:R-:W-:Y:S02]  /*06a0*/  @UP0 USHF.R.U32.HI UR10, URZ, UR5, UR17 ;  /* 0x000000053f0a0299 */ /* 0x000fe40008011611 */
.L_x_342:
[----:B------:R-:W-:Y:S02]  /*06b0*/  ULDC UR4, c[0x0][0x32c] ;  /* 0x0000cb0000047ab9 */ /* 0x000fe40000000800 */
[----:B------:R-:W-:-:S04]  /*06c0*/  UIMAD UR4, UR10, UR4, URZ ;  /* 0x000000040a0472a4 */ /* 0x000fc8000f8e023f */
[----:B------:R-:W-:-:S04]  /*06d0*/  UISETP.LT.AND UP0, UPT, UR8, UR4, UPT ;  /* 0x000000040800728c */ /* 0x000fc8000bf01270 */
[----:B------:R-:W-:-:S04]  /*06e0*/  USEL UR8, UR8, UR4, !UP0 ;  /* 0x0000000408087287 */ /* 0x000fc8000c000000 */
.L_x_340:
[----:B------:R-:W-:Y:S02]  /*06f0*/  USHF.R.S32.HI UR4, URZ, 0x1f, UR8 ;  /* 0x0000001f3f047899 */ /* 0x000fe40008011408 */
[----:B------:R-:W-:Y:S02]  /*0700*/  ULDC UR5, c[0x0][0x338] ;  /* 0x0000ce0000057ab9 */ /* 0x000fe40000000800 */
[----:B------:R-:W-:Y:S02]  /*0710*/  ULEA.HI UR8, UR4, UR8, URZ, 0x6 ;  /* 0x0000000804087291 */ /* 0x000fe4000f8f303f */
[----:B------:R-:W-:Y:S02]  /*0720*/  USHF.R.U32.HI UR4, URZ, 0x10, UR9 ;  /* 0x000000103f047899 */ /* 0x000fe40008011609 */
[----:B------:R-:W-:Y:S02]  /*0730*/  USHF.R.S32.HI UR8, URZ, 0x6, UR8 ;  /* 0x000000063f087899 */ /* 0x000fe40008011408 */
[----:B------:R-:W-:-:S02]  /*0740*/  UISETP.NE.AND UP3, UPT, UR4, URZ, UPT ;  /* 0x0000003f0400728c */ /* 0x000fc4000bf65270 */
[----:B------:R-:W-:Y:S02]  /*0750*/  UISETP.LT.AND UP0, UPT, URZ, UR8, UPT ;  /* 0x000000083f00728c */ /* 0x000fe4000bf01270 */
[----:B------:R-:W-:Y:S02]  /*0760*/  USEL UR5, UR4, UR5, UP3 ;  /* 0x0000000504057287 */ /* 0x000fe40009800000 */
[----:B------:R-:W-:Y:S02]  /*0770*/  USEL UR8, URZ, UR8, !UP0 ;  /* 0x000000083f087287 */ /* 0x000fe4000c000000 */
[----:B------:R-:W-:Y:S02]  /*0780*/  UMOV UR4, URZ ;  /* 0x0000003f00047c82 */ /* 0x000fe40008000000 */
[----:B------:R-:W-:-:S06]  /*0790*/  UISETP.GT.AND UP0, UPT, UR13, UR8, UPT ;  /* 0x000000080d00728c */ /* 0x000fcc000bf04270 */
[----:B------:R-:W-:-:S13]  /*07a0*/  PLOP3.LUT P0, PT, PT, PT, UP0, 0x80, 0x0 ;  /* 0x000000000000781c */ /* 0x000fda0003f0f008 */
[----:B------:R-:W-:Y:S05]  /*07b0*/  @!P0 BRA `(.L_x_343) ;  /* 0x0000021000008947 */ /* 0x000fea0003800000 */
[----:B------:R-:W-:Y:S01]  /*07c0*/  IMAD.U32 R2, RZ, RZ, UR5 ;  /* 0x00000005ff027e24 */ /* 0x000fe2000f8e00ff */
[----:B------:R-:W-:Y:S02]  /*07d0*/  UIADD3 UR14, UR5, -0x1, UR13 ;  /* 0xffffffff050e7890 */ /* 0x000fe4000fffe00d */
[----:B------:R-:W-:Y:S02]  /*07e0*/  UMOV UR16, URZ ;  /* 0x0000003f00107c82 */ /* 0x000fe40008000000 */
[-C--:B------:R-:W-:Y:S01]  /*07f0*/  IABS R3, R2.reuse ;  /* 0x0000000200037213 */ /* 0x080fe20000000000 */
[----:B------:R-:W-:Y:S01]  /*0800*/  UIADD3 UR14, -UR8, UR14, URZ ;  /* 0x0000000e080e7290 */ /* 0x000fe2000fffe13f */
[----:B------:R-:W-:Y:S02]  /*0810*/  IABS R2, R2 ;  /* 0x0000000200027213 */ /* 0x000fe40000000000 */
[----:B------:R1:W2:Y:S03]  /*0820*/  R2UR UR12, R3 ;  /* 0x00000000030c73c2 */ /* 0x0002a600000e0000 */
[----:B------:R-:W-:Y:S01]  /*0830*/  IMAD.U32 R5, RZ, RZ, UR14 ;  /* 0x0000000eff057e24 */ /* 0x000fe2000f8e00ff */
[----:B------:R-:W-:Y:S01]  /*0840*/  ULOP3.LUT UR14, UR14, UR5, URZ, 0x3c, !UPT ;  /* 0x000000050e0e7292 */ /* 0x000fe2000f8e3c3f */
[----:B------:R-:W-:-:S04]  /*0850*/  IMAD.MOV R2, RZ, RZ, -R2 ;  /* 0x000000ffff027224 */ /* 0x000fc800078e0a02 */
[----:B------:R-:W3:Y:S01]  /*0860*/  R2UR UR10, R2 ;  /* 0x00000000020a73c2 */ /* 0x000ee200000e0000 */
[----:B-1----:R-:W-:Y:S01]  /*0870*/  IABS R3, R5 ;  /* 0x0000000500037213 */ /* 0x002fe20000000000 */
[----:B--2---:R-:W1:Y:S06]  /*0880*/  I2F.RP R6, UR12 ;  /* 0x0000000c00067d06 */ /* 0x004e6c0008209400 */
[----:B------:R-:W2:Y:S02]  /*0890*/  R2UR UR11, R3 ;  /* 0x00000000030b73c2 */ /* 0x000ea400000e0000 */
[----:B-1----:R-:W1:Y:S02]  /*08a0*/  MUFU.RCP R4, R6 ;  /* 0x0000000600047308 */ /* 0x002e640000001000 */
[----:B-1----:R-:W-:-:S06]  /*08b0*/  IADD3 R4, R4, 0xffffffe, RZ ;  /* 0x0ffffffe04047810 */ /* 0x002fcc0007ffe0ff */
[----:B------:R-:W1:Y:S02]  /*08c0*/  F2I.FTZ.U32.TRUNC.NTZ R4, R4 ;  /* 0x0000000400047305 */ /* 0x000e64000021f000 */
[----:B-1----:R-:W1:Y:S02]  /*08d0*/  R2UR UR17, R4 ;  /* 0x00000000041173c2 */ /* 0x002e6400000e0000 */
[----:B-1----:R-:W-:-:S04]  /*08e0*/  UIADD3 UR4, URZ, -UR17, URZ ;  /* 0x800000113f047290 */ /* 0x002fc8000fffe03f */
[----:B------:R-:W-:-:S04]  /*08f0*/  UIMAD UR4, UR4, UR12, URZ ;  /* 0x0000000c040472a4 */ /* 0x000fc8000f8e023f */
[----:B------:R-:W-:-:S04]  /*0900*/  UIMAD.WIDE.U32 UR16, UR17, UR4, UR16 ;  /* 0x00000004111072a5 */ /* 0x000fc8000f8e0010 */
[----:B--2---:R-:W-:-:S04]  /*0910*/  UIMAD.WIDE.U32 UR16, UR17, UR11, URZ ;  /* 0x0000000b111072a5 */ /* 0x004fc8000f8e003f */
[----:B---3--:R-:W-:-:S04]  /*0920*/  UIMAD UR10, UR17, UR10, UR11 ;  /* 0x0000000a110a72a4 */ /* 0x008fc8000f8e020b */
[----:B------:R-:W-:-:S11]  /*0930*/  UISETP.GT.U32.AND UP0, UPT, UR12, UR10, UPT ;  /* 0x0000000a0c00728c */ /* 0x000fd6000bf04070 */
[----:B------:R-:W-:Y:S02]  /*0940*/  @!UP0 UIADD3 UR10, UR10, -UR12, URZ ;  /* 0x8000000c0a0a8290 */ /* 0x000fe4000fffe03f */
[----:B------:R-:W-:Y:S02]  /*0950*/  @!UP0 UIADD3 UR17, UR17, 0x1, URZ ;  /* 0x0000000111118890 */ /* 0x000fe4000fffe03f */
[----:B------:R-:W-:Y:S02]  /*0960*/  UISETP.GE.U32.AND UP3, UPT, UR10, UR12, UPT ;  /* 0x0000000c0a00728c */ /* 0x000fe4000bf66070 */
[----:B------:R-:W-:-:S09]  /*0970*/  UISETP.GE.AND UP0, UPT, UR14, URZ, UPT ;  /* 0x0000003f0e00728c */ /* 0x000fd2000bf06270 */
[----:B------:R-:W-:Y:S02]  /*0980*/  @UP3 UIADD3 UR17, UR17, 0x1, URZ ;  /* 0x0000000111113890 */ /* 0x000fe4000fffe03f */
[----:B------:R-:W-:-:S05]  /*0990*/  UISETP.NE.AND UP3, UPT, UR5, URZ, UPT ;  /* 0x0000003f0500728c */ /* 0x000fca000bf65270 */
[----:B------:R-:W-:Y:S02]  /*09a0*/  UMOV UR4, UR17 ;  /* 0x0000001100047c82 */ /* 0x000fe40008000000 */
[----:B------:R-:W-:-:S04]  /*09b0*/  @!UP0 UIADD3 UR4, -UR4, URZ, URZ ;  /* 0x0000003f04048290 */ /* 0x000fc8000fffe13f */
[----:B------:R-:W-:Y:S02]  /*09c0*/  @!UP3 ULOP3.LUT UR4, URZ, UR5, URZ, 0x33, !UPT ;  /* 0x000000053f04b292 */ /* 0x000fe4000f8e333f */
.L_x_343:
[----:B------:R-:W-:Y:S01]  /*09d0*/  ULOP3.LUT UR9, UR9, 0xffff, URZ, 0xc0, !UPT ;  /* 0x0000ffff09097892 */ /* 0x000fe2000f8ec03f */
[----:B------:R-:W-:Y:S01]  /*09e0*/  PLOP3.LUT P2, PT, PT, PT, PT, 0x80, 0x0 ;  /* 0x000000000000781c */ /* 0x000fe20003f4f070 */
[----:B------:R-:W-:Y:S01]  /*09f0*/  ULDC.64 UR16, c[0x0][0x118] ;  /* 0x0000460000107ab9 */ /* 0x000fe20000000a00 */
[----:B------:R-:W-:Y:S01]  /*0a00*/  IMAD.MOV.U32 R7, RZ, RZ, RZ ;  /* 0x000000ffff077224 */ /* 0x000fe200078e00ff */
[----:B------:R-:W-:Y:S01]  /*0a10*/  UIMAD UR8, UR9, UR4, UR8 ;  /* 0x00000004090872a4 */ /* 0x000fe2000f8e0208 */
[----:B------:R-:W-:Y:S01]  /*0a20*/  IMAD.MOV.U32 R5, RZ, RZ, RZ ;  /* 0x000000ffff057224 */ /* 0x000fe200078e00ff */
        /* <DEDUP_REMOVED lines=55> */
[----:B------:R-:W-:-:S02]  /*0da0*/  USHF.R.S32.HI UR9, URZ, 0x1f, UR15 ;  /* 0x0000001f3f097899 */ /* 0x000fc4000801140f */
[----:B------:R-:W-:Y:S01]  /*0db0*/  ULDC.64 UR4, c[0x0][0x1b8] ;  /* 0x00006e0000047ab9 */ /* 0x000fe20000000a00 */
[----:B------:R-:W-:-:S13]  /*0dc0*/  ISETP.NE.AND.EX P3, PT, RZ, c[0x0][0x344], PT, P3 ;  /* 0x0000d100ff007a0c */ /* 0x000fda0003f65330 */
[----:B------:R-:W-:-:S04]  /*0dd0*/  @P3 IMAD.MOV.U32 R3, RZ, RZ, 0x4 ;  /* 0x00000004ff033424 */ /* 0x000fc800078e00ff */
[----:B------:R-:W-:-:S06]  /*0de0*/  @P3 IMAD.WIDE R16, R0, R3, c[0x0][0x340] ;  /* 0x0000d00000103625 */ /* 0x000fcc00078e0203 */
[----:B------:R1:W2:Y:S01]  /*0df0*/  @P3 LDG.E R16, [R16.64] ;  /* 0x0000001010103981 */ /* 0x0002a2000c1e1900 */
[----:B------:R-:W-:Y:S01]  /*0e00*/  SHF.R.S32.HI R83, RZ, 0x1f, R80 ;  /* 0x0000001fff537819 */ /* 0x000fe20000011450 */
[----:B------:R-:W-:Y:S01]  /*0e10*/  UIMAD UR10, UR9, UR4, URZ ;  /* 0x00000004090a72a4 */ /* 0x000fe2000f8e023f */
[----:B------:R-:W-:Y:S01]  /*0e20*/  PLOP3.LUT P1, PT, PT, PT, UP2, 0x80, 0x0 ;  /* 0x000000000000781c */ /* 0x000fe20003f2f028 */
[----:B------:R-:W-:Y:S01]  /*0e30*/  UIMAD.WIDE.U32 UR20, UR15, UR4, URZ ;  /* 0x000000040f1472a5 */ /* 0x000fe2000f8e003f */
[CC--:B------:R-:W-:Y:S01]  /*0e40*/  LEA.HI R3, R83.reuse, R80.reuse, RZ, 0x3 ;  /* 0x0000005053037211 */ /* 0x0c0fe200078f18ff */
[----:B------:R-:W-:Y:S01]  /*0e50*/  UIMAD UR5, UR15, UR5, UR10 ;  /* 0x000000050f0572a4 */ /* 0x000fe2000f8e020a */
[----:B------:R-:W-:Y:S01]  /*0e60*/  LEA.HI R197, R83, R80, RZ, 0x4 ;  /* 0x0000005053c57211 */ /* 0x000fe200078f20ff */
[----:B------:R-:W-:Y:S01]  /*0e70*/  IMAD.U32 R202, RZ, RZ, UR15 ;  /* 0x0000000fffca7e24 */ /* 0x000fe2000f8e00ff */
[----:B------:R-:W-:Y:S01]  /*0e80*/  SHF.R.S32.HI R9, RZ, 0x3, R3 ;  /* 0x00000003ff097819 */ /* 0x000fe20000011403 */
[----:B------:R-:W-:Y:S01]  /*0e90*/  UIADD3 UR5, UR21, UR5, URZ ;  /* 0x0000000515057290 */ /* 0x000fe2000fffe03f */
[----:B------:R-:W-:Y:S01]  /*0ea0*/  LOP3.LUT R3, R3, 0xfffffff8, RZ, 0xc0, !PT ;  /* 0xfffffff803037812 */ /* 0x000fe200078ec0ff */
[----:B------:R-:W-:Y:S01]  /*0eb0*/  IMAD.U32 R25, RZ, RZ, UR21 ;  /* 0x00000015ff197e24 */ /* 0x000fe2000f8e00ff */
[----:B------:R-:W-:Y:S01]  /*0ec0*/  SHF.R.S32.HI R2, RZ, 0x4, R197 ;  /* 0x00000004ff027819 */ /* 0x000fe200000114c5 */
[----:B------:R-:W-:Y:S01]  /*0ed0*/  IMAD.SHL.U32 R199, R9, 0x40, RZ ;  /* 0x0000004009c77824 */ /* 0x000fe200078e00ff */
[C---:B------:R-:W-:Y:S01]  /*0ee0*/  LOP3.LUT R7, R197.reuse, 0xfffffff0, RZ, 0xc0, !PT ;  /* 0xfffffff0c5077812 */ /* 0x040fe200078ec0ff */
[----:B------:R-:W-:Y:S01]  /*0ef0*/  IMAD.IADD R56, R80, 0x1, -R3 ;  /* 0x0000000150387824 */ /* 0x000fe200078e0a03 */
[----:B------:R-:W-:Y:S01]  /*0f00*/  LEA.HI R197, R197, R2, RZ, 0x1 ;  /* 0x00000002c5c57211 */ /* 0x000fe200078f08ff */
[----:B------:R-:W-:Y:S01]  /*0f10*/  IMAD.U32 R25, RZ, RZ, UR5 ;  /* 0x00000005ff197e24 */ /* 0x000fe2000f8e00ff */
[----:B------:R-:W-:Y:S01]  /*0f20*/  PLOP3.LUT P0, PT, PT, PT, UP2, 0x80, 0x0 ;  /* 0x000000000000781c */ /* 0x000fe20003f0f028 */
[----:B------:R-:W-:Y:S01]  /*0f30*/  IMAD R8, R56, 0x20, R9 ;  /* 0x0000002038087824 */ /* 0x000fe200078e0209 */
[----:B------:R-:W-:Y:S01]  /*0f40*/  LOP3.LUT R197, R197, 0xfffffffe, RZ, 0xc0, !PT ;  /* 0xfffffffec5c57812 */ /* 0x000fe200078ec0ff */
[----:B------:R-:W-:Y:S01]  /*0f50*/  IMAD.IADD R7, R80, 0x1, -R7 ;  /* 0x0000000150077824 */ /* 0x000fe200078e0a07 */
[----:B------:R-:W-:Y:S01]  /*0f60*/  LOP3.LUT R199, R199, 0x1c0, RZ, 0xc0, !PT ;  /* 0x000001c0c7c77812 */ /* 0x000fe200078ec0ff */
[----:B------:R-:W-:Y:S01]  /*0f70*/  IMAD.SHL.U32 R14, R56, 0x8, RZ ;  /* 0x00000008380e7824 */ /* 0x000fe200078e00ff */
[----:B------:R-:W-:Y:S01]  /*0f80*/  IADD3 R8, R8, UR7, RZ ;  /* 0x0000000708087c10 */ /* 0x000fe2000fffe0ff */
[----:B------:R-:W-:Y:S01]  /*0f90*/  IMAD.IADD R197, R2, 0x1, -R197 ;  /* 0x0000000102c57824 */ /* 0x000fe200078e0ac5 */
[----:B------:R-:W-:Y:S01]  /*0fa0*/  SHF.R.S32.HI R2, RZ, 0x1f, R7 ;  /* 0x0000001fff027819 */ /* 0x000fe20000011407 */
[----:B------:R-:W-:Y:S01]  /*0fb0*/  IMAD.U32 R24, RZ, RZ, UR20 ;  /* 0x00000014ff187e24 */ /* 0x000fe2000f8e00ff */
[----:B------:R-:W-:Y:S01]  /*0fc0*/  LOP3.LUT R4, R199, 0x38, R14, 0xf8, !PT ;  /* 0x00000038c7047812 */ /* 0x000fe200078ef80e */
[----:B------:R-:W-:Y:S01]  /*0fd0*/  @P1 IMAD.HI.U32 R5, R8, c[0x0][0x2c8], RZ ;  /* 0x0000b20008051a27 */ /* 0x000fe200078e00ff */
[----:B------:R-:W-:Y:S01]  /*0fe0*/  SHF.R.U32.HI R199, RZ, 0x3, R199 ;  /* 0x00000003ffc77819 */ /* 0x000fe200000116c7 */
[----:B------:R-:W-:Y:S01]  /*0ff0*/  ULDC.64 UR4, c[0x0][0x1e8] ;  /* 0x00007a0000047ab9 */ /* 0x000fe20000000a00 */
[----:B------:R-:W-:Y:S01]  /*1000*/  SHF.R.S32.HI R6, RZ, 0x1f, R9 ;  /* 0x0000001fff067819 */ /* 0x000fe20000011409 */
[----:B------:R-:W-:Y:S01]  /*1010*/  UIMAD UR4, UR9, UR4, URZ ;  /* 0x00000004090472a4 */ /* 0x000fe2000f8e023f */
[----:B------:R-:W-:Y:S01]  /*1020*/  LEA.HI R11, R2, R7, RZ, 0x3 ;  /* 0x00000007020b7211 */ /* 0x000fe200078f18ff */
[----:B------:R-:W-:Y:S01]  /*1030*/  IMAD.WIDE.U32 R24, R0, c[0x0][0x1c0], R24 ;  /* 0x0000700000187a25 */ /* 0x000fe200078e0018 */
[----:B------:R-:W-:Y:S01]  /*1040*/  SHF.R.S32.HI R3, RZ, 0x1f, R0 ;  /* 0x0000001fff037819 */ /* 0x000fe20000011400 */
[----:B------:R-:W-:Y:S01]  /*1050*/  UIMAD UR10, UR15, UR5, UR4 ;  /* 0x000000050f0a72a4 */ /* 0x000fe2000f8e0204 */
[----:B------:R-:W-:Y:S01]  /*1060*/  LOP3.LUT R199, R4, R199, RZ, 0x3c, !PT ;  /* 0x000000c704c77212 */ /* 0x000fe200078e3cff */
[----:B------:R-:W-:Y:S01]  /*1070*/  IMAD.MOV.U32 R4, RZ, RZ, R8 ;  /* 0x000000ffff047224 */ /* 0x000fe200078e0008 */
[----:B------:R-:W-:Y:S01]  /*1080*/  LOP3.LUT R2, R11, 0xfffffff8, RZ, 0xc0, !PT ;  /* 0xfffffff80b027812 */ /* 0x000fe200078ec0ff */
[C---:B------:R-:W-:Y:S01]  /*1090*/  IMAD R20, R6.reuse, c[0x0][0x1e0], RZ ;  /* 0x0000780006147a24 */ /* 0x040fe200078e02ff */
[----:B------:R-:W-:Y:S01]  /*10a0*/  @P0 SHF.R.U32.HI R4, RZ, c[0x0][0x2cc], R5 ;  /* 0x0000b300ff040a19 */ /* 0x000fe20000011605 */
[----:B------:R-:W-:Y:S01]  /*10b0*/  IMAD R6, R6, c[0x0][0x208], RZ ;  /* 0x0000820006067a24 */ /* 0x000fe200078e02ff */
[----:B------:R-:W-:Y:S01]  /*10c0*/  SHF.R.S32.HI R15, RZ, 0x1f, R14 ;  /* 0x0000001fff0f7819 */ /* 0x000fe2000001140e */
[----:B------:R-:W-:Y:S01]  /*10d0*/  IMAD R5, R3, c[0x0][0x1c0], RZ ;  /* 0x0000700003057a24 */ /* 0x000fe200078e02ff */
[----:B------:R-:W-:Y:S01]  /*10e0*/  IADD3 R2, R7, -R2, RZ ;  /* 0x8000000207027210 */ /* 0x000fe20007ffe0ff */
[C---:B------:R-:W-:Y:S01]  /*10f0*/  IMAD R13, R9.reuse, c[0x0][0x20c], R6 ;  /* 0x00008300090d7a24 */ /* 0x040fe200078e0206 */
[----:B------:R-:W-:Y:S01]  /*1100*/  MOV R200, UR15 ;  /* 0x0000000f00c87c02 */ /* 0x000fe20008000f00 */
[----:B-1----:R-:W-:Y:S01]  /*1110*/  IMAD.MOV R17, RZ, RZ, -R4 ;  /* 0x000000ffff117224 */ /* 0x002fe200078e0a04 */
[----:B------:R-:W-:Y:S01]  /*1120*/  ULDC.64 UR4, c[0x0][0x210] ;  /* 0x0000840000047ab9 */ /* 0x000fe20000000a00 */
[----:B------:R-:W-:Y:S01]  /*1130*/  IMAD.WIDE.U32 R6, R9, c[0x0][0x208], R14 ;  /* 0x0000820009067a25 */ /* 0x000fe200078e000e */
[----:B------:R-:W-:Y:S01]  /*1140*/  UIMAD UR4, UR9, UR4, URZ ;  /* 0x00000004090472a4 */ /* 0x000fe2000f8e023f */
[----:B------:R-:W-:Y:S01]  /*1150*/  IADD3 R10, R14, 0x80, RZ ;  /* 0x000000800e0a7810 */ /* 0x000fe20007ffe0ff */
[----:B------:R-:W-:Y:S01]  /*1160*/  BSSY B0, `(.L_x_345) ;  /* 0x0000058000007945 */ /* 0x000fe20003800000 */
[----:B------:R-:W-:Y:S01]  /*1170*/  IMAD R18, R0, c[0x0][0x1c4], R5 ;  /* 0x0000710000127a24 */ /* 0x000fe200078e0205 */
[----:B------:R-:W-:Y:S01]  /*1180*/  SHF.R.S32.HI R5, RZ, 0x1f, R4 ;  /* 0x0000001fff057819 */ /* 0x000fe20000011404 */
[----:B------:R-:W-:Y:S01]  /*1190*/  IMAD R12, R17, c[0x0][0x2c4], R8 ;  /* 0x0000b100110c7a24 */ /* 0x000fe200078e0208 */
[----:B------:R-:W-:Y:S01]  /*11a0*/  UIMAD UR4, UR15, UR5, UR4 ;  /* 0x000000050f0472a4 */ /* 0x000fe2000f8e0204 */
[----:B------:R-:W-:Y:S01]  /*11b0*/  IMAD.IADD R7, R7, 0x1, R13 ;  /* 0x0000000107077824 */ /* 0x000fe200078e020d */
[----:B------:R-:W-:Y:S01]  /*11c0*/  ISETP.GE.AND P1, PT, R10, c[0x0][0x1d4], PT ;  /* 0x000075000a007a0c */ /* 0x000fe20003f26270 */
[----:B------:R-:W-:Y:S01]  /*11d0*/  IMAD.IADD R19, R25, 0x1, R18 ;  /* 0x0000000119137824 */ /* 0x000fe200078e0212 */
[----:B------:R-:W-:Y:S01]  /*11e0*/  ULDC UR5, c[0x0][0x2c4] ;  /* 0x0000b10000057ab9 */ /* 0x000fe20000000800 */
[----:B------:R-:W-:Y:S01]  /*11f0*/  IMAD.MOV.U32 R18, RZ, RZ, R24 ;  /* 0x000000ffff127224 */ /* 0x000fe200078e0018 */
[----:B------:R-:W-:Y:S01]  /*1200*/  LEA.HI R10, R83, R80, RZ, 0x6 ;  /* 0x00000050530a7211 */ /* 0x000fe200078f30ff */
[----:B------:R-:W-:Y:S01]  /*1210*/  IMAD R5, R5, c[0x0][0x1b0], RZ ;  /* 0x00006c0005057a24 */ /* 0x000fe200078e02ff */
[----:B------:R-:W-:Y:S01]  /*1220*/  LOP3.LUT P6, RZ, R2, 0x4, RZ, 0xc0, !PT ;  /* 0x0000000402ff7812 */ /* 0x000fe200078cc0ff */
[----:B------:R-:W-:Y:S01]  /*1230*/  IMAD.WIDE.U32 R200, R200, c[0x0][0x210], R6 ;  /* 0x00008400c8c87a25 */ /* 0x000fe200078e0006 */
[----:B------:R-:W-:-:S02]  /*1240*/  SHF.R.S32.HI R7, RZ, 0x1f, R12 ;  /* 0x0000001fff077819 */ /* 0x000fc4000001140c */
[----:B------:R-:W-:Y:S01]  /*1250*/  LOP3.LUT P0, RZ, R2, 0x2, RZ, 0xc0, !PT ;  /* 0x0000000202ff7812 */ /* 0x000fe2000780c0ff */
[C---:B------:R-:W-:Y:S01]  /*1260*/  IMAD.WIDE.U32 R18, R4.reuse, c[0x0][0x1b0], R18 ;  /* 0x00006c0004127a25 */ /* 0x040fe200078e0012 */
[----:B------:R-:W-:Y:S01]  /*1270*/  IADD3 R201, R201, UR4, RZ ;  /* 0x00000004c9c97c10 */ /* 0x000fe2000fffe0ff */
[----:B------:R-:W-:Y:S02]  /*1280*/  ULDC UR4, c[0x0][0x168] ;  /* 0x00005a0000047ab9 */ /* 0x000fe40000000800 */
[----:B------:R-:W-:Y:S01]  /*1290*/  IMAD R5, R4, c[0x0][0x1b4], R5 ;  /* 0x00006d0004057a24 */ /* 0x000fe200078e0205 */
[----:B------:R-:W-:Y:S01]  /*12a0*/  UIMAD UR4, UR5, UR4, URZ ;  /* 0x00000004050472a4 */ /* 0x000fe2000f8e023f */
[----:B------:R-:W-:Y:S02]  /*12b0*/  IMAD R7, R7, c[0x0][0x1a8], RZ ;  /* 0x00006a0007077a24 */ /* 0x000fe400078e02ff */
[----:B------:R-:W-:Y:S02]  /*12c0*/  IMAD.IADD R19, R19, 0x1, R5 ;  /* 0x0000000113137824 */ /* 0x000fe400078e0205 */
[----:B------:R-:W-:-:S02]  /*12d0*/  IMAD R6, R12, c[0x0][0x1ac], R7 ;  /* 0x00006b000c067a24 */ /* 0x000fc400078e0207 */
[----:B------:R-:W-:-:S04]  /*12e0*/  IMAD.WIDE.U32 R12, R12, c[0x0][0x1a8], R18 ;  /* 0x00006a000c0c7a25 */ /* 0x000fc800078e0012 */
[C---:B------:R-:W-:Y:S01]  /*12f0*/  IMAD R20, R9.reuse, c[0x0][0x1e4], R20 ;  /* 0x0000790009147a24 */ /* 0x040fe200078e0214 */
[----:B------:R-:W-:Y:S01]  /*1300*/  LEA R8, P2, R12, c[0x0][0x160], 0x1 ;  /* 0x000058000c087a11 */ /* 0x000fe200078408ff */
[----:B------:R-:W-:-:S04]  /*1310*/  IMAD.WIDE.U32 R22, R9, c[0x0][0x1e0], R14 ;  /* 0x0000780009167a25 */ /* 0x000fc800078e000e */
[----:B------:R-:W-:Y:S01]  /*1320*/  IMAD.IADD R6, R13, 0x1, R6 ;  /* 0x000000010d067824 */ /* 0x000fe200078e0206 */
[----:B------:R-:W-:Y:S01]  /*1330*/  IADD3 R13, R9, UR7, RZ ;  /* 0x00000007090d7c10 */ /* 0x000fe2000fffe0ff */
[----:B------:R-:W-:Y:S01]  /*1340*/  IMAD.IADD R21, R23, 0x1, R20 ;  /* 0x0000000117157824 */ /* 0x000fe200078e0214 */
[----:B------:R1:W3:Y:S01]  /*1350*/  SHFL.IDX PT, R18, R8, RZ, 0x181f ;  /* 0x00181fff08127589 */ /* 0x0002e200000e0000 */
[----:B------:R-:W-:Y:S01]  /*1360*/  IMAD.SHL.U32 R4, R2, 0x40, RZ ;  /* 0x0000004002047824 */ /* 0x000fe200078e00ff */
[----:B------:R-:W-:Y:S01]  /*1370*/  ISETP.GE.AND P4, PT, R13, UR4, PT ;  /* 0x000000040d007c0c */ /* 0x000fe2000bf86270 */
[----:B------:R-:W-:Y:S01]  /*1380*/  IMAD.MOV.U32 R20, RZ, RZ, R22 ;  /* 0x000000ffff147224 */ /* 0x000fe200078e0016 */
[----:B------:R-:W-:Y:S01]  /*1390*/  LEA.HI.X R6, R12, c[0x0][0x164], R6, 0x1, P2 ;  /* 0x000059000c067a11 */ /* 0x000fe200010f0c06 */
[----:B------:R-:W-:Y:S01]  /*13a0*/  IMAD.SHL.U32 R5, R197, 0x8, RZ ;  /* 0x00000008c5057824 */ /* 0x000fe200078e00ff */
[----:B------:R-:W-:Y:S01]  /*13b0*/  LOP3.LUT R4, R4, 0x1c0, RZ, 0xc0, !PT ;  /* 0x000001c004047812 */ /* 0x000fe200078ec0ff */
[----:B------:R-:W-:-:S02]  /*13c0*/  IMAD.WIDE.U32 R202, R202, c[0x0][0x1e8], R20 ;  /* 0x00007a00caca7a25 */ /* 0x000fc400078e0014 */
[----:B------:R1:W4:Y:S01]  /*13d0*/  SHFL.IDX PT, R19, R6, RZ, 0x181f ;  /* 0x00181fff06137589 */ /* 0x00032200000e0000 */
[----:B------:R-:W-:Y:S01]  /*13e0*/  LOP3.LUT R5, R4, 0x8, R5, 0xf8, !PT ;  /* 0x0000000804057812 */ /* 0x000fe200078ef805 */
[----:B------:R-:W-:Y:S01]  /*13f0*/  IMAD.SHL.U32 R7, R56, 0x8, RZ ;  /* 0x0000000838077824 */ /* 0x000fe200078e00ff */
[----:B------:R-:W-:Y:S01]  /*1400*/  SHF.R.U32.HI R4, RZ, 0x3, R4 ;  /* 0x00000003ff047819 */ /* 0x000fe20000011604 */
[----:B------:R-:W-:Y:S01]  /*1410*/  IMAD.MOV.U32 R2, RZ, RZ, 0x10 ;  /* 0x00000010ff027424 */ /* 0x000fe200078e00ff */
[----:B------:R-:W-:Y:S01]  /*1420*/  IADD3 R203, R203, UR10, RZ ;  /* 0x0000000acbcb7c10 */ /* 0x000fe2000fffe0ff */
[----:B------:R-:W-:Y:S01]  /*1430*/  IMAD.SHL.U32 R10, R10, 0x8, RZ ;  /* 0x000000080a0a7824 */ /* 0x000fe200078e00ff */
[----:B------:R-:W-:Y:S01]  /*1440*/  LOP3.LUT R4, R5, R4, RZ, 0x3c, !PT ;  /* 0x0000000405047212 */ /* 0x000fe200078e3cff */
[----:B------:R-:W-:Y:S01]  /*1450*/  IMAD.SHL.U32 R11, R11, 0x40, RZ ;  /* 0x000000400b0b7824 */ /* 0x000fe200078e00ff */
[----:B------:R-:W-:Y:S02]  /*1460*/  IADD3 R5, R14, 0x40, RZ ;  /* 0x000000400e057810 */ /* 0x000fe40007ffe0ff */
[----:B------:R-:W-:-:S02]  /*1470*/  SEL R2, R2, 0xfffffff0, !P0 ;  /* 0xfffffff002027807 */ /* 0x000fc40004000000 */
[----:B------:R-:W-:Y:S02]  /*1480*/  ISETP.GE.AND P5, PT, R7, c[0x0][0x198], PT ;  /* 0x0000660007007a0c */ /* 0x000fe40003fa6270 */
[C---:B------:R-:W-:Y:S02]  /*1490*/  ISETP.GE.AND P2, PT, R5.reuse, c[0x0][0x1d4], PT ;  /* 0x0000750005007a0c */ /* 0x040fe40003f46270 */
[----:B------:R-:W-:Y:S02]  /*14a0*/  ISETP.GE.AND P0, PT, R5, c[0x0][0x198], PT ;  /* 0x0000660005007a0c */ /* 0x000fe40003f06270 */
[----:B------:R-:W-:Y:S02]  /*14b0*/  LOP3.LUT R199, R199, 0xfffffe00, R10, 0xf8, !PT ;  /* 0xfffffe00c7c77812 */ /* 0x000fe400078ef80a */
[----:B------:R-:W-:Y:S02]  /*14c0*/  LOP3.LUT R4, R4, 0xfffffe00, R11, 0xf8, !PT ;  /* 0xfffffe0004047812 */ /* 0x000fe400078ef80b */
[----:B--2---:R-:W-:Y:S01]  /*14d0*/  @P3 SHF.R.S32.HI R17, RZ, 0x1f, R16 ;  /* 0x0000001fff113819 */ /* 0x004fe20000011410 */
[----:B------:R-:W-:Y:S01]  /*14e0*/  @!P3 IMAD.MOV.U32 R17, RZ, RZ, R3 ;  /* 0x000000ffff11b224 */ /* 0x000fe200078e0003 */
[----:B------:R-:W-:Y:S01]  /*14f0*/  MOV R3, 0x20 ;  /* 0x0000002000037802 */ /* 0x000fe20000000f00 */
[----:B------:R-:W-:Y:S01]  /*1500*/  @!P3 IMAD.MOV.U32 R16, RZ, RZ, R0 ;  /* 0x000000ffff10b224 */ /* 0x000fe200078e0000 */
[----:B------:R-:W-:Y:S01]  /*1510*/  IADD3 R0, R7, 0x80, RZ ;  /* 0x0000008007007810 */ /* 0x000fe20007ffe0ff */
[----:B------:R-:W-:Y:S01]  /*1520*/  IMAD R209, R17, c[0x0][0x1f0], RZ ;  /* 0x00007c0011d17a24 */ /* 0x000fe200078e02ff */
[----:B------:R-:W-:Y:S01]  /*1530*/  SEL R3, R3, 0xffffffe0, !P6 ;  /* 0xffffffe003037807 */ /* 0x000fe20007000000 */
[----:B------:R-:W-:Y:S01]  /*1540*/  IMAD R207, R17, c[0x0][0x218], RZ ;  /* 0x0000860011cf7a24 */ /* 0x000fe200078e02ff */
[----:B------:R-:W-:Y:S01]  /*1550*/  ISETP.GE.AND P6, PT, R0, c[0x0][0x198], PT ;  /* 0x0000660000007a0c */ /* 0x000fe20003fc6270 */
[----:B------:R-:W-:Y:S01]  /*1560*/  IMAD R209, R16, c[0x0][0x1f4], R209 ;  /* 0x00007d0010d17a24 */ /* 0x000fe200078e02d1 */
[----:B------:R-:W-:Y:S01]  /*1570*/  ISETP.GE.AND P3, PT, R14, c[0x0][0x1d4], PT ;  /* 0x000075000e007a0c */ /* 0x000fe20003f66270 */
[C---:B------:R-:W-:Y:S01]  /*1580*/  IMAD R207, R16.reuse, c[0x0][0x21c], R207 ;  /* 0x0000870010cf7a24 */ /* 0x040fe200078e02cf */
[----:B------:R-:W-:Y:S01]  /*1590*/  P2R R12, PR, RZ, 0x40 ;  /* 0x00000040ff0c7803 */ /* 0x000fe20000000000 */
[----:B------:R-:W-:-:S04]  /*15a0*/  IMAD.WIDE.U32 R202, R16, c[0x0][0x1f0], R202 ;  /* 0x00007c0010ca7a25 */ /* 0x000fc800078e00ca */
[----:B------:R-:W-:-:S04]  /*15b0*/  IMAD.WIDE.U32 R200, R16, c[0x0][0x218], R200 ;  /* 0x0000860010c87a25 */ /* 0x000fc800078e00c8 */
[----:B------:R-:W-:Y:S02]  /*15c0*/  IMAD.IADD R209, R203, 0x1, R209 ;  /* 0x00000001cbd17824 */ /* 0x000fe400078e02d1 */
[----:B------:R-:W-:Y:S01]  /*15d0*/  IMAD.IADD R207, R201, 0x1, R207 ;  /* 0x00000001c9cf7824 */ /* 0x000fe200078e02cf */
[----:B------:R-:W-:Y:S05]  /*15e0*/  @P4 BRA `(.L_x_346) ;  /* 0x000000f000004947 */ /* 0x000fea0003800000 */
[----:B-1-34-:R-:W-:Y:S01]  /*15f0*/  SHF.R.S32.HI R10, RZ, 0x1f, R5 ;  /* 0x0000001fff0a7819 */ /* 0x01afe20000011405 */
[----:B------:R-:W-:Y:S01]  /*1600*/  IMAD.SHL.U32 R12, R199, 0x2, RZ ;  /* 0x00000002c70c7824 */ /* 0x000fe200078e00ff */
[----:B------:R-:W-:Y:S02]  /*1610*/  SHF.R.S32.HI R17, RZ, 0x1f, R0 ;  /* 0x0000001fff117819 */ /* 0x000fe40000011400 */
[----:B------:R-:W-:Y:S02]  /*1620*/  LEA.HI R11, R10, R5, RZ, 0x3 ;  /* 0x000000050a0b7211 */ /* 0x000fe400078f18ff */
[----:B------:R-:W-:Y:S02]  /*1630*/  LEA.HI R10, R17, R0, RZ, 0x3 ;  /* 0x00000000110a7211 */ /* 0x000fe400078f18ff */
[----:B------:R-:W-:-:S02]  /*1640*/  LEA R16, P4, R7, R18, 0x1 ;  /* 0x0000001207107211 */ /* 0x000fc400078808ff */
[----:B------:R-:W-:Y:S02]  /*1650*/  LOP3.LUT R11, R11, 0xfffffff8, RZ, 0xc0, !PT ;  /* 0xfffffff80b0b7812 */ /* 0x000fe400078ec0ff */
[----:B------:R-:W-:Y:S02]  /*1660*/  LOP3.LUT R10, R10, 0xfffffff8, RZ, 0xc0, !PT ;  /* 0xfffffff80a0a7812 */ /* 0x000fe400078ec0ff */
[----:B------:R-:W-:Y:S01]  /*1670*/  LEA.HI.X R17, R7, R19, R15, 0x1, P4 ;  /* 0x0000001307117211 */ /* 0x000fe200020f0c0f */
[----:B------:R-:W-:-:S04]  /*1680*/  IMAD.WIDE R20, R11, 0x2, R18 ;  /* 0x000000020b147825 */ /* 0x000fc800078e0212 */
[----:B------:R-:W-:Y:S01]  /*1690*/  IMAD.WIDE R10, R10, 0x2, R18 ;  /* 0x000000020a0a7825 */ /* 0x000fe200078e0212 */
[----:B------:R-:W-:Y:S01]  /*16a0*/  @!PT LDS RZ, [RZ] ;  /* 0x00000000fffff984 */ /* 0x000fe20000000800 */
[----:B------:R1:W-:Y:S04]  /*16b0*/  LDGSTS.E.BYPASS.LTC128B.128 [R12+0xc100], [R16.64], !P5 ;  /* 0x0c100000100c7fae */ /* 0x0003e8000e901d50 */
[----:B------:R1:W-:Y:S04]  /*16c0*/  LDGSTS.E.BYPASS.LTC128B.128 [R12+0x10100], [R20.64], !P0 ;  /* 0x10100000140c7fae */ /* 0x0003e8000c101d50 */
[----:B------:R1:W-:Y:S02]  /*16d0*/  LDGSTS.E.BYPASS.LTC128B.128 [R12+0x14100], [R10.64], !P6 ;  /* 0x141000000a0c7fae */ /* 0x0003e4000f101d50 */
.L_x_346:
[----:B-1-34-:R-:W-:Y:S05]  /*16e0*/  BSYNC B0 ;  /* 0x0000000000007941 */ /* 0x01afea0003800000 */
.L_x_345:
[----:B------:R-:W-:Y:S01]  /*16f0*/  IADD3 R10, R13, 0x20, RZ ;  /* 0x000000200d0a7810 */ /* 0x000fe20007ffe0ff */
[----:B------:R1:W2:Y:S01]  /*1700*/  SHFL.IDX PT, R17, R6, 0x1, 0x181f ;  /* 0x00381f0006117f89 */ /* 0x0002a200000e0000 */
[----:B------:R-:W-:Y:S02]  /*1710*/  BSSY B0, `(.L_x_347) ;  /* 0x0000014000007945 */ /* 0x000fe40003800000 */
[----:B------:R-:W-:Y:S01]  /*1720*/  ISETP.GE.AND P4, PT, R10, UR4, PT ;  /* 0x000000040a007c0c */ /* 0x000fe2000bf86270 */
[----:B------:R1:W3:-:S12]  /*1730*/  SHFL.IDX PT, R16, R8, 0x1, 0x181f ;  /* 0x00381f0008107f89 */ /* 0x0002d800000e0000 */
[----:B------:R-:W-:Y:S05]  /*1740*/  @P4 BRA `(.L_x_348) ;  /* 0x0000010000004947 */ /* 0x000fea0003800000 */
[----:B------:R-:W-:Y:S02]  /*1750*/  IADD3 R11, R7, 0x80, RZ ;  /* 0x00000080070b7810 */ /* 0x000fe40007ffe0ff */
[----:B------:R-:W-:Y:S02]  /*1760*/  SHF.R.S32.HI R12, RZ, 0x1f, R5 ;  /* 0x0000001fff0c7819 */ /* 0x000fe40000011405 */
[----:B------:R-:W-:Y:S02]  /*1770*/  SHF.R.S32.HI R10, RZ, 0x1f, R11 ;  /* 0x0000001fff0a7819 */ /* 0x000fe4000001140b */
[----:B------:R-:W-:Y:S02]  /*1780*/  LEA.HI R12, R12, R5, RZ, 0x3 ;  /* 0x000000050c0c7211 */ /* 0x000fe400078f18ff */
[----:B------:R-:W-:Y:S01]  /*1790*/  LEA.HI R10, R10, R11, RZ, 0x3 ;  /* 0x0000000b0a0a7211 */ /* 0x000fe200078f18ff */
[----:B------:R-:W-:Y:S01]  /*17a0*/  IMAD.SHL.U32 R11, R199, 0x2, RZ ;  /* 0x00000002c70b7824 */ /* 0x000fe200078e00ff */
[----:B---3--:R-:W-:-:S02]  /*17b0*/  LEA R18, P4, R7, R16, 0x1 ;  /* 0x0000001007127211 */ /* 0x008fc400078808ff */
[----:B------:R-:W-:Y:S02]  /*17c0*/  LOP3.LUT R12, R12, 0xfffffff8, RZ, 0xc0, !PT ;  /* 0xfffffff80c0c7812 */ /* 0x000fe400078ec0ff */
[----:B------:R-:W-:Y:S02]  /*17d0*/  LOP3.LUT R10, R10, 0xfffffff8, RZ, 0xc0, !PT ;  /* 0xfffffff80a0a7812 */ /* 0x000fe400078ec0ff */
[----:B--2---:R-:W-:Y:S01]  /*17e0*/  LEA.HI.X R19, R7, R17, R15, 0x1, P4 ;  /* 0x0000001107137211 */ /* 0x004fe200020f0c0f */
[----:B------:R-:W-:-:S04]  /*17f0*/  IMAD.WIDE R20, R12, 0x2, R16 ;  /* 0x000000020c147825 */ /* 0x000fc800078e0210 */
[----:B------:R-:W-:Y:S01]  /*1800*/  IMAD.WIDE R16, R10, 0x2, R16 ;  /* 0x000000020a107825 */ /* 0x000fe200078e0210 */
[----:B------:R-:W-:Y:S01]  /*1810*/  @!PT LDS RZ, [RZ] ;  /* 0x00000000fffff984 */ /* 0x000fe20000000800 */
[----:B------:R2:W-:Y:S04]  /*1820*/  LDGSTS.E.BYPASS.LTC128B.128 [R11+0xd100], [R18.64], !P5 ;  /* 0x0d100000120b7fae */ /* 0x0005e8000e901d50 */
[----:B------:R2:W-:Y:S04]  /*1830*/  LDGSTS.E.BYPASS.LTC128B.128 [R11+0x11100], [R20.64], !P0 ;  /* 0x11100000140b7fae */ /* 0x0005e8000c101d50 */
[----:B------:R2:W-:Y:S02]  /*1840*/  LDGSTS.E.BYPASS.LTC128B.128 [R11+0x15100], [R16.64], !P6 ;  /* 0x15100000100b7fae */ /* 0x0005e4000f101d50 */
.L_x_348:
[----:B------:R-:W-:Y:S05]  /*1850*/  BSYNC B0 ;  /* 0x0000000000007941 */ /* 0x000fea0003800000 */
.L_x_347:
[----:B------:R-:W-:Y:S01]  /*1860*/  IADD3 R10, R13, 0x40, RZ ;  /* 0x000000400d0a7810 */ /* 0x000fe20007ffe0ff */
[----:B--2---:R2:W4:Y:S01]  /*1870*/  SHFL.IDX PT, R17, R6, 0x2, 0x181f ;  /* 0x00581f0006117f89 */ /* 0x00452200000e0000 */
[----:B------:R-:W-:Y:S02]  /*1880*/  BSSY B0, `(.L_x_349) ;  /* 0x0000014000007945 */ /* 0x000fe40003800000 */
[----:B------:R-:W-:Y:S01]  /*1890*/  ISETP.GE.AND P4, PT, R10, UR4, PT ;  /* 0x000000040a007c0c */ /* 0x000fe2000bf86270 */
[----:B---3--:R2:W3:-:S12]  /*18a0*/  SHFL.IDX PT, R16, R8, 0x2, 0x181f ;  /* 0x00581f0008107f89 */ /* 0x0084d800000e0000 */
        /* <DEDUP_REMOVED lines=10> */
[----:B----4-:R-:W-:Y:S01]  /*1950*/  LEA.HI.X R19, R7, R17, R15, 0x1, P4 ;  /* 0x0000001107137211 */ /* 0x010fe200020f0c0f */
[----:B------:R-:W-:-:S04]  /*1960*/  IMAD.WIDE R20, R12, 0x2, R16 ;  /* 0x000000020c147825 */ /* 0x000fc800078e0210 */
[----:B------:R-:W-:Y:S01]  /*1970*/  IMAD.WIDE R16, R10, 0x2, R16 ;  /* 0x000000020a107825 */ /* 0x000fe200078e0210 */
[----:B------:R-:W-:Y:S01]  /*1980*/  @!PT LDS RZ, [RZ] ;  /* 0x00000000fffff984 */ /* 0x000fe20000000800 */
[----:B------:R3:W-:Y:S04]  /*1990*/  LDGSTS.E.BYPASS.LTC128B.128 [R11+0xe100], [R18.64], !P5 ;  /* 0x0e100000120b7fae */ /* 0x0007e8000e901d50 */
[----:B------:R3:W-:Y:S04]  /*19a0*/  LDGSTS.E.BYPASS.LTC128B.128 [R11+0x12100], [R20.64], !P0 ;  /* 0x12100000140b7fae */ /* 0x0007e8000c101d50 */
[----:B------:R3:W-:Y:S02]  /*19b0*/  LDGSTS.E.BYPASS.LTC128B.128 [R11+0x16100], [R16.64], !P6 ;  /* 0x16100000100b7fae */ /* 0x0007e4000f101d50 */
.L_x_350:
[----:B------:R-:W-:Y:S05]  /*19c0*/  BSYNC B0 ;  /* 0x0000000000007941 */ /* 0x000fea0003800000 */
.L_x_349:
[----:B---3--:R3:W5:Y:S01]  /*19d0*/  SHFL.IDX PT, R16, R8, 0x3, 0x181f ;  /* 0x00781f0008107f89 */ /* 0x00876200000e0000 */
[----:B------:R-:W-:Y:S01]  /*19e0*/  IADD3 R13, R13, 0x60, RZ ;  /* 0x000000600d0d7810 */ /* 0x000fe20007ffe0ff */
[----:B------:R-:W-:Y:S01]  /*19f0*/  UIADD3 UR19, UR13, -0x1, URZ ;  /* 0xffffffff0d137890 */ /* 0x000fe2000fffe03f */
[----:B------:R-:W-:Y:S01]  /*1a00*/  IMAD.SHL.U32 R199, R199, 0x2, RZ ;  /* 0x00000002c7c77824 */ /* 0x000fe200078e00ff */
[----:B----4-:R4:W1:Y:S01]  /*1a10*/  SHFL.IDX PT, R17, R6, 0x3, 0x181f ;  /* 0x00781f0006117f89 */ /* 0x01086200000e0000 */
[----:B------:R-:W-:Y:S01]  /*1a20*/  ISETP.GE.AND P6, PT, R13, UR4, PT ;  /* 0x000000040d007c0c */ /* 0x000fe2000bfc6270 */
[----:B------:R-:W-:Y:S01]  /*1a30*/  USHF.L.U32 UR14, UR19, 0x6, URZ ;  /* 0x00000006130e7899 */ /* 0x000fe2000800063f */
[----:B------:R-:W-:Y:S01]  /*1a40*/  IMAD.MOV.U32 R208, RZ, RZ, R202 ;  /* 0x000000ffffd07224 */ /* 0x000fe200078e00ca */
[----:B------:R-:W-:Y:S01]  /*1a50*/  ULDC.64 UR10, c[0x0][0x1e0] ;  /* 0x00007800000a7ab9 */ /* 0x000fe20000000a00 */
[CC--:B------:R-:W-:Y:S01]  /*1a60*/  LEA.HI R81, R83.reuse, R80.reuse, RZ, 0x5 ;  /* 0x0000005053517211 */ /* 0x0c0fe200078f28ff */
[----:B------:R-:W-:Y:S01]  /*1a70*/  UMOV UR9, 0x6 ;  /* 0x0000000600097882 */ /* 0x000fe20000000000 */
[----:B------:R-:W-:Y:S01]  /*1a80*/  LEA.HI R83, R83, R80, RZ, 0x2 ;  /* 0x0000005053537211 */ /* 0x000fe200078f10ff */
[----:B------:R-:W-:-:S02]  /*1a90*/  USHF.L.U32 UR21, UR10, 0x6, URZ ;  /* 0x000000060a157899 */ /* 0x000fc4000800063f */
[----:B------:R-:W-:Y:S01]  /*1aa0*/  USHF.L.U64.HI UR20, UR10, UR9, UR11 ;  /* 0x000000090a147299 */ /* 0x000fe2000801020b */
[----:B------:R-:W-:Y:S01]  /*1ab0*/  LOP3.LUT R83, R83, 0xfffffffc, RZ, 0xc0, !PT ;  /* 0xfffffffc53537812 */ /* 0x000fe200078ec0ff */
[----:B------:R-:W-:Y:S02]  /*1ac0*/  USHF.R.S32.HI UR22, URZ, 0x1f, UR19 ;  /* 0x0000001f3f167899 */ /* 0x000fe40008011413 */
[----:B------:R-:W-:Y:S02]  /*1ad0*/  UIMAD UR4, UR20, UR19, URZ ;  /* 0x00000013140472a4 */ /* 0x000fe4000f8e023f */
[----:B------:R-:W-:Y:S02]  /*1ae0*/  USHF.L.U32 UR12, UR10, 0x5, URZ ;  /* 0x000000050a0c7899 */ /* 0x000fe4000800063f */
[----:B------:R-:W-:Y:S01]  /*1af0*/  UIMAD UR4, UR22, UR21, UR4 ;  /* 0x00000015160472a4 */ /* 0x000fe2000f8e0204 */
[----:B-123--:R-:W-:Y:S01]  /*1b00*/  @!P6 SHF.R.S32.HI R8, RZ, 0x1f, R5 ;  /* 0x0000001fff08e819 */ /* 0x00efe20000011405 */
[----:B------:R-:W-:Y:S01]  /*1b10*/  UISETP.GT.AND UP0, UPT, UR19, UR8, UPT ;  /* 0x000000081300728c */ /* 0x000fe2000bf04270 */
[C---:B-----5:R-:W-:Y:S01]  /*1b20*/  @!P6 LEA R12, P4, R7.reuse, R16, 0x1 ;  /* 0x00000010070ce211 */ /* 0x060fe200078808ff */
[----:B----4-:R-:W-:Y:S01]  /*1b30*/  IMAD.U32 R6, RZ, RZ, UR14 ;  /* 0x0000000eff067e24 */ /* 0x010fe2000f8e00ff */
[----:B------:R-:W-:Y:S01]  /*1b40*/  @!P6 LEA.HI R11, R8, R5, RZ, 0x3 ;  /* 0x00000005080be211 */ /* 0x000fe200078f18ff */
[----:B------:R-:W-:Y:S01]  /*1b50*/  IMAD.U32 R5, RZ, RZ, UR21 ;  /* 0x00000015ff057e24 */ /* 0x000fe2000f8e00ff */
[----:B------:R-:W-:-:S02]  /*1b60*/  @!P6 LEA.HI.X R13, R7, R17, R15, 0x1, P4 ;  /* 0x00000011070de211 */ /* 0x000fc400020f0c0f */
[----:B------:R-:W-:Y:S01]  /*1b70*/  IADD3 R10, -R6, c[0x0][0x1d0], -R9 ;  /* 0x00007400060a7a10 */ /* 0x000fe20007ffe909 */
[----:B------:R-:W-:Y:S01]  /*1b80*/  IMAD.WIDE.U32 R14, R5, UR19, R208 ;  /* 0x00000013050e7c25 */ /* 0x000fe2000f8e00d0 */
[----:B------:R-:W-:Y:S01]  /*1b90*/  @!P6 LOP3.LUT R11, R11, 0xfffffff8, RZ, 0xc0, !PT ;  /* 0xfffffff80b0be812 */ /* 0x000fe200078ec0ff */
[----:B------:R-:W-:Y:S01]  /*1ba0*/  @!PT LDS RZ, [RZ] ;  /* 0x00000000fffff984 */ /* 0x000fe20000000800 */
[----:B------:R1:W-:Y:S01]  /*1bb0*/  @!P6 LDGSTS.E.BYPASS.LTC128B.128 [R199+0xf100], [R12.64], !P5 ;  /* 0x0f1000000cc7efae */ /* 0x0003e2000e901d50 */
[C---:B------:R-:W-:Y:S02]  /*1bc0*/  ISETP.GE.AND P5, PT, R10.reuse, 0x1, PT ;  /* 0x000000010a00780c */ /* 0x040fe40003fa6270 */
[----:B------:R-:W-:Y:S01]  /*1bd0*/  ISETP.GE.AND P4, PT, R10, 0x21, PT ;  /* 0x000000210a00780c */ /* 0x000fe20003f86270 */
[----:B------:R-:W-:Y:S01]  /*1be0*/  @!P6 IMAD.WIDE R18, R11, 0x2, R16 ;  /* 0x000000020b12e825 */ /* 0x000fe200078e0210 */
[----:B------:R-:W-:Y:S01]  /*1bf0*/  IADD3 R8, R15, UR4, RZ ;  /* 0x000000040f087c10 */ /* 0x000fe2000fffe0ff */
[----:B------:R-:W-:Y:S02]  /*1c00*/  UMOV UR4, 0x5 ;  /* 0x0000000500047882 */ /* 0x000fe40000000000 */
[----:B------:R-:W-:Y:S01]  /*1c10*/  USHF.L.U64.HI UR11, UR10, UR4, UR11 ;  /* 0x000000040a0b7299 */ /* 0x000fe2000801020b */
[----:B------:R2:W-:Y:S02]  /*1c20*/  @!P6 LDGSTS.E.BYPASS.LTC128B.128 [R199+0x13100], [R18.64], !P0 ;  /* 0x1310000012c7efae */ /* 0x0005e4000c101d50 */
[----:B------:R-:W-:-:S02]  /*1c30*/  ULDC.64 UR4, c[0x0][0x208] ;  /* 0x0000820000047ab9 */ /* 0x000fc40000000a00 */
[----:B------:R-:W-:Y:S02]  /*1c40*/  UIMAD UR10, UR22, UR4, URZ ;  /* 0x00000004160a72a4 */ /* 0x000fe4000f8e023f */
[----:B------:R-:W-:Y:S02]  /*1c50*/  UIMAD.WIDE.U32 UR22, UR19, UR4, URZ ;  /* 0x00000004131672a5 */ /* 0x000fe4000f8e003f */
[----:B------:R-:W-:Y:S02]  /*1c60*/  UIMAD UR10, UR19, UR5, UR10 ;  /* 0x00000005130a72a4 */ /* 0x000fe4000f8e020a */
[----:B------:R-:W-:Y:S02]  /*1c70*/  USHF.L.U64.HI UR9, UR4, UR9, UR5 ;  /* 0x0000000904097299 */ /* 0x000fe40008010205 */
[----:B------:R-:W-:Y:S02]  /*1c80*/  UIADD3 UR10, UR23, UR10, URZ ;  /* 0x0000000a170a7290 */ /* 0x000fe4000fffe03f */
[----:B------:R-:W-:-:S02]  /*1c90*/  @UP0 UIADD3 UR5, UR13, -0x2, URZ ;  /* 0xfffffffe0d050890 */ /* 0x000fc4000fffe03f */
[----:B------:R-:W-:Y:S01]  /*1ca0*/  UMOV UR19, 0x1 ;  /* 0x0000000100137882 */ /* 0x000fe20000000000 */
[----:B-1----:R-:W-:-:S04]  /*1cb0*/  @P5 LEA R12, P0, R14, c[0x0][0x1c8], 0x1 ;  /* 0x000072000e0c5a11 */ /* 0x002fc800078008ff */
[C---:B------:R-:W-:Y:S02]  /*1cc0*/  @P5 LEA.HI.X R13, R14.reuse, c[0x0][0x1cc], R8, 0x1, P0 ;  /* 0x000073000e0d5a11 */ /* 0x040fe400000f0c08 */
[----:B------:R-:W-:-:S04]  /*1cd0*/  @P4 IADD3 R10, P0, R14, UR12, RZ ;  /* 0x0000000c0e0a4c10 */ /* 0x000fc8000ff1e0ff */
[----:B------:R-:W-:Y:S02]  /*1ce0*/  @P4 IADD3.X R11, R8, UR11, RZ, P0, !PT ;  /* 0x0000000b080b4c10 */ /* 0x000fe400087fe4ff */
[----:B------:R-:W-:Y:S02]  /*1cf0*/  @!P6 IADD3 R8, R7, 0x80, RZ ;  /* 0x000000800708e810 */ /* 0x000fe40007ffe0ff */
[C---:B------:R-:W-:Y:S02]  /*1d00*/  @P4 LEA R14, P0, R10.reuse, c[0x0][0x1c8], 0x1 ;  /* 0x000072000a0e4a11 */ /* 0x040fe400078008ff */
[----:B------:R-:W-:Y:S02]  /*1d10*/  @!P6 SHF.R.S32.HI R7, RZ, 0x1f, R8 ;  /* 0x0000001fff07e819 */ /* 0x000fe40000011408 */
[----:B------:R-:W-:Y:S01]  /*1d20*/  @P4 LEA.HI.X R15, R10, c[0x0][0x1cc], R11, 0x1, P0 ;  /* 0x000073000a0f4a11 */ /* 0x000fe200000f0c0b */
[----:B------:R-:W-:Y:S01]  /*1d30*/  IMAD.U32 R10, RZ, RZ, UR22 ;  /* 0x00000016ff0a7e24 */ /* 0x000fe2000f8e00ff */
[----:B------:R-:W-:-:S02]  /*1d40*/  @!P6 LEA.HI R7, R7, R8, RZ, 0x3 ;  /* 0x000000080707e211 */ /* 0x000fc400078f18ff */
[----:B------:R-:W-:Y:S01]  /*1d50*/  ISETP.GE.AND P0, PT, R0, c[0x0][0x198], PT ;  /* 0x0000660000007a0c */ /* 0x000fe20003f06270 */
[----:B------:R-:W-:Y:S01]  /*1d60*/  IMAD.SHL.U32 R0, R56, 0x40, RZ ;  /* 0x0000004038007824 */ /* 0x000fe200078e00ff */
[----:B------:R-:W-:-:S04]  /*1d70*/  @!P6 LOP3.LUT R7, R7, 0xfffffff8, RZ, 0xc0, !PT ;  /* 0xfffffff80707e812 */ /* 0x000fc800078ec0ff */
[----:B------:R-:W-:Y:S01]  /*1d80*/  LOP3.LUT R8, R0, 0x1c0, RZ, 0xc0, !PT ;  /* 0x000001c000087812 */ /* 0x000fe200078ec0ff */
[----:B------:R-:W-:-:S03]  /*1d90*/  @!P6 IMAD.WIDE R16, R7, 0x2, R16 ;  /* 0x000000020710e825 */ /* 0x000fc600078e0210 */
[----:B------:R-:W-:Y:S01]  /*1da0*/  SHF.R.U32.HI R11, RZ, 0x3, R8 ;  /* 0x00000003ff0b7819 */ /* 0x000fe20000011608 */
[----:B------:R-:W-:Y:S02]  /*1db0*/  IMAD.SHL.U32 R7, R9, 0x8, RZ ;  /* 0x0000000809077824 */ /* 0x000fe400078e00ff */
[----:B------:R2:W-:Y:S03]  /*1dc0*/  @!P6 LDGSTS.E.BYPASS.LTC128B.128 [R199+0x17100], [R16.64], !P0 ;  /* 0x1710000010c7efae */ /* 0x0005e6000c101d50 */
[----:B------:R-:W-:Y:S01]  /*1dd0*/  LOP3.LUT R0, R8, 0x8, R7, 0xf8, !PT ;  /* 0x0000000808007812 */ /* 0x000fe200078ef807 */
[----:B------:R-:W0:Y:S01]  /*1de0*/  LDGDEPBAR ;  /* 0x00000000000079af */ /* 0x000e220000000000 */
[----:B------:R-:W-:Y:S02]  /*1df0*/  SHF.R.S32.HI R7, RZ, 0x5, R81 ;  /* 0x00000005ff077819 */ /* 0x000fe40000011451 */
[----:B------:R-:W-:Y:S01]  /*1e00*/  LOP3.LUT R0, R0, R11, RZ, 0x3c, !PT ;  /* 0x0000000b00007212 */ /* 0x000fe200078e3cff */
[----:B------:R-:W-:Y:S01]  /*1e10*/  BAR.SYNC.DEFER_BLOCKING 0x0 ;  /* 0x0000000000007b1d */ /* 0x000fe20000010000 */
[----:B------:R-:W-:Y:S01]  /*1e20*/  IMAD.U32 R11, RZ, RZ, UR23 ;  /* 0x00000017ff0b7e24 */ /* 0x000fe2000f8e00ff */
[----:B------:R-:W-:Y:S01]  /*1e30*/  LEA R11, P0, R10, R200, 0x6 ;  /* 0x000000c80a0b7211 */ /* 0x000fe200078030ff */
[----:B------:R-:W-:Y:S01]  /*1e40*/  IMAD R198, R7, 0x400, R4 ;  /* 0x0000040007c67824 */ /* 0x000fe200078e0204 */
[----:B------:R-:W-:Y:S01]  /*1e50*/  SEL R8, RZ, 0x1, P3 ;  /* 0x00000001ff087807 */ /* 0x000fe20001800000 */
[----:B------:R-:W-:Y:S01]  /*1e60*/  IMAD R197, R197, 0x200, R0 ;  /* 0x00000200c5c57824 */ /* 0x000fe200078e0200 */
[----:B------:R-:W-:Y:S01]  /*1e70*/  LOP3.LUT R81, R81, 0xffffffe0, RZ, 0xc0, !PT ;  /* 0xffffffe051517812 */ /* 0x000fe200078ec0ff */
[----:B------:R-:W-:-:S02]  /*1e80*/  IMAD.SHL.U32 R198, R198, 0x2, RZ ;  /* 0x00000002c6c67824 */ /* 0x000fc400078e00ff */
[----:B------:R-:W-:Y:S02]  /*1e90*/  IMAD.SHL.U32 R197, R197, 0x2, RZ ;  /* 0x00000002c5c57824 */ /* 0x000fe400078e00ff */
[--C-:B------:R-:W-:Y:S02]  /*1ea0*/  IMAD R194, R2, 0x2, R198.reuse ;  /* 0x0000000202c27824 */ /* 0x100fe400078e02c6 */
[----:B------:R-:W-:Y:S01]  /*1eb0*/  IMAD R193, R3, 0x2, R198 ;  /* 0x0000000203c17824 */ /* 0x000fe200078e02c6 */
[----:B------:R-:W-:Y:S01]  /*1ec0*/  IADD3 R196, R197, 0x6120, RZ ;  /* 0x00006120c5c47810 */ /* 0x000fe20007ffe0ff */
[----:B------:R-:W-:Y:S01]  /*1ed0*/  IMAD R191, R3, 0x2, R194 ;  /* 0x0000000203bf7824 */ /* 0x000fe200078e02c2 */
        /* <DEDUP_REMOVED lines=9> */
[----:B------:R-:W-:-:S03]  /*1f70*/  LOP3.LUT P4, RZ, R56, 0x2, RZ, 0xc0, !PT ;  /* 0x0000000238ff7812 */ /* 0x000fc6000788c0ff */
[----:B------:R-:W0:Y:S01]  /*1f80*/  LDGDEPBAR ;  /* 0x00000000000079af */ /* 0x000e220000000000 */
[----:B-1----:R-:W-:Y:S01]  /*1f90*/  IMAD.U32 R13, RZ, RZ, UR10 ;  /* 0x0000000aff0d7e24 */ /* 0x002fe2000f8e00ff */
[----:B------:R-:W-:Y:S01]  /*1fa0*/  SEL R12, RZ, 0x2, P2 ;  /* 0x00000002ff0c7807 */ /* 0x000fe20001000000 */
[----:B------:R-:W-:Y:S02]  /*1fb0*/  USHF.L.U32 UR10, UR4, 0x6, URZ ;  /* 0x00000006040a7899 */ /* 0x000fe4000800063f */
[----:B------:R-:W-:Y:S01]  /*1fc0*/  @UP0 USHF.R.S32.HI UR4, URZ, 0x1f, UR5 ;  /* 0x0000001f3f040899 */ /* 0x000fe20008011405 */
[----:B------:R-:W-:Y:S02]  /*1fd0*/  LEA.HI.X R0, R10, R207, R13, 0x6, P0 ;  /* 0x000000cf0a007211 */ /* 0x000fe400000f340d */
[----:B------:R-:W-:Y:S02]  /*1fe0*/  LEA R58, P0, R11, c[0x0][0x1f8], 0x1 ;  /* 0x00007e000b3a7a11 */ /* 0x000fe400078008ff */
[----:B------:R-:W-:-:S02]  /*1ff0*/  SEL R13, RZ, 0x4, P1 ;  /* 0x00000004ff0d7807 */ /* 0x000fc40000800000 */
[----:B------:R-:W-:Y:S01]  /*2000*/  IADD3 R10, R197, 0x6100, RZ ;  /* 0x00006100c50a7810 */ /* 0x000fe20007ffe0ff */
[----:B------:R-:W-:-:S04]  /*2010*/  DEPBAR.LE SB0, 0x1 ;  /* 0x000080400000791a */ /* 0x000fc80000000000 */
[----:B------:R-:W-:-:S04]  /*2020*/  DEPBAR.LE SB0, 0x0 ;  /* 0x000080000000791a */ /* 0x000fc80000000000 */
[----:B------:R-:W-:Y:S01]  /*2030*/  BAR.SYNC.DEFER_BLOCKING 0x0 ;  /* 0x0000000000007b1d */ /* 0x000fe20000010000 */
[----:B------:R-:W-:Y:S02]  /*2040*/  LEA.HI.X R59, R11, c[0x0][0x1fc], R0, 0x1, P0 ;  /* 0x00007f000b3b7a11 */ /* 0x000fe400000f0c00 */
[----:B------:R-:W-:Y:S02]  /*2050*/  IADD3 R0, -R9, c[0x0][0x1d0], -R6 ;  /* 0x0000740009007a10 */ /* 0x000fe40007ffe906 */
[----:B------:R-:W-:Y:S02]  /*2060*/  IADD3 R8, R13, R12, R8 ;  /* 0x0000000c0d087210 */ /* 0x000fe40007ffe008 */
[----:B------:R-:W-:Y:S02]  /*2070*/  @P4 IADD3 R196, R10, -0x20, RZ ;  /* 0xffffffe00ac44810 */ /* 0x000fe40007ffe0ff */
[----:B------:R-:W-:Y:S02]  /*2080*/  ISETP.LT.OR P6, PT, R0, 0x1, P3 ;  /* 0x000000010000780c */ /* 0x000fe40001fc1670 */
[----:B------:R-:W-:-:S02]  /*2090*/  LOP3.LUT P5, RZ, R8, 0x2, RZ, 0xc0, !PT ;  /* 0x0000000208ff7812 */ /* 0x000fc400078ac0ff */
[----:B------:R-:W-:Y:S02]  /*20a0*/  LOP3.LUT P4, RZ, R8, 0x4, RZ, 0xc0, !PT ;  /* 0x0000000408ff7812 */ /* 0x000fe4000788c0ff */
[----:B------:R-:W-:Y:S02]  /*20b0*/  IADD3 R68, P0, R58, UR10, RZ ;  /* 0x0000000a3a447c10 */ /* 0x000fe4000ff1e0ff */
[----:B------:R-:W-:Y:S02]  /*20c0*/  IADD3 R187, R196, 0x800, RZ ;  /* 0x00000800c4bb7810 */ /* 0x000fe40007ffe0ff */
[----:B------:R-:W-:Y:S02]  /*20d0*/  IADD3.X R69, R59, UR9, RZ, P0, !PT ;  /* 0x000000093b457c10 */ /* 0x000fe400087fe4ff */
[C---:B------:R-:W-:Y:S02]  /*20e0*/  ISETP.LT.OR P0, PT, R0.reuse, 0x1, !P5 ;  /* 0x000000010000780c */ /* 0x040fe40006f01670 */
[----:B------:R-:W-:Y:S01]  /*20f0*/  ISETP.LT.OR P5, PT, R0, 0x21, !P5 ;  /* 0x000000210000780c */ /* 0x000fe20006fa1670 */
[----:B------:R-:W-:Y:S01]  /*2100*/  LDSM.16.M88.4 R40, [R198+0xc100] ;  /* 0x00c10000c628783b */ /* 0x000fe20000000200 */
[----:B------:R-:W-:-:S02]  /*2110*/  IADD3 R186, R196, 0x1000, RZ ;  /* 0x00001000c4ba7810 */ /* 0x000fc40007ffe0ff */
[C---:B------:R-:W-:Y:S01]  /*2120*/  IADD3 R185, R196.reuse, 0x1800, RZ ;  /* 0x00001800c4b97810 */ /* 0x040fe20007ffe0ff */
[----:B------:R-:W1:Y:S01]  /*2130*/  LDSM.16.M88.4 R28, [R197+0x6100] ;  /* 0x00610000c51c783b */ /* 0x000e620000000200 */
[C---:B------:R-:W-:Y:S02]  /*2140*/  IADD3 R183, R196.reuse, 0x2000, RZ ;  /* 0x00002000c4b77810 */ /* 0x040fe40007ffe0ff */
[C---:B------:R-:W-:Y:S01]  /*2150*/  IADD3 R182, R196.reuse, 0x2800, RZ ;  /* 0x00002800c4b67810 */ /* 0x040fe20007ffe0ff */
[----:B------:R-:W4:Y:S01]  /*2160*/  LDSM.16.M88.4 R20, [R197+0x6900] ;  /* 0x00690000c514783b */ /* 0x000f220000000200 */
[C---:B------:R-:W-:Y:S02]  /*2170*/  IADD3 R181, R196.reuse, 0x3000, RZ ;  /* 0x00003000c4b57810 */ /* 0x040fe40007ffe0ff */
[C---:B------:R-:W-:Y:S01]  /*2180*/  IADD3 R180, R196.reuse, 0x3800, RZ ;  /* 0x00003800c4b47810 */ /* 0x040fe20007ffe0ff */
[----:B------:R-:W2:Y:S01]  /*2190*/  LDSM.16.M88.4 R64, [R197+0x7100] ;  /* 0x00710000c540783b */ /* 0x000ea20000000200 */
[----:B------:R-:W-:-:S02]  /*21a0*/  IADD3 R179, R196, 0x4000, RZ ;  /* 0x00004000c4b37810 */ /* 0x000fc40007ffe0ff */
[C---:B------:R-:W-:Y:S01]  /*21b0*/  IADD3 R178, R196.reuse, 0x4800, RZ ;  /* 0x00004800c4b27810 */ /* 0x040fe20007ffe0ff */
[----:B------:R-:W5:Y:S01]  /*21c0*/  LDSM.16.M88.4 R48, [R197+0x7900] ;  /* 0x00790000c530783b */ /* 0x000f620000000200 */
[C---:B------:R-:W-:Y:S02]  /*21d0*/  IADD3 R177, R196.reuse, 0x5000, RZ ;  /* 0x00005000c4b17810 */ /* 0x040fe40007ffe0ff */
[----:B------:R-:W-:Y:S01]  /*21e0*/  IADD3 R176, R196, 0x5800, RZ ;  /* 0x00005800c4b07810 */ /* 0x000fe20007ffe0ff */
[----:B---3--:R-:W-:Y:S04]  /*21f0*/  LDSM.16.M88.4 R12, [R194+0xc100] ;  /* 0x00c10000c20c783b */ /* 0x008fe80000000200 */
[----:B------:R-:W3:Y:S04]  /*2200*/  LDSM.16.M88.4 R44, [R196] ;  /* 0x00000000c42c783b */ /* 0x000ee80000000200 */
[----:B------:R-:W2:Y:S04]  /*2210*/  LDSM.16.M88.4 R8, [R196+0x800] ;  /* 0x00080000c408783b */ /* 0x000ea80000000200 */
[----:B------:R-:W2:Y:S04]  /*2220*/  LDSM.16.M88.4 R52, [R196+0x1000] ;  /* 0x00100000c434783b */ /* 0x000ea80000000200 */
[----:B------:R-:W2:Y:S04]  /*2230*/  LDSM.16.M88.4 R36, [R196+0x1800] ;  /* 0x00180000c424783b */ /* 0x000ea80000000200 */
[----:B------:R-:W-:Y:S01]  /*2240*/  @!PT LDS RZ, [RZ] ;  /* 0x00000000fffff984 */ /* 0x000fe20000000800 */
[----:B------:R-:W-:Y:S01]  /*2250*/  @!PT LDS RZ, [RZ] ;  /* 0x00000000fffff984 */ /* 0x000fe20000000800 */
[----:B------:R-:W-:Y:S01]  /*2260*/  @!PT LDS RZ, [RZ] ;  /* 0x00000000fffff984 */ /* 0x000fe20000000800 */
[----:B------:R2:W-:Y:S01]  /*2270*/  LDGSTS.E.BYPASS.LTC128B.128 [R199+0x100], [R58.64], !P6 ;  /* 0x001000003ac77fae */ /* 0x0005e2000f101d50 */
[----:B------:R-:W-:-:S02]  /*2280*/  ISETP.LT.OR P6, PT, R0, 0x1, !P4 ;  /* 0x000000010000780c */ /* 0x000fc400067c1670 */
[----:B------:R-:W-:Y:S01]  /*2290*/  ISETP.LT.OR P4, PT, R0, 0x21, !P4 ;  /* 0x000000210000780c */ /* 0x000fe20006781670 */
[----:B-1----:R-:W-:Y:S01]  /*22a0*/  HMMA.16816.F32.BF16 R32, R40, R28, RZ ;  /* 0x0000001c2820723c */ /* 0x002fe200000418ff */
[----:B------:R1:W-:Y:S01]  /*22b0*/  LDGSTS.E.BYPASS.LTC128B.128 [R199+0x2100], [R58.64+0x80], !P0 ;  /* 0x021000803ac77fae */ /* 0x0003e2000c101d50 */
[----:B------:R-:W-:-:S06]  /*22c0*/  LOP3.LUT P0, RZ, R56, 0x4, RZ, 0xc0, !PT ;  /* 0x0000000438ff7812 */ /* 0x000fcc000780c0ff */
[----:B----4-:R-:W-:Y:S02]  /*22d0*/  HMMA.16816.F32.BF16 R24, R40, R20, RZ ;  /* 0x000000142818723c */ /* 0x010fe400000418ff */
[----:B------:R1:W-:Y:S01]  /*22e0*/  LDGSTS.E.BYPASS.LTC128B.128 [R199+0x4100], [R58.64+0x100], !P6 ;  /* 0x041001003ac77fae */ /* 0x0003e2000f101d50 */
[----:B------:R-:W-:Y:S01]  /*22f0*/  ISETP.LT.OR P6, PT, R0, 0x21, P3 ;  /* 0x000000210000780c */ /* 0x000fe20001fc1670 */
[----:B------:R-:W-:-:S04]  /*2300*/  IMAD.MOV.U32 R0, RZ, RZ, 0x40 ;  /* 0x00000040ff007424 */ /* 0x000fc800078e00ff */
[----:B------:R-:W-:Y:S01]  /*2310*/  HMMA.16816.F32.BF16 R28, R40, R30, RZ ;  /* 0x0000001e281c723c */ /* 0x000fe200000418ff */
[----:B------:R-:W-:-:S05]  /*2320*/  SEL R0, R0, 0xffffffc0, !P0 ;  /* 0xffffffc000007807 */ /* 0x000fca0004000000 */
[----:B------:R-:W-:Y:S02]  /*2330*/  IMAD.IADD R192, R197, 0x1, R0 ;  /* 0x00000001c5c07824 */ /* 0x000fe400078e0200 */
[C---:B------:R-:W-:Y:S01]  /*2340*/  HMMA.16816.F32.BF16 R20, R40.reuse, R22, RZ ;  /* 0x000000162814723c */ /* 0x040fe200000418ff */
[----:B------:R4:W-:Y:S01]  /*2350*/  LDGSTS.E.BYPASS.LTC128B.128 [R199+0x1100], [R68.64], !P6 ;  /* 0x0110000044c77fae */ /* 0x0009e2000f101d50 */
[----:B------:R-:W-:Y:S01]  /*2360*/  IMAD.IADD R184, R0, 0x1, R196 ;  /* 0x0000000100b87824 */ /* 0x000fe200078e02c4 */
[----:B------:R-:W-:Y:S02]  /*2370*/  SHF.R.S32.HI R0, RZ, 0x1f, R7 ;  /* 0x0000001fff007819 */ /* 0x000fe40000011407 */
[----:B------:R4:W-:Y:S01]  /*2380*/  LDGSTS.E.BYPASS.LTC128B.128 [R199+0x3100], [R68.64+0x80], !P5 ;  /* 0x0310008044c77fae */ /* 0x0009e2000e901d50 */
[----:B------:R-:W-:Y:S02]  /*2390*/  PLOP3.LUT P5, PT, PT, PT, UP0, 0x80, 0x0 ;  /* 0x000000000000781c */ /* 0x000fe40003faf008 */
[----:B--2---:R-:W-:Y:S01]  /*23a0*/  HMMA.16816.F32.BF16 R16, R40, R64, RZ ;  /* 0x000000402810723c */ /* 0x004fe200000418ff */
[----:B------:R4:W-:Y:S01]  /*23b0*/  LDGSTS.E.BYPASS.LTC128B.128 [R199+0x5100], [R68.64+0x100], !P4 ;  /* 0x0510010044c77fae */ /* 0x0009e2000e101d50 */
[----:B------:R-:W-:-:S02]  /*23c0*/  LEA.HI R0, R0, R7, RZ, 0x3 ;  /* 0x0000000700007211 */ /* 0x000fc400078f18ff */
[----:B------:R-:W-:Y:S01]  /*23d0*/  PLOP3.LUT P4, PT, PT, PT, UP2, 0x80, 0x0 ;  /* 0x000000000000781c */ /* 0x000fe20003f8f028 */
[----:B-1----:R-:W-:Y:S01]  /*23e0*/  LDSM.16.M88.4 R56, [R193+0xc100] ;  /* 0x00c10000c138783b */ /* 0x002fe20000000200 */
[----:B------:R-:W-:Y:S02]  /*23f0*/  LOP3.LUT R0, R0, 0xffffff8, RZ, 0xc0, !PT ;  /* 0x0ffffff800007812 */ /* 0x000fe400078ec0ff */
[C---:B------:R-:W-:Y:S01]  /*2400*/  HMMA.16816.F32.BF16 R64, R40.reuse, R66, RZ ;  /* 0x000000422840723c */ /* 0x040fe200000418ff */
[----:B------:R-:W-:Y:S02]  /*2410*/  LDSM.16.M88.4 R72, [R192+0x7900] ;  /* 0x00790000c048783b */ /* 0x000fe40000000200 */
[----:B------:R-:W-:Y:S02]  /*2420*/  IMAD.IADD R7, R7, 0x1, -R0 ;  /* 0x0000000107077824 */ /* 0x000fe400078e0a00 */
[----:B------:R-:W-:Y:S03]  /*2430*/  LDSM.16.M88.4 R76, [R192+0x9100] ;  /* 0x00910000c04c783b */ /* 0x000fe60000000200 */
[C---:B-----5:R-:W-:Y:S01]  /*2440*/  HMMA.16816.F32.BF16 R60, R40.reuse, R48, RZ ;  /* 0x00000030283c723c */ /* 0x060fe200000418ff */
[----:B------:R-:W0:Y:S07]  /*2450*/  LDGDEPBAR ;  /* 0x00000000000079af */ /* 0x000e2e0000000000 */
[----:B------:R-:W-:Y:S01]  /*2460*/  HMMA.16816.F32.BF16 R40, R40, R50, RZ ;  /* 0x000000322828723c */ /* 0x000fe200000418ff */
[----:B------:R-:W1:Y:S04]  /*2470*/  LDSM.16.M88.4 R48, [R192+0x6100] ;  /* 0x00610000c030783b */ /* 0x000e680000000200 */
[----:B----4-:R-:W-:Y:S03]  /*2480*/  LDSM.16.M88.4 R68, [R184] ;  /* 0x00000000b844783b */ /* 0x010fe60000000200 */
[C---:B---3--:R-:W-:Y:S08]  /*2490*/  HMMA.16816.F32.BF16 R32, R12.reuse, R44, R32 ;  /* 0x0000002c0c20723c */ /* 0x048ff00000041820 */
[C---:B------:R-:W-:Y:S01]  /*24a0*/  HMMA.16816.F32.BF16 R28, R12.reuse, R46, R28 ;  /* 0x0000002e0c1c723c */ /* 0x040fe2000004181c */
[----:B------:R-:W2:Y:S07]  /*24b0*/  LDSM.16.M88.4 R44, [R192+0x6900] ;  /* 0x00690000c02c783b */ /* 0x000eae0000000200 */
[C---:B------:R-:W-:Y:S08]  /*24c0*/  HMMA.16816.F32.BF16 R24, R12.reuse, R8, R24 ;  /* 0x000000080c18723c */ /* 0x040ff00000041818 */
[C---:B------:R-:W-:Y:S01]  /*24d0*/  HMMA.16816.F32.BF16 R20, R12.reuse, R10, R20 ;  /* 0x0000000a0c14723c */ /* 0x040fe20000041814 */
[----:B------:R-:W3:Y:S07]  /*24e0*/  LDSM.16.M88.4 R8, [R192+0x7100] ;  /* 0x00710000c008783b */ /* 0x000eee0000000200 */
[C---:B------:R-:W-:Y:S08]  /*24f0*/  HMMA.16816.F32.BF16 R16, R12.reuse, R52, R16 ;  /* 0x000000340c10723c */ /* 0x040ff00000041810 */
[C---:B------:R-:W-:Y:S01]  /*2500*/  HMMA.16816.F32.BF16 R64, R12.reuse, R54, R64 ;  /* 0x000000360c40723c */ /* 0x040fe20000041840 */
[----:B------:R-:W-:Y:S07]  /*2510*/  LDSM.16.M88.4 R52, [R184+0x800] ;  /* 0x00080000b834783b */ /* 0x000fee0000000200 */
[C---:B------:R-:W-:Y:S08]  /*2520*/  HMMA.16816.F32.BF16 R60, R12.reuse, R36, R60 ;  /* 0x000000240c3c723c */ /* 0x040ff0000004183c */
[----:B------:R-:W-:Y:S01]  /*2530*/  HMMA.16816.F32.BF16 R40, R12, R38, R40 ;  /* 0x000000260c28723c */ /* 0x000fe20000041828 */
[----:B------:R-:W4:Y:S04]  /*2540*/  LDSM.16.M88.4 R36, [R191+0xc100] ;  /* 0x00c10000bf24783b */ /* 0x000f280000000200 */
[----:B------:R-:W5:Y:S03]  /*2550*/  LDSM.16.M88.4 R12, [R184+0x1000] ;  /* 0x00100000b80c783b */ /* 0x000f660000000200 */
[C---:B-1----:R-:W-:Y:S08]  /*2560*/  HMMA.16816.F32.BF16 R32, R56.reuse, R48, R32 ;  /* 0x000000303820723c */ /* 0x042ff00000041820 */
[C---:B------:R-:W-:Y:S01]  /*2570*/  HMMA.16816.F32.BF16 R28, R56.reuse, R50, R28 ;  /* 0x00000032381c723c */ /* 0x040fe2000004181c */
[----:B------:R-:W1:Y:S07]  /*2580*/  LDSM.16.M88.4 R48, [R184+0x1800] ;  /* 0x00180000b830783b */ /* 0x000e6e0000000200 */
[C---:B--2---:R-:W-:Y:S08]  /*2590*/  HMMA.16816.F32.BF16 R24, R56.reuse, R44, R24 ;  /* 0x0000002c3818723c */ /* 0x044ff00000041818 */
[C---:B------:R-:W-:Y:S01]  /*25a0*/  HMMA.16816.F32.BF16 R20, R56.reuse, R46, R20 ;  /* 0x0000002e3814723c */ /* 0x040fe20000041814 */
[----:B------:R-:W-:Y:S07]  /*25b0*/  LDSM.16.M88.4 R44, [R197+0x8100] ;  /* 0x00810000c52c783b */ /* 0x000fee0000000200 */
[C---:B---3--:R-:W-:Y:S08]  /*25c0*/  HMMA.16816.F32.BF16 R16, R56.reuse, R8, R16 ;  /* 0x000000083810723c */ /* 0x048ff00000041810 */
[C---:B------:R-:W-:Y:S01]  /*25d0*/  HMMA.16816.F32.BF16 R64, R56.reuse, R10, R64 ;  /* 0x0000000a3840723c */ /* 0x040fe20000041840 */
[----:B------:R-:W2:Y:S07]  /*25e0*/  LDSM.16.M88.4 R8, [R198+0x10100] ;  /* 0x01010000c608783b */ /* 0x000eae0000000200 */
[C---:B------:R-:W-:Y:S08]  /*25f0*/  HMMA.16816.F32.BF16 R60, R56.reuse, R72, R60 ;  /* 0x00000048383c723c */ /* 0x040ff0000004183c */
[----:B------:R-:W-:Y:S01]  /*2600*/  HMMA.16816.F32.BF16 R56, R56, R74, R40 ;  /* 0x0000004a3838723c */ /* 0x000fe20000041828 */
[----:B------:R-:W3:Y:S04]  /*2610*/  LDSM.16.M88.4 R40, [R197+0x8900] ;  /* 0x00890000c528783b */ /* 0x000ee80000000200 */
[----:B------:R-:W-:Y:S03]  /*2620*/  LDSM.16.M88.4 R72, [R193+0x10100] ;  /* 0x01010000c148783b */ /* 0x000fe60000000200 */
[C---:B----4-:R-:W-:Y:S08]  /*2630*/  HMMA.16816.F32.BF16 R32, R36.reuse, R68, R32 ;  /* 0x000000442420723c */ /* 0x050ff00000041820 */
[C---:B------:R-:W-:Y:S01]  /*2640*/  HMMA.16816.F32.BF16 R28, R36.reuse, R70, R28 ;  /* 0x00000046241c723c */ /* 0x040fe2000004181c */
[----:B------:R-:W-:Y:S07]  /*2650*/  LDSM.16.M88.4 R68, [R197+0x9900] ;  /* 0x00990000c544783b */ /* 0x000fee0000000200 */
[C---:B------:R-:W-:Y:S08]  /*2660*/  HMMA.16816.F32.BF16 R24, R36.reuse, R52, R24 ;  /* 0x000000342418723c */ /* 0x040ff00000041818 */
[C---:B------:R-:W-:Y:S01]  /*2670*/  HMMA.16816.F32.BF16 R20, R36.reuse, R54, R20 ;  /* 0x000000362414723c */ /* 0x040fe20000041814 */
[----:B------:R-:W-:Y:S07]  /*2680*/  LDSM.16.M88.4 R52, [R196+0x2000] ;  /* 0x00200000c434783b */ /* 0x000fee0000000200 */
[C---:B-----5:R-:W-:Y:S08]  /*2690*/  HMMA.16816.F32.BF16 R16, R36.reuse, R12, R16 ;  /* 0x0000000c2410723c */ /* 0x060ff00000041810 */
[C---:B------:R-:W-:Y:S01]  /*26a0*/  HMMA.16816.F32.BF16 R64, R36.reuse, R14, R64 ;  /* 0x0000000e2440723c */ /* 0x040fe20000041840 */
[----:B------:R-:W4:Y:S07]  /*26b0*/  LDSM.16.M88.4 R12, [R197+0x9100] ;  /* 0x00910000c50c783b */ /* 0x000f2e0000000200 */
[C---:B-1----:R-:W-:Y:S08]  /*26c0*/  HMMA.16816.F32.BF16 R60, R36.reuse, R48, R60 ;  /* 0x00000030243c723c */ /* 0x042ff0000004183c */
[----:B------:R-:W-:Y:S01]  /*26d0*/  HMMA.16816.F32.BF16 R56, R36, R50, R56 ;  /* 0x000000322438723c */ /* 0x000fe20000041838 */
[----:B------:R-:W1:Y:S04]  /*26e0*/  LDSM.16.M88.4 R36, [R194+0x10100] ;  /* 0x01010000c224783b */ /* 0x000e680000000200 */
[----:B------:R-:W5:Y:S03]  /*26f0*/  LDSM.16.M88.4 R48, [R196+0x2800] ;  /* 0x00280000c430783b */ /* 0x000f660000000200 */
[C---:B--2---:R-:W-:Y:S08]  /*2700*/  HMMA.16816.F32.BF16 R32, R8.reuse, R44, R32 ;  /* 0x0000002c0820723c */ /* 0x044ff00000041820 */
[C---:B------:R-:W-:Y:S01]  /*2710*/  HMMA.16816.F32.BF16 R28, R8.reuse, R46, R28 ;  /* 0x0000002e081c723c */ /* 0x040fe2000004181c */
[----:B------:R-:W2:Y:S07]  /*2720*/  LDSM.16.M88.4 R44, [R196+0x3000] ;  /* 0x00300000c42c783b */ /* 0x000eae0000000200 */
[C---:B---3--:R-:W-:Y:S08]  /*2730*/  HMMA.16816.F32.BF16 R24, R8.reuse, R40, R24 ;  /* 0x000000280818723c */ /* 0x048ff00000041818 */
[C---:B------:R-:W-:Y:S01]  /*2740*/  HMMA.16816.F32.BF16 R20, R8.reuse, R42, R20 ;  /* 0x0000002a0814723c */ /* 0x040fe20000041814 */
[----:B------:R-:W3:Y:S07]  /*2750*/  LDSM.16.M88.4 R40, [R196+0x3800] ;  /* 0x00380000c428783b */ /* 0x000eee0000000200 */
[C---:B----4-:R-:W-:Y:S08]  /*2760*/  HMMA.16816.F32.BF16 R16, R8.reuse, R12, R16 ;  /* 0x0000000c0810723c */ /* 0x050ff00000041810 */
[C---:B------:R-:W-:Y:S01]  /*2770*/  HMMA.16816.F32.BF16 R64, R8.reuse, R14, R64 ;  /* 0x0000000e0840723c */ /* 0x040fe20000041840 */
[----:B------:R-:W4:Y:S07]  /*2780*/  LDSM.16.M88.4 R12, [R192+0x8100] ;  /* 0x00810000c00c783b */ /* 0x000f2e0000000200 */
[C---:B------:R-:W-:Y:S08]  /*2790*/  HMMA.16816.F32.BF16 R60, R8.reuse, R68, R60 ;  /* 0x00000044083c723c */ /* 0x040ff0000004183c */
[----:B------:R-:W-:Y:S01]  /*27a0*/  HMMA.16816.F32.BF16 R56, R8, R70, R56 ;  /* 0x000000460838723c */ /* 0x000fe20000041838 */
[----:B------:R-:W3:Y:S04]  /*27b0*/  LDSM.16.M88.4 R8, [R192+0x8900] ;  /* 0x00890000c008783b */ /* 0x000ee80000000200 */
[----:B------:R-:W3:Y:S03]  /*27c0*/  LDSM.16.M88.4 R68, [R192+0x9900] ;  /* 0x00990000c044783b */ /* 0x000ee60000000200 */
[C---:B-1----:R-:W-:Y:S08]  /*27d0*/  HMMA.16816.F32.BF16 R32, R36.reuse, R52, R32 ;  /* 0x000000342420723c */ /* 0x042ff00000041820 */
[C---:B------:R-:W-:Y:S01]  /*27e0*/  HMMA.16816.F32.BF16 R28, R36.reuse, R54, R28 ;  /* 0x00000036241c723c */ /* 0x040fe2000004181c */
[----:B------:R-:W-:Y:S07]  /*27f0*/  LDSM.16.M88.4 R52, [R191+0x10100] ;  /* 0x01010000bf34783b */ /* 0x000fee0000000200 */
[C---:B-----5:R-:W-:Y:S08]  /*2800*/  HMMA.16816.F32.BF16 R24, R36.reuse, R48, R24 ;  /* 0x000000302418723c */ /* 0x060ff00000041818 */
[C---:B------:R-:W-:Y:S01]  /*2810*/  HMMA.16816.F32.BF16 R20, R36.reuse, R50, R20 ;  /* 0x000000322414723c */ /* 0x040fe20000041814 */
[----:B------:R-:W1:Y:S07]  /*2820*/  LDSM.16.M88.4 R48, [R184+0x2000] ;  /* 0x00200000b830783b */ /* 0x000e6e0000000200 */
[C---:B--2---:R-:W-:Y:S08]  /*2830*/  HMMA.16816.F32.BF16 R16, R36.reuse, R44, R16 ;  /* 0x0000002c2410723c */ /* 0x044ff00000041810 */
[C---:B------:R-:W-:Y:S01]  /*2840*/  HMMA.16816.F32.BF16 R64, R36.reuse, R46, R64 ;  /* 0x0000002e2440723c */ /* 0x040fe20000041840 */
[----:B------:R-:W2:Y:S07]  /*2850*/  LDSM.16.M88.4 R44, [R184+0x2800] ;  /* 0x00280000b82c783b */ /* 0x000eae0000000200 */
[C---:B---3--:R-:W-:Y:S08]  /*2860*/  HMMA.16816.F32.BF16 R60, R36.reuse, R40, R60 ;  /* 0x00000028243c723c */ /* 0x048ff0000004183c */
[----:B------:R-:W-:Y:S01]  /*2870*/  HMMA.16816.F32.BF16 R56, R36, R42, R56 ;  /* 0x0000002a2438723c */ /* 0x000fe20000041838 */
[----:B------:R-:W3:Y:S04]  /*2880*/  LDSM.16.M88.4 R40, [R184+0x3000] ;  /* 0x00300000b828783b */ /* 0x000ee80000000200 */
[----:B------:R-:W5:Y:S03]  /*2890*/  LDSM.16.M88.4 R36, [R184+0x3800] ;  /* 0x00380000b824783b */ /* 0x000f660000000200 */
[C---:B----4-:R-:W-:Y:S08]  /*28a0*/  HMMA.16816.F32.BF16 R32, R72.reuse, R12, R32 ;  /* 0x0000000c4820723c */ /* 0x050ff00000041820 */
[C---:B------:R-:W-:Y:S01]  /*28b0*/  HMMA.16816.F32.BF16 R28, R72.reuse, R14, R28 ;  /* 0x0000000e481c723c */ /* 0x040fe2000004181c */
[----:B------:R-:W-:Y:S07]  /*28c0*/  LDSM.16.M88.4 R12, [R198+0x14100] ;  /* 0x01410000c60c783b */ /* 0x000fee0000000200 */
[C---:B------:R-:W-:Y:S08]  /*28d0*/  HMMA.16816.F32.BF16 R24, R72.reuse, R8, R24 ;  /* 0x000000084818723c */ /* 0x040ff00000041818 */
[C---:B------:R-:W-:Y:S01]  /*28e0*/  HMMA.16816.F32.BF16 R20, R72.reuse, R10, R20 ;  /* 0x0000000a4814723c */ /* 0x040fe20000041814 */
[----:B------:R-:W4:Y:S07]  /*28f0*/  LDSM.16.M88.4 R8, [R197+0xa100] ;  /* 0x00a10000c508783b */ /* 0x000f2e0000000200 */
[C---:B------:R-:W-:Y:S08]  /*2900*/  HMMA.16816.F32.BF16 R16, R72.reuse, R76, R16 ;  /* 0x0000004c4810723c */ /* 0x040ff00000041810 */
[C---:B------:R-:W-:Y:S08]  /*2910*/  HMMA.16816.F32.BF16 R64, R72.reuse, R78, R64 ;  /* 0x0000004e4840723c */ /* 0x040ff00000041840 */
[C---:B------:R-:W-:Y:S08]  /*2920*/  HMMA.16816.F32.BF16 R60, R72.reuse, R68, R60 ;  /* 0x00000044483c723c */ /* 0x040ff0000004183c */
[----:B------:R-:W-:Y:S01]  /*2930*/  HMMA.16816.F32.BF16 R72, R72, R70, R56 ;  /* 0x000000464848723c */ /* 0x000fe20000041838 */
[----:B------:R-:W4:Y:S04]  /*2940*/  LDSM.16.M88.4 R68, [R197+0xa900] ;  /* 0x00a90000c544783b */ /* 0x000f280000000200 */
[----:B------:R-:W4:Y:S03]  /*2950*/  LDSM.16.M88.4 R56, [R197+0xb100] ;  /* 0x00b10000c538783b */ /* 0x000f260000000200 */
        /* <DEDUP_REMOVED lines=9> */
[C---:B-----5:R-:W-:Y:S08]  /*29f0*/  HMMA.16816.F32.BF16 R60, R52.reuse, R36, R60 ;  /* 0x00000024343c723c */ /* 0x060ff0000004183c */
[----:B------:R-:W-:Y:S01]  /*2a00*/  HMMA.16816.F32.BF16 R72, R52, R38, R72 ;  /* 0x000000263448723c */ /* 0x000fe20000041848 */
[----:B------:R-:W3:Y:S04]  /*2a10*/  LDSM.16.M88.4 R52, [R196+0x4800] ;  /* 0x00480000c434783b */ /* 0x000ee80000000200 */
[----:B------:R-:W-:Y:S03]  /*2a20*/  LDSM.16.M88.4 R36, [R196+0x5000] ;  /* 0x00500000c424783b */ /* 0x000fe60000000200 */
[C---:B----4-:R-:W-:Y:S08]  /*2a30*/  HMMA.16816.F32.BF16 R32, R12.reuse, R8, R32 ;  /* 0x000000080c20723c */ /* 0x050ff00000041820 */
[C---:B------:R-:W-:Y:S01]  /*2a40*/  HMMA.16816.F32.BF16 R28, R12.reuse, R10, R28 ;  /* 0x0000000a0c1c723c */ /* 0x040fe2000004181c */
[----:B------:R-:W4:Y:S07]  /*2a50*/  LDSM.16.M88.4 R8, [R196+0x5800] ;  /* 0x00580000c408783b */ /* 0x000f2e0000000200 */
[C---:B------:R-:W-:Y:S08]  /*2a60*/  HMMA.16816.F32.BF16 R24, R12.reuse, R68, R24 ;  /* 0x000000440c18723c */ /* 0x040ff00000041818 */
[C---:B------:R-:W-:Y:S08]  /*2a70*/  HMMA.16816.F32.BF16 R20, R12.reuse, R70, R20 ;  /* 0x000000460c14723c */ /* 0x040ff00000041814 */
[C---:B------:R-:W-:Y:S08]  /*2a80*/  HMMA.16816.F32.BF16 R16, R12.reuse, R56, R16 ;  /* 0x000000380c10723c */ /* 0x040ff00000041810 */
[C---:B------:R-:W-:Y:S01]  /*2a90*/  HMMA.16816.F32.BF16 R64, R12.reuse, R58, R64 ;  /* 0x0000003a0c40723c */ /* 0x040fe20000041840 */
[----:B------:R-:W-:Y:S07]  /*2aa0*/  LDSM.16.M88.4 R56, [R191+0x14100] ;  /* 0x01410000bf38783b */ /* 0x000fee0000000200 */
[C---:B-1----:R-:W-:Y:S08]  /*2ab0*/  HMMA.16816.F32.BF16 R60, R12.reuse, R48, R60 ;  /* 0x000000300c3c723c */ /* 0x042ff0000004183c */
[----:B------:R-:W-:Y:S01]  /*2ac0*/  HMMA.16816.F32.BF16 R72, R12, R50, R72 ;  /* 0x000000320c48723c */ /* 0x000fe20000041848 */
[----:B------:R-:W-:Y:S04]  /*2ad0*/  LDSM.16.M88.4 R12, [R192+0xa100] ;  /* 0x00a10000c00c783b */ /* 0x000fe80000000200 */
[----:B------:R-:W-:Y:S03]  /*2ae0*/  LDSM.16.M88.4 R48, [R192+0xb100] ;  /* 0x00b10000c030783b */ /* 0x000fe60000000200 */
[C---:B--2---:R-:W-:Y:S08]  /*2af0*/  HMMA.16816.F32.BF16 R32, R44.reuse, R40, R32 ;  /* 0x000000282c20723c */ /* 0x044ff00000041820 */
[C---:B------:R-:W-:Y:S01]  /*2b00*/  HMMA.16816.F32.BF16 R28, R44.reuse, R42, R28 ;  /* 0x0000002a2c1c723c */ /* 0x040fe2000004181c */
[----:B------:R-:W1:Y:S07]  /*2b10*/  LDSM.16.M88.4 R40, [R193+0x14100] ;  /* 0x01410000c128783b */ /* 0x000e6e0000000200 */
[C---:B---3--:R-:W-:Y:S08]  /*2b20*/  HMMA.16816.F32.BF16 R24, R44.reuse, R52, R24 ;  /* 0x000000342c18723c */ /* 0x048ff00000041818 */
[C---:B------:R-:W-:Y:S01]  /*2b30*/  HMMA.16816.F32.BF16 R20, R44.reuse, R54, R20 ;  /* 0x000000362c14723c */ /* 0x040fe20000041814 */
[----:B------:R-:W2:Y:S07]  /*2b40*/  LDSM.16.M88.4 R52, [R192+0xa900] ;  /* 0x00a90000c034783b */ /* 0x000eae0000000200 */
[C---:B----4-:R-:W-:Y:S01]  /*2b50*/  HMMA.16816.F32.BF16 R68, R44.reuse, R8, R60 ;  /* 0x000000082c44723c */ /* 0x050fe2000004183c */
[----:B------:R-:W-:Y:S07]  /*2b60*/  LDSM.16.M88.4 R60, [R184+0x4000] ;  /* 0x00400000b83c783b */ /* 0x000fee0000000200 */
[C---:B------:R-:W-:Y:S01]  /*2b70*/  HMMA.16816.F32.BF16 R72, R44.reuse, R10, R72 ;  /* 0x0000000a2c48723c */ /* 0x040fe20000041848 */
[----:B------:R-:W3:Y:S07]  /*2b80*/  LDSM.16.M88.4 R8, [R184+0x4800] ;  /* 0x00480000b808783b */ /* 0x000eee0000000200 */
[C---:B------:R-:W-:Y:S08]  /*2b90*/  HMMA.16816.F32.BF16 R16, R44.reuse, R36, R16 ;  /* 0x000000242c10723c */ /* 0x040ff00000041810 */
[----:B------:R-:W-:Y:S01]  /*2ba0*/  HMMA.16816.F32.BF16 R64, R44, R38, R64 ;  /* 0x000000262c40723c */ /* 0x000fe20000041840 */
[----:B------:R-:W4:Y:S07]  /*2bb0*/  LDSM.16.M88.4 R36, [R192+0xb900] ;  /* 0x00b90000c024783b */ /* 0x000f2e0000000200 */
[C---:B-1----:R-:W-:Y:S08]  /*2bc0*/  HMMA.16816.F32.BF16 R32, R40.reuse, R12, R32 ;  /* 0x0000000c2820723c */ /* 0x042ff00000041820 */
[C---:B------:R-:W-:Y:S01]  /*2bd0*/  HMMA.16816.F32.BF16 R28, R40.reuse, R14, R28 ;  /* 0x0000000e281c723c */ /* 0x040fe2000004181c */
[----:B------:R-:W1:Y:S07]  /*2be0*/  LDSM.16.M88.4 R12, [R184+0x5000] ;  /* 0x00500000b80c783b */ /* 0x000e6e0000000200 */
[C---:B--2---:R-:W-:Y:S08]  /*2bf0*/  HMMA.16816.F32.BF16 R24, R40.reuse, R52, R24 ;  /* 0x000000342818723c */ /* 0x044ff00000041818 */
[C---:B------:R-:W-:Y:S08]  /*2c00*/  HMMA.16816.F32.BF16 R20, R40.reuse, R54, R20 ;  /* 0x000000362814723c */ /* 0x040ff00000041814 */
[----:B------:R-:W-:Y:S08]  /*2c10*/  HMMA.16816.F32.BF16 R16, R40, R48, R16 ;  /* 0x000000302810723c */ /* 0x000ff00000041810 */
[----:B---3--:R-:W-:Y:S07]  /*2c20*/  HMMA.16816.F32.BF16 R24, R56, R8, R24 ;  /* 0x000000083818723c */ /* 0x008fee0000041818 */
[C---:B------:R-:W-:Y:S01]  /*2c30*/  IMAD.IADD R8, R80.reuse, 0x1, -R81 ;  /* 0x0000000150087824 */ /* 0x040fe200078e0a51 */
[----:B------:R-:W-:Y:S01]  /*2c40*/  HMMA.16816.F32.BF16 R64, R40, R50, R64 ;  /* 0x000000322840723c */ /* 0x000fe20000041840 */
[----:B------:R-:W-:-:S03]  /*2c50*/  IMAD.IADD R80, R80, 0x1, -R83 ;  /* 0x0000000150507824 */ /* 0x000fc600078e0a53 */
[----:B------:R-:W-:-:S04]  /*2c60*/  SHF.R.S32.HI R9, RZ, 0x1f, R8 ;  /* 0x0000001fff097819 */ /* 0x000fc80000011408 */
[----:B----4-:R-:W-:Y:S01]  /*2c70*/  HMMA.16816.F32.BF16 R68, R40, R36, R68 ;  /* 0x000000242844723c */ /* 0x010fe20000041844 */
[----:B------:R-:W-:Y:S01]  /*2c80*/  LEA.HI R0, R9, R8, RZ, 0x2 ;  /* 0x0000000809007211 */ /* 0x000fe200078f10ff */
[----:B------:R-:W-:-:S03]  /*2c90*/  IMAD.U32 R9, RZ, RZ, UR12 ;  /* 0x0000000cff097e24 */ /* 0x000fc6000f8e00ff */
[----:B------:R-:W-:-:S03]  /*2ca0*/  LOP3.LUT R205, R0, 0x7ffffffc, RZ, 0xc0, !PT ;  /* 0x7ffffffc00cd7812 */ /* 0x000fc600078ec0ff */
[----:B------:R-:W-:Y:S01]  /*2cb0*/  HMMA.16816.F32.BF16 R72, R40, R38, R72 ;  /* 0x000000262848723c */ /* 0x000fe20000041848 */
[----:B------:R-:W2:Y:S01]  /*2cc0*/  LDSM.16.M88.4 R36, [R184+0x5800] ;  /* 0x00580000b824783b */ /* 0x000ea20000000200 */
[----:B------:R-:W-:-:S04]  /*2cd0*/  DEPBAR.LE SB0, 0x0 ;  /* 0x000080000000791a */ /* 0x000fc80000000000 */
[----:B------:R-:W-:Y:S02]  /*2ce0*/  IMAD.IADD R205, R8, 0x1, -R205 ;  /* 0x0000000108cd7824 */ /* 0x000fe400078e0acd */
[----:B------:R-:W-:Y:S01]  /*2cf0*/  @P5 IMAD.WIDE.U32 R40, R5, UR5, R208 ;  /* 0x0000000505285c25 */ /* 0x000fe2000f8e00d0 */
[----:B------:R-:W-:Y:S01]  /*2d00*/  LEA.HI R5, R80, R80, RZ, 0x1 ;  /* 0x0000005050057211 */ /* 0x000fe200078f08ff */
[----:B------:R-:W-:Y:S01]  /*2d10*/  @UP0 UIMAD UR5, UR20, UR5, URZ ;  /* 0x00000005140502a4 */ /* 0x000fe2000f8e023f */
[----:B------:R-:W-:Y:S01]  /*2d20*/  HMMA.16816.F32.BF16 R20, R56, R10, R20 ;  /* 0x0000000a3814723c */ /* 0x000fe20000041814 */
[----:B------:R-:W-:Y:S01]  /*2d30*/  IMAD.SHL.U32 R205, R205, 0x2, RZ ;  /* 0x00000002cdcd7824 */ /* 0x000fe200078e00ff */
[----:B------:R-:W-:Y:S01]  /*2d40*/  LOP3.LUT R5, R5, 0x1ffffffe, RZ, 0xc0, !PT ;  /* 0x1ffffffe05057812 */ /* 0x000fe200078ec0ff */
[----:B------:R-:W-:-:S04]  /*2d50*/  @UP0 UIMAD UR4, UR4, UR21, UR5 ;  /* 0x00000015040402a4 */ /* 0x000fc8000f8e0205 */
[----:B------:R-:W-:Y:S01]  /*2d60*/  IMAD.IADD R204, R80, 0x1, -R5 ;  /* 0x0000000150cc7824 */ /* 0x000fe200078e0a05 */
[C---:B-1----:R-:W-:Y:S01]  /*2d70*/  HMMA.16816.F32.BF16 R16, R56.reuse, R12, R16 ;  /* 0x0000000c3810723c */ /* 0x042fe20000041810 */
[----:B------:R-:W-:Y:S02]  /*2d80*/  @P5 LEA R10, P0, R40, c[0x0][0x1c8], 0x1 ;  /* 0x00007200280a5a11 */ /* 0x000fe400078008ff */
[----:B------:R-:W-:Y:S01]  /*2d90*/  @P5 IADD3 R5, R41, UR4, RZ ;  /* 0x0000000429055c10 */ /* 0x000fe2000fffe0ff */
[----:B------:R-:W-:Y:S02]  /*2da0*/  ULDC UR4, c[0x0][0x1d0] ;  /* 0x0000740000047ab9 */ /* 0x000fe40000000800 */
[----:B------:R-:W-:Y:S01]  /*2db0*/  UIADD3 UR4, -UR14, UR4, UR19 ;  /* 0x000000040e047290 */ /* 0x000fe2000fffe113 */
[----:B------:R-:W-:Y:S01]  /*2dc0*/  LEA.HI.SX32 R12, R0, UR7, 0x1e ;  /* 0x00000007000c7c11 */ /* 0x000fe2000f8ff2ff */
[C---:B------:R-:W-:Y:S01]  /*2dd0*/  HMMA.16816.F32.BF16 R32, R56.reuse, R60, R32 ;  /* 0x0000003c3820723c */ /* 0x040fe20000041820 */
[----:B------:R-:W-:Y:S01]  /*2de0*/  @P5 LEA.HI.X R11, R40, c[0x0][0x1cc], R5, 0x1, P0 ;  /* 0x00007300280b5a11 */ /* 0x000fe200000f0c05 */
[----:B------:R-:W-:Y:S01]  /*2df0*/  IMAD.U32 R5, RZ, RZ, UR12 ;  /* 0x0000000cff057e24 */ /* 0x000fe2000f8e00ff */
[----:B------:R-:W-:Y:S01]  /*2e00*/  PLOP3.LUT P0, PT, PT, PT, UP2, 0x80, 0x0 ;  /* 0x000000000000781c */ /* 0x000fe20003f0f028 */
[----:B------:R-:W-:Y:S01]  /*2e10*/  IMAD R7, R7, 0x10, R12 ;  /* 0x0000001007077824 */ /* 0x000fe200078e020c */
[----:B------:R-:W-:Y:S01]  /*2e20*/  BAR.SYNC.DEFER_BLOCKING 0x0 ;  /* 0x0000000000007b1d */ /* 0x000fe20000010000 */
[----:B------:R-:W-:Y:S01]  /*2e30*/  IMAD.U32 R8, RZ, RZ, UR4 ;  /* 0x00000004ff087e24 */ /* 0x000fe2000f8e00ff */
[----:B------:R-:W-:Y:S01]  /*2e40*/  @P5 LEA R12, P6, R5, R10, 0x1 ;  /* 0x0000000a050c5211 */ /* 0x000fe200078c08ff */
[----:B------:R-:W-:Y:S01]  /*2e50*/  IMAD R204, R204, 0x8, R7 ;  /* 0x00000008cccc7824 */ /* 0x000fe200078e0207 */
[----:B------:R-:W-:Y:S01]  /*2e60*/  HMMA.16816.F32.BF16 R28, R56, R62, R28 ;  /* 0x0000003e381c723c */ /* 0x000fe2000004181c */
[----:B------:R-:W-:Y:S01]  /*2e70*/  IMAD.U32 R7, RZ, RZ, UR11 ;  /* 0x0000000bff077e24 */ /* 0x000fe2000f8e00ff */
[----:B------:R-:W-:Y:S01]  /*2e80*/  ULDC UR14, c[0x0][0x324] ;  /* 0x0000c900000e7ab9 */ /* 0x000fe20000000800 */
[----:B------:R-:W-:Y:S01]  /*2e90*/  @P4 IMAD.HI.U32 R5, R204, c[0x0][0x2c8], RZ ;  /* 0x0000b200cc054a27 */ /* 0x000fe200078e00ff */
[----:B------:R-:W-:-:S02]  /*2ea0*/  ULOP3.LUT UR14, URZ, UR14, URZ, 0x33, !UPT ;  /* 0x0000000e3f0e7292 */ /* 0x000fc4000f8e333f */
[----:B------:R-:W-:Y:S01]  /*2eb0*/  @P5 LEA.HI.X R13, R9, R11, R7, 0x1, P6 ;  /* 0x0000000b090d5211 */ /* 0x000fe200030f0c07 */
[----:B------:R-:W-:Y:S01]  /*2ec0*/  IMAD.MOV.U32 R0, RZ, RZ, R204 ;  /* 0x000000ffff007224 */ /* 0x000fe200078e00cc */
[----:B------:R-:W-:Y:S01]  /*2ed0*/  @P0 SHF.R.U32.HI R0, RZ, c[0x0][0x2cc], R5 ;  /* 0x0000b300ff000a19 */ /* 0x000fe20000011605 */
[----:B------:R-:W-:Y:S01]  /*2ee0*/  HMMA.16816.F32.BF16 R64, R56, R14, R64 ;  /* 0x0000000e3840723c */ /* 0x000fe20000041840 */
[----:B------:R-:W-:-:S03]  /*2ef0*/  PLOP3.LUT P0, PT, PT, PT, UP1, 0x40, 0x0 ;  /* 0x000000000000781c */ /* 0x000fc60003f0e818 */
[----:B------:R-:W1:Y:S04]  /*2f00*/  SHFL.IDX PT, R5, R0, RZ, 0x1c1f ;  /* 0x001c1fff00057589 */ /* 0x000e6800000e0000 */
[C---:B--2---:R-:W-:Y:S01]  /*2f10*/  HMMA.16816.F32.BF16 R68, R56.reuse, R36, R68 ;  /* 0x000000243844723c */ /* 0x044fe20000041844 */
[----:B------:R-:W-:Y:S01]  /*2f20*/  @!PT LDS RZ, [RZ] ;  /* 0x00000000fffff984 */ /* 0x000fe20000000800 */
[----:B------:R-:W-:Y:S01]  /*2f30*/  @!PT LDS RZ, [RZ] ;  /* 0x00000000fffff984 */ /* 0x000fe20000000800 */
[----:B------:R2:W-:Y:S04]  /*2f40*/  @P5 LDGSTS.E.BYPASS.LTC128B.128 [R199+0x6100], [R10.64], !P3 ;  /* 0x061000000ac75fae */ /* 0x0005e8000d901d50 */
[----:B------:R2:W-:Y:S03]  /*2f50*/  @P5 LDGSTS.E.BYPASS.LTC128B.128 [R199+0x8100], [R10.64+0x80], !P2 ;  /* 0x081000800ac75fae */ /* 0x0005e6000d101d50 */
[----:B------:R-:W-:Y:S01]  /*2f60*/  HMMA.16816.F32.BF16 R72, R56, R38, R72 ;  /* 0x000000263848723c */ /* 0x000fe20000041848 */
[----:B------:R2:W-:Y:S04]  /*2f70*/  @P5 LDGSTS.E.BYPASS.LTC128B.128 [R199+0xa100], [R10.64+0x100], !P1 ;  /* 0x0a1001000ac75fae */ /* 0x0005e8000c901d50 */
[----:B------:R1:W-:Y:S04]  /*2f80*/  @P5 LDGSTS.E.BYPASS.LTC128B.128 [R199+0x7100], [R12.64], !P3 ;  /* 0x071000000cc75fae */ /* 0x0003e8000d901d50 */
[----:B------:R1:W-:Y:S04]  /*2f90*/  @P5 LDGSTS.E.BYPASS.LTC128B.128 [R199+0x9100], [R12.64+0x80], !P2 ;  /* 0x091000800cc75fae */ /* 0x0003e8000d101d50 */
[----:B------:R1:W-:Y:S04]  /*2fa0*/  @P5 LDGSTS.E.BYPASS.LTC128B.128 [R199+0xb100], [R12.64+0x100], !P1 ;  /* 0x0b1001000cc75fae */ /* 0x0003e8000c901d50 */
[----:B------:R-:W0:Y:S01]  /*2fb0*/  LDGDEPBAR ;  /* 0x00000000000079af */ /* 0x000e220000000000 */
[----:B--2---:R-:W-:-:S02]  /*2fc0*/  IADD3 R10, R8, -c[0x0][0x168], -R205 ;  /* 0x80005a00080a7a10 */ /* 0x004fc40007ffe8cd */
[----:B------:R-:W-:Y:S02]  /*2fd0*/  IADD3 R8, -R205, c[0x0][0x1d0], -R6 ;  /* 0x00007400cd087a10 */ /* 0x000fe40007ffe906 */
[C---:B------:R-:W-:Y:S02]  /*2fe0*/  IADD3 R11, R10.reuse, c[0x0][0x328], RZ ;  /* 0x0000ca000a0b7a10 */ /* 0x040fe40007ffe0ff */
[----:B------:R-:W-:-:S03]  /*2ff0*/  IADD3 R10, R10, UR14, RZ ;  /* 0x0000000e0a0a7c10 */ /* 0x000fc6000fffe0ff */
[--C-:B-1----:R-:W-:Y:S02]  /*3000*/  IMAD.IADD R13, R11, 0x1, R5.reuse ;  /* 0x000000010b0d7824 */ /* 0x102fe400078e0205 */
[----:B------:R-:W-:-:S03]  /*3010*/  IMAD.IADD R12, R10, 0x1, R5 ;  /* 0x000000010a0c7824 */ /* 0x000fc600078e0205 */
[----:B------:R-:W-:Y:S01]  /*3020*/  IMNMX R13, R13, R8, PT ;  /* 0x000000080d0d7217 */ /* 0x000fe20003800200 */
[----:B------:R-:W-:Y:S05]  /*3030*/  @P0 BRA `(.L_x_351) ;  /* 0x0000018000000947 */ /* 0x000fea0003800000 */
[----:B------:R-:W-:Y:S01]  /*3040*/  IADD3 R5, R5, c[0x0][0x1d0], RZ ;  /* 0x0000740005057a10 */ /* 0x000fe20007ffe0ff */
[----:B------:R-:W-:Y:S03]  /*3050*/  BSSY B0, `(.L_x_352) ;  /* 0x0000011000007945 */ /* 0x000fe60003800000 */
[----:B------:R-:W-:-:S04]  /*3060*/  IADD3 R7, R5, -c[0x0][0x168], RZ ;  /* 0x80005a0005077a10 */ /* 0x000fc80007ffe0ff */
[----:B------:R-:W-:-:S13]  /*3070*/  ISETP.GT.AND P0, PT, R7, -0x1, PT ;  /* 0xffffffff0700780c */ /* 0x000fda0003f04270 */
[----:B------:R-:W-:Y:S05]  /*3080*/  @P0 BRA `(.L_x_353) ;  /* 0x0000008000000947 */ /* 0x000fea0003800000 */
[----:B------:R-:W-:Y:S01]  /*3090*/  ULDC UR4, c[0x0][0x32c] ;  /* 0x0000cb0000047ab9 */ /* 0x000fe20000000800 */
[----:B------:R-:W-:Y:S01]  /*30a0*/  LOP3.LUT R7, RZ, R7, RZ, 0x33, !PT ;  /* 0x00000007ff077212 */ /* 0x000fe200078e33ff */
[----:B------:R-:W-:-:S06]  /*30b0*/  UISETP.NE.AND UP0, UPT, UR19, UR4, UPT ;  /* 0x000000041300728c */ /* 0x000fcc000bf05270 */
[----:B------:R-:W-:-:S13]  /*30c0*/  PLOP3.LUT P0, PT, PT, PT, UP0, 0x80, 0x0 ;  /* 0x000000000000781c */ /* 0x000fda0003f0f008 */
[----:B------:R-:W-:-:S05]  /*30d0*/  @P0 IMAD.HI.U32 R5, R7, c[0x0][0x330], RZ ;  /* 0x0000cc0007050a27 */ /* 0x000fca00078e00ff */
[----:B------:R-:W-:-:S04]  /*30e0*/  @P0 SHF.R.U32.HI R7, RZ, c[0x0][0x334], R5 ;  /* 0x0000cd00ff070a19 */ /* 0x000fc80000011605 */
[----:B------:R-:W-:Y:S01]  /*30f0*/  LOP3.LUT R7, RZ, R7, RZ, 0x33, !PT ;  /* 0x00000007ff077212 */ /* 0x000fe200078e33ff */
[----:B------:R-:W-:Y:S05]  /*3100*/  BRA `(.L_x_354) ;  /* 0x0000005000007947 */ /* 0x000fea0003800000 */
.L_x_353:
[----:B------:R-:W-:Y:S02]  /*3110*/  ULDC UR4, c[0x0][0x32c] ;  /* 0x0000cb0000047ab9 */ /* 0x000fe40000000800 */
[----:B------:R-:W-:-:S06]  /*3120*/  UISETP.NE.AND UP0, UPT, UR19, UR4, UPT ;  /* 0x000000041300728c */ /* 0x000fcc000bf05270 */
[----:B------:R-:W-:-:S13]  /*3130*/  PLOP3.LUT P0, PT, PT, PT, UP0, 0x80, 0x0 ;  /* 0x000000000000781c */ /* 0x000fda0003f0f008 */
[----:B------:R-:W-:-:S05]  /*3140*/  @P0 IMAD.HI.U32 R5, R7, c[0x0][0x330], RZ ;  /* 0x0000cc0007050a27 */ /* 0x000fca00078e00ff */
[----:B------:R-:W-:Y:S02]  /*3150*/  @P0 SHF.R.U32.HI R7, RZ, c[0x0][0x334], R5 ;  /* 0x0000cd00ff070a19 */ /* 0x000fe40000011605 */
.L_x_354:
[----:B------:R-:W-:Y:S05]  /*3160*/  BSYNC B0 ;  /* 0x0000000000007941 */ /* 0x000fea0003800000 */
.L_x_352:
[----:B------:R-:W-:-:S04]  /*3170*/  IMAD R14, R7, c[0x0][0x32c], -R6 ;  /* 0x0000cb00070e7a24 */ /* 0x000fc800078e0a06 */
[----:B------:R-:W-:-:S05]  /*3180*/  IMAD.IADD R5, R14, 0x1, -R205 ;  /* 0x000000010e057824 */ /* 0x000fca00078e0acd */
[----:B------:R-:W-:Y:S02]  /*3190*/  IADD3 R14, R5, c[0x0][0x32c], RZ ;  /* 0x0000cb00050e7a10 */ /* 0x000fe40007ffe0ff */
[----:B------:R-:W-:Y:S02]  /*31a0*/  IMNMX R12, R12, R5, !PT ;  /* 0x000000050c0c7217 */ /* 0x000fe40007800200 */
[----:B------:R-:W-:Y:S02]  /*31b0*/  IMNMX R13, R13, R14, PT ;  /* 0x0000000e0d0d7217 */ /* 0x000fe40003800200 */
.L_x_351:
[----:B------:R-:W-:Y:S01]  /*31c0*/  ISETP.LT.AND P0, PT, RZ, UR13, PT ;  /* 0x0000000dff007c0c */ /* 0x000fe2000bf01270 */
[----:B------:R-:W1:Y:S03]  /*31d0*/  SHFL.IDX PT, R0, R0, 0x1, 0x1c1f ;  /* 0x003c1f0000007f89 */ /* 0x000e6600000e0000 */
[C---:B------:R-:W-:Y:S02]  /*31e0*/  ISETP.GT.AND P4, PT, R12.reuse, 0x1, P0 ;  /* 0x000000010c00780c */ /* 0x040fe40000784270 */
[----:B------:R-:W-:-:S02]  /*31f0*/  ISETP.GT.AND P5, PT, R12, RZ, P0 ;  /* 0x000000ff0c00720c */ /* 0x000fc400007a4270 */
[C---:B------:R-:W-:Y:S02]  /*3200*/  ISETP.LT.OR P4, PT, R13.reuse, 0x2, P4 ;  /* 0x000000020d00780c */ /* 0x040fe40002781670 */
[----:B------:R-:W-:Y:S02]  /*3210*/  ISETP.LT.OR P5, PT, R13, 0x1, P5 ;  /* 0x000000010d00780c */ /* 0x000fe40002fa1670 */
[----:B------:R-:W-:Y:S02]  /*3220*/  FSEL R33, R33, -INF , !P4 ;  /* 0xff80000021217808 */ /* 0x000fe40006000000 */
[----:B------:R-:W-:Y:S02]  /*3230*/  ISETP.GT.AND P4, PT, R12, 0x10, P0 ;  /* 0x000000100c00780c */ /* 0x000fe40000784270 */
[----:B------:R-:W-:Y:S02]  /*3240*/  FSEL R32, R32, -INF , !P5 ;  /* 0xff80000020207808 */ /* 0x000fe40006800000 */
[----:B------:R-:W-:-:S02]  /*3250*/  ISETP.LT.OR P4, PT, R13, 0x11, P4 ;  /* 0x000000110d00780c */ /* 0x000fc40002781670 */
[C---:B------:R-:W-:Y:S02]  /*3260*/  ISETP.GT.AND P6, PT, R12.reuse, 0x8, P0 ;  /* 0x000000080c00780c */ /* 0x040fe400007c4270 */
[----:B------:R-:W-:Y:S02]  /*3270*/  ISETP.GT.AND P5, PT, R12, 0x9, P0 ;  /* 0x000000090c00780c */ /* 0x000fe400007a4270 */
[----:B------:R-:W-:Y:S01]  /*3280*/  FSEL R7, R24, -INF , !P4 ;  /* 0xff80000018077808 */ /* 0x000fe20006000000 */
[----:B-1----:R-:W-:Y:S01]  /*3290*/  IMAD.IADD R11, R11, 0x1, R0 ;  /* 0x000000010b0b7824 */ /* 0x002fe200078e0200 */
[----:B------:R-:W-:Y:S02]  /*32a0*/  ISETP.GT.AND P4, PT, R12, 0x19, P0 ;  /* 0x000000190c00780c */ /* 0x000fe40000784270 */
[C---:B------:R-:W-:Y:S02]  /*32b0*/  ISETP.LT.OR P6, PT, R13.reuse, 0x9, P6 ;  /* 0x000000090d00780c */ /* 0x040fe400037c1670 */
[----:B------:R-:W-:-:S02]  /*32c0*/  ISETP.LT.OR P5, PT, R13, 0xa, P5 ;  /* 0x0000000a0d00780c */ /* 0x000fc40002fa1670 */
[----:B------:R-:W-:Y:S02]  /*32d0*/  ISETP.LT.OR P4, PT, R13, 0x1a, P4 ;  /* 0x0000001a0d00780c */ /* 0x000fe40002781670 */
[----:B------:R-:W-:Y:S02]  /*32e0*/  FSEL R9, R28, -INF , !P6 ;  /* 0xff8000001c097808 */ /* 0x000fe40007000000 */
[----:B------:R-:W-:Y:S02]  /*32f0*/  FSEL R29, R29, -INF , !P5 ;  /* 0xff8000001d1d7808 */ /* 0x000fe40006800000 */
[C---:B------:R-:W-:Y:S02]  /*3300*/  ISETP.GT.AND P6, PT, R12.reuse, 0x11, P0 ;  /* 0x000000110c00780c */ /* 0x040fe400007c4270 */
[----:B------:R-:W-:Y:S02]  /*3310*/  ISETP.GT.AND P5, PT, R12, 0x18, P0 ;  /* 0x000000180c00780c */ /* 0x000fe400007a4270 */
[----:B------:R-:W-:-:S02]  /*3320*/  FSEL R21, R21, -INF , !P4 ;  /* 0xff80000015157808 */ /* 0x000fc40006000000 */
[----:B------:R-:W-:Y:S02]  /*3330*/  ISETP.GT.AND P4, PT, R12, 0x28, P0 ;  /* 0x000000280c00780c */ /* 0x000fe40000784270 */
[C---:B------:R-:W-:Y:S02]  /*3340*/  ISETP.LT.OR P6, PT, R13.reuse, 0x12, P6 ;  /* 0x000000120d00780c */ /* 0x040fe400037c1670 */
[C---:B------:R-:W-:Y:S02]  /*3350*/  ISETP.LT.OR P5, PT, R13.reuse, 0x19, P5 ;  /* 0x000000190d00780c */ /* 0x040fe40002fa1670 */
[----:B------:R-:W-:Y:S02]  /*3360*/  ISETP.LT.OR P4, PT, R13, 0x29, P4 ;  /* 0x000000290d00780c */ /* 0x000fe40002781670 */
[----:B------:R-:W-:Y:S02]  /*3370*/  FSEL R25, R25, -INF , !P6 ;  /* 0xff80000019197808 */ /* 0x000fe40007000000 */
[----:B------:R-:W-:-:S02]  /*3380*/  FSEL R5, R20, -INF , !P5 ;  /* 0xff80000014057808 */ /* 0x000fc40006800000 */
[C---:B------:R-:W-:Y:S02]  /*3390*/  ISETP.GT.AND P6, PT, R12.reuse, 0x20, P0 ;  /* 0x000000200c00780c */ /* 0x040fe400007c4270 */
[----:B------:R-:W-:Y:S02]  /*33a0*/  ISETP.GT.AND P5, PT, R12, 0x21, P0 ;  /* 0x000000210c00780c */ /* 0x000fe400007a4270 */
[----:B------:R-:W-:Y:S02]  /*33b0*/  FSEL R161, R64, -INF , !P4 ;  /* 0xff80000040a17808 */ /* 0x000fe40006000000 */
        /* <DEDUP_REMOVED lines=9> */
[----:B------:R-:W-:Y:S02]  /*3450*/  PLOP3.LUT P4, PT, PT, PT, UP1, 0x40, 0x0 ;  /* 0x000000000000781c */ /* 0x000fe40003f8e818 */
[C---:B------:R-:W-:Y:S02]  /*3460*/  ISETP.LT.OR P6, PT, R13.reuse, 0x2a, P6 ;  /* 0x0000002a0d00780c */ /* 0x040fe400037c1670 */
[----:B------:R-:W-:Y:S02]  /*3470*/  ISETP.LT.OR P5, PT, R13, 0x31, P5 ;  /* 0x000000310d00780c */ /* 0x000fe40002fa1670 */
[----:B------:R-:W-:Y:S02]  /*3480*/  FSEL R157, R65, -INF , !P6 ;  /* 0xff800000419d7808 */ /* 0x000fe40007000000 */
[----:B------:R-:W-:Y:S02]  /*3490*/  FSEL R167, R68, -INF , !P5 ;  /* 0xff80000044a77808 */ /* 0x000fe40006800000 */
[----:B------:R-:W-:-:S02]  /*34a0*/  ISETP.GT.AND P6, PT, R12, 0x38, P0 ;  /* 0x000000380c00780c */ /* 0x000fc400007c4270 */
[----:B------:R-:W-:Y:S01]  /*34b0*/  ISETP.GT.AND P5, PT, R12, 0x39, P0 ;  /* 0x000000390c00780c */ /* 0x000fe200007a4270 */
[----:B------:R-:W-:Y:S01]  /*34c0*/  IMAD.IADD R12, R10, 0x1, R0 ;  /* 0x000000010a0c7824 */ /* 0x000fe200078e0200 */
[C---:B------:R-:W-:Y:S02]  /*34d0*/  ISETP.LT.OR P6, PT, R13.reuse, 0x39, P6 ;  /* 0x000000390d00780c */ /* 0x040fe400037c1670 */
[----:B------:R-:W-:Y:S02]  /*34e0*/  ISETP.LT.OR P5, PT, R13, 0x3a, P5 ;  /* 0x0000003a0d00780c */ /* 0x000fe40002fa1670 */
[----:B------:R-:W-:Y:S02]  /*34f0*/  IMNMX R11, R11, R8, PT ;  /* 0x000000080b0b7217 */ /* 0x000fe40003800200 */
[----:B------:R-:W-:Y:S02]  /*3500*/  FSEL R143, R72, -INF , !P6 ;  /* 0xff800000488f7808 */ /* 0x000fe40007000000 */
[----:B------:R-:W-:Y:S01]  /*3510*/  FSEL R141, R73, -INF , !P5 ;  /* 0xff800000498d7808 */ /* 0x000fe20006800000 */
        /* <DEDUP_REMOVED lines=14> */
.L_x_357:
[----:B------:R-:W-:Y:S02]  /*3600*/  ULDC UR4, c[0x0][0x32c] ;  /* 0x0000cb0000047ab9 */ /* 0x000fe40000000800 */
[----:B------:R-:W-:-:S06]  /*3610*/  UISETP.NE.AND UP0, UPT, UR19, UR4, UPT ;  /* 0x000000041300728c */ /* 0x000fcc000bf05270 */
[----:B------:R-:W-:-:S13]  /*3620*/  PLOP3.LUT P4, PT, PT, PT, UP0, 0x80, 0x0 ;  /* 0x000000000000781c */ /* 0x000fda0003f8f008 */
[----:B------:R-:W-:-:S05]  /*3630*/  @P4 IMAD.HI.U32 R0, R13, c[0x0][0x330], RZ ;  /* 0x0000cc000d004a27 */ /* 0x000fca00078e00ff */
[----:B------:R-:W-:Y:S02]  /*3640*/  @P4 SHF.R.U32.HI R13, RZ, c[0x0][0x334], R0 ;  /* 0x0000cd00ff0d4a19 */ /* 0x000fe40000011600 */
.L_x_358:
[----:B------:R-:W-:Y:S05]  /*3650*/  BSYNC B0 ;  /* 0x0000000000007941 */ /* 0x000fea0003800000 */
.L_x_356:
[----:B------:R-:W-:-:S04]  /*3660*/  IMAD R6, R13, c[0x0][0x32c], -R6 ;  /* 0x0000cb000d067a24 */ /* 0x000fc800078e0a06 */
[----:B------:R-:W-:-:S05]  /*3670*/  IMAD.IADD R13, R6, 0x1, -R205 ;  /* 0x00000001060d7824 */ /* 0x000fca00078e0acd */
[----:B------:R-:W-:Y:S02]  /*3680*/  IADD3 R0, R13, c[0x0][0x32c], RZ ;  /* 0x0000cb000d007a10 */ /* 0x000fe40007ffe0ff */
[----:B------:R-:W-:Y:S02]  /*3690*/  IMNMX R12, R12, R13, !PT ;  /* 0x0000000d0c0c7217 */ /* 0x000fe40007800200 */
[----:B------:R-:W-:Y:S02]  /*36a0*/  IMNMX R11, R11, R0, PT ;  /* 0x000000000b0b7217 */ /* 0x000fe40003800200 */
.L_x_355:
[----:B------:R-:W-:Y:S01]  /*36b0*/  ISETP.GT.AND P5, PT, R12, 0x8, P0 ;  /* 0x000000080c00780c */ /* 0x000fe200007a4270 */
[----:B------:R-:W-:Y:S01]  /*36c0*/  IMAD.SHL.U32 R195, R4, 0x2, RZ ;  /* 0x0000000204c37824 */ /* 0x000fe200078e00ff */
[----:B------:R-:W-:Y:S01]  /*36d0*/  ISETP.GT.AND P6, PT, R12, 0x10, P0 ;  /* 0x000000100c00780c */ /* 0x000fe200007c4270 */
[----:B------:R-:W-:Y:S01]  /*36e0*/  @UP2 USHF.L.U32 UR18, UR18, 0x7, URZ ;  /* 0x0000000712122899 */ /* 0x000fe2000800063f */
[----:B------:R-:W-:Y:S01]  /*36f0*/  ISETP.LT.OR P5, PT, R11, 0x9, P5 ;  /* 0x000000090b00780c */ /* 0x000fe20002fa1670 */
[--C-:B------:R-:W-:Y:S01]  /*3700*/  IMAD R189, R3, 0x2, R195.reuse ;  /* 0x0000000203bd7824 */ /* 0x100fe200078e02c3 */
[----:B------:R-:W-:Y:S01]  /*3710*/  ISETP.LT.OR P6, PT, R11, 0x11, P6 ;  /* 0x000000110b00780c */ /* 0x000fe200037c1670 */
[----:B------:R-:W-:Y:S01]  /*3720*/  LDSM.16.MT88.4 R40, [R195+0x2100] ;  /* 0x00210000c328783b */ /* 0x000fe20000004200 */
[----:B------:R-:W-:Y:S01]  /*3730*/  FSEL R30, R30, -INF , !P5 ;  /* 0xff8000001e1e7808 */ /* 0x000fe20006800000 */
[----:B------:R-:W-:Y:S01]  /*3740*/  IMAD R190, R2, 0x2, R195 ;  /* 0x0000000202be7824 */ /* 0x000fe200078e02c3 */
[----:B------:R-:W-:Y:S01]  /*3750*/  FSEL R26, R26, -INF , !P6 ;  /* 0xff8000001a1a7808 */ /* 0x000fe20007000000 */
[----:B------:R-:W-:Y:S01]  /*3760*/  LDSM.16.MT88.4 R56, [R189+0x2100] ;  /* 0x00210000bd38783b */ /* 0x000fe20000004200 */
[C---:B------:R-:W-:Y:S01]  /*3770*/  ISETP.GT.AND P5, PT, R12.reuse, 0x1, P0 ;  /* 0x000000010c00780c */ /* 0x040fe200007a4270 */
[----:B------:R-:W-:Y:S01]  /*3780*/  IMAD R188, R3, 0x2, R190 ;  /* 0x0000000203bc7824 */ /* 0x000fe200078e02be */
[C---:B------:R-:W-:Y:S01]  /*3790*/  ISETP.GT.AND P6, PT, R12.reuse, RZ, P0 ;  /* 0x000000ff0c00720c */ /* 0x040fe200007c4270 */
[----:B------:R-:W-:Y:S01]  /*37a0*/  LDSM.16.MT88.4 R124, [R195+0x100] ;  /* 0x00010000c37c783b */ /* 0x000fe20000004200 */
[----:B------:R-:W-:Y:S01]  /*37b0*/  ISETP.GT.AND P4, PT, R12, 0x9, P0 ;  /* 0x000000090c00780c */ /* 0x000fe20000784270 */
[----:B------:R-:W-:Y:S01]  /*37c0*/  ULDC.64 UR4, c[0x0][0x2c8] ;  /* 0x0000b20000047ab9 */ /* 0x000fe20000000a00 */
[C---:B------:R-:W-:Y:S01]  /*37d0*/  ISETP.LT.OR P5, PT, R11.reuse, 0x2, P5 ;  /* 0x000000020b00780c */ /* 0x040fe20002fa1670 */
[----:B------:R-:W-:Y:S01]  /*37e0*/  LDSM.16.MT88.4 R104, [R190+0x100] ;  /* 0x00010000be68783b */ /* 0x000fe20000004200 */
[C---:B------:R-:W-:Y:S01]  /*37f0*/  ISETP.LT.OR P6, PT, R11.reuse, 0x1, P6 ;  /* 0x000000010b00780c */ /* 0x040fe200037c1670 */
[----:B------:R-:W-:Y:S01]  /*3800*/  UIMAD.WIDE.U32 UR20, UR18, UR4, URZ ;  /* 0x00000004121472a5 */ /* 0x000fe2000f8e003f */
[----:B------:R-:W-:Y:S01]  /*3810*/  FMNMX.FTZ R0, R32, R33, !PT ;  /* 0x0000002120007209 */ /* 0x000fe20007810000 */
[----:B------:R-:W-:Y:S01]  /*3820*/  LDSM.16.MT88.4 R112, [R189+0x100] ;  /* 0x00010000bd70783b */ /* 0x000fe20000004200 */
[----:B------:R-:W-:Y:S01]  /*3830*/  ISETP.LT.OR P4, PT, R11, 0xa, P4 ;  /* 0x0000000a0b00780c */ /* 0x000fe20002781670 */
[----:B------:R-:W-:Y:S01]  /*3840*/  @UP2 USHF.R.U32.HI UR7, URZ, UR5, UR21 ;  /* 0x000000053f072299 */ /* 0x000fe20008011615 */
[----:B------:R-:W-:Y:S01]  /*3850*/  FSEL R14, R35, -INF , !P5 ;  /* 0xff800000230e7808 */ /* 0x000fe20006800000 */
[----:B------:R-:W-:Y:S01]  /*3860*/  LDSM.16.MT88.4 R120, [R188+0x100] ;  /* 0x00010000bc78783b */ /* 0x000fe20000004200 */
[----:B------:R-:W-:Y:S01]  /*3870*/  FSEL R34, R34, -INF , !P6 ;  /* 0xff80000022227808 */ /* 0x000fe20007000000 */
[----:B------:R-:W-:Y:S01]  /*3880*/  UIADD3 UR4, UR6, UR7, URZ ;  /* 0x0000000706047290 */ /* 0x000fe2000fffe03f */
[----:B------:R-:W-:Y:S01]  /*3890*/  FMNMX.FTZ R0, R9, R0, !PT ;  /* 0x0000000009007209 */ /* 0x000fe20007810000 */
[----:B------:R-:W-:Y:S01]  /*38a0*/  LDSM.16.MT88.4 R48, [R190+0x2100] ;  /* 0x00210000be30783b */ /* 0x000fe20000004200 */
[----:B------:R-:W-:Y:S01]  /*38b0*/  FSEL R6, R31, -INF , !P4 ;  /* 0xff8000001f067808 */ /* 0x000fe20006000000 */
[----:B------:R-:W-:Y:S01]  /*38c0*/  ULDC UR6, c[0x0][0x328] ;  /* 0x0000ca0000067ab9 */ /* 0x000fe20000000800 */
[----:B------:R-:W-:Y:S01]  /*38d0*/  FMNMX.FTZ R13, R34, R14, !PT ;  /* 0x0000000e220d7209 */ /* 0x000fe20007810000 */
[----:B------:R-:W-:Y:S01]  /*38e0*/  LDSM.16.MT88.4 R80, [R190+0x4100] ;  /* 0x00410000be50783b */ /* 0x000fe20000004200 */
[----:B------:R-:W-:Y:S01]  /*38f0*/  ISETP.GT.AND P4, PT, R12, 0x11, P0 ;  /* 0x000000110c00780c */ /* 0x000fe20000784270 */
[----:B------:R-:W-:Y:S01]  /*3900*/  UIADD3 UR13, UR13, -0x2, URZ ;  /* 0xfffffffe0d0d7890 */ /* 0x000fe2000fffe03f */
[----:B------:R-:W-:Y:S01]  /*3910*/  FMNMX.FTZ R0, R29, R0, !PT ;  /* 0x000000001d007209 */ /* 0x000fe20007810000 */
[----:B------:R-:W-:Y:S01]  /*3920*/  LDSM.16.MT88.4 R88, [R189+0x4100] ;  /* 0x00410000bd58783b */ /* 0x000fe20000004200 */
[----:B------:R-:W-:Y:S01]  /*3930*/  FMNMX.FTZ R13, R30, R13, !PT ;  /* 0x0000000d1e0d7209 */ /* 0x000fe20007810000 */
[----:B------:R-:W-:Y:S01]  /*3940*/  UIADD3 UR6, UR4, UR6, URZ ;  /* 0x0000000604067290 */ /* 0x000fe2000fffe03f */
[----:B------:R-:W-:Y:S01]  /*3950*/  ISETP.LT.OR P4, PT, R11, 0x12, P4 ;  /* 0x000000120b00780c */ /* 0x000fe20002781670 */
[----:B------:R-:W-:Y:S01]  /*3960*/  LDSM.16.MT88.4 R136, [R190+0x900] ;  /* 0x00090000be88783b */ /* 0x000fe20000004200 */
[----:B------:R-:W-:-:S02]  /*3970*/  ISETP.GT.AND P5, PT, R12, 0x18, P0 ;  /* 0x000000180c00780c */ /* 0x000fc400007a4270 */
[----:B------:R-:W-:Y:S01]  /*3980*/  FMNMX.FTZ R0, R7, R0, !PT ;  /* 0x0000000007007209 */ /* 0x000fe20007810000 */
[----:B------:R-:W-:Y:S01]  /*3990*/  LDSM.16.MT88.4 R132, [R189+0x900] ;  /* 0x00090000bd84783b */ /* 0x000fe20000004200 */
[----:B------:R-:W-:Y:S02]  /*39a0*/  FMNMX.FTZ R13, R6, R13, !PT ;  /* 0x0000000d060d7209 */ /* 0x000fe40007810000 */
[----:B------:R-:W-:Y:S02]  /*39b0*/  FSEL R10, R27, -INF , !P4 ;  /* 0xff8000001b0a7808 */ /* 0x000fe40006000000 */
[----:B------:R-:W-:Y:S02]  /*39c0*/  ISETP.GT.AND P4, PT, R12, 0x19, P0 ;  /* 0x000000190c00780c */ /* 0x000fe40000784270 */
[----:B------:R-:W-:Y:S02]  /*39d0*/  ISETP.LT.OR P5, PT, R11, 0x19, P5 ;  /* 0x000000190b00780c */ /* 0x000fe40002fa1670 */
[----:B------:R-:W-:-:S02]  /*39e0*/  FMNMX.FTZ R0, R25, R0, !PT ;  /* 0x0000000019007209 */ /* 0x000fc40007810000 */
[----:B------:R-:W-:Y:S02]  /*39f0*/  FMNMX.FTZ R13, R26, R13, !PT ;  /* 0x0000000d1a0d7209 */ /* 0x000fe40007810000 */
[----:B------:R-:W-:Y:S02]  /*3a00*/  ISETP.LT.OR P4, PT, R11, 0x1a, P4 ;  /* 0x0000001a0b00780c */ /* 0x000fe40002781670 */
[----:B------:R-:W-:Y:S02]  /*3a10*/  FSEL R22, R22, -INF , !P5 ;  /* 0xff80000016167808 */ /* 0x000fe40006800000 */
[----:B------:R-:W-:Y:S02]  /*3a20*/  FMNMX.FTZ R0, R5, R0, !PT ;  /* 0x0000000005007209 */ /* 0x000fe40007810000 */
[----:B------:R-:W-:Y:S02]  /*3a30*/  ISETP.GT.AND P5, PT, R12, 0x20, P0 ;  /* 0x000000200c00780c */ /* 0x000fe400007a4270 */
[----:B------:R-:W-:-:S02]  /*3a40*/  FMNMX.FTZ R13, R10, R13, !PT ;  /* 0x0000000d0a0d7209 */ /* 0x000fc40007810000 */
[----:B------:R-:W-:Y:S02]  /*3a50*/  FSEL R8, R23, -INF , !P4 ;  /* 0xff80000017087808 */ /* 0x000fe40006000000 */
[----:B------:R-:W-:Y:S02]  /*3a60*/  FMNMX.FTZ R0, R21, R0, !PT ;  /* 0x0000000015007209 */ /* 0x000fe40007810000 */
[----:B------:R-:W-:Y:S02]  /*3a70*/  ISETP.GT.AND P4, PT, R12, 0x21, P0 ;  /* 0x000000210c00780c */ /* 0x000fe40000784270 */
[----:B------:R-:W-:Y:S02]  /*3a80*/  ISETP.LT.OR P5, PT, R11, 0x21, P5 ;  /* 0x000000210b00780c */ /* 0x000fe40002fa1670 */
[----:B------:R-:W-:Y:S02]  /*3a90*/  FMNMX.FTZ R13, R22, R13, !PT ;  /* 0x0000000d160d7209 */ /* 0x000fe40007810000 */
[----:B------:R-:W-:-:S02]  /*3aa0*/  FMNMX.FTZ R0, R155, R0, !PT ;  /* 0x000000009b007209 */ /* 0x000fc40007810000 */
[----:B------:R-:W-:Y:S02]  /*3ab0*/  ISETP.LT.OR P4, PT, R11, 0x22, P4 ;  /* 0x000000220b00780c */ /* 0x000fe40002781670 */
[----:B------:R-:W-:Y:S02]  /*3ac0*/  FSEL R172, R18, -INF , !P5 ;  /* 0xff80000012ac7808 */ /* 0x000fe40006800000 */
[----:B------:R-:W-:Y:S02]  /*3ad0*/  ISETP.GT.AND P5, PT, R12, 0x28, P0 ;  /* 0x000000280c00780c */ /* 0x000fe400007a4270 */
[----:B------:R-:W-:Y:S02]  /*3ae0*/  FMNMX.FTZ R15, R8, R13, !PT ;  /* 0x0000000d080f7209 */ /* 0x000fe40007810000 */
[----:B------:R-:W-:Y:S02]  /*3af0*/  FMNMX.FTZ R0, R163, R0, !PT ;  /* 0x00000000a3007209 */ /* 0x000fe40007810000 */
[----:B------:R-:W-:-:S02]  /*3b00*/  FSEL R162, R19, -INF , !P4 ;  /* 0xff80000013a27808 */ /* 0x000fc40006000000 */
[----:B------:R-:W-:Y:S01]  /*3b10*/  ISETP.GT.AND P4, PT, R12, 0x29, P0 ;  /* 0x000000290c00780c */ /* 0x000fe20000784270 */
[----:B------:R-:W-:Y:S01]  /*3b20*/  LDSM.16.MT88.4 R16, [R188+0x2900] ;  /* 0x00290000bc10783b */ /* 0x000fe20000004200 */
[----:B------:R-:W-:Y:S02]  /*3b30*/  ISETP.LT.OR P5, PT, R11, 0x29, P5 ;  /* 0x000000290b00780c */ /* 0x000fe40002fa1670 */
[----:B------:R-:W-:Y:S02]  /*3b40*/  FMNMX.FTZ R15, R172, R15, !PT ;  /* 0x0000000fac0f7209 */ /* 0x000fe40007810000 */
[----:B------:R-:W-:Y:S02]  /*3b50*/  FMNMX.FTZ R0, R161, R0, !PT ;  /* 0x00000000a1007209 */ /* 0x000fe40007810000 */
[----:B------:R-:W-:Y:S02]  /*3b60*/  ISETP.GT.AND P6, PT, R12, 0x30, P0 ;  /* 0x000000300c00780c */ /* 0x000fe400007c4270 */
[----:B------:R-:W-:-:S02]  /*3b70*/  ISETP.LT.OR P4, PT, R11, 0x2a, P4 ;  /* 0x0000002a0b00780c */ /* 0x000fc40002781670 */
[----:B------:R-:W-:Y:S02]  /*3b80*/  FSEL R170, R66, -INF , !P5 ;  /* 0xff80000042aa7808 */ /* 0x000fe40006800000 */
[----:B------:R-:W-:Y:S02]  /*3b90*/  FMNMX.FTZ R15, R162, R15, !PT ;  /* 0x0000000fa20f7209 */ /* 0x000fe40007810000 */
[----:B------:R-:W-:Y:S02]  /*3ba0*/  FMNMX.FTZ R0, R157, R0, !PT ;  /* 0x000000009d007209 */ /* 0x000fe40007810000 */
[----:B------:R-:W-:Y:S02]  /*3bb0*/  FSEL R164, R67, -INF , !P4 ;  /* 0xff80000043a47808 */ /* 0x000fe40006000000 */
[----:B------:R-:W-:Y:S01]  /*3bc0*/  ISETP.GT.AND P5, PT, R12, 0x31, P0 ;  /* 0x000000310c00780c */ /* 0x000fe200007a4270 */
[----:B------:R-:W-:Y:S01]  /*3bd0*/  LDSM.16.MT88.4 R64, [R188+0x2100] ;  /* 0x00210000bc40783b */ /* 0x000fe20000004200 */
[----:B------:R-:W-:-:S02]  /*3be0*/  ISETP.LT.OR P6, PT, R11, 0x31, P6 ;  /* 0x000000310b00780c */ /* 0x000fc400037c1670 */
[----:B------:R-:W-:Y:S02]  /*3bf0*/  FMNMX.FTZ R15, R170, R15, !PT ;  /* 0x0000000faa0f7209 */ /* 0x000fe40007810000 */
[----:B------:R-:W-:Y:S02]  /*3c00*/  FMNMX.FTZ R0, R167, R0, !PT ;  /* 0x00000000a7007209 */ /* 0x000fe40007810000 */
[----:B------:R-:W-:Y:S02]  /*3c10*/  ISETP.GT.AND P4, PT, R12, 0x38, P0 ;  /* 0x000000380c00780c */ /* 0x000fe40000784270 */
[----:B------:R-:W-:Y:S02]  /*3c20*/  ISETP.LT.OR P5, PT, R11, 0x32, P5 ;  /* 0x000000320b00780c */ /* 0x000fe40002fa1670 */
[----:B------:R-:W-:Y:S02]  /*3c30*/  FSEL R166, R70, -INF , !P6 ;  /* 0xff80000046a67808 */ /* 0x000fe40007000000 */
[----:B------:R-:W-:-:S02]  /*3c40*/  FMNMX.FTZ R15, R164, R15, !PT ;  /* 0x0000000fa40f7209 */ /* 0x000fc40007810000 */
[----:B------:R-:W-:Y:S02]  /*3c50*/  FMNMX.FTZ R0, R165, R0, !PT ;  /* 0x00000000a5007209 */ /* 0x000fe40007810000 */
[----:B------:R-:W-:Y:S02]  /*3c60*/  ISETP.GT.AND P0, PT, R12, 0x39, P0 ;  /* 0x000000390c00780c */ /* 0x000fe40000704270 */
[----:B------:R-:W-:Y:S02]  /*3c70*/  FSEL R142, R71, -INF , !P5 ;  /* 0xff800000478e7808 */ /* 0x000fe40006800000 */
[----:B------:R-:W-:Y:S02]  /*3c80*/  ISETP.LT.OR P4, PT, R11, 0x39, P4 ;  /* 0x000000390b00780c */ /* 0x000fe40002781670 */
[----:B------:R-:W-:Y:S02]  /*3c90*/  FMNMX.FTZ R15, R166, R15, !PT ;  /* 0x0000000fa60f7209 */ /* 0x000fe40007810000 */
[----:B------:R-:W-:-:S02]  /*3ca0*/  FMNMX.FTZ R0, R143, R0, !PT ;  /* 0x000000008f007209 */ /* 0x000fc40007810000 */
[----:B------:R-:W-:Y:S02]  /*3cb0*/  ISETP.LT.OR P0, PT, R11, 0x3a, P0 ;  /* 0x0000003a0b00780c */ /* 0x000fe40000701670 */
[----:B------:R-:W-:Y:S02]  /*3cc0*/  FSEL R140, R74, -INF , !P4 ;  /* 0xff8000004a8c7808 */ /* 0x000fe40006000000 */
[----:B------:R-:W-:Y:S02]  /*3cd0*/  FMNMX.FTZ R15, R142, R15, !PT ;  /* 0x0000000f8e0f7209 */ /* 0x000fe40007810000 */
[----:B------:R-:W-:Y:S02]  /*3ce0*/  FMNMX.FTZ R0, R141, R0, !PT ;  /* 0x000000008d007209 */ /* 0x000fe40007810000 */
[----:B------:R-:W-:Y:S02]  /*3cf0*/  FSEL R160, R75, -INF , !P0 ;  /* 0xff8000004ba07808 */ /* 0x000fe40004000000 */
        /* <DEDUP_REMOVED lines=20> */
[----:B------:R-:W-:Y:S01]  /*3e40*/  PLOP3.LUT P0, PT, PT, PT, UP1, 0x40, 0x0 ;  /* 0x000000000000781c */ /* 0x000fe20003f0e818 */
[----:B------:R-:W-:Y:S01]  /*3e50*/  FFMA.FTZ R147, R29, c[0x0][0x2d0], -R168 ;  /* 0x0000b4001d937a23 */ /* 0x000fe200000108a8 */
[----:B------:R-:W-:Y:S01]  /*3e60*/  MUFU.EX2 R154, R154 ;  /* 0x0000009a009a7308 */ /* 0x000fe20000000800 */
[----:B------:R-:W-:-:S02]  /*3e70*/  FFMA.FTZ R148, R34, c[0x0][0x2d0], -R159 ;  /* 0x0000b40022947a23 */ /* 0x000fc4000001089f */
[--C-:B------:R-:W-:Y:S01]  /*3e80*/  FFMA.FTZ R149, R14, c[0x0][0x2d0], -R159.reuse ;  /* 0x0000b4000e957a23 */ /* 0x100fe2000001089f */
[----:B------:R-:W-:Y:S01]  /*3e90*/  LDSM.16.MT88.4 R32, [R188+0x900] ;  /* 0x00090000bc20783b */ /* 0x000fe20000004200 */
[--C-:B------:R-:W-:Y:S02]  /*3ea0*/  FFMA.FTZ R150, R30, c[0x0][0x2d0], -R159.reuse ;  /* 0x0000b4001e967a23 */ /* 0x100fe4000001089f */
[--C-:B------:R-:W-:Y:S01]  /*3eb0*/  FFMA.FTZ R15, R6, c[0x0][0x2d0], -R159.reuse ;  /* 0x0000b400060f7a23 */ /* 0x100fe2000001089f */
[----:B------:R-:W1:Y:S01]  /*3ec0*/  MUFU.EX2 R153, R153 ;  /* 0x0000009900997308 */ /* 0x000e620000000800 */
[--C-:B------:R-:W-:Y:S01]  /*3ed0*/  FFMA.FTZ R151, R7, c[0x0][0x2d0], -R168.reuse ;  /* 0x0000b40007977a23 */ /* 0x100fe200000108a8 */
[----:B------:R-:W-:Y:S01]  /*3ee0*/  LDSM.16.MT88.4 R28, [R190+0x2900] ;  /* 0x00290000be1c783b */ /* 0x000fe20000004200 */
[--C-:B------:R-:W-:Y:S02]  /*3ef0*/  FFMA.FTZ R145, R5, c[0x0][0x2d0], -R168.reuse ;  /* 0x0000b40005917a23 */ /* 0x100fe400000108a8 */
[----:B------:R-:W-:Y:S01]  /*3f00*/  FFMA.FTZ R14, R21, c[0x0][0x2d0], -R168 ;  /* 0x0000b400150e7a23 */ /* 0x000fe200000108a8 */
[----:B------:R-:W2:Y:S01]  /*3f10*/  LDSM.16.MT88.4 R4, [R188+0x4100] ;  /* 0x00410000bc04783b */ /* 0x000ea20000004200 */
[--C-:B------:R-:W-:Y:S01]  /*3f20*/  FFMA.FTZ R13, R10, c[0x0][0x2d0], -R159.reuse ;  /* 0x0000b4000a0d7a23 */ /* 0x100fe2000001089f */
[----:B------:R-:W-:Y:S01]  /*3f30*/  MUFU.EX2 R152, R152 ;  /* 0x0000009800987308 */ /* 0x000fe20000000800 */
[----:B------:R-:W-:-:S02]  /*3f40*/  FFMA.FTZ R3, R22, c[0x0][0x2d0], -R159 ;  /* 0x0000b40016037a23 */ /* 0x000fc4000001089f */
[--C-:B------:R-:W-:Y:S01]  /*3f50*/  FFMA.FTZ R2, R8, c[0x0][0x2d0], -R159.reuse ;  /* 0x0000b40008027a23 */ /* 0x100fe2000001089f */
[----:B------:R-:W-:Y:S01]  /*3f60*/  LDSM.16.MT88.4 R20, [R189+0x2900] ;  /* 0x00290000bd14783b */ /* 0x000fe20000004200 */
[--C-:B------:R-:W-:Y:S02]  /*3f70*/  FFMA.FTZ R146, R25, c[0x0][0x2d0], -R168.reuse ;  /* 0x0000b40019927a23 */ /* 0x100fe400000108a8 */
[----:B------:R-:W-:Y:S01]  /*3f80*/  FFMA.FTZ R144, R26, c[0x0][0x2d0], -R159 ;  /* 0x0000b4001a907a23 */ /* 0x000fe2000001089f */
[----:B------:R-:W3:Y:S01]  /*3f90*/  MUFU.EX2 R147, R147 ;  /* 0x0000009300937308 */ /* 0x000ee20000000800 */
[----:B------:R-:W4:Y:S01]  /*3fa0*/  LDSM.16.MT88.4 R8, [R195+0x2900] ;  /* 0x00290000c308783b */ /* 0x000f220000004200 */
[----:B-1----:R-:W-:Y:S01]  /*3fb0*/  F2FP.BF16.PACK_AB R96, R153, R154 ;  /* 0x0000009a9960723e */ /* 0x002fe200000010ff */
[--C-:B------:R-:W-:Y:S02]  /*3fc0*/  FFMA.FTZ R158, R163, c[0x0][0x2d0], -R168.reuse ;  /* 0x0000b400a39e7a23 */ /* 0x100fe400000108a8 */
[----:B------:R-:W1:Y:S01]  /*3fd0*/  LDSM.16.MT88.4 R24, [R195+0x900] ;  /* 0x00090000c318783b */ /* 0x000e620000004200 */
[----:B------:R-:W-:-:S02]  /*3fe0*/  FFMA.FTZ R156, R161, c[0x0][0x2d0], -R168 ;  /* 0x0000b400a19c7a23 */ /* 0x000fc400000108a8 */
[----:B------:R-:W-:Y:S01]  /*3ff0*/  MUFU.EX2 R148, R148 ;  /* 0x0000009400947308 */ /* 0x000fe20000000800 */
[--C-:B------:R-:W-:Y:S02]  /*4000*/  FFMA.FTZ R155, R155, c[0x0][0x2d0], -R168.reuse ;  /* 0x0000b4009b9b7a23 */ /* 0x100fe400000108a8 */
[----:B------:R-:W-:Y:S02]  /*4010*/  FFMA.FTZ R157, R157, c[0x0][0x2d0], -R168 ;  /* 0x0000b4009d9d7a23 */ /* 0x000fe400000108a8 */
[--C-:B------:R-:W-:Y:S02]  /*4020*/  FFMA.FTZ R161, R172, c[0x0][0x2d0], -R159.reuse ;  /* 0x0000b400aca17a23 */ /* 0x100fe4000001089f */
[--C-:B------:R-:W-:Y:S01]  /*4030*/  FFMA.FTZ R162, R162, c[0x0][0x2d0], -R159.reuse ;  /* 0x0000b400a2a27a23 */ /* 0x100fe2000001089f */
[----:B------:R-:W5:Y:S01]  /*4040*/  MUFU.EX2 R149, R149 ;  /* 0x0000009500957308 */ /* 0x000f620000000800 */
[----:B---3--:R-:W-:Y:S01]  /*4050*/  F2FP.BF16.PACK_AB R98, R147, R152 ;  /* 0x000000989362723e */ /* 0x008fe200000010ff */
[----:B------:R-:W-:-:S02]  /*4060*/  FFMA.FTZ R163, R170, c[0x0][0x2d0], -R159 ;  /* 0x0000b400aaa37a23 */ /* 0x000fc4000001089f */
[--C-:B------:R-:W-:Y:S02]  /*4070*/  FFMA.FTZ R164, R164, c[0x0][0x2d0], -R159.reuse ;  /* 0x0000b400a4a47a23 */ /* 0x100fe4000001089f */
[--C-:B------:R-:W-:Y:S02]  /*4080*/  FFMA.FTZ R170, R165, c[0x0][0x2d0], -R168.reuse ;  /* 0x0000b400a5aa7a23 */ /* 0x100fe400000108a8 */
[----:B------:R-:W-:Y:S01]  /*4090*/  MUFU.EX2 R150, R150 ;  /* 0x0000009600967308 */ /* 0x000fe20000000800 */
[--C-:B------:R-:W-:Y:S02]  /*40a0*/  FFMA.FTZ R167, R167, c[0x0][0x2d0], -R168.reuse ;  /* 0x0000b400a7a77a23 */ /* 0x100fe400000108a8 */
[--C-:B------:R-:W-:Y:S02]  /*40b0*/  FFMA.FTZ R165, R143, c[0x0][0x2d0], -R168.reuse ;  /* 0x0000b4008fa57a23 */ /* 0x100fe400000108a8 */
[----:B------:R-:W-:Y:S02]  /*40c0*/  FFMA.FTZ R210, R141, c[0x0][0x2d0], -R168 ;  /* 0x0000b4008dd27a23 */ /* 0x000fe400000108a8 */
[--C-:B------:R-:W-:Y:S01]  /*40d0*/  FFMA.FTZ R166, R166, c[0x0][0x2d0], -R159.reuse ;  /* 0x0000b400a6a67a23 */ /* 0x100fe2000001089f */
[----:B------:R-:W3:Y:S01]  /*40e0*/  MUFU.EX2 R15, R15 ;  /* 0x0000000f000f7308 */ /* 0x000ee20000000800 */
[----:B-----5:R-:W-:Y:S01]  /*40f0*/  F2FP.BF16.PACK_AB R97, R149, R148 ;  /* 0x000000949561723e */ /* 0x020fe200000010ff */
[----:B------:R-:W-:-:S02]  /*4100*/  FFMA.FTZ R169, R142, c[0x0][0x2d0], -R159 ;  /* 0x0000b4008ea97a23 */ /* 0x000fc4000001089f */
[--C-:B------:R-:W-:Y:S02]  /*4110*/  FFMA.FTZ R168, R140, c[0x0][0x2d0], -R159.reuse ;  /* 0x0000b4008ca87a23 */ /* 0x100fe4000001089f */
[----:B------:R-:W-:Y:S01]  /*4120*/  FFMA.FTZ R211, R160, c[0x0][0x2d0], -R159 ;  /* 0x0000b400a0d37a23 */ /* 0x000fe2000001089f */
[----:B------:R-:W-:Y:S01]  /*4130*/  LDSM.16.MT88.4 R140, [R190+0x1900] ;  /* 0x00190000be8c783b */ /* 0x000fe20000004200 */
[----:B------:R-:W-:Y:S01]  /*4140*/  MUFU.EX2 R151, R151 ;  /* 0x0000009700977308 */ /* 0x000fe20000000800 */
[----:B------:R-:W-:Y:S02]  /*4150*/  FADD.FTZ R153, R154, R153 ;  /* 0x000000999a997221 */ /* 0x000fe40000010000 */
[----:B------:R-:W-:Y:S02]  /*4160*/  FADD.FTZ R149, R148, R149 ;  /* 0x0000009594957221 */ /* 0x000fe40000010000 */
[----:B------:R-:W-:Y:S01]  /*4170*/  FADD.FTZ R152, R152, R153 ;  /* 0x0000009998987221 */ /* 0x000fe20000010000 */
[----:B---3--:R-:W-:-:S02]  /*4180*/  F2FP.BF16.PACK_AB R99, R15, R150 ;  /* 0x000000960f63723e */ /* 0x008fc400000010ff */
[----:B------:R-:W3:Y:S01]  /*4190*/  MUFU.EX2 R146, R146 ;  /* 0x0000009200927308 */ /* 0x000ee20000000800 */
[----:B------:R-:W-:Y:S02]  /*41a0*/  FADD.FTZ R150, R150, R149 ;  /* 0x0000009596967221 */ /* 0x000fe40000010000 */
[----:B------:R-:W-:Y:S02]  /*41b0*/  FADD.FTZ R152, R147, R152 ;  /* 0x0000009893987221 */ /* 0x000fe40000010000 */
        /* <DEDUP_REMOVED lines=45> */
[C---:B--2---:R-:W-:Y:S07]  /*4490*/  HMMA.16816.F32.BF16 R92, R96.reuse, R4, RZ ;  /* 0x00000004605c723c */ /* 0x044fee00000418ff */
[----:B---3--:R-:W-:Y:S01]  /*44a0*/  F2FP.BF16.PACK_AB R4, R146, R151 ;  /* 0x000000979204723e */ /* 0x008fe200000010ff */
[----:B------:R-:W-:Y:S01]  /*44b0*/  HMMA.16816.F32.BF16 R96, R96, R6, RZ ;  /* 0x000000066060723c */ /* 0x000fe200000418ff */
[----:B-----5:R-:W-:Y:S01]  /*44c0*/  F2FP.BF16.PACK_AB R5, R13, R144 ;  /* 0x000000900d05723e */ /* 0x020fe200000010ff */
[----:B------:R-:W-:-:S02]  /*44d0*/  FADD.FTZ R151, R151, R152 ;  /* 0x0000009897977221 */ /* 0x000fc40000010000 */
[----:B------:R-:W-:Y:S02]  /*44e0*/  FADD.FTZ R144, R144, R15 ;  /* 0x0000000f90907221 */ /* 0x000fe40000010000 */
[----:B------:R-:W-:Y:S01]  /*44f0*/  FADD.FTZ R146, R146, R151 ;  /* 0x0000009792927221 */ /* 0x000fe20000010000 */
[----:B------:R-:W-:Y:S01]  /*4500*/  F2FP.BF16.PACK_AB R6, R14, R145 ;  /* 0x000000910e06723e */ /* 0x000fe200000010ff */
[----:B------:R-:W-:Y:S01]  /*4510*/  FADD.FTZ R144, R13, R144 ;  /* 0x000000900d907221 */ /* 0x000fe20000010000 */
[----:B-1----:R-:W-:Y:S01]  /*4520*/  F2FP.BF16.PACK_AB R7, R2, R3 ;  /* 0x000000030207723e */ /* 0x002fe200000010ff */
        /* <DEDUP_REMOVED lines=34> */
[C---:B---3--:R-:W-:Y:S08]  /*4750*/  HMMA.16816.F32.BF16 R68, R4.reuse, R24, R68 ;  /* 0x000000180444723c */ /* 0x048ff00000041844 */
[C---:B------:R-:W-:Y:S01]  /*4760*/  HMMA.16816.F32.BF16 R72, R4.reuse, R26, R72 ;  /* 0x0000001a0448723c */ /* 0x040fe20000041848 */
[----:B------:R-:W-:Y:S07]  /*4770*/  LDSM.16.MT88.4 R24, [R195+0x5100] ;  /* 0x00510000c318783b */ /* 0x000fee0000004200 */
[C---:B----4-:R-:W-:Y:S08]  /*4780*/  HMMA.16816.F32.BF16 R92, R4.reuse, R16, R92 ;  /* 0x00000010045c723c */ /* 0x050ff0000004185c */
        /* <DEDUP_REMOVED lines=14> */
[----:B------:R-:W-:-:S03]  /*4870*/  FADD.FTZ R163, R164, R163 ;  /* 0x000000a3a4a37221 */ /* 0x000fc60000010000 */
        /* <DEDUP_REMOVED lines=29> */
[C---:B------:R-:W-:Y:S08]  /*4a50*/  HMMA.16816.F32.BF16 R116, R4.reuse, R32, R116 ;  /* 0x000000200474723c */ /* 0x040ff00000041874 */
[C---:B------:R-:W-:Y:S01]  /*4a60*/  HMMA.16816.F32.BF16 R120, R4.reuse, R34, R120 ;  /* 0x000000220478723c */ /* 0x040fe20000041878 */
[----:B------:R-:W5:Y:S07]  /*4a70*/  LDSM.16.MT88.4 R32, [R190+0x3900] ;  /* 0x00390000be20783b */ /* 0x000f6e0000004200 */
[C---:B------:R-:W-:Y:S08]  /*4a80*/  HMMA.16816.F32.BF16 R44, R4.reuse, R28, R44 ;  /* 0x0000001c042c723c */ /* 0x040ff0000004182c */
[----:B------:R-:W-:Y:S01]  /*4a90*/  HMMA.16816.F32.BF16 R48, R4, R30, R48 ;  /* 0x0000001e0430723c */ /* 0x000fe20000041830 */
[----:B------:R-:W2:Y:S06]  /*4aa0*/  LDSM.16.MT88.4 R28, [R189+0x3900] ;  /* 0x00390000bd1c783b */ /* 0x000eac0000004200 */
        /* <DEDUP_REMOVED lines=9> */
[----:B---3--:R-:W-:Y:S01]  /*4b40*/  HMMA.16816.F32.BF16 R128, R4, R16, R128 ;  /* 0x000000100480723c */ /* 0x008fe20000041880 */
[----:B------:R-:W-:-:S02]  /*4b50*/  FADD.FTZ R168, R168, R169 ;  /* 0x000000a9a8a87221 */ /* 0x000fc40000010000 */
[----:B------:R-:W-:Y:S02]  /*4b60*/  FADD.FTZ R210, R210, R165 ;  /* 0x000000a5d2d27221 */ /* 0x000fe40000010000 */
[----:B------:R-:W-:-:S03]  /*4b70*/  FADD.FTZ R211, R211, R168 ;  /* 0x000000a8d3d37221 */ /* 0x000fc60000010000 */
        /* <DEDUP_REMOVED lines=9> */
[C---:B------:R-:W-:Y:S08]  /*4c10*/  HMMA.16816.F32.BF16 R104, R4.reuse, R142, R104 ;  /* 0x0000008e0468723c */ /* 0x040ff00000041868 */
[C---:B------:R-:W-:Y:S08]  /*4c20*/  HMMA.16816.F32.BF16 R108, R4.reuse, R136, R108 ;  /* 0x00000088046c723c */ /* 0x040ff0000004186c */
[C---:B------:R-:W-:Y:S08]  /*4c30*/  HMMA.16816.F32.BF16 R112, R4.reuse, R138, R112 ;  /* 0x0000008a0470723c */ /* 0x040ff00000041870 */
[C---:B----4-:R-:W-:Y:S08]  /*4c40*/  HMMA.16816.F32.BF16 R116, R4.reuse, R132, R116 ;  /* 0x000000840474723c */ /* 0x050ff00000041874 */
[C---:B------:R-:W-:Y:S08]  /*4c50*/  HMMA.16816.F32.BF16 R120, R4.reuse, R134, R120 ;  /* 0x000000860478723c */ /* 0x040ff00000041878 */
[C---:B-----5:R-:W-:Y:S08]  /*4c60*/  HMMA.16816.F32.BF16 R44, R4.reuse, R32, R44 ;  /* 0x00000020042c723c */ /* 0x060ff0000004182c */
[C---:B------:R-:W-:Y:S08]  /*4c70*/  HMMA.16816.F32.BF16 R48, R4.reuse, R34, R48 ;  /* 0x000000220430723c */ /* 0x040ff00000041830 */
[C---:B------:R-:W-:Y:S08]  /*4c80*/  HMMA.16816.F32.BF16 R52, R4.reuse, R28, R52 ;  /* 0x0000001c0434723c */ /* 0x040ff00000041834 */
[C---:B------:R-:W-:Y:S08]  /*4c90*/  HMMA.16816.F32.BF16 R56, R4.reuse, R30, R56 ;  /* 0x0000001e0438723c */ /* 0x040ff00000041838 */
[C---:B------:R-:W-:Y:S08]  /*4ca0*/  HMMA.16816.F32.BF16 R60, R4.reuse, R24, R60 ;  /* 0x00000018043c723c */ /* 0x040ff0000004183c */
[C---:B------:R-:W-:Y:S08]  /*4cb0*/  HMMA.16816.F32.BF16 R64, R4.reuse, R26, R64 ;  /* 0x0000001a0440723c */ /* 0x040ff00000041840 */
[C---:B---3--:R-:W-:Y:S08]  /*4cc0*/  HMMA.16816.F32.BF16 R76, R4.reuse, R16, R76 ;  /* 0x00000010044c723c */ /* 0x048ff0000004184c */
[C---:B------:R-:W-:Y:S08]  /*4cd0*/  HMMA.16816.F32.BF16 R80, R4.reuse, R18, R80 ;  /* 0x000000120450723c */ /* 0x040ff00000041850 */
[C---:B-1----:R-:W-:Y:S08]  /*4ce0*/  HMMA.16816.F32.BF16 R84, R4.reuse, R8, R84 ;  /* 0x000000080454723c */ /* 0x042ff00000041854 */
[C---:B------:R-:W-:Y:S08]  /*4cf0*/  HMMA.16816.F32.BF16 R88, R4.reuse, R10, R88 ;  /* 0x0000000a0458723c */ /* 0x040ff00000041858 */
[C---:B--2---:R-:W-:Y:S08]  /*4d00*/  HMMA.16816.F32.BF16 R92, R4.reuse, R20, R92 ;  /* 0x00000014045c723c */ /* 0x044ff0000004185c */
[----:B------:R-:W-:Y:S01]  /*4d10*/  HMMA.16816.F32.BF16 R96, R4, R22, R96 ;  /* 0x000000160460723c */ /* 0x000fe20000041860 */
[----:B------:R-:W-:Y:S07]  /*4d20*/  @P0 BRA `(.L_x_359) ;  /* 0x0000014000000947 */ /* 0x000fee0003800000 */
        /* <DEDUP_REMOVED lines=11> */
.L_x_360:
[----:B------:R-:W-:Y:S02]  /*4de0*/  ULDC UR4, c[0x0][0x32c] ;  /* 0x0000cb0000047ab9 */ /* 0x000fe40000000800 */
[----:B------:R-:W-:-:S03]  /*4df0*/  UISETP.NE.AND UP0, UPT, UR19, UR4, UPT ;  /* 0x000000041300728c */ /* 0x000fc6000bf05270 */
[----:B------:R-:W-:Y:S02]  /*4e00*/  ULDC.64 UR4, c[0x0][0x330] ;  /* 0x0000cc0000047ab9 */ /* 0x000fe40000000a00 */
[----:B------:R-:W-:-:S06]  /*4e10*/  UIMAD.WIDE.U32 UR18, UR7, UR4, URZ ;  /* 0x00000004071272a5 */ /* 0x000fcc000f8e003f */
[----:B------:R-:W-:Y:S02]  /*4e20*/  @UP0 USHF.R.U32.HI UR7, URZ, UR5, UR19 ;  /* 0x000000053f070299 */ /* 0x000fe40008011613 */
.L_x_361:
[----:B------:R-:W-:Y:S02]  /*4e30*/  ULDC UR4, c[0x0][0x32c] ;  /* 0x0000cb0000047ab9 */ /* 0x000fe40000000800 */
[----:B------:R-:W-:-:S04]  /*4e40*/  UIMAD UR4, UR7, UR4, UR4 ;  /* 0x00000004070472a4 */ /* 0x000fc8000f8e0204 */
[----:B------:R-:W-:-:S04]  /*4e50*/  UISETP.LT.AND UP0, UPT, UR6, UR4, UPT ;  /* 0x000000040600728c */ /* 0x000fc8000bf01270 */
[----:B------:R-:W-:-:S04]  /*4e60*/  USEL UR6, UR6, UR4, UP0 ;  /* 0x0000000406067287 */ /* 0x000fc80008000000 */
.L_x_359:
[----:B------:R-:W-:-:S04]  /*4e70*/  USHF.R.S32.HI UR4, URZ, 0x1f, UR6 ;  /* 0x0000001f3f047899 */ /* 0x000fc80008011406 */
[----:B------:R-:W-:-:S04]  /*4e80*/  ULEA.HI UR4, UR4, UR6, URZ, 0x6 ;  /* 0x0000000604047291 */ /* 0x000fc8000f8f303f */
[----:B------:R-:W-:-:S04]  /*4e90*/  USHF.R.S32.HI UR18, URZ, 0x6, UR4 ;  /* 0x000000063f127899 */ /* 0x000fc80008011404 */
[----:B------:R-:W-:-:S04]  /*4ea0*/  UISETP.LT.AND UP0, UPT, UR8, UR18, UPT ;  /* 0x000000120800728c */ /* 0x000fc8000bf01270 */
[----:B------:R-:W-:-:S04]  /*4eb0*/  USEL UR18, UR8, UR18, !UP0 ;  /* 0x0000001208127287 */ /* 0x000fc8000c000000 */
[----:B------:R-:W-:-:S06]  /*4ec0*/  UISETP.GE.AND UP0, UPT, UR13, UR18, UPT ;  /* 0x000000120d00728c */ /* 0x000fcc000bf06270 */
[----:B------:R-:W-:-:S13]  /*4ed0*/  PLOP3.LUT P0, PT, PT, PT, UP0, 0x80, 0x0 ;  /* 0x000000000000781c */ /* 0x000fda0003f0f008 */
[----:B------:R-:W-:Y:S05]  /*4ee0*/  @!P0 BRA `(.L_x_362) ;  /* 0x0000352000008947 */ /* 0x000fea0003800000 */
[----:B------:R-:W-:Y:S01]  /*4ef0*/  PLOP3.LUT P4, PT, PT, PT, UP2, 0x80, 0x0 ;  /* 0x000000000000781c */ /* 0x000fe20003f8f028 */
[----:B------:R-:W-:Y:S01]  /*4f00*/  IMAD.MOV.U32 R2, RZ, RZ, R12 ;  /* 0x000000ffff027224 */ /* 0x000fe200078e000c */
[----:B------:R-:W-:Y:S01]  /*4f10*/  PLOP3.LUT P0, PT, PT, PT, UP2, 0x80, 0x0 ;  /* 0x000000000000781c */ /* 0x000fe20003f0f028 */
[----:B------:R-:W-:Y:S01]  /*4f20*/  IMAD.MOV.U32 R3, RZ, RZ, R0 ;  /* 0x000000ffff037224 */ /* 0x000fe200078e0000 */
[C---:B------:R-:W-:Y:S01]  /*4f30*/  IADD3 R220, P6, R200.reuse, 0x40, RZ ;  /* 0x00000040c8dc7810 */ /* 0x040fe20007fde0ff */
[----:B------:R-:W-:Y:S01]  /*4f40*/  ULDC.64 UR6, c[0x0][0x208] ;  /* 0x0000820000067ab9 */ /* 0x000fe20000000a00 */
[----:B------:R-:W-:Y:S01]  /*4f50*/  IADD3 R218, P5, R200, 0x80, RZ ;  /* 0x00000080c8da7810 */ /* 0x000fe20007fbe0ff */
[----:B------:R-:W-:Y:S02]  /*4f60*/  ULDC.64 UR4, c[0x0][0x1e0] ;  /* 0x0000780000047ab9 */ /* 0x000fe40000000a00 */
[--C-:B------:R-:W-:Y:S01]  /*4f70*/  IMAD.X R219, RZ, RZ, R207.reuse, P6 ;  /* 0x000000ffffdb7224 */ /* 0x100fe200030e06cf */
[----:B------:R-:W-:Y:S01]  /*4f80*/  IADD3 R214, P6, R202, 0x80, RZ ;  /* 0x00000080cad67810 */ /* 0x000fe20007fde0ff */
[----:B------:R-:W-:-:S02]  /*4f90*/  IMAD.X R217, RZ, RZ, R207, P5 ;  /* 0x000000ffffd97224 */ /* 0x000fc400028e06cf */
[----:B------:R-:W-:Y:S01]  /*4fa0*/  @P4 IMAD.HI.U32 R212, R204, c[0x0][0x2c8], RZ ;  /* 0x0000b200ccd44a27 */ /* 0x000fe200078e00ff */
[----:B------:R-:W-:-:S03]  /*4fb0*/  IADD3 R216, P4, R202, 0x40, RZ ;  /* 0x00000040cad87810 */ /* 0x000fc60007f9e0ff */
[--C-:B------:R-:W-:Y:S01]  /*4fc0*/  IMAD.X R213, RZ, RZ, R209.reuse, P6 ;  /* 0x000000ffffd57224 */ /* 0x100fe200030e06d1 */
[----:B------:R-:W-:Y:S01]  /*4fd0*/  @P0 SHF.R.U32.HI R212, RZ, c[0x0][0x2cc], R212 ;  /* 0x0000b300ffd40a19 */ /* 0x000fe200000116d4 */
[----:B------:R-:W-:Y:S02]  /*4fe0*/  IMAD.X R215, RZ, RZ, R209, P4 ;  /* 0x000000ffffd77224 */ /* 0x000fe400020e06d1 */
.L_x_371:
[----:B------:R-:W-:Y:S04]  /*4ff0*/  DEPBAR.LE SB0, 0x0 ;  /* 0x000080000000791a */ /* 0x000fe80000000000 */
[----:B------:R-:W-:Y:S01]  /*5000*/  BAR.SYNC.DEFER_BLOCKING 0x0 ;  /* 0x0000000000007b1d */ /* 0x000fe20000010000 */
[----:B------:R-:W-:Y:S06]  /*5010*/  UISETP.GT.AND UP3, UPT, UR8, UR13, UPT ;  /* 0x0000000d0800728c */ /* 0x000fec000bf64270 */
[----:B------:R-:W-:Y:S05]  /*5020*/  PLOP3.LUT P0, PT, PT, PT, UP3, 0x80, 0x0 ;  /* 0x000000000000781c */ /* 0x000fea0003f0f038 */
[----:B------:R-:W-:Y:S02]  /*5030*/  @!UP3 USHF.R.S32.HI UR19, URZ, 0x1f, UR13 ;  /* 0x0000001f3f13b899 */ /* 0x000fe4000801140d */
[----:B------:R-:W-:Y:S02]  /*5040*/  @!UP3 UIMAD.WIDE.U32 UR22, UR13, UR6, URZ ;  /* 0x000000060d16b2a5 */ /* 0x000fe4000f8e003f */
[----:B------:R-:W-:Y:S02]  /*5050*/  @!UP3 UIMAD UR19, UR19, UR6, URZ ;  /* 0x000000061313b2a4 */ /* 0x000fe4000f8e023f */
[----:B------:R-:W-:Y:S02]  /*5060*/  @!UP3 USHF.L.U32 UR20, UR22, 0x6, URZ ;  /* 0x000000061614b899 */ /* 0x000fe4000800063f */
[----:B------:R-:W-:Y:S01]  /*5070*/  @!UP3 UIMAD UR19, UR13, UR7, UR19 ;  /* 0x000000070d13b2a4 */ /* 0x000fe2000f8e0213 */
[----:B------:R-:W-:Y:S03]  /*5080*/  LDSM.16.M88.4 R132, [R198+0xc100] ;  /* 0x00c10000c684783b */ /* 0x000fe60000000200 */
[----:B------:R-:W-:Y:S01]  /*5090*/  @!P0 IADD3 R221, P6, R200, UR20, RZ ;  /* 0x00000014c8dd8c10 */ /* 0x000fe2000ffde0ff */
[----:B------:R-:W-:Y:S01]  /*50a0*/  @!UP3 UIADD3 UR19, UR23, UR19, URZ ;  /* 0x000000131713b290 */ /* 0x000fe2000fffe03f */
[----:B------:R-:W-:Y:S01]  /*50b0*/  @!P0 IADD3 R223, P5, R220, UR20, RZ ;  /* 0x00000014dcdf8c10 */ /* 0x000fe2000ffbe0ff */
[----:B------:R-:W1:Y:S01]  /*50c0*/  LDSM.16.M88.4 R136, [R197+0x6100] ;  /* 0x00610000c588783b */ /* 0x000e620000000200 */
[----:B------:R-:W-:Y:S01]  /*50d0*/  @!P0 IADD3 R225, P4, R218, UR20, RZ ;  /* 0x00000014dae18c10 */ /* 0x000fe2000ff9e0ff */
[----:B------:R-:W-:Y:S02]  /*50e0*/  @!UP3 USHF.L.U64.HI UR19, UR22, 0x6, UR19 ;  /* 0x000000061613b899 */ /* 0x000fe40008010213 */
[----:B------:R-:W-:Y:S01]  /*50f0*/  @!UP3 ULEA UR20, UP0, UR6, UR20, 0x5 ;  /* 0x000000140614b291 */ /* 0x000fe2000f80283f */
[----:B------:R-:W2:Y:S03]  /*5100*/  LDSM.16.M88.4 R140, [R197+0x6900] ;  /* 0x00690000c58c783b */ /* 0x000ea60000000200 */
[----:B------:R-:W-:Y:S02]  /*5110*/  @!P0 IADD3.X R0, R207, UR19, RZ, P6, !PT ;  /* 0x00000013cf008c10 */ /* 0x000fe4000b7fe4ff */
[----:B------:R-:W3:Y:S01]  /*5120*/  LDSM.16.M88.4 R144, [R197+0x7100] ;  /* 0x00710000c590783b */ /* 0x000ee20000000200 */
[----:B------:R-:W-:Y:S02]  /*5130*/  @!P0 LEA R230, P6, R221, c[0x0][0x1f8], 0x1 ;  /* 0x00007e00dde68a11 */ /* 0x000fe400078c08ff */
[----:B------:R-:W-:Y:S02]  /*5140*/  @!P0 IADD3.X R222, R219, UR19, RZ, P5, !PT ;  /* 0x00000013dbde8c10 */ /* 0x000fe4000affe4ff */
[----:B------:R-:W4:Y:S01]  /*5150*/  LDSM.16.M88.4 R148, [R197+0x7900] ;  /* 0x00790000c594783b */ /* 0x000f220000000200 */
[----:B------:R-:W-:Y:S02]  /*5160*/  @!P0 LEA.HI.X R231, R221, c[0x0][0x1fc], R0, 0x1, P6 ;  /* 0x00007f00dde78a11 */ /* 0x000fe400030f0c00 */
[----:B------:R-:W-:Y:S02]  /*5170*/  @!P0 LEA R228, P5, R223, c[0x0][0x1f8], 0x1 ;  /* 0x00007e00dfe48a11 */ /* 0x000fe400078a08ff */
[----:B------:R-:W-:Y:S01]  /*5180*/  LDSM.16.M88.4 R152, [R194+0xc100] ;  /* 0x00c10000c298783b */ /* 0x000fe20000000200 */
[----:B------:R-:W-:Y:S01]  /*5190*/  @!P0 IADD3.X R224, R217, UR19, RZ, P4, !PT ;  /* 0x00000013d9e08c10 */ /* 0x000fe2000a7fe4ff */
[----:B------:R-:W-:Y:S01]  /*51a0*/  @!UP3 ULEA.HI.X UR19, UR6, UR19, UR7, 0x5, UP0 ;  /* 0x000000130613b291 */ /* 0x000fe200080f2c07 */
[----:B------:R-:W-:Y:S01]  /*51b0*/  @!P0 LEA.HI.X R229, R223, c[0x0][0x1fc], R222, 0x1, P5 ;  /* 0x00007f00dfe58a11 */ /* 0x000fe200028f0cde */
[----:B------:R-:W-:Y:S01]  /*51c0*/  UISETP.GT.AND UP3, UPT, UR13, UR8, UPT ;  /* 0x000000080d00728c */ /* 0x000fe2000bf64270 */
[----:B------:R-:W5:Y:S01]  /*51d0*/  LDSM.16.M88.4 R156, [R196] ;  /* 0x00000000c49c783b */ /* 0x000f620000000200 */
[C---:B------:R-:W-:Y:S02]  /*51e0*/  @!P0 LEA R226, P4, R225.reuse, c[0x0][0x1f8], 0x1 ;  /* 0x00007e00e1e28a11 */ /* 0x040fe400078808ff */
[----:B------:R-:W-:Y:S02]  /*51f0*/  @!P0 IADD3 R0, P6, R200, UR20, RZ ;  /* 0x00000014c8008c10 */ /* 0x000fe4000ffde0ff */
[----:B------:R-:W3:Y:S01]  /*5200*/  LDSM.16.M88.4 R160, [R187] ;  /* 0x00000000bba0783b */ /* 0x000ee20000000200 */
[----:B------:R-:W-:Y:S02]  /*5210*/  @!P0 LEA.HI.X R227, R225, c[0x0][0x1fc], R224, 0x1, P4 ;  /* 0x00007f00e1e38a11 */ /* 0x000fe400020f0ce0 */
[----:B------:R-:W-:Y:S02]  /*5220*/  @!P0 IADD3.X R225, R207, UR19, RZ, P6, !PT ;  /* 0x00000013cfe18c10 */ /* 0x000fe4000b7fe4ff */
[----:B------:R-:W-:Y:S01]  /*5230*/  LDSM.16.M88.4 R164, [R185] ;  /* 0x00000000b9a4783b */ /* 0x000fe20000000200 */
[----:B------:R-:W-:Y:S02]  /*5240*/  @!P0 LEA R232, P6, R0, c[0x0][0x1f8], 0x1 ;  /* 0x00007e0000e88a11 */ /* 0x000fe400078c08ff */
[----:B------:R-:W-:Y:S01]  /*5250*/  @!P0 IADD3 R221, P5, R220, UR20, RZ ;  /* 0x00000014dcdd8c10 */ /* 0x000fe2000ffbe0ff */
[C---:B-1----:R-:W-:Y:S03]  /*5260*/  HMMA.16816.F32.BF16 R4, R132.reuse, R136, RZ ;  /* 0x000000888404723c */ /* 0x042fe600000418ff */
[----:B------:R-:W-:Y:S02]  /*5270*/  @!P0 LEA.HI.X R233, R0, c[0x0][0x1fc], R225, 0x1, P6 ;  /* 0x00007f0000e98a11 */ /* 0x000fe400030f0ce1 */
[----:B------:R-:W-:Y:S02]  /*5280*/  @!P0 IADD3.X R234, R219, UR19, RZ, P5, !PT ;  /* 0x00000013dbea8c10 */ /* 0x000fe4000affe4ff */
[C---:B------:R-:W-:Y:S01]  /*5290*/  @!P0 LEA R224, P5, R221.reuse, c[0x0][0x1f8], 0x1 ;  /* 0x00007e00dde08a11 */ /* 0x040fe200078a08ff */
[C---:B------:R-:W-:Y:S01]  /*52a0*/  HMMA.16816.F32.BF16 R8, R132.reuse, R138, RZ ;  /* 0x0000008a8408723c */ /* 0x040fe200000418ff */
[----:B------:R-:W1:Y:S03]  /*52b0*/  LDSM.16.M88.4 R136, [R186] ;  /* 0x00000000ba88783b */ /* 0x000e660000000200 */
[----:B------:R-:W-:Y:S02]  /*52c0*/  @!P0 LEA.HI.X R225, R221, c[0x0][0x1fc], R234, 0x1, P5 ;  /* 0x00007f00dde18a11 */ /* 0x000fe400028f0cea */
[----:B------:R-:W-:Y:S01]  /*52d0*/  @!PT LDS RZ, [RZ] ;  /* 0x00000000fffff984 */ /* 0x000fe20000000800 */
[----:B------:R-:W-:Y:S01]  /*52e0*/  @!PT LDS RZ, [RZ] ;  /* 0x00000000fffff984 */ /* 0x000fe20000000800 */
[----:B------:R-:W-:Y:S01]  /*52f0*/  @!PT LDS RZ, [RZ] ;  /* 0x00000000fffff984 */ /* 0x000fe20000000800 */
[----:B------:R1:W-:Y:S01]  /*5300*/  @!P0 LDGSTS.E.BYPASS.LTC128B.128 [R199+0x100], [R230.64], !P3 ;  /* 0x00100000e6c78fae */ /* 0x0003e2000d901d50 */
[----:B------:R-:W-:Y:S01]  /*5310*/  @!P0 IADD3 R223, P4, R218, UR20, RZ ;  /* 0x00000014dadf8c10 */ /* 0x000fe2000ff9e0ff */
[C---:B--2---:R-:W-:Y:S01]  /*5320*/  HMMA.16816.F32.BF16 R12, R132.reuse, R140, RZ ;  /* 0x0000008c840c723c */ /* 0x044fe200000418ff */
[----:B------:R-:W-:Y:S02]  /*5330*/  @UP3 UIADD3 UR20, UR13, -0x1, URZ ;  /* 0xffffffff0d143890 */ /* 0x000fe4000fffe03f */
[----:B------:R2:W-:Y:S01]  /*5340*/  @!P0 LDGSTS.E.BYPASS.LTC128B.128 [R199+0x2100], [R228.64], !P2 ;  /* 0x02100000e4c78fae */ /* 0x0005e2000d101d50 */
[----:B------:R-:W-:Y:S01]  /*5350*/  @!P0 IADD3.X R236, R217, UR19, RZ, P4, !PT ;  /* 0x00000013d9ec8c10 */ /* 0x000fe2000a7fe4ff */
[----:B------:R-:W-:Y:S01]  /*5360*/  @UP3 USHF.R.S32.HI UR19, URZ, 0x1f, UR20 ;  /* 0x0000001f3f133899 */ /* 0x000fe20008011414 */
[C---:B------:R-:W-:Y:S01]  /*5370*/  @!P0 LEA R222, P4, R223.reuse, c[0x0][0x1f8], 0x1 ;  /* 0x00007e00dfde8a11 */ /* 0x040fe200078808ff */
[----:B------:R-:W-:Y:S01]  /*5380*/  @UP3 UIMAD.WIDE.U32 UR22, UR20, UR4, URZ ;  /* 0x00000004141632a5 */ /* 0x000fe2000f8e003f */
[C---:B------:R-:W-:Y:S01]  /*5390*/  HMMA.16816.F32.BF16 R16, R132.reuse, R142, RZ ;  /* 0x0000008e8410723c */ /* 0x040fe200000418ff */
[----:B------:R1:W-:Y:S01]  /*53a0*/  @!P0 LDGSTS.E.BYPASS.LTC128B.128 [R199+0x4100], [R226.64], !P1 ;  /* 0x04100000e2c78fae */ /* 0x0003e2000c901d50 */
[----:B------:R-:W-:Y:S02]  /*53b0*/  @UP3 UIMAD UR19, UR19, UR4, URZ ;  /* 0x00000004131332a4 */ /* 0x000fe4000f8e023f */
[----:B------:R-:W-:Y:S02]  /*53c0*/  @!P0 LEA.HI.X R223, R223, c[0x0][0x1fc], R236, 0x1, P4 ;  /* 0x00007f00dfdf8a11 */ /* 0x000fe400020f0cec */
[----:B------:R1:W-:Y:S01]  /*53d0*/  @!P0 LDGSTS.E.BYPASS.LTC128B.128 [R199+0x1100], [R232.64], !P3 ;  /* 0x01100000e8c78fae */ /* 0x0003e2000d901d50 */
[----:B------:R-:W-:Y:S01]  /*53e0*/  @UP3 UIMAD UR19, UR20, UR5, UR19 ;  /* 0x00000005141332a4 */ /* 0x000fe2000f8e0213 */
[C---:B---3--:R-:W-:Y:S01]  /*53f0*/  HMMA.16816.F32.BF16 R20, R132.reuse, R144, RZ ;  /* 0x000000908414723c */ /* 0x048fe200000418ff */
[----:B------:R-:W-:Y:S02]  /*5400*/  @UP3 USHF.L.U32 UR20, UR22, 0x6, URZ ;  /* 0x0000000616143899 */ /* 0x000fe4000800063f */
[----:B------:R3:W-:Y:S01]  /*5410*/  @!P0 LDGSTS.E.BYPASS.LTC128B.128 [R199+0x3100], [R224.64], !P2 ;  /* 0x03100000e0c78fae */ /* 0x0007e2000d101d50 */
[----:B------:R-:W-:Y:S04]  /*5420*/  @UP3 UIADD3 UR19, UR23, UR19, URZ ;  /* 0x0000001317133290 */ /* 0x000fe8000fffe03f */
[C---:B------:R-:W-:Y:S01]  /*5430*/  HMMA.16816.F32.BF16 R24, R132.reuse, R146, RZ ;  /* 0x000000928418723c */ /* 0x040fe200000418ff */
[----:B------:R1:W-:Y:S01]  /*5440*/  @!P0 LDGSTS.E.BYPASS.LTC128B.128 [R199+0x5100], [R222.64], !P1 ;  /* 0x05100000dec78fae */ /* 0x0003e2000c901d50 */
[----:B------:R-:W-:Y:S01]  /*5450*/  PLOP3.LUT P0, PT, PT, PT, UP3, 0x80, 0x0 ;  /* 0x000000000000781c */ /* 0x000fe20003f0f038 */
[----:B------:R-:W-:Y:S03]  /*5460*/  @UP3 USHF.L.U64.HI UR19, UR22, 0x6, UR19 ;  /* 0x0000000616133899 */ /* 0x000fe60008010213 */
[----:B------:R-:W-:Y:S02]  /*5470*/  LDSM.16.M88.4 R140, [R193+0xc100] ;  /* 0x00c10000c18c783b */ /* 0x000fe40000000200 */
[C---:B----4-:R-:W-:Y:S03]  /*5480*/  HMMA.16816.F32.BF16 R28, R132.reuse, R148, RZ ;  /* 0x00000094841c723c */ /* 0x050fe600000418ff */
[----:B------:R-:W0:Y:S04]  /*5490*/  LDGDEPBAR ;  /* 0x00000000000079af */ /* 0x000e280000000000 */
[----:B------:R-:W-:Y:S01]  /*54a0*/  @P0 IADD3 R0, P5, R202, UR20, RZ ;  /* 0x00000014ca000c10 */ /* 0x000fe2000ffbe0ff */
[----:B------:R-:W-:Y:S01]  /*54b0*/  HMMA.16816.F32.BF16 R32, R132, R150, RZ ;  /* 0x000000968420723c */ /* 0x000fe200000418ff */
[----:B------:R-:W4:Y:S03]  /*54c0*/  LDSM.16.M88.4 R168, [R192+0x6100] ;  /* 0x00610000c0a8783b */ /* 0x000f260000000200 */
[----:B------:R-:W-:Y:S02]  /*54d0*/  @P0 IADD3.X R221, R209, UR19, RZ, P5, !PT ;  /* 0x00000013d1dd0c10 */ /* 0x000fe4000affe4ff */
[----:B------:R-:W4:Y:S01]  /*54e0*/  LDSM.16.M88.4 R172, [R192+0x6900] ;  /* 0x00690000c0ac783b */ /* 0x000f220000000200 */
[----:B--2---:R-:W-:Y:S01]  /*54f0*/  @P0 IADD3 R228, P5, R214, UR20, RZ ;  /* 0x00000014d6e40c10 */ /* 0x004fe2000ffbe0ff */
[C---:B-----5:R-:W-:Y:S03]  /*5500*/  HMMA.16816.F32.BF16 R4, R152.reuse, R156, R4 ;  /* 0x0000009c9804723c */ /* 0x060fe60000041804 */
[----:B------:R-:W2:Y:S02]  /*5510*/  LDSM.16.M88.4 R132, [R192+0x7100] ;  /* 0x00710000c084783b */ /* 0x000ea40000000200 */
[C---:B-1----:R-:W-:Y:S02]  /*5520*/  @P0 LEA R222, P4, R0.reuse, c[0x0][0x1c8], 0x1 ;  /* 0x0000720000de0a11 */ /* 0x042fe400078808ff */
[----:B---3--:R-:W-:Y:S01]  /*5530*/  @P0 IADD3.X R225, R213, UR19, RZ, P5, !PT ;  /* 0x00000013d5e10c10 */ /* 0x008fe2000affe4ff */
[C---:B------:R-:W-:Y:S01]  /*5540*/  HMMA.16816.F32.BF16 R8, R152.reuse, R158, R8 ;  /* 0x0000009e9808723c */ /* 0x040fe20000041808 */
[----:B------:R-:W1:Y:S03]  /*5550*/  LDSM.16.M88.4 R144, [R192+0x7900] ;  /* 0x00790000c090783b */ /* 0x000e660000000200 */
[----:B------:R-:W-:Y:S02]  /*5560*/  @P0 LEA.HI.X R223, R0, c[0x0][0x1cc], R221, 0x1, P4 ;  /* 0x0000730000df0a11 */ /* 0x000fe400020f0cdd */
[----:B------:R-:W-:Y:S01]  /*5570*/  LDSM.16.M88.4 R148, [R184] ;  /* 0x00000000b894783b */ /* 0x000fe20000000200 */
[----:B------:R-:W-:Y:S01]  /*5580*/  @P0 IADD3 R221, P4, R216, UR20, RZ ;  /* 0x00000014d8dd0c10 */ /* 0x000fe2000ff9e0ff */
[C---:B------:R-:W-:Y:S01]  /*5590*/  HMMA.16816.F32.BF16 R12, R152.reuse, R160, R12 ;  /* 0x000000a0980c723c */ /* 0x040fe2000004180c */
[----:B------:R-:W-:Y:S02]  /*55a0*/  @UP3 UIADD3 UR20, UP0, UR12, UR20, URZ ;  /* 0x000000140c143290 */ /* 0x000fe4000ff1e03f */
[----:B------:R-:W-:Y:S01]  /*55b0*/  LDSM.16.M88.4 R156, [R184+0x1000] ;  /* 0x00100000b89c783b */ /* 0x000fe20000000200 */
[----:B------:R-:W-:Y:S02]  /*55c0*/  @P0 LEA R226, P6, R221, c[0x0][0x1c8], 0x1 ;  /* 0x00007200dde20a11 */ /* 0x000fe400078c08ff */
[----:B------:R-:W-:Y:S01]  /*55d0*/  @P0 IADD3.X R0, R215, UR19, RZ, P4, !PT ;  /* 0x00000013d7000c10 */ /* 0x000fe2000a7fe4ff */
[----:B------:R-:W-:Y:S01]  /*55e0*/  @UP3 UIADD3.X UR19, UR11, UR19, URZ, UP0, !UPT ;  /* 0x000000130b133290 */ /* 0x000fe200087fe43f */
[C---:B------:R-:W-:Y:S01]  /*55f0*/  HMMA.16816.F32.BF16 R16, R152.reuse, R162, R16 ;  /* 0x000000a29810723c */ /* 0x040fe20000041810 */
[----:B------:R-:W-:Y:S03]  /*5600*/  LDSM.16.M88.4 R160, [R184+0x1800] ;  /* 0x00180000b8a0783b */ /* 0x000fe60000000200 */
[C---:B------:R-:W-:Y:S02]  /*5610*/  @P0 LEA R224, P4, R228.reuse, c[0x0][0x1c8], 0x1 ;  /* 0x00007200e4e00a11 */ /* 0x040fe400078808ff */
[----:B------:R-:W-:Y:S02]  /*5620*/  @P0 LEA.HI.X R227, R221, c[0x0][0x1cc], R0, 0x1, P6 ;  /* 0x00007300dde30a11 */ /* 0x000fe400030f0c00 */
[C---:B------:R-:W-:Y:S04]  /*5630*/  HMMA.16816.F32.BF16 R20, R152.reuse, R136, R20 ;  /* 0x000000889814723c */ /* 0x040fe80000041814 */
[----:B------:R-:W-:Y:S02]  /*5640*/  @P0 LEA.HI.X R225, R228, c[0x0][0x1cc], R225, 0x1, P4 ;  /* 0x00007300e4e10a11 */ /* 0x000fe400020f0ce1 */
[----:B------:R-:W-:Y:S02]  /*5650*/  @P0 IADD3 R232, P5, R216, UR20, RZ ;  /* 0x00000014d8e80c10 */ /* 0x000fe4000ffbe0ff */
[C---:B------:R-:W-:Y:S01]  /*5660*/  HMMA.16816.F32.BF16 R24, R152.reuse, R138, R24 ;  /* 0x0000008a9818723c */ /* 0x040fe20000041818 */
[----:B------:R-:W3:Y:S03]  /*5670*/  LDSM.16.M88.4 R136, [R191+0xc100] ;  /* 0x00c10000bf88783b */ /* 0x000ee60000000200 */
[----:B------:R-:W-:Y:S02]  /*5680*/  @P0 IADD3 R234, P4, R214, UR20, RZ ;  /* 0x00000014d6ea0c10 */ /* 0x000fe4000ff9e0ff */
[----:B------:R-:W-:Y:S02]  /*5690*/  @P0 IADD3 R0, P6, R202, UR20, RZ ;  /* 0x00000014ca000c10 */ /* 0x000fe4000ffde0ff */
[C---:B------:R-:W-:Y:S04]  /*56a0*/  HMMA.16816.F32.BF16 R28, R152.reuse, R164, R28 ;  /* 0x000000a4981c723c */ /* 0x040fe8000004181c */
[----:B------:R-:W-:Y:S02]  /*56b0*/  @P0 IADD3.X R229, R215, UR19, RZ, P5, !PT ;  /* 0x00000013d7e50c10 */ /* 0x000fe4000affe4ff */
[C---:B------:R-:W-:Y:S02]  /*56c0*/  @P0 LEA R230, P5, R232.reuse, c[0x0][0x1c8], 0x1 ;  /* 0x00007200e8e60a11 */ /* 0x040fe400078a08ff */
[----:B------:R-:W-:Y:S01]  /*56d0*/  HMMA.16816.F32.BF16 R32, R152, R166, R32 ;  /* 0x000000a69820723c */ /* 0x000fe20000041820 */
[----:B------:R-:W5:Y:S03]  /*56e0*/  LDSM.16.M88.4 R152, [R184+0x800] ;  /* 0x00080000b898783b */ /* 0x000f660000000200 */
[----:B------:R-:W-:Y:S02]  /*56f0*/  @P0 LEA.HI.X R231, R232, c[0x0][0x1cc], R229, 0x1, P5 ;  /* 0x00007300e8e70a11 */ /* 0x000fe400028f0ce5 */
[----:B------:R-:W-:Y:S01]  /*5700*/  LDSM.16.M88.4 R164, [R197+0x8100] ;  /* 0x00810000c5a4783b */ /* 0x000fe20000000200 */
[----:B------:R-:W-:Y:S01]  /*5710*/  @P0 IADD3.X R233, R213, UR19, RZ, P4, !PT ;  /* 0x00000013d5e90c10 */ /* 0x000fe2000a7fe4ff */
[C---:B----4-:R-:W-:Y:S05]  /*5720*/  HMMA.16816.F32.BF16 R4, R140.reuse, R168, R4 ;  /* 0x000000a88c04723c */ /* 0x050fea0000041804 */
[----:B------:R-:W-:Y:S02]  /*5730*/  @P0 LEA R228, P4, R234, c[0x0][0x1c8], 0x1 ;  /* 0x00007200eae40a11 */ /* 0x000fe400078808ff */
[----:B------:R-:W-:Y:S01]  /*5740*/  @P0 IADD3.X R221, R209, UR19, RZ, P6, !PT ;  /* 0x00000013d1dd0c10 */ /* 0x000fe2000b7fe4ff */
[C---:B------:R-:W-:Y:S01]  /*5750*/  HMMA.16816.F32.BF16 R8, R140.reuse, R170, R8 ;  /* 0x000000aa8c08723c */ /* 0x040fe20000041808 */
[----:B------:R-:W-:Y:S01]  /*5760*/  LDSM.16.M88.4 R168, [R198+0x14100] ;  /* 0x01410000c6a8783b */ /* 0x000fe20000000200 */
[----:B------:R-:W-:Y:S02]  /*5770*/  USHF.L.U32 UR19, UR13, 0x6, URZ ;  /* 0x000000060d137899 */ /* 0x000fe4000800063f */
[----:B------:R-:W-:Y:S02]  /*5780*/  @P0 LEA R236, P6, R0, c[0x0][0x1c8], 0x1 ;  /* 0x0000720000ec0a11 */ /* 0x000fe400078c08ff */
[----:B------:R-:W-:Y:S02]  /*5790*/  @P0 LEA.HI.X R229, R234, c[0x0][0x1cc], R233, 0x1, P4 ;  /* 0x00007300eae50a11 */ /* 0x000fe400020f0ce9 */
[C---:B------:R-:W-:Y:S01]  /*57a0*/  HMMA.16816.F32.BF16 R12, R140.reuse, R172, R12 ;  /* 0x000000ac8c0c723c */ /* 0x040fe2000004180c */
[----:B------:R-:W-:Y:S03]  /*57b0*/  PLOP3.LUT P4, PT, PT, PT, UP2, 0x80, 0x0 ;  /* 0x000000000000781c */ /* 0x000fe60003f8f028 */
[----:B------:R-:W-:Y:S01]  /*57c0*/  @P0 LEA.HI.X R237, R0, c[0x0][0x1cc], R221, 0x1, P6 ;  /* 0x0000730000ed0a11 */ /* 0x000fe200030f0cdd */
[----:B------:R-:W-:Y:S02]  /*57d0*/  IMAD.MOV.U32 R0, RZ, RZ, R204 ;  /* 0x000000ffff007224 */ /* 0x000fe400078e00cc */
[----:B------:R-:W-:Y:S01]  /*57e0*/  IMAD.U32 R232, RZ, RZ, UR19 ;  /* 0x00000013ffe87e24 */ /* 0x000fe2000f8e00ff */
[C---:B------:R-:W-:Y:S01]  /*57f0*/  HMMA.16816.F32.BF16 R16, R140.reuse, R174, R16 ;  /* 0x000000ae8c10723c */ /* 0x040fe20000041810 */
[----:B------:R-:W-:Y:S05]  /*5800*/  LDSM.16.M88.4 R172, [R197+0xa100] ;  /* 0x00a10000c5ac783b */ /* 0x000fea0000000200 */
[----:B------:R-:W-:Y:S02]  /*5810*/  @P4 IMAD.MOV.U32 R0, RZ, RZ, R212 ;  /* 0x000000ffff004224 */ /* 0x000fe400078e00d4 */
[C---:B--2---:R-:W-:Y:S03]  /*5820*/  HMMA.16816.F32.BF16 R20, R140.reuse, R132, R20 ;  /* 0x000000848c14723c */ /* 0x044fe60000041814 */
[----:B------:R-:W-:Y:S05]  /*5830*/  SHFL.IDX PT, R221, R0, RZ, 0x1c1f ;  /* 0x001c1fff00dd7589 */ /* 0x000fea00000e0000 */
[C---:B------:R-:W-:Y:S01]  /*5840*/  HMMA.16816.F32.BF16 R24, R140.reuse, R134, R24 ;  /* 0x000000868c18723c */ /* 0x040fe20000041818 */
[----:B------:R-:W2:Y:S07]  /*5850*/  LDSM.16.M88.4 R132, [R198+0x10100] ;  /* 0x01010000c684783b */ /* 0x000eae0000000200 */
[C---:B-1----:R-:W-:Y:S08]  /*5860*/  HMMA.16816.F32.BF16 R28, R140.reuse, R144, R28 ;  /* 0x000000908c1c723c */ /* 0x042ff0000004181c */
[----:B------:R-:W-:Y:S01]  /*5870*/  HMMA.16816.F32.BF16 R32, R140, R146, R32 ;  /* 0x000000928c20723c */ /* 0x000fe20000041820 */
[----:B------:R-:W1:Y:S05]  /*5880*/  LDSM.16.M88.4 R140, [R197+0x8900] ;  /* 0x00890000c58c783b */ /* 0x000e6a0000000200 */
[----:B------:R-:W4:Y:S02]  /*5890*/  LDSM.16.M88.4 R144, [R197+0x9100] ;  /* 0x00910000c590783b */ /* 0x000f240000000200 */
[C---:B---3--:R-:W-:Y:S08]  /*58a0*/  HMMA.16816.F32.BF16 R4, R136.reuse, R148, R4 ;  /* 0x000000948804723c */ /* 0x048ff00000041804 */
[C---:B------:R-:W-:Y:S01]  /*58b0*/  HMMA.16816.F32.BF16 R8, R136.reuse, R150, R8 ;  /* 0x000000968808723c */ /* 0x040fe20000041808 */
[----:B------:R-:W3:Y:S07]  /*58c0*/  LDSM.16.M88.4 R148, [R197+0x9900] ;  /* 0x00990000c594783b */ /* 0x000eee0000000200 */
[C---:B-----5:R-:W-:Y:S08]  /*58d0*/  HMMA.16816.F32.BF16 R12, R136.reuse, R152, R12 ;  /* 0x00000098880c723c */ /* 0x060ff0000004180c */
[C---:B------:R-:W-:Y:S01]  /*58e0*/  HMMA.16816.F32.BF16 R16, R136.reuse, R154, R16 ;  /* 0x0000009a8810723c */ /* 0x040fe20000041810 */
[----:B------:R-:W-:Y:S07]  /*58f0*/  LDSM.16.M88.4 R152, [R183] ;  /* 0x00000000b798783b */ /* 0x000fee0000000200 */
[C---:B------:R-:W-:Y:S08]  /*5900*/  HMMA.16816.F32.BF16 R20, R136.reuse, R156, R20 ;  /* 0x0000009c8814723c */ /* 0x040ff00000041814 */
[C---:B------:R-:W-:Y:S01]  /*5910*/  HMMA.16816.F32.BF16 R24, R136.reuse, R158, R24 ;  /* 0x0000009e8818723c */ /* 0x040fe20000041818 */
[----:B------:R-:W-:Y:S07]  /*5920*/  LDSM.16.M88.4 R156, [R182] ;  /* 0x00000000b69c783b */ /* 0x000fee0000000200 */
[C---:B------:R-:W-:Y:S08]  /*5930*/  HMMA.16816.F32.BF16 R28, R136.reuse, R160, R28 ;  /* 0x000000a0881c723c */ /* 0x040ff0000004181c */
[----:B------:R-:W-:Y:S01]  /*5940*/  HMMA.16816.F32.BF16 R32, R136, R162, R32 ;  /* 0x000000a28820723c */ /* 0x000fe20000041820 */
[----:B------:R-:W5:Y:S05]  /*5950*/  LDSM.16.M88.4 R136, [R194+0x10100] ;  /* 0x01010000c288783b */ /* 0x000f6a0000000200 */
[----:B------:R-:W3:Y:S02]  /*5960*/  LDSM.16.M88.4 R160, [R181] ;  /* 0x00000000b5a0783b */ /* 0x000ee40000000200 */
[C---:B--2---:R-:W-:Y:S08]  /*5970*/  HMMA.16816.F32.BF16 R4, R132.reuse, R164, R4 ;  /* 0x000000a48404723c */ /* 0x044ff00000041804 */
[C---:B------:R-:W-:Y:S01]  /*5980*/  HMMA.16816.F32.BF16 R8, R132.reuse, R166, R8 ;  /* 0x000000a68408723c */ /* 0x040fe20000041808 */
[----:B------:R-:W2:Y:S07]  /*5990*/  LDSM.16.M88.4 R164, [R180] ;  /* 0x00000000b4a4783b */ /* 0x000eae0000000200 */
[C---:B-1----:R-:W-:Y:S08]  /*59a0*/  HMMA.16816.F32.BF16 R12, R132.reuse, R140, R12 ;  /* 0x0000008c840c723c */ /* 0x042ff0000004180c */
[C---:B------:R-:W-:Y:S01]  /*59b0*/  HMMA.16816.F32.BF16 R16, R132.reuse, R142, R16 ;  /* 0x0000008e8410723c */ /* 0x040fe20000041810 */
[----:B------:R-:W-:Y:S07]  /*59c0*/  LDSM.16.M88.4 R140, [R193+0x10100] ;  /* 0x01010000c18c783b */ /* 0x000fee0000000200 */
[C---:B----4-:R-:W-:Y:S08]  /*59d0*/  HMMA.16816.F32.BF16 R20, R132.reuse, R144, R20 ;  /* 0x000000908414723c */ /* 0x050ff00000041814 */
[C---:B------:R-:W-:Y:S01]  /*59e0*/  HMMA.16816.F32.BF16 R24, R132.reuse, R146, R24 ;  /* 0x000000928418723c */ /* 0x040fe20000041818 */
[----:B------:R-:W1:Y:S07]  /*59f0*/  LDSM.16.M88.4 R144, [R192+0x8100] ;  /* 0x00810000c090783b */ /* 0x000e6e0000000200 */
[C---:B---3--:R-:W-:Y:S08]  /*5a00*/  HMMA.16816.F32.BF16 R28, R132.reuse, R148, R28 ;  /* 0x00000094841c723c */ /* 0x048ff0000004181c */
[----:B------:R-:W-:Y:S01]  /*5a10*/  HMMA.16816.F32.BF16 R32, R132, R150, R32 ;  /* 0x000000968420723c */ /* 0x000fe20000041820 */
[----:B------:R-:W3:Y:S05]  /*5a20*/  LDSM.16.M88.4 R132, [R192+0x8900] ;  /* 0x00890000c084783b */ /* 0x000eea0000000200 */
[----:B------:R-:W4:Y:S02]  /*5a30*/  LDSM.16.M88.4 R148, [R192+0x9100] ;  /* 0x00910000c094783b */ /* 0x000f240000000200 */
[C---:B-----5:R-:W-:Y:S08]  /*5a40*/  HMMA.16816.F32.BF16 R4, R136.reuse, R152, R4 ;  /* 0x000000988804723c */ /* 0x060ff00000041804 */
        /* <DEDUP_REMOVED lines=10> */
[----:B------:R-:W2:Y:S05]  /*5af0*/  LDSM.16.M88.4 R136, [R192+0x9900] ;  /* 0x00990000c088783b */ /* 0x000eaa0000000200 */
[----:B------:R-:W-:Y:S02]  /*5b00*/  LDSM.16.M88.4 R164, [R184+0x3800] ;  /* 0x00380000b8a4783b */ /* 0x000fe40000000200 */
[C---:B-1----:R-:W-:Y:S08]  /*5b10*/  HMMA.16816.F32.BF16 R4, R140.reuse, R144, R4 ;  /* 0x000000908c04723c */ /* 0x042ff00000041804 */
[C---:B------:R-:W-:Y:S01]  /*5b20*/  HMMA.16816.F32.BF16 R8, R140.reuse, R146, R8 ;  /* 0x000000928c08723c */ /* 0x040fe20000041808 */
[----:B------:R-:W1:Y:S07]  /*5b30*/  LDSM.16.M88.4 R144, [R184+0x3000] ;  /* 0x00300000b890783b */ /* 0x000e6e0000000200 */
[C---:B---3--:R-:W-:Y:S08]  /*5b40*/  HMMA.16816.F32.BF16 R12, R140.reuse, R132, R12 ;  /* 0x000000848c0c723c */ /* 0x048ff0000004180c */
[C---:B------:R-:W-:Y:S01]  /*5b50*/  HMMA.16816.F32.BF16 R16, R140.reuse, R134, R16 ;  /* 0x000000868c10723c */ /* 0x040fe20000041810 */
[----:B------:R-:W3:Y:S07]  /*5b60*/  LDSM.16.M88.4 R132, [R197+0xa900] ;  /* 0x00a90000c584783b */ /* 0x000eee0000000200 */
[C---:B----4-:R-:W-:Y:S08]  /*5b70*/  HMMA.16816.F32.BF16 R20, R140.reuse, R148, R20 ;  /* 0x000000948c14723c */ /* 0x050ff00000041814 */
[C---:B------:R-:W-:Y:S01]  /*5b80*/  HMMA.16816.F32.BF16 R24, R140.reuse, R150, R24 ;  /* 0x000000968c18723c */ /* 0x040fe20000041818 */
[----:B------:R-:W-:Y:S07]  /*5b90*/  LDSM.16.M88.4 R148, [R194+0x14100] ;  /* 0x01410000c294783b */ /* 0x000fee0000000200 */
[C---:B--2---:R-:W-:Y:S08]  /*5ba0*/  HMMA.16816.F32.BF16 R28, R140.reuse, R136, R28 ;  /* 0x000000888c1c723c */ /* 0x044ff0000004181c */
[----:B------:R-:W-:Y:S01]  /*5bb0*/  HMMA.16816.F32.BF16 R32, R140, R138, R32 ;  /* 0x0000008a8c20723c */ /* 0x000fe20000041820 */
[----:B------:R-:W2:Y:S05]  /*5bc0*/  LDSM.16.M88.4 R136, [R197+0xb100] ;  /* 0x00b10000c588783b */ /* 0x000eaa0000000200 */
[----:B------:R-:W4:Y:S02]  /*5bd0*/  LDSM.16.M88.4 R140, [R197+0xb900] ;  /* 0x00b90000c58c783b */ /* 0x000f240000000200 */
[C---:B------:R-:W-:Y:S08]  /*5be0*/  HMMA.16816.F32.BF16 R4, R152.reuse, R156, R4 ;  /* 0x0000009c9804723c */ /* 0x040ff00000041804 */
[C---:B------:R-:W-:Y:S01]  /*5bf0*/  HMMA.16816.F32.BF16 R8, R152.reuse, R158, R8 ;  /* 0x0000009e9808723c */ /* 0x040fe20000041808 */
[----:B------:R-:W5:Y:S07]  /*5c00*/  LDSM.16.M88.4 R156, [R179] ;  /* 0x00000000b39c783b */ /* 0x000f6e0000000200 */
[C---:B------:R-:W-:Y:S08]  /*5c10*/  HMMA.16816.F32.BF16 R12, R152.reuse, R160, R12 ;  /* 0x000000a0980c723c */ /* 0x040ff0000004180c */
[C---:B------:R-:W-:Y:S01]  /*5c20*/  HMMA.16816.F32.BF16 R16, R152.reuse, R162, R16 ;  /* 0x000000a29810723c */ /* 0x040fe20000041810 */
[----:B------:R-:W-:Y:S07]  /*5c30*/  LDSM.16.M88.4 R160, [R192+0xb100] ;  /* 0x00b10000c0a0783b */ /* 0x000fee0000000200 */
[C---:B-1----:R-:W-:Y:S08]  /*5c40*/  HMMA.16816.F32.BF16 R20, R152.reuse, R144, R20 ;  /* 0x000000909814723c */ /* 0x042ff00000041814 */
[C---:B------:R-:W-:Y:S01]  /*5c50*/  HMMA.16816.F32.BF16 R24, R152.reuse, R146, R24 ;  /* 0x000000929818723c */ /* 0x040fe20000041818 */
[----:B------:R-:W1:Y:S07]  /*5c60*/  LDSM.16.M88.4 R144, [R178] ;  /* 0x00000000b290783b */ /* 0x000e6e0000000200 */
[C---:B------:R-:W-:Y:S08]  /*5c70*/  HMMA.16816.F32.BF16 R28, R152.reuse, R164, R28 ;  /* 0x000000a4981c723c */ /* 0x040ff0000004181c */
[----:B------:R-:W-:Y:S01]  /*5c80*/  HMMA.16816.F32.BF16 R32, R152, R166, R32 ;  /* 0x000000a69820723c */ /* 0x000fe20000041820 */
[----:B------:R-:W1:Y:S05]  /*5c90*/  LDSM.16.M88.4 R152, [R177] ;  /* 0x00000000b198783b */ /* 0x000e6a0000000200 */
[----:B------:R-:W-:Y:S02]  /*5ca0*/  LDSM.16.M88.4 R164, [R184+0x4000] ;  /* 0x00400000b8a4783b */ /* 0x000fe40000000200 */
[C---:B------:R-:W-:Y:S08]  /*5cb0*/  HMMA.16816.F32.BF16 R4, R168.reuse, R172, R4 ;  /* 0x000000aca804723c */ /* 0x040ff00000041804 */
[C---:B------:R-:W-:Y:S08]  /*5cc0*/  HMMA.16816.F32.BF16 R8, R168.reuse, R174, R8 ;  /* 0x000000aea808723c */ /* 0x040ff00000041808 */
[C---:B---3--:R-:W-:Y:S08]  /*5cd0*/  HMMA.16816.F32.BF16 R12, R168.reuse, R132, R12 ;  /* 0x00000084a80c723c */ /* 0x048ff0000004180c */
[C---:B------:R-:W-:Y:S01]  /*5ce0*/  HMMA.16816.F32.BF16 R16, R168.reuse, R134, R16 ;  /* 0x00000086a810723c */ /* 0x040fe20000041810 */
[----:B------:R-:W3:Y:S07]  /*5cf0*/  LDSM.16.M88.4 R132, [R176] ;  /* 0x00000000b084783b */ /* 0x000eee0000000200 */
[C---:B--2---:R-:W-:Y:S08]  /*5d00*/  HMMA.16816.F32.BF16 R20, R168.reuse, R136, R20 ;  /* 0x00000088a814723c */ /* 0x044ff00000041814 */
[C---:B------:R-:W-:Y:S01]  /*5d10*/  HMMA.16816.F32.BF16 R24, R168.reuse, R138, R24 ;  /* 0x0000008aa818723c */ /* 0x040fe20000041818 */
[----:B------:R-:W-:Y:S07]  /*5d20*/  LDSM.16.M88.4 R136, [R193+0x14100] ;  /* 0x01410000c188783b */ /* 0x000fee0000000200 */
[C---:B----4-:R-:W-:Y:S08]  /*5d30*/  HMMA.16816.F32.BF16 R28, R168.reuse, R140, R28 ;  /* 0x0000008ca81c723c */ /* 0x050ff0000004181c */
[----:B------:R-:W-:Y:S01]  /*5d40*/  HMMA.16816.F32.BF16 R32, R168, R142, R32 ;  /* 0x0000008ea820723c */ /* 0x000fe20000041820 */
[----:B------:R-:W2:Y:S07]  /*5d50*/  LDSM.16.M88.4 R140, [R192+0xa100] ;  /* 0x00a10000c08c783b */ /* 0x000eae0000000200 */
[C---:B-----5:R-:W-:Y:S08]  /*5d60*/  HMMA.16816.F32.BF16 R4, R148.reuse, R156, R4 ;  /* 0x0000009c9404723c */ /* 0x060ff00000041804 */
[C---:B------:R-:W-:Y:S01]  /*5d70*/  HMMA.16816.F32.BF16 R8, R148.reuse, R158, R8 ;  /* 0x0000009e9408723c */ /* 0x040fe20000041808 */
[----:B------:R-:W4:Y:S07]  /*5d80*/  LDSM.16.M88.4 R156, [R192+0xa900] ;  /* 0x00a90000c09c783b */ /* 0x000f2e0000000200 */
[C---:B-1----:R-:W-:Y:S08]  /*5d90*/  HMMA.16816.F32.BF16 R12, R148.reuse, R144, R12 ;  /* 0x00000090940c723c */ /* 0x042ff0000004180c */
[C---:B------:R-:W-:Y:S01]  /*5da0*/  HMMA.16816.F32.BF16 R16, R148.reuse, R146, R16 ;  /* 0x000000929410723c */ /* 0x040fe20000041810 */
[----:B------:R-:W1:Y:S07]  /*5db0*/  LDSM.16.M88.4 R144, [R192+0xb900] ;  /* 0x00b90000c090783b */ /* 0x000e6e0000000200 */
[C---:B------:R-:W-:Y:S08]  /*5dc0*/  HMMA.16816.F32.BF16 R20, R148.reuse, R152, R20 ;  /* 0x000000989414723c */ /* 0x040ff00000041814 */
[C---:B------:R-:W-:Y:S01]  /*5dd0*/  HMMA.16816.F32.BF16 R24, R148.reuse, R154, R24 ;  /* 0x0000009a9418723c */ /* 0x040fe20000041818 */
[----:B------:R-:W5:Y:S07]  /*5de0*/  LDSM.16.M88.4 R152, [R191+0x14100] ;  /* 0x01410000bf98783b */ /* 0x000f6e0000000200 */
[C---:B---3--:R-:W-:Y:S08]  /*5df0*/  HMMA.16816.F32.BF16 R28, R148.reuse, R132, R28 ;  /* 0x00000084941c723c */ /* 0x048ff0000004181c */
[----:B------:R-:W-:Y:S01]  /*5e00*/  HMMA.16816.F32.BF16 R32, R148, R134, R32 ;  /* 0x000000869420723c */ /* 0x000fe20000041820 */
[----:B------:R-:W3:Y:S07]  /*5e10*/  LDSM.16.M88.4 R132, [R184+0x4800] ;  /* 0x00480000b884783b */ /* 0x000eee0000000200 */
[C---:B--2---:R-:W-:Y:S08]  /*5e20*/  HMMA.16816.F32.BF16 R4, R136.reuse, R140, R4 ;  /* 0x0000008c8804723c */ /* 0x044ff00000041804 */
[C---:B------:R-:W-:Y:S08]  /*5e30*/  HMMA.16816.F32.BF16 R8, R136.reuse, R142, R8 ;  /* 0x0000008e8808723c */ /* 0x040ff00000041808 */
[C---:B----4-:R-:W-:Y:S08]  /*5e40*/  HMMA.16816.F32.BF16 R12, R136.reuse, R156, R12 ;  /* 0x0000009c880c723c */ /* 0x050ff0000004180c */
[C---:B------:R-:W-:Y:S08]  /*5e50*/  HMMA.16816.F32.BF16 R16, R136.reuse, R158, R16 ;  /* 0x0000009e8810723c */ /* 0x040ff00000041810 */
[C---:B------:R-:W-:Y:S08]  /*5e60*/  HMMA.16816.F32.BF16 R20, R136.reuse, R160, R20 ;  /* 0x000000a08814723c */ /* 0x040ff00000041814 */
[C---:B------:R-:W-:Y:S08]  /*5e70*/  HMMA.16816.F32.BF16 R24, R136.reuse, R162, R24 ;  /* 0x000000a28818723c */ /* 0x040ff00000041818 */
[C---:B-1----:R-:W-:Y:S08]  /*5e80*/  HMMA.16816.F32.BF16 R28, R136.reuse, R144, R28 ;  /* 0x00000090881c723c */ /* 0x042ff0000004181c */
[----:B------:R-:W-:Y:S01]  /*5e90*/  HMMA.16816.F32.BF16 R32, R136, R146, R32 ;  /* 0x000000928820723c */ /* 0x000fe20000041820 */
[----:B------:R-:W1:Y:S07]  /*5ea0*/  LDSM.16.M88.4 R136, [R184+0x5000] ;  /* 0x00500000b888783b */ /* 0x000e6e0000000200 */
[C---:B-----5:R-:W-:Y:S08]  /*5eb0*/  HMMA.16816.F32.BF16 R4, R152.reuse, R164, R4 ;  /* 0x000000a49804723c */ /* 0x060ff00000041804 */
[C---:B------:R-:W-:Y:S08]  /*5ec0*/  HMMA.16816.F32.BF16 R8, R152.reuse, R166, R8 ;  /* 0x000000a69808723c */ /* 0x040ff00000041808 */
[C---:B---3--:R-:W-:Y:S08]  /*5ed0*/  HMMA.16816.F32.BF16 R12, R152.reuse, R132, R12 ;  /* 0x00000084980c723c */ /* 0x048ff0000004180c */
[C---:B------:R-:W-:Y:S01]  /*5ee0*/  HMMA.16816.F32.BF16 R16, R152.reuse, R134, R16 ;  /* 0x000000869810723c */ /* 0x040fe20000041810 */
[----:B------:R-:W2:Y:S01]  /*5ef0*/  LDSM.16.M88.4 R132, [R184+0x5800] ;  /* 0x00580000b884783b */ /* 0x000ea20000000200 */
[----:B------:R-:W-:Y:S04]  /*5f00*/  DEPBAR.LE SB0, 0x0 ;  /* 0x000080000000791a */ /* 0x000fe80000000000 */
[----:B------:R-:W-:Y:S02]  /*5f10*/  BAR.SYNC.DEFER_BLOCKING 0x0 ;  /* 0x0000000000007b1d */ /* 0x000fe40000010000 */
[C---:B-1----:R-:W-:Y:S08]  /*5f20*/  HMMA.16816.F32.BF16 R20, R152.reuse, R136, R20 ;  /* 0x000000889814723c */ /* 0x042ff00000041814 */
[C---:B------:R-:W-:Y:S01]  /*5f30*/  HMMA.16816.F32.BF16 R24, R152.reuse, R138, R24 ;  /* 0x0000008a9818723c */ /* 0x040fe20000041818 */
[----:B------:R-:W-:Y:S01]  /*5f40*/  @!PT LDS RZ, [RZ] ;  /* 0x00000000fffff984 */ /* 0x000fe20000000800 */
[----:B------:R-:W-:Y:S01]  /*5f50*/  @!PT LDS RZ, [RZ] ;  /* 0x00000000fffff984 */ /* 0x000fe20000000800 */
[----:B------:R-:W-:Y:S01]  /*5f60*/  @!PT LDS RZ, [RZ] ;  /* 0x00000000fffff984 */ /* 0x000fe20000000800 */
[----:B------:R1:W-:Y:S05]  /*5f70*/  @P0 LDGSTS.E.BYPASS.LTC128B.128 [R199+0x6100], [R222.64], !P3 ;  /* 0x06100000dec70fae */ /* 0x0003ea000d901d50 */
[----:B------:R3:W-:Y:S05]  /*5f80*/  @P0 LDGSTS.E.BYPASS.LTC128B.128 [R199+0x8100], [R226.64], !P2 ;  /* 0x08100000e2c70fae */ /* 0x0007ea000d101d50 */
[----:B------:R4:W-:Y:S01]  /*5f90*/  @P0 LDGSTS.E.BYPASS.LTC128B.128 [R199+0xa100], [R224.64], !P1 ;  /* 0x0a100000e0c70fae */ /* 0x0009e2000c901d50 */
[C---:B--2---:R-:W-:Y:S04]  /*5fa0*/  HMMA.16816.F32.BF16 R28, R152.reuse, R132, R28 ;  /* 0x00000084981c723c */ /* 0x044fe8000004181c */
[----:B------:R3:W-:Y:S04]  /*5fb0*/  @P0 LDGSTS.E.BYPASS.LTC128B.128 [R199+0x7100], [R236.64], !P3 ;  /* 0x07100000ecc70fae */ /* 0x0007e8000d901d50 */
[----:B------:R-:W-:Y:S01]  /*5fc0*/  HMMA.16816.F32.BF16 R32, R152, R134, R32 ;  /* 0x000000869820723c */ /* 0x000fe20000041820 */
[----:B------:R3:W-:Y:S05]  /*5fd0*/  @P0 LDGSTS.E.BYPASS.LTC128B.128 [R199+0x9100], [R230.64], !P2 ;  /* 0x09100000e6c70fae */ /* 0x0007ea000d101d50 */
[----:B------:R3:W-:Y:S01]  /*5fe0*/  @P0 LDGSTS.E.BYPASS.LTC128B.128 [R199+0xb100], [R228.64], !P1 ;  /* 0x0b100000e4c70fae */ /* 0x0007e2000c901d50 */
[----:B------:R-:W-:Y:S02]  /*5ff0*/  PLOP3.LUT P0, PT, PT, PT, UP1, 0x40, 0x0 ;  /* 0x000000000000781c */ /* 0x000fe40003f0e818 */
[----:B-1----:R-:W-:Y:S02]  /*6000*/  IADD3 R222, -R205, 0x1, -R232 ;  /* 0x00000001cdde7810 */ /* 0x002fe40007ffe9e8 */
[----:B------:R-:W0:Y:S02]  /*6010*/  LDGDEPBAR ;  /* 0x00000000000079af */ /* 0x000e240000000000 */
[----:B------:R-:W-:Y:S04]  /*6020*/  IADD3 R222, R222, c[0x0][0x1d0], RZ ;  /* 0x00007400dede7a10 */ /* 0x000fe80007ffe0ff */
[----:B------:R-:W-:Y:S04]  /*6030*/  IADD3 R222, R222, -c[0x0][0x168], RZ ;  /* 0x80005a00dede7a10 */ /* 0x000fe80007ffe0ff */
[C---:B----4-:R-:W-:Y:S02]  /*6040*/  IADD3 R224, R222.reuse, c[0x0][0x328], RZ ;  /* 0x0000ca00dee07a10 */ /* 0x050fe40007ffe0ff */
[----:B------:R-:W-:Y:S03]  /*6050*/  IADD3 R222, R222, UR14, RZ ;  /* 0x0000000edede7c10 */ /* 0x000fe6000fffe0ff */
[--C-:B------:R-:W-:Y:S02]  /*6060*/  IMAD.IADD R225, R224, 0x1, R221.reuse ;  /* 0x00000001e0e17824 */ /* 0x100fe400078e02dd */
[----:B------:R-:W-:Y:S01]  /*6070*/  IMAD.IADD R223, R222, 0x1, R221 ;  /* 0x00000001dedf7824 */ /* 0x000fe200078e02dd */
[----:B------:R-:W-:-:S05]  /*6080*/  @P0 BRA `(.L_x_363) ;  /* 0x000001a000000947 */ /* 0x000fca0003800000 */
[----:B------:R-:W-:Y:S01]  /*6090*/  IADD3 R133, R221, c[0x0][0x1d0], RZ ;  /* 0x00007400dd857a10 */ /* 0x000fe20007ffe0ff */
[----:B------:R-:W-:Y:S03]  /*60a0*/  BSSY B0, `(.L_x_364) ;  /* 0x0000012000007945 */ /* 0x000fe60003800000 */
[----:B------:R-:W-:Y:S04]  /*60b0*/  IADD3 R133, R133, -c[0x0][0x168], RZ ;  /* 0x80005a0085857a10 */ /* 0x000fe80007ffe0ff */
[----:B------:R-:W-:Y:S11]  /*60c0*/  ISETP.GT.AND P0, PT, R133, -0x1, PT ;  /* 0xffffffff8500780c */ /* 0x000ff60003f04270 */
[----:B------:R-:W-:Y:S02]  /*60d0*/  @!UPT UIADD3 URZ, URZ, URZ, URZ ;  /* 0x0000003f3f3ff290 */ /* 0x000fe4000fffe03f */
[----:B------:R-:W-:-:S05]  /*60e0*/  @P0 BRA `(.L_x_365) ;  /* 0x0000008000000947 */ /* 0x000fca0003800000 */
[----:B------:R-:W-:Y:S01]  /*60f0*/  LOP3.LUT R133, RZ, R133, RZ, 0x33, !PT ;  /* 0x00000085ff857212 */ /* 0x000fe200078e33ff */
[----:B------:R-:W-:Y:S05]  /*6100*/  IMAD.MOV.U32 R132, RZ, RZ, c[0x0][0x32c] ;  /* 0x0000cb00ff847624 */ /* 0x000fea00078e00ff */
[----:B------:R-:W-:Y:S11]  /*6110*/  ISETP.NE.AND P0, PT, R132, 0x1, PT ;  /* 0x000000018400780c */ /* 0x000ff60003f05270 */
[----:B------:R-:W-:Y:S02]  /*6120*/  @!UPT UIADD3 URZ, URZ, URZ, URZ ;  /* 0x0000003f3f3ff290 */ /* 0x000fe4000fffe03f */
[----:B------:R-:W-:Y:S05]  /*6130*/  @P0 IMAD.HI.U32 R132, R133, c[0x0][0x330], RZ ;  /* 0x0000cc0085840a27 */ /* 0x000fea00078e00ff */
[----:B------:R-:W-:Y:S04]  /*6140*/  @P0 SHF.R.U32.HI R133, RZ, c[0x0][0x334], R132 ;  /* 0x0000cd00ff850a19 */ /* 0x000fe80000011684 */
[----:B------:R-:W-:Y:S01]  /*6150*/  LOP3.LUT R133, RZ, R133, RZ, 0x33, !PT ;  /* 0x00000085ff857212 */ /* 0x000fe200078e33ff */
[----:B------:R-:W-:-:S05]  /*6160*/  BRA `(.L_x_366) ;  /* 0x0000005000007947 */ /* 0x000fca0003800000 */
.L_x_365:
[----:B------:R-:W-:Y:S04]  /*6170*/  MOV R132, c[0x0][0x32c] ;  /* 0x0000cb0000847a02 */ /* 0x000fe80000000f00 */
[----:B------:R-:W-:Y:S11]  /*6180*/  ISETP.NE.AND P0, PT, R132, 0x1, PT ;  /* 0x000000018400780c */ /* 0x000ff60003f05270 */
[----:B------:R-:W-:Y:S02]  /*6190*/  @!UPT UIADD3 URZ, URZ, URZ, URZ ;  /* 0x0000003f3f3ff290 */ /* 0x000fe4000fffe03f */
[----:B------:R-:W-:Y:S05]  /*61a0*/  @P0 IMAD.HI.U32 R132, R133, c[0x0][0x330], RZ ;  /* 0x0000cc0085840a27 */ /* 0x000fea00078e00ff */
[----:B------:R-:W-:Y:S02]  /*61b0*/  @P0 SHF.R.U32.HI R133, RZ, c[0x0][0x334], R132 ;  /* 0x0000cd00ff850a19 */ /* 0x000fe40000011684 */
.L_x_366:
[----:B------:R-:W-:Y:S05]  /*61c0*/  BSYNC B0 ;  /* 0x0000000000007941 */ /* 0x000fea0003800000 */
.L_x_364:
[----:B------:R-:W-:Y:S04]  /*61d0*/  IMAD.MOV.U32 R132, RZ, RZ, c[0x0][0x32c] ;  /* 0x0000cb00ff847624 */ /* 0x000fe800078e00ff */
[----:B------:R-:W-:Y:S04]  /*61e0*/  IMAD R132, R133, R132, -UR19 ;  /* 0x8000001385847e24 */ /* 0x000fe8000f8e0284 */
[----:B------:R-:W-:Y:S05]  /*61f0*/  IMAD.IADD R134, R132, 0x1, -R205 ;  /* 0x0000000184867824 */ /* 0x000fea00078e0acd */
[----:B------:R-:W-:Y:S02]  /*6200*/  IADD3 R132, R134, c[0x0][0x32c], RZ ;  /* 0x0000cb0086847a10 */ /* 0x000fe40007ffe0ff */
[----:B------:R-:W-:Y:S02]  /*6210*/  IMNMX R223, R223, R134, !PT ;  /* 0x00000086dfdf7217 */ /* 0x000fe40007800200 */
[----:B------:R-:W-:Y:S02]  /*6220*/  IMNMX R225, R225, R132, PT ;  /* 0x00000084e1e17217 */ /* 0x000fe40003800200 */
.L_x_363:
[----:B------:R-:W-:Y:S06]  /*6230*/  UISETP.GT.AND UP0, UPT, UR13, -0x1, UPT ;  /* 0xffffffff0d00788c */ /* 0x000fec000bf04270 */
[----:B------:R-:W-:Y:S04]  /*6240*/  PLOP3.LUT P0, PT, PT, PT, UP0, 0x80, 0x0 ;  /* 0x000000000000781c */ /* 0x000fe80003f0f008 */
[C---:B------:R-:W-:Y:S02]  /*6250*/  ISETP.GT.AND P4, PT, R223.reuse, 0x1, P0 ;  /* 0x00000001df00780c */ /* 0x040fe40000784270 */
[----:B------:R-:W-:Y:S02]  /*6260*/  ISETP.GT.AND P5, PT, R223, RZ, P0 ;  /* 0x000000ffdf00720c */ /* 0x000fe400007a4270 */
[C---:B------:R-:W-:Y:S02]  /*6270*/  ISETP.LT.OR P4, PT, R225.reuse, 0x2, P4 ;  /* 0x00000002e100780c */ /* 0x040fe40002781670 */
[----:B------:R-:W-:Y:S02]  /*6280*/  ISETP.LT.OR P5, PT, R225, 0x1, P5 ;  /* 0x00000001e100780c */ /* 0x000fe40002fa1670 */
[----:B------:R-:W-:Y:S02]  /*6290*/  FSEL R136, R5, -INF , !P4 ;  /* 0xff80000005887808 */ /* 0x000fe40006000000 */
[C---:B------:R-:W-:Y:S01]  /*62a0*/  ISETP.GT.AND P4, PT, R223.reuse, 0x10, P0 ;  /* 0x00000010df00780c */ /* 0x040fe20000784270 */
[----:B------:R-:W1:Y:S01]  /*62b0*/  SHFL.IDX PT, R5, R0, 0x1, 0x1c1f ;  /* 0x003c1f0000057f89 */ /* 0x000e6200000e0000 */
[----:B------:R-:W-:Y:S02]  /*62c0*/  ISETP.GT.AND P6, PT, R223, 0x8, P0 ;  /* 0x00000008df00780c */ /* 0x000fe400007c4270 */
[----:B------:R-:W-:Y:S02]  /*62d0*/  ISETP.LT.OR P4, PT, R225, 0x11, P4 ;  /* 0x00000011e100780c */ /* 0x000fe40002781670 */
[----:B------:R-:W-:Y:S02]  /*62e0*/  FSEL R138, R4, -INF , !P5 ;  /* 0xff800000048a7808 */ /* 0x000fe40006800000 */
[C---:B------:R-:W-:Y:S02]  /*62f0*/  ISETP.GT.AND P5, PT, R223.reuse, 0x9, P0 ;  /* 0x00000009df00780c */ /* 0x040fe400007a4270 */
[----:B------:R-:W-:Y:S02]  /*6300*/  FSEL R166, R12, -INF , !P4 ;  /* 0xff8000000ca67808 */ /* 0x000fe40006000000 */
[----:B------:R-:W-:Y:S02]  /*6310*/  ISETP.GT.AND P4, PT, R223, 0x19, P0 ;  /* 0x00000019df00780c */ /* 0x000fe40000784270 */
[C---:B------:R-:W-:Y:S02]  /*6320*/  ISETP.LT.OR P6, PT, R225.reuse, 0x9, P6 ;  /* 0x00000009e100780c */ /* 0x040fe400037c1670 */
[C---:B------:R-:W-:Y:S02]  /*6330*/  ISETP.LT.OR P5, PT, R225.reuse, 0xa, P5 ;  /* 0x0000000ae100780c */ /* 0x040fe40002fa1670 */
[----:B------:R-:W-:Y:S02]  /*6340*/  ISETP.LT.OR P4, PT, R225, 0x1a, P4 ;  /* 0x0000001ae100780c */ /* 0x000fe40002781670 */
[----:B------:R-:W-:Y:S02]  /*6350*/  FSEL R134, R8, -INF , !P6 ;  /* 0xff80000008867808 */ /* 0x000fe40007000000 */
[----:B------:R-:W-:Y:S02]  /*6360*/  ISETP.GT.AND P6, PT, R223, 0x11, P0 ;  /* 0x00000011df00780c */ /* 0x000fe400007c4270 */
[----:B------:R-:W-:Y:S01]  /*6370*/  FSEL R8, R9, -INF , !P5 ;  /* 0xff80000009087808 */ /* 0x000fe20006800000 */
[--C-:B-1----:R-:W-:Y:S01]  /*6380*/  IMAD.IADD R224, R224, 0x1, R5.reuse ;  /* 0x00000001e0e07824 */ /* 0x102fe200078e0205 */
[----:B------:R-:W-:Y:S01]  /*6390*/  ISETP.GT.AND P5, PT, R223, 0x18, P0 ;  /* 0x00000018df00780c */ /* 0x000fe200007a4270 */
[----:B------:R-:W-:Y:S01]  /*63a0*/  IMAD.IADD R222, R222, 0x1, R5 ;  /* 0x00000001dede7824 */ /* 0x000fe200078e0205 */
[----:B------:R-:W-:Y:S02]  /*63b0*/  FSEL R140, R17, -INF , !P4 ;  /* 0xff800000118c7808 */ /* 0x000fe40006000000 */
[----:B------:R-:W-:Y:S02]  /*63c0*/  ISETP.GT.AND P4, PT, R223, 0x28, P0 ;  /* 0x00000028df00780c */ /* 0x000fe40000784270 */
[C---:B------:R-:W-:Y:S02]  /*63d0*/  ISETP.LT.OR P6, PT, R225.reuse, 0x12, P6 ;  /* 0x00000012e100780c */ /* 0x040fe400037c1670 */
[C---:B------:R-:W-:Y:S02]  /*63e0*/  ISETP.LT.OR P5, PT, R225.reuse, 0x19, P5 ;  /* 0x00000019e100780c */ /* 0x040fe40002fa1670 */
[----:B------:R-:W-:Y:S02]  /*63f0*/  ISETP.LT.OR P4, PT, R225, 0x29, P4 ;  /* 0x00000029e100780c */ /* 0x000fe40002781670 */
[----:B------:R-:W-:Y:S02]  /*6400*/  FSEL R168, R13, -INF , !P6 ;  /* 0xff8000000da87808 */ /* 0x000fe40007000000 */
[C---:B------:R-:W-:Y:S02]  /*6410*/  ISETP.GT.AND P6, PT, R223.reuse, 0x20, P0 ;  /* 0x00000020df00780c */ /* 0x040fe400007c4270 */
        /* <DEDUP_REMOVED lines=9> */
[----:B------:R-:W-:Y:S02]  /*64b0*/  FSEL R156, R21, -INF , !P5 ;  /* 0xff800000159c7808 */ /* 0x000fe40006800000 */
[----:B------:R-:W-:Y:S02]  /*64c0*/  ISETP.GT.AND P5, PT, R223, 0x30, P0 ;  /* 0x00000030df00780c */ /* 0x000fe400007a4270 */
[----:B------:R-:W-:Y:S02]  /*64d0*/  FSEL R150, R29, -INF , !P4 ;  /* 0xff8000001d967808 */ /* 0x000fe40006000000 */
[----:B------:R-:W-:Y:S02]  /*64e0*/  PLOP3.LUT P4, PT, PT, PT, UP1, 0x40, 0x0 ;  /* 0x000000000000781c */ /* 0x000fe40003f8e818 */
[C---:B------:R-:W-:Y:S02]  /*64f0*/  ISETP.LT.OR P6, PT, R225.reuse, 0x2a, P6 ;  /* 0x0000002ae100780c */ /* 0x040fe400037c1670 */
[----:B------:R-:W-:Y:S02]  /*6500*/  ISETP.LT.OR P5, PT, R225, 0x31, P5 ;  /* 0x00000031e100780c */ /* 0x000fe40002fa1670 */
[----:B------:R-:W-:Y:S02]  /*6510*/  FSEL R152, R25, -INF , !P6 ;  /* 0xff80000019987808 */ /* 0x000fe40007000000 */
[C---:B------:R-:W-:Y:S02]  /*6520*/  ISETP.GT.AND P6, PT, R223.reuse, 0x38, P0 ;  /* 0x00000038df00780c */ /* 0x040fe400007c4270 */
[----:B------:R-:W-:Y:S02]  /*6530*/  FSEL R151, R28, -INF , !P5 ;  /* 0xff8000001c977808 */ /* 0x000fe40006800000 */
[----:B------:R-:W-:Y:S02]  /*6540*/  ISETP.GT.AND P5, PT, R223, 0x39, P0 ;  /* 0x00000039df00780c */ /* 0x000fe400007a4270 */
[C---:B------:R-:W-:Y:S02]  /*6550*/  ISETP.LT.OR P6, PT, R225.reuse, 0x39, P6 ;  /* 0x00000039e100780c */ /* 0x040fe400037c1670 */
[----:B------:R-:W-:Y:S02]  /*6560*/  ISETP.LT.OR P5, PT, R225, 0x3a, P5 ;  /* 0x0000003ae100780c */ /* 0x000fe40002fa1670 */
[----:B------:R-:W-:Y:S02]  /*6570*/  FSEL R148, R32, -INF , !P6 ;  /* 0xff80000020947808 */ /* 0x000fe40007000000 */
[----:B------:R-:W-:Y:S01]  /*6580*/  FSEL R146, R33, -INF , !P5 ;  /* 0xff80000021927808 */ /* 0x000fe20006800000 */
        /* <DEDUP_REMOVED lines=15> */
.L_x_369:
[----:B------:R-:W-:Y:S04]  /*6680*/  MOV R0, c[0x0][0x32c] ;  /* 0x0000cb0000007a02 */ /* 0x000fe80000000f00 */
[----:B------:R-:W-:Y:S11]  /*6690*/  ISETP.NE.AND P4, PT, R0, 0x1, PT ;  /* 0x000000010000780c */ /* 0x000ff60003f85270 */
[----:B------:R-:W-:Y:S02]  /*66a0*/  @!UPT UIADD3 URZ, URZ, URZ, URZ ;  /* 0x0000003f3f3ff290 */ /* 0x000fe4000fffe03f */
[----:B------:R-:W-:Y:S05]  /*66b0*/  @P4 IMAD.HI.U32 R0, R5, c[0x0][0x330], RZ ;  /* 0x0000cc0005004a27 */ /* 0x000fea00078e00ff */
[----:B------:R-:W-:Y:S02]  /*66c0*/  @P4 SHF.R.U32.HI R5, RZ, c[0x0][0x334], R0 ;  /* 0x0000cd00ff054a19 */ /* 0x000fe40000011600 */
.L_x_370:
[----:B------:R-:W-:Y:S05]  /*66d0*/  BSYNC B0 ;  /* 0x0000000000007941 */ /* 0x000fea0003800000 */
.L_x_368:
[----:B------:R-:W-:Y:S04]  /*66e0*/  IMAD.MOV.U32 R0, RZ, RZ, c[0x0][0x32c] ;  /* 0x0000cb00ff007624 */ /* 0x000fe800078e00ff */
[----:B------:R-:W-:Y:S04]  /*66f0*/  IMAD R0, R5, R0, -UR19 ;  /* 0x8000001305007e24 */ /* 0x000fe8000f8e0200 */
[----:B------:R-:W-:Y:S05]  /*6700*/  IMAD.IADD R9, R0, 0x1, -R205 ;  /* 0x0000000100097824 */ /* 0x000fea00078e0acd */
[----:B------:R-:W-:Y:S02]  /*6710*/  IADD3 R5, R9, c[0x0][0x32c], RZ ;  /* 0x0000cb0009057a10 */ /* 0x000fe40007ffe0ff */
[----:B------:R-:W-:Y:S02]  /*6720*/  IMNMX R222, R222, R9, !PT ;  /* 0x00000009dede7217 */ /* 0x000fe40007800200 */
[----:B------:R-:W-:Y:S02]  /*6730*/  IMNMX R224, R224, R5, PT ;  /* 0x00000005e0e07217 */ /* 0x000fe40003800200 */
.L_x_367:
[----:B------:R-:W-:Y:S01]  /*6740*/  FMNMX.FTZ R5, R138, R3, !PT ;  /* 0x000000038a057209 */ /* 0x000fe20007810000 */
[----:B------:R-:W-:Y:S01]  /*6750*/  UISETP.GT.AND UP0, UPT, UR13, UR18, UPT ;  /* 0x000000120d00728c */ /* 0x000fe2000bf04270 */
[----:B------:R-:W-:Y:S01]  /*6760*/  ISETP.GT.AND P6, PT, R222, RZ, P0 ;  /* 0x000000ffde00720c */ /* 0x000fe200007c4270 */
[----:B------:R-:W-:Y:S01]  /*6770*/  UIADD3 UR13, UR13, -0x1, URZ ;  /* 0xffffffff0d0d7890 */ /* 0x000fe2000fffe03f */
[----:B------:R-:W-:Y:S02]  /*6780*/  FMNMX.FTZ R5, R136, R5, !PT ;  /* 0x0000000588057209 */ /* 0x000fe40007810000 */
[----:B------:R-:W-:Y:S02]  /*6790*/  ISETP.GT.AND P5, PT, R222, 0x1, P0 ;  /* 0x00000001de00780c */ /* 0x000fe400007a4270 */
[----:B------:R-:W-:Y:S02]  /*67a0*/  FMNMX.FTZ R5, R134, R5, !PT ;  /* 0x0000000586057209 */ /* 0x000fe40007810000 */
[----:B------:R-:W-:Y:S02]  /*67b0*/  ISETP.LT.OR P6, PT, R224, 0x1, P6 ;  /* 0x00000001e000780c */ /* 0x000fe400037c1670 */
[----:B------:R-:W-:Y:S02]  /*67c0*/  FMNMX.FTZ R5, R8, R5, !PT ;  /* 0x0000000508057209 */ /* 0x000fe40007810000 */
[----:B------:R-:W-:Y:S02]  /*67d0*/  ISETP.LT.OR P5, PT, R224, 0x2, P5 ;  /* 0x00000002e000780c */ /* 0x000fe40002fa1670 */
[----:B------:R-:W-:Y:S02]  /*67e0*/  FMNMX.FTZ R5, R166, R5, !PT ;  /* 0x00000005a6057209 */ /* 0x000fe40007810000 */
[----:B------:R-:W-:Y:S02]  /*67f0*/  ISETP.GT.AND P4, PT, R222, 0x8, P0 ;  /* 0x00000008de00780c */ /* 0x000fe40000784270 */
[----:B------:R-:W-:Y:S02]  /*6800*/  FMNMX.FTZ R5, R168, R5, !PT ;  /* 0x00000005a8057209 */ /* 0x000fe40007810000 */
[----:B------:R-:W-:Y:S02]  /*6810*/  FSEL R17, R6, -INF , !P6 ;  /* 0xff80000006117808 */ /* 0x000fe40007000000 */
[----:B------:R-:W-:Y:S02]  /*6820*/  FMNMX.FTZ R5, R142, R5, !PT ;  /* 0x000000058e057209 */ /* 0x000fe40007810000 */
[----:B------:R-:W-:Y:S02]  /*6830*/  FSEL R13, R7, -INF , !P5 ;  /* 0xff800000070d7808 */ /* 0x000fe40006800000 */
[----:B------:R-:W-:Y:S02]  /*6840*/  FMNMX.FTZ R5, R140, R5, !PT ;  /* 0x000000058c057209 */ /* 0x000fe40007810000 */
[----:B------:R-:W-:Y:S02]  /*6850*/  ISETP.GT.AND P6, PT, R222, 0x9, P0 ;  /* 0x00000009de00780c */ /* 0x000fe400007c4270 */
[----:B------:R-:W-:Y:S02]  /*6860*/  FMNMX.FTZ R5, R158, R5, !PT ;  /* 0x000000059e057209 */ /* 0x000fe40007810000 */
[----:B------:R-:W-:Y:S02]  /*6870*/  ISETP.LT.OR P4, PT, R224, 0x9, P4 ;  /* 0x00000009e000780c */ /* 0x000fe40002781670 */
[----:B------:R-:W-:Y:S02]  /*6880*/  FMNMX.FTZ R5, R156, R5, !PT ;  /* 0x000000059c057209 */ /* 0x000fe40007810000 */
[----:B------:R-:W-:Y:S02]  /*6890*/  FMNMX.FTZ R0, R17, R2, !PT ;  /* 0x0000000211007209 */ /* 0x000fe40007810000 */
[----:B------:R-:W-:Y:S02]  /*68a0*/  FMNMX.FTZ R5, R154, R5, !PT ;  /* 0x000000059a057209 */ /* 0x000fe40007810000 */
[----:B------:R-:W-:Y:S02]  /*68b0*/  FMNMX.FTZ R0, R13, R0, !PT ;  /* 0x000000000d007209 */ /* 0x000fe40007810000 */
[----:B------:R-:W-:Y:S02]  /*68c0*/  ISETP.GT.AND P5, PT, R222, 0x10, P0 ;  /* 0x00000010de00780c */ /* 0x000fe400007a4270 */
[----:B------:R-:W-:Y:S02]  /*68d0*/  ISETP.LT.OR P6, PT, R224, 0xa, P6 ;  /* 0x0000000ae000780c */ /* 0x000fe400037c1670 */
[----:B------:R-:W-:Y:S02]  /*68e0*/  FSEL R9, R10, -INF , !P4 ;  /* 0xff8000000a097808 */ /* 0x000fe40006000000 */
[----:B------:R-:W-:Y:S02]  /*68f0*/  ISETP.GT.AND P4, PT, R222, 0x11, P0 ;  /* 0x00000011de00780c */ /* 0x000fe40000784270 */
[----:B------:R-:W-:Y:S02]  /*6900*/  FMNMX.FTZ R4, R152, R5, !PT ;  /* 0x0000000598047209 */ /* 0x000fe40007810000 */
[----:B------:R-:W-:Y:S02]  /*6910*/  FSEL R11, R11, -INF , !P6 ;  /* 0xff8000000b0b7808 */ /* 0x000fe40007000000 */
[C---:B------:R-:W-:Y:S02]  /*6920*/  ISETP.LT.OR P5, PT, R224.reuse, 0x11, P5 ;  /* 0x00000011e000780c */ /* 0x040fe40002fa1670 */
[----:B------:R-:W-:Y:S02]  /*6930*/  ISETP.LT.OR P4, PT, R224, 0x12, P4 ;  /* 0x00000012e000780c */ /* 0x000fe40002781670 */
[----:B------:R-:W-:Y:S02]  /*6940*/  FMNMX.FTZ R0, R9, R0, !PT ;  /* 0x0000000009007209 */ /* 0x000fe40007810000 */
[----:B------:R-:W-:Y:S02]  /*6950*/  FMNMX.FTZ R5, R151, R4, !PT ;  /* 0x0000000497057209 */ /* 0x000fe40007810000 */
[----:B------:R-:W-:Y:S02]  /*6960*/  FSEL R173, R14, -INF , !P5 ;  /* 0xff8000000ead7808 */ /* 0x000fe40006800000 */
[----:B------:R-:W-:Y:S02]  /*6970*/  FSEL R171, R15, -INF , !P4 ;  /* 0xff8000000fab7808 */ /* 0x000fe40006000000 */
[C---:B------:R-:W-:Y:S02]  /*6980*/  ISETP.GT.AND P5, PT, R222.reuse, 0x18, P0 ;  /* 0x00000018de00780c */ /* 0x040fe400007a4270 */
[----:B------:R-:W-:Y:S02]  /*6990*/  ISETP.GT.AND P4, PT, R222, 0x19, P0 ;  /* 0x00000019de00780c */ /* 0x000fe40000784270 */
[----:B------:R-:W-:Y:S02]  /*69a0*/  FMNMX.FTZ R0, R11, R0, !PT ;  /* 0x000000000b007209 */ /* 0x000fe40007810000 */
[----:B------:R-:W-:Y:S02]  /*69b0*/  FMNMX.FTZ R5, R150, R5, !PT ;  /* 0x0000000596057209 */ /* 0x000fe40007810000 */
[C---:B------:R-:W-:Y:S02]  /*69c0*/  ISETP.LT.OR P5, PT, R224.reuse, 0x19, P5 ;  /* 0x00000019e000780c */ /* 0x040fe40002fa1670 */
[----:B------:R-:W-:Y:S02]  /*69d0*/  ISETP.LT.OR P4, PT, R224, 0x1a, P4 ;  /* 0x0000001ae000780c */ /* 0x000fe40002781670 */
[----:B------:R-:W-:Y:S02]  /*69e0*/  FMNMX.FTZ R0, R173, R0, !PT ;  /* 0x00000000ad007209 */ /* 0x000fe40007810000 */
[----:B------:R-:W-:Y:S02]  /*69f0*/  FMNMX.FTZ R7, R148, R5, !PT ;  /* 0x0000000594077209 */ /* 0x000fe40007810000 */
[----:B------:R-:W-:Y:S02]  /*6a00*/  FSEL R143, R18, -INF , !P5 ;  /* 0xff800000128f7808 */ /* 0x000fe40006800000 */
[----:B------:R-:W-:Y:S02]  /*6a10*/  FSEL R141, R19, -INF , !P4 ;  /* 0xff800000138d7808 */ /* 0x000fe40006000000 */
[----:B------:R-:W-:Y:S02]  /*6a20*/  ISETP.GT.AND P4, PT, R222, 0x20, P0 ;  /* 0x00000020de00780c */ /* 0x000fe40000784270 */
[----:B------:R-:W-:Y:S02]  /*6a30*/  FMNMX.FTZ R4, R171, R0, !PT ;  /* 0x00000000ab047209 */ /* 0x000fe40007810000 */
[----:B------:R-:W-:Y:S02]  /*6a40*/  FMNMX.FTZ R5, R146, R7, !PT ;  /* 0x0000000792057209 */ /* 0x000fe40007810000 */
[----:B------:R-:W-:Y:S02]  /*6a50*/  FMNMX.FTZ R4, R143, R4, !PT ;  /* 0x000000048f047209 */ /* 0x000fe40007810000 */
[----:B------:R-:W-:Y:S01]  /*6a60*/  ISETP.GT.AND P6, PT, R222, 0x21, P0 ;  /* 0x00000021de00780c */ /* 0x000fe200007c4270 */
[----:B------:R-:W1:Y:S01]  /*6a70*/  SHFL.BFLY PT, R0, R5, 0x2, 0x1f ;  /* 0x0c401f0005007f89 */ /* 0x000e6200000e0000 */
[----:B------:R-:W-:Y:S02]  /*6a80*/  ISETP.LT.OR P4, PT, R224, 0x21, P4 ;  /* 0x00000021e000780c */ /* 0x000fe40002781670 */
[----:B------:R-:W-:Y:S02]  /*6a90*/  FMNMX.FTZ R4, R141, R4, !PT ;  /* 0x000000048d047209 */ /* 0x000fe40007810000 */
[----:B------:R-:W-:Y:S02]  /*6aa0*/  FSEL R175, R22, -INF , !P4 ;  /* 0xff80000016af7808 */ /* 0x000fe40006000000 */
[----:B------:R-:W-:Y:S02]  /*6ab0*/  ISETP.GT.AND P5, PT, R222, 0x28, P0 ;  /* 0x00000028de00780c */ /* 0x000fe400007a4270 */
[----:B------:R-:W-:Y:S02]  /*6ac0*/  ISETP.LT.OR P6, PT, R224, 0x22, P6 ;  /* 0x00000022e000780c */ /* 0x000fe400037c1670 */
[----:B------:R-:W-:Y:S02]  /*6ad0*/  ISETP.GT.AND P4, PT, R222, 0x29, P0 ;  /* 0x00000029de00780c */ /* 0x000fe40000784270 */
[----:B------:R-:W-:Y:S02]  /*6ae0*/  FSEL R159, R23, -INF , !P6 ;  /* 0xff800000179f7808 */ /* 0x000fe40007000000 */
[----:B------:R-:W-:Y:S01]  /*6af0*/  ISETP.LT.OR P5, PT, R224, 0x29, P5 ;  /* 0x00000029e000780c */ /* 0x000fe20002fa1670 */
[----:B------:R-:W-:Y:S01]  /*6b00*/  LDSM.16.MT88.4 R20, [R190+0x100] ;  /* 0x00010000be14783b */ /* 0x000fe20000004200 */
[----:B------:R-:W-:Y:S02]  /*6b10*/  FMNMX.FTZ R4, R175, R4, !PT ;  /* 0x00000004af047209 */ /* 0x000fe40007810000 */
[----:B------:R-:W-:Y:S02]  /*6b20*/  FSEL R157, R26, -INF , !P5 ;  /* 0xff8000001a9d7808 */ /* 0x000fe40006800000 */
[----:B------:R-:W-:Y:S02]  /*6b30*/  FMNMX.FTZ R4, R159, R4, !PT ;  /* 0x000000049f047209 */ /* 0x000fe40007810000 */
[----:B------:R-:W-:Y:S02]  /*6b40*/  ISETP.LT.OR P4, PT, R224, 0x2a, P4 ;  /* 0x0000002ae000780c */ /* 0x000fe40002781670 */
[C---:B------:R-:W-:Y:S02]  /*6b50*/  ISETP.GT.AND P6, PT, R222.reuse, 0x30, P0 ;  /* 0x00000030de00780c */ /* 0x040fe400007c4270 */
[----:B------:R-:W-:Y:S02]  /*6b60*/  FSEL R155, R27, -INF , !P4 ;  /* 0xff8000001b9b7808 */ /* 0x000fe40006000000 */
[----:B------:R-:W-:Y:S02]  /*6b70*/  FMNMX.FTZ R4, R157, R4, !PT ;  /* 0x000000049d047209 */ /* 0x000fe40007810000 */
[----:B------:R-:W-:Y:S02]  /*6b80*/  ISETP.GT.AND P5, PT, R222, 0x31, P0 ;  /* 0x00000031de00780c */ /* 0x000fe400007a4270 */
[----:B------:R-:W-:Y:S02]  /*6b90*/  ISETP.LT.OR P6, PT, R224, 0x31, P6 ;  /* 0x00000031e000780c */ /* 0x000fe400037c1670 */
[----:B------:R-:W-:Y:S02]  /*6ba0*/  FMNMX.FTZ R4, R155, R4, !PT ;  /* 0x000000049b047209 */ /* 0x000fe40007810000 */
[----:B------:R-:W-:Y:S02]  /*6bb0*/  FSEL R149, R30, -INF , !P6 ;  /* 0xff8000001e957808 */ /* 0x000fe40007000000 */
[----:B------:R-:W-:Y:S02]  /*6bc0*/  ISETP.GT.AND P4, PT, R222, 0x38, P0 ;  /* 0x00000038de00780c */ /* 0x000fe40000784270 */
[----:B------:R-:W-:Y:S02]  /*6bd0*/  ISETP.LT.OR P5, PT, R224, 0x32, P5 ;  /* 0x00000032e000780c */ /* 0x000fe40002fa1670 */
[----:B------:R-:W-:Y:S02]  /*6be0*/  FMNMX.FTZ R4, R149, R4, !PT ;  /* 0x0000000495047209 */ /* 0x000fe40007810000 */
[----:B------:R-:W-:Y:S02]  /*6bf0*/  FSEL R147, R31, -INF , !P5 ;  /* 0xff8000001f937808 */ /* 0x000fe40006800000 */
[----:B------:R-:W-:Y:S01]  /*6c00*/  ISETP.GT.AND P0, PT, R222, 0x39, P0 ;  /* 0x00000039de00780c */ /* 0x000fe20000704270 */
[----:B------:R-:W-:Y:S01]  /*6c10*/  LDSM.16.MT88.4 R28, [R189+0x100] ;  /* 0x00010000bd1c783b */ /* 0x000fe20000004200 */
[C---:B------:R-:W-:Y:S02]  /*6c20*/  ISETP.LT.OR P4, PT, R224.reuse, 0x39, P4 ;  /* 0x00000039e000780c */ /* 0x040fe40002781670 */
[----:B------:R-:W-:Y:S02]  /*6c30*/  ISETP.LT.OR P0, PT, R224, 0x3a, P0 ;  /* 0x0000003ae000780c */ /* 0x000fe40000701670 */
[----:B------:R-:W-:Y:S02]  /*6c40*/  FSEL R145, R34, -INF , !P4 ;  /* 0xff80000022917808 */ /* 0x000fe40006000000 */
[----:B------:R-:W-:Y:S02]  /*6c50*/  FSEL R133, R35, -INF , !P0 ;  /* 0xff80000023857808 */ /* 0x000fe40004000000 */
[----:B-1----:R-:W-:Y:S02]  /*6c60*/  FMNMX.FTZ R6, R5, R0, !PT ;  /* 0x0000000005067209 */ /* 0x002fe40007810000 */
[----:B------:R-:W-:Y:S03]  /*6c70*/  FMNMX.FTZ R0, R147, R4, !PT ;  /* 0x0000000493007209 */ /* 0x000fe60007810000 */
[----:B------:R-:W1:Y:S01]  /*6c80*/  SHFL.BFLY PT, R15, R6, 0x1, 0x1f ;  /* 0x0c201f00060f7f89 */ /* 0x000e6200000e0000 */
[----:B------:R-:W-:Y:S04]  /*6c90*/  FMNMX.FTZ R0, R145, R0, !PT ;  /* 0x0000000091007209 */ /* 0x000fe80007810000 */
[----:B------:R-:W-:Y:S05]  /*6ca0*/  FMNMX.FTZ R7, R133, R0, !PT ;  /* 0x0000000085077209 */ /* 0x000fea0007810000 */
[----:B------:R-:W2:Y:S01]  /*6cb0*/  SHFL.BFLY PT, R4, R7, 0x2, 0x1f ;  /* 0x0c401f0007047f89 */ /* 0x000ea200000e0000 */
[----:B-1----:R-:W-:Y:S04]  /*6cc0*/  FMNMX.FTZ R0, R6, R15, !PT ;  /* 0x0000000f06007209 */ /* 0x002fe80007810000 */
[C---:B------:R-:W-:Y:S01]  /*6cd0*/  FSETP.NEU.FTZ.AND P0, PT, R0.reuse, -INF , PT ;  /* 0xff8000000000780b */ /* 0x040fe20003f1d000 */
[C---:B------:R-:W-:Y:S01]  /*6ce0*/  FMUL.FTZ R153, R0.reuse, c[0x0][0x2d0] ;  /* 0x0000b40000997a20 */ /* 0x040fe20000410000 */
[----:B--2---:R-:W-:Y:S04]  /*6cf0*/  FMNMX.FTZ R5, R7, R4, !PT ;  /* 0x0000000407057209 */ /* 0x004fe80007810000 */
[----:B------:R-:W-:Y:S02]  /*6d00*/  FSEL R153, R153, RZ, P0 ;  /* 0x000000ff99997208 */ /* 0x000fe40000000000 */
[----:B------:R-:W-:Y:S01]  /*6d10*/  FSEL R4, R0, RZ, P0 ;  /* 0x000000ff00047208 */ /* 0x000fe20000000000 */
[----:B------:R-:W1:Y:S02]  /*6d20*/  SHFL.BFLY PT, R132, R5, 0x1, 0x1f ;  /* 0x0c201f0005847f89 */ /* 0x000e6400000e0000 */
[----:B------:R-:W-:Y:S02]  /*6d30*/  FFMA.FTZ R160, R138, c[0x0][0x2d0], -R153 ;  /* 0x0000b4008aa07a23 */ /* 0x000fe40000010899 */
[----:B------:R-:W-:Y:S02]  /*6d40*/  FADD.FTZ R3, -R4, R3 ;  /* 0x0000000304037221 */ /* 0x000fe40000010100 */
[--C-:B------:R-:W-:Y:S02]  /*6d50*/  FFMA.FTZ R135, R136, c[0x0][0x2d0], -R153.reuse ;  /* 0x0000b40088877a23 */ /* 0x100fe40000010899 */
[--C-:B------:R-:W-:Y:S01]  /*6d60*/  FFMA.FTZ R134, R134, c[0x0][0x2d0], -R153.reuse ;  /* 0x0000b40086867a23 */ /* 0x100fe20000010899 */
[----:B------:R-:W-:Y:S01]  /*6d70*/  MUFU.EX2 R160, R160 ;  /* 0x000000a000a07308 */ /* 0x000fe20000000800 */
[--C-:B------:R-:W-:Y:S02]  /*6d80*/  FFMA.FTZ R161, R8, c[0x0][0x2d0], -R153.reuse ;  /* 0x0000b40008a17a23 */ /* 0x100fe40000010899 */
[----:B------:R-:W-:Y:S02]  /*6d90*/  FMUL.FTZ R6, R3, c[0x0][0x2d0] ;  /* 0x0000b40003067a20 */ /* 0x000fe40000410000 */
[--C-:B------:R-:W-:Y:S02]  /*6da0*/  FFMA.FTZ R169, R140, c[0x0][0x2d0], -R153.reuse ;  /* 0x0000b4008ca97a23 */ /* 0x100fe40000010899 */
[--C-:B------:R-:W-:Y:S02]  /*6db0*/  FFMA.FTZ R174, R158, c[0x0][0x2d0], -R153.reuse ;  /* 0x0000b4009eae7a23 */ /* 0x100fe40000010899 */
[--C-:B------:R-:W-:Y:S01]  /*6dc0*/  FFMA.FTZ R221, R156, c[0x0][0x2d0], -R153.reuse ;  /* 0x0000b4009cdd7a23 */ /* 0x100fe20000010899 */
[----:B------:R-:W2:Y:S01]  /*6dd0*/  MUFU.EX2 R135, R135 ;  /* 0x0000008700877308 */ /* 0x000ea20000000800 */
[--C-:B------:R-:W-:Y:S02]  /*6de0*/  FFMA.FTZ R222, R154, c[0x0][0x2d0], -R153.reuse ;  /* 0x0000b4009ade7a23 */ /* 0x100fe40000010899 */
[--C-:B------:R-:W-:Y:S01]  /*6df0*/  FFMA.FTZ R223, R152, c[0x0][0x2d0], -R153.reuse ;  /* 0x0000b40098df7a23 */ /* 0x100fe20000010899 */
[----:B-1----:R-:W-:Y:S01]  /*6e00*/  FMNMX.FTZ R132, R5, R132, !PT ;  /* 0x0000008405847209 */ /* 0x002fe20007810000 */
[--C-:B---3--:R-:W-:Y:S02]  /*6e10*/  FFMA.FTZ R227, R151, c[0x0][0x2d0], -R153.reuse ;  /* 0x0000b40097e37a23 */ /* 0x108fe40000010899 */
[--C-:B------:R-:W-:Y:S01]  /*6e20*/  FFMA.FTZ R228, R150, c[0x0][0x2d0], -R153.reuse ;  /* 0x0000b40096e47a23 */ /* 0x100fe20000010899 */
[C---:B------:R-:W-:Y:S01]  /*6e30*/  FSETP.NEU.FTZ.AND P0, PT, R132.reuse, -INF , PT ;  /* 0xff8000008400780b */ /* 0x040fe20003f1d000 */
[----:B------:R-:W-:Y:S01]  /*6e40*/  FMUL.FTZ R144, R132, c[0x0][0x2d0] ;  /* 0x0000b40084907a20 */ /* 0x000fe20000410000 */
[----:B------:R-:W-:Y:S01]  /*6e50*/  MUFU.EX2 R134, R134 ;  /* 0x0000008600867308 */ /* 0x000fe20000000800 */
[--C-:B------:R-:W-:Y:S01]  /*6e60*/  FFMA.FTZ R229, R148, c[0x0][0x2d0], -R153.reuse ;  /* 0x0000b40094e57a23 */ /* 0x100fe20000010899 */
[----:B------:R-:W-:Y:S01]  /*6e70*/  FSEL R5, R132, RZ, P0 ;  /* 0x000000ff84057208 */ /* 0x000fe20000000000 */
[--C-:B------:R-:W-:Y:S01]  /*6e80*/  FFMA.FTZ R166, R166, c[0x0][0x2d0], -R153.reuse ;  /* 0x0000b400a6a67a23 */ /* 0x100fe20000010899 */
[----:B------:R-:W-:Y:S01]  /*6e90*/  FSEL R144, R144, RZ, P0 ;  /* 0x000000ff90907208 */ /* 0x000fe20000000000 */
[--C-:B------:R-:W-:Y:S01]  /*6ea0*/  FFMA.FTZ R167, R168, c[0x0][0x2d0], -R153.reuse ;  /* 0x0000b400a8a77a23 */ /* 0x100fe20000010899 */
[----:B------:R-:W-:Y:S01]  /*6eb0*/  PLOP3.LUT P0, PT, PT, PT, UP0, 0x80, 0x0 ;  /* 0x000000000000781c */ /* 0x000fe20003f0f008 */
[----:B------:R-:W-:Y:S02]  /*6ec0*/  FADD.FTZ R5, -R5, R2 ;  /* 0x0000000205057221 */ /* 0x000fe40000010100 */
[--C-:B------:R-:W-:Y:S01]  /*6ed0*/  FFMA.FTZ R164, R13, c[0x0][0x2d0], -R144.reuse ;  /* 0x0000b4000da47a23 */ /* 0x100fe20000010890 */
[----:B------:R-:W1:Y:S01]  /*6ee0*/  MUFU.EX2 R161, R161 ;  /* 0x000000a100a17308 */ /* 0x000e620000000800 */
[----:B------:R-:W3:Y:S01]  /*6ef0*/  LDSM.16.MT88.4 R12, [R195+0x100] ;  /* 0x00010000c30c783b */ /* 0x000ee20000004200 */
[--C-:B------:R-:W-:Y:S01]  /*6f00*/  FFMA.FTZ R165, R17, c[0x0][0x2d0], -R144.reuse ;  /* 0x0000b40011a57a23 */ /* 0x100fe20000010890 */
[----:B--2---:R-:W-:Y:S01]  /*6f10*/  F2FP.BF16.PACK_AB R136, R135, R160 ;  /* 0x000000a08788723e */ /* 0x004fe200000010ff */
[--C-:B------:R-:W-:Y:S02]  /*6f20*/  FFMA.FTZ R163, R9, c[0x0][0x2d0], -R144.reuse ;  /* 0x0000b40009a37a23 */ /* 0x100fe40000010890 */
[--C-:B------:R-:W-:Y:S02]  /*6f30*/  FFMA.FTZ R162, R11, c[0x0][0x2d0], -R144.reuse ;  /* 0x0000b4000ba27a23 */ /* 0x100fe40000010890 */
[----:B------:R-:W-:Y:S02]  /*6f40*/  FMUL.FTZ R2, R5, c[0x0][0x2d0] ;  /* 0x0000b40005027a20 */ /* 0x000fe40000410000 */
[----:B------:R-:W2:Y:S01]  /*6f50*/  MUFU.EX2 R3, R6 ;  /* 0x0000000600037308 */ /* 0x000ea20000000800 */
[--C-:B------:R-:W-:Y:S02]  /*6f60*/  FFMA.FTZ R168, R142, c[0x0][0x2d0], -R153.reuse ;  /* 0x0000b4008ea87a23 */ /* 0x100fe40000010899 */
[--C-:B------:R-:W-:Y:S02]  /*6f70*/  FFMA.FTZ R172, R143, c[0x0][0x2d0], -R144.reuse ;  /* 0x0000b4008fac7a23 */ /* 0x100fe40000010890 */
[--C-:B------:R-:W-:Y:S02]  /*6f80*/  FFMA.FTZ R224, R159, c[0x0][0x2d0], -R144.reuse ;  /* 0x0000b4009fe07a23 */ /* 0x100fe40000010890 */
[--C-:B------:R-:W-:Y:S02]  /*6f90*/  FFMA.FTZ R225, R157, c[0x0][0x2d0], -R144.reuse ;  /* 0x0000b4009de17a23 */ /* 0x100fe40000010890 */
[----:B------:R-:W-:Y:S01]  /*6fa0*/  LDSM.16.MT88.4 R156, [R195+0x5900] ;  /* 0x00590000c39c783b */ /* 0x000fe20000004200 */
[----:B------:R-:W-:Y:S01]  /*6fb0*/  MUFU.EX2 R165, R165 ;  /* 0x000000a500a57308 */ /* 0x000fe20000000800 */
[--C-:B------:R-:W-:Y:S02]  /*6fc0*/  FFMA.FTZ R226, R155, c[0x0][0x2d0], -R144.reuse ;  /* 0x0000b4009be27a23 */ /* 0x100fe40000010890 */
[--C-:B------:R-:W-:Y:S01]  /*6fd0*/  FFMA.FTZ R231, R149, c[0x0][0x2d0], -R144.reuse ;  /* 0x0000b40095e77a23 */ /* 0x100fe20000010890 */
[----:B-1----:R-:W-:Y:S01]  /*6fe0*/  F2FP.BF16.PACK_AB R138, R161, R134 ;  /* 0x00000086a18a723e */ /* 0x002fe200000010ff */
[--C-:B------:R-:W-:Y:S02]  /*6ff0*/  FFMA.FTZ R232, R147, c[0x0][0x2d0], -R144.reuse ;  /* 0x0000b40093e87a23 */ /* 0x100fe40000010890 */
[----:B------:R-:W-:Y:S01]  /*7000*/  LDSM.16.MT88.4 R148, [R189+0x3900] ;  /* 0x00390000bd94783b */ /* 0x000fe20000004200 */
[--C-:B------:R-:W-:Y:S02]  /*7010*/  FFMA.FTZ R233, R145, c[0x0][0x2d0], -R144.reuse ;  /* 0x0000b40091e97a23 */ /* 0x100fe40000010890 */
[----:B------:R-:W1:Y:S01]  /*7020*/  MUFU.EX2 R164, R164 ;  /* 0x000000a400a47308 */ /* 0x000e620000000800 */
[----:B------:R-:W-:Y:S02]  /*7030*/  FFMA.FTZ R153, R146, c[0x0][0x2d0], -R153 ;  /* 0x0000b40092997a23 */ /* 0x000fe40000010899 */
[--C-:B------:R-:W-:Y:S02]  /*7040*/  FFMA.FTZ R170, R173, c[0x0][0x2d0], -R144.reuse ;  /* 0x0000b400adaa7a23 */ /* 0x100fe40000010890 */
[C---:B--2---:R-:W-:Y:S02]  /*7050*/  FMUL.FTZ R4, R3.reuse, R128 ;  /* 0x0000008003047220 */ /* 0x044fe40000410000 */
[C---:B------:R-:W-:Y:S02]  /*7060*/  FMUL.FTZ R5, R3.reuse, R129 ;  /* 0x0000008103057220 */ /* 0x040fe40000410000 */
[C---:B------:R-:W-:Y:S01]  /*7070*/  FMUL.FTZ R8, R3.reuse, R124 ;  /* 0x0000007c03087220 */ /* 0x040fe20000410000 */
[----:B------:R-:W-:Y:S01]  /*7080*/  MUFU.EX2 R163, R163 ;  /* 0x000000a300a37308 */ /* 0x000fe20000000800 */
[C---:B------:R-:W-:Y:S02]  /*7090*/  FMUL.FTZ R9, R3.reuse, R125 ;  /* 0x0000007d03097220 */ /* 0x040fe40000410000 */
[C---:B------:R-:W-:Y:S02]  /*70a0*/  FMUL.FTZ R16, R3.reuse, R104 ;  /* 0x0000006803107220 */ /* 0x040fe40000410000 */
[C---:B------:R-:W-:Y:S02]  /*70b0*/  FMUL.FTZ R17, R3.reuse, R105 ;  /* 0x0000006903117220 */ /* 0x040fe40000410000 */
[C---:B------:R-:W-:Y:S02]  /*70c0*/  FMUL.FTZ R24, R3.reuse, R112 ;  /* 0x0000007003187220 */ /* 0x040fe40000410000 */
[C---:B------:R-:W-:Y:S01]  /*70d0*/  FMUL.FTZ R25, R3.reuse, R113 ;  /* 0x0000007103197220 */ /* 0x040fe20000410000 */
[----:B------:R-:W2:Y:S01]  /*70e0*/  MUFU.EX2 R162, R162 ;  /* 0x000000a200a27308 */ /* 0x000ea20000000800 */
[C---:B------:R-:W-:Y:S02]  /*70f0*/  FMUL.FTZ R32, R3.reuse, R120 ;  /* 0x0000007803207220 */ /* 0x040fe40000410000 */
[----:B------:R-:W-:Y:S01]  /*7100*/  FMUL.FTZ R33, R3, R121 ;  /* 0x0000007903217220 */ /* 0x000fe20000410000 */
[----:B-1----:R-:W-:Y:S01]  /*7110*/  F2FP.BF16.PACK_AB R137, R164, R165 ;  /* 0x000000a5a489723e */ /* 0x002fe200000010ff */
[--C-:B------:R-:W-:Y:S02]  /*7120*/  FFMA.FTZ R173, R141, c[0x0][0x2d0], -R144.reuse ;  /* 0x0000b4008dad7a23 */ /* 0x100fe40000010890 */
[----:B------:R-:W-:Y:S01]  /*7130*/  LDSM.16.MT88.4 R140, [R189+0x2900] ;  /* 0x00290000bd8c783b */ /* 0x000fe20000004200 */
[C---:B------:R-:W-:Y:S02]  /*7140*/  FMUL.FTZ R36, R3.reuse, R36 ;  /* 0x0000002403247220 */ /* 0x040fe40000410000 */
[----:B------:R-:W1:Y:S01]  /*7150*/  MUFU.EX2 R2, R2 ;  /* 0x0000000200027308 */ /* 0x000e620000000800 */
[C---:B------:R-:W-:Y:S02]  /*7160*/  FMUL.FTZ R37, R3.reuse, R37 ;  /* 0x0000002503257220 */ /* 0x040fe40000410000 */
[C---:B------:R-:W-:Y:S02]  /*7170*/  FMUL.FTZ R40, R3.reuse, R40 ;  /* 0x0000002803287220 */ /* 0x040fe40000410000 */
[C---:B------:R-:W-:Y:S02]  /*7180*/  FMUL.FTZ R41, R3.reuse, R41 ;  /* 0x0000002903297220 */ /* 0x040fe40000410000 */
[C---:B------:R-:W-:Y:S02]  /*7190*/  FMUL.FTZ R44, R3.reuse, R44 ;  /* 0x0000002c032c7220 */ /* 0x040fe40000410000 */
[C---:B------:R-:W-:Y:S01]  /*71a0*/  FMUL.FTZ R45, R3.reuse, R45 ;  /* 0x0000002d032d7220 */ /* 0x040fe20000410000 */
[----:B------:R4:W-:Y:S01]  /*71b0*/  MUFU.EX2 R230, R153 ;  /* 0x0000009900e67308 */ /* 0x0009e20000000800 */
[C---:B------:R-:W-:Y:S02]  /*71c0*/  FMUL.FTZ R48, R3.reuse, R48 ;  /* 0x0000003003307220 */ /* 0x040fe40000410000 */
[C---:B------:R-:W-:Y:S01]  /*71d0*/  FMUL.FTZ R49, R3.reuse, R49 ;  /* 0x0000003103317220 */ /* 0x040fe20000410000 */
[----:B--2---:R-:W-:Y:S01]  /*71e0*/  F2FP.BF16.PACK_AB R139, R162, R163 ;  /* 0x000000a3a28b723e */ /* 0x004fe200000010ff */
[C---:B------:R-:W-:Y:S02]  /*71f0*/  FMUL.FTZ R52, R3.reuse, R52 ;  /* 0x0000003403347220 */ /* 0x040fe40000410000 */
[C---:B------:R-:W-:Y:S02]  /*7200*/  FMUL.FTZ R53, R3.reuse, R53 ;  /* 0x0000003503357220 */ /* 0x040fe40000410000 */
[C---:B------:R-:W-:Y:S01]  /*7210*/  FMUL.FTZ R56, R3.reuse, R56 ;  /* 0x0000003803387220 */ /* 0x040fe20000410000 */
[----:B------:R-:W-:Y:S01]  /*7220*/  MUFU.EX2 R166, R166 ;  /* 0x000000a600a67308 */ /* 0x000fe20000000800 */
[C---:B------:R-:W-:Y:S02]  /*7230*/  FMUL.FTZ R57, R3.reuse, R57 ;  /* 0x0000003903397220 */ /* 0x040fe40000410000 */
[C---:B------:R-:W-:Y:S02]  /*7240*/  FMUL.FTZ R60, R3.reuse, R60 ;  /* 0x0000003c033c7220 */ /* 0x040fe40000410000 */
[C---:B-1----:R-:W-:Y:S02]  /*7250*/  FMUL.FTZ R6, R2.reuse, R130 ;  /* 0x0000008202067220 */ /* 0x042fe40000410000 */
[C---:B------:R-:W-:Y:S02]  /*7260*/  FMUL.FTZ R7, R2.reuse, R131 ;  /* 0x0000008302077220 */ /* 0x040fe40000410000 */
[----:B------:R-:W-:Y:S01]  /*7270*/  LDSM.16.MT88.4 R128, [R190+0x2900] ;  /* 0x00290000be80783b */ /* 0x000fe20000004200 */
[C---:B------:R-:W-:Y:S01]  /*7280*/  FMUL.FTZ R10, R2.reuse, R126 ;  /* 0x0000007e020a7220 */ /* 0x040fe20000410000 */
[----:B------:R-:W1:Y:S01]  /*7290*/  MUFU.EX2 R167, R167 ;  /* 0x000000a700a77308 */ /* 0x000e620000000800 */
[C---:B------:R-:W-:Y:S02]  /*72a0*/  FMUL.FTZ R11, R2.reuse, R127 ;  /* 0x0000007f020b7220 */ /* 0x040fe40000410000 */
[C---:B---3--:R-:W-:Y:S03]  /*72b0*/  HMMA.16816.F32.BF16 R4, R136.reuse, R12, R4 ;  /* 0x0000000c8804723c */ /* 0x048fe60000041804 */
[----:B------:R-:W-:Y:S02]  /*72c0*/  LDSM.16.MT88.4 R124, [R195+0x2900] ;  /* 0x00290000c37c783b */ /* 0x000fe40000004200 */
[C---:B------:R-:W-:Y:S02]  /*72d0*/  FMUL.FTZ R18, R2.reuse, R106 ;  /* 0x0000006a02127220 */ /* 0x040fe40000410000 */
[C---:B------:R-:W-:Y:S01]  /*72e0*/  FMUL.FTZ R12, R3.reuse, R100 ;  /* 0x00000064030c7220 */ /* 0x040fe20000410000 */
[C---:B------:R-:W-:Y:S01]  /*72f0*/  HMMA.16816.F32.BF16 R8, R136.reuse, R14, R8 ;  /* 0x0000000e8808723c */ /* 0x040fe20000041808 */
[----:B------:R-:W-:Y:S02]  /*7300*/  MUFU.EX2 R168, R168 ;  /* 0x000000a800a87308 */ /* 0x000fe40000000800 */
[----:B----4-:R-:W-:Y:S01]  /*7310*/  LDSM.16.MT88.4 R152, [R188+0x3900] ;  /* 0x00390000bc98783b */ /* 0x010fe20000004200 */
[C---:B------:R-:W-:Y:S02]  /*7320*/  FMUL.FTZ R13, R3.reuse, R101 ;  /* 0x00000065030d7220 */ /* 0x040fe40000410000 */
[C---:B------:R-:W-:Y:S02]  /*7330*/  FMUL.FTZ R19, R2.reuse, R107 ;  /* 0x0000006b02137220 */ /* 0x040fe40000410000 */
[C---:B------:R-:W-:Y:S03]  /*7340*/  FMUL.FTZ R14, R2.reuse, R102 ;  /* 0x00000066020e7220 */ /* 0x040fe60000410000 */
[----:B------:R-:W-:Y:S01]  /*7350*/  LDSM.16.MT88.4 R104, [R195+0x2100] ;  /* 0x00210000c368783b */ /* 0x000fe20000004200 */
[C---:B------:R-:W-:Y:S01]  /*7360*/  FMUL.FTZ R15, R2.reuse, R103 ;  /* 0x00000067020f7220 */ /* 0x040fe20000410000 */
[----:B------:R-:W2:Y:S01]  /*7370*/  MUFU.EX2 R169, R169 ;  /* 0x000000a900a97308 */ /* 0x000ea20000000800 */
[C---:B------:R-:W-:Y:S02]  /*7380*/  FMUL.FTZ R26, R2.reuse, R114 ;  /* 0x00000072021a7220 */ /* 0x040fe40000410000 */
[C---:B------:R-:W-:Y:S02]  /*7390*/  FMUL.FTZ R27, R2.reuse, R115 ;  /* 0x00000073021b7220 */ /* 0x040fe40000410000 */
[C---:B------:R-:W-:Y:S01]  /*73a0*/  FMUL.FTZ R34, R2.reuse, R122 ;  /* 0x0000007a02227220 */ /* 0x040fe20000410000 */
[C---:B------:R-:W-:Y:S01]  /*73b0*/  HMMA.16816.F32.BF16 R12, R136.reuse, R20, R12 ;  /* 0x00000014880c723c */ /* 0x040fe2000004180c */
[----:B------:R-:W3:Y:S02]  /*73c0*/  LDSM.16.MT88.4 R100, [R188+0x100] ;  /* 0x00010000bc64783b */ /* 0x000ee40000004200 */
[C---:B------:R-:W-:Y:S01]  /*73d0*/  FMUL.FTZ R35, R2.reuse, R123 ;  /* 0x0000007b02237220 */ /* 0x040fe20000410000 */
[----:B------:R-:W-:Y:S01]  /*73e0*/  MUFU.EX2 R170, R170 ;  /* 0x000000aa00aa7308 */ /* 0x000fe20000000800 */
[C---:B------:R-:W-:Y:S02]  /*73f0*/  FMUL.FTZ R38, R2.reuse, R38 ;  /* 0x0000002602267220 */ /* 0x040fe40000410000 */
[C---:B------:R-:W-:Y:S01]  /*7400*/  FMUL.FTZ R20, R3.reuse, R108 ;  /* 0x0000006c03147220 */ /* 0x040fe20000410000 */
[C---:B------:R-:W-:Y:S01]  /*7410*/  HMMA.16816.F32.BF16 R16, R136.reuse, R22, R16 ;  /* 0x000000168810723c */ /* 0x040fe20000041810 */
[----:B------:R-:W-:Y:S03]  /*7420*/  LDSM.16.MT88.4 R112, [R195+0x900] ;  /* 0x00090000c370783b */ /* 0x000fe60000004200 */
[C---:B------:R-:W-:Y:S02]  /*7430*/  FMUL.FTZ R21, R3.reuse, R109 ;  /* 0x0000006d03157220 */ /* 0x040fe40000410000 */
[C---:B------:R-:W-:Y:S01]  /*7440*/  FMUL.FTZ R39, R2.reuse, R39 ;  /* 0x0000002702277220 */ /* 0x040fe20000410000 */
[----:B------:R-:W-:Y:S01]  /*7450*/  MUFU.EX2 R172, R172 ;  /* 0x000000ac00ac7308 */ /* 0x000fe20000000800 */
[C---:B------:R-:W-:Y:S01]  /*7460*/  FMUL.FTZ R22, R2.reuse, R110 ;  /* 0x0000006e02167220 */ /* 0x040fe20000410000 */
[----:B------:R-:W-:Y:S03]  /*7470*/  LDSM.16.MT88.4 R120, [R188+0x900] ;  /* 0x00090000bc78783b */ /* 0x000fe60000004200 */
[C---:B------:R-:W-:Y:S02]  /*7480*/  FMUL.FTZ R23, R2.reuse, R111 ;  /* 0x0000006f02177220 */ /* 0x040fe40000410000 */
[C---:B------:R-:W-:Y:S02]  /*7490*/  FMUL.FTZ R42, R2.reuse, R42 ;  /* 0x0000002a022a7220 */ /* 0x040fe40000410000 */
[C---:B------:R-:W-:Y:S01]  /*74a0*/  FMUL.FTZ R43, R2.reuse, R43 ;  /* 0x0000002b022b7220 */ /* 0x040fe20000410000 */
[----:B------:R-:W4:Y:S01]  /*74b0*/  LDSM.16.MT88.4 R108, [R190+0x2100] ;  /* 0x00210000be6c783b */ /* 0x000f220000004200 */
[C---:B------:R-:W-:Y:S01]  /*74c0*/  FMUL.FTZ R46, R2.reuse, R46 ;  /* 0x0000002e022e7220 */ /* 0x040fe20000410000 */
[C---:B------:R-:W-:Y:S01]  /*74d0*/  HMMA.16816.F32.BF16 R20, R136.reuse, R28, R20 ;  /* 0x0000001c8814723c */ /* 0x040fe20000041814 */
[----:B------:R-:W5:Y:S02]  /*74e0*/  MUFU.EX2 R173, R173 ;  /* 0x000000ad00ad7308 */ /* 0x000f640000000800 */
[C---:B------:R-:W-:Y:S02]  /*74f0*/  FMUL.FTZ R47, R2.reuse, R47 ;  /* 0x0000002f022f7220 */ /* 0x040fe40000410000 */
[C---:B------:R-:W-:Y:S02]  /*7500*/  FMUL.FTZ R50, R2.reuse, R50 ;  /* 0x0000003202327220 */ /* 0x040fe40000410000 */
[C---:B------:R-:W-:Y:S01]  /*7510*/  FMUL.FTZ R28, R3.reuse, R116 ;  /* 0x00000074031c7220 */ /* 0x040fe20000410000 */
[C---:B------:R-:W-:Y:S03]  /*7520*/  HMMA.16816.F32.BF16 R24, R136.reuse, R30, R24 ;  /* 0x0000001e8818723c */ /* 0x040fe60000041818 */
[----:B------:R-:W-:Y:S01]  /*7530*/  MUFU.EX2 R174, R174 ;  /* 0x000000ae00ae7308 */ /* 0x000fe20000000800 */
[C---:B------:R-:W-:Y:S02]  /*7540*/  FMUL.FTZ R29, R3.reuse, R117 ;  /* 0x00000075031d7220 */ /* 0x040fe40000410000 */
[C---:B------:R-:W-:Y:S02]  /*7550*/  FMUL.FTZ R51, R2.reuse, R51 ;  /* 0x0000003302337220 */ /* 0x040fe40000410000 */
[C---:B------:R-:W-:Y:S04]  /*7560*/  FMUL.FTZ R30, R2.reuse, R118 ;  /* 0x00000076021e7220 */ /* 0x040fe80000410000 */
[C---:B------:R-:W-:Y:S01]  /*7570*/  FMUL.FTZ R31, R2.reuse, R119 ;  /* 0x00000077021f7220 */ /* 0x040fe20000410000 */
[----:B------:R-:W-:Y:S01]  /*7580*/  MUFU.EX2 R221, R221 ;  /* 0x000000dd00dd7308 */ /* 0x000fe20000000800 */
[----:B------:R-:W-:Y:S01]  /*7590*/  LDSM.16.MT88.4 R116, [R190+0x900] ;  /* 0x00090000be74783b */ /* 0x000fe20000004200 */
[C---:B------:R-:W-:Y:S02]  /*75a0*/  FMUL.FTZ R54, R2.reuse, R54 ;  /* 0x0000003602367220 */ /* 0x040fe40000410000 */
[C---:B------:R-:W-:Y:S02]  /*75b0*/  FMUL.FTZ R55, R2.reuse, R55 ;  /* 0x0000003702377220 */ /* 0x040fe40000410000 */
[C---:B---3--:R-:W-:Y:S03]  /*75c0*/  HMMA.16816.F32.BF16 R28, R136.reuse, R100, R28 ;  /* 0x00000064881c723c */ /* 0x048fe6000004181c */
[C---:B------:R-:W-:Y:S01]  /*75d0*/  FMUL.FTZ R58, R2.reuse, R58 ;  /* 0x0000003a023a7220 */ /* 0x040fe20000410000 */
[----:B------:R-:W-:Y:S01]  /*75e0*/  MUFU.EX2 R222, R222 ;  /* 0x000000de00de7308 */ /* 0x000fe20000000800 */
[C---:B------:R-:W-:Y:S02]  /*75f0*/  FMUL.FTZ R59, R2.reuse, R59 ;  /* 0x0000003b023b7220 */ /* 0x040fe40000410000 */
[C---:B------:R-:W-:Y:S01]  /*7600*/  FMUL.FTZ R61, R3.reuse, R61 ;  /* 0x0000003d033d7220 */ /* 0x040fe20000410000 */
[C---:B------:R-:W-:Y:S01]  /*7610*/  HMMA.16816.F32.BF16 R32, R136.reuse, R102, R32 ;  /* 0x000000668820723c */ /* 0x040fe20000041820 */
[----:B------:R-:W3:Y:S03]  /*7620*/  LDSM.16.MT88.4 R100, [R189+0x2100] ;  /* 0x00210000bd64783b */ /* 0x000ee60000004200 */
[C---:B------:R-:W-:Y:S02]  /*7630*/  FMUL.FTZ R62, R2.reuse, R62 ;  /* 0x0000003e023e7220 */ /* 0x040fe40000410000 */
[C---:B------:R-:W-:Y:S01]  /*7640*/  FMUL.FTZ R63, R2.reuse, R63 ;  /* 0x0000003f023f7220 */ /* 0x040fe20000410000 */
[----:B------:R-:W-:Y:S01]  /*7650*/  MUFU.EX2 R223, R223 ;  /* 0x000000df00df7308 */ /* 0x000fe20000000800 */
[C---:B------:R-:W-:Y:S04]  /*7660*/  HMMA.16816.F32.BF16 R36, R136.reuse, R104, R36 ;  /* 0x000000688824723c */ /* 0x040fe80000041824 */
[C---:B------:R-:W-:Y:S02]  /*7670*/  FMUL.FTZ R64, R3.reuse, R64 ;  /* 0x0000004003407220 */ /* 0x040fe40000410000 */
[C---:B------:R-:W-:Y:S02]  /*7680*/  FMUL.FTZ R65, R3.reuse, R65 ;  /* 0x0000004103417220 */ /* 0x040fe40000410000 */
[C---:B------:R-:W-:Y:S01]  /*7690*/  HMMA.16816.F32.BF16 R40, R136.reuse, R106, R40 ;  /* 0x0000006a8828723c */ /* 0x040fe20000041828 */
[----:B------:R-:W1:Y:S01]  /*76a0*/  LDSM.16.MT88.4 R104, [R188+0x2100] ;  /* 0x00210000bc68783b */ /* 0x000e620000004200 */
[----:B------:R-:W-:Y:S02]  /*76b0*/  MUFU.EX2 R224, R224 ;  /* 0x000000e000e07308 */ /* 0x000fe40000000800 */
[C---:B------:R-:W-:Y:S02]  /*76c0*/  FMUL.FTZ R66, R2.reuse, R66 ;  /* 0x0000004202427220 */ /* 0x040fe40000410000 */
[C---:B------:R-:W-:Y:S02]  /*76d0*/  FMUL.FTZ R67, R2.reuse, R67 ;  /* 0x0000004302437220 */ /* 0x040fe40000410000 */
[C---:B----4-:R-:W-:Y:S04]  /*76e0*/  HMMA.16816.F32.BF16 R44, R136.reuse, R108, R44 ;  /* 0x0000006c882c723c */ /* 0x050fe8000004182c */
[C---:B------:R-:W-:Y:S01]  /*76f0*/  FMUL.FTZ R68, R3.reuse, R68 ;  /* 0x0000004403447220 */ /* 0x040fe20000410000 */
[----:B------:R-:W-:Y:S01]  /*7700*/  MUFU.EX2 R225, R225 ;  /* 0x000000e100e17308 */ /* 0x000fe20000000800 */
[C---:B------:R-:W-:Y:S02]  /*7710*/  FMUL.FTZ R69, R3.reuse, R69 ;  /* 0x0000004503457220 */ /* 0x040fe40000410000 */
[C---:B------:R-:W-:Y:S01]  /*7720*/  HMMA.16816.F32.BF16 R48, R136.reuse, R110, R48 ;  /* 0x0000006e8830723c */ /* 0x040fe20000041830 */
[----:B------:R-:W4:Y:S03]  /*7730*/  LDSM.16.MT88.4 R108, [R195+0x4100] ;  /* 0x00410000c36c783b */ /* 0x000f260000004200 */
[C---:B------:R-:W-:Y:S02]  /*7740*/  FMUL.FTZ R70, R2.reuse, R70 ;  /* 0x0000004602467220 */ /* 0x040fe40000410000 */
[C---:B------:R-:W-:Y:S01]  /*7750*/  FMUL.FTZ R71, R2.reuse, R71 ;  /* 0x0000004702477220 */ /* 0x040fe20000410000 */
[----:B------:R-:W-:Y:S01]  /*7760*/  MUFU.EX2 R226, R226 ;  /* 0x000000e200e27308 */ /* 0x000fe20000000800 */
[C---:B------:R-:W-:Y:S01]  /*7770*/  FMUL.FTZ R72, R3.reuse, R72 ;  /* 0x0000004803487220 */ /* 0x040fe20000410000 */
[C---:B---3--:R-:W-:Y:S03]  /*7780*/  HMMA.16816.F32.BF16 R52, R136.reuse, R100, R52 ;  /* 0x000000648834723c */ /* 0x048fe60000041834 */
[C---:B------:R-:W-:Y:S02]  /*7790*/  FMUL.FTZ R73, R3.reuse, R73 ;  /* 0x0000004903497220 */ /* 0x040fe40000410000 */
[C---:B------:R-:W-:Y:S02]  /*77a0*/  FMUL.FTZ R74, R2.reuse, R74 ;  /* 0x0000004a024a7220 */ /* 0x040fe40000410000 */
[C---:B------:R-:W-:Y:S01]  /*77b0*/  FMUL.FTZ R75, R2.reuse, R75 ;  /* 0x0000004b024b7220 */ /* 0x040fe20000410000 */
[C---:B------:R-:W-:Y:S01]  /*77c0*/  HMMA.16816.F32.BF16 R56, R136.reuse, R102, R56 ;  /* 0x000000668838723c */ /* 0x040fe20000041838 */
[----:B------:R-:W3:Y:S01]  /*77d0*/  LDSM.16.MT88.4 R100, [R190+0x4100] ;  /* 0x00410000be64783b */ /* 0x000ee20000004200 */
[----:B------:R-:W-:Y:S02]  /*77e0*/  MUFU.EX2 R227, R227 ;  /* 0x000000e300e37308 */ /* 0x000fe40000000800 */
[C---:B------:R-:W-:Y:S02]  /*77f0*/  FMUL.FTZ R76, R3.reuse, R76 ;  /* 0x0000004c034c7220 */ /* 0x040fe40000410000 */
[C---:B------:R-:W-:Y:S02]  /*7800*/  FMUL.FTZ R77, R3.reuse, R77 ;  /* 0x0000004d034d7220 */ /* 0x040fe40000410000 */
[C---:B-1----:R-:W-:Y:S04]  /*7810*/  HMMA.16816.F32.BF16 R60, R136.reuse, R104, R60 ;  /* 0x00000068883c723c */ /* 0x042fe8000004183c */
[C---:B------:R-:W-:Y:S01]  /*7820*/  FMUL.FTZ R78, R2.reuse, R78 ;  /* 0x0000004e024e7220 */ /* 0x040fe20000410000 */
[----:B------:R-:W-:Y:S01]  /*7830*/  MUFU.EX2 R228, R228 ;  /* 0x000000e400e47308 */ /* 0x000fe20000000800 */
[C---:B------:R-:W-:Y:S02]  /*7840*/  FMUL.FTZ R79, R2.reuse, R79 ;  /* 0x0000004f024f7220 */ /* 0x040fe40000410000 */
[C---:B------:R-:W-:Y:S01]  /*7850*/  HMMA.16816.F32.BF16 R64, R136.reuse, R106, R64 ;  /* 0x0000006a8840723c */ /* 0x040fe20000041840 */
[----:B------:R-:W1:Y:S03]  /*7860*/  LDSM.16.MT88.4 R104, [R189+0x4100] ;  /* 0x00410000bd68783b */ /* 0x000e660000004200 */
[C---:B------:R-:W-:Y:S02]  /*7870*/  FMUL.FTZ R80, R3.reuse, R80 ;  /* 0x0000005003507220 */ /* 0x040fe40000410000 */
[C---:B------:R-:W-:Y:S01]  /*7880*/  FMUL.FTZ R81, R3.reuse, R81 ;  /* 0x0000005103517220 */ /* 0x040fe20000410000 */
[----:B------:R-:W-:Y:S01]  /*7890*/  MUFU.EX2 R229, R229 ;  /* 0x000000e500e57308 */ /* 0x000fe20000000800 */
[C---:B----4-:R-:W-:Y:S04]  /*78a0*/  HMMA.16816.F32.BF16 R68, R136.reuse, R108, R68 ;  /* 0x0000006c8844723c */ /* 0x050fe80000041844 */
[C---:B------:R-:W-:Y:S02]  /*78b0*/  FMUL.FTZ R82, R2.reuse, R82 ;  /* 0x0000005202527220 */ /* 0x040fe40000410000 */
[C---:B------:R-:W-:Y:S02]  /*78c0*/  FMUL.FTZ R83, R2.reuse, R83 ;  /* 0x0000005302537220 */ /* 0x040fe40000410000 */
[C---:B------:R-:W-:Y:S01]  /*78d0*/  HMMA.16816.F32.BF16 R72, R136.reuse, R110, R72 ;  /* 0x0000006e8848723c */ /* 0x040fe20000041848 */
[----:B------:R-:W4:Y:S01]  /*78e0*/  LDSM.16.MT88.4 R108, [R188+0x4100] ;  /* 0x00410000bc6c783b */ /* 0x000f220000004200 */
[----:B------:R-:W-:Y:S02]  /*78f0*/  MUFU.EX2 R231, R231 ;  /* 0x000000e700e77308 */ /* 0x000fe40000000800 */
[C---:B------:R-:W-:Y:S02]  /*7900*/  FMUL.FTZ R84, R3.reuse, R84 ;  /* 0x0000005403547220 */ /* 0x040fe40000410000 */
[----:B------:R-:W-:Y:S02]  /*7910*/  FMUL.FTZ R85, R3, R85 ;  /* 0x0000005503557220 */ /* 0x000fe40000410000 */
[C---:B------:R-:W-:Y:S01]  /*7920*/  FMUL.FTZ R86, R2.reuse, R86 ;  /* 0x0000005602567220 */ /* 0x040fe20000410000 */
[C---:B---3--:R-:W-:Y:S03]  /*7930*/  HMMA.16816.F32.BF16 R76, R136.reuse, R100, R76 ;  /* 0x00000064884c723c */ /* 0x048fe6000004184c */
[C---:B------:R-:W-:Y:S01]  /*7940*/  FMUL.FTZ R87, R2.reuse, R87 ;  /* 0x0000005702577220 */ /* 0x040fe20000410000 */
[----:B------:R-:W-:Y:S01]  /*7950*/  MUFU.EX2 R232, R232 ;  /* 0x000000e800e87308 */ /* 0x000fe20000000800 */
[--C-:B------:R-:W-:Y:S02]  /*7960*/  FFMA.FTZ R171, R171, c[0x0][0x2d0], -R144.reuse ;  /* 0x0000b400abab7a23 */ /* 0x100fe40000010890 */
[C---:B------:R-:W-:Y:S01]  /*7970*/  FMUL.FTZ R88, R3.reuse, R88 ;  /* 0x0000005803587220 */ /* 0x040fe20000410000 */
[C---:B------:R-:W-:Y:S04]  /*7980*/  HMMA.16816.F32.BF16 R80, R136.reuse, R102, R80 ;  /* 0x000000668850723c */ /* 0x040fe80000041850 */
[----:B------:R-:W-:Y:S01]  /*7990*/  FMUL.FTZ R89, R3, R89 ;  /* 0x0000005903597220 */ /* 0x000fe20000410000 */
[----:B------:R-:W-:Y:S01]  /*79a0*/  F2FP.BF16.PACK_AB R100, R167, R166 ;  /* 0x000000a6a764723e */ /* 0x000fe200000010ff */
[C---:B------:R-:W-:Y:S01]  /*79b0*/  FMUL.FTZ R90, R2.reuse, R90 ;  /* 0x0000005a025a7220 */ /* 0x040fe20000410000 */
[----:B--2---:R-:W-:Y:S01]  /*79c0*/  F2FP.BF16.PACK_AB R102, R169, R168 ;  /* 0x000000a8a966723e */ /* 0x004fe200000010ff */
[C---:B-1----:R-:W-:Y:S01]  /*79d0*/  HMMA.16816.F32.BF16 R84, R136.reuse, R104, R84 ;  /* 0x000000688854723c */ /* 0x042fe20000041854 */
[----:B------:R-:W1:Y:S03]  /*79e0*/  MUFU.EX2 R171, R171 ;  /* 0x000000ab00ab7308 */ /* 0x000e660000000800 */
[C---:B------:R-:W-:Y:S01]  /*79f0*/  FMUL.FTZ R91, R2.reuse, R91 ;  /* 0x0000005b025b7220 */ /* 0x040fe20000410000 */
[----:B-----5:R-:W-:Y:S01]  /*7a00*/  F2FP.BF16.PACK_AB R103, R173, R172 ;  /* 0x000000acad67723e */ /* 0x020fe200000010ff */
[C---:B------:R-:W-:Y:S02]  /*7a10*/  FMUL.FTZ R92, R3.reuse, R92 ;  /* 0x0000005c035c7220 */ /* 0x040fe40000410000 */
[C---:B------:R-:W-:Y:S03]  /*7a20*/  FMUL.FTZ R93, R3.reuse, R93 ;  /* 0x0000005d035d7220 */ /* 0x040fe60000410000 */
[C---:B------:R-:W-:Y:S01]  /*7a30*/  HMMA.16816.F32.BF16 R88, R136.reuse, R106, R88 ;  /* 0x0000006a8858723c */ /* 0x040fe20000041858 */
[----:B------:R-:W2:Y:S01]  /*7a40*/  LDSM.16.MT88.4 R104, [R189+0x900] ;  /* 0x00090000bd68783b */ /* 0x000ea20000004200 */
[----:B------:R-:W-:Y:S01]  /*7a50*/  MUFU.EX2 R233, R233 ;  /* 0x000000e900e97308 */ /* 0x000fe20000000800 */
[C---:B------:R-:W-:Y:S02]  /*7a60*/  FMUL.FTZ R94, R2.reuse, R94 ;  /* 0x0000005e025e7220 */ /* 0x040fe40000410000 */
[C---:B------:R-:W-:Y:S02]  /*7a70*/  FMUL.FTZ R95, R2.reuse, R95 ;  /* 0x0000005f025f7220 */ /* 0x040fe40000410000 */
[C---:B------:R-:W-:Y:S02]  /*7a80*/  FMUL.FTZ R96, R3.reuse, R96 ;  /* 0x0000006003607220 */ /* 0x040fe40000410000 */
[----:B------:R-:W-:Y:S03]  /*7a90*/  FMUL.FTZ R97, R3, R97 ;  /* 0x0000006103617220 */ /* 0x000fe60000410000 */
[C---:B----4-:R-:W-:Y:S03]  /*7aa0*/  HMMA.16816.F32.BF16 R92, R136.reuse, R108, R92 ;  /* 0x0000006c885c723c */ /* 0x050fe6000004185c */
[C---:B------:R-:W-:Y:S01]  /*7ab0*/  FMUL.FTZ R98, R2.reuse, R98 ;  /* 0x0000006202627220 */ /* 0x040fe20000410000 */
[----:B-1----:R-:W-:Y:S01]  /*7ac0*/  F2FP.BF16.PACK_AB R101, R171, R170 ;  /* 0x000000aaab65723e */ /* 0x002fe200000010ff */
[C---:B------:R-:W-:Y:S02]  /*7ad0*/  FMUL.FTZ R99, R2.reuse, R99 ;  /* 0x0000006302637220 */ /* 0x040fe40000410000 */
[--C-:B------:R-:W-:Y:S02]  /*7ae0*/  FFMA.FTZ R175, R175, c[0x0][0x2d0], -R144.reuse ;  /* 0x0000b400afaf7a23 */ /* 0x100fe40000010890 */
[----:B------:R-:W-:Y:S03]  /*7af0*/  FFMA.FTZ R144, R133, c[0x0][0x2d0], -R144 ;  /* 0x0000b40085907a23 */ /* 0x000fe60000010890 */
[----:B------:R-:W-:Y:S01]  /*7b00*/  HMMA.16816.F32.BF16 R96, R136, R110, R96 ;  /* 0x0000006e8860723c */ /* 0x000fe20000041860 */
[----:B------:R-:W1:Y:S01]  /*7b10*/  LDSM.16.MT88.4 R108, [R188+0x2900] ;  /* 0x00290000bc6c783b */ /* 0x000e620000004200 */
[----:B------:R3:W-:Y:S01]  /*7b20*/  MUFU.EX2 R234, R144 ;  /* 0x0000009000ea7308 */ /* 0x0007e20000000800 */
[----:B------:R-:W-:Y:S01]  /*7b30*/  FFMA.FTZ R160, R3, R210, R160 ;  /* 0x000000d203a07223 */ /* 0x000fe200000100a0 */
[----:B------:R-:W-:Y:S01]  /*7b40*/  MOV R3, R0 ;  /* 0x0000000000037202 */ /* 0x000fe20000000f00 */
[----:B------:R-:W-:Y:S02]  /*7b50*/  FFMA.FTZ R165, R2, R211, R165 ;  /* 0x000000d302a57223 */ /* 0x000fe400000100a5 */
[----:B------:R-:W-:Y:S01]  /*7b60*/  FADD.FTZ R135, R135, R160 ;  /* 0x000000a087877221 */ /* 0x000fe20000010000 */
[C---:B------:R-:W-:Y:S01]  /*7b70*/  HMMA.16816.F32.BF16 R4, R100.reuse, R112, R4 ;  /* 0x000000706404723c */ /* 0x040fe20000041804 */
[----:B------:R-:W-:Y:S03]  /*7b80*/  LDSM.16.MT88.4 R136, [R189+0x3100] ;  /* 0x00310000bd88783b */ /* 0x000fe60000004200 */
[----:B------:R-:W4:Y:S01]  /*7b90*/  MUFU.EX2 R175, R175 ;  /* 0x000000af00af7308 */ /* 0x000f220000000800 */
[----:B------:R-:W-:Y:S02]  /*7ba0*/  FADD.FTZ R164, R164, R165 ;  /* 0x000000a5a4a47221 */ /* 0x000fe40000010000 */
[----:B------:R-:W-:Y:S01]  /*7bb0*/  FADD.FTZ R134, R134, R135 ;  /* 0x0000008786867221 */ /* 0x000fe20000010000 */
[C---:B------:R-:W-:Y:S01]  /*7bc0*/  HMMA.16816.F32.BF16 R8, R100.reuse, R114, R8 ;  /* 0x000000726408723c */ /* 0x040fe20000041808 */
[----:B------:R-:W-:Y:S03]  /*7bd0*/  LDSM.16.MT88.4 R112, [R190+0x4900] ;  /* 0x00490000be70783b */ /* 0x000fe60000004200 */
[----:B------:R-:W-:Y:S04]  /*7be0*/  FADD.FTZ R161, R161, R134 ;  /* 0x00000086a1a17221 */ /* 0x000fe80000010000 */
[C---:B------:R-:W-:Y:S01]  /*7bf0*/  HMMA.16816.F32.BF16 R12, R100.reuse, R116, R12 ;  /* 0x00000074640c723c */ /* 0x040fe2000004180c */
[----:B---3--:R-:W-:Y:S03]  /*7c00*/  LDSM.16.MT88.4 R144, [R190+0x3900] ;  /* 0x00390000be90783b */ /* 0x008fe60000004200 */
[----:B------:R-:W-:Y:S04]  /*7c10*/  FADD.FTZ R166, R166, R161 ;  /* 0x000000a1a6a67221 */ /* 0x000fe80000010000 */
[C---:B------:R-:W-:Y:S01]  /*7c20*/  HMMA.16816.F32.BF16 R16, R100.reuse, R118, R16 ;  /* 0x000000766410723c */ /* 0x040fe20000041810 */
[----:B------:R-:W-:Y:S03]  /*7c30*/  LDSM.16.MT88.4 R116, [R189+0x4900] ;  /* 0x00490000bd74783b */ /* 0x000fe60000004200 */
[----:B------:R-:W-:Y:S04]  /*7c40*/  FADD.FTZ R167, R167, R166 ;  /* 0x000000a6a7a77221 */ /* 0x000fe80000010000 */
[C---:B--2---:R-:W-:Y:S04]  /*7c50*/  HMMA.16816.F32.BF16 R20, R100.reuse, R104, R20 ;  /* 0x000000686414723c */ /* 0x044fe80000041814 */
[----:B------:R-:W-:Y:S04]  /*7c60*/  FADD.FTZ R168, R168, R167 ;  /* 0x000000a7a8a87221 */ /* 0x000fe80000010000 */
[C---:B------:R-:W-:Y:S01]  /*7c70*/  HMMA.16816.F32.BF16 R24, R100.reuse, R106, R24 ;  /* 0x0000006a6418723c */ /* 0x040fe20000041818 */
[----:B------:R-:W2:Y:S03]  /*7c80*/  LDSM.16.MT88.4 R104, [R195+0x4900] ;  /* 0x00490000c368783b */ /* 0x000ea60000004200 */
[----:B------:R-:W-:Y:S04]  /*7c90*/  FADD.FTZ R169, R169, R168 ;  /* 0x000000a8a9a97221 */ /* 0x000fe80000010000 */
        /* <DEDUP_REMOVED lines=20> */
[----:B------:R-:W3:Y:S07]  /*7de0*/  LDSM.16.MT88.4 R112, [R189+0x1100] ;  /* 0x00110000bd70783b */ /* 0x000eee0000004200 */
[C---:B------:R-:W-:Y:S08]  /*7df0*/  HMMA.16816.F32.BF16 R84, R100.reuse, R116, R84 ;  /* 0x000000746454723c */ /* 0x040ff00000041854 */
[C---:B------:R-:W-:Y:S01]  /*7e00*/  HMMA.16816.F32.BF16 R88, R100.reuse, R118, R88 ;  /* 0x000000766458723c */ /* 0x040fe20000041858 */
[----:B------:R-:W5:Y:S07]  /*7e10*/  LDSM.16.MT88.4 R116, [R195+0x3100] ;  /* 0x00310000c374783b */ /* 0x000f6e0000004200 */
[C---:B-1----:R-:W-:Y:S08]  /*7e20*/  HMMA.16816.F32.BF16 R92, R100.reuse, R108, R92 ;  /* 0x0000006c645c723c */ /* 0x042ff0000004185c */
[----:B------:R-:W-:Y:S01]  /*7e30*/  HMMA.16816.F32.BF16 R96, R100, R110, R96 ;  /* 0x0000006e6460723c */ /* 0x000fe20000041860 */
[----:B------:R-:W-:Y:S06]  /*7e40*/  LDSM.16.MT88.4 R108, [R195+0x5100] ;  /* 0x00510000c36c783b */ /* 0x000fec0000004200 */
[----:B------:R-:W-:Y:S01]  /*7e50*/  F2FP.BF16.PACK_AB R100, R221, R174 ;  /* 0x000000aedd64723e */ /* 0x000fe200000010ff */
[----:B------:R-:W-:Y:S01]  /*7e60*/  FADD.FTZ R174, R174, R169 ;  /* 0x000000a9aeae7221 */ /* 0x000fe20000010000 */
[----:B------:R-:W-:Y:S03]  /*7e70*/  F2FP.BF16.PACK_AB R102, R223, R222 ;  /* 0x000000dedf66723e */ /* 0x000fe600000010ff */
[----:B----4-:R-:W-:Y:S01]  /*7e80*/  F2FP.BF16.PACK_AB R101, R224, R175 ;  /* 0x000000afe065723e */ /* 0x010fe200000010ff */
[----:B------:R-:W-:Y:S01]  /*7e90*/  FADD.FTZ R221, R221, R174 ;  /* 0x000000aedddd7221 */ /* 0x000fe20000010000 */
[----:B------:R-:W-:Y:S03]  /*7ea0*/  F2FP.BF16.PACK_AB R103, R226, R225 ;  /* 0x000000e1e267723e */ /* 0x000fe600000010ff */
[----:B------:R-:W-:Y:S04]  /*7eb0*/  FADD.FTZ R222, R222, R221 ;  /* 0x000000dddede7221 */ /* 0x000fe80000010000 */
[C---:B--2---:R-:W-:Y:S03]  /*7ec0*/  HMMA.16816.F32.BF16 R4, R100.reuse, R104, R4 ;  /* 0x000000686404723c */ /* 0x044fe60000041804 */
[----:B------:R-:W-:Y:S05]  /*7ed0*/  FADD.FTZ R222, R223, R222 ;  /* 0x000000dedfde7221 */ /* 0x000fea0000010000 */
[C---:B------:R-:W-:Y:S01]  /*7ee0*/  HMMA.16816.F32.BF16 R8, R100.reuse, R106, R8 ;  /* 0x0000006a6408723c */ /* 0x040fe20000041808 */
[----:B------:R-:W1:Y:S07]  /*7ef0*/  LDSM.16.MT88.4 R104, [R188+0x3100] ;  /* 0x00310000bc68783b */ /* 0x000e6e0000004200 */
[C---:B------:R-:W-:Y:S08]  /*7f00*/  HMMA.16816.F32.BF16 R12, R100.reuse, R120, R12 ;  /* 0x00000078640c723c */ /* 0x040ff0000004180c */
[C---:B------:R-:W-:Y:S01]  /*7f10*/  HMMA.16816.F32.BF16 R16, R100.reuse, R122, R16 ;  /* 0x0000007a6410723c */ /* 0x040fe20000041810 */
[----:B------:R-:W-:Y:S07]  /*7f20*/  LDSM.16.MT88.4 R120, [R188+0x1900] ;  /* 0x00190000bc78783b */ /* 0x000fee0000004200 */
[C---:B---3--:R-:W-:Y:S08]  /*7f30*/  HMMA.16816.F32.BF16 R20, R100.reuse, R112, R20 ;  /* 0x000000706414723c */ /* 0x048ff00000041814 */
[C---:B------:R-:W-:Y:S01]  /*7f40*/  HMMA.16816.F32.BF16 R24, R100.reuse, R114, R24 ;  /* 0x000000726418723c */ /* 0x040fe20000041818 */
[----:B------:R-:W2:Y:S07]  /*7f50*/  LDSM.16.MT88.4 R112, [R190+0x5100] ;  /* 0x00510000be70783b */ /* 0x000eae0000004200 */
[C---:B------:R-:W-:Y:S08]  /*7f60*/  HMMA.16816.F32.BF16 R28, R100.reuse, R124, R28 ;  /* 0x0000007c641c723c */ /* 0x040ff0000004181c */
[C---:B------:R-:W-:Y:S01]  /*7f70*/  HMMA.16816.F32.BF16 R32, R100.reuse, R126, R32 ;  /* 0x0000007e6420723c */ /* 0x040fe20000041820 */
[----:B------:R-:W-:Y:S07]  /*7f80*/  LDSM.16.MT88.4 R124, [R195+0x1900] ;  /* 0x00190000c37c783b */ /* 0x000fee0000004200 */
[C---:B-----5:R-:W-:Y:S08]  /*7f90*/  HMMA.16816.F32.BF16 R36, R100.reuse, R116, R36 ;  /* 0x000000746424723c */ /* 0x060ff00000041824 */
[C---:B------:R-:W-:Y:S01]  /*7fa0*/  HMMA.16816.F32.BF16 R40, R100.reuse, R118, R40 ;  /* 0x000000766428723c */ /* 0x040fe20000041828 */
[----:B------:R-:W3:Y:S07]  /*7fb0*/  LDSM.16.MT88.4 R116, [R189+0x5100] ;  /* 0x00510000bd74783b */ /* 0x000eee0000004200 */
[C---:B------:R-:W-:Y:S08]  /*7fc0*/  HMMA.16816.F32.BF16 R44, R100.reuse, R128, R44 ;  /* 0x00000080642c723c */ /* 0x040ff0000004182c */
[C---:B------:R-:W-:Y:S08]  /*7fd0*/  HMMA.16816.F32.BF16 R48, R100.reuse, R130, R48 ;  /* 0x000000826430723c */ /* 0x040ff00000041830 */
[C---:B------:R-:W-:Y:S07]  /*7fe0*/  HMMA.16816.F32.BF16 R52, R100.reuse, R136, R52 ;  /* 0x000000886434723c */ /* 0x040fee0000041834 */
[----:B------:R-:W-:Y:S01]  /*7ff0*/  F2FP.BF16.PACK_AB R136, R228, R227 ;  /* 0x000000e3e488723e */ /* 0x000fe200000010ff */
[C---:B------:R-:W-:Y:S04]  /*8000*/  HMMA.16816.F32.BF16 R56, R100.reuse, R138, R56 ;  /* 0x0000008a6438723c */ /* 0x040fe80000041838 */
[----:B------:R-:W-:Y:S01]  /*8010*/  F2FP.BF16.PACK_AB R137, R232, R231 ;  /* 0x000000e7e889723e */ /* 0x000fe200000010ff */
[----:B------:R-:W-:Y:S02]  /*8020*/  FADD.FTZ R227, R227, R222 ;  /* 0x000000dee3e37221 */ /* 0x000fe40000010000 */
[----:B------:R-:W-:Y:S01]  /*8030*/  F2FP.BF16.PACK_AB R138, R230, R229 ;  /* 0x000000e5e68a723e */ /* 0x000fe200000010ff */
[C---:B-1----:R-:W-:Y:S04]  /*8040*/  HMMA.16816.F32.BF16 R60, R100.reuse, R104, R60 ;  /* 0x00000068643c723c */ /* 0x042fe8000004183c */
[----:B------:R-:W-:Y:S01]  /*8050*/  F2FP.BF16.PACK_AB R139, R234, R233 ;  /* 0x000000e9ea8b723e */ /* 0x000fe200000010ff */
[----:B------:R-:W-:Y:S03]  /*8060*/  FADD.FTZ R228, R228, R227 ;  /* 0x000000e3e4e47221 */ /* 0x000fe60000010000 */
[C---:B------:R-:W-:Y:S01]  /*8070*/  HMMA.16816.F32.BF16 R64, R100.reuse, R106, R64 ;  /* 0x0000006a6440723c */ /* 0x040fe20000041840 */
[----:B------:R-:W1:Y:S03]  /*8080*/  LDSM.16.MT88.4 R104, [R188+0x5100] ;  /* 0x00510000bc68783b */ /* 0x000e660000004200 */
[----:B------:R-:W-:Y:S04]  /*8090*/  FADD.FTZ R229, R229, R228 ;  /* 0x000000e4e5e57221 */ /* 0x000fe80000010000 */
[C---:B------:R-:W-:Y:S04]  /*80a0*/  HMMA.16816.F32.BF16 R68, R100.reuse, R108, R68 ;  /* 0x0000006c6444723c */ /* 0x040fe80000041844 */
[----:B------:R-:W-:Y:S04]  /*80b0*/  FADD.FTZ R210, R230, R229 ;  /* 0x000000e5e6d27221 */ /* 0x000fe80000010000 */
[C---:B------:R-:W-:Y:S01]  /*80c0*/  HMMA.16816.F32.BF16 R72, R100.reuse, R110, R72 ;  /* 0x0000006e6448723c */ /* 0x040fe20000041848 */
[----:B------:R-:W4:Y:S07]  /*80d0*/  LDSM.16.MT88.4 R108, [R190+0x1900] ;  /* 0x00190000be6c783b */ /* 0x000f2e0000004200 */
[C---:B--2---:R-:W-:Y:S08]  /*80e0*/  HMMA.16816.F32.BF16 R76, R100.reuse, R112, R76 ;  /* 0x00000070644c723c */ /* 0x044ff0000004184c */
[C---:B------:R-:W-:Y:S01]  /*80f0*/  HMMA.16816.F32.BF16 R80, R100.reuse, R114, R80 ;  /* 0x000000726450723c */ /* 0x040fe20000041850 */
[----:B------:R-:W2:Y:S07]  /*8100*/  LDSM.16.MT88.4 R112, [R189+0x1900] ;  /* 0x00190000bd70783b */ /* 0x000eae0000004200 */
[C---:B---3--:R-:W-:Y:S08]  /*8110*/  HMMA.16816.F32.BF16 R84, R100.reuse, R116, R84 ;  /* 0x000000746454723c */ /* 0x048ff00000041854 */
[C---:B------:R-:W-:Y:S08]  /*8120*/  HMMA.16816.F32.BF16 R88, R100.reuse, R118, R88 ;  /* 0x000000766458723c */ /* 0x040ff00000041858 */
[C---:B-1----:R-:W-:Y:S08]  /*8130*/  HMMA.16816.F32.BF16 R92, R100.reuse, R104, R92 ;  /* 0x00000068645c723c */ /* 0x042ff0000004185c */
[----:B------:R-:W-:Y:S08]  /*8140*/  HMMA.16816.F32.BF16 R96, R100, R106, R96 ;  /* 0x0000006a6460723c */ /* 0x000ff00000041860 */
[C---:B------:R-:W-:Y:S01]  /*8150*/  HMMA.16816.F32.BF16 R128, R136.reuse, R124, R4 ;  /* 0x0000007c8880723c */ /* 0x040fe20000041804 */
[----:B------:R-:W1:Y:S07]  /*8160*/  LDSM.16.MT88.4 R4, [R190+0x5900] ;  /* 0x00590000be04783b */ /* 0x000e6e0000004200 */
[C---:B------:R-:W-:Y:S01]  /*8170*/  HMMA.16816.F32.BF16 R124, R136.reuse, R126, R8 ;  /* 0x0000007e887c723c */ /* 0x040fe20000041808 */
[----:B------:R-:W3:Y:S07]  /*8180*/  LDSM.16.MT88.4 R8, [R189+0x5900] ;  /* 0x00590000bd08783b */ /* 0x000eee0000004200 */
[C---:B----4-:R-:W-:Y:S01]  /*8190*/  HMMA.16816.F32.BF16 R100, R136.reuse, R108, R12 ;  /* 0x0000006c8864723c */ /* 0x050fe2000004180c */
[----:B------:R-:W4:Y:S07]  /*81a0*/  LDSM.16.MT88.4 R12, [R188+0x5900] ;  /* 0x00590000bc0c783b */ /* 0x000f2e0000004200 */
[C---:B------:R-:W-:Y:S08]  /*81b0*/  HMMA.16816.F32.BF16 R104, R136.reuse, R110, R16 ;  /* 0x0000006e8868723c */ /* 0x040ff00000041810 */
[C---:B--2---:R-:W-:Y:S08]  /*81c0*/  HMMA.16816.F32.BF16 R108, R136.reuse, R112, R20 ;  /* 0x00000070886c723c */ /* 0x044ff00000041814 */
[C---:B------:R-:W-:Y:S08]  /*81d0*/  HMMA.16816.F32.BF16 R112, R136.reuse, R114, R24 ;  /* 0x000000728870723c */ /* 0x040ff00000041818 */
        /* <DEDUP_REMOVED lines=12> */
[C---:B-1----:R-:W-:Y:S07]  /*82a0*/  HMMA.16816.F32.BF16 R76, R136.reuse, R4, R76 ;  /* 0x00000004884c723c */ /* 0x042fee000004184c */
[----:B------:R-:W-:Y:S01]  /*82b0*/  FADD.FTZ R5, R163, R164 ;  /* 0x000000a4a3057221 */ /* 0x000fe20000010000 */
[C---:B------:R-:W-:Y:S04]  /*82c0*/  HMMA.16816.F32.BF16 R80, R136.reuse, R6, R80 ;  /* 0x000000068850723c */ /* 0x040fe80000041850 */
[----:B------:R-:W-:Y:S04]  /*82d0*/  FADD.FTZ R5, R162, R5 ;  /* 0x00000005a2057221 */ /* 0x000fe80000010000 */
[C---:B---3--:R-:W-:Y:S04]  /*82e0*/  HMMA.16816.F32.BF16 R84, R136.reuse, R8, R84 ;  /* 0x000000088854723c */ /* 0x048fe80000041854 */
[----:B------:R-:W-:Y:S04]  /*82f0*/  FADD.FTZ R170, R170, R5 ;  /* 0x00000005aaaa7221 */ /* 0x000fe80000010000 */
[C---:B------:R-:W-:Y:S04]  /*8300*/  HMMA.16816.F32.BF16 R88, R136.reuse, R10, R88 ;  /* 0x0000000a8858723c */ /* 0x040fe80000041858 */
[----:B------:R-:W-:Y:S04]  /*8310*/  FADD.FTZ R171, R171, R170 ;  /* 0x000000aaabab7221 */ /* 0x000fe80000010000 */
[----:B------:R-:W-:Y:S01]  /*8320*/  FADD.FTZ R2, R172, R171 ;  /* 0x000000abac027221 */ /* 0x000fe20000010000 */
[C---:B----4-:R-:W-:Y:S03]  /*8330*/  HMMA.16816.F32.BF16 R92, R136.reuse, R12, R92 ;  /* 0x0000000c885c723c */ /* 0x050fe6000004185c */
[----:B------:R-:W-:Y:S04]  /*8340*/  FADD.FTZ R2, R173, R2 ;  /* 0x00000002ad027221 */ /* 0x000fe80000010000 */
[----:B------:R-:W-:Y:S01]  /*8350*/  FADD.FTZ R175, R175, R2 ;  /* 0x00000002afaf7221 */ /* 0x000fe20000010000 */
[-C--:B------:R-:W-:Y:S01]  /*8360*/  MOV R12, R132.reuse ;  /* 0x00000084000c7202 */ /* 0x080fe20000000f00 */
[----:B------:R-:W-:Y:S03]  /*8370*/  HMMA.16816.F32.BF16 R96, R136, R14, R96 ;  /* 0x0000000e8860723c */ /* 0x000fe60000041860 */
[----:B------:R-:W-:Y:S01]  /*8380*/  FADD.FTZ R224, R224, R175 ;  /* 0x000000afe0e07221 */ /* 0x000fe20000010000 */
[----:B------:R-:W-:Y:S03]  /*8390*/  MOV R2, R132 ;  /* 0x0000008400027202 */ /* 0x000fe60000000f00 */
[----:B------:R-:W-:Y:S05]  /*83a0*/  FADD.FTZ R225, R225, R224 ;  /* 0x000000e0e1e17221 */ /* 0x000fea0000010000 */
[----:B------:R-:W-:Y:S04]  /*83b0*/  FADD.FTZ R226, R226, R225 ;  /* 0x000000e1e2e27221 */ /* 0x000fe80000010000 */
[----:B------:R-:W-:Y:S04]  /*83c0*/  FADD.FTZ R231, R231, R226 ;  /* 0x000000e2e7e77221 */ /* 0x000fe80000010000 */
[----:B------:R-:W-:Y:S04]  /*83d0*/  FADD.FTZ R232, R232, R231 ;  /* 0x000000e7e8e87221 */ /* 0x000fe80000010000 */
[----:B------:R-:W-:Y:S04]  /*83e0*/  FADD.FTZ R211, R233, R232 ;  /* 0x000000e8e9d37221 */ /* 0x000fe80000010000 */
[----:B------:R-:W-:Y:S01]  /*83f0*/  FADD.FTZ R211, R234, R211 ;  /* 0x000000d3ead37221 */ /* 0x000fe20000010000 */
[----:B------:R-:W-:-:S05]  /*8400*/  @P0 BRA `(.L_x_371) ;  /* 0xffffcbe000000947 */ /* 0x000fca000383ffff */
.L_x_362:
[----:B------:R-:W1:Y:S01]  /*8410*/  S2UR UR7, SR_CTAID.X ;  /* 0x00000000000779c3 */ /* 0x000e620000002500 */
[----:B------:R-:W-:Y:S01]  /*8420*/  ULDC.64 UR4, c[0x0][0x2c8] ;  /* 0x0000b20000047ab9 */ /* 0x000fe20000000a00 */
[----:B------:R-:W-:Y:S01]  /*8430*/  PLOP3.LUT P0, PT, PT, PT, UP1, 0x40, 0x0 ;  /* 0x000000000000781c */ /* 0x000fe20003f0e818 */
[----:B------:R-:W-:-:S02]  /*8440*/  UMOV UR6, 0x1 ;  /* 0x0000000100067882 */ /* 0x000fc40000000000 */
[----:B-1----:R-:W-:-:S04]  /*8450*/  ULEA UR7, UR7, 0x7f, 0x7 ;  /* 0x0000007f07077891 */ /* 0x002fc8000f8e383f */
[----:B------:R-:W-:-:S03]  /*8460*/  UIMAD.WIDE.U32 UR18, UR7, UR4, URZ ;  /* 0x00000004071272a5 */ /* 0x000fc6000f8e003f */
[----:B------:R-:W-:Y:S02]  /*8470*/  ULDC UR4, c[0x0][0x168] ;  /* 0x00005a0000047ab9 */ /* 0x000fe40000000800 */
[----:B------:R-:W-:Y:S02]  /*8480*/  UIADD3 UR4, UR6, -UR4, URZ ;  /* 0x8000000406047290 */ /* 0x000fe4000fffe03f */
[----:B------:R-:W-:Y:S02]  /*8490*/  @UP2 USHF.R.U32.HI UR7, URZ, UR5, UR19 ;  /* 0x000000053f072299 */ /* 0x000fe40008011613 */
[----:B------:R-:W-:Y:S02]  /*84a0*/  ULDC UR6, c[0x0][0x324] ;  /* 0x0000c90000067ab9 */ /* 0x000fe40000000800 */
[----:B------:R-:W-:Y:S02]  /*84b0*/  ULDC UR5, c[0x0][0x1d0] ;  /* 0x0000740000057ab9 */ /* 0x000fe40000000800 */
[----:B------:R-:W-:-:S04]  /*84c0*/  UIADD3 UR7, UR7, UR5, UR4 ;  /* 0x0000000507077290 */ /* 0x000fc8000fffe004 */
[----:B------:R-:W-:Y:S01]  /*84d0*/  UIADD3 UR6, UR7, -UR6, URZ ;  /* 0x8000000607067290 */ /* 0x000fe2000fffe03f */
[----:B------:R-:W-:Y:S05]  /*84e0*/  @P0 BRA `(.L_x_372) ;  /* 0x0000014000000947 */ /* 0x000fea0003800000 */
        /* <DEDUP_REMOVED lines=11> */
.L_x_373:
[----:B------:R-:W-:Y:S02]  /*85a0*/  ULDC UR4, c[0x0][0x32c] ;  /* 0x0000cb0000047ab9 */ /* 0x000fe40000000800 */
[----:B------:R-:W-:-:S03]  /*85b0*/  UISETP.NE.AND UP0, UPT, UR4, 0x1, UPT ;  /* 0x000000010400788c */ /* 0x000fc6000bf05270 */
[----:B------:R-:W-:Y:S02]  /*85c0*/  ULDC.64 UR4, c[0x0][0x330] ;  /* 0x0000cc0000047ab9 */ /* 0x000fe40000000a00 */
[----:B------:R-:W-:-:S06]  /*85d0*/  UIMAD.WIDE.U32 UR18, UR7, UR4, URZ ;  /* 0x00000004071272a5 */ /* 0x000fcc000f8e003f */
[----:B------:R-:W-:Y:S02]  /*85e0*/  @UP0 USHF.R.U32.HI UR7, URZ, UR5, UR19 ;  /* 0x000000053f070299 */ /* 0x000fe40008011613 */
.L_x_374:
[----:B------:R-:W-:Y:S02]  /*85f0*/  ULDC UR4, c[0x0][0x32c] ;  /* 0x0000cb0000047ab9 */ /* 0x000fe40000000800 */
[----:B------:R-:W-:-:S04]  /*8600*/  UIMAD UR4, UR7, UR4, URZ ;  /* 0x00000004070472a4 */ /* 0x000fc8000f8e023f */
[----:B------:R-:W-:-:S04]  /*8610*/  UISETP.LT.AND UP0, UPT, UR6, UR4, UPT ;  /* 0x000000040600728c */ /* 0x000fc8000bf01270 */
[----:B------:R-:W-:-:S04]  /*8620*/  USEL UR6, UR6, UR4, !UP0 ;  /* 0x0000000406067287 */ /* 0x000fc8000c000000 */
.L_x_372:
[----:B------:R-:W-:-:S04]  /*8630*/  UIADD3 UR6, UR6, 0x3f, URZ ;  /* 0x0000003f06067890 */ /* 0x000fc8000fffe03f */
        /* <DEDUP_REMOVED lines=8> */
[----:B------:R-:W-:Y:S01]  /*86c0*/  IADD3 R218, P6, R200, 0x40, RZ ;  /* 0x00000040c8da7810 */ /* 0x000fe20007fde0ff */
[----:B------:R-:W-:Y:S01]  /*86d0*/  IMAD.MOV.U32 R133, RZ, RZ, R12 ;  /* 0x000000ffff857224 */ /* 0x000fe200078e000c */
[----:B------:R-:W-:Y:S01]  /*86e0*/  IADD3 R214, P4, R202, 0x40, RZ ;  /* 0x00000040cad67810 */ /* 0x000fe20007f9e0ff */
[----:B------:R-:W-:Y:S01]  /*86f0*/  IMAD.MOV.U32 R3, RZ, RZ, R0 ;  /* 0x000000ffff037224 */ /* 0x000fe200078e0000 */
[----:B------:R-:W-:Y:S01]  /*8700*/  IADD3 R216, P5, R200, 0x80, RZ ;  /* 0x00000080c8d87810 */ /* 0x000fe20007fbe0ff */
[----:B------:R-:W-:Y:S01]  /*8710*/  IMAD.X R217, RZ, RZ, R207, P6 ;  /* 0x000000ffffd97224 */ /* 0x000fe200030e06cf */
[----:B------:R-:W-:Y:S01]  /*8720*/  IADD3 R212, P0, R202, 0x80, RZ ;  /* 0x00000080cad47810 */ /* 0x000fe20007f1e0ff */
[----:B------:R-:W-:Y:S01]  /*8730*/  IMAD.X R213, RZ, RZ, R209, P4 ;  /* 0x000000ffffd57224 */ /* 0x000fe200020e06d1 */
[----:B------:R-:W-:Y:S01]  /*8740*/  IADD3.X R215, RZ, R207, RZ, P5, !PT ;  /* 0x000000cfffd77210 */ /* 0x000fe20002ffe4ff */
[----:B------:R-:W-:Y:S01]  /*8750*/  UMOV UR19, UR13 ;  /* 0x0000000d00137c82 */ /* 0x000fe20008000000 */
[----:B------:R-:W-:Y:S01]  /*8760*/  IADD3.X R134, RZ, R209, RZ, P0, !PT ;  /* 0x000000d1ff867210 */ /* 0x000fe200007fe4ff */
[----:B------:R-:W-:-:S02]  /*8770*/  ULDC.64 UR6, c[0x0][0x208] ;  /* 0x0000820000067ab9 */ /* 0x000fc40000000a00 */
[----:B------:R-:W-:Y:S02]  /*8780*/  ULDC.64 UR4, c[0x0][0x1e0] ;  /* 0x0000780000047ab9 */ /* 0x000fe40000000a00 */
.L_x_376:
        /* <DEDUP_REMOVED lines=10> */
[----:B------:R-:W-:Y:S01]  /*8830*/  @!UP3 UIADD3 UR13, UR23, UR13, URZ ;  /* 0x0000000d170db290 */ /* 0x000fe2000fffe03f */
[----:B------:R-:W-:Y:S02]  /*8840*/  @!P0 IADD3 R2, P6, R218, UR20, RZ ;  /* 0x00000014da028c10 */ /* 0x000fe4000ffde0ff */
[----:B------:R-:W-:Y:S01]  /*8850*/  @!P0 IADD3 R29, P4, R200, UR20, RZ ;  /* 0x00000014c81d8c10 */ /* 0x000fe2000ff9e0ff */
[----:B------:R-:W-:Y:S01]  /*8860*/  @!UP3 USHF.L.U64.HI UR13, UR22, 0x6, UR13 ;  /* 0x00000006160db899 */ /* 0x000fe2000801020d */
[----:B------:R-:W-:Y:S01]  /*8870*/  @!P0 IADD3 R0, P5, R216, UR20, RZ ;  /* 0x00000014d8008c10 */ /* 0x000fe2000ffbe0ff */
[----:B------:R-:W-:Y:S01]  /*8880*/  @!UP3 ULEA UR20, UP0, UR6, UR20, 0x5 ;  /* 0x000000140614b291 */ /* 0x000fe2000f80283f */
[----:B------:R-:W1:Y:S03]  /*8890*/  LDSM.16.M88.4 R8, [R197+0x6100] ;  /* 0x00610000c508783b */ /* 0x000e660000000200 */
[----:B------:R-:W-:Y:S02]  /*88a0*/  @!P0 IADD3.X R28, R207, UR13, RZ, P4, !PT ;  /* 0x0000000dcf1c8c10 */ /* 0x000fe4000a7fe4ff */
[C---:B------:R-:W-:Y:S03]  /*88b0*/  @!P0 LEA R164, P4, R29.reuse, c[0x0][0x1f8], 0x1 ;  /* 0x00007e001da48a11 */ /* 0x040fe600078808ff */
[----:B------:R-:W2:Y:S01]  /*88c0*/  LDSM.16.M88.4 R16, [R197+0x6900] ;  /* 0x00690000c510783b */ /* 0x000ea20000000200 */
[----:B------:R-:W-:Y:S02]  /*88d0*/  @!P0 LEA.HI.X R165, R29, c[0x0][0x1fc], R28, 0x1, P4 ;  /* 0x00007f001da58a11 */ /* 0x000fe400020f0c1c */
[C---:B------:R-:W-:Y:S02]  /*88e0*/  @!P0 LEA R168, P4, R0.reuse, c[0x0][0x1f8], 0x1 ;  /* 0x00007e0000a88a11 */ /* 0x040fe400078808ff */
[----:B------:R-:W-:Y:S03]  /*88f0*/  @!P0 IADD3.X R29, R215, UR13, RZ, P5, !PT ;  /* 0x0000000dd71d8c10 */ /* 0x000fe6000affe4ff */
[----:B------:R-:W3:Y:S01]  /*8900*/  LDSM.16.M88.4 R24, [R197+0x7100] ;  /* 0x00710000c518783b */ /* 0x000ee20000000200 */
[----:B------:R-:W-:Y:S02]  /*8910*/  @!P0 LEA.HI.X R169, R0, c[0x0][0x1fc], R29, 0x1, P4 ;  /* 0x00007f0000a98a11 */ /* 0x000fe400020f0c1d */
[----:B------:R-:W-:Y:S05]  /*8920*/  @!P0 IADD3 R0, P5, R218, UR20, RZ ;  /* 0x00000014da008c10 */ /* 0x000fea000ffbe0ff */
[----:B------:R-:W4:Y:S08]  /*8930*/  LDSM.16.M88.4 R136, [R197+0x7900] ;  /* 0x00790000c588783b */ /* 0x000f300000000200 */
[----:B------:R-:W-:Y:S01]  /*8940*/  LDSM.16.M88.4 R140, [R194+0xc100] ;  /* 0x00c10000c28c783b */ /* 0x000fe20000000200 */
[C---:B-1----:R-:W-:Y:S07]  /*8950*/  HMMA.16816.F32.BF16 R4, R32.reuse, R8, RZ ;  /* 0x000000082004723c */ /* 0x042fee00000418ff */
[----:B------:R-:W1:Y:S01]  /*8960*/  LDSM.16.M88.4 R144, [R196] ;  /* 0x00000000c490783b */ /* 0x000e620000000200 */
[C---:B------:R-:W-:Y:S07]  /*8970*/  HMMA.16816.F32.BF16 R8, R32.reuse, R10, RZ ;  /* 0x0000000a2008723c */ /* 0x040fee00000418ff */
[----:B------:R-:W5:Y:S01]  /*8980*/  LDSM.16.M88.4 R148, [R187] ;  /* 0x00000000bb94783b */ /* 0x000f620000000200 */
[C---:B--2---:R-:W-:Y:S07]  /*8990*/  HMMA.16816.F32.BF16 R12, R32.reuse, R16, RZ ;  /* 0x00000010200c723c */ /* 0x044fee00000418ff */
[----:B------:R-:W2:Y:S01]  /*89a0*/  LDSM.16.M88.4 R152, [R186] ;  /* 0x00000000ba98783b */ /* 0x000ea20000000200 */
[C---:B------:R-:W-:Y:S08]  /*89b0*/  HMMA.16816.F32.BF16 R16, R32.reuse, R18, RZ ;  /* 0x000000122010723c */ /* 0x040ff000000418ff */
[C---:B---3--:R-:W-:Y:S07]  /*89c0*/  HMMA.16816.F32.BF16 R20, R32.reuse, R24, RZ ;  /* 0x000000182014723c */ /* 0x048fee00000418ff */
[C---:B------:R-:W-:Y:S01]  /*89d0*/  @!P0 IADD3.X R25, R217.reuse, UR13, RZ, P6, !PT ;  /* 0x0000000dd9198c10 */ /* 0x040fe2000b7fe4ff */
[----:B------:R-:W-:Y:S01]  /*89e0*/  @!UP3 ULEA.HI.X UR13, UR6, UR13, UR7, 0x5, UP0 ;  /* 0x0000000d060db291 */ /* 0x000fe200080f2c07 */
[C---:B------:R-:W-:Y:S01]  /*89f0*/  @!P0 LEA R166, P6, R2.reuse, c[0x0][0x1f8], 0x1 ;  /* 0x00007e0002a68a11 */ /* 0x040fe200078c08ff */
[----:B------:R-:W-:Y:S03]  /*8a00*/  UISETP.GT.AND UP3, UPT, UR19, UR8, UPT ;  /* 0x000000081300728c */ /* 0x000fe6000bf64270 */
[----:B------:R-:W-:Y:S02]  /*8a10*/  @!P0 LEA.HI.X R167, R2, c[0x0][0x1fc], R25, 0x1, P6 ;  /* 0x00007f0002a78a11 */ /* 0x000fe400030f0c19 */
[C---:B------:R-:W-:Y:S01]  /*8a20*/  HMMA.16816.F32.BF16 R24, R32.reuse, R26, RZ ;  /* 0x0000001a2018723c */ /* 0x040fe200000418ff */
[----:B------:R-:W-:Y:S02]  /*8a30*/  @!P0 IADD3 R2, P4, R216, UR20, RZ ;  /* 0x00000014d8028c10 */ /* 0x000fe4000ff9e0ff */
[----:B------:R-:W-:Y:S02]  /*8a40*/  @!P0 IADD3 R132, P6, R200, UR20, RZ ;  /* 0x00000014c8848c10 */ /* 0x000fe4000ffde0ff */
[----:B------:R-:W-:Y:S02]  /*8a50*/  @!P0 IADD3.X R135, R217, UR13, RZ, P5, !PT ;  /* 0x0000000dd9878c10 */ /* 0x000fe4000affe4ff */
[----:B------:R-:W-:Y:S01]  /*8a60*/  @!P0 IADD3.X R157, R207, UR13, RZ, P6, !PT ;  /* 0x0000000dcf9d8c10 */ /* 0x000fe2000b7fe4ff */
[C---:B----4-:R-:W-:Y:S01]  /*8a70*/  HMMA.16816.F32.BF16 R28, R32.reuse, R136, RZ ;  /* 0x00000088201c723c */ /* 0x050fe200000418ff */
[----:B------:R-:W-:Y:S03]  /*8a80*/  @!P0 LEA R174, P6, R132, c[0x0][0x1f8], 0x1 ;  /* 0x00007e0084ae8a11 */ /* 0x000fe600078c08ff */
[----:B------:R-:W-:Y:S02]  /*8a90*/  @!P0 LEA R172, P5, R0, c[0x0][0x1f8], 0x1 ;  /* 0x00007e0000ac8a11 */ /* 0x000fe400078a08ff */
[----:B------:R-:W-:Y:S02]  /*8aa0*/  @!P0 LEA.HI.X R175, R132, c[0x0][0x1fc], R157, 0x1, P6 ;  /* 0x00007f0084af8a11 */ /* 0x000fe400030f0c9d */
[----:B------:R-:W-:Y:S01]  /*8ab0*/  HMMA.16816.F32.BF16 R32, R32, R138, RZ ;  /* 0x0000008a2020723c */ /* 0x000fe200000418ff */
[----:B------:R-:W-:Y:S01]  /*8ac0*/  @!P0 IADD3.X R137, R215, UR13, RZ, P4, !PT ;  /* 0x0000000dd7898c10 */ /* 0x000fe2000a7fe4ff */
[----:B------:R-:W-:Y:S02]  /*8ad0*/  UIADD3 UR13, UR19, -0x1, URZ ;  /* 0xffffffff130d7890 */ /* 0x000fe4000fffe03f */
[----:B------:R-:W-:Y:S02]  /*8ae0*/  @!P0 LEA R170, P4, R2, c[0x0][0x1f8], 0x1 ;  /* 0x00007e0002aa8a11 */ /* 0x000fe400078808ff */
[----:B------:R-:W-:Y:S01]  /*8af0*/  @!P0 LEA.HI.X R173, R0, c[0x0][0x1fc], R135, 0x1, P5 ;  /* 0x00007f0000ad8a11 */ /* 0x000fe200028f0c87 */
[----:B------:R-:W-:Y:S01]  /*8b00*/  @UP3 UIMAD.WIDE.U32 UR22, UR13, UR4, URZ ;  /* 0x000000040d1632a5 */ /* 0x000fe2000f8e003f */
[C---:B-1----:R-:W-:Y:S01]  /*8b10*/  HMMA.16816.F32.BF16 R4, R140.reuse, R144, R4 ;  /* 0x000000908c04723c */ /* 0x042fe20000041804 */
[----:B------:R-:W-:Y:S02]  /*8b20*/  @UP3 USHF.R.S32.HI UR20, URZ, 0x1f, UR13 ;  /* 0x0000001f3f143899 */ /* 0x000fe4000801140d */
[----:B------:R-:W-:Y:S02]  /*8b30*/  @UP3 USHF.L.U32 UR21, UR22, 0x6, URZ ;  /* 0x0000000616153899 */ /* 0x000fe4000800063f */
[----:B------:R-:W-:Y:S01]  /*8b40*/  @!P0 LEA.HI.X R171, R2, c[0x0][0x1fc], R137, 0x1, P4 ;  /* 0x00007f0002ab8a11 */ /* 0x000fe200020f0c89 */
[----:B------:R-:W-:Y:S01]  /*8b50*/  @UP3 UIMAD UR20, UR20, UR4, URZ ;  /* 0x00000004141432a4 */ /* 0x000fe2000f8e023f */
[----:B------:R-:W1:Y:S01]  /*8b60*/  LDSM.16.M88.4 R136, [R185] ;  /* 0x00000000b988783b */ /* 0x000e620000000200 */
[C---:B------:R-:W-:Y:S02]  /*8b70*/  HMMA.16816.F32.BF16 R8, R140.reuse, R146, R8 ;  /* 0x000000928c08723c */ /* 0x040fe40000041808 */
[----:B------:R-:W-:Y:S04]  /*8b80*/  @UP3 UIMAD UR20, UR13, UR5, UR20 ;  /* 0x000000050d1432a4 */ /* 0x000fe8000f8e0214 */
[----:B------:R-:W-:Y:S01]  /*8b90*/  @UP3 UIADD3 UR20, UR23, UR20, URZ ;  /* 0x0000001417143290 */ /* 0x000fe2000fffe03f */
[----:B------:R-:W-:Y:S01]  /*8ba0*/  @!PT LDS RZ, [RZ] ;  /* 0x00000000fffff984 */ /* 0x000fe20000000800 */
[----:B------:R-:W-:Y:S01]  /*8bb0*/  @!PT LDS RZ, [RZ] ;  /* 0x00000000fffff984 */ /* 0x000fe20000000800 */
[----:B------:R-:W-:Y:S01]  /*8bc0*/  @!PT LDS RZ, [RZ] ;  /* 0x00000000fffff984 */ /* 0x000fe20000000800 */
[----:B------:R3:W-:Y:S01]  /*8bd0*/  @!P0 LDGSTS.E.BYPASS.LTC128B.128 [R199+0x100], [R164.64], !P3 ;  /* 0x00100000a4c78fae */ /* 0x0007e2000d901d50 */
[C---:B-----5:R-:W-:Y:S02]  /*8be0*/  HMMA.16816.F32.BF16 R12, R140.reuse, R148, R12 ;  /* 0x000000948c0c723c */ /* 0x060fe4000004180c */
[----:B------:R-:W-:Y:S05]  /*8bf0*/  @UP3 USHF.L.U64.HI UR20, UR22, 0x6, UR20 ;  /* 0x0000000616143899 */ /* 0x000fea0008010214 */
[----:B------:R3:W-:Y:S01]  /*8c00*/  @!P0 LDGSTS.E.BYPASS.LTC128B.128 [R199+0x2100], [R166.64], !P2 ;  /* 0x02100000a6c78fae */ /* 0x0007e2000d101d50 */
[C---:B------:R-:W-:Y:S07]  /*8c10*/  HMMA.16816.F32.BF16 R16, R140.reuse, R150, R16 ;  /* 0x000000968c10723c */ /* 0x040fee0000041810 */
[----:B------:R4:W-:Y:S01]  /*8c20*/  @!P0 LDGSTS.E.BYPASS.LTC128B.128 [R199+0x4100], [R168.64], !P1 ;  /* 0x04100000a8c78fae */ /* 0x0009e2000c901d50 */
[C---:B--2---:R-:W-:Y:S07]  /*8c30*/  HMMA.16816.F32.BF16 R20, R140.reuse, R152, R20 ;  /* 0x000000988c14723c */ /* 0x044fee0000041814 */
[----:B------:R2:W-:Y:S01]  /*8c40*/  @!P0 LDGSTS.E.BYPASS.LTC128B.128 [R199+0x1100], [R174.64], !P3 ;  /* 0x01100000aec78fae */ /* 0x0005e2000d901d50 */
[C---:B------:R-:W-:Y:S07]  /*8c50*/  HMMA.16816.F32.BF16 R24, R140.reuse, R154, R24 ;  /* 0x0000009a8c18723c */ /* 0x040fee0000041818 */
[----:B------:R2:W-:Y:S01]  /*8c60*/  @!P0 LDGSTS.E.BYPASS.LTC128B.128 [R199+0x3100], [R172.64], !P2 ;  /* 0x03100000acc78fae */ /* 0x0005e2000d101d50 */
[C---:B-1----:R-:W-:Y:S07]  /*8c70*/  HMMA.16816.F32.BF16 R28, R140.reuse, R136, R28 ;  /* 0x000000888c1c723c */ /* 0x042fee000004181c */
[----:B------:R4:W-:Y:S01]  /*8c80*/  @!P0 LDGSTS.E.BYPASS.LTC128B.128 [R199+0x5100], [R170.64], !P1 ;  /* 0x05100000aac78fae */ /* 0x0009e2000c901d50 */
[----:B------:R-:W-:Y:S01]  /*8c90*/  HMMA.16816.F32.BF16 R32, R140, R138, R32 ;  /* 0x0000008a8c20723c */ /* 0x000fe20000041820 */
[----:B------:R-:W-:Y:S06]  /*8ca0*/  PLOP3.LUT P0, PT, PT, PT, UP3, 0x80, 0x0 ;  /* 0x000000000000781c */ /* 0x000fec0003f0f038 */
[----:B------:R-:W-:Y:S08]  /*8cb0*/  LDSM.16.M88.4 R156, [R193+0xc100] ;  /* 0x00c10000c19c783b */ /* 0x000ff00000000200 */
[----:B------:R-:W1:Y:S08]  /*8cc0*/  LDSM.16.M88.4 R160, [R192+0x6100] ;  /* 0x00610000c0a0783b */ /* 0x000e700000000200 */
[----:B------:R-:W5:Y:S08]  /*8cd0*/  LDSM.16.M88.4 R144, [R192+0x6900] ;  /* 0x00690000c090783b */ /* 0x000f700000000200 */
[----:B---3--:R-:W3:Y:S08]  /*8ce0*/  LDSM.16.M88.4 R164, [R192+0x7100] ;  /* 0x00710000c0a4783b */ /* 0x008ef00000000200 */
[----:B------:R-:W0:Y:S08]  /*8cf0*/  LDGDEPBAR ;  /* 0x00000000000079af */ /* 0x000e300000000000 */
[----:B------:R-:W2:Y:S01]  /*8d00*/  LDSM.16.M88.4 R148, [R192+0x7900] ;  /* 0x00790000c094783b */ /* 0x000ea20000000200 */
[C---:B-1----:R-:W-:Y:S07]  /*8d10*/  HMMA.16816.F32.BF16 R4, R156.reuse, R160, R4 ;  /* 0x000000a09c04723c */ /* 0x042fee0000041804 */
[----:B------:R-:W-:Y:S01]  /*8d20*/  LDSM.16.M88.4 R152, [R191+0xc100] ;  /* 0x00c10000bf98783b */ /* 0x000fe20000000200 */
[C---:B------:R-:W-:Y:S07]  /*8d30*/  HMMA.16816.F32.BF16 R8, R156.reuse, R162, R8 ;  /* 0x000000a29c08723c */ /* 0x040fee0000041808 */
[----:B----4-:R-:W1:Y:S01]  /*8d40*/  LDSM.16.M88.4 R168, [R184] ;  /* 0x00000000b8a8783b */ /* 0x010e620000000200 */
[C---:B-----5:R-:W-:Y:S07]  /*8d50*/  HMMA.16816.F32.BF16 R12, R156.reuse, R144, R12 ;  /* 0x000000909c0c723c */ /* 0x060fee000004180c */
[----:B------:R-:W4:Y:S01]  /*8d60*/  LDSM.16.M88.4 R136, [R184+0x800] ;  /* 0x00080000b888783b */ /* 0x000f220000000200 */
[C---:B------:R-:W-:Y:S07]  /*8d70*/  HMMA.16816.F32.BF16 R16, R156.reuse, R146, R16 ;  /* 0x000000929c10723c */ /* 0x040fee0000041810 */
[----:B------:R-:W5:Y:S01]  /*8d80*/  LDSM.16.M88.4 R140, [R184+0x1000] ;  /* 0x00100000b88c783b */ /* 0x000f620000000200 */
[C---:B---3--:R-:W-:Y:S07]  /*8d90*/  HMMA.16816.F32.BF16 R20, R156.reuse, R164, R20 ;  /* 0x000000a49c14723c */ /* 0x048fee0000041814 */
[----:B------:R-:W3:Y:S01]  /*8da0*/  LDSM.16.M88.4 R144, [R184+0x1800] ;  /* 0x00180000b890783b */ /* 0x000ee20000000200 */
[C---:B------:R-:W-:Y:S07]  /*8db0*/  HMMA.16816.F32.BF16 R24, R156.reuse, R166, R24 ;  /* 0x000000a69c18723c */ /* 0x040fee0000041818 */
[----:B------:R-:W-:Y:S01]  /*8dc0*/  LDSM.16.M88.4 R160, [R197+0x8900] ;  /* 0x00890000c5a0783b */ /* 0x000fe20000000200 */
[C---:B--2---:R-:W-:Y:S07]  /*8dd0*/  HMMA.16816.F32.BF16 R28, R156.reuse, R148, R28 ;  /* 0x000000949c1c723c */ /* 0x044fee000004181c */
[----:B------:R-:W-:Y:S01]  /*8de0*/  LDSM.16.M88.4 R164, [R194+0x10100] ;  /* 0x01010000c2a4783b */ /* 0x000fe20000000200 */
[----:B------:R-:W-:Y:S07]  /*8df0*/  HMMA.16816.F32.BF16 R32, R156, R150, R32 ;  /* 0x000000969c20723c */ /* 0x000fee0000041820 */
[----:B------:R-:W-:Y:S01]  /*8e00*/  LDSM.16.M88.4 R148, [R198+0x10100] ;  /* 0x01010000c694783b */ /* 0x000fe20000000200 */
[C---:B-1----:R-:W-:Y:S07]  /*8e10*/  HMMA.16816.F32.BF16 R4, R152.reuse, R168, R4 ;  /* 0x000000a89804723c */ /* 0x042fee0000041804 */
[----:B------:R-:W1:Y:S01]  /*8e20*/  LDSM.16.M88.4 R156, [R197+0x8100] ;  /* 0x00810000c59c783b */ /* 0x000e620000000200 */
[C---:B------:R-:W-:Y:S07]  /*8e30*/  HMMA.16816.F32.BF16 R8, R152.reuse, R170, R8 ;  /* 0x000000aa9808723c */ /* 0x040fee0000041808 */
[----:B------:R-:W-:Y:S01]  /*8e40*/  LDSM.16.M88.4 R168, [R183] ;  /* 0x00000000b7a8783b */ /* 0x000fe20000000200 */
[C---:B----4-:R-:W-:Y:S07]  /*8e50*/  HMMA.16816.F32.BF16 R12, R152.reuse, R136, R12 ;  /* 0x00000088980c723c */ /* 0x050fee000004180c */
[----:B------:R-:W-:Y:S01]  /*8e60*/  LDSM.16.M88.4 R172, [R184+0x4000] ;  /* 0x00400000b8ac783b */ /* 0x000fe20000000200 */
[C---:B------:R-:W-:Y:S07]  /*8e70*/  HMMA.16816.F32.BF16 R16, R152.reuse, R138, R16 ;  /* 0x0000008a9810723c */ /* 0x040fee0000041810 */
[----:B------:R-:W2:Y:S01]  /*8e80*/  LDSM.16.M88.4 R136, [R197+0x9100] ;  /* 0x00910000c588783b */ /* 0x000ea20000000200 */
[C---:B-----5:R-:W-:Y:S08]  /*8e90*/  HMMA.16816.F32.BF16 R20, R152.reuse, R140, R20 ;  /* 0x0000008c9814723c */ /* 0x060ff00000041814 */
[C---:B------:R-:W-:Y:S01]  /*8ea0*/  HMMA.16816.F32.BF16 R24, R152.reuse, R142, R24 ;  /* 0x0000008e9818723c */ /* 0x040fe20000041818 */
[----:B------:R-:W4:Y:S07]  /*8eb0*/  LDSM.16.M88.4 R140, [R197+0x9900] ;  /* 0x00990000c58c783b */ /* 0x000f2e0000000200 */
[C---:B---3--:R-:W-:Y:S08]  /*8ec0*/  HMMA.16816.F32.BF16 R28, R152.reuse, R144, R28 ;  /* 0x00000090981c723c */ /* 0x048ff0000004181c */
[----:B------:R-:W-:Y:S01]  /*8ed0*/  HMMA.16816.F32.BF16 R32, R152, R146, R32 ;  /* 0x000000929820723c */ /* 0x000fe20000041820 */
[----:B------:R-:W3:Y:S07]  /*8ee0*/  LDSM.16.M88.4 R144, [R182] ;  /* 0x00000000b690783b */ /* 0x000eee0000000200 */
[C---:B-1----:R-:W-:Y:S01]  /*8ef0*/  HMMA.16816.F32.BF16 R4, R148.reuse, R156, R4 ;  /* 0x0000009c9404723c */ /* 0x042fe20000041804 */
[----:B------:R-:W1:Y:S07]  /*8f00*/  LDSM.16.M88.4 R152, [R181] ;  /* 0x00000000b598783b */ /* 0x000e6e0000000200 */
[C---:B------:R-:W-:Y:S01]  /*8f10*/  HMMA.16816.F32.BF16 R8, R148.reuse, R158, R8 ;  /* 0x0000009e9408723c */ /* 0x040fe20000041808 */
[----:B------:R-:W5:Y:S07]  /*8f20*/  LDSM.16.M88.4 R156, [R180] ;  /* 0x00000000b49c783b */ /* 0x000f6e0000000200 */
[C---:B------:R-:W-:Y:S08]  /*8f30*/  HMMA.16816.F32.BF16 R12, R148.reuse, R160, R12 ;  /* 0x000000a0940c723c */ /* 0x040ff0000004180c */
[C---:B------:R-:W-:Y:S01]  /*8f40*/  HMMA.16816.F32.BF16 R16, R148.reuse, R162, R16 ;  /* 0x000000a29410723c */ /* 0x040fe20000041810 */
[----:B------:R-:W-:Y:S07]  /*8f50*/  LDSM.16.M88.4 R160, [R192+0x8100] ;  /* 0x00810000c0a0783b */ /* 0x000fee0000000200 */
[C---:B--2---:R-:W-:Y:S08]  /*8f60*/  HMMA.16816.F32.BF16 R20, R148.reuse, R136, R20 ;  /* 0x000000889414723c */ /* 0x044ff00000041814 */
[C---:B------:R-:W-:Y:S01]  /*8f70*/  HMMA.16816.F32.BF16 R24, R148.reuse, R138, R24 ;  /* 0x0000008a9418723c */ /* 0x040fe20000041818 */
[----:B------:R-:W2:Y:S07]  /*8f80*/  LDSM.16.M88.4 R136, [R193+0x10100] ;  /* 0x01010000c188783b */ /* 0x000eae0000000200 */
[C---:B----4-:R-:W-:Y:S08]  /*8f90*/  HMMA.16816.F32.BF16 R28, R148.reuse, R140, R28 ;  /* 0x0000008c941c723c */ /* 0x050ff0000004181c */
[----:B------:R-:W-:Y:S01]  /*8fa0*/  HMMA.16816.F32.BF16 R32, R148, R142, R32 ;  /* 0x0000008e9420723c */ /* 0x000fe20000041820 */
[----:B------:R-:W4:Y:S07]  /*8fb0*/  LDSM.16.M88.4 R140, [R192+0x8900] ;  /* 0x00890000c08c783b */ /* 0x000f2e0000000200 */
[C---:B------:R-:W-:Y:S01]  /*8fc0*/  HMMA.16816.F32.BF16 R4, R164.reuse, R168, R4 ;  /* 0x000000a8a404723c */ /* 0x040fe20000041804 */
[----:B------:R-:W-:Y:S07]  /*8fd0*/  LDSM.16.M88.4 R148, [R192+0x9900] ;  /* 0x00990000c094783b */ /* 0x000fee0000000200 */
[C---:B------:R-:W-:Y:S01]  /*8fe0*/  HMMA.16816.F32.BF16 R8, R164.reuse, R170, R8 ;  /* 0x000000aaa408723c */ /* 0x040fe20000041808 */
[----:B------:R-:W-:Y:S07]  /*8ff0*/  LDSM.16.M88.4 R168, [R184+0x2000] ;  /* 0x00200000b8a8783b */ /* 0x000fee0000000200 */
[C---:B---3--:R-:W-:Y:S08]  /*9000*/  HMMA.16816.F32.BF16 R12, R164.reuse, R144, R12 ;  /* 0x00000090a40c723c */ /* 0x048ff0000004180c */
[C---:B------:R-:W-:Y:S01]  /*9010*/  HMMA.16816.F32.BF16 R16, R164.reuse, R146, R16 ;  /* 0x00000092a410723c */ /* 0x040fe20000041810 */
[----:B------:R-:W3:Y:S07]  /*9020*/  LDSM.16.M88.4 R144, [R192+0x9100] ;  /* 0x00910000c090783b */ /* 0x000eee0000000200 */
[C---:B-1----:R-:W-:Y:S08]  /*9030*/  HMMA.16816.F32.BF16 R20, R164.reuse, R152, R20 ;  /* 0x00000098a414723c */ /* 0x042ff00000041814 */
[C---:B------:R-:W-:Y:S01]  /*9040*/  HMMA.16816.F32.BF16 R24, R164.reuse, R154, R24 ;  /* 0x0000009aa418723c */ /* 0x040fe20000041818 */
[----:B------:R-:W1:Y:S07]  /*9050*/  LDSM.16.M88.4 R152, [R191+0x10100] ;  /* 0x01010000bf98783b */ /* 0x000e6e0000000200 */
[C---:B-----5:R-:W-:Y:S08]  /*9060*/  HMMA.16816.F32.BF16 R28, R164.reuse, R156, R28 ;  /* 0x0000009ca41c723c */ /* 0x060ff0000004181c */
[----:B------:R-:W-:Y:S01]  /*9070*/  HMMA.16816.F32.BF16 R32, R164, R158, R32 ;  /* 0x0000009ea420723c */ /* 0x000fe20000041820 */
[----:B------:R-:W5:Y:S07]  /*9080*/  LDSM.16.M88.4 R156, [R184+0x2800] ;  /* 0x00280000b89c783b */ /* 0x000f6e0000000200 */
[C---:B--2---:R-:W-:Y:S01]  /*9090*/  HMMA.16816.F32.BF16 R4, R136.reuse, R160, R4 ;  /* 0x000000a08804723c */ /* 0x044fe20000041804 */
[----:B------:R-:W-:Y:S07]  /*90a0*/  LDSM.16.M88.4 R164, [R197+0xb100] ;  /* 0x00b10000c5a4783b */ /* 0x000fee0000000200 */
[C---:B------:R-:W-:Y:S01]  /*90b0*/  HMMA.16816.F32.BF16 R8, R136.reuse, R162, R8 ;  /* 0x000000a28808723c */ /* 0x040fe20000041808 */
[----:B------:R-:W-:Y:S07]  /*90c0*/  LDSM.16.M88.4 R160, [R197+0xa900] ;  /* 0x00a90000c5a0783b */ /* 0x000fee0000000200 */
[C---:B----4-:R-:W-:Y:S08]  /*90d0*/  HMMA.16816.F32.BF16 R12, R136.reuse, R140, R12 ;  /* 0x0000008c880c723c */ /* 0x050ff0000004180c */
[C---:B------:R-:W-:Y:S01]  /*90e0*/  HMMA.16816.F32.BF16 R16, R136.reuse, R142, R16 ;  /* 0x0000008e8810723c */ /* 0x040fe20000041810 */
[----:B------:R-:W2:Y:S07]  /*90f0*/  LDSM.16.M88.4 R140, [R184+0x3000] ;  /* 0x00300000b88c783b */ /* 0x000eae0000000200 */
[C---:B---3--:R-:W-:Y:S08]  /*9100*/  HMMA.16816.F32.BF16 R20, R136.reuse, R144, R20 ;  /* 0x000000908814723c */ /* 0x048ff00000041814 */
[C---:B------:R-:W-:Y:S01]  /*9110*/  HMMA.16816.F32.BF16 R24, R136.reuse, R146, R24 ;  /* 0x000000928818723c */ /* 0x040fe20000041818 */
[----:B------:R-:W3:Y:S07]  /*9120*/  LDSM.16.M88.4 R144, [R184+0x3800] ;  /* 0x00380000b890783b */ /* 0x000eee0000000200 */
[C---:B------:R-:W-:Y:S08]  /*9130*/  HMMA.16816.F32.BF16 R28, R136.reuse, R148, R28 ;  /* 0x00000094881c723c */ /* 0x040ff0000004181c */
[----:B------:R-:W-:Y:S01]  /*9140*/  HMMA.16816.F32.BF16 R32, R136, R150, R32 ;  /* 0x000000968820723c */ /* 0x000fe20000041820 */
[----:B------:R-:W-:Y:S07]  /*9150*/  LDSM.16.M88.4 R136, [R198+0x14100] ;  /* 0x01410000c688783b */ /* 0x000fee0000000200 */
[C---:B-1----:R-:W-:Y:S01]  /*9160*/  HMMA.16816.F32.BF16 R4, R152.reuse, R168, R4 ;  /* 0x000000a89804723c */ /* 0x042fe20000041804 */
[----:B------:R-:W1:Y:S07]  /*9170*/  LDSM.16.M88.4 R148, [R197+0xa100] ;  /* 0x00a10000c594783b */ /* 0x000e6e0000000200 */
[C---:B------:R-:W-:Y:S01]  /*9180*/  HMMA.16816.F32.BF16 R8, R152.reuse, R170, R8 ;  /* 0x000000aa9808723c */ /* 0x040fe20000041808 */
[----:B------:R-:W-:Y:S07]  /*9190*/  LDSM.16.M88.4 R168, [R179] ;  /* 0x00000000b3a8783b */ /* 0x000fee0000000200 */
[C---:B-----5:R-:W-:Y:S08]  /*91a0*/  HMMA.16816.F32.BF16 R12, R152.reuse, R156, R12 ;  /* 0x0000009c980c723c */ /* 0x060ff0000004180c */
[C---:B------:R-:W-:Y:S01]  /*91b0*/  HMMA.16816.F32.BF16 R16, R152.reuse, R158, R16 ;  /* 0x0000009e9810723c */ /* 0x040fe20000041810 */
[----:B------:R-:W4:Y:S07]  /*91c0*/  LDSM.16.M88.4 R156, [R197+0xb900] ;  /* 0x00b90000c59c783b */ /* 0x000f2e0000000200 */
[C---:B--2---:R-:W-:Y:S08]  /*91d0*/  HMMA.16816.F32.BF16 R20, R152.reuse, R140, R20 ;  /* 0x0000008c9814723c */ /* 0x044ff00000041814 */
[C---:B------:R-:W-:Y:S01]  /*91e0*/  HMMA.16816.F32.BF16 R24, R152.reuse, R142, R24 ;  /* 0x0000008e9818723c */ /* 0x040fe20000041818 */
[----:B------:R-:W2:Y:S07]  /*91f0*/  LDSM.16.M88.4 R140, [R194+0x14100] ;  /* 0x01410000c28c783b */ /* 0x000eae0000000200 */
[C---:B---3--:R-:W-:Y:S08]  /*9200*/  HMMA.16816.F32.BF16 R28, R152.reuse, R144, R28 ;  /* 0x00000090981c723c */ /* 0x048ff0000004181c */
[----:B------:R-:W-:Y:S01]  /*9210*/  HMMA.16816.F32.BF16 R32, R152, R146, R32 ;  /* 0x000000929820723c */ /* 0x000fe20000041820 */
[----:B------:R-:W3:Y:S07]  /*9220*/  LDSM.16.M88.4 R144, [R178] ;  /* 0x00000000b290783b */ /* 0x000eee0000000200 */
[C---:B-1----:R-:W-:Y:S01]  /*9230*/  HMMA.16816.F32.BF16 R4, R136.reuse, R148, R4 ;  /* 0x000000948804723c */ /* 0x042fe20000041804 */
[----:B------:R-:W-:Y:S07]  /*9240*/  LDSM.16.M88.4 R152, [R176] ;  /* 0x00000000b098783b */ /* 0x000fee0000000200 */
[C---:B------:R-:W-:Y:S01]  /*9250*/  HMMA.16816.F32.BF16 R8, R136.reuse, R150, R8 ;  /* 0x000000968808723c */ /* 0x040fe20000041808 */
[----:B------:R-:W1:Y:S07]  /*9260*/  LDSM.16.M88.4 R148, [R177] ;  /* 0x00000000b194783b */ /* 0x000e6e0000000200 */
[C---:B------:R-:W-:Y:S08]  /*9270*/  HMMA.16816.F32.BF16 R12, R136.reuse, R160, R12 ;  /* 0x000000a0880c723c */ /* 0x040ff0000004180c */
[C---:B------:R-:W-:Y:S01]  /*9280*/  HMMA.16816.F32.BF16 R16, R136.reuse, R162, R16 ;  /* 0x000000a28810723c */ /* 0x040fe20000041810 */
[----:B------:R-:W-:Y:S07]  /*9290*/  LDSM.16.M88.4 R160, [R193+0x14100] ;  /* 0x01410000c1a0783b */ /* 0x000fee0000000200 */
[C---:B------:R-:W-:Y:S08]  /*92a0*/  HMMA.16816.F32.BF16 R20, R136.reuse, R164, R20 ;  /* 0x000000a48814723c */ /* 0x040ff00000041814 */
[C---:B------:R-:W-:Y:S01]  /*92b0*/  HMMA.16816.F32.BF16 R24, R136.reuse, R166, R24 ;  /* 0x000000a68818723c */ /* 0x040fe20000041818 */
[----:B------:R-:W5:Y:S07]  /*92c0*/  LDSM.16.M88.4 R164, [R192+0xa100] ;  /* 0x00a10000c0a4783b */ /* 0x000f6e0000000200 */
[C---:B----4-:R-:W-:Y:S08]  /*92d0*/  HMMA.16816.F32.BF16 R28, R136.reuse, R156, R28 ;  /* 0x0000009c881c723c */ /* 0x050ff0000004181c */
[----:B------:R-:W-:Y:S01]  /*92e0*/  HMMA.16816.F32.BF16 R32, R136, R158, R32 ;  /* 0x0000009e8820723c */ /* 0x000fe20000041820 */
[----:B------:R-:W4:Y:S07]  /*92f0*/  LDSM.16.M88.4 R136, [R192+0xa900] ;  /* 0x00a90000c088783b */ /* 0x000f2e0000000200 */
[C---:B--2---:R-:W-:Y:S01]  /*9300*/  HMMA.16816.F32.BF16 R4, R140.reuse, R168, R4 ;  /* 0x000000a88c04723c */ /* 0x044fe20000041804 */
[----:B------:R-:W2:Y:S07]  /*9310*/  LDSM.16.M88.4 R156, [R192+0xb100] ;  /* 0x00b10000c09c783b */ /* 0x000eae0000000200 */
[C---:B------:R-:W-:Y:S01]  /*9320*/  HMMA.16816.F32.BF16 R8, R140.reuse, R170, R8 ;  /* 0x000000aa8c08723c */ /* 0x040fe20000041808 */
[----:B------:R-:W-:Y:S07]  /*9330*/  LDSM.16.M88.4 R168, [R191+0x14100] ;  /* 0x01410000bfa8783b */ /* 0x000fee0000000200 */
[C---:B---3--:R-:W-:Y:S08]  /*9340*/  HMMA.16816.F32.BF16 R12, R140.reuse, R144, R12 ;  /* 0x000000908c0c723c */ /* 0x048ff0000004180c */
[C---:B------:R-:W-:Y:S01]  /*9350*/  HMMA.16816.F32.BF16 R16, R140.reuse, R146, R16 ;  /* 0x000000928c10723c */ /* 0x040fe20000041810 */
[----:B------:R-:W3:Y:S07]  /*9360*/  LDSM.16.M88.4 R144, [R192+0xb900] ;  /* 0x00b90000c090783b */ /* 0x000eee0000000200 */
[C---:B-1----:R-:W-:Y:S08]  /*9370*/  HMMA.16816.F32.BF16 R20, R140.reuse, R148, R20 ;  /* 0x000000948c14723c */ /* 0x042ff00000041814 */
[C---:B------:R-:W-:Y:S08]  /*9380*/  HMMA.16816.F32.BF16 R24, R140.reuse, R150, R24 ;  /* 0x000000968c18723c */ /* 0x040ff00000041818 */
[C---:B------:R-:W-:Y:S08]  /*9390*/  HMMA.16816.F32.BF16 R28, R140.reuse, R152, R28 ;  /* 0x000000988c1c723c */ /* 0x040ff0000004181c */
[----:B------:R-:W-:Y:S01]  /*93a0*/  HMMA.16816.F32.BF16 R32, R140, R154, R32 ;  /* 0x0000009a8c20723c */ /* 0x000fe20000041820 */
[----:B------:R-:W1:Y:S07]  /*93b0*/  LDSM.16.M88.4 R140, [R184+0x4800] ;  /* 0x00480000b88c783b */ /* 0x000e6e0000000200 */
[C---:B-----5:R-:W-:Y:S08]  /*93c0*/  HMMA.16816.F32.BF16 R4, R160.reuse, R164, R4 ;  /* 0x000000a4a004723c */ /* 0x060ff00000041804 */
[C---:B------:R-:W-:Y:S08]  /*93d0*/  HMMA.16816.F32.BF16 R8, R160.reuse, R166, R8 ;  /* 0x000000a6a008723c */ /* 0x040ff00000041808 */
[C---:B----4-:R-:W-:Y:S08]  /*93e0*/  HMMA.16816.F32.BF16 R12, R160.reuse, R136, R12 ;  /* 0x00000088a00c723c */ /* 0x050ff0000004180c */
[C---:B------:R-:W-:Y:S01]  /*93f0*/  HMMA.16816.F32.BF16 R16, R160.reuse, R138, R16 ;  /* 0x0000008aa010723c */ /* 0x040fe20000041810 */
[----:B------:R-:W4:Y:S07]  /*9400*/  LDSM.16.M88.4 R136, [R184+0x5000] ;  /* 0x00500000b888783b */ /* 0x000f2e0000000200 */
[C---:B--2---:R-:W-:Y:S08]  /*9410*/  HMMA.16816.F32.BF16 R20, R160.reuse, R156, R20 ;  /* 0x0000009ca014723c */ /* 0x044ff00000041814 */
[C---:B------:R-:W-:Y:S08]  /*9420*/  HMMA.16816.F32.BF16 R24, R160.reuse, R158, R24 ;  /* 0x0000009ea018723c */ /* 0x040ff00000041818 */
[C---:B---3--:R-:W-:Y:S08]  /*9430*/  HMMA.16816.F32.BF16 R28, R160.reuse, R144, R28 ;  /* 0x00000090a01c723c */ /* 0x048ff0000004181c */
[----:B------:R-:W-:Y:S01]  /*9440*/  HMMA.16816.F32.BF16 R32, R160, R146, R32 ;  /* 0x00000092a020723c */ /* 0x000fe20000041820 */
[----:B------:R-:W2:Y:S01]  /*9450*/  LDSM.16.M88.4 R144, [R184+0x5800] ;  /* 0x00580000b890783b */ /* 0x000ea20000000200 */
[----:B------:R-:W-:Y:S06]  /*9460*/  DEPBAR.LE SB0, 0x0 ;  /* 0x000080000000791a */ /* 0x000fec0000000000 */
[C---:B------:R-:W-:Y:S01]  /*9470*/  HMMA.16816.F32.BF16 R4, R168.reuse, R172, R4 ;  /* 0x000000aca804723c */ /* 0x040fe20000041804 */
[----:B------:R-:W-:Y:S07]  /*9480*/  BAR.SYNC.DEFER_BLOCKING 0x0 ;  /* 0x0000000000007b1d */ /* 0x000fee0000010000 */
[C---:B------:R-:W-:Y:S08]  /*9490*/  HMMA.16816.F32.BF16 R8, R168.reuse, R174, R8 ;  /* 0x000000aea808723c */ /* 0x040ff00000041808 */
[C---:B-1----:R-:W-:Y:S08]  /*94a0*/  HMMA.16816.F32.BF16 R12, R168.reuse, R140, R12 ;  /* 0x0000008ca80c723c */ /* 0x042ff0000004180c */
[C---:B------:R-:W-:Y:S04]  /*94b0*/  HMMA.16816.F32.BF16 R16, R168.reuse, R142, R16 ;  /* 0x0000008ea810723c */ /* 0x040fe80000041810 */
[----:B------:R-:W-:Y:S02]  /*94c0*/  FMNMX.FTZ R0, R4, R3, !PT ;  /* 0x0000000304007209 */ /* 0x000fe40007810000 */
[----:B------:R-:W-:Y:S02]  /*94d0*/  FMNMX.FTZ R2, R6, R133, !PT ;  /* 0x0000008506027209 */ /* 0x000fe40007810000 */
[C---:B----4-:R-:W-:Y:S04]  /*94e0*/  HMMA.16816.F32.BF16 R20, R168.reuse, R136, R20 ;  /* 0x00000088a814723c */ /* 0x050fe80000041814 */
[----:B------:R-:W-:Y:S03]  /*94f0*/  FMNMX.FTZ R135, R5, R0, !PT ;  /* 0x0000000005877209 */ /* 0x000fe60007810000 */
[----:B------:R-:W-:Y:S01]  /*9500*/  FMNMX.FTZ R137, R7, R2, !PT ;  /* 0x0000000207897209 */ /* 0x000fe20007810000 */
[C---:B------:R-:W-:Y:S04]  /*9510*/  HMMA.16816.F32.BF16 R24, R168.reuse, R138, R24 ;  /* 0x0000008aa818723c */ /* 0x040fe80000041818 */
[----:B------:R-:W-:Y:S02]  /*9520*/  FMNMX.FTZ R0, R8, R135, !PT ;  /* 0x0000008708007209 */ /* 0x000fe40007810000 */
[----:B------:R-:W-:Y:S02]  /*9530*/  FMNMX.FTZ R2, R10, R137, !PT ;  /* 0x000000890a027209 */ /* 0x000fe40007810000 */
[C---:B--2---:R-:W-:Y:S04]  /*9540*/  HMMA.16816.F32.BF16 R28, R168.reuse, R144, R28 ;  /* 0x00000090a81c723c */ /* 0x044fe8000004181c */
        /* <DEDUP_REMOVED lines=33> */
[----:B-1----:R-:W-:Y:S05]  /*9760*/  FMNMX.FTZ R0, R141, R2, !PT ;  /* 0x000000028d007209 */ /* 0x002fea0007810000 */
[C---:B------:R-:W-:Y:S02]  /*9770*/  FMUL.FTZ R167, R0.reuse, c[0x0][0x2d0] ;  /* 0x0000b40000a77a20 */ /* 0x040fe40000410000 */
[----:B------:R-:W-:Y:S01]  /*9780*/  FADD.FTZ R2, -R0, R3 ;  /* 0x0000000300027221 */ /* 0x000fe20000010100 */
[----:B--2---:R-:W-:Y:S01]  /*9790*/  FMNMX.FTZ R132, R135, R132, !PT ;  /* 0x0000008487847209 */ /* 0x004fe20007810000 */
[----:B------:R-:W-:Y:S01]  /*97a0*/  FFMA.FTZ R162, R4, c[0x0][0x2d0], -R167 ;  /* 0x0000b40004a27a23 */ /* 0x000fe200000108a7 */
[----:B------:R-:W-:Y:S01]  /*97b0*/  @P0 IADD3 R4, P4, R202, UR21, RZ ;  /* 0x00000015ca040c10 */ /* 0x000fe2000ff9e0ff */
[----:B------:R-:W-:Y:S01]  /*97c0*/  FMUL.FTZ R3, R2, c[0x0][0x2d0] ;  /* 0x0000b40002037a20 */ /* 0x000fe20000410000 */
[----:B------:R-:W-:Y:S01]  /*97d0*/  @P0 IADD3 R135, P5, R214, UR21, RZ ;  /* 0x00000015d6870c10 */ /* 0x000fe2000ffbe0ff */
[----:B------:R-:W-:Y:S01]  /*97e0*/  FADD.FTZ R133, -R132, R133 ;  /* 0x0000008584857221 */ /* 0x000fe20000010100 */
[----:B------:R-:W-:Y:S01]  /*97f0*/  @P0 LEA R140, P6, R4, c[0x0][0x1c8], 0x1 ;  /* 0x00007200048c0a11 */ /* 0x000fe200078c08ff */
[--C-:B------:R-:W-:Y:S01]  /*9800*/  FFMA.FTZ R160, R9, c[0x0][0x2d0], -R167.reuse ;  /* 0x0000b40009a07a23 */ /* 0x100fe200000108a7 */
[----:B------:R-:W-:Y:S01]  /*9810*/  @P0 IADD3.X R136, R213, UR20, RZ, P5, !PT ;  /* 0x00000014d5880c10 */ /* 0x000fe2000affe4ff */
[----:B------:R-:W-:Y:S01]  /*9820*/  FMUL.FTZ R2, R133, c[0x0][0x2d0] ;  /* 0x0000b40085027a20 */ /* 0x000fe20000410000 */
[----:B------:R-:W1:Y:S01]  /*9830*/  MUFU.EX2 R3, R3 ;  /* 0x0000000300037308 */ /* 0x000e620000000800 */
[--C-:B------:R-:W-:Y:S01]  /*9840*/  FFMA.FTZ R133, R5, c[0x0][0x2d0], -R167.reuse ;  /* 0x0000b40005857a23 */ /* 0x100fe200000108a7 */
[----:B------:R-:W-:Y:S01]  /*9850*/  @P0 IADD3.X R5, R209, UR20, RZ, P4, !PT ;  /* 0x00000014d1050c10 */ /* 0x000fe2000a7fe4ff */
[----:B------:R-:W-:Y:S01]  /*9860*/  FMUL.FTZ R165, R132, c[0x0][0x2d0] ;  /* 0x0000b40084a57a20 */ /* 0x000fe20000410000 */
[C---:B------:R-:W-:Y:S01]  /*9870*/  @P0 LEA R142, P4, R135.reuse, c[0x0][0x1c8], 0x1 ;  /* 0x00007200878e0a11 */ /* 0x040fe200078808ff */
[----:B------:R-:W-:Y:S01]  /*9880*/  FFMA.FTZ R170, R16, c[0x0][0x2d0], -R167 ;  /* 0x0000b40010aa7a23 */ /* 0x000fe200000108a7 */
[----:B------:R-:W-:Y:S01]  /*9890*/  @P0 LEA.HI.X R141, R4, c[0x0][0x1cc], R5, 0x1, P6 ;  /* 0x00007300048d0a11 */ /* 0x000fe200030f0c05 */
[----:B------:R-:W-:Y:S01]  /*98a0*/  FFMA.FTZ R166, R6, c[0x0][0x2d0], -R165 ;  /* 0x0000b40006a67a23 */ /* 0x000fe200000108a5 */
[----:B------:R-:W-:Y:S01]  /*98b0*/  @P0 LEA.HI.X R143, R135, c[0x0][0x1cc], R136, 0x1, P4 ;  /* 0x00007300878f0a11 */ /* 0x000fe200020f0c88 */
[----:B------:R-:W-:Y:S01]  /*98c0*/  FFMA.FTZ R135, R8, c[0x0][0x2d0], -R167 ;  /* 0x0000b40008877a23 */ /* 0x000fe200000108a7 */
[----:B------:R-:W-:Y:S01]  /*98d0*/  @P0 IADD3 R4, P5, R212, UR21, RZ ;  /* 0x00000015d4040c10 */ /* 0x000fe2000ffbe0ff */
[----:B------:R2:W-:Y:S01]  /*98e0*/  @P0 LDGSTS.E.BYPASS.LTC128B.128 [R199+0x6100], [R140.64], !P3 ;  /* 0x061000008cc70fae */ /* 0x0005e2000d901d50 */
[----:B------:R-:W-:Y:S01]  /*98f0*/  @UP3 UIADD3 UR21, UP0, UR12, UR21, URZ ;  /* 0x000000150c153290 */ /* 0x000fe2000ff1e03f */
[--C-:B------:R-:W-:Y:S01]  /*9900*/  FFMA.FTZ R161, R7, c[0x0][0x2d0], -R165.reuse ;  /* 0x0000b40007a17a23 */ /* 0x100fe200000108a5 */
[----:B------:R-:W-:Y:S01]  /*9910*/  @P0 LEA R144, P4, R4, c[0x0][0x1c8], 0x1 ;  /* 0x0000720004900a11 */ /* 0x000fe200078808ff */
[--C-:B------:R-:W-:Y:S01]  /*9920*/  FFMA.FTZ R163, R10, c[0x0][0x2d0], -R165.reuse ;  /* 0x0000b4000aa37a23 */ /* 0x100fe200000108a5 */
[----:B------:R-:W-:Y:S01]  /*9930*/  @P0 IADD3.X R5, R134, UR20, RZ, P5, !PT ;  /* 0x0000001486050c10 */ /* 0x000fe2000affe4ff */
[----:B------:R-:W-:Y:S01]  /*9940*/  @UP3 UIADD3.X UR20, UR11, UR20, URZ, UP0, !UPT ;  /* 0x000000140b143290 */ /* 0x000fe200087fe43f */
[----:B------:R-:W-:Y:S01]  /*9950*/  FFMA.FTZ R164, R11, c[0x0][0x2d0], -R165 ;  /* 0x0000b4000ba47a23 */ /* 0x000fe200000108a5 */
[----:B------:R2:W-:Y:S01]  /*9960*/  @P0 LDGSTS.E.BYPASS.LTC128B.128 [R199+0x8100], [R142.64], !P2 ;  /* 0x081000008ec70fae */ /* 0x0005e2000d101d50 */
[----:B------:R-:W-:Y:S01]  /*9970*/  @P0 LEA.HI.X R145, R4, c[0x0][0x1cc], R5, 0x1, P4 ;  /* 0x0000730004910a11 */ /* 0x000fe200020f0c05 */
[----:B------:R-:W3:Y:S01]  /*9980*/  MUFU.EX2 R2, R2 ;  /* 0x0000000200027308 */ /* 0x000ee20000000800 */
[----:B------:R-:W-:Y:S01]  /*9990*/  @P0 IADD3 R4, P6, R202, UR21, RZ ;  /* 0x00000015ca040c10 */ /* 0x000fe2000ffde0ff */
[----:B------:R-:W-:Y:S01]  /*99a0*/  FFMA.FTZ R171, R17, c[0x0][0x2d0], -R167 ;  /* 0x0000b40011ab7a23 */ /* 0x000fe200000108a7 */
[----:B------:R-:W-:Y:S01]  /*99b0*/  @P0 IADD3 R5, P5, R214, UR21, RZ ;  /* 0x00000015d6050c10 */ /* 0x000fe2000ffbe0ff */
[----:B-1----:R-:W-:Y:S01]  /*99c0*/  FMUL.FTZ R100, R3, R100 ;  /* 0x0000006403647220 */ /* 0x002fe20000410000 */
[----:B------:R-:W-:Y:S01]  /*99d0*/  @P0 IADD3.X R9, R209, UR20, RZ, P6, !PT ;  /* 0x00000014d1090c10 */ /* 0x000fe2000b7fe4ff */
[----:B------:R1:W-:Y:S01]  /*99e0*/  @P0 LDGSTS.E.BYPASS.LTC128B.128 [R199+0xa100], [R144.64], !P1 ;  /* 0x0a10000090c70fae */ /* 0x0003e2000c901d50 */
[C---:B------:R-:W-:Y:S01]  /*99f0*/  @P0 LEA R150, P6, R4.reuse, c[0x0][0x1c8], 0x1 ;  /* 0x0000720004960a11 */ /* 0x040fe200078c08ff */
[----:B------:R-:W-:Y:S01]  /*9a00*/  FMUL.FTZ R101, R3, R101 ;  /* 0x0000006503657220 */ /* 0x000fe20000410000 */
[----:B------:R-:W-:Y:S01]  /*9a10*/  @P0 IADD3.X R136, R213, UR20, RZ, P5, !PT ;  /* 0x00000014d5880c10 */ /* 0x000fe2000affe4ff */
[----:B------:R-:W-:Y:S01]  /*9a20*/  MUFU.EX2 R162, R162 ;  /* 0x000000a200a27308 */ /* 0x000fe20000000800 */
[----:B------:R-:W-:Y:S01]  /*9a30*/  @P0 LEA.HI.X R151, R4, c[0x0][0x1cc], R9, 0x1, P6 ;  /* 0x0000730004970a11 */ /* 0x000fe200030f0c09 */
[----:B------:R-:W-:Y:S01]  /*9a40*/  FMUL.FTZ R4, R3, R128 ;  /* 0x0000008003047220 */ /* 0x000fe20000410000 */
[----:B------:R-:W-:Y:S01]  /*9a50*/  @P0 LEA R148, P5, R5, c[0x0][0x1c8], 0x1 ;  /* 0x0000720005940a11 */ /* 0x000fe200078a08ff */
[----:B------:R-:W-:Y:S01]  /*9a60*/  FMUL.FTZ R9, R3, R125 ;  /* 0x0000007d03097220 */ /* 0x000fe20000410000 */
[----:B------:R-:W-:Y:S01]  /*9a70*/  @P0 IADD3 R8, P4, R212, UR21, RZ ;  /* 0x00000015d4080c10 */ /* 0x000fe2000ff9e0ff */
[----:B------:R4:W-:Y:S01]  /*9a80*/  @P0 LDGSTS.E.BYPASS.LTC128B.128 [R199+0x7100], [R150.64], !P3 ;  /* 0x0710000096c70fae */ /* 0x0009e2000d901d50 */
[----:B------:R-:W-:Y:S01]  /*9a90*/  @P0 LEA.HI.X R149, R5, c[0x0][0x1cc], R136, 0x1, P5 ;  /* 0x0000730005950a11 */ /* 0x000fe200028f0c88 */
[C---:B------:R-:W-:Y:S01]  /*9aa0*/  FMUL.FTZ R5, R3.reuse, R129 ;  /* 0x0000008103057220 */ /* 0x040fe20000410000 */
[----:B------:R-:W-:Y:S01]  /*9ab0*/  @P0 IADD3.X R137, R134, UR20, RZ, P4, !PT ;  /* 0x0000001486890c10 */ /* 0x000fe2000a7fe4ff */
[----:B------:R-:W5:Y:S01]  /*9ac0*/  MUFU.EX2 R133, R133 ;  /* 0x0000008500857308 */ /* 0x000f620000000800 */
[C---:B------:R-:W-:Y:S01]  /*9ad0*/  @P0 LEA R146, P4, R8.reuse, c[0x0][0x1c8], 0x1 ;  /* 0x0000720008920a11 */ /* 0x040fe200078808ff */
[C---:B------:R-:W-:Y:S01]  /*9ae0*/  FMUL.FTZ R104, R3.reuse, R104 ;  /* 0x0000006803687220 */ /* 0x040fe20000410000 */
[----:B------:R-:W-:Y:S01]  /*9af0*/  UISETP.GT.AND UP0, UPT, UR19, UR18, UPT ;  /* 0x000000121300728c */ /* 0x000fe2000bf04270 */
[----:B------:R4:W-:Y:S01]  /*9b00*/  @P0 LDGSTS.E.BYPASS.LTC128B.128 [R199+0x9100], [R148.64], !P2 ;  /* 0x0910000094c70fae */ /* 0x0009e2000d101d50 */
[----:B------:R-:W-:Y:S01]  /*9b10*/  @P0 LEA.HI.X R147, R8, c[0x0][0x1cc], R137, 0x1, P4 ;  /* 0x0000730008930a11 */ /* 0x000fe200020f0c89 */
[C---:B---3--:R-:W-:Y:S01]  /*9b20*/  FMUL.FTZ R6, R2.reuse, R130 ;  /* 0x0000008202067220 */ /* 0x048fe20000410000 */
[----:B------:R-:W-:Y:S01]  /*9b30*/  UMOV UR19, UR13 ;  /* 0x0000000d00137c82 */ /* 0x000fe20008000000 */
[C---:B------:R-:W-:Y:S02]  /*9b40*/  FMUL.FTZ R7, R2.reuse, R131 ;  /* 0x0000008302077220 */ /* 0x040fe40000410000 */
[----:B------:R-:W-:Y:S01]  /*9b50*/  MUFU.EX2 R135, R135 ;  /* 0x0000008700877308 */ /* 0x000fe20000000800 */
[C---:B------:R-:W-:Y:S01]  /*9b60*/  FMUL.FTZ R8, R3.reuse, R124 ;  /* 0x0000007c03087220 */ /* 0x040fe20000410000 */
[----:B------:R1:W-:Y:S01]  /*9b70*/  @P0 LDGSTS.E.BYPASS.LTC128B.128 [R199+0xb100], [R146.64], !P1 ;  /* 0x0b10000092c70fae */ /* 0x0003e2000c901d50 */
[C---:B------:R-:W-:Y:S01]  /*9b80*/  FMUL.FTZ R10, R2.reuse, R126 ;  /* 0x0000007e020a7220 */ /* 0x040fe20000410000 */
[----:B------:R-:W-:Y:S01]  /*9b90*/  PLOP3.LUT P0, PT, PT, PT, UP0, 0x80, 0x0 ;  /* 0x000000000000781c */ /* 0x000fe20003f0f008 */
[C---:B------:R-:W-:Y:S02]  /*9ba0*/  FMUL.FTZ R11, R2.reuse, R127 ;  /* 0x0000007f020b7220 */ /* 0x040fe40000410000 */
[C---:B------:R-:W-:Y:S02]  /*9bb0*/  FMUL.FTZ R102, R2.reuse, R102 ;  /* 0x0000006602667220 */ /* 0x040fe40000410000 */
[C---:B------:R-:W-:Y:S01]  /*9bc0*/  FMUL.FTZ R103, R2.reuse, R103 ;  /* 0x0000006702677220 */ /* 0x040fe20000410000 */
[----:B------:R-:W3:Y:S01]  /*9bd0*/  LDSM.16.MT88.4 R136, [R195+0x100] ;  /* 0x00010000c388783b */ /* 0x000ee20000004200 */
[----:B------:R-:W4:Y:S01]  /*9be0*/  MUFU.EX2 R160, R160 ;  /* 0x000000a000a07308 */ /* 0x000f220000000800 */
[----:B------:R-:W-:Y:S01]  /*9bf0*/  FMUL.FTZ R105, R3, R105 ;  /* 0x0000006903697220 */ /* 0x000fe20000410000 */
[----:B-----5:R-:W-:Y:S01]  /*9c00*/  F2FP.BF16.PACK_AB R128, R133, R162 ;  /* 0x000000a28580723e */ /* 0x020fe200000010ff */
[C---:B------:R-:W-:Y:S02]  /*9c10*/  FMUL.FTZ R106, R2.reuse, R106 ;  /* 0x0000006a026a7220 */ /* 0x040fe40000410000 */
[C---:B------:R-:W-:Y:S02]  /*9c20*/  FMUL.FTZ R107, R2.reuse, R107 ;  /* 0x0000006b026b7220 */ /* 0x040fe40000410000 */
[----:B--2---:R-:W2:Y:S01]  /*9c30*/  LDSM.16.MT88.4 R140, [R190+0x100] ;  /* 0x00010000be8c783b */ /* 0x004ea20000004200 */
[C---:B------:R-:W-:Y:S02]  /*9c40*/  FMUL.FTZ R108, R3.reuse, R108 ;  /* 0x0000006c036c7220 */ /* 0x040fe40000410000 */
[----:B------:R-:W-:Y:S01]  /*9c50*/  MUFU.EX2 R166, R166 ;  /* 0x000000a600a67308 */ /* 0x000fe20000000800 */
[----:B------:R-:W-:Y:S02]  /*9c60*/  FMUL.FTZ R109, R3, R109 ;  /* 0x0000006d036d7220 */ /* 0x000fe40000410000 */
[C---:B------:R-:W-:Y:S02]  /*9c70*/  FMUL.FTZ R110, R2.reuse, R110 ;  /* 0x0000006e026e7220 */ /* 0x040fe40000410000 */
[----:B------:R-:W-:Y:S01]  /*9c80*/  LDSM.16.MT88.4 R124, [R188+0x100] ;  /* 0x00010000bc7c783b */ /* 0x000fe20000004200 */
[----:B------:R-:W-:Y:S02]  /*9c90*/  FMUL.FTZ R111, R2, R111 ;  /* 0x0000006f026f7220 */ /* 0x000fe40000410000 */
[--C-:B------:R-:W-:Y:S02]  /*9ca0*/  FFMA.FTZ R174, R18, c[0x0][0x2d0], -R165.reuse ;  /* 0x0000b40012ae7a23 */ /* 0x100fe400000108a5 */
[----:B------:R-:W5:Y:S01]  /*9cb0*/  MUFU.EX2 R161, R161 ;  /* 0x000000a100a17308 */ /* 0x000f620000000800 */
[----:B------:R-:W-:Y:S02]  /*9cc0*/  FFMA.FTZ R175, R19, c[0x0][0x2d0], -R165 ;  /* 0x0000b40013af7a23 */ /* 0x000fe400000108a5 */
[----:B-1----:R-:W1:Y:S01]  /*9cd0*/  LDSM.16.MT88.4 R144, [R189+0x100] ;  /* 0x00010000bd90783b */ /* 0x002e620000004200 */
[----:B----4-:R-:W-:Y:S01]  /*9ce0*/  F2FP.BF16.PACK_AB R130, R160, R135 ;  /* 0x00000087a082723e */ /* 0x010fe200000010ff */
[--C-:B------:R-:W-:Y:S02]  /*9cf0*/  FFMA.FTZ R219, R28, c[0x0][0x2d0], -R167.reuse ;  /* 0x0000b4001cdb7a23 */ /* 0x100fe400000108a7 */
[--C-:B------:R-:W-:Y:S02]  /*9d00*/  FFMA.FTZ R220, R29, c[0x0][0x2d0], -R167.reuse ;  /* 0x0000b4001ddc7a23 */ /* 0x100fe400000108a7 */
[----:B------:R-:W-:Y:S01]  /*9d10*/  FFMA.FTZ R221, R32, c[0x0][0x2d0], -R167 ;  /* 0x0000b40020dd7a23 */ /* 0x000fe200000108a7 */
[----:B------:R-:W-:Y:S01]  /*9d20*/  MUFU.EX2 R163, R163 ;  /* 0x000000a300a37308 */ /* 0x000fe20000000800 */
[----:B------:R-:W-:Y:S01]  /*9d30*/  LDSM.16.MT88.4 R16, [R190+0x900] ;  /* 0x00090000be10783b */ /* 0x000fe20000004200 */
[--C-:B------:R-:W-:Y:S02]  /*9d40*/  FFMA.FTZ R223, R30, c[0x0][0x2d0], -R165.reuse ;  /* 0x0000b4001edf7a23 */ /* 0x100fe400000108a5 */
[--C-:B------:R-:W-:Y:S02]  /*9d50*/  FFMA.FTZ R224, R31, c[0x0][0x2d0], -R165.reuse ;  /* 0x0000b4001fe07a23 */ /* 0x100fe400000108a5 */
[----:B------:R-:W-:Y:S02]  /*9d60*/  FFMA.FTZ R225, R34, c[0x0][0x2d0], -R165 ;  /* 0x0000b40022e17a23 */ /* 0x000fe400000108a5 */
[C---:B------:R-:W-:Y:S01]  /*9d70*/  FMUL.FTZ R112, R3.reuse, R112 ;  /* 0x0000007003707220 */ /* 0x040fe20000410000 */
[----:B------:R-:W-:Y:S01]  /*9d80*/  LDSM.16.MT88.4 R148, [R195+0x2900] ;  /* 0x00290000c394783b */ /* 0x000fe20000004200 */
[----:B------:R-:W4:Y:S01]  /*9d90*/  MUFU.EX2 R164, R164 ;  /* 0x000000a400a47308 */ /* 0x000f220000000800 */
[----:B------:R-:W-:Y:S02]  /*9da0*/  FMUL.FTZ R113, R3, R113 ;  /* 0x0000007103717220 */ /* 0x000fe40000410000 */
[C---:B------:R-:W-:Y:S01]  /*9db0*/  FMUL.FTZ R114, R2.reuse, R114 ;  /* 0x0000007202727220 */ /* 0x040fe20000410000 */
[----:B-----5:R-:W-:Y:S01]  /*9dc0*/  F2FP.BF16.PACK_AB R129, R161, R166 ;  /* 0x000000a6a181723e */ /* 0x020fe200000010ff */
[C---:B------:R-:W-:Y:S02]  /*9dd0*/  FMUL.FTZ R115, R2.reuse, R115 ;  /* 0x0000007302737220 */ /* 0x040fe40000410000 */
[----:B------:R-:W-:Y:S01]  /*9de0*/  LDSM.16.MT88.4 R152, [R190+0x2900] ;  /* 0x00290000be98783b */ /* 0x000fe20000004200 */
[C---:B------:R-:W-:Y:S02]  /*9df0*/  FMUL.FTZ R116, R3.reuse, R116 ;  /* 0x0000007403747220 */ /* 0x040fe40000410000 */
[C---:B------:R-:W-:Y:S01]  /*9e00*/  FMUL.FTZ R117, R3.reuse, R117 ;  /* 0x0000007503757220 */ /* 0x040fe20000410000 */
[----:B------:R-:W-:Y:S01]  /*9e10*/  MUFU.EX2 R170, R170 ;  /* 0x000000aa00aa7308 */ /* 0x000fe20000000800 */
[C---:B------:R-:W-:Y:S02]  /*9e20*/  FMUL.FTZ R118, R2.reuse, R118 ;  /* 0x0000007602767220 */ /* 0x040fe40000410000 */
[C---:B------:R-:W-:Y:S01]  /*9e30*/  FMUL.FTZ R119, R2.reuse, R119 ;  /* 0x0000007702777220 */ /* 0x040fe20000410000 */
[----:B------:R-:W-:Y:S01]  /*9e40*/  LDSM.16.MT88.4 R156, [R189+0x2900] ;  /* 0x00290000bd9c783b */ /* 0x000fe20000004200 */
[C---:B------:R-:W-:Y:S02]  /*9e50*/  FMUL.FTZ R120, R3.reuse, R120 ;  /* 0x0000007803787220 */ /* 0x040fe40000410000 */
[C---:B------:R-:W-:Y:S02]  /*9e60*/  FMUL.FTZ R121, R3.reuse, R121 ;  /* 0x0000007903797220 */ /* 0x040fe40000410000 */
[C---:B------:R-:W-:Y:S01]  /*9e70*/  FMUL.FTZ R122, R2.reuse, R122 ;  /* 0x0000007a027a7220 */ /* 0x040fe20000410000 */
[----:B------:R-:W5:Y:S01]  /*9e80*/  MUFU.EX2 R171, R171 ;  /* 0x000000ab00ab7308 */ /* 0x000f620000000800 */
[----:B------:R-:W-:Y:S01]  /*9e90*/  FMUL.FTZ R123, R2, R123 ;  /* 0x0000007b027b7220 */ /* 0x000fe20000410000 */
[----:B------:R-:W-:Y:S01]  /*9ea0*/  LDSM.16.MT88.4 R28, [R189+0x1900] ;  /* 0x00190000bd1c783b */ /* 0x000fe20000004200 */
[----:B----4-:R-:W-:Y:S01]  /*9eb0*/  F2FP.BF16.PACK_AB R131, R164, R163 ;  /* 0x000000a3a483723e */ /* 0x010fe200000010ff */
[C---:B------:R-:W-:Y:S02]  /*9ec0*/  FMUL.FTZ R36, R3.reuse, R36 ;  /* 0x0000002403247220 */ /* 0x040fe40000410000 */
[C---:B------:R-:W-:Y:S02]  /*9ed0*/  FMUL.FTZ R37, R3.reuse, R37 ;  /* 0x0000002503257220 */ /* 0x040fe40000410000 */
[C---:B------:R-:W-:Y:S02]  /*9ee0*/  FMUL.FTZ R38, R2.reuse, R38 ;  /* 0x0000002602267220 */ /* 0x040fe40000410000 */
[C---:B---3--:R-:W-:Y:S01]  /*9ef0*/  HMMA.16816.F32.BF16 R4, R128.reuse, R136, R4 ;  /* 0x000000888004723c */ /* 0x048fe20000041804 */
[----:B------:R-:W0:Y:S01]  /*9f00*/  LDGDEPBAR ;  /* 0x00000000000079af */ /* 0x000e220000000000 */
[----:B------:R-:W-:Y:S03]  /*9f10*/  MUFU.EX2 R174, R174 ;  /* 0x000000ae00ae7308 */ /* 0x000fe60000000800 */
[C---:B------:R-:W-:Y:S02]  /*9f20*/  FMUL.FTZ R39, R2.reuse, R39 ;  /* 0x0000002702277220 */ /* 0x040fe40000410000 */
[C---:B------:R-:W-:Y:S01]  /*9f30*/  FMUL.FTZ R40, R3.reuse, R40 ;  /* 0x0000002803287220 */ /* 0x040fe20000410000 */
[C---:B------:R-:W-:Y:S01]  /*9f40*/  HMMA.16816.F32.BF16 R8, R128.reuse, R138, R8 ;  /* 0x0000008a8008723c */ /* 0x040fe20000041808 */
[----:B------:R-:W3:Y:S03]  /*9f50*/  LDSM.16.MT88.4 R136, [R195+0x2100] ;  /* 0x00210000c388783b */ /* 0x000ee60000004200 */
[C---:B------:R-:W-:Y:S01]  /*9f60*/  FMUL.FTZ R41, R3.reuse, R41 ;  /* 0x0000002903297220 */ /* 0x040fe20000410000 */
[----:B------:R-:W4:Y:S01]  /*9f70*/  MUFU.EX2 R175, R175 ;  /* 0x000000af00af7308 */ /* 0x000f220000000800 */
[C---:B------:R-:W-:Y:S02]  /*9f80*/  FMUL.FTZ R42, R2.reuse, R42 ;  /* 0x0000002a022a7220 */ /* 0x040fe40000410000 */
[C---:B--2---:R-:W-:Y:S04]  /*9f90*/  HMMA.16816.F32.BF16 R100, R128.reuse, R140, R100 ;  /* 0x0000008c8064723c */ /* 0x044fe80000041864 */
[C---:B------:R-:W-:Y:S02]  /*9fa0*/  FMUL.FTZ R43, R2.reuse, R43 ;  /* 0x0000002b022b7220 */ /* 0x040fe40000410000 */
[C---:B------:R-:W-:Y:S01]  /*9fb0*/  FMUL.FTZ R44, R3.reuse, R44 ;  /* 0x0000002c032c7220 */ /* 0x040fe20000410000 */
[----:B------:R-:W-:Y:S01]  /*9fc0*/  MUFU.EX2 R219, R219 ;  /* 0x000000db00db7308 */ /* 0x000fe20000000800 */
[C---:B------:R-:W-:Y:S01]  /*9fd0*/  HMMA.16816.F32.BF16 R104, R128.reuse, R142, R104 ;  /* 0x0000008e8068723c */ /* 0x040fe20000041868 */
[----:B------:R-:W2:Y:S03]  /*9fe0*/  LDSM.16.MT88.4 R140, [R190+0x2100] ;  /* 0x00210000be8c783b */ /* 0x000ea60000004200 */
[C---:B------:R-:W-:Y:S02]  /*9ff0*/  FMUL.FTZ R45, R3.reuse, R45 ;  /* 0x0000002d032d7220 */ /* 0x040fe40000410000 */
[C---:B------:R-:W-:Y:S02]  /*a000*/  FMUL.FTZ R46, R2.reuse, R46 ;  /* 0x0000002e022e7220 */ /* 0x040fe40000410000 */
[C---:B-1----:R-:W-:Y:S01]  /*a010*/  HMMA.16816.F32.BF16 R108, R128.reuse, R144, R108 ;  /* 0x00000090806c723c */ /* 0x042fe2000004186c */
[----:B------:R-:W-:Y:S03]  /*a020*/  MUFU.EX2 R220, R220 ;  /* 0x000000dc00dc7308 */ /* 0x000fe60000000800 */
[C---:B------:R-:W-:Y:S02]  /*a030*/  FMUL.FTZ R47, R2.reuse, R47 ;  /* 0x0000002f022f7220 */ /* 0x040fe40000410000 */
[C---:B------:R-:W-:Y:S02]  /*a040*/  FMUL.FTZ R48, R3.reuse, R48 ;  /* 0x0000003003307220 */ /* 0x040fe40000410000 */
[C---:B------:R-:W-:Y:S01]  /*a050*/  HMMA.16816.F32.BF16 R112, R128.reuse, R146, R112 ;  /* 0x000000928070723c */ /* 0x040fe20000041870 */
[----:B------:R-:W-:Y:S02]  /*a060*/  LDSM.16.MT88.4 R144, [R188+0x900] ;  /* 0x00090000bc90783b */ /* 0x000fe40000004200 */
[----:B------:R-:W-:Y:S01]  /*a070*/  MUFU.EX2 R221, R221 ;  /* 0x000000dd00dd7308 */ /* 0x000fe20000000800 */
[C---:B------:R-:W-:Y:S02]  /*a080*/  FMUL.FTZ R49, R3.reuse, R49 ;  /* 0x0000003103317220 */ /* 0x040fe40000410000 */
[C---:B------:R-:W-:Y:S02]  /*a090*/  FMUL.FTZ R50, R2.reuse, R50 ;  /* 0x0000003202327220 */ /* 0x040fe40000410000 */
[C---:B------:R-:W-:Y:S04]  /*a0a0*/  HMMA.16816.F32.BF16 R116, R128.reuse, R124, R116 ;  /* 0x0000007c8074723c */ /* 0x040fe80000041874 */
        /* <DEDUP_REMOVED lines=8> */
[C---:B---3--:R-:W-:Y:S04]  /*a130*/  HMMA.16816.F32.BF16 R36, R128.reuse, R136, R36 ;  /* 0x000000888024723c */ /* 0x048fe80000041824 */
[C---:B------:R-:W-:Y:S02]  /*a140*/  FMUL.FTZ R55, R2.reuse, R55 ;  /* 0x0000003702377220 */ /* 0x040fe40000410000 */
[C---:B------:R-:W-:Y:S02]  /*a150*/  FMUL.FTZ R56, R3.reuse, R56 ;  /* 0x0000003803387220 */ /* 0x040fe40000410000 */
[C---:B------:R-:W-:Y:S01]  /*a160*/  HMMA.16816.F32.BF16 R40, R128.reuse, R138, R40 ;  /* 0x0000008a8028723c */ /* 0x040fe20000041828 */
[----:B------:R-:W3:Y:S01]  /*a170*/  LDSM.16.MT88.4 R136, [R188+0x2100] ;  /* 0x00210000bc88783b */ /* 0x000ee20000004200 */
[----:B------:R-:W-:Y:S02]  /*a180*/  MUFU.EX2 R225, R225 ;  /* 0x000000e100e17308 */ /* 0x000fe40000000800 */
[C---:B------:R-:W-:Y:S02]  /*a190*/  FMUL.FTZ R57, R3.reuse, R57 ;  /* 0x0000003903397220 */ /* 0x040fe40000410000 */
[C---:B------:R-:W-:Y:S02]  /*a1a0*/  FMUL.FTZ R58, R2.reuse, R58 ;  /* 0x0000003a023a7220 */ /* 0x040fe40000410000 */
[C---:B--2---:R-:W-:Y:S04]  /*a1b0*/  HMMA.16816.F32.BF16 R44, R128.reuse, R140, R44 ;  /* 0x0000008c802c723c */ /* 0x044fe8000004182c */
[C---:B------:R-:W-:Y:S02]  /*a1c0*/  FMUL.FTZ R59, R2.reuse, R59 ;  /* 0x0000003b023b7220 */ /* 0x040fe40000410000 */
[C---:B------:R-:W-:Y:S02]  /*a1d0*/  FMUL.FTZ R60, R3.reuse, R60 ;  /* 0x0000003c033c7220 */ /* 0x040fe40000410000 */
[C---:B------:R-:W-:Y:S01]  /*a1e0*/  HMMA.16816.F32.BF16 R48, R128.reuse, R142, R48 ;  /* 0x0000008e8030723c */ /* 0x040fe20000041830 */
[----:B------:R-:W2:Y:S03]  /*a1f0*/  LDSM.16.MT88.4 R140, [R195+0x4100] ;  /* 0x00410000c38c783b */ /* 0x000ea60000004200 */
[C---:B------:R-:W-:Y:S02]  /*a200*/  FMUL.FTZ R61, R3.reuse, R61 ;  /* 0x0000003d033d7220 */ /* 0x040fe40000410000 */
[C---:B------:R-:W-:Y:S02]  /*a210*/  FMUL.FTZ R62, R2.reuse, R62 ;  /* 0x0000003e023e7220 */ /* 0x040fe40000410000 */
[C---:B------:R-:W-:Y:S01]  /*a220*/  FMUL.FTZ R63, R2.reuse, R63 ;  /* 0x0000003f023f7220 */ /* 0x040fe20000410000 */
[C---:B-1----:R-:W-:Y:S03]  /*a230*/  HMMA.16816.F32.BF16 R52, R128.reuse, R124, R52 ;  /* 0x0000007c8034723c */ /* 0x042fe60000041834 */
[C---:B------:R-:W-:Y:S02]  /*a240*/  FMUL.FTZ R64, R3.reuse, R64 ;  /* 0x0000004003407220 */ /* 0x040fe40000410000 */
[C---:B------:R-:W-:Y:S02]  /*a250*/  FMUL.FTZ R65, R3.reuse, R65 ;  /* 0x0000004103417220 */ /* 0x040fe40000410000 */
[C---:B------:R-:W-:Y:S01]  /*a260*/  FMUL.FTZ R66, R2.reuse, R66 ;  /* 0x0000004202427220 */ /* 0x040fe20000410000 */
[C---:B------:R-:W-:Y:S01]  /*a270*/  HMMA.16816.F32.BF16 R56, R128.reuse, R126, R56 ;  /* 0x0000007e8038723c */ /* 0x040fe20000041838 */
[----:B------:R-:W1:Y:S03]  /*a280*/  LDSM.16.MT88.4 R124, [R190+0x4100] ;  /* 0x00410000be7c783b */ /* 0x000e660000004200 */
[C---:B------:R-:W-:Y:S02]  /*a290*/  FMUL.FTZ R67, R2.reuse, R67 ;  /* 0x0000004302437220 */ /* 0x040fe40000410000 */
[C---:B------:R-:W-:Y:S02]  /*a2a0*/  FMUL.FTZ R68, R3.reuse, R68 ;  /* 0x0000004403447220 */ /* 0x040fe40000410000 */
[C---:B---3--:R-:W-:Y:S04]  /*a2b0*/  HMMA.16816.F32.BF16 R60, R128.reuse, R136, R60 ;  /* 0x00000088803c723c */ /* 0x048fe8000004183c */
[C---:B------:R-:W-:Y:S02]  /*a2c0*/  FMUL.FTZ R69, R3.reuse, R69 ;  /* 0x0000004503457220 */ /* 0x040fe40000410000 */
[C---:B------:R-:W-:Y:S02]  /*a2d0*/  FMUL.FTZ R70, R2.reuse, R70 ;  /* 0x0000004602467220 */ /* 0x040fe40000410000 */
[C---:B------:R-:W-:Y:S01]  /*a2e0*/  HMMA.16816.F32.BF16 R64, R128.reuse, R138, R64 ;  /* 0x0000008a8040723c */ /* 0x040fe20000041840 */
[----:B------:R-:W3:Y:S03]  /*a2f0*/  LDSM.16.MT88.4 R136, [R189+0x4100] ;  /* 0x00410000bd88783b */ /* 0x000ee60000004200 */
[C---:B------:R-:W-:Y:S02]  /*a300*/  FMUL.FTZ R71, R2.reuse, R71 ;  /* 0x0000004702477220 */ /* 0x040fe40000410000 */
[C---:B------:R-:W-:Y:S02]  /*a310*/  FMUL.FTZ R72, R3.reuse, R72 ;  /* 0x0000004803487220 */ /* 0x040fe40000410000 */
[C---:B------:R-:W-:Y:S03]  /*a320*/  FMUL.FTZ R73, R3.reuse, R73 ;  /* 0x0000004903497220 */ /* 0x040fe60000410000 */
[C---:B--2---:R-:W-:Y:S03]  /*a330*/  HMMA.16816.F32.BF16 R68, R128.reuse, R140, R68 ;  /* 0x0000008c8044723c */ /* 0x044fe60000041844 */
[C---:B------:R-:W-:Y:S02]  /*a340*/  FMUL.FTZ R74, R2.reuse, R74 ;  /* 0x0000004a024a7220 */ /* 0x040fe40000410000 */
[C---:B------:R-:W-:Y:S02]  /*a350*/  FMUL.FTZ R75, R2.reuse, R75 ;  /* 0x0000004b024b7220 */ /* 0x040fe40000410000 */
[C---:B------:R-:W-:Y:S02]  /*a360*/  FMUL.FTZ R76, R3.reuse, R76 ;  /* 0x0000004c034c7220 */ /* 0x040fe40000410000 */
[C---:B------:R-:W-:Y:S03]  /*a370*/  FMUL.FTZ R77, R3.reuse, R77 ;  /* 0x0000004d034d7220 */ /* 0x040fe60000410000 */
[C---:B------:R-:W-:Y:S01]  /*a380*/  HMMA.16816.F32.BF16 R72, R128.reuse, R142, R72 ;  /* 0x0000008e8048723c */ /* 0x040fe20000041848 */
[----:B------:R-:W2:Y:S02]  /*a390*/  LDSM.16.MT88.4 R140, [R188+0x4100] ;  /* 0x00410000bc8c783b */ /* 0x000ea40000004200 */
[C---:B------:R-:W-:Y:S02]  /*a3a0*/  FMUL.FTZ R78, R2.reuse, R78 ;  /* 0x0000004e024e7220 */ /* 0x040fe40000410000 */
[C---:B------:R-:W-:Y:S02]  /*a3b0*/  FMUL.FTZ R79, R2.reuse, R79 ;  /* 0x0000004f024f7220 */ /* 0x040fe40000410000 */
[C---:B------:R-:W-:Y:S02]  /*a3c0*/  FMUL.FTZ R80, R3.reuse, R80 ;  /* 0x0000005003507220 */ /* 0x040fe40000410000 */
[C---:B------:R-:W-:Y:S03]  /*a3d0*/  FMUL.FTZ R81, R3.reuse, R81 ;  /* 0x0000005103517220 */ /* 0x040fe60000410000 */
[C---:B-1----:R-:W-:Y:S03]  /*a3e0*/  HMMA.16816.F32.BF16 R76, R128.reuse, R124, R76 ;  /* 0x0000007c804c723c */ /* 0x042fe6000004184c */
[C---:B------:R-:W-:Y:S02]  /*a3f0*/  FMUL.FTZ R82, R2.reuse, R82 ;  /* 0x0000005202527220 */ /* 0x040fe40000410000 */
[C---:B------:R-:W-:Y:S02]  /*a400*/  FMUL.FTZ R83, R2.reuse, R83 ;  /* 0x0000005302537220 */ /* 0x040fe40000410000 */
[C---:B------:R-:W-:Y:S02]  /*a410*/  FMUL.FTZ R84, R3.reuse, R84 ;  /* 0x0000005403547220 */ /* 0x040fe40000410000 */
[----:B------:R-:W-:Y:S03]  /*a420*/  FMUL.FTZ R85, R3, R85 ;  /* 0x0000005503557220 */ /* 0x000fe60000410000 */
[C---:B------:R-:W-:Y:S01]  /*a430*/  HMMA.16816.F32.BF16 R80, R128.reuse, R126, R80 ;  /* 0x0000007e8050723c */ /* 0x040fe20000041850 */
[----:B------:R-:W1:Y:S02]  /*a440*/  LDSM.16.MT88.4 R124, [R195+0x900] ;  /* 0x00090000c37c783b */ /* 0x000e640000004200 */
[C---:B------:R-:W-:Y:S02]  /*a450*/  FMUL.FTZ R86, R2.reuse, R86 ;  /* 0x0000005602567220 */ /* 0x040fe40000410000 */
[----:B------:R-:W-:Y:S02]  /*a460*/  FMUL.FTZ R87, R2, R87 ;  /* 0x0000005702577220 */ /* 0x000fe40000410000 */
[--C-:B------:R-:W-:Y:S02]  /*a470*/  FFMA.FTZ R168, R12, c[0x0][0x2d0], -R167.reuse ;  /* 0x0000b4000ca87a23 */ /* 0x100fe400000108a7 */
[----:B------:R-:W-:Y:S03]  /*a480*/  FFMA.FTZ R169, R13, c[0x0][0x2d0], -R167 ;  /* 0x0000b4000da97a23 */ /* 0x000fe600000108a7 */
[C---:B---3--:R-:W-:Y:S01]  /*a490*/  HMMA.16816.F32.BF16 R84, R128.reuse, R136, R84 ;  /* 0x000000888054723c */ /* 0x048fe20000041854 */
[----:B------:R-:W-:Y:S02]  /*a4a0*/  MUFU.EX2 R168, R168 ;  /* 0x000000a800a87308 */ /* 0x000fe40000000800 */
[--C-:B------:R-:W-:Y:S01]  /*a4b0*/  FFMA.FTZ R172, R14, c[0x0][0x2d0], -R165.reuse ;  /* 0x0000b4000eac7a23 */ /* 0x100fe200000108a5 */
[----:B-----5:R-:W-:Y:S01]  /*a4c0*/  F2FP.BF16.PACK_AB R14, R171, R170 ;  /* 0x000000aaab0e723e */ /* 0x020fe200000010ff */
[----:B------:R-:W-:Y:S01]  /*a4d0*/  FFMA.FTZ R173, R15, c[0x0][0x2d0], -R165 ;  /* 0x0000b4000fad7a23 */ /* 0x000fe200000108a5 */
[----:B----4-:R-:W-:Y:S01]  /*a4e0*/  F2FP.BF16.PACK_AB R15, R175, R174 ;  /* 0x000000aeaf0f723e */ /* 0x010fe200000010ff */
[C---:B------:R-:W-:Y:S02]  /*a4f0*/  FMUL.FTZ R88, R3.reuse, R88 ;  /* 0x0000005803587220 */ /* 0x040fe40000410000 */
[C---:B------:R-:W-:Y:S02]  /*a500*/  FMUL.FTZ R89, R3.reuse, R89 ;  /* 0x0000005903597220 */ /* 0x040fe40000410000 */
[----:B------:R-:W3:Y:S01]  /*a510*/  MUFU.EX2 R169, R169 ;  /* 0x000000a900a97308 */ /* 0x000ee20000000800 */
[C---:B------:R-:W-:Y:S02]  /*a520*/  FMUL.FTZ R90, R2.reuse, R90 ;  /* 0x0000005a025a7220 */ /* 0x040fe40000410000 */
[C---:B------:R-:W-:Y:S02]  /*a530*/  FMUL.FTZ R91, R2.reuse, R91 ;  /* 0x0000005b025b7220 */ /* 0x040fe40000410000 */
[C---:B------:R-:W-:Y:S02]  /*a540*/  FMUL.FTZ R92, R3.reuse, R92 ;  /* 0x0000005c035c7220 */ /* 0x040fe40000410000 */
[C---:B------:R-:W-:Y:S02]  /*a550*/  FMUL.FTZ R93, R3.reuse, R93 ;  /* 0x0000005d035d7220 */ /* 0x040fe40000410000 */
[C---:B------:R-:W-:Y:S01]  /*a560*/  FMUL.FTZ R94, R2.reuse, R94 ;  /* 0x0000005e025e7220 */ /* 0x040fe20000410000 */
[C---:B------:R-:W-:Y:S01]  /*a570*/  HMMA.16816.F32.BF16 R88, R128.reuse, R138, R88 ;  /* 0x0000008a8058723c */ /* 0x040fe20000041858 */
[----:B------:R-:W-:Y:S01]  /*a580*/  MUFU.EX2 R172, R172 ;  /* 0x000000ac00ac7308 */ /* 0x000fe20000000800 */
[----:B------:R-:W4:Y:S01]  /*a590*/  LDSM.16.MT88.4 R136, [R189+0x900] ;  /* 0x00090000bd88783b */ /* 0x000f220000004200 */
[C---:B------:R-:W-:Y:S02]  /*a5a0*/  FMUL.FTZ R95, R2.reuse, R95 ;  /* 0x0000005f025f7220 */ /* 0x040fe40000410000 */
[C---:B------:R-:W-:Y:S02]  /*a5b0*/  FMUL.FTZ R96, R3.reuse, R96 ;  /* 0x0000006003607220 */ /* 0x040fe40000410000 */
[----:B------:R-:W-:Y:S02]  /*a5c0*/  FMUL.FTZ R97, R3, R97 ;  /* 0x0000006103617220 */ /* 0x000fe40000410000 */
[C---:B------:R-:W-:Y:S01]  /*a5d0*/  FMUL.FTZ R98, R2.reuse, R98 ;  /* 0x0000006202627220 */ /* 0x040fe20000410000 */
[C---:B--2---:R-:W-:Y:S01]  /*a5e0*/  HMMA.16816.F32.BF16 R92, R128.reuse, R140, R92 ;  /* 0x0000008c805c723c */ /* 0x044fe2000004185c */
[----:B------:R-:W2:Y:S02]  /*a5f0*/  MUFU.EX2 R173, R173 ;  /* 0x000000ad00ad7308 */ /* 0x000ea40000000800 */
[C---:B------:R-:W-:Y:S01]  /*a600*/  FMUL.FTZ R99, R2.reuse, R99 ;  /* 0x0000006302637220 */ /* 0x040fe20000410000 */
[----:B---3--:R-:W-:Y:S01]  /*a610*/  F2FP.BF16.PACK_AB R12, R169, R168 ;  /* 0x000000a8a90c723e */ /* 0x008fe200000010ff */
[----:B------:R-:W-:Y:S01]  /*a620*/  FFMA.FTZ R162, R3, R210, R162 ;  /* 0x000000d203a27223 */ /* 0x000fe200000100a2 */
[----:B------:R-:W-:Y:S01]  /*a630*/  MOV R3, R0 ;  /* 0x0000000000037202 */ /* 0x000fe20000000f00 */
[----:B------:R-:W-:Y:S02]  /*a640*/  FFMA.FTZ R166, R2, R211, R166 ;  /* 0x000000d302a67223 */ /* 0x000fe400000100a6 */
[----:B------:R-:W-:Y:S01]  /*a650*/  FADD.FTZ R162, R133, R162 ;  /* 0x000000a285a27221 */ /* 0x000fe20000010000 */
[----:B------:R-:W-:Y:S01]  /*a660*/  HMMA.16816.F32.BF16 R96, R128, R142, R96 ;  /* 0x0000008e8060723c */ /* 0x000fe20000041860 */
[----:B------:R-:W-:Y:S02]  /*a670*/  LDSM.16.MT88.4 R128, [R190+0x4900] ;  /* 0x00490000be80783b */ /* 0x000fe40000004200 */
[----:B------:R-:W-:Y:S01]  /*a680*/  FADD.FTZ R166, R161, R166 ;  /* 0x000000a6a1a67221 */ /* 0x000fe20000010000 */
[----:B------:R-:W-:Y:S01]  /*a690*/  MOV R133, R132 ;  /* 0x0000008400857202 */ /* 0x000fe20000000f00 */
[----:B------:R-:W-:Y:S02]  /*a6a0*/  FADD.FTZ R135, R135, R162 ;  /* 0x000000a287877221 */ /* 0x000fe40000010000 */
[----:B------:R-:W-:Y:S02]  /*a6b0*/  FADD.FTZ R163, R163, R166 ;  /* 0x000000a6a3a37221 */ /* 0x000fe40000010000 */
[----:B------:R-:W-:Y:S03]  /*a6c0*/  LDSM.16.MT88.4 R140, [R190+0x3100] ;  /* 0x00310000be8c783b */ /* 0x000fe60000004200 */
[----:B------:R-:W-:Y:S02]  /*a6d0*/  FADD.FTZ R135, R160, R135 ;  /* 0x00000087a0877221 */ /* 0x000fe40000010000 */
[----:B------:R-:W-:Y:S01]  /*a6e0*/  FADD.FTZ R163, R164, R163 ;  /* 0x000000a3a4a37221 */ /* 0x000fe20000010000 */
[----:B--2---:R-:W-:Y:S01]  /*a6f0*/  F2FP.BF16.PACK_AB R13, R173, R172 ;  /* 0x000000acad0d723e */ /* 0x004fe200000010ff */
[----:B------:R-:W-:Y:S02]  /*a700*/  FADD.FTZ R168, R168, R135 ;  /* 0x00000087a8a87221 */ /* 0x000fe40000010000 */
[----:B------:R-:W-:Y:S02]  /*a710*/  FADD.FTZ R172, R172, R163 ;  /* 0x000000a3acac7221 */ /* 0x000fe40000010000 */
[----:B------:R-:W-:Y:S02]  /*a720*/  FADD.FTZ R169, R169, R168 ;  /* 0x000000a8a9a97221 */ /* 0x000fe40000010000 */
[C---:B-1----:R-:W-:Y:S05]  /*a730*/  HMMA.16816.F32.BF16 R4, R12.reuse, R124, R4 ;  /* 0x0000007c0c04723c */ /* 0x042fea0000041804 */
[----:B------:R-:W-:Y:S02]  /*a740*/  FADD.FTZ R173, R173, R172 ;  /* 0x000000acadad7221 */ /* 0x000fe40000010000 */
[----:B------:R-:W-:Y:S01]  /*a750*/  FADD.FTZ R170, R170, R169 ;  /* 0x000000a9aaaa7221 */ /* 0x000fe20000010000 */
[C---:B------:R-:W-:Y:S01]  /*a760*/  HMMA.16816.F32.BF16 R8, R12.reuse, R126, R8 ;  /* 0x0000007e0c08723c */ /* 0x040fe20000041808 */
[----:B------:R-:W1:Y:S03]  /*a770*/  LDSM.16.MT88.4 R124, [R188+0x2900] ;  /* 0x00290000bc7c783b */ /* 0x000e660000004200 */
[----:B------:R-:W-:Y:S02]  /*a780*/  FADD.FTZ R174, R174, R173 ;  /* 0x000000adaeae7221 */ /* 0x000fe40000010000 */
[----:B------:R-:W-:Y:S02]  /*a790*/  FADD.FTZ R171, R171, R170 ;  /* 0x000000aaabab7221 */ /* 0x000fe40000010000 */
[C---:B------:R-:W-:Y:S04]  /*a7a0*/  HMMA.16816.F32.BF16 R100, R12.reuse, R16, R100 ;  /* 0x000000100c64723c */ /* 0x040fe80000041864 */
[----:B------:R-:W-:Y:S04]  /*a7b0*/  FADD.FTZ R175, R175, R174 ;  /* 0x000000aeafaf7221 */ /* 0x000fe80000010000 */
[C---:B------:R-:W-:Y:S01]  /*a7c0*/  HMMA.16816.F32.BF16 R104, R12.reuse, R18, R104 ;  /* 0x000000120c68723c */ /* 0x040fe20000041868 */
[----:B------:R-:W2:Y:S07]  /*a7d0*/  LDSM.16.MT88.4 R16, [R195+0x4900] ;  /* 0x00490000c310783b */ /* 0x000eae0000004200 */
[C---:B----4-:R-:W-:Y:S08]  /*a7e0*/  HMMA.16816.F32.BF16 R108, R12.reuse, R136, R108 ;  /* 0x000000880c6c723c */ /* 0x050ff0000004186c */
[C---:B------:R-:W-:Y:S01]  /*a7f0*/  HMMA.16816.F32.BF16 R112, R12.reuse, R138, R112 ;  /* 0x0000008a0c70723c */ /* 0x040fe20000041870 */
[----:B------:R-:W3:Y:S07]  /*a800*/  LDSM.16.MT88.4 R136, [R189+0x4900] ;  /* 0x00490000bd88783b */ /* 0x000eee0000004200 */
[C---:B------:R-:W-:Y:S08]  /*a810*/  HMMA.16816.F32.BF16 R116, R12.reuse, R144, R116 ;  /* 0x000000900c74723c */ /* 0x040ff00000041874 */
        /* <DEDUP_REMOVED lines=8> */
[--C-:B------:R-:W-:Y:S01]  /*a8a0*/  FFMA.FTZ R153, R21, c[0x0][0x2d0], -R167.reuse ;  /* 0x0000b40015997a23 */ /* 0x100fe200000108a7 */
[----:B------:R-:W-:Y:S02]  /*a8b0*/  MUFU.EX2 R152, R152 ;  /* 0x0000009800987308 */ /* 0x000fe40000000800 */
[--C-:B------:R-:W-:Y:S01]  /*a8c0*/  FFMA.FTZ R154, R24, c[0x0][0x2d0], -R167.reuse ;  /* 0x0000b400189a7a23 */ /* 0x100fe200000108a7 */
[C---:B------:R-:W-:Y:S04]  /*a8d0*/  HMMA.16816.F32.BF16 R52, R12.reuse, R156, R52 ;  /* 0x0000009c0c34723c */ /* 0x040fe80000041834 */
[--C-:B------:R-:W-:Y:S02]  /*a8e0*/  FFMA.FTZ R155, R25, c[0x0][0x2d0], -R167.reuse ;  /* 0x0000b400199b7a23 */ /* 0x100fe400000108a7 */
[----:B------:R-:W-:Y:S01]  /*a8f0*/  FFMA.FTZ R167, R33, c[0x0][0x2d0], -R167 ;  /* 0x0000b40021a77a23 */ /* 0x000fe200000108a7 */
[----:B------:R-:W4:Y:S01]  /*a900*/  MUFU.EX2 R153, R153 ;  /* 0x0000009900997308 */ /* 0x000f220000000800 */
[C---:B------:R-:W-:Y:S04]  /*a910*/  HMMA.16816.F32.BF16 R56, R12.reuse, R158, R56 ;  /* 0x0000009e0c38723c */ /* 0x040fe80000041838 */
[--C-:B------:R-:W-:Y:S02]  /*a920*/  FFMA.FTZ R156, R22, c[0x0][0x2d0], -R165.reuse ;  /* 0x0000b400169c7a23 */ /* 0x100fe400000108a5 */
[--C-:B------:R-:W-:Y:S02]  /*a930*/  FFMA.FTZ R157, R23, c[0x0][0x2d0], -R165.reuse ;  /* 0x0000b400179d7a23 */ /* 0x100fe400000108a5 */
[C---:B-1----:R-:W-:Y:S01]  /*a940*/  HMMA.16816.F32.BF16 R60, R12.reuse, R124, R60 ;  /* 0x0000007c0c3c723c */ /* 0x042fe2000004183c */
[----:B------:R-:W-:Y:S01]  /*a950*/  LDSM.16.MT88.4 R20, [R190+0x1100] ;  /* 0x00110000be14783b */ /* 0x000fe20000004200 */
[----:B------:R-:W-:Y:S02]  /*a960*/  MUFU.EX2 R154, R154 ;  /* 0x0000009a009a7308 */ /* 0x000fe40000000800 */
[--C-:B------:R-:W-:Y:S02]  /*a970*/  FFMA.FTZ R158, R26, c[0x0][0x2d0], -R165.reuse ;  /* 0x0000b4001a9e7a23 */ /* 0x100fe400000108a5 */
[--C-:B------:R-:W-:Y:S02]  /*a980*/  FFMA.FTZ R159, R27, c[0x0][0x2d0], -R165.reuse ;  /* 0x0000b4001b9f7a23 */ /* 0x100fe400000108a5 */
[C---:B------:R-:W-:Y:S01]  /*a990*/  HMMA.16816.F32.BF16 R64, R12.reuse, R126, R64 ;  /* 0x0000007e0c40723c */ /* 0x040fe20000041840 */
[----:B------:R-:W1:Y:S03]  /*a9a0*/  LDSM.16.MT88.4 R124, [R188+0x4900] ;  /* 0x00490000bc7c783b */ /* 0x000e660000004200 */
[----:B------:R-:W-:Y:S01]  /*a9b0*/  FFMA.FTZ R165, R35, c[0x0][0x2d0], -R165 ;  /* 0x0000b40023a57a23 */ /* 0x000fe200000108a5 */
[----:B------:R-:W5:Y:S03]  /*a9c0*/  MUFU.EX2 R155, R155 ;  /* 0x0000009b009b7308 */ /* 0x000f660000000800 */
[C---:B--2---:R-:W-:Y:S01]  /*a9d0*/  HMMA.16816.F32.BF16 R68, R12.reuse, R16, R68 ;  /* 0x000000100c44723c */ /* 0x044fe20000041844 */
[----:B------:R-:W-:Y:S06]  /*a9e0*/  LDSM.16.MT88.4 R24, [R189+0x1100] ;  /* 0x00110000bd18783b */ /* 0x000fec0000004200 */
[----:B------:R-:W-:Y:S01]  /*a9f0*/  MUFU.EX2 R156, R156 ;  /* 0x0000009c009c7308 */ /* 0x000fe20000000800 */
[C---:B------:R-:W-:Y:S01]  /*aa00*/  HMMA.16816.F32.BF16 R72, R12.reuse, R18, R72 ;  /* 0x000000120c48723c */ /* 0x040fe20000041848 */
[----:B------:R-:W2:Y:S07]  /*aa10*/  LDSM.16.MT88.4 R16, [R195+0x1100] ;  /* 0x00110000c310783b */ /* 0x000eae0000004200 */
[C---:B------:R-:W-:Y:S01]  /*aa20*/  HMMA.16816.F32.BF16 R76, R12.reuse, R128, R76 ;  /* 0x000000800c4c723c */ /* 0x040fe2000004184c */
[----:B------:R-:W-:Y:S01]  /*aa30*/  LDSM.16.MT88.4 R32, [R188+0x1900] ;  /* 0x00190000bc20783b */ /* 0x000fe20000004200 */
[----:B------:R-:W1:Y:S06]  /*aa40*/  MUFU.EX2 R157, R157 ;  /* 0x0000009d009d7308 */ /* 0x000e6c0000000800 */
[C---:B------:R-:W-:Y:S01]  /*aa50*/  HMMA.16816.F32.BF16 R80, R12.reuse, R130, R80 ;  /* 0x000000820c50723c */ /* 0x040fe20000041850 */
[----:B------:R-:W2:Y:S03]  /*aa60*/  LDSM.16.MT88.4 R128, [R188+0x1100] ;  /* 0x00110000bc80783b */ /* 0x000ea60000004200 */
[----:B------:R-:W-:Y:S04]  /*aa70*/  MUFU.EX2 R158, R158 ;  /* 0x0000009e009e7308 */ /* 0x000fe80000000800 */
[C---:B---3--:R-:W-:Y:S06]  /*aa80*/  HMMA.16816.F32.BF16 R84, R12.reuse, R136, R84 ;  /* 0x000000880c54723c */ /* 0x048fec0000041854 */
[----:B------:R-:W3:Y:S02]  /*aa90*/  MUFU.EX2 R159, R159 ;  /* 0x0000009f009f7308 */ /* 0x000ee40000000800 */
[C---:B------:R-:W-:Y:S01]  /*aaa0*/  HMMA.16816.F32.BF16 R88, R12.reuse, R138, R88 ;  /* 0x0000008a0c58723c */ /* 0x040fe20000041858 */
[----:B------:R-:W2:Y:S07]  /*aab0*/  LDSM.16.MT88.4 R136, [R195+0x3100] ;  /* 0x00310000c388783b */ /* 0x000eae0000004200 */
[C---:B-1----:R-:W-:Y:S01]  /*aac0*/  HMMA.16816.F32.BF16 R92, R12.reuse, R124, R92 ;  /* 0x0000007c0c5c723c */ /* 0x042fe2000004185c */
[----:B------:R-:W1:Y:S07]  /*aad0*/  MUFU.EX2 R222, R167 ;  /* 0x000000a700de7308 */ /* 0x000e6e0000000800 */
[----:B------:R-:W-:Y:S01]  /*aae0*/  HMMA.16816.F32.BF16 R96, R12, R126, R96 ;  /* 0x0000007e0c60723c */ /* 0x000fe20000041860 */
[----:B------:R-:W-:Y:S02]  /*aaf0*/  LDSM.16.MT88.4 R124, [R189+0x5100] ;  /* 0x00510000bd7c783b */ /* 0x000fe40000004200 */
[----:B------:R-:W1:Y:S04]  /*ab00*/  MUFU.EX2 R226, R165 ;  /* 0x000000a500e27308 */ /* 0x000e680000000800 */
[----:B----4-:R-:W-:Y:S01]  /*ab10*/  F2FP.BF16.PACK_AB R12, R153, R152 ;  /* 0x00000098990c723e */ /* 0x010fe200000010ff */
[----:B------:R-:W-:Y:S01]  /*ab20*/  FADD.FTZ R152, R152, R171 ;  /* 0x000000ab98987221 */ /* 0x000fe20000010000 */
[----:B-----5:R-:W-:Y:S03]  /*ab30*/  F2FP.BF16.PACK_AB R14, R155, R154 ;  /* 0x0000009a9b0e723e */ /* 0x020fe600000010ff */
[----:B------:R-:W-:Y:S01]  /*ab40*/  F2FP.BF16.PACK_AB R13, R157, R156 ;  /* 0x0000009c9d0d723e */ /* 0x000fe200000010ff */
[----:B------:R-:W-:Y:S01]  /*ab50*/  FADD.FTZ R156, R156, R175 ;  /* 0x000000af9c9c7221 */ /* 0x000fe20000010000 */
[----:B---3--:R-:W-:Y:S01]  /*ab60*/  F2FP.BF16.PACK_AB R15, R159, R158 ;  /* 0x0000009e9f0f723e */ /* 0x008fe200000010ff */
[----:B------:R-:W-:Y:S02]  /*ab70*/  FADD.FTZ R153, R153, R152 ;  /* 0x0000009899997221 */ /* 0x000fe40000010000 */
[----:B------:R-:W-:Y:S02]  /*ab80*/  FADD.FTZ R157, R157, R156 ;  /* 0x0000009c9d9d7221 */ /* 0x000fe40000010000 */
[----:B------:R-:W-:Y:S02]  /*ab90*/  FADD.FTZ R154, R154, R153 ;  /* 0x000000999a9a7221 */ /* 0x000fe40000010000 */
[C---:B--2---:R-:W-:Y:S03]  /*aba0*/  HMMA.16816.F32.BF16 R4, R12.reuse, R16, R4 ;  /* 0x000000100c04723c */ /* 0x044fe60000041804 */
[----:B------:R-:W-:Y:S02]  /*abb0*/  FADD.FTZ R158, R158, R157 ;  /* 0x0000009d9e9e7221 */ /* 0x000fe40000010000 */
[----:B------:R-:W-:Y:S02]  /*abc0*/  FADD.FTZ R154, R155, R154 ;  /* 0x0000009a9b9a7221 */ /* 0x000fe40000010000 */
[----:B------:R-:W-:Y:S01]  /*abd0*/  FADD.FTZ R158, R159, R158 ;  /* 0x0000009e9f9e7221 */ /* 0x000fe20000010000 */
        /* <DEDUP_REMOVED lines=8> */
[C---:B------:R-:W-:Y:S08]  /*ac60*/  HMMA.16816.F32.BF16 R116, R12.reuse, R128, R116 ;  /* 0x000000800c74723c */ /* 0x040ff00000041874 */
[C---:B------:R-:W-:Y:S08]  /*ac70*/  HMMA.16816.F32.BF16 R120, R12.reuse, R130, R120 ;  /* 0x000000820c78723c */ /* 0x040ff00000041878 */
        /* <DEDUP_REMOVED lines=18> */
[C---:B------:R-:W-:Y:S08]  /*ada0*/  HMMA.16816.F32.BF16 R84, R12.reuse, R124, R84 ;  /* 0x0000007c0c54723c */ /* 0x040ff00000041854 */
[C---:B------:R-:W-:Y:S08]  /*adb0*/  HMMA.16816.F32.BF16 R88, R12.reuse, R126, R88 ;  /* 0x0000007e0c58723c */ /* 0x040ff00000041858 */
[C---:B--2---:R-:W-:Y:S08]  /*adc0*/  HMMA.16816.F32.BF16 R92, R12.reuse, R16, R92 ;  /* 0x000000100c5c723c */ /* 0x044ff0000004185c */
[----:B------:R-:W-:Y:S01]  /*add0*/  HMMA.16816.F32.BF16 R96, R12, R18, R96 ;  /* 0x000000120c60723c */ /* 0x000fe20000041860 */
[----:B------:R-:W2:Y:S06]  /*ade0*/  LDSM.16.MT88.4 R16, [R189+0x3900] ;  /* 0x00390000bd10783b */ /* 0x000eac0000004200 */
[----:B------:R-:W-:Y:S01]  /*adf0*/  F2FP.BF16.PACK_AB R12, R220, R219 ;  /* 0x000000dbdc0c723e */ /* 0x000fe200000010ff */
[----:B------:R-:W-:Y:S01]  /*ae00*/  FADD.FTZ R219, R219, R154 ;  /* 0x0000009adbdb7221 */ /* 0x000fe20000010000 */
[----:B-1----:R-:W-:Y:S03]  /*ae10*/  F2FP.BF16.PACK_AB R14, R222, R221 ;  /* 0x000000ddde0e723e */ /* 0x002fe600000010ff */
[----:B------:R-:W-:Y:S01]  /*ae20*/  F2FP.BF16.PACK_AB R13, R224, R223 ;  /* 0x000000dfe00d723e */ /* 0x000fe200000010ff */
[----:B------:R-:W-:Y:S01]  /*ae30*/  FADD.FTZ R223, R223, R158 ;  /* 0x0000009edfdf7221 */ /* 0x000fe20000010000 */
[----:B------:R-:W-:Y:S01]  /*ae40*/  F2FP.BF16.PACK_AB R15, R226, R225 ;  /* 0x000000e1e20f723e */ /* 0x000fe200000010ff */
[----:B------:R-:W-:Y:S02]  /*ae50*/  FADD.FTZ R220, R220, R219 ;  /* 0x000000dbdcdc7221 */ /* 0x000fe40000010000 */
[----:B------:R-:W-:Y:S02]  /*ae60*/  FADD.FTZ R224, R224, R223 ;  /* 0x000000dfe0e07221 */ /* 0x000fe40000010000 */
[----:B------:R-:W-:Y:S02]  /*ae70*/  FADD.FTZ R221, R221, R220 ;  /* 0x000000dcdddd7221 */ /* 0x000fe40000010000 */
[C---:B---3--:R-:W-:Y:S01]  /*ae80*/  HMMA.16816.F32.BF16 R128, R12.reuse, R20, R4 ;  /* 0x000000140c80723c */ /* 0x048fe20000041804 */
[----:B------:R-:W1:Y:S02]  /*ae90*/  LDSM.16.MT88.4 R4, [R190+0x5900] ;  /* 0x00590000be04783b */ /* 0x000e640000004200 */
[----:B------:R-:W-:Y:S02]  /*aea0*/  FADD.FTZ R211, R225, R224 ;  /* 0x000000e0e1d37221 */ /* 0x000fe40000010000 */
[----:B------:R-:W-:Y:S02]  /*aeb0*/  FADD.FTZ R210, R222, R221 ;  /* 0x000000ddded27221 */ /* 0x000fe40000010000 */
[----:B------:R-:W-:Y:S01]  /*aec0*/  FADD.FTZ R211, R226, R211 ;  /* 0x000000d3e2d37221 */ /* 0x000fe20000010000 */
        /* <DEDUP_REMOVED lines=12> */
[C---:B--2---:R-:W-:Y:S08]  /*af90*/  HMMA.16816.F32.BF16 R52, R12.reuse, R16, R52 ;  /* 0x000000100c34723c */ /* 0x044ff00000041834 */
[C---:B------:R-:W-:Y:S01]  /*afa0*/  HMMA.16816.F32.BF16 R56, R12.reuse, R18, R56 ;  /* 0x000000120c38723c */ /* 0x040fe20000041838 */
[----:B------:R-:W2:Y:S07]  /*afb0*/  LDSM.16.MT88.4 R16, [R188+0x5900] ;  /* 0x00590000bc10783b */ /* 0x000eae0000004200 */
[C---:B------:R-:W-:Y:S08]  /*afc0*/  HMMA.16816.F32.BF16 R60, R12.reuse, R144, R60 ;  /* 0x000000900c3c723c */ /* 0x040ff0000004183c */
[C---:B------:R-:W-:Y:S08]  /*afd0*/  HMMA.16816.F32.BF16 R64, R12.reuse, R146, R64 ;  /* 0x000000920c40723c */ /* 0x040ff00000041840 */
[C---:B------:R-:W-:Y:S08]  /*afe0*/  HMMA.16816.F32.BF16 R68, R12.reuse, R148, R68 ;  /* 0x000000940c44723c */ /* 0x040ff00000041844 */
[C---:B------:R-:W-:Y:S08]  /*aff0*/  HMMA.16816.F32.BF16 R72, R12.reuse, R150, R72 ;  /* 0x000000960c48723c */ /* 0x040ff00000041848 */
[C---:B-1----:R-:W-:Y:S08]  /*b000*/  HMMA.16816.F32.BF16 R76, R12.reuse, R4, R76 ;  /* 0x000000040c4c723c */ /* 0x042ff0000004184c */
[C---:B------:R-:W-:Y:S08]  /*b010*/  HMMA.16816.F32.BF16 R80, R12.reuse, R6, R80 ;  /* 0x000000060c50723c */ /* 0x040ff00000041850 */
[C---:B---3--:R-:W-:Y:S08]  /*b020*/  HMMA.16816.F32.BF16 R84, R12.reuse, R8, R84 ;  /* 0x000000080c54723c */ /* 0x048ff00000041854 */
[C---:B------:R-:W-:Y:S08]  /*b030*/  HMMA.16816.F32.BF16 R88, R12.reuse, R10, R88 ;  /* 0x0000000a0c58723c */ /* 0x040ff00000041858 */
[C---:B--2---:R-:W-:Y:S08]  /*b040*/  HMMA.16816.F32.BF16 R92, R12.reuse, R16, R92 ;  /* 0x000000100c5c723c */ /* 0x044ff0000004185c */
[----:B------:R-:W-:Y:S07]  /*b050*/  HMMA.16816.F32.BF16 R96, R12, R18, R96 ;  /* 0x000000120c60723c */ /* 0x000fee0000041860 */
[----:B------:R-:W-:Y:S01]  /*b060*/  MOV R12, R132 ;  /* 0x00000084000c7202 */ /* 0x000fe20000000f00 */
[----:B------:R-:W-:-:S05]  /*b070*/  @P0 BRA `(.L_x_376) ;  /* 0xffffd71000000947 */ /* 0x000fca000383ffff */
.L_x_375:
[----:B------:R-:W-:-:S06]  /*b080*/  UISETP.GE.AND UP0, UPT, UR13, UR8, UPT ;  /* 0x000000080d00728c */ /* 0x000fcc000bf06270 */
[----:B------:R-:W-:-:S13]  /*b090*/  PLOP3.LUT P0, PT, PT, PT, UP0, 0x80, 0x0 ;  /* 0x000000000000781c */ /* 0x000fda0003f0f008 */
[----:B------:R-:W-:Y:S05]  /*b0a0*/  @!P0 BRA `(.L_x_377) ;  /* 0x000034f000008947 */ /* 0x000fea0003800000 */
[----:B------:R-:W-:Y:S01]  /*b0b0*/  IADD3 R216, P5, R200, 0x80, RZ ;  /* 0x00000080c8d87810 */ /* 0x000fe20007fbe0ff */
[----:B------:R-:W-:Y:S01]  /*b0c0*/  ULDC.64 UR4, c[0x0][0x208] ;  /* 0x0000820000047ab9 */ /* 0x000fe20000000a00 */
[----:B------:R-:W-:Y:S01]  /*b0d0*/  IADD3 R213, P0, R202, 0x80, RZ ;  /* 0x00000080cad57810 */ /* 0x000fe20007f1e0ff */
[----:B------:R-:W-:Y:S01]  /*b0e0*/  IMAD.MOV.U32 R2, RZ, RZ, R12 ;  /* 0x000000ffff027224 */ /* 0x000fe200078e000c */
[----:B------:R-:W-:Y:S01]  /*b0f0*/  IADD3 R218, P6, R200, 0x40, RZ ;  /* 0x00000040c8da7810 */ /* 0x000fe20007fde0ff */
[----:B------:R-:W-:Y:S01]  /*b100*/  IMAD.MOV.U32 R3, RZ, RZ, R0 ;  /* 0x000000ffff037224 */ /* 0x000fe200078e0000 */
[----:B------:R-:W-:Y:S01]  /*b110*/  IADD3 R215, P4, R202, 0x40, RZ ;  /* 0x00000040cad77810 */ /* 0x000fe20007f9e0ff */
[----:B------:R-:W-:Y:S01]  /*b120*/  IMAD.X R217, RZ, RZ, R207, P5 ;  /* 0x000000ffffd97224 */ /* 0x000fe200028e06cf */
[----:B------:R-:W-:Y:S01]  /*b130*/  IADD3.X R219, RZ, R207, RZ, P6, !PT ;  /* 0x000000cfffdb7210 */ /* 0x000fe200037fe4ff */
[----:B------:R-:W-:Y:S01]  /*b140*/  IMAD.X R212, RZ, RZ, R209, P0 ;  /* 0x000000ffffd47224 */ /* 0x000fe200000e06d1 */
[----:B------:R-:W-:Y:S01]  /*b150*/  IADD3.X R214, RZ, R209, RZ, P4, !PT ;  /* 0x000000d1ffd67210 */ /* 0x000fe200027fe4ff */
[----:B------:R-:W-:Y:S01]  /*b160*/  USHF.L.U64.HI UR19, UR4, 0x5, UR5 ;  /* 0x0000000504137899 */ /* 0x000fe20008010205 */
[----:B------:R-:W-:Y:S01]  /*b170*/  MOV R206, R200 ;  /* 0x000000c800ce7202 */ /* 0x000fe20000000f00 */
[----:B------:R-:W-:-:S03]  /*b180*/  USHF.L.U32 UR18, UR4, 0x5, URZ ;  /* 0x0000000504127899 */ /* 0x000fc6000800063f */
[----:B------:R-:W-:Y:S02]  /*b190*/  ULDC.64 UR4, c[0x0][0x1e0] ;  /* 0x0000780000047ab9 */ /* 0x000fe40000000a00 */
.L_x_386:
[----:B------:R-:W-:Y:S04]  /*b1a0*/  DEPBAR.LE SB0, 0x0 ;  /* 0x000080000000791a */ /* 0x000fe80000000000 */
[----:B------:R-:W-:Y:S01]  /*b1b0*/  BAR.SYNC.DEFER_BLOCKING 0x0 ;  /* 0x0000000000007b1d */ /* 0x000fe20000010000 */
[----:B------:R-:W-:Y:S01]  /*b1c0*/  USHF.R.S32.HI UR7, URZ, 0x1f, UR13 ;  /* 0x0000001f3f077899 */ /* 0x000fe2000801140d */
[----:B------:R-:W-:Y:S01]  /*b1d0*/  IMAD.U32 R15, RZ, RZ, UR13 ;  /* 0x0000000dff0f7e24 */ /* 0x000fe2000f8e00ff */
[----:B------:R-:W-:Y:S01]  /*b1e0*/  UIMAD UR6, UR9, UR13, URZ ;  /* 0x0000000d090672a4 */ /* 0x000fe2000f8e023f */
[----:B------:R-:W-:Y:S01]  /*b1f0*/  IMAD.U32 R21, RZ, RZ, UR13 ;  /* 0x0000000dff157e24 */ /* 0x000fe2000f8e00ff */
[----:B------:R-:W-:Y:S01]  /*b200*/  UIMAD.WIDE.U32 UR20, UR13, UR10, UR18 ;  /* 0x0000000a0d1472a5 */ /* 0x000fe2000f8e0012 */
[----:B------:R-:W-:Y:S01]  /*b210*/  IMAD.WIDE.U32 R14, R15, UR10, R218 ;  /* 0x0000000a0f0e7c25 */ /* 0x000fe2000f8e00da */
[----:B------:R-:W-:Y:S02]  /*b220*/  UIMAD UR6, UR7, UR10, UR6 ;  /* 0x0000000a070672a4 */ /* 0x000fe4000f8e0206 */
[----:B------:R-:W-:Y:S01]  /*b230*/  UISETP.GT.AND UP3, UPT, UR13, UR8, UPT ;  /* 0x000000080d00728c */ /* 0x000fe2000bf64270 */
[----:B------:R-:W-:Y:S01]  /*b240*/  IMAD.WIDE.U32 R20, R21, UR10, R206 ;  /* 0x0000000a15147c25 */ /* 0x000fe2000f8e00ce */
[----:B------:R-:W-:Y:S01]  /*b250*/  LEA R224, P0, R14, c[0x0][0x1f8], 0x1 ;  /* 0x00007e000ee07a11 */ /* 0x000fe200078008ff */
[----:B------:R-:W-:Y:S01]  /*b260*/  UIADD3 UR7, UR6, UR21, URZ ;  /* 0x0000001506077290 */ /* 0x000fe2000fffe03f */
[----:B------:R-:W-:Y:S01]  /*b270*/  IADD3 R12, R15, UR6, RZ ;  /* 0x000000060f0c7c10 */ /* 0x000fe2000fffe0ff */
[----:B------:R-:W-:Y:S01]  /*b280*/  IMAD.U32 R13, RZ, RZ, UR13 ;  /* 0x0000000dff0d7e24 */ /* 0x000fe2000f8e00ff */
[----:B------:R-:W-:Y:S02]  /*b290*/  LEA R168, P4, R20, c[0x0][0x1f8], 0x1 ;  /* 0x00007e0014a87a11 */ /* 0x000fe400078808ff */
[----:B------:R-:W-:Y:S01]  /*b2a0*/  LEA.HI.X R225, R14, c[0x0][0x1fc], R12, 0x1, P0 ;  /* 0x00007f000ee17a11 */ /* 0x000fe200000f0c0c */
[----:B------:R-:W-:Y:S01]  /*b2b0*/  IMAD.WIDE.U32 R22, R13, UR10, R216 ;  /* 0x0000000a0d167c25 */ /* 0x000fe2000f8e00d8 */
[----:B------:R-:W-:Y:S04]  /*b2c0*/  IADD3 R0, R21, UR6, RZ ;  /* 0x0000000615007c10 */ /* 0x000fe8000fffe0ff */
[----:B------:R-:W-:Y:S01]  /*b2d0*/  LEA.HI.X R169, R20, c[0x0][0x1fc], R0, 0x1, P4 ;  /* 0x00007f0014a97a11 */ /* 0x000fe200020f0c00 */
[----:B------:R-:W-:Y:S01]  /*b2e0*/  LDSM.16.M88.4 R32, [R198+0xc100] ;  /* 0x00c10000c620783b */ /* 0x000fe20000000200 */
[----:B------:R-:W-:Y:S02]  /*b2f0*/  IADD3 R20, P5, R200, UR20, RZ ;  /* 0x00000014c8147c10 */ /* 0x000fe4000ffbe0ff */
[----:B------:R-:W-:Y:S02]  /*b300*/  LEA R174, P4, R22, c[0x0][0x1f8], 0x1 ;  /* 0x00007e0016ae7a11 */ /* 0x000fe400078808ff */
[----:B------:R-:W1:Y:S01]  /*b310*/  LDSM.16.M88.4 R8, [R197+0x6100] ;  /* 0x00610000c508783b */ /* 0x000e620000000200 */
[----:B------:R-:W-:Y:S02]  /*b320*/  LEA R222, P0, R20, c[0x0][0x1f8], 0x1 ;  /* 0x00007e0014de7a11 */ /* 0x000fe400078008ff */
[----:B------:R-:W-:Y:S02]  /*b330*/  IADD3 R21, R23, UR6, RZ ;  /* 0x0000000617157c10 */ /* 0x000fe4000fffe0ff */
[----:B------:R-:W2:Y:S01]  /*b340*/  LDSM.16.M88.4 R16, [R197+0x6900] ;  /* 0x00690000c510783b */ /* 0x000ea20000000200 */
[----:B------:R-:W-:Y:S02]  /*b350*/  IADD3 R0, P6, R218, UR20, RZ ;  /* 0x00000014da007c10 */ /* 0x000fe4000ffde0ff */
[----:B------:R-:W-:Y:S02]  /*b360*/  LEA.HI.X R175, R22, c[0x0][0x1fc], R21, 0x1, P4 ;  /* 0x00007f0016af7a11 */ /* 0x000fe400020f0c15 */
[----:B------:R-:W3:Y:S01]  /*b370*/  LDSM.16.M88.4 R24, [R197+0x7100] ;  /* 0x00710000c518783b */ /* 0x000ee20000000200 */
[----:B------:R-:W-:Y:S02]  /*b380*/  IADD3 R28, P4, R216, UR20, RZ ;  /* 0x00000014d81c7c10 */ /* 0x000fe4000ff9e0ff */
[----:B------:R-:W-:Y:S02]  /*b390*/  IADD3.X R29, R219, UR7, RZ, P6, !PT ;  /* 0x00000007db1d7c10 */ /* 0x000fe4000b7fe4ff */
[----:B------:R-:W4:Y:S01]  /*b3a0*/  LDSM.16.M88.4 R132, [R197+0x7900] ;  /* 0x00790000c584783b */ /* 0x000f220000000200 */
[----:B------:R-:W-:Y:S02]  /*b3b0*/  IADD3.X R31, R217, UR7, RZ, P4, !PT ;  /* 0x00000007d91f7c10 */ /* 0x000fe4000a7fe4ff */
[----:B------:R-:W-:Y:S02]  /*b3c0*/  PLOP3.LUT P4, PT, PT, PT, UP2, 0x80, 0x0 ;  /* 0x000000000000781c */ /* 0x000fe40003f8f028 */
[----:B------:R-:W-:Y:S05]  /*b3d0*/  LDSM.16.M88.4 R136, [R194+0xc100] ;  /* 0x00c10000c288783b */ /* 0x000fea0000000200 */
[----:B------:R-:W5:Y:S05]  /*b3e0*/  LDSM.16.M88.4 R140, [R196] ;  /* 0x00000000c48c783b */ /* 0x000f6a0000000200 */
[----:B------:R-:W3:Y:S05]  /*b3f0*/  LDSM.16.M88.4 R144, [R187] ;  /* 0x00000000bb90783b */ /* 0x000eea0000000200 */
[----:B------:R-:W3:Y:S01]  /*b400*/  LDSM.16.M88.4 R148, [R186] ;  /* 0x00000000ba94783b */ /* 0x000ee20000000200 */
[C---:B-1----:R-:W-:Y:S04]  /*b410*/  HMMA.16816.F32.BF16 R4, R32.reuse, R8, RZ ;  /* 0x000000082004723c */ /* 0x042fe800000418ff */
[----:B------:R-:W1:Y:S05]  /*b420*/  LDSM.16.M88.4 R152, [R185] ;  /* 0x00000000b998783b */ /* 0x000e6a0000000200 */
[----:B------:R-:W-:Y:S01]  /*b430*/  @!PT LDS RZ, [RZ] ;  /* 0x00000000fffff984 */ /* 0x000fe20000000800 */
[----:B------:R-:W-:Y:S01]  /*b440*/  @!PT LDS RZ, [RZ] ;  /* 0x00000000fffff984 */ /* 0x000fe20000000800 */
[----:B------:R-:W-:Y:S01]  /*b450*/  @!PT LDS RZ, [RZ] ;  /* 0x00000000fffff984 */ /* 0x000fe20000000800 */
[----:B------:R1:W-:Y:S01]  /*b460*/  LDGSTS.E.BYPASS.LTC128B.128 [R199+0x100], [R168.64], !P3 ;  /* 0x00100000a8c77fae */ /* 0x0003e2000d901d50 */
[C---:B------:R-:W-:Y:S04]  /*b470*/  HMMA.16816.F32.BF16 R8, R32.reuse, R10, RZ ;  /* 0x0000000a2008723c */ /* 0x040fe800000418ff */
[----:B------:R1:W-:Y:S04]  /*b480*/  LDGSTS.E.BYPASS.LTC128B.128 [R199+0x2100], [R224.64], !P2 ;  /* 0x02100000e0c77fae */ /* 0x0003e8000d101d50 */
[C---:B--2---:R-:W-:Y:S01]  /*b490*/  HMMA.16816.F32.BF16 R12, R32.reuse, R16, RZ ;  /* 0x00000010200c723c */ /* 0x044fe200000418ff */
[----:B------:R2:W-:Y:S06]  /*b4a0*/  LDGSTS.E.BYPASS.LTC128B.128 [R199+0x4100], [R174.64], !P1 ;  /* 0x04100000aec77fae */ /* 0x0005ec000c901d50 */
[----:B------:R-:W-:Y:S01]  /*b4b0*/  IADD3.X R17, R207, UR7, RZ, P5, !PT ;  /* 0x00000007cf117c10 */ /* 0x000fe2000affe4ff */
[----:B------:R-:W-:Y:S01]  /*b4c0*/  @UP3 UIADD3 UR7, UR13, -0x1, URZ ;  /* 0xffffffff0d073890 */ /* 0x000fe2000fffe03f */
[----:B------:R-:W-:Y:S03]  /*b4d0*/  LEA R220, P5, R0, c[0x0][0x1f8], 0x1 ;  /* 0x00007e0000dc7a11 */ /* 0x000fe600078a08ff */
[----:B------:R-:W-:Y:S01]  /*b4e0*/  LEA.HI.X R223, R20, c[0x0][0x1fc], R17, 0x1, P0 ;  /* 0x00007f0014df7a11 */ /* 0x000fe200000f0c11 */
[----:B------:R-:W-:Y:S01]  /*b4f0*/  @UP3 USHF.R.S32.HI UR6, URZ, 0x1f, UR7 ;  /* 0x0000001f3f063899 */ /* 0x000fe20008011407 */
[C---:B------:R-:W-:Y:S01]  /*b500*/  HMMA.16816.F32.BF16 R16, R32.reuse, R18, RZ ;  /* 0x000000122010723c */ /* 0x040fe200000418ff */
[----:B------:R-:W-:Y:S01]  /*b510*/  LEA R172, P0, R28, c[0x0][0x1f8], 0x1 ;  /* 0x00007e001cac7a11 */ /* 0x000fe200078008ff */
[----:B------:R-:W-:Y:S01]  /*b520*/  @UP3 UIMAD.WIDE.U32 UR20, UR7, UR4, URZ ;  /* 0x00000004071432a5 */ /* 0x000fe2000f8e003f */
[----:B------:R1:W-:Y:S01]  /*b530*/  LDGSTS.E.BYPASS.LTC128B.128 [R199+0x1100], [R222.64], !P3 ;  /* 0x01100000dec77fae */ /* 0x0003e2000d901d50 */
[----:B------:R-:W-:Y:S01]  /*b540*/  LEA.HI.X R221, R0, c[0x0][0x1fc], R29, 0x1, P5 ;  /* 0x00007f0000dd7a11 */ /* 0x000fe200028f0c1d */
[----:B------:R-:W-:Y:S01]  /*b550*/  IMAD.MOV.U32 R0, RZ, RZ, R204 ;  /* 0x000000ffff007224 */ /* 0x000fe200078e00cc */
[----:B------:R-:W-:Y:S01]  /*b560*/  LEA.HI.X R173, R28, c[0x0][0x1fc], R31, 0x1, P0 ;  /* 0x00007f001cad7a11 */ /* 0x000fe200000f0c1f */
[----:B------:R-:W-:Y:S01]  /*b570*/  @UP3 UIMAD UR6, UR6, UR4, URZ ;  /* 0x00000004060632a4 */ /* 0x000fe2000f8e023f */
[C---:B---3--:R-:W-:Y:S01]  /*b580*/  HMMA.16816.F32.BF16 R20, R32.reuse, R24, RZ ;  /* 0x000000182014723c */ /* 0x048fe200000418ff */
[----:B------:R3:W-:Y:S01]  /*b590*/  LDGSTS.E.BYPASS.LTC128B.128 [R199+0x3100], [R220.64], !P2 ;  /* 0x03100000dcc77fae */ /* 0x0007e2000d101d50 */
[----:B------:R-:W-:Y:S01]  /*b5a0*/  PLOP3.LUT P0, PT, PT, PT, UP3, 0x80, 0x0 ;  /* 0x000000000000781c */ /* 0x000fe20003f0f038 */
[----:B------:R-:W-:Y:S01]  /*b5b0*/  @UP3 UIMAD UR6, UR7, UR5, UR6 ;  /* 0x00000005070632a4 */ /* 0x000fe2000f8e0206 */
[----:B------:R-:W-:Y:S01]  /*b5c0*/  PLOP3.LUT P5, PT, PT, PT, UP2, 0x80, 0x0 ;  /* 0x000000000000781c */ /* 0x000fe20003faf028 */
[----:B------:R-:W-:Y:S01]  /*b5d0*/  @UP3 USHF.L.U32 UR7, UR20, 0x6, URZ ;  /* 0x0000000614073899 */ /* 0x000fe2000800063f */
[----:B------:R2:W-:Y:S01]  /*b5e0*/  LDGSTS.E.BYPASS.LTC128B.128 [R199+0x5100], [R172.64], !P1 ;  /* 0x05100000acc77fae */ /* 0x0005e2000c901d50 */
[----:B------:R-:W-:Y:S01]  /*b5f0*/  @UP3 UIADD3 UR6, UR21, UR6, URZ ;  /* 0x0000000615063290 */ /* 0x000fe2000fffe03f */
[C---:B------:R-:W-:Y:S03]  /*b600*/  HMMA.16816.F32.BF16 R24, R32.reuse, R26, RZ ;  /* 0x0000001a2018723c */ /* 0x040fe600000418ff */
[----:B------:R-:W-:Y:S01]  /*b610*/  LDSM.16.M88.4 R156, [R193+0xc100] ;  /* 0x00c10000c19c783b */ /* 0x000fe20000000200 */
[----:B------:R-:W-:Y:S02]  /*b620*/  @UP3 USHF.L.U64.HI UR6, UR20, 0x6, UR6 ;  /* 0x0000000614063899 */ /* 0x000fe40008010206 */
[----:B------:R-:W-:Y:S02]  /*b630*/  @UP3 UIADD3 UR20, UP0, UR12, UR7, URZ ;  /* 0x000000070c143290 */ /* 0x000fe4000ff1e03f */
[C---:B----4-:R-:W-:Y:S01]  /*b640*/  HMMA.16816.F32.BF16 R28, R32.reuse, R132, RZ ;  /* 0x00000084201c723c */ /* 0x050fe200000418ff */
[----:B------:R-:W0:Y:S05]  /*b650*/  LDGDEPBAR ;  /* 0x00000000000079af */ /* 0x000e2a0000000000 */
[----:B------:R-:W4:Y:S02]  /*b660*/  LDSM.16.M88.4 R160, [R192+0x6100] ;  /* 0x00610000c0a0783b */ /* 0x000f240000000200 */
[----:B------:R-:W-:Y:S03]  /*b670*/  HMMA.16816.F32.BF16 R32, R32, R134, RZ ;  /* 0x000000862020723c */ /* 0x000fe600000418ff */
[----:B------:R-:W3:Y:S05]  /*b680*/  LDSM.16.M88.4 R164, [R192+0x6900] ;  /* 0x00690000c0a4783b */ /* 0x000eea0000000200 */
[C---:B-----5:R-:W-:Y:S01]  /*b690*/  HMMA.16816.F32.BF16 R4, R136.reuse, R140, R4 ;  /* 0x0000008c8804723c */ /* 0x060fe20000041804 */
[----:B-1----:R-:W1:Y:S05]  /*b6a0*/  LDSM.16.M88.4 R168, [R192+0x7100] ;  /* 0x00710000c0a8783b */ /* 0x002e6a0000000200 */
[----:B------:R-:W5:Y:S02]  /*b6b0*/  LDSM.16.M88.4 R132, [R192+0x7900] ;  /* 0x00790000c084783b */ /* 0x000f640000000200 */
[C---:B------:R-:W-:Y:S03]  /*b6c0*/  HMMA.16816.F32.BF16 R8, R136.reuse, R142, R8 ;  /* 0x0000008e8808723c */ /* 0x040fe60000041808 */
[----:B------:R-:W-:Y:S05]  /*b6d0*/  LDSM.16.M88.4 R140, [R191+0xc100] ;  /* 0x00c10000bf8c783b */ /* 0x000fea0000000200 */
[C---:B------:R-:W-:Y:S01]  /*b6e0*/  HMMA.16816.F32.BF16 R12, R136.reuse, R144, R12 ;  /* 0x00000090880c723c */ /* 0x040fe2000004180c */
[----:B--2---:R-:W-:Y:S07]  /*b6f0*/  LDSM.16.M88.4 R172, [R184+0x1000] ;  /* 0x00100000b8ac783b */ /* 0x004fee0000000200 */
[C---:B------:R-:W-:Y:S01]  /*b700*/  HMMA.16816.F32.BF16 R16, R136.reuse, R146, R16 ;  /* 0x000000928810723c */ /* 0x040fe20000041810 */
[----:B------:R-:W2:Y:S07]  /*b710*/  LDSM.16.M88.4 R144, [R184] ;  /* 0x00000000b890783b */ /* 0x000eae0000000200 */
[C---:B------:R-:W-:Y:S08]  /*b720*/  HMMA.16816.F32.BF16 R20, R136.reuse, R148, R20 ;  /* 0x000000948814723c */ /* 0x040ff00000041814 */
[C---:B------:R-:W-:Y:S01]  /*b730*/  HMMA.16816.F32.BF16 R24, R136.reuse, R150, R24 ;  /* 0x000000968818723c */ /* 0x040fe20000041818 */
[----:B------:R-:W1:Y:S07]  /*b740*/  LDSM.16.M88.4 R148, [R184+0x800] ;  /* 0x00080000b894783b */ /* 0x000e6e0000000200 */
[C---:B------:R-:W-:Y:S08]  /*b750*/  HMMA.16816.F32.BF16 R28, R136.reuse, R152, R28 ;  /* 0x00000098881c723c */ /* 0x040ff0000004181c */
[----:B------:R-:W-:Y:S01]  /*b760*/  HMMA.16816.F32.BF16 R32, R136, R154, R32 ;  /* 0x0000009a8820723c */ /* 0x000fe20000041820 */
[----:B------:R-:W2:Y:S05]  /*b770*/  LDSM.16.M88.4 R136, [R184+0x1800] ;  /* 0x00180000b888783b */ /* 0x000eaa0000000200 */
[----:B------:R-:W-:Y:S02]  /*b780*/  LDSM.16.M88.4 R152, [R198+0x10100] ;  /* 0x01010000c698783b */ /* 0x000fe40000000200 */
[C---:B----4-:R-:W-:Y:S08]  /*b790*/  HMMA.16816.F32.BF16 R4, R156.reuse, R160, R4 ;  /* 0x000000a09c04723c */ /* 0x050ff00000041804 */
[C---:B------:R-:W-:Y:S01]  /*b7a0*/  HMMA.16816.F32.BF16 R8, R156.reuse, R162, R8 ;  /* 0x000000a29c08723c */ /* 0x040fe20000041808 */
[----:B------:R-:W4:Y:S07]  /*b7b0*/  LDSM.16.M88.4 R160, [R197+0x8100] ;  /* 0x00810000c5a0783b */ /* 0x000f2e0000000200 */
        /* <DEDUP_REMOVED lines=8> */
[----:B------:R-:W5:Y:S05]  /*b840*/  LDSM.16.M88.4 R132, [R197+0x9900] ;  /* 0x00990000c584783b */ /* 0x000f6a0000000200 */
[----:B------:R-:W-:Y:S02]  /*b850*/  LDSM.16.M88.4 R156, [R182] ;  /* 0x00000000b69c783b */ /* 0x000fe40000000200 */
[C---:B--2---:R-:W-:Y:S08]  /*b860*/  HMMA.16816.F32.BF16 R4, R140.reuse, R144, R4 ;  /* 0x000000908c04723c */ /* 0x044ff00000041804 */
[C---:B------:R-:W-:Y:S01]  /*b870*/  HMMA.16816.F32.BF16 R8, R140.reuse, R146, R8 ;  /* 0x000000928c08723c */ /* 0x040fe20000041808 */
[----:B------:R-:W-:Y:S07]  /*b880*/  LDSM.16.M88.4 R144, [R194+0x10100] ;  /* 0x01010000c290783b */ /* 0x000fee0000000200 */
[C---:B------:R-:W-:Y:S08]  /*b890*/  HMMA.16816.F32.BF16 R12, R140.reuse, R148, R12 ;  /* 0x000000948c0c723c */ /* 0x040ff0000004180c */
[C---:B------:R-:W-:Y:S01]  /*b8a0*/  HMMA.16816.F32.BF16 R16, R140.reuse, R150, R16 ;  /* 0x000000968c10723c */ /* 0x040fe20000041810 */
[----:B------:R-:W2:Y:S07]  /*b8b0*/  LDSM.16.M88.4 R148, [R183] ;  /* 0x00000000b794783b */ /* 0x000eae0000000200 */
[C---:B------:R-:W-:Y:S08]  /*b8c0*/  HMMA.16816.F32.BF16 R20, R140.reuse, R172, R20 ;  /* 0x000000ac8c14723c */ /* 0x040ff00000041814 */
[C---:B------:R-:W-:Y:S01]  /*b8d0*/  HMMA.16816.F32.BF16 R24, R140.reuse, R174, R24 ;  /* 0x000000ae8c18723c */ /* 0x040fe20000041818 */
[----:B------:R-:W1:Y:S07]  /*b8e0*/  LDSM.16.M88.4 R172, [R181] ;  /* 0x00000000b5ac783b */ /* 0x000e6e0000000200 */
[C---:B------:R-:W-:Y:S08]  /*b8f0*/  HMMA.16816.F32.BF16 R28, R140.reuse, R136, R28 ;  /* 0x000000888c1c723c */ /* 0x040ff0000004181c */
[----:B------:R-:W-:Y:S01]  /*b900*/  HMMA.16816.F32.BF16 R32, R140, R138, R32 ;  /* 0x0000008a8c20723c */ /* 0x000fe20000041820 */
[----:B------:R-:W2:Y:S05]  /*b910*/  LDSM.16.M88.4 R136, [R180] ;  /* 0x00000000b488783b */ /* 0x000eaa0000000200 */
        /* <DEDUP_REMOVED lines=13> */
[----:B------:R-:W-:Y:S02]  /*b9f0*/  LDSM.16.M88.4 R152, [R184+0x2000] ;  /* 0x00200000b898783b */ /* 0x000fe40000000200 */
[C---:B--2---:R-:W-:Y:S08]  /*ba00*/  HMMA.16816.F32.BF16 R4, R144.reuse, R148, R4 ;  /* 0x000000949004723c */ /* 0x044ff00000041804 */
[C---:B------:R-:W-:Y:S01]  /*ba10*/  HMMA.16816.F32.BF16 R8, R144.reuse, R150, R8 ;  /* 0x000000969008723c */ /* 0x040fe20000041808 */
[----:B------:R-:W2:Y:S07]  /*ba20*/  LDSM.16.M88.4 R148, [R191+0x10100] ;  /* 0x01010000bf94783b */ /* 0x000eae0000000200 */
[C---:B------:R-:W-:Y:S08]  /*ba30*/  HMMA.16816.F32.BF16 R12, R144.reuse, R156, R12 ;  /* 0x0000009c900c723c */ /* 0x040ff0000004180c */
[C---:B------:R-:W-:Y:S01]  /*ba40*/  HMMA.16816.F32.BF16 R16, R144.reuse, R158, R16 ;  /* 0x0000009e9010723c */ /* 0x040fe20000041810 */
[----:B------:R-:W1:Y:S07]  /*ba50*/  LDSM.16.M88.4 R156, [R184+0x2800] ;  /* 0x00280000b89c783b */ /* 0x000e6e0000000200 */
        /* <DEDUP_REMOVED lines=22> */
[----:B------:R-:W2:Y:S07]  /*bbc0*/  LDSM.16.M88.4 R152, [R179] ;  /* 0x00000000b398783b */ /* 0x000eae0000000200 */
[C---:B------:R-:W-:Y:S08]  /*bbd0*/  HMMA.16816.F32.BF16 R12, R148.reuse, R156, R12 ;  /* 0x0000009c940c723c */ /* 0x040ff0000004180c */
[C---:B------:R-:W-:Y:S01]  /*bbe0*/  HMMA.16816.F32.BF16 R16, R148.reuse, R158, R16 ;  /* 0x0000009e9410723c */ /* 0x040fe20000041810 */
[----:B------:R-:W1:Y:S07]  /*bbf0*/  LDSM.16.M88.4 R156, [R178] ;  /* 0x00000000b29c783b */ /* 0x000e6e0000000200 */
[C---:B------:R-:W-:Y:S08]  /*bc00*/  HMMA.16816.F32.BF16 R20, R148.reuse, R172, R20 ;  /* 0x000000ac9414723c */ /* 0x040ff00000041814 */
[C---:B------:R-:W-:Y:S08]  /*bc10*/  HMMA.16816.F32.BF16 R24, R148.reuse, R174, R24 ;  /* 0x000000ae9418723c */ /* 0x040ff00000041818 */
[C---:B------:R-:W-:Y:S08]  /*bc20*/  HMMA.16816.F32.BF16 R28, R148.reuse, R136, R28 ;  /* 0x00000088941c723c */ /* 0x040ff0000004181c */
[----:B------:R-:W-:Y:S01]  /*bc30*/  HMMA.16816.F32.BF16 R32, R148, R138, R32 ;  /* 0x0000008a9420723c */ /* 0x000fe20000041820 */
[----:B------:R-:W2:Y:S05]  /*bc40*/  LDSM.16.M88.4 R136, [R177] ;  /* 0x00000000b188783b */ /* 0x000eaa0000000200 */
[----:B------:R-:W2:Y:S02]  /*bc50*/  LDSM.16.M88.4 R148, [R176] ;  /* 0x00000000b094783b */ /* 0x000ea40000000200 */
[C---:B----4-:R-:W-:Y:S08]  /*bc60*/  HMMA.16816.F32.BF16 R4, R144.reuse, R160, R4 ;  /* 0x000000a09004723c */ /* 0x050ff00000041804 */
[C---:B------:R-:W-:Y:S01]  /*bc70*/  HMMA.16816.F32.BF16 R8, R144.reuse, R162, R8 ;  /* 0x000000a29008723c */ /* 0x040fe20000041808 */
[----:B------:R-:W-:Y:S07]  /*bc80*/  LDSM.16.M88.4 R160, [R192+0xb900] ;  /* 0x00b90000c0a0783b */ /* 0x000fee0000000200 */
[C---:B---3--:R-:W-:Y:S08]  /*bc90*/  HMMA.16816.F32.BF16 R12, R144.reuse, R164, R12 ;  /* 0x000000a4900c723c */ /* 0x048ff0000004180c */
[C---:B------:R-:W-:Y:S01]  /*bca0*/  HMMA.16816.F32.BF16 R16, R144.reuse, R166, R16 ;  /* 0x000000a69010723c */ /* 0x040fe20000041810 */
[----:B------:R-:W-:Y:S07]  /*bcb0*/  LDSM.16.M88.4 R164, [R184+0x4000] ;  /* 0x00400000b8a4783b */ /* 0x000fee0000000200 */
[C---:B-1----:R-:W-:Y:S08]  /*bcc0*/  HMMA.16816.F32.BF16 R20, R144.reuse, R168, R20 ;  /* 0x000000a89014723c */ /* 0x042ff00000041814 */
[C---:B------:R-:W-:Y:S08]  /*bcd0*/  HMMA.16816.F32.BF16 R24, R144.reuse, R170, R24 ;  /* 0x000000aa9018723c */ /* 0x040ff00000041818 */
[C---:B-----5:R-:W-:Y:S08]  /*bce0*/  HMMA.16816.F32.BF16 R28, R144.reuse, R132, R28 ;  /* 0x00000084901c723c */ /* 0x060ff0000004181c */
[----:B------:R-:W-:Y:S01]  /*bcf0*/  HMMA.16816.F32.BF16 R32, R144, R134, R32 ;  /* 0x000000869020723c */ /* 0x000fe20000041820 */
[----:B------:R-:W-:Y:S05]  /*bd00*/  LDSM.16.M88.4 R132, [R193+0x14100] ;  /* 0x01410000c184783b */ /* 0x000fea0000000200 */
[----:B------:R-:W1:Y:S02]  /*bd10*/  LDSM.16.M88.4 R144, [R192+0xa100] ;  /* 0x00a10000c090783b */ /* 0x000e640000000200 */
[C---:B--2---:R-:W-:Y:S08]  /*bd20*/  HMMA.16816.F32.BF16 R4, R140.reuse, R152, R4 ;  /* 0x000000988c04723c */ /* 0x044ff00000041804 */
[C---:B------:R-:W-:Y:S01]  /*bd30*/  HMMA.16816.F32.BF16 R8, R140.reuse, R154, R8 ;  /* 0x0000009a8c08723c */ /* 0x040fe20000041808 */
[----:B------:R-:W2:Y:S07]  /*bd40*/  LDSM.16.M88.4 R152, [R192+0xa900] ;  /* 0x00a90000c098783b */ /* 0x000eae0000000200 */
[C---:B------:R-:W-:Y:S08]  /*bd50*/  HMMA.16816.F32.BF16 R12, R140.reuse, R156, R12 ;  /* 0x0000009c8c0c723c */ /* 0x040ff0000004180c */
[C---:B------:R-:W-:Y:S01]  /*bd60*/  HMMA.16816.F32.BF16 R16, R140.reuse, R158, R16 ;  /* 0x0000009e8c10723c */ /* 0x040fe20000041810 */
[----:B------:R-:W3:Y:S07]  /*bd70*/  LDSM.16.M88.4 R156, [R192+0xb100] ;  /* 0x00b10000c09c783b */ /* 0x000eee0000000200 */
[C---:B------:R-:W-:Y:S08]  /*bd80*/  HMMA.16816.F32.BF16 R20, R140.reuse, R136, R20 ;  /* 0x000000888c14723c */ /* 0x040ff00000041814 */
[C---:B------:R-:W-:Y:S01]  /*bd90*/  HMMA.16816.F32.BF16 R24, R140.reuse, R138, R24 ;  /* 0x0000008a8c18723c */ /* 0x040fe20000041818 */
[----:B------:R-:W4:Y:S07]  /*bda0*/  LDSM.16.M88.4 R136, [R191+0x14100] ;  /* 0x01410000bf88783b */ /* 0x000f2e0000000200 */
[C---:B------:R-:W-:Y:S08]  /*bdb0*/  HMMA.16816.F32.BF16 R28, R140.reuse, R148, R28 ;  /* 0x000000948c1c723c */ /* 0x040ff0000004181c */
[----:B------:R-:W-:Y:S01]  /*bdc0*/  HMMA.16816.F32.BF16 R32, R140, R150, R32 ;  /* 0x000000968c20723c */ /* 0x000fe20000041820 */
[----:B------:R-:W5:Y:S07]  /*bdd0*/  LDSM.16.M88.4 R140, [R184+0x4800] ;  /* 0x00480000b88c783b */ /* 0x000f6e0000000200 */
[C---:B-1----:R-:W-:Y:S07]  /*bde0*/  HMMA.16816.F32.BF16 R4, R132.reuse, R144, R4 ;  /* 0x000000908404723c */ /* 0x042fee0000041804 */
[C---:B------:R-:W-:Y:S01]  /*bdf0*/  @P0 IADD3 R145, P6, R202.reuse, UR7, RZ ;  /* 0x00000007ca910c10 */ /* 0x040fe2000ffde0ff */
[C---:B------:R-:W-:Y:S04]  /*be00*/  HMMA.16816.F32.BF16 R8, R132.reuse, R146, R8 ;  /* 0x000000928408723c */ /* 0x040fe80000041808 */
[----:B------:R-:W-:Y:S02]  /*be10*/  @P0 IADD3.X R144, R209, UR6, RZ, P6, !PT ;  /* 0x00000006d1900c10 */ /* 0x000fe4000b7fe4ff */
[C---:B------:R-:W-:Y:S02]  /*be20*/  @P0 LEA R150, P6, R145.reuse, c[0x0][0x1c8], 0x1 ;  /* 0x0000720091960a11 */ /* 0x040fe400078c08ff */
[C---:B--2---:R-:W-:Y:S04]  /*be30*/  HMMA.16816.F32.BF16 R12, R132.reuse, R152, R12 ;  /* 0x00000098840c723c */ /* 0x044fe8000004180c */
[----:B------:R-:W-:Y:S02]  /*be40*/  @P0 LEA.HI.X R151, R145, c[0x0][0x1cc], R144, 0x1, P6 ;  /* 0x0000730091970a11 */ /* 0x000fe400030f0c90 */
[----:B------:R-:W-:Y:S02]  /*be50*/  @P0 IADD3 R144, P6, R202, UR20, RZ ;  /* 0x00000014ca900c10 */ /* 0x000fe4000ffde0ff */
[C---:B------:R-:W-:Y:S08]  /*be60*/  HMMA.16816.F32.BF16 R16, R132.reuse, R154, R16 ;  /* 0x0000009a8410723c */ /* 0x040ff00000041810 */
[C---:B---3--:R-:W-:Y:S08]  /*be70*/  HMMA.16816.F32.BF16 R20, R132.reuse, R156, R20 ;  /* 0x0000009c8414723c */ /* 0x048ff00000041814 */
[C---:B------:R-:W-:Y:S08]  /*be80*/  HMMA.16816.F32.BF16 R24, R132.reuse, R158, R24 ;  /* 0x0000009e8418723c */ /* 0x040ff00000041818 */
[C---:B------:R-:W-:Y:S08]  /*be90*/  HMMA.16816.F32.BF16 R28, R132.reuse, R160, R28 ;  /* 0x000000a0841c723c */ /* 0x040ff0000004181c */
[----:B------:R-:W-:Y:S01]  /*bea0*/  HMMA.16816.F32.BF16 R32, R132, R162, R32 ;  /* 0x000000a28420723c */ /* 0x000fe20000041820 */
[----:B------:R-:W1:Y:S07]  /*beb0*/  LDSM.16.M88.4 R132, [R184+0x5000] ;  /* 0x00500000b884783b */ /* 0x000e6e0000000200 */
[C---:B----4-:R-:W-:Y:S08]  /*bec0*/  HMMA.16816.F32.BF16 R4, R136.reuse, R164, R4 ;  /* 0x000000a48804723c */ /* 0x050ff00000041804 */
[C---:B------:R-:W-:Y:S08]  /*bed0*/  HMMA.16816.F32.BF16 R8, R136.reuse, R166, R8 ;  /* 0x000000a68808723c */ /* 0x040ff00000041808 */
[C---:B-----5:R-:W-:Y:S07]  /*bee0*/  HMMA.16816.F32.BF16 R12, R136.reuse, R140, R12 ;  /* 0x0000008c880c723c */ /* 0x060fee000004180c */
[----:B------:R-:W-:Y:S01]  /*bef0*/  @P5 IMAD.HI.U32 R140, R204, c[0x0][0x2c8], RZ ;  /* 0x0000b200cc8c5a27 */ /* 0x000fe200078e00ff */
[----:B------:R-:W-:Y:S01]  /*bf00*/  @P0 IADD3 R152, P5, R215, UR7, RZ ;  /* 0x00000007d7980c10 */ /* 0x000fe2000ffbe0ff */
[C---:B------:R-:W-:Y:S03]  /*bf10*/  HMMA.16816.F32.BF16 R16, R136.reuse, R142, R16 ;  /* 0x0000008e8810723c */ /* 0x040fe60000041810 */
[----:B------:R-:W-:Y:S02]  /*bf20*/  @P4 SHF.R.U32.HI R0, RZ, c[0x0][0x2cc], R140 ;  /* 0x0000b300ff004a19 */ /* 0x000fe4000001168c */
[----:B------:R-:W2:Y:S01]  /*bf30*/  LDSM.16.M88.4 R140, [R184+0x5800] ;  /* 0x00580000b88c783b */ /* 0x000ea20000000200 */
[----:B------:R-:W-:Y:S02]  /*bf40*/  @P0 IADD3 R154, P4, R213, UR7, RZ ;  /* 0x00000007d59a0c10 */ /* 0x000fe4000ff9e0ff */
[----:B------:R-:W-:Y:S01]  /*bf50*/  @P0 IADD3.X R147, R214, UR6, RZ, P5, !PT ;  /* 0x00000006d6930c10 */ /* 0x000fe2000affe4ff */
[----:B------:R-:W-:Y:S04]  /*bf60*/  DEPBAR.LE SB0, 0x0 ;  /* 0x000080000000791a */ /* 0x000fe80000000000 */
[----:B------:R-:W-:Y:S01]  /*bf70*/  BAR.SYNC.DEFER_BLOCKING 0x0 ;  /* 0x0000000000007b1d */ /* 0x000fe20000010000 */
[----:B------:R-:W-:Y:S01]  /*bf80*/  @P0 LEA R148, P5, R152, c[0x0][0x1c8], 0x1 ;  /* 0x0000720098940a11 */ /* 0x000fe200078a08ff */
[C---:B-1----:R-:W-:Y:S05]  /*bf90*/  HMMA.16816.F32.BF16 R20, R136.reuse, R132, R20 ;  /* 0x000000848814723c */ /* 0x042fea0000041814 */
[----:B------:R-:W-:Y:S01]  /*bfa0*/  @P0 IADD3.X R153, R212, UR6, RZ, P4, !PT ;  /* 0x00000006d4990c10 */ /* 0x000fe2000a7fe4ff */
[----:B------:R-:W-:Y:S01]  /*bfb0*/  @UP3 UIADD3.X UR6, UR11, UR6, URZ, UP0, !UPT ;  /* 0x000000060b063290 */ /* 0x000fe200087fe43f */
[----:B------:R-:W-:Y:S01]  /*bfc0*/  @P0 LEA.HI.X R149, R152, c[0x0][0x1cc], R147, 0x1, P5 ;  /* 0x0000730098950a11 */ /* 0x000fe200028f0c93 */
[C---:B------:R-:W-:Y:S04]  /*bfd0*/  HMMA.16816.F32.BF16 R24, R136.reuse, R134, R24 ;  /* 0x000000868818723c */ /* 0x040fe80000041818 */
[C---:B------:R-:W-:Y:S02]  /*bfe0*/  @P0 LEA R146, P4, R154.reuse, c[0x0][0x1c8], 0x1 ;  /* 0x000072009a920a11 */ /* 0x040fe400078808ff */
[----:B------:R-:W-:Y:S02]  /*bff0*/  @P0 IADD3.X R133, R209, UR6, RZ, P6, !PT ;  /* 0x00000006d1850c10 */ /* 0x000fe4000b7fe4ff */
[----:B------:R-:W-:Y:S04]  /*c000*/  @P0 LEA.HI.X R147, R154, c[0x0][0x1cc], R153, 0x1, P4 ;  /* 0x000073009a930a11 */ /* 0x000fe800020f0c99 */
[C---:B------:R-:W-:Y:S01]  /*c010*/  @P0 LEA R158, P6, R144.reuse, c[0x0][0x1c8], 0x1 ;  /* 0x00007200909e0a11 */ /* 0x040fe200078c08ff */
[----:B------:R-:W-:Y:S01]  /*c020*/  @!PT LDS RZ, [RZ] ;  /* 0x00000000fffff984 */ /* 0x000fe20000000800 */
[----:B------:R-:W-:Y:S01]  /*c030*/  @!PT LDS RZ, [RZ] ;  /* 0x00000000fffff984 */ /* 0x000fe20000000800 */
[----:B------:R-:W-:Y:S01]  /*c040*/  @!PT LDS RZ, [RZ] ;  /* 0x00000000fffff984 */ /* 0x000fe20000000800 */
[----:B------:R1:W-:Y:S01]  /*c050*/  @P0 LDGSTS.E.BYPASS.LTC128B.128 [R199+0x6100], [R150.64], !P3 ;  /* 0x0610000096c70fae */ /* 0x0003e2000d901d50 */
[----:B------:R-:W-:Y:S02]  /*c060*/  @P0 IADD3 R145, P5, R215, UR20, RZ ;  /* 0x00000014d7910c10 */ /* 0x000fe4000ffbe0ff */
[----:B------:R-:W-:Y:S02]  /*c070*/  @P0 LEA.HI.X R159, R144, c[0x0][0x1cc], R133, 0x1, P6 ;  /* 0x00007300909f0a11 */ /* 0x000fe400030f0c85 */
[----:B------:R1:W-:Y:S01]  /*c080*/  @P0 LDGSTS.E.BYPASS.LTC128B.128 [R199+0x8100], [R148.64], !P2 ;  /* 0x0810000094c70fae */ /* 0x0003e2000d101d50 */
[----:B------:R-:W-:Y:S02]  /*c090*/  @P0 IADD3.X R132, R214, UR6, RZ, P5, !PT ;  /* 0x00000006d6840c10 */ /* 0x000fe4000affe4ff */
[----:B------:R-:W-:Y:S01]  /*c0a0*/  @P0 LEA R156, P5, R145, c[0x0][0x1c8], 0x1 ;  /* 0x00007200919c0a11 */ /* 0x000fe200078a08ff */
[C---:B--2---:R-:W-:Y:S01]  /*c0b0*/  HMMA.16816.F32.BF16 R28, R136.reuse, R140, R28 ;  /* 0x0000008c881c723c */ /* 0x044fe2000004181c */
[----:B------:R1:W-:Y:S02]  /*c0c0*/  @P0 LDGSTS.E.BYPASS.LTC128B.128 [R199+0xa100], [R146.64], !P1 ;  /* 0x0a10000092c70fae */ /* 0x0003e4000c901d50 */
[----:B------:R-:W-:Y:S02]  /*c0d0*/  @P0 IADD3 R153, P4, R213, UR20, RZ ;  /* 0x00000014d5990c10 */ /* 0x000fe4000ff9e0ff */
[----:B------:R-:W-:Y:S01]  /*c0e0*/  @P0 LEA.HI.X R157, R145, c[0x0][0x1cc], R132, 0x1, P5 ;  /* 0x00007300919d0a11 */ /* 0x000fe200028f0c84 */
[----:B------:R1:W-:Y:S01]  /*c0f0*/  @P0 LDGSTS.E.BYPASS.LTC128B.128 [R199+0x7100], [R158.64], !P3 ;  /* 0x071000009ec70fae */ /* 0x0003e2000d901d50 */
[----:B------:R-:W-:Y:S01]  /*c100*/  @P0 IADD3.X R152, R212, UR6, RZ, P4, !PT ;  /* 0x00000006d4980c10 */ /* 0x000fe2000a7fe4ff */
[----:B------:R-:W-:Y:S01]  /*c110*/  USHF.L.U32 UR6, UR13, 0x6, URZ ;  /* 0x000000060d067899 */ /* 0x000fe2000800063f */
[C---:B------:R-:W-:Y:S01]  /*c120*/  @P0 LEA R154, P4, R153.reuse, c[0x0][0x1c8], 0x1 ;  /* 0x00007200999a0a11 */ /* 0x040fe200078808ff */
[----:B------:R-:W-:Y:S01]  /*c130*/  HMMA.16816.F32.BF16 R32, R136, R142, R32 ;  /* 0x0000008e8820723c */ /* 0x000fe20000041820 */
[----:B------:R1:W-:Y:S02]  /*c140*/  @P0 LDGSTS.E.BYPASS.LTC128B.128 [R199+0x9100], [R156.64], !P2 ;  /* 0x091000009cc70fae */ /* 0x0003e4000d101d50 */
[----:B------:R-:W-:Y:S01]  /*c150*/  @P0 LEA.HI.X R155, R153, c[0x0][0x1cc], R152, 0x1, P4 ;  /* 0x00007300999b0a11 */ /* 0x000fe200020f0c98 */
[----:B------:R-:W-:Y:S02]  /*c160*/  IMAD.U32 R134, RZ, RZ, UR6 ;  /* 0x00000006ff867e24 */ /* 0x000fe4000f8e00ff */
[----:B------:R-:W2:Y:S03]  /*c170*/  SHFL.IDX PT, R132, R0, RZ, 0x1c1f ;  /* 0x001c1fff00847589 */ /* 0x000ea600000e0000 */
[----:B------:R-:W-:Y:S02]  /*c180*/  IADD3 R133, -R205, 0x1, -R134 ;  /* 0x00000001cd857810 */ /* 0x000fe40007ffe986 */
[----:B------:R1:W-:Y:S01]  /*c190*/  @P0 LDGSTS.E.BYPASS.LTC128B.128 [R199+0xb100], [R154.64], !P1 ;  /* 0x0b1000009ac70fae */ /* 0x0003e2000c901d50 */
[----:B------:R-:W-:Y:S02]  /*c1a0*/  PLOP3.LUT P0, PT, PT, PT, UP1, 0x40, 0x0 ;  /* 0x000000000000781c */ /* 0x000fe40003f0e818 */
[----:B------:R-:W-:Y:S02]  /*c1b0*/  IADD3 R133, R133, c[0x0][0x1d0], RZ ;  /* 0x0000740085857a10 */ /* 0x000fe40007ffe0ff */
[----:B------:R-:W0:Y:S02]  /*c1c0*/  LDGDEPBAR ;  /* 0x00000000000079af */ /* 0x000e240000000000 */
[----:B------:R-:W-:Y:S04]  /*c1d0*/  IADD3 R133, R133, -c[0x0][0x168], RZ ;  /* 0x80005a0085857a10 */ /* 0x000fe80007ffe0ff */
[C---:B------:R-:W-:Y:S02]  /*c1e0*/  IADD3 R135, R133.reuse, c[0x0][0x328], RZ ;  /* 0x0000ca0085877a10 */ /* 0x040fe40007ffe0ff */
[----:B------:R-:W-:Y:S03]  /*c1f0*/  IADD3 R133, R133, UR14, RZ ;  /* 0x0000000e85857c10 */ /* 0x000fe6000fffe0ff */
[--C-:B--2---:R-:W-:Y:S02]  /*c200*/  IMAD.IADD R139, R135, 0x1, R132.reuse ;  /* 0x00000001878b7824 */ /* 0x104fe400078e0284 */
        /* <DEDUP_REMOVED lines=16> */
.L_x_380:
[----:B------:R-:W-:Y:S04]  /*c310*/  MOV R132, c[0x0][0x32c] ;  /* 0x0000cb0000847a02 */ /* 0x000fe80000000f00 */
[----:B------:R-:W-:Y:S11]  /*c320*/  ISETP.NE.AND P0, PT, R132, 0x1, PT ;  /* 0x000000018400780c */ /* 0x000ff60003f05270 */
[----:B------:R-:W-:Y:S02]  /*c330*/  @!UPT UIADD3 URZ, URZ, URZ, URZ ;  /* 0x0000003f3f3ff290 */ /* 0x000fe4000fffe03f */
[----:B------:R-:W-:Y:S05]  /*c340*/  @P0 IMAD.HI.U32 R132, R141, c[0x0][0x330], RZ ;  /* 0x0000cc008d840a27 */ /* 0x000fea00078e00ff */
[----:B------:R-:W-:Y:S02]  /*c350*/  @P0 SHF.R.U32.HI R141, RZ, c[0x0][0x334], R132 ;  /* 0x0000cd00ff8d0a19 */ /* 0x000fe40000011684 */
.L_x_381:
[----:B------:R-:W-:Y:S05]  /*c360*/  BSYNC B0 ;  /* 0x0000000000007941 */ /* 0x000fea0003800000 */
.L_x_379:
[----:B------:R-:W-:Y:S04]  /*c370*/  IMAD.MOV.U32 R132, RZ, RZ, c[0x0][0x32c] ;  /* 0x0000cb00ff847624 */ /* 0x000fe800078e00ff */
[----:B------:R-:W-:Y:S04]  /*c380*/  IMAD R132, R141, R132, -UR6 ;  /* 0x800000068d847e24 */ /* 0x000fe8000f8e0284 */
[----:B------:R-:W-:Y:S05]  /*c390*/  IMAD.IADD R134, R132, 0x1, -R205 ;  /* 0x0000000184867824 */ /* 0x000fea00078e0acd */
[----:B------:R-:W-:Y:S02]  /*c3a0*/  IADD3 R132, R134, c[0x0][0x32c], RZ ;  /* 0x0000cb0086847a10 */ /* 0x000fe40007ffe0ff */
[----:B------:R-:W-:Y:S02]  /*c3b0*/  IMNMX R137, R137, R134, !PT ;  /* 0x0000008689897217 */ /* 0x000fe40007800200 */
[----:B------:R-:W-:Y:S02]  /*c3c0*/  IMNMX R139, R139, R132, PT ;  /* 0x000000848b8b7217 */ /* 0x000fe40003800200 */
.L_x_378:
[----:B------:R-:W-:Y:S06]  /*c3d0*/  UISETP.GT.AND UP0, UPT, UR13, -0x1, UPT ;  /* 0xffffffff0d00788c */ /* 0x000fec000bf04270 */
[----:B------:R-:W-:Y:S04]  /*c3e0*/  PLOP3.LUT P0, PT, PT, PT, UP0, 0x80, 0x0 ;  /* 0x000000000000781c */ /* 0x000fe80003f0f008 */
[C---:B------:R-:W-:Y:S02]  /*c3f0*/  ISETP.GT.AND P4, PT, R137.reuse, 0x1, P0 ;  /* 0x000000018900780c */ /* 0x040fe40000784270 */
[----:B------:R-:W-:Y:S02]  /*c400*/  ISETP.GT.AND P5, PT, R137, RZ, P0 ;  /* 0x000000ff8900720c */ /* 0x000fe400007a4270 */
[C---:B------:R-:W-:Y:S02]  /*c410*/  ISETP.LT.OR P4, PT, R139.reuse, 0x2, P4 ;  /* 0x000000028b00780c */ /* 0x040fe40002781670 */
[----:B------:R-:W-:Y:S02]  /*c420*/  ISETP.LT.OR P5, PT, R139, 0x1, P5 ;  /* 0x000000018b00780c */ /* 0x000fe40002fa1670 */
[----:B-1----:R-:W-:Y:S02]  /*c430*/  FSEL R150, R5, -INF , !P4 ;  /* 0xff80000005967808 */ /* 0x002fe40006000000 */
[C---:B------:R-:W-:Y:S02]  /*c440*/  ISETP.GT.AND P4, PT, R137.reuse, 0x10, P0 ;  /* 0x000000108900780c */ /* 0x040fe40000784270 */
[----:B------:R-:W-:Y:S02]  /*c450*/  ISETP.GT.AND P6, PT, R137, 0x8, P0 ;  /* 0x000000088900780c */ /* 0x000fe400007c4270 */
[----:B------:R-:W-:Y:S02]  /*c460*/  ISETP.LT.OR P4, PT, R139, 0x11, P4 ;  /* 0x000000118b00780c */ /* 0x000fe40002781670 */
[----:B------:R-:W-:Y:S02]  /*c470*/  FSEL R148, R4, -INF , !P5 ;  /* 0xff80000004947808 */ /* 0x000fe40006800000 */
[C---:B------:R-:W-:Y:S02]  /*c480*/  ISETP.GT.AND P5, PT, R137.reuse, 0x9, P0 ;  /* 0x000000098900780c */ /* 0x040fe400007a4270 */
[----:B------:R-:W-:Y:S02]  /*c490*/  FSEL R138, R12, -INF , !P4 ;  /* 0xff8000000c8a7808 */ /* 0x000fe40006000000 */
[----:B------:R-:W-:Y:S01]  /*c4a0*/  ISETP.GT.AND P4, PT, R137, 0x19, P0 ;  /* 0x000000198900780c */ /* 0x000fe20000784270 */
[----:B------:R-:W1:Y:S01]  /*c4b0*/  SHFL.IDX PT, R12, R0, 0x1, 0x1c1f ;  /* 0x003c1f00000c7f89 */ /* 0x000e6200000e0000 */
        /* <DEDUP_REMOVED lines=8> */
[----:B------:R-:W-:Y:S02]  /*c540*/  ISETP.GT.AND P4, PT, R137, 0x28, P0 ;  /* 0x000000288900780c */ /* 0x000fe40000784270 */
[C---:B------:R-:W-:Y:S02]  /*c550*/  ISETP.LT.OR P6, PT, R139.reuse, 0x12, P6 ;  /* 0x000000128b00780c */ /* 0x040fe400037c1670 */
[C---:B------:R-:W-:Y:S02]  /*c560*/  ISETP.LT.OR P5, PT, R139.reuse, 0x19, P5 ;  /* 0x000000198b00780c */ /* 0x040fe40002fa1670 */
[----:B------:R-:W-:Y:S01]  /*c570*/  ISETP.LT.OR P4, PT, R139, 0x29, P4 ;  /* 0x000000298b00780c */ /* 0x000fe20002781670 */
[--C-:B-1----:R-:W-:Y:S01]  /*c580*/  IMAD.IADD R0, R135, 0x1, R12.reuse ;  /* 0x0000000187007824 */ /* 0x102fe200078e020c */
[----:B------:R-:W-:Y:S01]  /*c590*/  FSEL R136, R13, -INF , !P6 ;  /* 0xff8000000d887808 */ /* 0x000fe20007000000 */
[----:B------:R-:W-:Y:S01]  /*c5a0*/  IMAD.IADD R4, R133, 0x1, R12 ;  /* 0x0000000185047824 */ /* 0x000fe200078e020c */
        /* <DEDUP_REMOVED lines=39> */
.L_x_384:
[----:B------:R-:W-:Y:S04]  /*c820*/  MOV R5, c[0x0][0x32c] ;  /* 0x0000cb0000057a02 */ /* 0x000fe80000000f00 */
[----:B------:R-:W-:Y:S11]  /*c830*/  ISETP.NE.AND P4, PT, R5, 0x1, PT ;  /* 0x000000010500780c */ /* 0x000ff60003f85270 */
[----:B------:R-:W-:Y:S02]  /*c840*/  @!UPT UIADD3 URZ, URZ, URZ, URZ ;  /* 0x0000003f3f3ff290 */ /* 0x000fe4000fffe03f */
[----:B------:R-:W-:Y:S05]  /*c850*/  @P4 IMAD.HI.U32 R5, R12, c[0x0][0x330], RZ ;  /* 0x0000cc000c054a27 */ /* 0x000fea00078e00ff */
[----:B------:R-:W-:Y:S02]  /*c860*/  @P4 SHF.R.U32.HI R12, RZ, c[0x0][0x334], R5 ;  /* 0x0000cd00ff0c4a19 */ /* 0x000fe40000011605 */
.L_x_385:
[----:B------:R-:W-:Y:S05]  /*c870*/  BSYNC B0 ;  /* 0x0000000000007941 */ /* 0x000fea0003800000 */
.L_x_383:
[----:B------:R-:W-:Y:S04]  /*c880*/  IMAD.MOV.U32 R5, RZ, RZ, c[0x0][0x32c] ;  /* 0x0000cb00ff057624 */ /* 0x000fe800078e00ff */
[----:B------:R-:W-:Y:S04]  /*c890*/  IMAD R12, R12, R5, -UR6 ;  /* 0x800000060c0c7e24 */ /* 0x000fe8000f8e0205 */
[----:B------:R-:W-:Y:S05]  /*c8a0*/  IMAD.IADD R9, R12, 0x1, -R205 ;  /* 0x000000010c097824 */ /* 0x000fea00078e0acd */
[----:B------:R-:W-:Y:S02]  /*c8b0*/  IADD3 R5, R9, c[0x0][0x32c], RZ ;  /* 0x0000cb0009057a10 */ /* 0x000fe40007ffe0ff */
[----:B------:R-:W-:Y:S02]  /*c8c0*/  IMNMX R4, R4, R9, !PT ;  /* 0x0000000904047217 */ /* 0x000fe40007800200 */
[----:B------:R-:W-:Y:S02]  /*c8d0*/  IMNMX R0, R0, R5, PT ;  /* 0x0000000500007217 */ /* 0x000fe40003800200 */
.L_x_382:
        /* <DEDUP_REMOVED lines=9> */
[----:B------:R-:W-:Y:S02]  /*c970*/  FSEL R21, R6, -INF , !P6 ;  /* 0xff80000006157808 */ /* 0x000fe40007000000 */
[----:B------:R-:W-:Y:S02]  /*c980*/  FMNMX.FTZ R5, R138, R5, !PT ;  /* 0x000000058a057209 */ /* 0x000fe40007810000 */
[----:B------:R-:W-:Y:S02]  /*c990*/  ISETP.LT.OR P5, PT, R0, 0x2, P5 ;  /* 0x000000020000780c */ /* 0x000fe40002fa1670 */
[----:B------:R-:W-:Y:S02]  /*c9a0*/  FMNMX.FTZ R5, R136, R5, !PT ;  /* 0x0000000588057209 */ /* 0x000fe40007810000 */
[----:B------:R-:W-:Y:S02]  /*c9b0*/  ISETP.GT.AND P4, PT, R4, 0x8, P0 ;  /* 0x000000080400780c */ /* 0x000fe40000784270 */
[----:B------:R-:W-:Y:S02]  /*c9c0*/  FMNMX.FTZ R5, R134, R5, !PT ;  /* 0x0000000586057209 */ /* 0x000fe40007810000 */
[----:B------:R-:W-:Y:S02]  /*c9d0*/  FMNMX.FTZ R6, R21, R2, !PT ;  /* 0x0000000215067209 */ /* 0x000fe40007810000 */
[----:B------:R-:W-:Y:S02]  /*c9e0*/  FMNMX.FTZ R5, R132, R5, !PT ;  /* 0x0000000584057209 */ /* 0x000fe40007810000 */
[----:B------:R-:W-:Y:S02]  /*c9f0*/  ISETP.GT.AND P6, PT, R4, 0x9, P0 ;  /* 0x000000090400780c */ /* 0x000fe400007c4270 */
[----:B------:R-:W-:Y:S02]  /*ca00*/  ISETP.LT.OR P4, PT, R0, 0x9, P4 ;  /* 0x000000090000780c */ /* 0x000fe40002781670 */
[----:B------:R-:W-:Y:S02]  /*ca10*/  FSEL R17, R7, -INF , !P5 ;  /* 0xff80000007117808 */ /* 0x000fe40006800000 */
[----:B------:R-:W-:Y:S02]  /*ca20*/  FMNMX.FTZ R5, R168, R5, !PT ;  /* 0x00000005a8057209 */ /* 0x000fe40007810000 */
[----:B------:R-:W-:Y:S02]  /*ca30*/  ISETP.GT.AND P5, PT, R4, 0x10, P0 ;  /* 0x000000100400780c */ /* 0x000fe400007a4270 */
[----:B------:R-:W-:Y:S02]  /*ca40*/  ISETP.LT.OR P6, PT, R0, 0xa, P6 ;  /* 0x0000000a0000780c */ /* 0x000fe400037c1670 */
[----:B------:R-:W-:Y:S02]  /*ca50*/  FSEL R9, R10, -INF , !P4 ;  /* 0xff8000000a097808 */ /* 0x000fe40006000000 */
[----:B------:R-:W-:Y:S02]  /*ca60*/  ISETP.GT.AND P4, PT, R4, 0x11, P0 ;  /* 0x000000110400780c */ /* 0x000fe40000784270 */
[----:B------:R-:W-:Y:S02]  /*ca70*/  FMNMX.FTZ R5, R166, R5, !PT ;  /* 0x00000005a6057209 */ /* 0x000fe40007810000 */
        /* <DEDUP_REMOVED lines=8> */
[----:B------:R-:W-:Y:S02]  /*cb00*/  FMNMX.FTZ R10, R162, R5, !PT ;  /* 0x00000005a20a7209 */ /* 0x000fe40007810000 */
[C---:B------:R-:W-:Y:S02]  /*cb10*/  ISETP.GT.AND P5, PT, R4.reuse, 0x18, P0 ;  /* 0x000000180400780c */ /* 0x040fe400007a4270 */
[----:B------:R-:W-:Y:S02]  /*cb20*/  ISETP.GT.AND P4, PT, R4, 0x19, P0 ;  /* 0x000000190400780c */ /* 0x000fe40000784270 */
[----:B------:R-:W-:Y:S02]  /*cb30*/  FMNMX.FTZ R6, R11, R6, !PT ;  /* 0x000000060b067209 */ /* 0x000fe40007810000 */
[----:B------:R-:W-:Y:S02]  /*cb40*/  FMNMX.FTZ R5, R147, R10, !PT ;  /* 0x0000000a93057209 */ /* 0x000fe40007810000 */
[----:B------:R-:W-:Y:S02]  /*cb50*/  FMNMX.FTZ R10, R137, R6, !PT ;  /* 0x00000006890a7209 */ /* 0x000fe40007810000 */
[C---:B------:R-:W-:Y:S02]  /*cb60*/  ISETP.LT.OR P5, PT, R0.reuse, 0x19, P5 ;  /* 0x000000190000780c */ /* 0x040fe40002fa1670 */
[----:B------:R-:W-:Y:S02]  /*cb70*/  ISETP.LT.OR P4, PT, R0, 0x1a, P4 ;  /* 0x0000001a0000780c */ /* 0x000fe40002781670 */
[----:B------:R-:W-:Y:S02]  /*cb80*/  FSEL R33, R18, -INF , !P5 ;  /* 0xff80000012217808 */ /* 0x000fe40006800000 */
[----:B------:R-:W-:Y:S02]  /*cb90*/  FSEL R133, R19, -INF , !P4 ;  /* 0xff80000013857808 */ /* 0x000fe40006000000 */
[----:B------:R-:W-:Y:S02]  /*cba0*/  FMNMX.FTZ R10, R135, R10, !PT ;  /* 0x0000000a870a7209 */ /* 0x000fe40007810000 */
[C---:B------:R-:W-:Y:S02]  /*cbb0*/  ISETP.GT.AND P4, PT, R4.reuse, 0x20, P0 ;  /* 0x000000200400780c */ /* 0x040fe40000784270 */
[----:B------:R-:W-:Y:S02]  /*cbc0*/  FMNMX.FTZ R10, R33, R10, !PT ;  /* 0x0000000a210a7209 */ /* 0x000fe40007810000 */
[----:B------:R-:W-:Y:S02]  /*cbd0*/  ISETP.GT.AND P6, PT, R4, 0x21, P0 ;  /* 0x000000210400780c */ /* 0x000fe400007c4270 */
[----:B------:R-:W-:Y:S02]  /*cbe0*/  ISETP.LT.OR P4, PT, R0, 0x21, P4 ;  /* 0x000000210000780c */ /* 0x000fe40002781670 */
[----:B------:R-:W-:Y:S02]  /*cbf0*/  FMNMX.FTZ R10, R133, R10, !PT ;  /* 0x0000000a850a7209 */ /* 0x000fe40007810000 */
[----:B------:R-:W-:Y:S02]  /*cc00*/  FSEL R171, R22, -INF , !P4 ;  /* 0xff80000016ab7808 */ /* 0x000fe40006000000 */
[----:B------:R-:W-:Y:S02]  /*cc10*/  ISETP.GT.AND P5, PT, R4, 0x28, P0 ;  /* 0x000000280400780c */ /* 0x000fe400007a4270 */
[----:B------:R-:W-:Y:S02]  /*cc20*/  ISETP.LT.OR P6, PT, R0, 0x22, P6 ;  /* 0x000000220000780c */ /* 0x000fe400037c1670 */
[----:B------:R-:W-:Y:S02]  /*cc30*/  ISETP.GT.AND P4, PT, R4, 0x29, P0 ;  /* 0x000000290400780c */ /* 0x000fe40000784270 */
[----:B------:R-:W-:Y:S02]  /*cc40*/  FSEL R169, R23, -INF , !P6 ;  /* 0xff80000017a97808 */ /* 0x000fe40007000000 */
[----:B------:R-:W-:Y:S02]  /*cc50*/  ISETP.LT.OR P5, PT, R0, 0x29, P5 ;  /* 0x000000290000780c */ /* 0x000fe40002fa1670 */
[----:B------:R-:W-:Y:S02]  /*cc60*/  FMNMX.FTZ R10, R171, R10, !PT ;  /* 0x0000000aab0a7209 */ /* 0x000fe40007810000 */
[----:B------:R-:W-:Y:S02]  /*cc70*/  FSEL R167, R26, -INF , !P5 ;  /* 0xff8000001aa77808 */ /* 0x000fe40006800000 */
[----:B------:R-:W-:Y:S02]  /*cc80*/  ISETP.LT.OR P4, PT, R0, 0x2a, P4 ;  /* 0x0000002a0000780c */ /* 0x000fe40002781670 */
[C---:B------:R-:W-:Y:S02]  /*cc90*/  ISETP.GT.AND P6, PT, R4.reuse, 0x30, P0 ;  /* 0x000000300400780c */ /* 0x040fe400007c4270 */
[----:B------:R-:W-:Y:S02]  /*cca0*/  FMNMX.FTZ R10, R169, R10, !PT ;  /* 0x0000000aa90a7209 */ /* 0x000fe40007810000 */
[----:B------:R-:W-:Y:S02]  /*ccb0*/  FSEL R165, R27, -INF , !P4 ;  /* 0xff8000001ba57808 */ /* 0x000fe40006000000 */
[----:B------:R-:W-:Y:S01]  /*ccc0*/  ISETP.GT.AND P5, PT, R4, 0x31, P0 ;  /* 0x000000310400780c */ /* 0x000fe200007a4270 */
[----:B------:R-:W-:Y:S01]  /*ccd0*/  LDSM.16.MT88.4 R24, [R190+0x100] ;  /* 0x00010000be18783b */ /* 0x000fe20000004200 */
[----:B------:R-:W-:Y:S02]  /*cce0*/  ISETP.LT.OR P6, PT, R0, 0x31, P6 ;  /* 0x000000310000780c */ /* 0x000fe400037c1670 */
[----:B------:R-:W-:Y:S02]  /*ccf0*/  FMNMX.FTZ R10, R167, R10, !PT ;  /* 0x0000000aa70a7209 */ /* 0x000fe40007810000 */
[----:B------:R-:W-:Y:S02]  /*cd00*/  FMNMX.FTZ R5, R146, R5, !PT ;  /* 0x0000000592057209 */ /* 0x000fe40007810000 */
[----:B------:R-:W-:Y:S02]  /*cd10*/  FSEL R145, R30, -INF , !P6 ;  /* 0xff8000001e917808 */ /* 0x000fe40007000000 */
[----:B------:R-:W-:Y:S02]  /*cd20*/  ISETP.GT.AND P4, PT, R4, 0x38, P0 ;  /* 0x000000380400780c */ /* 0x000fe40000784270 */
[----:B------:R-:W-:Y:S02]  /*cd30*/  ISETP.LT.OR P5, PT, R0, 0x32, P5 ;  /* 0x000000320000780c */ /* 0x000fe40002fa1670 */
[----:B------:R-:W-:Y:S02]  /*cd40*/  FMNMX.FTZ R10, R165, R10, !PT ;  /* 0x0000000aa50a7209 */ /* 0x000fe40007810000 */
[----:B------:R-:W-:Y:S02]  /*cd50*/  FMNMX.FTZ R5, R144, R5, !PT ;  /* 0x0000000590057209 */ /* 0x000fe40007810000 */
[----:B------:R-:W-:Y:S02]  /*cd60*/  FSEL R143, R31, -INF , !P5 ;  /* 0xff8000001f8f7808 */ /* 0x000fe40006800000 */
[----:B------:R-:W-:Y:S01]  /*cd70*/  ISETP.GT.AND P0, PT, R4, 0x39, P0 ;  /* 0x000000390400780c */ /* 0x000fe20000704270 */
[----:B------:R-:W-:Y:S01]  /*cd80*/  LDSM.16.MT88.4 R28, [R189+0x100] ;  /* 0x00010000bd1c783b */ /* 0x000fe20000004200 */
[----:B------:R-:W-:Y:S02]  /*cd90*/  FMNMX.FTZ R4, R145, R10, !PT ;  /* 0x0000000a91047209 */ /* 0x000fe40007810000 */
[----:B------:R-:W-:Y:S02]  /*cda0*/  ISETP.LT.OR P4, PT, R0, 0x39, P4 ;  /* 0x000000390000780c */ /* 0x000fe40002781670 */
[----:B------:R-:W-:Y:S02]  /*cdb0*/  FMNMX.FTZ R6, R142, R5, !PT ;  /* 0x000000058e067209 */ /* 0x000fe40007810000 */
[----:B------:R-:W-:Y:S02]  /*cdc0*/  FSEL R141, R34, -INF , !P4 ;  /* 0xff800000228d7808 */ /* 0x000fe40006000000 */
[----:B------:R-:W-:Y:S01]  /*cdd0*/  ISETP.LT.OR P0, PT, R0, 0x3a, P0 ;  /* 0x0000003a0000780c */ /* 0x000fe20000701670 */
[----:B------:R-:W1:Y:S01]  /*cde0*/  SHFL.BFLY PT, R5, R6, 0x2, 0x1f ;  /* 0x0c401f0006057f89 */ /* 0x000e6200000e0000 */
[----:B------:R-:W-:Y:S02]  /*cdf0*/  FMNMX.FTZ R0, R143, R4, !PT ;  /* 0x000000048f007209 */ /* 0x000fe40007810000 */
[----:B------:R-:W-:Y:S02]  /*ce00*/  FSEL R13, R35, -INF , !P0 ;  /* 0xff800000230d7808 */ /* 0x000fe40004000000 */
[----:B------:R-:W-:Y:S04]  /*ce10*/  FMNMX.FTZ R0, R141, R0, !PT ;  /* 0x000000008d007209 */ /* 0x000fe80007810000 */
[----:B------:R-:W-:Y:S05]  /*ce20*/  FMNMX.FTZ R7, R13, R0, !PT ;  /* 0x000000000d077209 */ /* 0x000fea0007810000 */
[----:B------:R-:W2:Y:S01]  /*ce30*/  SHFL.BFLY PT, R4, R7, 0x2, 0x1f ;  /* 0x0c401f0007047f89 */ /* 0x000ea200000e0000 */
[----:B-1----:R-:W-:Y:S07]  /*ce40*/  FMNMX.FTZ R6, R6, R5, !PT ;  /* 0x0000000506067209 */ /* 0x002fee0007810000 */
[----:B------:R-:W1:Y:S01]  /*ce50*/  SHFL.BFLY PT, R15, R6, 0x1, 0x1f ;  /* 0x0c201f00060f7f89 */ /* 0x000e6200000e0000 */
[----:B--2---:R-:W-:Y:S07]  /*ce60*/  FMNMX.FTZ R5, R7, R4, !PT ;  /* 0x0000000407057209 */ /* 0x004fee0007810000 */
[----:B------:R-:W2:Y:S01]  /*ce70*/  SHFL.BFLY PT, R12, R5, 0x1, 0x1f ;  /* 0x0c201f00050c7f89 */ /* 0x000ea200000e0000 */
[----:B-1----:R-:W-:Y:S04]  /*ce80*/  FMNMX.FTZ R0, R6, R15, !PT ;  /* 0x0000000f06007209 */ /* 0x002fe80007810000 */
[C---:B------:R-:W-:Y:S01]  /*ce90*/  FSETP.NEU.FTZ.AND P0, PT, R0.reuse, -INF , PT ;  /* 0xff8000000000780b */ /* 0x040fe20003f1d000 */
[C---:B------:R-:W-:Y:S03]  /*cea0*/  FMUL.FTZ R155, R0.reuse, c[0x0][0x2d0] ;  /* 0x0000b400009b7a20 */ /* 0x040fe60000410000 */
[----:B------:R-:W-:Y:S02]  /*ceb0*/  FSEL R4, R0, RZ, P0 ;  /* 0x000000ff00047208 */ /* 0x000fe40000000000 */
[----:B------:R-:W-:Y:S03]  /*cec0*/  FSEL R155, R155, RZ, P0 ;  /* 0x000000ff9b9b7208 */ /* 0x000fe60000000000 */
[----:B------:R-:W-:Y:S01]  /*ced0*/  FADD.FTZ R3, -R4, R3 ;  /* 0x0000000304037221 */ /* 0x000fe20000010100 */
[----:B--2---:R-:W-:Y:S01]  /*cee0*/  FMNMX.FTZ R12, R5, R12, !PT ;  /* 0x0000000c050c7209 */ /* 0x004fe20007810000 */
[--C-:B------:R-:W-:Y:S02]  /*cef0*/  FFMA.FTZ R14, R140, c[0x0][0x2d0], -R155.reuse ;  /* 0x0000b4008c0e7a23 */ /* 0x100fe4000001089b */
[--C-:B------:R-:W-:Y:S01]  /*cf00*/  FFMA.FTZ R148, R148, c[0x0][0x2d0], -R155.reuse ;  /* 0x0000b40094947a23 */ /* 0x100fe2000001089b */
[C---:B------:R-:W-:Y:S01]  /*cf10*/  FSETP.NEU.FTZ.AND P0, PT, R12.reuse, -INF , PT ;  /* 0xff8000000c00780b */ /* 0x040fe20003f1d000 */
[----:B------:R-:W-:Y:S02]  /*cf20*/  FMUL.FTZ R140, R12, c[0x0][0x2d0] ;  /* 0x0000b4000c8c7a20 */ /* 0x000fe40000410000 */
[--C-:B------:R-:W-:Y:S01]  /*cf30*/  FFMA.FTZ R15, R150, c[0x0][0x2d0], -R155.reuse ;  /* 0x0000b400960f7a23 */ /* 0x100fe2000001089b */
[----:B------:R-:W-:Y:S01]  /*cf40*/  FSEL R5, R12, RZ, P0 ;  /* 0x000000ff0c057208 */ /* 0x000fe20000000000 */
[--C-:B------:R-:W-:Y:S01]  /*cf50*/  FFMA.FTZ R149, R8, c[0x0][0x2d0], -R155.reuse ;  /* 0x0000b40008957a23 */ /* 0x100fe2000001089b */
[----:B------:R-:W-:Y:S01]  /*cf60*/  FSEL R140, R140, RZ, P0 ;  /* 0x000000ff8c8c7208 */ /* 0x000fe20000000000 */
[----:B------:R-:W-:Y:S01]  /*cf70*/  FMUL.FTZ R6, R3, c[0x0][0x2d0] ;  /* 0x0000b40003067a20 */ /* 0x000fe20000410000 */
[----:B------:R-:W-:Y:S01]  /*cf80*/  MUFU.EX2 R148, R148 ;  /* 0x0000009400947308 */ /* 0x000fe20000000800 */
[----:B------:R-:W-:Y:S01]  /*cf90*/  FADD.FTZ R5, -R5, R2 ;  /* 0x0000000205057221 */ /* 0x000fe20000010100 */
[----:B------:R-:W-:Y:S01]  /*cfa0*/  PLOP3.LUT P0, PT, PT, PT, UP0, 0x80, 0x0 ;  /* 0x000000000000781c */ /* 0x000fe20003f0f008 */
[--C-:B------:R-:W-:Y:S02]  /*cfb0*/  FFMA.FTZ R153, R21, c[0x0][0x2d0], -R140.reuse ;  /* 0x0000b40015997a23 */ /* 0x100fe4000001088c */
[----:B------:R-:W1:Y:S01]  /*cfc0*/  LDSM.16.MT88.4 R20, [R195+0x100] ;  /* 0x00010000c314783b */ /* 0x000e620000004200 */
[--C-:B------:R-:W-:Y:S02]  /*cfd0*/  FFMA.FTZ R152, R17, c[0x0][0x2d0], -R140.reuse ;  /* 0x0000b40011987a23 */ /* 0x100fe4000001088c */
[--C-:B------:R-:W-:Y:S02]  /*cfe0*/  FFMA.FTZ R151, R9, c[0x0][0x2d0], -R140.reuse ;  /* 0x0000b40009977a23 */ /* 0x100fe4000001088c */
[--C-:B------:R-:W-:Y:S01]  /*cff0*/  FFMA.FTZ R150, R11, c[0x0][0x2d0], -R140.reuse ;  /* 0x0000b4000b967a23 */ /* 0x100fe2000001088c */
[----:B------:R-:W2:Y:S01]  /*d000*/  MUFU.EX2 R3, R6 ;  /* 0x0000000600037308 */ /* 0x000ea20000000800 */
[----:B------:R-:W-:Y:S02]  /*d010*/  FMUL.FTZ R2, R5, c[0x0][0x2d0] ;  /* 0x0000b40005027a20 */ /* 0x000fe40000410000 */
[--C-:B------:R-:W-:Y:S02]  /*d020*/  FFMA.FTZ R154, R138, c[0x0][0x2d0], -R155.reuse ;  /* 0x0000b4008a9a7a23 */ /* 0x100fe4000001089b */
[--C-:B------:R-:W-:Y:S02]  /*d030*/  FFMA.FTZ R157, R136, c[0x0][0x2d0], -R155.reuse ;  /* 0x0000b400889d7a23 */ /* 0x100fe4000001089b */
[--C-:B------:R-:W-:Y:S02]  /*d040*/  FFMA.FTZ R156, R134, c[0x0][0x2d0], -R155.reuse ;  /* 0x0000b400869c7a23 */ /* 0x100fe4000001089b */
[--C-:B------:R-:W-:Y:S01]  /*d050*/  FFMA.FTZ R159, R132, c[0x0][0x2d0], -R155.reuse ;  /* 0x0000b400849f7a23 */ /* 0x100fe2000001089b */
[----:B------:R-:W3:Y:S01]  /*d060*/  MUFU.EX2 R2, R2 ;  /* 0x0000000200027308 */ /* 0x000ee20000000800 */
[--C-:B------:R-:W-:Y:S02]  /*d070*/  FFMA.FTZ R158, R137, c[0x0][0x2d0], -R140.reuse ;  /* 0x0000b400899e7a23 */ /* 0x100fe4000001088c */
[----:B------:R-:W-:Y:S01]  /*d080*/  LDSM.16.MT88.4 R136, [R189+0x2900] ;  /* 0x00290000bd88783b */ /* 0x000fe20000004200 */
[--C-:B------:R-:W-:Y:S02]  /*d090*/  FFMA.FTZ R161, R135, c[0x0][0x2d0], -R140.reuse ;  /* 0x0000b40087a17a23 */ /* 0x100fe4000001088c */
[--C-:B------:R-:W-:Y:S02]  /*d0a0*/  FFMA.FTZ R160, R33, c[0x0][0x2d0], -R140.reuse ;  /* 0x0000b40021a07a23 */ /* 0x100fe4000001088c */
[--C-:B------:R-:W-:Y:S02]  /*d0b0*/  FFMA.FTZ R163, R133, c[0x0][0x2d0], -R140.reuse ;  /* 0x0000b40085a37a23 */ /* 0x100fe4000001088c */
[----:B------:R-:W4:Y:S01]  /*d0c0*/  MUFU.EX2 R15, R15 ;  /* 0x0000000f000f7308 */ /* 0x000f220000000800 */
[----:B------:R-:W-:Y:S01]  /*d0d0*/  LDSM.16.MT88.4 R32, [R190+0x900] ;  /* 0x00090000be20783b */ /* 0x000fe20000004200 */
[--C-:B------:R-:W-:Y:S02]  /*d0e0*/  FFMA.FTZ R170, R146, c[0x0][0x2d0], -R155.reuse ;  /* 0x0000b40092aa7a23 */ /* 0x100fe4000001089b */
[C---:B--2---:R-:W-:Y:S02]  /*d0f0*/  FMUL.FTZ R4, R3.reuse, R128 ;  /* 0x0000008003047220 */ /* 0x044fe40000410000 */
[C---:B------:R-:W-:Y:S02]  /*d100*/  FMUL.FTZ R5, R3.reuse, R129 ;  /* 0x0000008103057220 */ /* 0x040fe40000410000 */
[C---:B------:R-:W-:Y:S01]  /*d110*/  FMUL.FTZ R8, R3.reuse, R124 ;  /* 0x0000007c03087220 */ /* 0x040fe20000410000 */
[----:B------:R-:W-:Y:S01]  /*d120*/  LDSM.16.MT88.4 R132, [R190+0x2900] ;  /* 0x00290000be84783b */ /* 0x000fe20000004200 */
[----:B------:R-:W-:Y:S01]  /*d130*/  MUFU.EX2 R14, R14 ;  /* 0x0000000e000e7308 */ /* 0x000fe20000000800 */
[C---:B------:R-:W-:Y:S02]  /*d140*/  FMUL.FTZ R9, R3.reuse, R125 ;  /* 0x0000007d03097220 */ /* 0x040fe40000410000 */
[C---:B------:R-:W-:Y:S02]  /*d150*/  FMUL.FTZ R100, R3.reuse, R100 ;  /* 0x0000006403647220 */ /* 0x040fe40000410000 */
[C---:B---3--:R-:W-:Y:S02]  /*d160*/  FMUL.FTZ R6, R2.reuse, R130 ;  /* 0x0000008202067220 */ /* 0x048fe40000410000 */
[C---:B------:R-:W-:Y:S02]  /*d170*/  FMUL.FTZ R7, R2.reuse, R131 ;  /* 0x0000008302077220 */ /* 0x040fe40000410000 */
[C---:B------:R-:W-:Y:S01]  /*d180*/  FMUL.FTZ R10, R2.reuse, R126 ;  /* 0x0000007e020a7220 */ /* 0x040fe20000410000 */
[----:B------:R-:W2:Y:S01]  /*d190*/  MUFU.EX2 R149, R149 ;  /* 0x0000009500957308 */ /* 0x000ea20000000800 */
[C---:B------:R-:W-:Y:S01]  /*d1a0*/  FMUL.FTZ R11, R2.reuse, R127 ;  /* 0x0000007f020b7220 */ /* 0x040fe20000410000 */
[----:B------:R-:W-:Y:S01]  /*d1b0*/  LDSM.16.MT88.4 R128, [R195+0x2900] ;  /* 0x00290000c380783b */ /* 0x000fe20000004200 */
[----:B------:R-:W-:Y:S01]  /*d1c0*/  FMUL.FTZ R101, R3, R101 ;  /* 0x0000006503657220 */ /* 0x000fe20000410000 */
[----:B----4-:R-:W-:Y:S01]  /*d1d0*/  F2FP.BF16.PACK_AB R16, R15, R148 ;  /* 0x000000940f10723e */ /* 0x010fe200000010ff */
[C---:B------:R-:W-:Y:S02]  /*d1e0*/  FMUL.FTZ R102, R2.reuse, R102 ;  /* 0x0000006602667220 */ /* 0x040fe40000410000 */
[C---:B------:R-:W-:Y:S02]  /*d1f0*/  FMUL.FTZ R103, R2.reuse, R103 ;  /* 0x0000006702677220 */ /* 0x040fe40000410000 */
[C---:B------:R-:W-:Y:S01]  /*d200*/  FMUL.FTZ R104, R3.reuse, R104 ;  /* 0x0000006803687220 */ /* 0x040fe20000410000 */
[----:B------:R-:W-:Y:S01]  /*d210*/  MUFU.EX2 R153, R153 ;  /* 0x0000009900997308 */ /* 0x000fe20000000800 */
[C---:B------:R-:W-:Y:S01]  /*d220*/  FMUL.FTZ R105, R3.reuse, R105 ;  /* 0x0000006903697220 */ /* 0x040fe20000410000 */
[----:B------:R-:W-:Y:S01]  /*d230*/  LDSM.16.MT88.4 R124, [R188+0x900] ;  /* 0x00090000bc7c783b */ /* 0x000fe20000004200 */
[C---:B------:R-:W-:Y:S02]  /*d240*/  FMUL.FTZ R106, R2.reuse, R106 ;  /* 0x0000006a026a7220 */ /* 0x040fe40000410000 */
[C---:B------:R-:W-:Y:S02]  /*d250*/  FMUL.FTZ R107, R2.reuse, R107 ;  /* 0x0000006b026b7220 */ /* 0x040fe40000410000 */
[C---:B------:R-:W-:Y:S02]  /*d260*/  FMUL.FTZ R108, R3.reuse, R108 ;  /* 0x0000006c036c7220 */ /* 0x040fe40000410000 */
[----:B------:R-:W-:Y:S01]  /*d270*/  FMUL.FTZ R109, R3, R109 ;  /* 0x0000006d036d7220 */ /* 0x000fe20000410000 */
[----:B------:R-:W3:Y:S01]  /*d280*/  MUFU.EX2 R152, R152 ;  /* 0x0000009800987308 */ /* 0x000ee20000000800 */
[C---:B------:R-:W-:Y:S02]  /*d290*/  FMUL.FTZ R110, R2.reuse, R110 ;  /* 0x0000006e026e7220 */ /* 0x040fe40000410000 */
[C---:B------:R-:W-:Y:S01]  /*d2a0*/  FMUL.FTZ R111, R2.reuse, R111 ;  /* 0x0000006f026f7220 */ /* 0x040fe20000410000 */
[----:B--2---:R-:W-:Y:S01]  /*d2b0*/  F2FP.BF16.PACK_AB R18, R149, R14 ;  /* 0x0000000e9512723e */ /* 0x004fe200000010ff */
[--C-:B------:R-:W-:Y:S02]  /*d2c0*/  FFMA.FTZ R174, R145, c[0x0][0x2d0], -R140.reuse ;  /* 0x0000b40091ae7a23 */ /* 0x100fe4000001088c */
[--C-:B------:R-:W-:Y:S02]  /*d2d0*/  FFMA.FTZ R221, R143, c[0x0][0x2d0], -R140.reuse ;  /* 0x0000b4008fdd7a23 */ /* 0x100fe4000001088c */
[--C-:B------:R-:W-:Y:S01]  /*d2e0*/  FFMA.FTZ R220, R141, c[0x0][0x2d0], -R140.reuse ;  /* 0x0000b4008ddc7a23 */ /* 0x100fe2000001088c */
        /* <DEDUP_REMOVED lines=9> */
[----:B---3--:R-:W-:Y:S01]  /*d380*/  F2FP.BF16.PACK_AB R17, R152, R153 ;  /* 0x000000999811723e */ /* 0x008fe200000010ff */
[C---:B------:R-:W-:Y:S02]  /*d390*/  FMUL.FTZ R119, R2.reuse, R119 ;  /* 0x0000007702777220 */ /* 0x040fe40000410000 */
        /* <DEDUP_REMOVED lines=8> */
[----:B------:R-:W3:Y:S01]  /*d420*/  MUFU.EX2 R157, R157 ;  /* 0x0000009d009d7308 */ /* 0x000ee20000000800 */
[----:B------:R-:W-:Y:S02]  /*d430*/  FMUL.FTZ R39, R2, R39 ;  /* 0x0000002702277220 */ /* 0x000fe40000410000 */
[C---:B------:R-:W-:Y:S01]  /*d440*/  FMUL.FTZ R40, R3.reuse, R40 ;  /* 0x0000002803287220 */ /* 0x040fe20000410000 */
[----:B--2---:R-:W-:Y:S01]  /*d450*/  F2FP.BF16.PACK_AB R19, R150, R151 ;  /* 0x000000979613723e */ /* 0x004fe200000010ff */
[C---:B------:R-:W-:Y:S02]  /*d460*/  FMUL.FTZ R41, R3.reuse, R41 ;  /* 0x0000002903297220 */ /* 0x040fe40000410000 */
[C---:B------:R-:W-:Y:S02]  /*d470*/  FMUL.FTZ R42, R2.reuse, R42 ;  /* 0x0000002a022a7220 */ /* 0x040fe40000410000 */
[C---:B------:R-:W-:Y:S01]  /*d480*/  FMUL.FTZ R43, R2.reuse, R43 ;  /* 0x0000002b022b7220 */ /* 0x040fe20000410000 */
[----:B------:R-:W-:Y:S01]  /*d490*/  MUFU.EX2 R156, R156 ;  /* 0x0000009c009c7308 */ /* 0x000fe20000000800 */
[C---:B-1----:R-:W-:Y:S05]  /*d4a0*/  HMMA.16816.F32.BF16 R4, R16.reuse, R20, R4 ;  /* 0x000000141004723c */ /* 0x042fea0000041804 */
[C---:B------:R-:W-:Y:S02]  /*d4b0*/  FMUL.FTZ R44, R3.reuse, R44 ;  /* 0x0000002c032c7220 */ /* 0x040fe40000410000 */
[C---:B------:R-:W-:Y:S01]  /*d4c0*/  FMUL.FTZ R45, R3.reuse, R45 ;  /* 0x0000002d032d7220 */ /* 0x040fe20000410000 */
[C---:B------:R-:W-:Y:S01]  /*d4d0*/  HMMA.16816.F32.BF16 R8, R16.reuse, R22, R8 ;  /* 0x000000161008723c */ /* 0x040fe20000041808 */
[----:B------:R-:W1:Y:S01]  /*d4e0*/  LDSM.16.MT88.4 R20, [R188+0x100] ;  /* 0x00010000bc14783b */ /* 0x000e620000004200 */
[----:B------:R-:W2:Y:S02]  /*d4f0*/  MUFU.EX2 R159, R159 ;  /* 0x0000009f009f7308 */ /* 0x000ea40000000800 */
[C---:B------:R-:W-:Y:S02]  /*d500*/  FMUL.FTZ R46, R2.reuse, R46 ;  /* 0x0000002e022e7220 */ /* 0x040fe40000410000 */
[C---:B------:R-:W-:Y:S02]  /*d510*/  FMUL.FTZ R47, R2.reuse, R47 ;  /* 0x0000002f022f7220 */ /* 0x040fe40000410000 */
[C---:B------:R-:W-:Y:S04]  /*d520*/  HMMA.16816.F32.BF16 R100, R16.reuse, R24, R100 ;  /* 0x000000181064723c */ /* 0x040fe80000041864 */
[C---:B------:R-:W-:Y:S01]  /*d530*/  FMUL.FTZ R48, R3.reuse, R48 ;  /* 0x0000003003307220 */ /* 0x040fe20000410000 */
[----:B------:R-:W-:Y:S01]  /*d540*/  MUFU.EX2 R158, R158 ;  /* 0x0000009e009e7308 */ /* 0x000fe20000000800 */
[C---:B------:R-:W-:Y:S02]  /*d550*/  FMUL.FTZ R49, R3.reuse, R49 ;  /* 0x0000003103317220 */ /* 0x040fe40000410000 */
[C---:B------:R-:W-:Y:S01]  /*d560*/  HMMA.16816.F32.BF16 R104, R16.reuse, R26, R104 ;  /* 0x0000001a1068723c */ /* 0x040fe20000041868 */
[----:B------:R-:W4:Y:S03]  /*d570*/  LDSM.16.MT88.4 R24, [R195+0x2100] ;  /* 0x00210000c318783b */ /* 0x000f260000004200 */
[C---:B------:R-:W-:Y:S02]  /*d580*/  FMUL.FTZ R50, R2.reuse, R50 ;  /* 0x0000003202327220 */ /* 0x040fe40000410000 */
[C---:B------:R-:W-:Y:S01]  /*d590*/  FMUL.FTZ R51, R2.reuse, R51 ;  /* 0x0000003302337220 */ /* 0x040fe20000410000 */
[----:B------:R-:W5:Y:S01]  /*d5a0*/  MUFU.EX2 R161, R161 ;  /* 0x000000a100a17308 */ /* 0x000f620000000800 */
[C---:B------:R-:W-:Y:S04]  /*d5b0*/  HMMA.16816.F32.BF16 R108, R16.reuse, R28, R108 ;  /* 0x0000001c106c723c */ /* 0x040fe8000004186c */
[C---:B------:R-:W-:Y:S02]  /*d5c0*/  FMUL.FTZ R52, R3.reuse, R52 ;  /* 0x0000003403347220 */ /* 0x040fe40000410000 */
[C---:B------:R-:W-:Y:S02]  /*d5d0*/  FMUL.FTZ R53, R3.reuse, R53 ;  /* 0x0000003503357220 */ /* 0x040fe40000410000 */
[C---:B------:R-:W-:Y:S01]  /*d5e0*/  HMMA.16816.F32.BF16 R112, R16.reuse, R30, R112 ;  /* 0x0000001e1070723c */ /* 0x040fe20000041870 */
[----:B------:R-:W2:Y:S01]  /*d5f0*/  LDSM.16.MT88.4 R28, [R190+0x2100] ;  /* 0x00210000be1c783b */ /* 0x000ea20000004200 */
[----:B------:R-:W-:Y:S02]  /*d600*/  MUFU.EX2 R160, R160 ;  /* 0x000000a000a07308 */ /* 0x000fe40000000800 */
[C---:B------:R-:W-:Y:S02]  /*d610*/  FMUL.FTZ R54, R2.reuse, R54 ;  /* 0x0000003602367220 */ /* 0x040fe40000410000 */
[C---:B------:R-:W-:Y:S02]  /*d620*/  FMUL.FTZ R55, R2.reuse, R55 ;  /* 0x0000003702377220 */ /* 0x040fe40000410000 */
[C---:B------:R-:W-:Y:S01]  /*d630*/  FMUL.FTZ R56, R3.reuse, R56 ;  /* 0x0000003803387220 */ /* 0x040fe20000410000 */
[C---:B-1----:R-:W-:Y:S03]  /*d640*/  HMMA.16816.F32.BF16 R116, R16.reuse, R20, R116 ;  /* 0x000000141074723c */ /* 0x042fe60000041874 */
[C---:B------:R-:W-:Y:S01]  /*d650*/  FMUL.FTZ R57, R3.reuse, R57 ;  /* 0x0000003903397220 */ /* 0x040fe20000410000 */
[----:B------:R-:W1:Y:S01]  /*d660*/  MUFU.EX2 R163, R163 ;  /* 0x000000a300a37308 */ /* 0x000e620000000800 */
[C---:B------:R-:W-:Y:S02]  /*d670*/  FMUL.FTZ R58, R2.reuse, R58 ;  /* 0x0000003a023a7220 */ /* 0x040fe40000410000 */
[C---:B------:R-:W-:Y:S01]  /*d680*/  FMUL.FTZ R59, R2.reuse, R59 ;  /* 0x0000003b023b7220 */ /* 0x040fe20000410000 */
        /* <DEDUP_REMOVED lines=12> */
[C---:B------:R-:W-:Y:S02]  /*d750*/  FMUL.FTZ R65, R3.reuse, R65 ;  /* 0x0000004103417220 */ /* 0x040fe40000410000 */
[C---:B--2---:R-:W-:Y:S04]  /*d760*/  HMMA.16816.F32.BF16 R44, R16.reuse, R28, R44 ;  /* 0x0000001c102c723c */ /* 0x044fe8000004182c */
[C---:B------:R-:W-:Y:S01]  /*d770*/  FMUL.FTZ R66, R2.reuse, R66 ;  /* 0x0000004202427220 */ /* 0x040fe20000410000 */
[----:B------:R-:W-:Y:S01]  /*d780*/  MUFU.EX2 R221, R221 ;  /* 0x000000dd00dd7308 */ /* 0x000fe20000000800 */
[C---:B------:R-:W-:Y:S02]  /*d790*/  FMUL.FTZ R67, R2.reuse, R67 ;  /* 0x0000004302437220 */ /* 0x040fe40000410000 */
[C---:B------:R-:W-:Y:S01]  /*d7a0*/  HMMA.16816.F32.BF16 R48, R16.reuse, R30, R48 ;  /* 0x0000001e1030723c */ /* 0x040fe20000041830 */
[----:B------:R-:W2:Y:S03]  /*d7b0*/  LDSM.16.MT88.4 R28, [R195+0x4100] ;  /* 0x00410000c31c783b */ /* 0x000ea60000004200 */
[C---:B------:R-:W-:Y:S02]  /*d7c0*/  FMUL.FTZ R68, R3.reuse, R68 ;  /* 0x0000004403447220 */ /* 0x040fe40000410000 */
[C---:B------:R-:W-:Y:S01]  /*d7d0*/  FMUL.FTZ R69, R3.reuse, R69 ;  /* 0x0000004503457220 */ /* 0x040fe20000410000 */
[----:B------:R-:W-:Y:S01]  /*d7e0*/  MUFU.EX2 R220, R220 ;  /* 0x000000dc00dc7308 */ /* 0x000fe20000000800 */
        /* <DEDUP_REMOVED lines=9> */
[C---:B----4-:R-:W-:Y:S04]  /*d880*/  HMMA.16816.F32.BF16 R60, R16.reuse, R24, R60 ;  /* 0x00000018103c723c */ /* 0x050fe8000004183c */
[C---:B------:R-:W-:Y:S02]  /*d890*/  FMUL.FTZ R76, R3.reuse, R76 ;  /* 0x0000004c034c7220 */ /* 0x040fe40000410000 */
[C---:B------:R-:W-:Y:S02]  /*d8a0*/  FMUL.FTZ R77, R3.reuse, R77 ;  /* 0x0000004d034d7220 */ /* 0x040fe40000410000 */
[C---:B------:R-:W-:Y:S01]  /*d8b0*/  HMMA.16816.F32.BF16 R64, R16.reuse, R26, R64 ;  /* 0x0000001a1040723c */ /* 0x040fe20000041840 */
[----:B------:R-:W4:Y:S03]  /*d8c0*/  LDSM.16.MT88.4 R24, [R189+0x4100] ;  /* 0x00410000bd18783b */ /* 0x000f260000004200 */
        /* <DEDUP_REMOVED lines=21> */
[C---:B------:R-:W-:Y:S04]  /*da20*/  FMUL.FTZ R92, R3.reuse, R92 ;  /* 0x0000005c035c7220 */ /* 0x040fe80000410000 */
[C---:B------:R-:W-:Y:S01]  /*da30*/  FMUL.FTZ R93, R3.reuse, R93 ;  /* 0x0000005d035d7220 */ /* 0x040fe20000410000 */
[C---:B------:R-:W-:Y:S01]  /*da40*/  HMMA.16816.F32.BF16 R88, R16.reuse, R26, R88 ;  /* 0x0000001a1058723c */ /* 0x040fe20000041858 */
[----:B------:R-:W4:Y:S02]  /*da50*/  LDSM.16.MT88.4 R24, [R189+0x900] ;  /* 0x00090000bd18783b */ /* 0x000f240000004200 */
[C---:B------:R-:W-:Y:S02]  /*da60*/  FMUL.FTZ R94, R2.reuse, R94 ;  /* 0x0000005e025e7220 */ /* 0x040fe40000410000 */
[C---:B------:R-:W-:Y:S02]  /*da70*/  FMUL.FTZ R95, R2.reuse, R95 ;  /* 0x0000005f025f7220 */ /* 0x040fe40000410000 */
[C---:B------:R-:W-:Y:S02]  /*da80*/  FMUL.FTZ R96, R3.reuse, R96 ;  /* 0x0000006003607220 */ /* 0x040fe40000410000 */
[----:B------:R-:W-:Y:S03]  /*da90*/  FMUL.FTZ R97, R3, R97 ;  /* 0x0000006103617220 */ /* 0x000fe60000410000 */
[C---:B--2---:R-:W-:Y:S03]  /*daa0*/  HMMA.16816.F32.BF16 R92, R16.reuse, R28, R92 ;  /* 0x0000001c105c723c */ /* 0x044fe6000004185c */
[C---:B------:R-:W-:Y:S02]  /*dab0*/  FMUL.FTZ R98, R2.reuse, R98 ;  /* 0x0000006202627220 */ /* 0x040fe40000410000 */
[----:B------:R-:W-:Y:S02]  /*dac0*/  FMUL.FTZ R99, R2, R99 ;  /* 0x0000006302637220 */ /* 0x000fe40000410000 */
[--C-:B------:R-:W-:Y:S02]  /*dad0*/  FFMA.FTZ R168, R168, c[0x0][0x2d0], -R155.reuse ;  /* 0x0000b400a8a87a23 */ /* 0x100fe4000001089b */
[--C-:B------:R-:W-:Y:S03]  /*dae0*/  FFMA.FTZ R173, R166, c[0x0][0x2d0], -R155.reuse ;  /* 0x0000b400a6ad7a23 */ /* 0x100fe6000001089b */
[----:B------:R-:W-:Y:S01]  /*daf0*/  HMMA.16816.F32.BF16 R96, R16, R30, R96 ;  /* 0x0000001e1060723c */ /* 0x000fe20000041860 */
[----:B------:R-:W-:Y:S01]  /*db00*/  LDSM.16.MT88.4 R28, [R190+0x4900] ;  /* 0x00490000be1c783b */ /* 0x000fe20000004200 */
[----:B------:R-:W-:Y:S01]  /*db10*/  MUFU.EX2 R168, R168 ;  /* 0x000000a800a87308 */ /* 0x000fe20000000800 */
[--C-:B------:R-:W-:Y:S02]  /*db20*/  FFMA.FTZ R164, R164, c[0x0][0x2d0], -R155.reuse ;  /* 0x0000b400a4a47a23 */ /* 0x100fe4000001089b */
[--C-:B------:R-:W-:Y:S02]  /*db30*/  FFMA.FTZ R175, R162, c[0x0][0x2d0], -R155.reuse ;  /* 0x0000b400a2af7a23 */ /* 0x100fe4000001089b */
[----:B---3--:R-:W-:Y:S01]  /*db40*/  F2FP.BF16.PACK_AB R16, R157, R154 ;  /* 0x0000009a9d10723e */ /* 0x008fe200000010ff */
[--C-:B------:R-:W-:Y:S01]  /*db50*/  FFMA.FTZ R162, R171, c[0x0][0x2d0], -R140.reuse ;  /* 0x0000b400aba27a23 */ /* 0x100fe2000001088c */
[----:B------:R-:W-:Y:S03]  /*db60*/  F2FP.BF16.PACK_AB R18, R159, R156 ;  /* 0x0000009c9f12723e */ /* 0x000fe600000010ff */
[----:B-----5:R-:W-:Y:S01]  /*db70*/  F2FP.BF16.PACK_AB R17, R161, R158 ;  /* 0x0000009ea111723e */ /* 0x020fe200000010ff */
[--C-:B------:R-:W-:Y:S01]  /*db80*/  FFMA.FTZ R171, R144, c[0x0][0x2d0], -R155.reuse ;  /* 0x0000b40090ab7a23 */ /* 0x100fe2000001089b */
[----:B------:R-:W-:Y:S01]  /*db90*/  F2FP.BF16.PACK_AB R19, R163, R160 ;  /* 0x000000a0a313723e */ /* 0x000fe200000010ff */
[--C-:B------:R-:W-:Y:S01]  /*dba0*/  FFMA.FTZ R169, R169, c[0x0][0x2d0], -R140.reuse ;  /* 0x0000b400a9a97a23 */ /* 0x100fe2000001088c */
[----:B------:R-:W2:Y:S01]  /*dbb0*/  MUFU.EX2 R173, R173 ;  /* 0x000000ad00ad7308 */ /* 0x000ea20000000800 */
[--C-:B------:R-:W-:Y:S02]  /*dbc0*/  FFMA.FTZ R166, R167, c[0x0][0x2d0], -R140.reuse ;  /* 0x0000b400a7a67a23 */ /* 0x100fe4000001088c */
[--C-:B------:R-:W-:Y:S02]  /*dbd0*/  FFMA.FTZ R167, R147, c[0x0][0x2d0], -R155.reuse ;  /* 0x0000b40093a77a23 */ /* 0x100fe4000001089b */
[C---:B-1----:R-:W-:Y:S01]  /*dbe0*/  HMMA.16816.F32.BF16 R4, R16.reuse, R20, R4 ;  /* 0x000000141004723c */ /* 0x042fe20000041804 */
[----:B------:R-:W-:Y:S02]  /*dbf0*/  LDSM.16.MT88.4 R144, [R195+0x5900] ;  /* 0x00590000c390783b */ /* 0x000fe40000004200 */
[----:B------:R-:W-:Y:S02]  /*dc00*/  FFMA.FTZ R155, R142, c[0x0][0x2d0], -R155 ;  /* 0x0000b4008e9b7a23 */ /* 0x000fe4000001089b */
[--C-:B------:R-:W-:Y:S01]  /*dc10*/  FFMA.FTZ R165, R165, c[0x0][0x2d0], -R140.reuse ;  /* 0x0000b400a5a57a23 */ /* 0x100fe2000001088c */
[----:B------:R-:W-:Y:S01]  /*dc20*/  MUFU.EX2 R164, R164 ;  /* 0x000000a400a47308 */ /* 0x000fe20000000800 */
[----:B------:R-:W-:Y:S01]  /*dc30*/  FFMA.FTZ R140, R13, c[0x0][0x2d0], -R140 ;  /* 0x0000b4000d8c7a23 */ /* 0x000fe2000001088c */
[C---:B------:R-:W-:Y:S01]  /*dc40*/  HMMA.16816.F32.BF16 R8, R16.reuse, R22, R8 ;  /* 0x000000161008723c */ /* 0x040fe20000041808 */
[----:B------:R-:W1:Y:S03]  /*dc50*/  LDSM.16.MT88.4 R20, [R188+0x2900] ;  /* 0x00290000bc14783b */ /* 0x000e660000004200 */
[----:B------:R-:W-:Y:S01]  /*dc60*/  FFMA.FTZ R148, R3, R210, R148 ;  /* 0x000000d203947223 */ /* 0x000fe20000010094 */
[----:B------:R-:W-:Y:S01]  /*dc70*/  MOV R3, R0 ;  /* 0x0000000000037202 */ /* 0x000fe20000000f00 */
[----:B------:R-:W-:Y:S01]  /*dc80*/  FFMA.FTZ R153, R2, R211, R153 ;  /* 0x000000d302997223 */ /* 0x000fe20000010099 */
[----:B------:R-:W-:Y:S01]  /*dc90*/  MOV R2, R12 ;  /* 0x0000000c00027202 */ /* 0x000fe20000000f00 */
[C---:B------:R-:W-:Y:S01]  /*dca0*/  HMMA.16816.F32.BF16 R100, R16.reuse, R32, R100 ;  /* 0x000000201064723c */ /* 0x040fe20000041864 */
[----:B------:R3:W-:Y:S03]  /*dcb0*/  MUFU.EX2 R13, R140 ;  /* 0x0000008c000d7308 */ /* 0x0007e60000000800 */
[----:B------:R-:W-:Y:S02]  /*dcc0*/  FADD.FTZ R15, R15, R148 ;  /* 0x000000940f0f7221 */ /* 0x000fe40000010000 */
[----:B------:R-:W-:Y:S02]  /*dcd0*/  FADD.FTZ R152, R152, R153 ;  /* 0x0000009998987221 */ /* 0x000fe40000010000 */
[C---:B------:R-:W-:Y:S01]  /*dce0*/  HMMA.16816.F32.BF16 R104, R16.reuse, R34, R104 ;  /* 0x000000221068723c */ /* 0x040fe20000041868 */
[----:B------:R-:W-:Y:S02]  /*dcf0*/  LDSM.16.MT88.4 R32, [R189+0x4900] ;  /* 0x00490000bd20783b */ /* 0x000fe40000004200 */
[----:B------:R-:W5:Y:S01]  /*dd00*/  MUFU.EX2 R175, R175 ;  /* 0x000000af00af7308 */ /* 0x000f620000000800 */
[----:B------:R-:W-:Y:S04]  /*dd10*/  FADD.FTZ R14, R14, R15 ;  /* 0x0000000f0e0e7221 */ /* 0x000fe80000010000 */
[C---:B----4-:R-:W-:Y:S04]  /*dd20*/  HMMA.16816.F32.BF16 R108, R16.reuse, R24, R108 ;  /* 0x00000018106c723c */ /* 0x050fe8000004186c */
[----:B------:R-:W-:Y:S01]  /*dd30*/  FADD.FTZ R149, R149, R14 ;  /* 0x0000000e95957221 */ /* 0x000fe20000010000 */
[----:B------:R-:W-:Y:S03]  /*dd40*/  MUFU.EX2 R162, R162 ;  /* 0x000000a200a27308 */ /* 0x000fe60000000800 */
[C---:B------:R-:W-:Y:S01]  /*dd50*/  HMMA.16816.F32.BF16 R112, R16.reuse, R26, R112 ;  /* 0x0000001a1070723c */ /* 0x040fe20000041870 */
[----:B------:R-:W4:Y:S03]  /*dd60*/  LDSM.16.MT88.4 R24, [R195+0x4900] ;  /* 0x00490000c318783b */ /* 0x000f260000004200 */
[----:B------:R-:W-:Y:S03]  /*dd70*/  FADD.FTZ R154, R154, R149 ;  /* 0x000000959a9a7221 */ /* 0x000fe60000010000 */
[----:B------:R-:W1:Y:S01]  /*dd80*/  MUFU.EX2 R169, R169 ;  /* 0x000000a900a97308 */ /* 0x000e620000000800 */
[C---:B------:R-:W-:Y:S01]  /*dd90*/  HMMA.16816.F32.BF16 R116, R16.reuse, R124, R116 ;  /* 0x0000007c1074723c */ /* 0x040fe20000041874 */
[----:B---3--:R-:W-:Y:S03]  /*dda0*/  LDSM.16.MT88.4 R140, [R188+0x3900] ;  /* 0x00390000bc8c783b */ /* 0x008fe60000004200 */
[----:B------:R-:W-:Y:S04]  /*ddb0*/  FADD.FTZ R157, R157, R154 ;  /* 0x0000009a9d9d7221 */ /* 0x000fe80000010000 */
[C---:B------:R-:W-:Y:S01]  /*ddc0*/  HMMA.16816.F32.BF16 R120, R16.reuse, R126, R120 ;  /* 0x0000007e1078723c */ /* 0x040fe20000041878 */
[----:B------:R-:W-:Y:S01]  /*ddd0*/  LDSM.16.MT88.4 R124, [R190+0x1100] ;  /* 0x00110000be7c783b */ /* 0x000fe20000004200 */
[----:B------:R-:W-:Y:S02]  /*dde0*/  MUFU.EX2 R166, R166 ;  /* 0x000000a600a67308 */ /* 0x000fe40000000800 */
[----:B------:R-:W-:Y:S04]  /*ddf0*/  FADD.FTZ R156, R156, R157 ;  /* 0x0000009d9c9c7221 */ /* 0x000fe80000010000 */
[C---:B------:R-:W-:Y:S04]  /*de00*/  HMMA.16816.F32.BF16 R36, R16.reuse, R128, R36 ;  /* 0x000000801024723c */ /* 0x040fe80000041824 */
[----:B------:R-:W3:Y:S01]  /*de10*/  MUFU.EX2 R165, R165 ;  /* 0x000000a500a57308 */ /* 0x000ee20000000800 */
[----:B------:R-:W-:Y:S03]  /*de20*/  FADD.FTZ R159, R159, R156 ;  /* 0x0000009c9f9f7221 */ /* 0x000fe60000010000 */
[C---:B------:R-:W-:Y:S01]  /*de30*/  HMMA.16816.F32.BF16 R40, R16.reuse, R130, R40 ;  /* 0x000000821028723c */ /* 0x040fe20000041828 */
[----:B------:R-:W-:Y:S05]  /*de40*/  LDSM.16.MT88.4 R128, [R188+0x1100] ;  /* 0x00110000bc80783b */ /* 0x000fea0000004200 */
[----:B------:R-:W1:Y:S02]  /*de50*/  MUFU.EX2 R167, R167 ;  /* 0x000000a700a77308 */ /* 0x000e640000000800 */
[C---:B------:R-:W-:Y:S08]  /*de60*/  HMMA.16816.F32.BF16 R44, R16.reuse, R132, R44 ;  /* 0x00000084102c723c */ /* 0x040ff0000004182c */
[C---:B------:R-:W-:Y:S01]  /*de70*/  HMMA.16816.F32.BF16 R48, R16.reuse, R134, R48 ;  /* 0x000000861030723c */ /* 0x040fe20000041830 */
[----:B------:R-:W-:Y:S01]  /*de80*/  LDSM.16.MT88.4 R132, [R190+0x3100] ;  /* 0x00310000be84783b */ /* 0x000fe20000004200 */
[----:B------:R-:W-:Y:S06]  /*de90*/  MUFU.EX2 R171, R171 ;  /* 0x000000ab00ab7308 */ /* 0x000fec0000000800 */
[C---:B------:R-:W-:Y:S04]  /*dea0*/  HMMA.16816.F32.BF16 R52, R16.reuse, R136, R52 ;  /* 0x000000881034723c */ /* 0x040fe80000041834 */
[----:B------:R-:W2:Y:S04]  /*deb0*/  MUFU.EX2 R172, R155 ;  /* 0x0000009b00ac7308 */ /* 0x000ea80000000800 */
[C---:B------:R-:W-:Y:S01]  /*dec0*/  HMMA.16816.F32.BF16 R56, R16.reuse, R138, R56 ;  /* 0x0000008a1038723c */ /* 0x040fe20000041838 */
[----:B------:R-:W-:Y:S07]  /*ded0*/  LDSM.16.MT88.4 R136, [R189+0x3100] ;  /* 0x00310000bd88783b */ /* 0x000fee0000004200 */
[C---:B-1----:R-:W-:Y:S08]  /*dee0*/  HMMA.16816.F32.BF16 R60, R16.reuse, R20, R60 ;  /* 0x00000014103c723c */ /* 0x042ff0000004183c */
[C---:B------:R-:W-:Y:S01]  /*def0*/  HMMA.16816.F32.BF16 R64, R16.reuse, R22, R64 ;  /* 0x000000161040723c */ /* 0x040fe20000041840 */
[----:B------:R-:W1:Y:S07]  /*df00*/  LDSM.16.MT88.4 R20, [R188+0x4900] ;  /* 0x00490000bc14783b */ /* 0x000e6e0000004200 */
[C---:B----4-:R-:W-:Y:S08]  /*df10*/  HMMA.16816.F32.BF16 R68, R16.reuse, R24, R68 ;  /* 0x000000181044723c */ /* 0x050ff00000041844 */
[C---:B------:R-:W-:Y:S01]  /*df20*/  HMMA.16816.F32.BF16 R72, R16.reuse, R26, R72 ;  /* 0x0000001a1048723c */ /* 0x040fe20000041848 */
[----:B------:R-:W4:Y:S07]  /*df30*/  LDSM.16.MT88.4 R24, [R195+0x1100] ;  /* 0x00110000c318783b */ /* 0x000f2e0000004200 */
[C---:B------:R-:W-:Y:S08]  /*df40*/  HMMA.16816.F32.BF16 R76, R16.reuse, R28, R76 ;  /* 0x0000001c104c723c */ /* 0x040ff0000004184c */
[C---:B------:R-:W-:Y:S01]  /*df50*/  HMMA.16816.F32.BF16 R80, R16.reuse, R30, R80 ;  /* 0x0000001e1050723c */ /* 0x040fe20000041850 */
[----:B------:R-:W3:Y:S07]  /*df60*/  LDSM.16.MT88.4 R28, [R189+0x1100] ;  /* 0x00110000bd1c783b */ /* 0x000eee0000004200 */
[C---:B------:R-:W-:Y:S08]  /*df70*/  HMMA.16816.F32.BF16 R84, R16.reuse, R32, R84 ;  /* 0x000000201054723c */ /* 0x040ff00000041854 */
[C---:B------:R-:W-:Y:S01]  /*df80*/  HMMA.16816.F32.BF16 R88, R16.reuse, R34, R88 ;  /* 0x000000221058723c */ /* 0x040fe20000041858 */
[----:B------:R-:W4:Y:S07]  /*df90*/  LDSM.16.MT88.4 R32, [R195+0x3100] ;  /* 0x00310000c320783b */ /* 0x000f2e0000004200 */
[C---:B-1----:R-:W-:Y:S08]  /*dfa0*/  HMMA.16816.F32.BF16 R92, R16.reuse, R20, R92 ;  /* 0x00000014105c723c */ /* 0x042ff0000004185c */
[----:B------:R-:W-:Y:S01]  /*dfb0*/  HMMA.16816.F32.BF16 R96, R16, R22, R96 ;  /* 0x000000161060723c */ /* 0x000fe20000041860 */
[----:B------:R-:W1:Y:S06]  /*dfc0*/  LDSM.16.MT88.4 R20, [R188+0x3100] ;  /* 0x00310000bc14783b */ /* 0x000e6c0000004200 */
[----:B--2---:R-:W-:Y:S01]  /*dfd0*/  F2FP.BF16.PACK_AB R16, R173, R168 ;  /* 0x000000a8ad10723e */ /* 0x004fe200000010ff */
[----:B------:R-:W-:Y:S01]  /*dfe0*/  FADD.FTZ R168, R168, R159 ;  /* 0x0000009fa8a87221 */ /* 0x000fe20000010000 */
[----:B-----5:R-:W-:Y:S03]  /*dff0*/  F2FP.BF16.PACK_AB R18, R175, R164 ;  /* 0x000000a4af12723e */ /* 0x020fe600000010ff */
[----:B------:R-:W-:Y:S01]  /*e000*/  F2FP.BF16.PACK_AB R17, R169, R162 ;  /* 0x000000a2a911723e */ /* 0x000fe200000010ff */
[----:B------:R-:W-:Y:S01]  /*e010*/  FADD.FTZ R173, R173, R168 ;  /* 0x000000a8adad7221 */ /* 0x000fe20000010000 */
[----:B---3--:R-:W-:Y:S03]  /*e020*/  F2FP.BF16.PACK_AB R19, R165, R166 ;  /* 0x000000a6a513723e */ /* 0x008fe600000010ff */
[----:B------:R-:W-:Y:S04]  /*e030*/  FADD.FTZ R164, R164, R173 ;  /* 0x000000ada4a47221 */ /* 0x000fe80000010000 */
[C---:B----4-:R-:W-:Y:S03]  /*e040*/  HMMA.16816.F32.BF16 R4, R16.reuse, R24, R4 ;  /* 0x000000181004723c */ /* 0x050fe60000041804 */
[----:B------:R-:W-:Y:S05]  /*e050*/  FADD.FTZ R164, R175, R164 ;  /* 0x000000a4afa47221 */ /* 0x000fea0000010000 */
[C---:B------:R-:W-:Y:S01]  /*e060*/  HMMA.16816.F32.BF16 R8, R16.reuse, R26, R8 ;  /* 0x0000001a1008723c */ /* 0x040fe20000041808 */
[----:B------:R-:W2:Y:S07]  /*e070*/  LDSM.16.MT88.4 R24, [R195+0x5100] ;  /* 0x00510000c318783b */ /* 0x000eae0000004200 */
[C---:B------:R-:W-:Y:S08]  /*e080*/  HMMA.16816.F32.BF16 R100, R16.reuse, R124, R100 ;  /* 0x0000007c1064723c */ /* 0x040ff00000041864 */
[C---:B------:R-:W-:Y:S01]  /*e090*/  HMMA.16816.F32.BF16 R104, R16.reuse, R126, R104 ;  /* 0x0000007e1068723c */ /* 0x040fe20000041868 */
[----:B------:R-:W-:Y:S07]  /*e0a0*/  LDSM.16.MT88.4 R124, [R195+0x1900] ;  /* 0x00190000c37c783b */ /* 0x000fee0000004200 */
[C---:B------:R-:W-:Y:S08]  /*e0b0*/  HMMA.16816.F32.BF16 R108, R16.reuse, R28, R108 ;  /* 0x0000001c106c723c */ /* 0x040ff0000004186c */
[C---:B------:R-:W-:Y:S01]  /*e0c0*/  HMMA.16816.F32.BF16 R112, R16.reuse, R30, R112 ;  /* 0x0000001e1070723c */ /* 0x040fe20000041870 */
[----:B------:R-:W3:Y:S07]  /*e0d0*/  LDSM.16.MT88.4 R28, [R190+0x5100] ;  /* 0x00510000be1c783b */ /* 0x000eee0000004200 */
[C---:B------:R-:W-:Y:S08]  /*e0e0*/  HMMA.16816.F32.BF16 R116, R16.reuse, R128, R116 ;  /* 0x000000801074723c */ /* 0x040ff00000041874 */
[C---:B------:R-:W-:Y:S08]  /*e0f0*/  HMMA.16816.F32.BF16 R120, R16.reuse, R130, R120 ;  /* 0x000000821078723c */ /* 0x040ff00000041878 */
[C---:B------:R-:W-:Y:S08]  /*e100*/  HMMA.16816.F32.BF16 R36, R16.reuse, R32, R36 ;  /* 0x000000201024723c */ /* 0x040ff00000041824 */
[C---:B------:R-:W-:Y:S01]  /*e110*/  HMMA.16816.F32.BF16 R40, R16.reuse, R34, R40 ;  /* 0x000000221028723c */ /* 0x040fe20000041828 */
[----:B------:R-:W4:Y:S07]  /*e120*/  LDSM.16.MT88.4 R32, [R189+0x5100] ;  /* 0x00510000bd20783b */ /* 0x000f2e0000004200 */
        /* <DEDUP_REMOVED lines=19> */
[----:B------:R-:W-:Y:S01]  /*e260*/  HMMA.16816.F32.BF16 R96, R16, R22, R96 ;  /* 0x000000161060723c */ /* 0x000fe20000041860 */
[----:B------:R-:W1:Y:S06]  /*e270*/  LDSM.16.MT88.4 R20, [R189+0x3900] ;  /* 0x00390000bd14783b */ /* 0x000e6c0000004200 */
[----:B------:R-:W-:Y:S01]  /*e280*/  F2FP.BF16.PACK_AB R16, R170, R167 ;  /* 0x000000a7aa10723e */ /* 0x000fe200000010ff */
[----:B------:R-:W-:Y:S01]  /*e290*/  FADD.FTZ R167, R167, R164 ;  /* 0x000000a4a7a77221 */ /* 0x000fe20000010000 */
[----:B------:R-:W-:Y:S03]  /*e2a0*/  F2FP.BF16.PACK_AB R18, R172, R171 ;  /* 0x000000abac12723e */ /* 0x000fe600000010ff */
[----:B------:R-:W-:Y:S01]  /*e2b0*/  F2FP.BF16.PACK_AB R17, R221, R174 ;  /* 0x000000aedd11723e */ /* 0x000fe200000010ff */
[----:B------:R-:W-:Y:S01]  /*e2c0*/  FADD.FTZ R170, R170, R167 ;  /* 0x000000a7aaaa7221 */ /* 0x000fe20000010000 */
[----:B------:R-:W-:Y:S03]  /*e2d0*/  F2FP.BF16.PACK_AB R19, R13, R220 ;  /* 0x000000dc0d13723e */ /* 0x000fe600000010ff */
[----:B------:R-:W-:Y:S04]  /*e2e0*/  FADD.FTZ R171, R171, R170 ;  /* 0x000000aaabab7221 */ /* 0x000fe80000010000 */
[C---:B------:R-:W-:Y:S01]  /*e2f0*/  HMMA.16816.F32.BF16 R128, R16.reuse, R124, R4 ;  /* 0x0000007c1080723c */ /* 0x040fe20000041804 */
[----:B------:R-:W5:Y:S02]  /*e300*/  LDSM.16.MT88.4 R4, [R190+0x5900] ;  /* 0x00590000be04783b */ /* 0x000f640000004200 */
[----:B------:R-:W-:Y:S05]  /*e310*/  FADD.FTZ R210, R172, R171 ;  /* 0x000000abacd27221 */ /* 0x000fea0000010000 */
[C---:B------:R-:W-:Y:S01]  /*e320*/  HMMA.16816.F32.BF16 R124, R16.reuse, R126, R8 ;  /* 0x0000007e107c723c */ /* 0x040fe20000041808 */
[----:B------:R-:W1:Y:S07]  /*e330*/  LDSM.16.MT88.4 R8, [R189+0x5900] ;  /* 0x00590000bd08783b */ /* 0x000e6e0000004200 */
[C---:B--2---:R-:W-:Y:S08]  /*e340*/  HMMA.16816.F32.BF16 R100, R16.reuse, R24, R100 ;  /* 0x000000181064723c */ /* 0x044ff00000041864 */
[C---:B------:R-:W-:Y:S08]  /*e350*/  HMMA.16816.F32.BF16 R104, R16.reuse, R26, R104 ;  /* 0x0000001a1068723c */ /* 0x040ff00000041868 */
[C---:B---3--:R-:W-:Y:S08]  /*e360*/  HMMA.16816.F32.BF16 R108, R16.reuse, R28, R108 ;  /* 0x0000001c106c723c */ /* 0x048ff0000004186c */
[C---:B------:R-:W-:Y:S08]  /*e370*/  HMMA.16816.F32.BF16 R112, R16.reuse, R30, R112 ;  /* 0x0000001e1070723c */ /* 0x040ff00000041870 */
[C---:B----4-:R-:W-:Y:S08]  /*e380*/  HMMA.16816.F32.BF16 R116, R16.reuse, R32, R116 ;  /* 0x000000201074723c */ /* 0x050ff00000041874 */
[C---:B------:R-:W-:Y:S08]  /*e390*/  HMMA.16816.F32.BF16 R120, R16.reuse, R34, R120 ;  /* 0x000000221078723c */ /* 0x040ff00000041878 */
[C---:B------:R-:W-:Y:S08]  /*e3a0*/  HMMA.16816.F32.BF16 R36, R16.reuse, R132, R36 ;  /* 0x000000841024723c */ /* 0x040ff00000041824 */
[C---:B------:R-:W-:Y:S08]  /*e3b0*/  HMMA.16816.F32.BF16 R40, R16.reuse, R134, R40 ;  /* 0x000000861028723c */ /* 0x040ff00000041828 */
[C---:B------:R-:W-:Y:S08]  /*e3c0*/  HMMA.16816.F32.BF16 R44, R16.reuse, R136, R44 ;  /* 0x00000088102c723c */ /* 0x040ff0000004182c */
[C---:B------:R-:W-:Y:S08]  /*e3d0*/  HMMA.16816.F32.BF16 R48, R16.reuse, R138, R48 ;  /* 0x0000008a1030723c */ /* 0x040ff00000041830 */
[C---:B-1----:R-:W-:Y:S08]  /*e3e0*/  HMMA.16816.F32.BF16 R52, R16.reuse, R20, R52 ;  /* 0x000000141034723c */ /* 0x042ff00000041834 */
[C---:B------:R-:W-:Y:S01]  /*e3f0*/  HMMA.16816.F32.BF16 R56, R16.reuse, R22, R56 ;  /* 0x000000161038723c */ /* 0x040fe20000041838 */
[----:B------:R-:W1:Y:S07]  /*e400*/  LDSM.16.MT88.4 R20, [R188+0x5900] ;  /* 0x00590000bc14783b */ /* 0x000e6e0000004200 */
[C---:B------:R-:W-:Y:S08]  /*e410*/  HMMA.16816.F32.BF16 R60, R16.reuse, R140, R60 ;  /* 0x0000008c103c723c */ /* 0x040ff0000004183c */
[C---:B------:R-:W-:Y:S08]  /*e420*/  HMMA.16816.F32.BF16 R64, R16.reuse, R142, R64 ;  /* 0x0000008e1040723c */ /* 0x040ff00000041840 */
[C---:B------:R-:W-:Y:S08]  /*e430*/  HMMA.16816.F32.BF16 R68, R16.reuse, R144, R68 ;  /* 0x000000901044723c */ /* 0x040ff00000041844 */
[C---:B------:R-:W-:Y:S08]  /*e440*/  HMMA.16816.F32.BF16 R72, R16.reuse, R146, R72 ;  /* 0x000000921048723c */ /* 0x040ff00000041848 */
[C---:B-----5:R-:W-:Y:S07]  /*e450*/  HMMA.16816.F32.BF16 R76, R16.reuse, R4, R76 ;  /* 0x00000004104c723c */ /* 0x060fee000004184c */
[----:B------:R-:W-:Y:S01]  /*e460*/  FADD.FTZ R5, R151, R152 ;  /* 0x0000009897057221 */ /* 0x000fe20000010000 */
[C---:B------:R-:W-:Y:S04]  /*e470*/  HMMA.16816.F32.BF16 R80, R16.reuse, R6, R80 ;  /* 0x000000061050723c */ /* 0x040fe80000041850 */
[----:B------:R-:W-:Y:S04]  /*e480*/  FADD.FTZ R5, R150, R5 ;  /* 0x0000000596057221 */ /* 0x000fe80000010000 */
[C---:B------:R-:W-:Y:S04]  /*e490*/  HMMA.16816.F32.BF16 R84, R16.reuse, R8, R84 ;  /* 0x000000081054723c */ /* 0x040fe80000041854 */
[----:B------:R-:W-:Y:S04]  /*e4a0*/  FADD.FTZ R158, R158, R5 ;  /* 0x000000059e9e7221 */ /* 0x000fe80000010000 */
[C---:B------:R-:W-:Y:S04]  /*e4b0*/  HMMA.16816.F32.BF16 R88, R16.reuse, R10, R88 ;  /* 0x0000000a1058723c */ /* 0x040fe80000041858 */
[----:B------:R-:W-:Y:S04]  /*e4c0*/  FADD.FTZ R161, R161, R158 ;  /* 0x0000009ea1a17221 */ /* 0x000fe80000010000 */
[----:B------:R-:W-:Y:S01]  /*e4d0*/  FADD.FTZ R160, R160, R161 ;  /* 0x000000a1a0a07221 */ /* 0x000fe20000010000 */
[C---:B-1----:R-:W-:Y:S03]  /*e4e0*/  HMMA.16816.F32.BF16 R92, R16.reuse, R20, R92 ;  /* 0x00000014105c723c */ /* 0x042fe6000004185c */
[----:B------:R-:W-:Y:S04]  /*e4f0*/  FADD.FTZ R163, R163, R160 ;  /* 0x000000a0a3a37221 */ /* 0x000fe80000010000 */
[----:B------:R-:W-:Y:S01]  /*e500*/  FADD.FTZ R162, R162, R163 ;  /* 0x000000a3a2a27221 */ /* 0x000fe20000010000 */
[----:B------:R-:W-:Y:S04]  /*e510*/  HMMA.16816.F32.BF16 R96, R16, R22, R96 ;  /* 0x000000161060723c */ /* 0x000fe80000041860 */
[----:B------:R-:W-:Y:S04]  /*e520*/  FADD.FTZ R169, R169, R162 ;  /* 0x000000a2a9a97221 */ /* 0x000fe80000010000 */
[----:B------:R-:W-:Y:S04]  /*e530*/  FADD.FTZ R166, R166, R169 ;  /* 0x000000a9a6a67221 */ /* 0x000fe80000010000 */
[----:B------:R-:W-:Y:S04]  /*e540*/  FADD.FTZ R165, R165, R166 ;  /* 0x000000a6a5a57221 */ /* 0x000fe80000010000 */
[----:B------:R-:W-:Y:S04]  /*e550*/  FADD.FTZ R174, R174, R165 ;  /* 0x000000a5aeae7221 */ /* 0x000fe80000010000 */
[----:B------:R-:W-:Y:S04]  /*e560*/  FADD.FTZ R221, R221, R174 ;  /* 0x000000aedddd7221 */ /* 0x000fe80000010000 */
[----:B------:R-:W-:Y:S04]  /*e570*/  FADD.FTZ R220, R220, R221 ;  /* 0x000000dddcdc7221 */ /* 0x000fe80000010000 */
[----:B------:R-:W-:Y:S01]  /*e580*/  FADD.FTZ R211, R13, R220 ;  /* 0x000000dc0dd37221 */ /* 0x000fe20000010000 */
[----:B------:R-:W-:-:S05]  /*e590*/  @P0 BRA `(.L_x_386) ;  /* 0xffffcc0000000947 */ /* 0x000fca000383ffff */
.L_x_377:
[----:B------:R-:W1:Y:S01]  /*e5a0*/  SHFL.BFLY PT, R3, R210, 0x2, 0x1f ;  /* 0x0c401f00d2037f89 */ /* 0x000e6200000e0000 */
[----:B------:R-:W-:-:S02]  /*e5b0*/  MOV R7, RZ ;  /* 0x000000ff00077202 */ /* 0x000fc40000000f00 */
[----:B------:R-:W-:Y:S01]  /*e5c0*/  MOV R4, RZ ;  /* 0x000000ff00047202 */ /* 0x000fe20000000f00 */
[----:B------:R-:W2:Y:S01]  /*e5d0*/  SHFL.BFLY PT, R2, R211, 0x2, 0x1f ;  /* 0x0c401f00d3027f89 */ /* 0x000ea200000e0000 */
[----:B------:R-:W-:Y:S01]  /*e5e0*/  PLOP3.LUT P2, PT, PT, PT, PT, 0x8, 0x0 ;  /* 0x000000000000781c */ /* 0x000fe20003f4e170 */
[----:B-1----:R-:W-:Y:S02]  /*e5f0*/  FADD.FTZ R3, R3, R210 ;  /* 0x000000d203037221 */ /* 0x002fe40000010000 */
[----:B--2---:R-:W-:-:S03]  /*e600*/  FADD.FTZ R2, R2, R211 ;  /* 0x000000d302027221 */ /* 0x004fc60000010000 */
[----:B------:R-:W1:Y:S04]  /*e610*/  SHFL.BFLY PT, R6, R3, 0x1, 0x1f ;  /* 0x0c201f0003067f89 */ /* 0x000e6800000e0000 */
[----:B------:R-:W2:Y:S01]  /*e620*/  SHFL.BFLY PT, R5, R2, 0x1, 0x1f ;  /* 0x0c201f0002057f89 */ /* 0x000ea200000e0000 */
[----:B-1----:R-:W-:Y:S02]  /*e630*/  FADD.FTZ R6, R3, R6 ;  /* 0x0000000603067221 */ /* 0x002fe40000010000 */
[----:B--2---:R-:W-:-:S03]  /*e640*/  FADD.FTZ R5, R5, R2 ;  /* 0x0000000205057221 */ /* 0x004fc60000010000 */
[----:B------:R-:W-:Y:S02]  /*e650*/  FSETP.NE.FTZ.AND P1, PT, R6, RZ, PT ;  /* 0x000000ff0600720b */ /* 0x000fe40003f35000 */
[----:B------:R-:W-:-:S11]  /*e660*/  FSETP.NE.FTZ.AND P0, PT, R5, RZ, PT ;  /* 0x000000ff0500720b */ /* 0x000fd60003f15000 */
[----:B------:R-:W1:Y:S01]  /*e670*/  @P1 MUFU.RCP R7, R6 ;  /* 0x0000000600071308 */ /* 0x000e620000001000 */
[----:B------:R-:W-:Y:S02]  /*e680*/  @P1 MOV R10, 0x3f317218 ;  /* 0x3f317218000a1802 */ /* 0x000fe40000000f00 */
[----:B------:R-:W-:-:S05]  /*e690*/  @P0 MOV R11, 0x3f317218 ;  /* 0x3f317218000b0802 */ /* 0x000fca0000000f00 */
[----:B------:R-:W2:Y:S01]  /*e6a0*/  @P1 MUFU.LG2 R6, R6 ;  /* 0x0000000600061308 */ /* 0x000ea20000000c00 */
[----:B------:R-:W-:-:S07]  /*e6b0*/  @P0 FMUL.FTZ R11, R11, c[0x0][0x2d0] ;  /* 0x0000b4000b0b0a20 */ /* 0x000fce0000410000 */
[----:B------:R-:W3:Y:S01]  /*e6c0*/  @P0 MUFU.LG2 R8, R5 ;  /* 0x0000000500080308 */ /* 0x000ee20000000c00 */
[C---:B-1----:R-:W-:Y:S02]  /*e6d0*/  FMUL.FTZ R128, R7.reuse, R128 ;  /* 0x0000008007807220 */ /* 0x042fe40000410000 */
[C---:B------:R-:W-:Y:S02]  /*e6e0*/  FMUL.FTZ R129, R7.reuse, R129 ;  /* 0x0000008107817220 */ /* 0x040fe40000410000 */
[C---:B------:R-:W-:Y:S02]  /*e6f0*/  FMUL.FTZ R124, R7.reuse, R124 ;  /* 0x0000007c077c7220 */ /* 0x040fe40000410000 */
[----:B------:R-:W-:Y:S01]  /*e700*/  FMUL.FTZ R125, R7, R125 ;  /* 0x0000007d077d7220 */ /* 0x000fe20000410000 */
[----:B------:R1:W4:Y:S01]  /*e710*/  @P0 MUFU.RCP R4, R5 ;  /* 0x0000000500040308 */ /* 0x0003220000001000 */
[----:B--2---:R-:W-:Y:S02]  /*e720*/  @P1 FMUL.FTZ R9, R6, 0.69314718246459960938 ;  /* 0x3f31721806091820 */ /* 0x004fe40000410000 */
[----:B------:R-:W-:-:S02]  /*e730*/  @P1 FMUL.FTZ R6, R10, c[0x0][0x2d0] ;  /* 0x0000b4000a061a20 */ /* 0x000fc40000410000 */
[C---:B------:R-:W-:Y:S02]  /*e740*/  FMUL.FTZ R100, R7.reuse, R100 ;  /* 0x0000006407647220 */ /* 0x040fe40000410000 */
[C---:B------:R-:W-:Y:S02]  /*e750*/  FMUL.FTZ R101, R7.reuse, R101 ;  /* 0x0000006507657220 */ /* 0x040fe40000410000 */
[----:B---3--:R-:W-:Y:S02]  /*e760*/  @P0 FMUL.FTZ R8, R8, 0.69314718246459960938 ;  /* 0x3f31721808080820 */ /* 0x008fe40000410000 */
[C---:B------:R-:W-:Y:S02]  /*e770*/  FMUL.FTZ R104, R7.reuse, R104 ;  /* 0x0000006807687220 */ /* 0x040fe40000410000 */
[C---:B------:R-:W-:Y:S02]  /*e780*/  FMUL.FTZ R105, R7.reuse, R105 ;  /* 0x0000006907697220 */ /* 0x040fe40000410000 */
[C---:B------:R-:W-:Y:S01]  /*e790*/  FMUL.FTZ R108, R7.reuse, R108 ;  /* 0x0000006c076c7220 */ /* 0x040fe20000410000 */
[----:B-1----:R-:W-:Y:S01]  /*e7a0*/  MOV R5, 0xff800000 ;  /* 0xff80000000057802 */ /* 0x002fe20000000f00 */
        /* <DEDUP_REMOVED lines=38> */
[----:B------:R-:W-:Y:S01]  /*ea10*/  FMUL.FTZ R97, R7, R97 ;  /* 0x0000006107617220 */ /* 0x000fe20000410000 */
[----:B------:R-:W-:Y:S01]  /*ea20*/  MOV R7, 0xff800000 ;  /* 0xff80000000077802 */ /* 0x000fe20000000f00 */
[C---:B----4-:R-:W-:Y:S02]  /*ea30*/  FMUL.FTZ R130, R4.reuse, R130 ;  /* 0x0000008204827220 */ /* 0x050fe40000410000 */
        /* <DEDUP_REMOVED lines=49> */
.L_x_344:
[----:B------:R-:W-:Y:S05]  /*ed50*/  @P2 BRA `(.L_x_387) ;  /* 0x0000197000002947 */ /* 0x000fea0003800000 */
[----:B------:R-:W1:Y:S01]  /*ed60*/  S2R R9, SR_CTAID.Y ;  /* 0x0000000000097919 */ /* 0x000e620000002600 */
[----:B------:R-:W-:Y:S01]  /*ed70*/  IMAD R8, RZ, RZ, -UR15 ;  /* 0x8000000fff087e24 */ /* 0x000fe2000f8e02ff */
[----:B------:R-:W-:Y:S01]  /*ed80*/  USHF.R.S32.HI UR6, URZ, 0x1f, UR15 ;  /* 0x0000001f3f067899 */ /* 0x000fe2000801140f */
[----:B------:R-:W-:Y:S01]  /*ed90*/  BSSY B0, `(.L_x_388) ;  /* 0x0000101000007945 */ /* 0x000fe20003800000 */
[----:B------:R-:W2:Y:S01]  /*eda0*/  S2R R4, SR_TID.X ;  /* 0x0000000000047919 */ /* 0x000ea20000002100 */
[----:B------:R-:W-:-:S02]  /*edb0*/  ULDC.64 UR4, c[0x0][0x4d0] ;  /* 0x0001340000047ab9 */ /* 0x000fc40000000a00 */
[----:B------:R-:W-:Y:S01]  /*edc0*/  UIMAD UR7, UR6, UR4, URZ ;  /* 0x00000004060772a4 */ /* 0x000fe2000f8e023f */
[----:B------:R-:W3:Y:S01]  /*edd0*/  S2R R11, SR_CTAID.Z ;  /* 0x00000000000b7919 */ /* 0x000ee20000002700 */
[----:B------:R-:W-:Y:S02]  /*ede0*/  UIMAD.WIDE.U32 UR8, UR15, UR4, URZ ;  /* 0x000000040f0872a5 */ /* 0x000fe4000f8e003f */
[----:B------:R-:W-:Y:S01]  /*edf0*/  UIMAD UR7, UR15, UR5, UR7 ;  /* 0x000000050f0772a4 */ /* 0x000fe2000f8e0207 */
[----:B------:R-:W4:Y:S02]  /*ee00*/  S2R R12, SR_CTAID.X ;  /* 0x00000000000c7919 */ /* 0x000f240000002500 */
[----:B------:R-:W-:Y:S01]  /*ee10*/  ULDC.64 UR4, c[0x0][0x438] ;  /* 0x00010e0000047ab9 */ /* 0x000fe20000000a00 */
[----:B------:R-:W-:Y:S01]  /*ee20*/  MOV R19, UR9 ;  /* 0x0000000900137c02 */ /* 0x000fe20008000f00 */
[----:B------:R-:W-:Y:S01]  /*ee30*/  UIMAD.WIDE.U32 UR10, UR15, UR4, URZ ;  /* 0x000000040f0a72a5 */ /* 0x000fe2000f8e003f */
[----:B------:R-:W-:Y:S01]  /*ee40*/  IMAD.U32 R18, RZ, RZ, UR8 ;  /* 0x00000008ff127e24 */ /* 0x000fe2000f8e00ff */
[----:B------:R-:W-:-:S02]  /*ee50*/  UIMAD UR4, UR6, UR4, URZ ;  /* 0x00000004060472a4 */ /* 0x000fc4000f8e023f */
[----:B------:R-:W-:Y:S02]  /*ee60*/  UIADD3 UR7, UR9, UR7, URZ ;  /* 0x0000000709077290 */ /* 0x000fe4000fffe03f */
[----:B------:R-:W-:Y:S01]  /*ee70*/  UIMAD UR4, UR15, UR5, UR4 ;  /* 0x000000050f0472a4 */ /* 0x000fe2000f8e0204 */
[----:B------:R-:W-:Y:S01]  /*ee80*/  MOV R16, UR10 ;  /* 0x0000000a00107c02 */ /* 0x000fe20008000f00 */
[----:B-1----:R-:W-:Y:S02]  /*ee90*/  IMAD R8, R8, c[0x0][0x550], R9 ;  /* 0x0001540008087a24 */ /* 0x002fe400078e0209 */
[----:B------:R-:W-:Y:S01]  /*eea0*/  UIADD3 UR4, UR11, UR4, URZ ;  /* 0x000000040b047290 */ /* 0x000fe2000fffe03f */
[----:B------:R-:W-:Y:S01]  /*eeb0*/  IMAD.U32 R17, RZ, RZ, UR11 ;  /* 0x0000000bff117e24 */ /* 0x000fe2000f8e00ff */
[----:B--2---:R-:W-:Y:S01]  /*eec0*/  SHF.R.S32.HI R9, RZ, 0x1f, R4 ;  /* 0x0000001fff097819 */ /* 0x004fe20000011404 */
[----:B------:R-:W-:-:S03]  /*eed0*/  IMAD.U32 R19, RZ, RZ, UR7 ;  /* 0x00000007ff137e24 */ /* 0x000fc6000f8e00ff */
[CC--:B------:R-:W-:Y:S01]  /*eee0*/  LEA.HI R0, R9.reuse, R4.reuse, RZ, 0x5 ;  /* 0x0000000409007211 */ /* 0x0c0fe200078f28ff */
[----:B------:R-:W-:Y:S01]  /*eef0*/  IMAD.U32 R17, RZ, RZ, UR4 ;  /* 0x00000004ff117e24 */ /* 0x000fe2000f8e00ff */
[-C--:B------:R-:W-:Y:S01]  /*ef00*/  LEA.HI R9, R9, R4.reuse, RZ, 0x2 ;  /* 0x0000000409097211 */ /* 0x080fe200078f10ff */
[C---:B---3--:R-:W-:Y:S01]  /*ef10*/  IMAD.WIDE.U32 R18, R11.reuse, c[0x0][0x4d8], R18 ;  /* 0x000136000b127a25 */ /* 0x048fe200078e0012 */
[----:B------:R-:W-:Y:S02]  /*ef20*/  LOP3.LUT R13, R0, 0xffffffe0, RZ, 0xc0, !PT ;  /* 0xffffffe0000d7812 */ /* 0x000fe400078ec0ff */
[----:B------:R-:W-:Y:S01]  /*ef30*/  SHF.R.S32.HI R15, RZ, 0x5, R0 ;  /* 0x00000005ff0f7819 */ /* 0x000fe20000011400 */
[----:B------:R-:W-:Y:S01]  /*ef40*/  IMAD.WIDE.U32 R16, R11, c[0x0][0x440], R16 ;  /* 0x000110000b107a25 */ /* 0x000fe200078e0010 */
[----:B------:R-:W-:Y:S02]  /*ef50*/  SHF.R.S32.HI R0, RZ, 0x1f, R0 ;  /* 0x0000001fff007819 */ /* 0x000fe40000011400 */
[----:B------:R-:W-:Y:S01]  /*ef60*/  LOP3.LUT R9, R9, 0xfffffffc, RZ, 0xc0, !PT ;  /* 0xfffffffc09097812 */ /* 0x000fe200078ec0ff */
[----:B------:R-:W-:Y:S01]  /*ef70*/  IMAD.IADD R6, R4, 0x1, -R13 ;  /* 0x0000000104067824 */ /* 0x000fe200078e0a0d */
[----:B------:R-:W-:Y:S01]  /*ef80*/  LEA.HI R0, R0, R15, RZ, 0x3 ;  /* 0x0000000f00007211 */ /* 0x000fe200078f18ff */
[----:B------:R-:W-:Y:S01]  /*ef90*/  IMAD.MOV.U32 R20, RZ, RZ, R18 ;  /* 0x000000ffff147224 */ /* 0x000fe200078e0012 */
[----:B------:R-:W-:-:S02]  /*efa0*/  IADD3 R9, -R9, R4, RZ ;  /* 0x0000000409097210 */ /* 0x000fc40007ffe1ff */
[----:B------:R-:W-:Y:S02]  /*efb0*/  LOP3.LUT R0, R0, 0xffffff8, RZ, 0xc0, !PT ;  /* 0x0ffffff800007812 */ /* 0x000fe400078ec0ff */
[----:B------:R-:W-:Y:S02]  /*efc0*/  SHF.R.S32.HI R13, RZ, 0x1f, R6 ;  /* 0x0000001fff0d7819 */ /* 0x000fe40000011406 */
[----:B------:R-:W-:Y:S01]  /*efd0*/  SHF.R.S32.HI R10, RZ, 0x1f, R11 ;  /* 0x0000001fff0a7819 */ /* 0x000fe2000001140b */
[----:B------:R-:W-:Y:S01]  /*efe0*/  IMAD.IADD R15, R15, 0x1, -R0 ;  /* 0x000000010f0f7824 */ /* 0x000fe200078e0a00 */
[----:B------:R-:W-:Y:S02]  /*eff0*/  LEA.HI R0, R9, R9, RZ, 0x1 ;  /* 0x0000000909007211 */ /* 0x000fe400078f08ff */
[----:B------:R-:W-:Y:S01]  /*f000*/  LEA.HI R4, R13, R6, RZ, 0x2 ;  /* 0x000000060d047211 */ /* 0x000fe200078f10ff */
[----:B------:R-:W-:Y:S01]  /*f010*/  IMAD.MOV.U32 R13, RZ, RZ, c[0x0][0x4e8] ;  /* 0x00013a00ff0d7624 */ /* 0x000fe200078e00ff */
[----:B------:R-:W-:-:S02]  /*f020*/  LOP3.LUT R0, R0, 0x1ffffffe, RZ, 0xc0, !PT ;  /* 0x1ffffffe00007812 */ /* 0x000fc400078ec0ff */
[----:B------:R-:W-:Y:S02]  /*f030*/  SHF.R.S32.HI R14, RZ, 0x2, R4 ;  /* 0x00000002ff0e7819 */ /* 0x000fe40000011404 */
[----:B------:R-:W-:Y:S01]  /*f040*/  IADD3 R0, R9, -R0, RZ ;  /* 0x8000000009007210 */ /* 0x000fe20007ffe0ff */
[----:B------:R-:W-:Y:S01]  /*f050*/  BAR.SYNC.DEFER_BLOCKING 0x1, 0x100 ;  /* 0x0044000000007b1d */ /* 0x000fe20000010000 */
[----:B------:R-:W-:Y:S01]  /*f060*/  ISETP.NE.AND P1, PT, R13, 0x1, PT ;  /* 0x000000010d00780c */ /* 0x000fe20003f25270 */
[----:B------:R-:W-:Y:S01]  /*f070*/  IMAD R15, R15, 0x10, R14 ;  /* 0x000000100f0f7824 */ /* 0x000fe200078e020e */
[----:B------:R-:W-:Y:S01]  /*f080*/  MOV R22, R16 ;  /* 0x0000001000167202 */ /* 0x000fe20000000f00 */
[----:B------:R-:W-:Y:S02]  /*f090*/  IMAD R14, R10, c[0x0][0x4d8], RZ ;  /* 0x000136000a0e7a24 */ /* 0x000fe400078e02ff */
[----:B------:R-:W-:Y:S01]  /*f0a0*/  IMAD R9, R0, 0x8, R15 ;  /* 0x0000000800097824 */ /* 0x000fe200078e020f */
[----:B------:R-:W-:Y:S01]  /*f0b0*/  SHF.R.S32.HI R0, RZ, 0x1f, R8 ;  /* 0x0000001fff007819 */ /* 0x000fe20000011408 */
[----:B------:R-:W-:-:S02]  /*f0c0*/  IMAD R10, R10, c[0x0][0x440], RZ ;  /* 0x000110000a0a7a24 */ /* 0x000fc400078e02ff */
[C---:B------:R-:W-:Y:S01]  /*f0d0*/  IMAD R14, R11.reuse, c[0x0][0x4dc], R14 ;  /* 0x000137000b0e7a24 */ /* 0x040fe200078e020e */
[C---:B----4-:R-:W-:Y:S01]  /*f0e0*/  LEA R9, R12.reuse, R9, 0x7 ;  /* 0x000000090c097211 */ /* 0x050fe200078e38ff */
[----:B------:R-:W-:Y:S01]  /*f0f0*/  IMAD R10, R11, c[0x0][0x444], R10 ;  /* 0x000111000b0a7a24 */ /* 0x000fe200078e020a */
[----:B------:R-:W-:Y:S01]  /*f100*/  LEA R12, R12, R15, 0x7 ;  /* 0x0000000f0c0c7211 */ /* 0x000fe200078e38ff */
[----:B------:R-:W-:Y:S01]  /*f110*/  IMAD.IADD R21, R19, 0x1, R14 ;  /* 0x0000000113157824 */ /* 0x000fe200078e020e */
[----:B------:R-:W-:Y:S01]  /*f120*/  MOV R11, R9 ;  /* 0x00000009000b7202 */ /* 0x000fe20000000f00 */
[----:B------:R-:W-:Y:S02]  /*f130*/  IMAD.IADD R23, R17, 0x1, R10 ;  /* 0x0000000111177824 */ /* 0x000fe400078e020a */
[----:B------:R-:W-:-:S04]  /*f140*/  @P1 IMAD.HI.U32 R10, R9, c[0x0][0x4ec], RZ ;  /* 0x00013b00090a1a27 */ /* 0x000fc800078e00ff */
[C---:B------:R-:W-:Y:S01]  /*f150*/  IMAD R17, R0.reuse, c[0x0][0x4e0], RZ ;  /* 0x0001380000117a24 */ /* 0x040fe200078e02ff */
[----:B------:R-:W-:Y:S01]  /*f160*/  @P1 SHF.R.U32.HI R11, RZ, c[0x0][0x4f0], R10 ;  /* 0x00013c00ff0b1a19 */ /* 0x000fe2000001160a */
[----:B------:R-:W-:Y:S01]  /*f170*/  IMAD R19, R0, c[0x0][0x448], RZ ;  /* 0x0001120000137a24 */ /* 0x000fe200078e02ff */
[----:B------:R-:W-:Y:S01]  /*f180*/  MOV R10, R9 ;  /* 0x00000009000a7202 */ /* 0x000fe20000000f00 */
[C---:B------:R-:W-:Y:S01]  /*f190*/  IMAD R17, R8.reuse, c[0x0][0x4e4], R17 ;  /* 0x0001390008117a24 */ /* 0x040fe200078e0211 */
[--C-:B------:R-:W-:Y:S01]  /*f1a0*/  SHF.R.S32.HI R14, RZ, 0x1f, R11.reuse ;  /* 0x0000001fff0e7819 */ /* 0x100fe2000001140b */
[----:B------:R-:W-:Y:S02]  /*f1b0*/  IMAD.MOV R0, RZ, RZ, -R11 ;  /* 0x000000ffff007224 */ /* 0x000fe400078e0a0b */
[C---:B------:R-:W-:Y:S02]  /*f1c0*/  IMAD R19, R8.reuse, c[0x0][0x44c], R19 ;  /* 0x0001130008137a24 */ /* 0x040fe400078e0213 */
[----:B------:R-:W-:-:S04]  /*f1d0*/  IMAD.WIDE.U32 R22, R8, c[0x0][0x448], R22 ;  /* 0x0001120008167a25 */ /* 0x000fc800078e0016 */
[----:B------:R-:W-:-:S04]  /*f1e0*/  IMAD.WIDE.U32 R20, R8, c[0x0][0x4e0], R20 ;  /* 0x0001380008147a25 */ /* 0x000fc800078e0014 */
[----:B------:R-:W-:Y:S01]  /*f1f0*/  @P1 IMAD.HI.U32 R8, R9, c[0x0][0x4ec], RZ ;  /* 0x00013b0009081a27 */ /* 0x000fe200078e00ff */
[----:B------:R-:W-:-:S03]  /*f200*/  IADD3 R16, P0, R11, R20, RZ ;  /* 0x000000140b107210 */ /* 0x000fc60007f1e0ff */
[----:B------:R-:W-:Y:S01]  /*f210*/  IMAD R0, R0, c[0x0][0x4e8], R9 ;  /* 0x00013a0000007a24 */ /* 0x000fe200078e0209 */
[----:B------:R-:W-:Y:S01]  /*f220*/  @P1 SHF.R.U32.HI R10, RZ, c[0x0][0x4f0], R8 ;  /* 0x00013c00ff0a1a19 */ /* 0x000fe20000011608 */
[----:B------:R-:W-:Y:S01]  /*f230*/  IMAD.IADD R23, R23, 0x1, R19 ;  /* 0x0000000117177824 */ /* 0x000fe200078e0213 */
[----:B------:R-:W-:Y:S01]  /*f240*/  IADD3.X R17, R14, R21, R17, P0, !PT ;  /* 0x000000150e117210 */ /* 0x000fe200007fe411 */
[----:B------:R-:W-:Y:S01]  /*f250*/  IMAD R13, R13, c[0x0][0x388], RZ ;  /* 0x0000e2000d0d7a24 */ /* 0x000fe200078e02ff */
[----:B------:R-:W-:Y:S01]  /*f260*/  SHF.R.S32.HI R8, RZ, 0x1f, R0 ;  /* 0x0000001fff087819 */ /* 0x000fe20000011400 */
[C---:B------:R-:W-:Y:S01]  /*f270*/  IMAD.WIDE.U32 R22, R10.reuse, c[0x0][0x430], R22 ;  /* 0x00010c000a167a25 */ /* 0x040fe200078e0016 */
[----:B------:R-:W-:Y:S02]  /*f280*/  IADD3 R14, -R10, RZ, RZ ;  /* 0x000000ff0a0e7210 */ /* 0x000fe40007ffe1ff */
[----:B------:R-:W-:Y:S01]  /*f290*/  LOP3.LUT P1, RZ, R6, 0x3, RZ, 0xc0, !PT ;  /* 0x0000000306ff7812 */ /* 0x000fe2000782c0ff */
[----:B------:R-:W-:Y:S01]  /*f2a0*/  IMAD R11, R8, c[0x0][0x4c8], RZ ;  /* 0x00013200080b7a24 */ /* 0x000fe200078e02ff */
[----:B------:R-:W-:Y:S01]  /*f2b0*/  SHF.R.S32.HI R8, RZ, 0x1f, R10 ;  /* 0x0000001fff087819 */ /* 0x000fe2000001140a */
[----:B------:R-:W-:Y:S01]  /*f2c0*/  IMAD.WIDE.U32 R16, R0, c[0x0][0x4c8], R16 ;  /* 0x0001320000107a25 */ /* 0x000fe200078e0010 */
[----:B------:R-:W-:-:S03]  /*f2d0*/  ISETP.GE.OR P2, PT, R12, R13, P1 ;  /* 0x0000000d0c00720c */ /* 0x000fc60000f46670 */
[----:B------:R-:W-:Y:S01]  /*f2e0*/  IMAD R11, R0, c[0x0][0x4cc], R11 ;  /* 0x00013300000b7a24 */ /* 0x000fe200078e020b */
[----:B------:R-:W-:Y:S01]  /*f2f0*/  LEA R0, P0, R16, c[0x0][0x4a8], 0x2 ;  /* 0x00012a0010007a11 */ /* 0x000fe200078010ff */
[----:B------:R-:W-:Y:S02]  /*f300*/  IMAD R14, R14, c[0x0][0x4e8], R9 ;  /* 0x00013a000e0e7a24 */ /* 0x000fe400078e0209 */
[----:B------:R-:W-:Y:S02]  /*f310*/  IMAD.IADD R11, R17, 0x1, R11 ;  /* 0x00000001110b7824 */ /* 0x000fe400078e020b */
[----:B------:R-:W-:Y:S01]  /*f320*/  IMAD R9, R8, c[0x0][0x430], RZ ;  /* 0x00010c0008097a24 */ /* 0x000fe200078e02ff */
[----:B------:R-:W-:Y:S01]  /*f330*/  SHFL.IDX PT, R18, R0, 0x1, 0x1c1f ;  /* 0x003c1f0000127f89 */ /* 0x000fe200000e0000 */
[----:B------:R-:W-:Y:S02]  /*f340*/  SHF.R.S32.HI R8, RZ, 0x1f, R14 ;  /* 0x0000001fff087819 */ /* 0x000fe4000001140e */
[----:B------:R-:W-:Y:S01]  /*f350*/  LEA.HI.X R11, R16, c[0x0][0x4ac], R11, 0x2, P0 ;  /* 0x00012b00100b7a11 */ /* 0x000fe200000f140b */
[----:B------:R-:W-:Y:S01]  /*f360*/  IMAD R9, R10, c[0x0][0x434], R9 ;  /* 0x00010d000a097a24 */ /* 0x000fe200078e0209 */
[----:B------:R-:W-:Y:S03]  /*f370*/  SHFL.IDX PT, R16, R0, RZ, 0x1c1f ;  /* 0x001c1fff00107589 */ /* 0x000fe600000e0000 */
[----:B------:R-:W-:Y:S01]  /*f380*/  IMAD.IADD R23, R23, 0x1, R9 ;  /* 0x0000000117177824 */ /* 0x000fe200078e0209 */
[----:B------:R-:W1:Y:S01]  /*f390*/  SHFL.IDX PT, R17, R11, RZ, 0x1c1f ;  /* 0x001c1fff0b117589 */ /* 0x000e6200000e0000 */
[----:B------:R-:W-:Y:S01]  /*f3a0*/  IMAD R9, R8, c[0x0][0x428], RZ ;  /* 0x00010a0008097a24 */ /* 0x000fe200078e02ff */
[----:B------:R-:W-:-:S02]  /*f3b0*/  IADD3 R8, R12, 0x8, RZ ;  /* 0x000000080c087810 */ /* 0x000fc40007ffe0ff */
[----:B------:R2:W3:Y:S01]  /*f3c0*/  SHFL.IDX PT, R19, R11, 0x1, 0x1c1f ;  /* 0x003c1f000b137f89 */ /* 0x0004e200000e0000 */
[----:B------:R-:W-:Y:S01]  /*f3d0*/  IMAD R9, R14, c[0x0][0x42c], R9 ;  /* 0x00010b000e097a24 */ /* 0x000fe200078e0209 */
[----:B------:R-:W-:Y:S01]  /*f3e0*/  ISETP.GE.OR P1, PT, R8, R13, P1 ;  /* 0x0000000d0800720c */ /* 0x000fe20000f26670 */
[----:B------:R-:W-:-:S05]  /*f3f0*/  IMAD.WIDE.U32 R14, R14, c[0x0][0x428], R22 ;  /* 0x00010a000e0e7a25 */ /* 0x000fca00078e0016 */
[----:B------:R-:W-:Y:S02]  /*f400*/  IADD3 R10, R15, R9, RZ ;  /* 0x000000090f0a7210 */ /* 0x000fe40007ffe0ff */
[----:B------:R-:W-:-:S04]  /*f410*/  LEA R9, P0, R14, c[0x0][0x400], 0x2 ;  /* 0x000100000e097a11 */ /* 0x000fc800078010ff */
[----:B------:R-:W-:Y:S02]  /*f420*/  LEA.HI.X R10, R14, c[0x0][0x404], R10, 0x2, P0 ;  /* 0x000101000e0a7a11 */ /* 0x000fe400000f140a */
[----:B------:R4:W4:Y:S01]  /*f430*/  SHFL.IDX PT, R14, R9, RZ, 0x1c1f ;  /* 0x001c1fff090e7589 */ /* 0x00092200000e0000 */
[----:B------:R-:W-:-:S03]  /*f440*/  ISETP.GE.AND P0, PT, R8, R13, PT ;  /* 0x0000000d0800720c */ /* 0x000fc60003f06270 */
[----:B-1----:R1:W-:Y:S01]  /*f450*/  @!P2 ST.E [R16.64], R5 ;  /* 0x000000051000a985 */ /* 0x0023e2000c101910 */
[----:B--2---:R-:W-:-:S03]  /*f460*/  LOP3.LUT R11, R4, 0x7ffffffc, RZ, 0xc0, !PT ;  /* 0x7ffffffc040b7812 */ /* 0x004fc600078ec0ff */
[----:B---3--:R1:W-:Y:S01]  /*f470*/  @!P1 ST.E [R18.64], R7 ;  /* 0x0000000712009985 */ /* 0x0083e2000c101910 */
[----:B------:R-:W-:Y:S01]  /*f480*/  ISETP.GE.AND P1, PT, R12, R13, PT ;  /* 0x0000000d0c00720c */ /* 0x000fe20003f26270 */
[----:B------:R-:W-:Y:S02]  /*f490*/  IMAD.IADD R11, R6, 0x1, -R11 ;  /* 0x00000001060b7824 */ /* 0x000fe400078e0a0b */
[----:B------:R1:W2:Y:S03]  /*f4a0*/  SHFL.IDX PT, R15, R10, RZ, 0x1c1f ;  /* 0x001c1fff0a0f7589 */ /* 0x0002a600000e0000 */
[----:B------:R-:W-:-:S07]  /*f4b0*/  SHF.L.U32 R11, R11, 0x1, RZ ;  /* 0x000000010b0b7819 */ /* 0x000fce00000006ff */
[----:B------:R-:W-:Y:S05]  /*f4c0*/  @P1 BRA `(.L_x_389) ;  /* 0x000008d000001947 */ /* 0x000fea0003800000 */
[C---:B------:R-:W-:Y:S02]  /*f4d0*/  ISETP.GE.AND P1, PT, R11.reuse, c[0x0][0x3c8], PT ;  /* 0x0000f2000b007a0c */ /* 0x040fe40003f26270 */
[C---:B-1----:R-:W-:Y:S02]  /*f4e0*/  IADD3 R7, R11.reuse, 0x8, RZ ;  /* 0x000000080b077810 */ /* 0x042fe40007ffe0ff */
[C---:B------:R-:W-:Y:S02]  /*f4f0*/  IADD3 R6, R11.reuse, 0x10, RZ ;  /* 0x000000100b067810 */ /* 0x040fe40007ffe0ff */
[----:B------:R-:W-:Y:S02]  /*f500*/  IADD3 R5, R11, 0x18, RZ ;  /* 0x000000180b057810 */ /* 0x000fe40007ffe0ff */
[----:B------:R-:W-:Y:S02]  /*f510*/  ISETP.GE.AND P5, PT, R7, c[0x0][0x3c8], PT ;  /* 0x0000f20007007a0c */ /* 0x000fe40003fa6270 */
[----:B------:R-:W-:-:S02]  /*f520*/  ISETP.GE.AND P4, PT, R6, c[0x0][0x3c8], PT ;  /* 0x0000f20006007a0c */ /* 0x000fc40003f86270 */
[C---:B------:R-:W-:Y:S01]  /*f530*/  IADD3 R4, R11.reuse, 0x20, RZ ;  /* 0x000000200b047810 */ /* 0x040fe20007ffe0ff */
[----:B--2-4-:R-:W-:Y:S01]  /*f540*/  @!P1 IMAD.WIDE R12, R11, 0x4, R14 ;  /* 0x000000040b0c9825 */ /* 0x014fe200078e020e */
[----:B------:R-:W-:Y:S02]  /*f550*/  ISETP.GE.AND P3, PT, R5, c[0x0][0x3c8], PT ;  /* 0x0000f20005007a0c */ /* 0x000fe40003f66270 */
[----:B------:R-:W-:Y:S02]  /*f560*/  ISETP.GE.AND P2, PT, R4, c[0x0][0x3c8], PT ;  /* 0x0000f20004007a0c */ /* 0x000fe40003f46270 */
[C---:B------:R-:W-:Y:S01]  /*f570*/  IADD3 R0, R11.reuse, 0x28, RZ ;  /* 0x000000280b007810 */ /* 0x040fe20007ffe0ff */
[----:B------:R1:W-:Y:S01]  /*f580*/  @!P1 ST.E.64 [R12.64], R128 ;  /* 0x000000800c009985 */ /* 0x0003e2000c101b10 */
[----:B------:R-:W-:Y:S02]  /*f590*/  IADD3 R8, R11, 0x30, RZ ;  /* 0x000000300b087810 */ /* 0x000fe40007ffe0ff */
[----:B------:R-:W-:-:S02]  /*f5a0*/  ISETP.GE.AND P6, PT, R0, c[0x0][0x3c8], PT ;  /* 0x0000f20000007a0c */ /* 0x000fc40003fc6270 */
[----:B------:R-:W-:Y:S02]  /*f5b0*/  @!P5 LEA.HI R7, R7, R7, RZ, 0x1 ;  /* 0x000000070707d211 */ /* 0x000fe400078f08ff */
[----:B------:R-:W-:Y:S02]  /*f5c0*/  ISETP.GE.AND P1, PT, R8, c[0x0][0x3c8], PT ;  /* 0x0000f20008007a0c */ /* 0x000fe40003f26270 */
[----:B------:R-:W-:Y:S02]  /*f5d0*/  @!P4 LEA.HI R6, R6, R6, RZ, 0x1 ;  /* 0x000000060606c211 */ /* 0x000fe400078f08ff */
[----:B------:R-:W-:Y:S02]  /*f5e0*/  @!P3 LEA.HI R5, R5, R5, RZ, 0x1 ;  /* 0x000000050505b211 */ /* 0x000fe400078f08ff */
[----:B------:R-:W-:Y:S02]  /*f5f0*/  @!P5 LOP3.LUT R7, R7, 0xfffffffe, RZ, 0xc0, !PT ;  /* 0xfffffffe0707d812 */ /* 0x000fe400078ec0ff */
[----:B------:R-:W-:-:S02]  /*f600*/  @!P4 LOP3.LUT R17, R6, 0xfffffffe, RZ, 0xc0, !PT ;  /* 0xfffffffe0611c812 */ /* 0x000fc400078ec0ff */
[----:B------:R-:W-:Y:S01]  /*f610*/  @!P2 LEA.HI R4, R4, R4, RZ, 0x1 ;  /* 0x000000040404a211 */ /* 0x000fe200078f08ff */
[--C-:B------:R-:W-:Y:S01]  /*f620*/  @!P5 IMAD.WIDE R6, R7, 0x4, R14.reuse ;  /* 0x000000040706d825 */ /* 0x100fe200078e020e */
[----:B------:R-:W-:Y:S02]  /*f630*/  @!P3 LOP3.LUT R5, R5, 0xfffffffe, RZ, 0xc0, !PT ;  /* 0xfffffffe0505b812 */ /* 0x000fe400078ec0ff */
[----:B------:R-:W-:Y:S02]  /*f640*/  @!P2 LOP3.LUT R19, R4, 0xfffffffe, RZ, 0xc0, !PT ;  /* 0xfffffffe0413a812 */ /* 0x000fe400078ec0ff */
[----:B------:R-:W-:Y:S01]  /*f650*/  @!P6 LEA.HI R0, R0, R0, RZ, 0x1 ;  /* 0x000000000000e211 */ /* 0x000fe200078f08ff */
[--C-:B------:R-:W-:Y:S01]  /*f660*/  @!P3 IMAD.WIDE R4, R5, 0x4, R14.reuse ;  /* 0x000000040504b825 */ /* 0x100fe200078e020e */
[----:B------:R-:W-:Y:S01]  /*f670*/  @!P1 LEA.HI R8, R8, R8, RZ, 0x1 ;  /* 0x0000000808089211 */ /* 0x000fe200078f08ff */
[----:B------:R2:W-:Y:S01]  /*f680*/  @!P5 ST.E.64 [R6.64], R124 ;  /* 0x0000007c0600d985 */ /* 0x0005e2000c101b10 */
[----:B------:R-:W-:Y:S01]  /*f690*/  IADD3 R21, R11, 0x38, RZ ;  /* 0x000000380b157810 */ /* 0x000fe20007ffe0ff */
[----:B-1----:R-:W-:Y:S01]  /*f6a0*/  @!P4 IMAD.WIDE R12, R17, 0x4, R14 ;  /* 0x00000004110cc825 */ /* 0x002fe200078e020e */
[----:B------:R-:W-:-:S02]  /*f6b0*/  IADD3 R20, R11, 0x40, RZ ;  /* 0x000000400b147810 */ /* 0x000fc40007ffe0ff */
[----:B------:R-:W-:Y:S01]  /*f6c0*/  ISETP.GE.AND P5, PT, R21, c[0x0][0x3c8], PT ;  /* 0x0000f20015007a0c */ /* 0x000fe20003fa6270 */
[----:B------:R-:W-:Y:S01]  /*f6d0*/  @!P2 IMAD.WIDE R16, R19, 0x4, R14 ;  /* 0x000000041310a825 */ /* 0x000fe200078e020e */
[----:B------:R1:W-:Y:S01]  /*f6e0*/  @!P4 ST.E.64 [R12.64], R100 ;  /* 0x000000640c00c985 */ /* 0x0003e2000c101b10 */
[C---:B------:R-:W-:Y:S02]  /*f6f0*/  IADD3 R19, R11.reuse, 0x48, RZ ;  /* 0x000000480b137810 */ /* 0x040fe40007ffe0ff */
[----:B------:R-:W-:Y:S01]  /*f700*/  IADD3 R18, R11, 0x50, RZ ;  /* 0x000000500b127810 */ /* 0x000fe20007ffe0ff */
[----:B------:R3:W-:Y:S01]  /*f710*/  @!P3 ST.E.64 [R4.64], R104 ;  /* 0x000000680400b985 */ /* 0x0007e2000c101b10 */
[----:B------:R-:W-:Y:S02]  /*f720*/  ISETP.GE.AND P4, PT, R20, c[0x0][0x3c8], PT ;  /* 0x0000f20014007a0c */ /* 0x000fe40003f86270 */
[----:B------:R-:W-:Y:S01]  /*f730*/  ISETP.GE.AND P3, PT, R19, c[0x0][0x3c8], PT ;  /* 0x0000f20013007a0c */ /* 0x000fe20003f66270 */
[----:B------:R4:W-:Y:S01]  /*f740*/  @!P2 ST.E.64 [R16.64], R108 ;  /* 0x0000006c1000a985 */ /* 0x0009e2000c101b10 */
[----:B------:R-:W-:-:S02]  /*f750*/  ISETP.GE.AND P2, PT, R18, c[0x0][0x3c8], PT ;  /* 0x0000f20012007a0c */ /* 0x000fc40003f46270 */
[----:B------:R-:W-:-:S04]  /*f760*/  @!P5 LEA.HI R21, R21, R21, RZ, 0x1 ;  /* 0x000000151515d211 */ /* 0x000fc800078f08ff */
[----:B------:R-:W-:-:S03]  /*f770*/  @!P5 LOP3.LUT R21, R21, 0xfffffffe, RZ, 0xc0, !PT ;  /* 0xfffffffe1515d812 */ /* 0x000fc600078ec0ff */
[----:B------:R-:W-:Y:S02]  /*f780*/  @!P4 LEA.HI R20, R20, R20, RZ, 0x1 ;  /* 0x000000141414c211 */ /* 0x000fe400078f08ff */
[----:B------:R-:W-:Y:S02]  /*f790*/  @!P3 LEA.HI R19, R19, R19, RZ, 0x1 ;  /* 0x000000131313b211 */ /* 0x000fe400078f08ff */
[----:B--2---:R-:W-:Y:S02]  /*f7a0*/  @!P6 LOP3.LUT R7, R0, 0xfffffffe, RZ, 0xc0, !PT ;  /* 0xfffffffe0007e812 */ /* 0x004fe400078ec0ff */
[----:B------:R-:W-:Y:S02]  /*f7b0*/  IADD3 R0, R11, 0x58, RZ ;  /* 0x000000580b007810 */ /* 0x000fe40007ffe0ff */
[----:B------:R-:W-:Y:S01]  /*f7c0*/  @!P2 LEA.HI R18, R18, R18, RZ, 0x1 ;  /* 0x000000121212a211 */ /* 0x000fe200078f08ff */
[----:B------:R-:W-:Y:S01]  /*f7d0*/  @!P6 IMAD.WIDE R6, R7, 0x4, R14 ;  /* 0x000000040706e825 */ /* 0x000fe200078e020e */
[----:B------:R-:W-:-:S02]  /*f7e0*/  @!P3 LOP3.LUT R19, R19, 0xfffffffe, RZ, 0xc0, !PT ;  /* 0xfffffffe1313b812 */ /* 0x000fc400078ec0ff */
[----:B-1----:R-:W-:Y:S02]  /*f7f0*/  @!P4 LOP3.LUT R13, R20, 0xfffffffe, RZ, 0xc0, !PT ;  /* 0xfffffffe140dc812 */ /* 0x002fe400078ec0ff */
[----:B------:R1:W-:Y:S01]  /*f800*/  @!P6 ST.E.64 [R6.64], R112 ;  /* 0x000000700600e985 */ /* 0x0003e2000c101b10 */
[----:B---3--:R-:W-:Y:S02]  /*f810*/  @!P1 LOP3.LUT R5, R8, 0xfffffffe, RZ, 0xc0, !PT ;  /* 0xfffffffe08059812 */ /* 0x008fe400078ec0ff */
[----:B------:R-:W-:Y:S01]  /*f820*/  IADD3 R8, R11, 0x60, RZ ;  /* 0x000000600b087810 */ /* 0x000fe20007ffe0ff */
[--C-:B------:R-:W-:Y:S01]  /*f830*/  @!P4 IMAD.WIDE R12, R13, 0x4, R14.reuse ;  /* 0x000000040d0cc825 */ /* 0x100fe200078e020e */
[----:B------:R-:W-:Y:S02]  /*f840*/  IADD3 R20, R11, 0x68, RZ ;  /* 0x000000680b147810 */ /* 0x000fe40007ffe0ff */
[----:B------:R-:W-:Y:S01]  /*f850*/  ISETP.GE.AND P6, PT, R8, c[0x0][0x3c8], PT ;  /* 0x0000f20008007a0c */ /* 0x000fe20003fc6270 */
[----:B------:R-:W-:-:S04]  /*f860*/  @!P1 IMAD.WIDE R4, R5, 0x4, R14 ;  /* 0x0000000405049825 */ /* 0x000fc800078e020e */
[----:B----4-:R-:W-:Y:S01]  /*f870*/  @!P3 IMAD.WIDE R16, R19, 0x4, R14 ;  /* 0x000000041310b825 */ /* 0x010fe200078e020e */
[----:B------:R2:W-:Y:S01]  /*f880*/  @!P1 ST.E.64 [R4.64], R116 ;  /* 0x0000007404009985 */ /* 0x0005e2000c101b10 */
[----:B------:R-:W-:Y:S02]  /*f890*/  ISETP.GE.AND P1, PT, R0, c[0x0][0x3c8], PT ;  /* 0x0000f20000007a0c */ /* 0x000fe40003f26270 */
[----:B------:R-:W-:-:S04]  /*f8a0*/  IADD3 R19, R11, 0x70, RZ ;  /* 0x000000700b137810 */ /* 0x000fc80007ffe0ff */
[----:B------:R-:W-:-:S07]  /*f8b0*/  @!P6 LEA.HI R8, R8, R8, RZ, 0x1 ;  /* 0x000000080808e211 */ /* 0x000fce00078f08ff */
[----:B------:R-:W-:Y:S02]  /*f8c0*/  @!P1 LEA.HI R0, R0, R0, RZ, 0x1 ;  /* 0x0000000000009211 */ /* 0x000fe400078f08ff */
[----:B-1----:R-:W-:Y:S02]  /*f8d0*/  @!P2 LOP3.LUT R7, R18, 0xfffffffe, RZ, 0xc0, !PT ;  /* 0xfffffffe1207a812 */ /* 0x002fe400078ec0ff */
[----:B------:R-:W-:Y:S02]  /*f8e0*/  @!P1 LOP3.LUT R23, R0, 0xfffffffe, RZ, 0xc0, !PT ;  /* 0xfffffffe00179812 */ /* 0x000fe400078ec0ff */
[----:B------:R-:W-:Y:S01]  /*f8f0*/  IADD3 R18, R11, 0x78, RZ ;  /* 0x000000780b127810 */ /* 0x000fe20007ffe0ff */
[----:B------:R-:W-:Y:S01]  /*f900*/  @!P2 IMAD.WIDE R6, R7, 0x4, R14 ;  /* 0x000000040706a825 */ /* 0x000fe200078e020e */
[----:B------:R-:W-:-:S03]  /*f910*/  IADD3 R0, R11, 0x88, RZ ;  /* 0x000000880b007810 */ /* 0x000fc60007ffe0ff */
[----:B--2---:R-:W-:Y:S01]  /*f920*/  @!P5 IMAD.WIDE R4, R21, 0x4, R14 ;  /* 0x000000041504d825 */ /* 0x004fe200078e020e */
[----:B------:R-:W-:-:S04]  /*f930*/  IADD3 R21, R11, 0x80, RZ ;  /* 0x000000800b157810 */ /* 0x000fc80007ffe0ff */
[----:B------:R1:W-:Y:S01]  /*f940*/  @!P5 ST.E.64 [R4.64], R120 ;  /* 0x000000780400d985 */ /* 0x0003e2000c101b10 */
[----:B------:R-:W-:-:S03]  /*f950*/  ISETP.GE.AND P5, PT, R20, c[0x0][0x3c8], PT ;  /* 0x0000f20014007a0c */ /* 0x000fc60003fa6270 */
[----:B------:R2:W-:Y:S01]  /*f960*/  @!P4 ST.E.64 [R12.64], R36 ;  /* 0x000000240c00c985 */ /* 0x0005e2000c101b10 */
[----:B------:R-:W-:-:S03]  /*f970*/  ISETP.GE.AND P4, PT, R19, c[0x0][0x3c8], PT ;  /* 0x0000f20013007a0c */ /* 0x000fc60003f86270 */
[----:B------:R-:W-:Y:S01]  /*f980*/  @!P3 ST.E.64 [R16.64], R40 ;  /* 0x000000281000b985 */ /* 0x000fe2000c101b10 */
[----:B------:R-:W-:-:S03]  /*f990*/  ISETP.GE.AND P3, PT, R18, c[0x0][0x3c8], PT ;  /* 0x0000f20012007a0c */ /* 0x000fc60003f66270 */
[----:B------:R3:W-:Y:S01]  /*f9a0*/  @!P2 ST.E.64 [R6.64], R44 ;  /* 0x0000002c0600a985 */ /* 0x0007e2000c101b10 */
[----:B------:R-:W-:Y:S02]  /*f9b0*/  ISETP.GE.AND P2, PT, R21, c[0x0][0x3c8], PT ;  /* 0x0000f20015007a0c */ /* 0x000fe40003f46270 */
[----:B------:R-:W-:-:S03]  /*f9c0*/  @!P5 LEA.HI R20, R20, R20, RZ, 0x1 ;  /* 0x000000141414d211 */ /* 0x000fc600078f08ff */
[----:B------:R-:W-:-:S04]  /*f9d0*/  @!P4 LEA.HI R19, R19, R19, RZ, 0x1 ;  /* 0x000000131313c211 */ /* 0x000fc800078f08ff */
[----:B------:R-:W-:Y:S02]  /*f9e0*/  @!P3 LEA.HI R18, R18, R18, RZ, 0x1 ;  /* 0x000000121212b211 */ /* 0x000fe400078f08ff */
[----:B------:R-:W-:Y:S02]  /*f9f0*/  @!P4 LOP3.LUT R19, R19, 0xfffffffe, RZ, 0xc0, !PT ;  /* 0xfffffffe1313c812 */ /* 0x000fe400078ec0ff */
[----:B------:R-:W-:Y:S02]  /*fa00*/  @!P2 LEA.HI R21, R21, R21, RZ, 0x1 ;  /* 0x000000151515a211 */ /* 0x000fe400078f08ff */
[----:B-1----:R-:W-:Y:S02]  /*fa10*/  @!P6 LOP3.LUT R5, R8, 0xfffffffe, RZ, 0xc0, !PT ;  /* 0xfffffffe0805e812 */ /* 0x002fe400078ec0ff */
[----:B------:R-:W-:Y:S01]  /*fa20*/  @!P2 LOP3.LUT R21, R21, 0xfffffffe, RZ, 0xc0, !PT ;  /* 0xfffffffe1515a812 */ /* 0x000fe200078ec0ff */
[----:B--2---:R-:W-:Y:S01]  /*fa30*/  @!P1 IMAD.WIDE R12, R23, 0x4, R14 ;  /* 0x00000004170c9825 */ /* 0x004fe200078e020e */
[----:B------:R-:W-:-:S03]  /*fa40*/  IADD3 R8, R11, 0x98, RZ ;  /* 0x000000980b087810 */ /* 0x000fc60007ffe0ff */
[--C-:B------:R-:W-:Y:S01]  /*fa50*/  @!P6 IMAD.WIDE R4, R5, 0x4, R14.reuse ;  /* 0x000000040504e825 */ /* 0x100fe200078e020e */
[----:B------:R1:W-:Y:S01]  /*fa60*/  @!P1 ST.E.64 [R12.64], R48 ;  /* 0x000000300c009985 */ /* 0x0003e2000c101b10 */
[----:B------:R-:W-:Y:S02]  /*fa70*/  ISETP.GE.AND P1, PT, R0, c[0x0][0x3c8], PT ;  /* 0x0000f20000007a0c */ /* 0x000fe40003f26270 */
[----:B---3--:R-:W-:Y:S01]  /*fa80*/  @!P5 LOP3.LUT R7, R20, 0xfffffffe, RZ, 0xc0, !PT ;  /* 0xfffffffe1407d812 */ /* 0x008fe200078ec0ff */
[----:B------:R2:W-:Y:S01]  /*fa90*/  @!P6 ST.E.64 [R4.64], R52 ;  /* 0x000000340400e985 */ /* 0x0005e2000c101b10 */
[----:B------:R-:W-:Y:S01]  /*faa0*/  @!P4 IMAD.WIDE R16, R19, 0x4, R14 ;  /* 0x000000041310c825 */ /* 0x000fe200078e020e */
[----:B------:R-:W-:-:S03]  /*fab0*/  IADD3 R20, R11, 0xa8, RZ ;  /* 0x000000a80b147810 */ /* 0x000fc60007ffe0ff */
[----:B------:R-:W-:-:S05]  /*fac0*/  @!P5 IMAD.WIDE R6, R7, 0x4, R14 ;  /* 0x000000040706d825 */ /* 0x000fca00078e020e */
[----:B------:R-:W-:Y:S01]  /*fad0*/  @!P1 LEA.HI R0, R0, R0, RZ, 0x1 ;  /* 0x0000000000009211 */ /* 0x000fe200078f08ff */
[----:B------:R3:W-:Y:S01]  /*fae0*/  @!P5 ST.E.64 [R6.64], R56 ;  /* 0x000000380600d985 */ /* 0x0007e2000c101b10 */
[----:B------:R-:W-:-:S03]  /*faf0*/  ISETP.GE.AND P5, PT, R8, c[0x0][0x3c8], PT ;  /* 0x0000f20008007a0c */ /* 0x000fc60003fa6270 */
[----:B------:R4:W-:Y:S01]  /*fb00*/  @!P4 ST.E.64 [R16.64], R60 ;  /* 0x0000003c1000c985 */ /* 0x0009e2000c101b10 */
[----:B-1----:R-:W-:Y:S01]  /*fb10*/  @!P3 LOP3.LUT R13, R18, 0xfffffffe, RZ, 0xc0, !PT ;  /* 0xfffffffe120db812 */ /* 0x002fe200078ec0ff */
[--C-:B------:R-:W-:Y:S01]  /*fb20*/  @!P2 IMAD.WIDE R18, R21, 0x4, R14.reuse ;  /* 0x000000041512a825 */ /* 0x100fe200078e020e */
[----:B------:R-:W-:Y:S02]  /*fb30*/  IADD3 R21, R11, 0xa0, RZ ;  /* 0x000000a00b157810 */ /* 0x000fe40007ffe0ff */
[----:B--2---:R-:W-:Y:S01]  /*fb40*/  @!P1 LOP3.LUT R5, R0, 0xfffffffe, RZ, 0xc0, !PT ;  /* 0xfffffffe00059812 */ /* 0x004fe200078ec0ff */
[--C-:B------:R-:W-:Y:S01]  /*fb50*/  @!P3 IMAD.WIDE R12, R13, 0x4, R14.reuse ;  /* 0x000000040d0cb825 */ /* 0x100fe200078e020e */
[----:B------:R-:W-:Y:S02]  /*fb60*/  IADD3 R0, R11, 0x90, RZ ;  /* 0x000000900b007810 */ /* 0x000fe40007ffe0ff */
[----:B------:R-:W-:Y:S01]  /*fb70*/  ISETP.GE.AND P4, PT, R21, c[0x0][0x3c8], PT ;  /* 0x0000f20015007a0c */ /* 0x000fe20003f86270 */
[----:B------:R-:W-:Y:S01]  /*fb80*/  @!P1 IMAD.WIDE R4, R5, 0x4, R14 ;  /* 0x0000000405049825 */ /* 0x000fe200078e020e */
[----:B------:R-:W-:Y:S01]  /*fb90*/  ISETP.GE.AND P6, PT, R0, c[0x0][0x3c8], PT ;  /* 0x0000f20000007a0c */ /* 0x000fe20003fc6270 */
[----:B------:R1:W-:Y:S01]  /*fba0*/  @!P3 ST.E.64 [R12.64], R64 ;  /* 0x000000400c00b985 */ /* 0x0003e2000c101b10 */
[----:B------:R-:W-:-:S02]  /*fbb0*/  ISETP.GE.AND P3, PT, R20, c[0x0][0x3c8], PT ;  /* 0x0000f20014007a0c */ /* 0x000fc40003f66270 */
[----:B------:R-:W-:Y:S01]  /*fbc0*/  @!P5 LEA.HI R8, R8, R8, RZ, 0x1 ;  /* 0x000000080808d211 */ /* 0x000fe200078f08ff */
[----:B------:R2:W-:Y:S01]  /*fbd0*/  @!P2 ST.E.64 [R18.64], R68 ;  /* 0x000000441200a985 */ /* 0x0005e2000c101b10 */
[C---:B---3--:R-:W-:Y:S02]  /*fbe0*/  IADD3 R7, R11.reuse, 0xb0, RZ ;  /* 0x000000b00b077810 */ /* 0x048fe40007ffe0ff */
[----:B------:R-:W-:Y:S01]  /*fbf0*/  IADD3 R6, R11, 0xb8, RZ ;  /* 0x000000b80b067810 */ /* 0x000fe20007ffe0ff */
[----:B------:R3:W-:Y:S01]  /*fc00*/  @!P1 ST.E.64 [R4.64], R72 ;  /* 0x0000004804009985 */ /* 0x0007e2000c101b10 */
[----:B------:R-:W-:Y:S02]  /*fc10*/  ISETP.GE.AND P2, PT, R7, c[0x0][0x3c8], PT ;  /* 0x0000f20007007a0c */ /* 0x000fe40003f46270 */
[----:B------:R-:W-:Y:S02]  /*fc20*/  ISETP.GE.AND P1, PT, R6, c[0x0][0x3c8], PT ;  /* 0x0000f20006007a0c */ /* 0x000fe40003f26270 */
[----:B------:R-:W-:-:S02]  /*fc30*/  @!P6 LEA.HI R0, R0, R0, RZ, 0x1 ;  /* 0x000000000000e211 */ /* 0x000fc400078f08ff */
[----:B------:R-:W-:Y:S02]  /*fc40*/  @!P4 LEA.HI R21, R21, R21, RZ, 0x1 ;  /* 0x000000151515c211 */ /* 0x000fe400078f08ff */
[----:B------:R-:W-:Y:S02]  /*fc50*/  @!P3 LEA.HI R20, R20, R20, RZ, 0x1 ;  /* 0x000000141414b211 */ /* 0x000fe400078f08ff */
[----:B------:R-:W-:Y:S02]  /*fc60*/  @!P4 LOP3.LUT R21, R21, 0xfffffffe, RZ, 0xc0, !PT ;  /* 0xfffffffe1515c812 */ /* 0x000fe400078ec0ff */
[----:B----4-:R-:W-:Y:S02]  /*fc70*/  @!P3 LOP3.LUT R17, R20, 0xfffffffe, RZ, 0xc0, !PT ;  /* 0xfffffffe1411b812 */ /* 0x010fe400078ec0ff */
[----:B------:R-:W-:Y:S01]  /*fc80*/  @!P2 LEA.HI R7, R7, R7, RZ, 0x1 ;  /* 0x000000070707a211 */ /* 0x000fe200078f08ff */
[----:B------:R-:W-:Y:S01]  /*fc90*/  @!P4 IMAD.WIDE R20, R21, 0x4, R14 ;  /* 0x000000041514c825 */ /* 0x000fe200078e020e */
[----:B------:R-:W-:-:S02]  /*fca0*/  @!P1 LEA.HI R6, R6, R6, RZ, 0x1 ;  /* 0x0000000606069211 */ /* 0x000fc400078f08ff */
[----:B------:R-:W-:Y:S01]  /*fcb0*/  @!P2 LOP3.LUT R7, R7, 0xfffffffe, RZ, 0xc0, !PT ;  /* 0xfffffffe0707a812 */ /* 0x000fe200078ec0ff */
[----:B------:R-:W-:Y:S01]  /*fcc0*/  @!P3 IMAD.WIDE R16, R17, 0x4, R14 ;  /* 0x000000041110b825 */ /* 0x000fe200078e020e */
[----:B-1----:R-:W-:Y:S02]  /*fcd0*/  @!P5 LOP3.LUT R13, R8, 0xfffffffe, RZ, 0xc0, !PT ;  /* 0xfffffffe080dd812 */ /* 0x002fe400078ec0ff */
[----:B--2---:R-:W-:-:S03]  /*fce0*/  @!P1 LOP3.LUT R19, R6, 0xfffffffe, RZ, 0xc0, !PT ;  /* 0xfffffffe06139812 */ /* 0x004fc600078ec0ff */
[----:B------:R-:W-:Y:S01]  /*fcf0*/  @!P5 IMAD.WIDE R12, R13, 0x4, R14 ;  /* 0x000000040d0cd825 */ /* 0x000fe200078e020e */
[----:B---3--:R-:W-:-:S03]  /*fd00*/  @!P6 LOP3.LUT R5, R0, 0xfffffffe, RZ, 0xc0, !PT ;  /* 0xfffffffe0005e812 */ /* 0x008fc600078ec0ff */
[----:B------:R-:W-:-:S04]  /*fd10*/  @!P2 IMAD.WIDE R6, R7, 0x4, R14 ;  /* 0x000000040706a825 */ /* 0x000fc800078e020e */
[----:B------:R-:W-:-:S04]  /*fd20*/  @!P6 IMAD.WIDE R4, R5, 0x4, R14 ;  /* 0x000000040504e825 */ /* 0x000fc800078e020e */
[----:B------:R-:W-:Y:S01]  /*fd30*/  @!P1 IMAD.WIDE R14, R19, 0x4, R14 ;  /* 0x00000004130e9825 */ /* 0x000fe200078e020e */
[----:B------:R1:W-:Y:S04]  /*fd40*/  @!P6 ST.E.64 [R4.64], R76 ;  /* 0x0000004c0400e985 */ /* 0x0003e8000c101b10 */
[----:B------:R1:W-:Y:S04]  /*fd50*/  @!P5 ST.E.64 [R12.64], R2 ;  /* 0x000000020c00d985 */ /* 0x0003e8000c101b10 */
[----:B------:R1:W-:Y:S04]  /*fd60*/  @!P4 ST.E.64 [R20.64], R84 ;  /* 0x000000541400c985 */ /* 0x0003e8000c101b10 */
[----:B------:R1:W-:Y:S04]  /*fd70*/  @!P3 ST.E.64 [R16.64], R88 ;  /* 0x000000581000b985 */ /* 0x0003e8000c101b10 */
[----:B------:R1:W-:Y:S04]  /*fd80*/  @!P2 ST.E.64 [R6.64], R92 ;  /* 0x0000005c0600a985 */ /* 0x0003e8000c101b10 */
[----:B------:R1:W-:Y:S02]  /*fd90*/  @!P1 ST.E.64 [R14.64], R96 ;  /* 0x000000600e009985 */ /* 0x0003e4000c101b10 */
.L_x_389:
[----:B------:R-:W-:Y:S05]  /*fda0*/  BSYNC B0 ;  /* 0x0000000000007941 */ /* 0x000fea0003800000 */
.L_x_388:
[----:B-1----:R1:W3:Y:S04]  /*fdb0*/  SHFL.IDX PT, R5, R10, 0x1, 0x1c1f ;  /* 0x003c1f000a057f89 */ /* 0x0022e800000e0000 */
[----:B------:R1:W4:Y:S01]  /*fdc0*/  SHFL.IDX PT, R4, R9, 0x1, 0x1c1f ;  /* 0x003c1f0009047f89 */ /* 0x00032200000e0000 */
[----:B------:R-:W-:Y:S05]  /*fdd0*/  @P0 EXIT ;  /* 0x000000000000094d */ /* 0x000fea0003800000 */
[C---:B------:R-:W-:Y:S02]  /*fde0*/  IADD3 R3, R11.reuse, 0x8, RZ ;  /* 0x000000080b037810 */ /* 0x040fe40007ffe0ff */
[----:B------:R-:W-:-:S02]  /*fdf0*/  ISETP.GE.AND P1, PT, R11, c[0x0][0x3c8], PT ;  /* 0x0000f2000b007a0c */ /* 0x000fc40003f26270 */
[----:B------:R-:W-:Y:S02]  /*fe00*/  ISETP.GE.AND P0, PT, R3, c[0x0][0x3c8], PT ;  /* 0x0000f20003007a0c */ /* 0x000fe40003f06270 */
[C---:B------:R-:W-:Y:S02]  /*fe10*/  IADD3 R2, R11.reuse, 0x10, RZ ;  /* 0x000000100b027810 */ /* 0x040fe40007ffe0ff */
[C---:B------:R-:W-:Y:S02]  /*fe20*/  IADD3 R0, R11.reuse, 0x18, RZ ;  /* 0x000000180b007810 */ /* 0x040fe40007ffe0ff */
[----:B------:R-:W-:Y:S02]  /*fe30*/  ISETP.GE.AND P6, PT, R2, c[0x0][0x3c8], PT ;  /* 0x0000f20002007a0c */ /* 0x000fe40003fc6270 */
[----:B------:R-:W-:Y:S02]  /*fe40*/  ISETP.GE.AND P5, PT, R0, c[0x0][0x3c8], PT ;  /* 0x0000f20000007a0c */ /* 0x000fe40003fa6270 */
[C---:B-1--4-:R-:W-:Y:S01]  /*fe50*/  IADD3 R9, R11.reuse, 0x20, RZ ;  /* 0x000000200b097810 */ /* 0x052fe20007ffe0ff */
[C---:B---3--:R-:W-:Y:S01]  /*fe60*/  @!P1 IMAD.WIDE R12, R11.reuse, 0x4, R4 ;  /* 0x000000040b0c9825 */ /* 0x048fe200078e0204 */
[----:B------:R-:W-:-:S02]  /*fe70*/  IADD3 R8, R11, 0x28, RZ ;  /* 0x000000280b087810 */ /* 0x000fc40007ffe0ff */
[----:B------:R-:W-:Y:S02]  /*fe80*/  @!P0 LEA.HI R3, R3, R3, RZ, 0x1 ;  /* 0x0000000303038211 */ /* 0x000fe400078f08ff */
[----:B------:R-:W-:Y:S01]  /*fe90*/  IADD3 R7, R11, 0x30, RZ ;  /* 0x000000300b077810 */ /* 0x000fe20007ffe0ff */
[----:B------:R1:W-:Y:S01]  /*fea0*/  @!P1 ST.E.64 [R12.64], R130 ;  /* 0x000000820c009985 */ /* 0x0003e2000c101b10 */
[----:B------:R-:W-:Y:S02]  /*feb0*/  @!P0 LOP3.LUT R3, R3, 0xfffffffe, RZ, 0xc0, !PT ;  /* 0xfffffffe03038812 */ /* 0x000fe400078ec0ff */
[----:B------:R-:W-:Y:S02]  /*fec0*/  IADD3 R6, R11, 0x38, RZ ;  /* 0x000000380b067810 */ /* 0x000fe40007ffe0ff */
[----:B------:R-:W-:Y:S01]  /*fed0*/  ISETP.GE.AND P4, PT, R9, c[0x0][0x3c8], PT ;  /* 0x0000f20009007a0c */ /* 0x000fe20003f86270 */
[----:B--2---:R-:W-:Y:S01]  /*fee0*/  @!P0 IMAD.WIDE R14, R3, 0x4, R4 ;  /* 0x00000004030e8825 */ /* 0x004fe200078e0204 */
[----:B------:R-:W-:-:S02]  /*fef0*/  IADD3 R3, R11, 0x40, RZ ;  /* 0x000000400b037810 */ /* 0x000fc40007ffe0ff */
[----:B------:R-:W-:Y:S02]  /*ff00*/  ISETP.GE.AND P3, PT, R8, c[0x0][0x3c8], PT ;  /* 0x0000f20008007a0c */ /* 0x000fe40003f66270 */
[----:B------:R-:W-:Y:S01]  /*ff10*/  ISETP.GE.AND P2, PT, R7, c[0x0][0x3c8], PT ;  /* 0x0000f20007007a0c */ /* 0x000fe20003f46270 */
[----:B------:R2:W-:Y:S01]  /*ff20*/  @!P0 ST.E.64 [R14.64], R126 ;  /* 0x0000007e0e008985 */ /* 0x0005e2000c101b10 */
[----:B------:R-:W-:Y:S02]  /*ff30*/  ISETP.GE.AND P1, PT, R6, c[0x0][0x3c8], PT ;  /* 0x0000f20006007a0c */ /* 0x000fe40003f26270 */
[----:B------:R-:W-:Y:S02]  /*ff40*/  @!P6 LEA.HI R2, R2, R2, RZ, 0x1 ;  /* 0x000000020202e211 */ /* 0x000fe400078f08ff */
[----:B------:R-:W-:Y:S02]  /*ff50*/  ISETP.GE.AND P0, PT, R3, c[0x0][0x3c8], PT ;  /* 0x0000f20003007a0c */ /* 0x000fe40003f06270 */
[----:B------:R-:W-:-:S02]  /*ff60*/  @!P5 LEA.HI R0, R0, R0, RZ, 0x1 ;  /* 0x000000000000d211 */ /* 0x000fc400078f08ff */
[----:B------:R-:W-:Y:S02]  /*ff70*/  @!P4 LEA.HI R9, R9, R9, RZ, 0x1 ;  /* 0x000000090909c211 */ /* 0x000fe400078f08ff */
[----:B------:R-:W-:Y:S02]  /*ff80*/  @!P3 LEA.HI R8, R8, R8, RZ, 0x1 ;  /* 0x000000080808b211 */ /* 0x000fe400078f08ff */
[----:B------:R-:W-:Y:S02]  /*ff90*/  @!P2 LEA.HI R7, R7, R7, RZ, 0x1 ;  /* 0x000000070707a211 */ /* 0x000fe400078f08ff */
[----:B------:R-:W-:Y:S02]  /*ffa0*/  @!P1 LEA.HI R6, R6, R6, RZ, 0x1 ;  /* 0x0000000606069211 */ /* 0x000fe400078f08ff */
[----:B-1----:R-:W-:Y:S02]  /*ffb0*/  @!P6 LOP3.LUT R13, R2, 0xfffffffe, RZ, 0xc0, !PT ;  /* 0xfffffffe020de812 */ /* 0x002fe400078ec0ff */
[----:B------:R-:W-:-:S02]  /*ffc0*/  IADD3 R2, R11, 0x48, RZ ;  /* 0x000000480b027810 */ /* 0x000fc40007ffe0ff */
[----:B------:R-:W-:Y:S01]  /*ffd0*/  @!P0 LEA.HI R3, R3, R3, RZ, 0x1 ;  /* 0x0000000303038211 */ /* 0x000fe200078f08ff */
[--C-:B------:R-:W-:Y:S01]  /*ffe0*/  @!P6 IMAD.WIDE R12, R13, 0x4, R4.reuse ;  /* 0x000000040d0ce825 */ /* 0x100fe200078e0204 */
[----:B------:R-:W-:Y:S02]  /*fff0*/  @!P4 LOP3.LUT R9, R9, 0xfffffffe, RZ, 0xc0, !PT ;  /* 0xfffffffe0909c812 */ /* 0x000fe400078ec0ff */
[----:B------:R-:W-:Y:S02]  /*10000*/  @!P3 LOP3.LUT R17, R8, 0xfffffffe, RZ, 0xc0, !PT ;  /* 0xfffffffe0811b812 */ /* 0x000fe400078ec0ff */
[----:B------:R1:W-:Y:S01]  /*10010*/  @!P6 ST.E.64 [R12.64], R102 ;  /* 0x000000660c00e985 */ /* 0x0003e2000c101b10 */
[----:B------:R-:W-:Y:S01]  /*10020*/  ISETP.GE.AND P6, PT, R2, c[0x0][0x3c8], PT ;  /* 0x0000f20002007a0c */ /* 0x000fe20003fc6270 */
[----:B------:R-:W-:Y:S01]  /*10030*/  @!P4 IMAD.WIDE R8, R9, 0x4, R4 ;  /* 0x000000040908c825 */ /* 0x000fe200078e0204 */
[----:B--2---:R-:W-:Y:S02]  /*10040*/  @!P5 LOP3.LUT R15, R0, 0xfffffffe, RZ, 0xc0, !PT ;  /* 0xfffffffe000fd812 */ /* 0x004fe400078ec0ff */
[----:B------:R-:W-:-:S02]  /*10050*/  IADD3 R0, R11, 0x50, RZ ;  /* 0x000000500b007810 */ /* 0x000fc40007ffe0ff */
[----:B------:R-:W-:Y:S01]  /*10060*/  @!P2 LOP3.LUT R7, R7, 0xfffffffe, RZ, 0xc0, !PT ;  /* 0xfffffffe0707a812 */ /* 0x000fe200078ec0ff */
[----:B------:R-:W-:Y:S01]  /*10070*/  @!P5 IMAD.WIDE R14, R15, 0x4, R4 ;  /* 0x000000040f0ed825 */ /* 0x000fe200078e0204 */
[----:B------:R-:W-:Y:S02]  /*10080*/  @!P0 LOP3.LUT R3, R3, 0xfffffffe, RZ, 0xc0, !PT ;  /* 0xfffffffe03038812 */ /* 0x000fe400078ec0ff */
[C---:B------:R-:W-:Y:S02]  /*10090*/  IADD3 R20, R11.reuse, 0x58, RZ ;  /* 0x000000580b147810 */ /* 0x040fe40007ffe0ff */
[----:B------:R2:W-:Y:S01]  /*100a0*/  @!P5 ST.E.64 [R14.64], R106 ;  /* 0x0000006a0e00d985 */ /* 0x0005e2000c101b10 */
[----:B------:R-:W-:Y:S02]  /*100b0*/  ISETP.GE.AND P5, PT, R0, c[0x0][0x3c8], PT ;  /* 0x0000f20000007a0c */ /* 0x000fe40003fa6270 */
[C---:B------:R-:W-:Y:S01]  /*100c0*/  IADD3 R19, R11.reuse, 0x60, RZ ;  /* 0x000000600b137810 */ /* 0x040fe20007ffe0ff */
[----:B------:R3:W-:Y:S01]  /*100d0*/  @!P4 ST.E.64 [R8.64], R110 ;  /* 0x0000006e0800c985 */ /* 0x0007e2000c101b10 */
[----:B------:R-:W-:-:S02]  /*100e0*/  IADD3 R18, R11, 0x68, RZ ;  /* 0x000000680b127810 */ /* 0x000fc40007ffe0ff */
[----:B------:R-:W-:Y:S02]  /*100f0*/  IADD3 R10, R11, 0x70, RZ ;  /* 0x000000700b0a7810 */ /* 0x000fe40007ffe0ff */
[----:B------:R-:W-:Y:S02]  /*10100*/  ISETP.GE.AND P4, PT, R20, c[0x0][0x3c8], PT ;  /* 0x0000f20014007a0c */ /* 0x000fe40003f86270 */
[----:B------:R-:W-:-:S03]  /*10110*/  @!P6 LEA.HI R2, R2, R2, RZ, 0x1 ;  /* 0x000000020202e211 */ /* 0x000fc600078f08ff */
[----:B------:R-:W-:Y:S02]  /*10120*/  @!P5 LEA.HI R0, R0, R0, RZ, 0x1 ;  /* 0x000000000000d211 */ /* 0x000fe400078f08ff */
[----:B-1----:R-:W-:Y:S01]  /*10130*/  @!P1 LOP3.LUT R13, R6, 0xfffffffe, RZ, 0xc0, !PT ;  /* 0xfffffffe060d9812 */ /* 0x002fe200078ec0ff */
[----:B------:R-:W-:-:S04]  /*10140*/  @!P2 IMAD.WIDE R6, R7, 0x4, R4 ;  /* 0x000000040706a825 */ /* 0x000fc800078e0204 */
[----:B------:R-:W-:Y:S01]  /*10150*/  @!P1 IMAD.WIDE R12, R13, 0x4, R4 ;  /* 0x000000040d0c9825 */ /* 0x000fe200078e0204 */
[----:B------:R-:W-:-:S03]  /*10160*/  @!P4 LEA.HI R20, R20, R20, RZ, 0x1 ;  /* 0x000000141414c211 */ /* 0x000fc600078f08ff */
[----:B--2---:R-:W-:-:S04]  /*10170*/  @!P3 IMAD.WIDE R14, R17, 0x4, R4 ;  /* 0x00000004110eb825 */ /* 0x004fc800078e0204 */
[----:B------:R-:W-:Y:S01]  /*10180*/  @!P0 IMAD.WIDE R16, R3, 0x4, R4 ;  /* 0x0000000403108825 */ /* 0x000fe200078e0204 */
[----:B------:R1:W-:Y:S01]  /*10190*/  @!P3 ST.E.64 [R14.64], R114 ;  /* 0x000000720e00b985 */ /* 0x0003e2000c101b10 */
[----:B------:R-:W-:Y:S02]  /*101a0*/  IADD3 R3, R11, 0x78, RZ ;  /* 0x000000780b037810 */ /* 0x000fe40007ffe0ff */
[----:B------:R-:W-:Y:S01]  /*101b0*/  ISETP.GE.AND P3, PT, R19, c[0x0][0x3c8], PT ;  /* 0x0000f20013007a0c */ /* 0x000fe20003f66270 */
[----:B------:R2:W-:Y:S01]  /*101c0*/  @!P2 ST.E.64 [R6.64], R118 ;  /* 0x000000760600a985 */ /* 0x0005e2000c101b10 */
[----:B------:R-:W-:Y:S02]  /*101d0*/  ISETP.GE.AND P2, PT, R18, c[0x0][0x3c8], PT ;  /* 0x0000f20012007a0c */ /* 0x000fe40003f46270 */
[----:B---3--:R-:W-:Y:S01]  /*101e0*/  @!P5 LOP3.LUT R9, R0, 0xfffffffe, RZ, 0xc0, !PT ;  /* 0xfffffffe0009d812 */ /* 0x008fe200078ec0ff */
[----:B------:R3:W-:Y:S01]  /*101f0*/  @!P1 ST.E.64 [R12.64], R122 ;  /* 0x0000007a0c009985 */ /* 0x0007e2000c101b10 */
[----:B------:R-:W-:-:S02]  /*10200*/  ISETP.GE.AND P1, PT, R10, c[0x0][0x3c8], PT ;  /* 0x0000f2000a007a0c */ /* 0x000fc40003f26270 */
[----:B------:R-:W-:Y:S01]  /*10210*/  IADD3 R0, R11, 0x88, RZ ;  /* 0x000000880b007810 */ /* 0x000fe20007ffe0ff */
[----:B------:R4:W-:Y:S01]  /*10220*/  @!P0 ST.E.64 [R16.64], R38 ;  /* 0x0000002610008985 */ /* 0x0009e2000c101b10 */
[----:B------:R-:W-:Y:S01]  /*10230*/  ISETP.GE.AND P0, PT, R3, c[0x0][0x3c8], PT ;  /* 0x0000f20003007a0c */ /* 0x000fe20003f06270 */
[----:B------:R-:W-:Y:S02]  /*10240*/  @!P5 IMAD.WIDE R8, R9, 0x4, R4 ;  /* 0x000000040908d825 */ /* 0x000fe400078e0204 */
[----:B------:R-:W-:Y:S02]  /*10250*/  @!P3 LEA.HI R19, R19, R19, RZ, 0x1 ;  /* 0x000000131313b211 */ /* 0x000fe400078f08ff */
[----:B------:R-:W-:Y:S02]  /*10260*/  @!P2 LEA.HI R18, R18, R18, RZ, 0x1 ;  /* 0x000000121212a211 */ /* 0x000fe400078f08ff */
[----:B------:R-:W-:Y:S02]  /*10270*/  @!P3 LOP3.LUT R19, R19, 0xfffffffe, RZ, 0xc0, !PT ;  /* 0xfffffffe1313b812 */ /* 0x000fe400078ec0ff */
[----:B------:R-:W-:-:S04]  /*10280*/  @!P1 LEA.HI R10, R10, R10, RZ, 0x1 ;  /* 0x0000000a0a0a9211 */ /* 0x000fc800078f08ff */
[----:B------:R-:W-:Y:S01]  /*10290*/  @!P0 LEA.HI R3, R3, R3, RZ, 0x1 ;  /* 0x0000000303038211 */ /* 0x000fe200078f08ff */
[----:B-1----:R-:W-:-:S03]  /*102a0*/  @!P3 IMAD.WIDE R14, R19, 0x4, R4 ;  /* 0x00000004130eb825 */ /* 0x002fc600078e0204 */
[----:B------:R-:W-:Y:S02]  /*102b0*/  @!P0 LOP3.LUT R3, R3, 0xfffffffe, RZ, 0xc0, !PT ;  /* 0xfffffffe03038812 */ /* 0x000fe400078ec0ff */
[C---:B------:R-:W-:Y:S02]  /*102c0*/  IADD3 R19, R11.reuse, 0x98, RZ ;  /* 0x000000980b137810 */ /* 0x040fe40007ffe0ff */
[----:B--2---:R-:W-:Y:S02]  /*102d0*/  @!P6 LOP3.LUT R7, R2, 0xfffffffe, RZ, 0xc0, !PT ;  /* 0xfffffffe0207e812 */ /* 0x004fe400078ec0ff */
[----:B------:R-:W-:Y:S02]  /*102e0*/  IADD3 R2, R11, 0x80, RZ ;  /* 0x000000800b027810 */ /* 0x000fe40007ffe0ff */
[----:B---3--:R-:W-:Y:S01]  /*102f0*/  @!P4 LOP3.LUT R13, R20, 0xfffffffe, RZ, 0xc0, !PT ;  /* 0xfffffffe140dc812 */ /* 0x008fe200078ec0ff */
[----:B------:R-:W-:Y:S01]  /*10300*/  @!P6 IMAD.WIDE R6, R7, 0x4, R4 ;  /* 0x000000040706e825 */ /* 0x000fe200078e0204 */
[----:B------:R-:W-:-:S03]  /*10310*/  IADD3 R20, R11, 0x90, RZ ;  /* 0x000000900b147810 */ /* 0x000fc60007ffe0ff */
[--C-:B------:R-:W-:Y:S01]  /*10320*/  @!P4 IMAD.WIDE R12, R13, 0x4, R4.reuse ;  /* 0x000000040d0cc825 */ /* 0x100fe200078e0204 */
[----:B------:R1:W-:Y:S01]  /*10330*/  @!P6 ST.E.64 [R6.64], R42 ;  /* 0x0000002a0600e985 */ /* 0x0003e2000c101b10 */
[----:B------:R-:W-:Y:S02]  /*10340*/  ISETP.GE.AND P6, PT, R2, c[0x0][0x3c8], PT ;  /* 0x0000f20002007a0c */ /* 0x000fe40003fc6270 */
[----:B----4-:R-:W-:Y:S01]  /*10350*/  @!P0 IMAD.WIDE R16, R3, 0x4, R4 ;  /* 0x0000000403108825 */ /* 0x010fe200078e0204 */
[----:B------:R2:W-:Y:S01]  /*10360*/  @!P5 ST.E.64 [R8.64], R46 ;  /* 0x0000002e0800d985 */ /* 0x0005e2000c101b10 */
[----:B------:R-:W-:Y:S02]  /*10370*/  ISETP.GE.AND P5, PT, R0, c[0x0][0x3c8], PT ;  /* 0x0000f20000007a0c */ /* 0x000fe40003fa6270 */
[----:B------:R-:W-:Y:S01]  /*10380*/  IADD3 R3, R11, 0xb0, RZ ;  /* 0x000000b00b037810 */ /* 0x000fe20007ffe0ff */
[----:B------:R3:W-:Y:S01]  /*10390*/  @!P4 ST.E.64 [R12.64], R50 ;  /* 0x000000320c00c985 */ /* 0x0007e2000c101b10 */
[----:B------:R-:W-:-:S03]  /*103a0*/  ISETP.GE.AND P4, PT, R20, c[0x0][0x3c8], PT ;  /* 0x0000f20014007a0c */ /* 0x000fc60003f86270 */
[----:B------:R4:W-:Y:S01]  /*103b0*/  @!P3 ST.E.64 [R14.64], R54 ;  /* 0x000000360e00b985 */ /* 0x0009e2000c101b10 */
[----:B------:R-:W-:Y:S02]  /*103c0*/  ISETP.GE.AND P3, PT, R19, c[0x0][0x3c8], PT ;  /* 0x0000f20013007a0c */ /* 0x000fe40003f66270 */
[----:B------:R-:W-:-:S03]  /*103d0*/  @!P6 LEA.HI R2, R2, R2, RZ, 0x1 ;  /* 0x000000020202e211 */ /* 0x000fc600078f08ff */
[----:B------:R-:W-:-:S04]  /*103e0*/  @!P5 LEA.HI R0, R0, R0, RZ, 0x1 ;  /* 0x000000000000d211 */ /* 0x000fc800078f08ff */
[----:B------:R-:W-:-:S04]  /*103f0*/  @!P4 LEA.HI R20, R20, R20, RZ, 0x1 ;  /* 0x000000141414c211 */ /* 0x000fc800078f08ff */
[----:B------:R-:W-:Y:S02]  /*10400*/  @!P3 LEA.HI R19, R19, R19, RZ, 0x1 ;  /* 0x000000131313b211 */ /* 0x000fe400078f08ff */
[----:B-1----:R-:W-:Y:S02]  /*10410*/  @!P2 LOP3.LUT R7, R18, 0xfffffffe, RZ, 0xc0, !PT ;  /* 0xfffffffe1207a812 */ /* 0x002fe400078ec0ff */
[----:B------:R-:W-:Y:S02]  /*10420*/  IADD3 R18, R11, 0xa0, RZ ;  /* 0x000000a00b127810 */ /* 0x000fe40007ffe0ff */
[----:B--2---:R-:W-:Y:S01]  /*10430*/  @!P1 LOP3.LUT R9, R10, 0xfffffffe, RZ, 0xc0, !PT ;  /* 0xfffffffe0a099812 */ /* 0x004fe200078ec0ff */
[--C-:B------:R-:W-:Y:S01]  /*10440*/  @!P2 IMAD.WIDE R6, R7, 0x4, R4.reuse ;  /* 0x000000040706a825 */ /* 0x100fe200078e0204 */
[----:B------:R-:W-:Y:S02]  /*10450*/  IADD3 R10, R11, 0xa8, RZ ;  /* 0x000000a80b0a7810 */ /* 0x000fe40007ffe0ff */
[----:B---3--:R-:W-:Y:S01]  /*10460*/  @!P4 LOP3.LUT R13, R20, 0xfffffffe, RZ, 0xc0, !PT ;  /* 0xfffffffe140dc812 */ /* 0x008fe200078ec0ff */
[----:B------:R-:W-:Y:S01]  /*10470*/  @!P1 IMAD.WIDE R8, R9, 0x4, R4 ;  /* 0x0000000409089825 */ /* 0x000fe200078e0204 */
[----:B------:R1:W-:Y:S01]  /*10480*/  @!P2 ST.E.64 [R6.64], R58 ;  /* 0x0000003a0600a985 */ /* 0x0003e2000c101b10 */
[----:B------:R-:W-:-:S02]  /*10490*/  ISETP.GE.AND P2, PT, R18, c[0x0][0x3c8], PT ;  /* 0x0000f20012007a0c */ /* 0x000fc40003f46270 */
[----:B------:R-:W-:Y:S01]  /*104a0*/  @!P3 LOP3.LUT R19, R19, 0xfffffffe, RZ, 0xc0, !PT ;  /* 0xfffffffe1313b812 */ /* 0x000fe200078ec0ff */
[----:B------:R2:W-:Y:S01]  /*104b0*/  @!P1 ST.E.64 [R8.64], R62 ;  /* 0x0000003e08009985 */ /* 0x0005e2000c101b10 */
[----:B------:R-:W-:Y:S02]  /*104c0*/  ISETP.GE.AND P1, PT, R10, c[0x0][0x3c8], PT ;  /* 0x0000f2000a007a0c */ /* 0x000fe40003f26270 */
[----:B------:R-:W-:Y:S01]  /*104d0*/  IADD3 R11, R11, 0xb8, RZ ;  /* 0x000000b80b0b7810 */ /* 0x000fe20007ffe0ff */
[----:B------:R3:W-:Y:S01]  /*104e0*/  @!P0 ST.E.64 [R16.64], R66 ;  /* 0x0000004210008985 */ /* 0x0007e2000c101b10 */
[----:B------:R-:W-:-:S05]  /*104f0*/  ISETP.GE.AND P0, PT, R3, c[0x0][0x3c8], PT ;  /* 0x0000f20003007a0c */ /* 0x000fca0003f06270 */
[----:B------:R-:W-:-:S04]  /*10500*/  @!P2 LEA.HI R18, R18, R18, RZ, 0x1 ;  /* 0x000000121212a211 */ /* 0x000fc800078f08ff */
[----:B------:R-:W-:Y:S02]  /*10510*/  @!P1 LEA.HI R10, R10, R10, RZ, 0x1 ;  /* 0x0000000a0a0a9211 */ /* 0x000fe400078f08ff */
[----:B----4-:R-:W-:Y:S02]  /*10520*/  @!P2 LOP3.LUT R15, R18, 0xfffffffe, RZ, 0xc0, !PT ;  /* 0xfffffffe120fa812 */ /* 0x010fe400078ec0ff */
[----:B------:R-:W-:-:S04]  /*10530*/  @!P0 LEA.HI R3, R3, R3, RZ, 0x1 ;  /* 0x0000000303038211 */ /* 0x000fc800078f08ff */
[----:B------:R-:W-:Y:S02]  /*10540*/  @!P0 LOP3.LUT R3, R3, 0xfffffffe, RZ, 0xc0, !PT ;  /* 0xfffffffe03038812 */ /* 0x000fe400078ec0ff */
[----:B-1----:R-:W-:-:S03]  /*10550*/  @!P6 LOP3.LUT R7, R2, 0xfffffffe, RZ, 0xc0, !PT ;  /* 0xfffffffe0207e812 */ /* 0x002fc600078ec0ff */
[----:B------:R-:W-:Y:S01]  /*10560*/  @!P0 IMAD.WIDE R2, R3, 0x4, R4 ;  /* 0x0000000403028825 */ /* 0x000fe200078e0204 */
[----:B--2---:R-:W-:-:S03]  /*10570*/  @!P5 LOP3.LUT R9, R0, 0xfffffffe, RZ, 0xc0, !PT ;  /* 0xfffffffe0009d812 */ /* 0x004fc600078ec0ff */
[----:B------:R-:W-:Y:S01]  /*10580*/  @!P6 IMAD.WIDE R6, R7, 0x4, R4 ;  /* 0x000000040706e825 */ /* 0x000fe200078e0204 */
[----:B---3--:R-:W-:-:S03]  /*10590*/  @!P1 LOP3.LUT R17, R10, 0xfffffffe, RZ, 0xc0, !PT ;  /* 0xfffffffe0a119812 */ /* 0x008fc600078ec0ff */
[--C-:B------:R-:W-:Y:S01]  /*105a0*/  @!P5 IMAD.WIDE R8, R9, 0x4, R4.reuse ;  /* 0x000000040908d825 */ /* 0x100fe200078e0204 */
[----:B------:R1:W-:Y:S04]  /*105b0*/  @!P6 ST.E.64 [R6.64], R70 ;  /* 0x000000460600e985 */ /* 0x0003e8000c101b10 */
[----:B------:R2:W-:Y:S01]  /*105c0*/  @!P5 ST.E.64 [R8.64], R74 ;  /* 0x0000004a0800d985 */ /* 0x0005e2000c101b10 */
[----:B-1----:R-:W-:-:S04]  /*105d0*/  @!P4 IMAD.WIDE R6, R13, 0x4, R4 ;  /* 0x000000040d06c825 */ /* 0x002fc800078e0204 */
[--C-:B--2---:R-:W-:Y:S01]  /*105e0*/  @!P3 IMAD.WIDE R8, R19, 0x4, R4.reuse ;  /* 0x000000041308b825 */ /* 0x104fe200078e0204 */
[----:B------:R1:W-:Y:S03]  /*105f0*/  @!P4 ST.E.64 [R6.64], R78 ;  /* 0x0000004e0600c985 */ /* 0x0003e6000c101b10 */
[--C-:B------:R-:W-:Y:S01]  /*10600*/  @!P2 IMAD.WIDE R12, R15, 0x4, R4.reuse ;  /* 0x000000040f0ca825 */ /* 0x100fe200078e0204 */
[----:B------:R1:W-:Y:S03]  /*10610*/  @!P3 ST.E.64 [R8.64], R82 ;  /* 0x000000520800b985 */ /* 0x0003e6000c101b10 */
[----:B------:R-:W-:Y:S01]  /*10620*/  @!P1 IMAD.WIDE R14, R17, 0x4, R4 ;  /* 0x00000004110e9825 */ /* 0x000fe200078e0204 */
[----:B------:R1:W-:Y:S04]  /*10630*/  @!P2 ST.E.64 [R12.64], R86 ;  /* 0x000000560c00a985 */ /* 0x0003e8000c101b10 */
[----:B------:R1:W-:Y:S04]  /*10640*/  @!P1 ST.E.64 [R14.64], R90 ;  /* 0x0000005a0e009985 */ /* 0x0003e8000c101b10 */
[----:B------:R1:W-:Y:S01]  /*10650*/  @!P0 ST.E.64 [R2.64], R94 ;  /* 0x0000005e02008985 */ /* 0x0003e2000c101b10 */
[----:B------:R-:W-:-:S13]  /*10660*/  ISETP.GE.AND P0, PT, R11, c[0x0][0x3c8], PT ;  /* 0x0000f2000b007a0c */ /* 0x000fda0003f06270 */
[----:B------:R-:W-:Y:S05]  /*10670*/  @P0 EXIT ;  /* 0x000000000000094d */ /* 0x000fea0003800000 */
[----:B-1----:R-:W-:-:S04]  /*10680*/  LEA.HI R3, R11, R11, RZ, 0x1 ;  /* 0x0000000b0b037211 */ /* 0x002fc800078f08ff */
[----:B------:R-:W-:-:S05]  /*10690*/  LOP3.LUT R3, R3, 0xfffffffe, RZ, 0xc0, !PT ;  /* 0xfffffffe03037812 */ /* 0x000fca00078ec0ff */
[----:B------:R-:W-:-:S05]  /*106a0*/  IMAD.WIDE R4, R3, 0x4, R4 ;  /* 0x0000000403047825 */ /* 0x000fca00078e0204 */
[----:B------:R-:W-:Y:S01]  /*106b0*/  ST.E.64 [R4.64], R98 ;  /* 0x0000006204007985 */ /* 0x000fe2000c101b10 */
[----:B------:R-:W-:Y:S05]  /*106c0*/  EXIT ;  /* 0x000000000000794d */ /* 0x000fea0003800000 */
.L_x_387:
        /* <DEDUP_REMOVED lines=26> */
[----:B------:R-:W-:Y:S01]  /*10870*/  IMAD.WIDE.U32 R8, R5, c[0x0][0x4d8], R8 ;  /* 0x0001360005087a25 */ /* 0x000fe200078e0008 */
[----:B------:R-:W-:-:S03]  /*10880*/  IADD3 R4, -R6, RZ, RZ ;  /* 0x000000ff06047210 */ /* 0x000fc60007ffe1ff */
[----:B------:R-:W-:Y:S02]  /*10890*/  IMAD R0, R0, c[0x0][0x4d8], RZ ;  /* 0x0001360000007a24 */ /* 0x000fe400078e02ff */
[----:B--2---:R-:W-:Y:S02]  /*108a0*/  IMAD R2, R2, c[0x0][0x550], R3 ;  /* 0x0001540002027a24 */ /* 0x004fe400078e0203 */
[----:B------:R-:W-:Y:S02]  /*108b0*/  IMAD R0, R5, c[0x0][0x4dc], R0 ;  /* 0x0001370005007a24 */ /* 0x000fe400078e0200 */
[----:B------:R-:W-:Y:S01]  /*108c0*/  IMAD R4, R4, c[0x0][0x4e8], R7 ;  /* 0x00013a0004047a24 */ /* 0x000fe200078e0207 */
[----:B------:R-:W-:Y:S01]  /*108d0*/  SHF.R.S32.HI R3, RZ, 0x1f, R2 ;  /* 0x0000001fff037819 */ /* 0x000fe20000011402 */
[----:B------:R-:W-:Y:S01]  /*108e0*/  IMAD.IADD R9, R0, 0x1, R9 ;  /* 0x0000000100097824 */ /* 0x000fe200078e0209 */
[----:B------:R-:W-:-:S03]  /*108f0*/  SHF.R.S32.HI R0, RZ, 0x1f, R6 ;  /* 0x0000001fff007819 */ /* 0x000fc60000011406 */
[----:B------:R-:W-:Y:S02]  /*10900*/  IMAD R3, R3, c[0x0][0x4e0], RZ ;  /* 0x0001380003037a24 */ /* 0x000fe400078e02ff */
        /* <DEDUP_REMOVED lines=14> */
.L_x_390:
        /* <DEDUP_REMOVED lines=9> */
.L_x_2463:


//--------------------- .text._ZN7cutlass13device_kernelIN5flash19enable_sm80_to_sm89INS1_16FlashAttnFwdSm80INS1_25CollectiveMainloopFwdSm80ILi8ELi1ELb0EN4cute5tupleIJNS5_1CILi128EEENS7_ILi64EEENS7_ILi192EEEEEELi192ENS_10bfloat16_tEfNS_4arch4Sm80ELb0ELb1ELb0ELb1ELb0ELb0ELb1ELb1EEENS1_21CollectiveEpilogueFwdINS6_IJS8_SA_S9_EEENS6_IJNS7_ILi1EEESI_SI_EEESC_SE_Li256ELb1ELb1ELb1ELb0EEENS1_36VarlenDynamicPersistentTileSchedulerILi128ELi64ELi256ELi256ELb1ELb1ELb0ELb1ELb0ELb1EEEEEEEEEvNT_6ParamsE --------------------------
	.section	.text._ZN7cutlass13device_kernelIN5flash19enable_sm80_to_sm89INS1_16FlashAttnFwdSm80INS1_25CollectiveMainloopFwdSm80ILi8ELi1ELb0EN4cute5tupleIJNS5_1CILi128EEENS7_ILi64EEENS7_ILi192EEEEEELi192ENS_10bfloat16_tEfNS_4arch4Sm80ELb0ELb1ELb0ELb1ELb0ELb0ELb1ELb1EEENS1_21CollectiveEpilogueFwdINS6_IJS8_SA_S9_EEENS6_IJNS7_ILi1EEESI_SI_EEESC_SE_Li256ELb1ELb1ELb1ELb0EEENS1_36VarlenDynamicPersistentTileSchedulerILi128ELi64ELi256ELi256ELb1ELb1ELb0ELb1ELb0ELb1EEEEEEEEEvNT_6ParamsE,"ax",@progbits
	.sectioninfo	@"SHI_REGISTERS=255"
	.align	128
.text._ZN7cutlass13device_kernelIN5flash19enable_sm80_to_sm89INS1_16FlashAttnFwdSm80INS1_25CollectiveMainloopFwdSm80ILi8ELi1ELb0EN4cute5tupleIJNS5_1CILi128EEENS7_ILi64EEENS7_ILi192EEEEEELi192ENS_10bfloat16_tEfNS_4arch4Sm80ELb0ELb1ELb0ELb1ELb0ELb0ELb1ELb1EEENS1_21CollectiveEpilogueFwdINS6_IJS8_SA_S9_EEENS6_IJNS7_ILi1EEESI_SI_EEESC_SE_Li256ELb1ELb1ELb1ELb0EEENS1_36VarlenDynamicPersistentTileSchedulerILi128ELi64ELi256ELi256ELb1ELb1ELb0ELb1ELb0ELb1EEEEEEEEEvNT_6ParamsE:
        .type           _ZN7cutlass13device_kernelIN5flash19enable_sm80_to_sm89INS1_16FlashAttnFwdSm80INS1_25CollectiveMainloopFwdSm80ILi8ELi1ELb0EN4cute5tupleIJNS5_1CILi128EEENS7_ILi64EEENS7_ILi192EEEEEELi192ENS_10bfloat16_tEfNS_4arch4Sm80ELb0ELb1ELb0ELb1ELb0ELb0ELb1ELb1EEENS1_21CollectiveEpilogueFwdINS6_IJS8_SA_S9_EEENS6_IJNS7_ILi1EEESI_SI_EEESC_SE_Li256ELb1ELb1ELb1ELb0EEENS1_36VarlenDynamicPersistentTileSchedulerILi128ELi64ELi256ELi256ELb1ELb1ELb0ELb1ELb0ELb1EEEEEEEEEvNT_6ParamsE,@function
        .size           _ZN7cutlass13device_kernelIN5flash19enable_sm80_to_sm89INS1_16FlashAttnFwdSm80INS1_25CollectiveMainloopFwdSm80ILi8ELi1ELb0EN4cute5tupleIJNS5_1CILi128EEENS7_ILi64EEENS7_ILi192EEEEEELi192ENS_10bfloat16_tEfNS_4arch4Sm80ELb0ELb1ELb0ELb1ELb0ELb0ELb1ELb1EEENS1_21CollectiveEpilogueFwdINS6_IJS8_SA_S9_EEENS6_IJNS7_ILi1EEESI_SI_EEESC_SE_Li256ELb1ELb1ELb1ELb0EEENS1_36VarlenDynamicPersistentTileSchedulerILi128ELi64ELi256ELi256ELb1ELb1ELb0ELb1ELb0ELb1EEEEEEEEEvNT_6ParamsE,(.L_x_2464 - _ZN7cutlass13device_kernelIN5flash19enable_sm80_to_sm89INS1_16FlashAttnFwdSm80INS1_25CollectiveMainloopFwdSm80ILi8ELi1ELb0EN4cute5tupleIJNS5_1CILi128EEENS7_ILi64EEENS7_ILi192EEEEEELi192ENS_10bfloat16_tEfNS_4arch4Sm80ELb0ELb1ELb0ELb1ELb0ELb0ELb1ELb1EEENS1_21CollectiveEpilogueFwdINS6_IJS8_SA_S9_EEENS6_IJNS7_ILi1EEESI_SI_EEESC_SE_Li256ELb1ELb1ELb1ELb0EEENS1_36VarlenDynamicPersistentTileSchedulerILi128ELi64ELi256ELi256ELb1ELb1ELb0ELb1ELb0ELb1EEEEEEEEEvNT_6ParamsE)
        .other          _ZN7cutlass13device_kernelIN5flash19enable_sm80_to_sm89INS1_16FlashAttnFwdSm80INS1_25CollectiveMainloopFwdSm80ILi8ELi1ELb0EN4cute5tupleIJNS5_1CILi128EEENS7_ILi64EEENS7_ILi192EEEEEELi192ENS_10bfloat16_tEfNS_4arch4Sm80ELb0ELb1ELb0ELb1ELb0ELb0ELb1ELb1EEENS1_21CollectiveEpilogueFwdINS6_IJS8_SA_S9_EEENS6_IJNS7_ILi1EEESI_SI_EEESC_SE_Li256ELb1ELb1ELb1ELb0EEENS1_36VarlenDynamicPersistentTileSchedulerILi128ELi64ELi256ELi256ELb1ELb1ELb0ELb1ELb0ELb1EEEEEEEEEvNT_6ParamsE,@"STO_CUDA_ENTRY STV_DEFAULT"
_ZN7cutlass13device_kernelIN5flash19enable_sm80_to_sm89INS1_16FlashAttnFwdSm80INS1_25CollectiveMainloopFwdSm80ILi8ELi1ELb0EN4cute5tupleIJNS5_1CILi128EEENS7_ILi64EEENS7_ILi192EEEEEELi192ENS_10bfloat16_tEfNS_4arch4Sm80ELb0ELb1ELb0ELb1ELb0ELb0ELb1ELb1EEENS1_21CollectiveEpilogueFwdINS6_IJS8_SA_S9_EEENS6_IJNS7_ILi1EEESI_SI_EEESC_SE_Li256ELb1ELb1ELb1ELb0EEENS1_36VarlenDynamicPersistentTileSchedulerILi128ELi64ELi256ELi256ELb1ELb1ELb0ELb1ELb0ELb1EEEEEEEEEvNT_6ParamsE:
[----:B------:R-:W-:-:S03]  /*0000*/  MOV R1, c[0x0][0x28] ;  /* 0x00000a0000017a02 */ /* 0x000fc60000000f00 */
[----:B------:R-:W1:Y:S01]  /*0010*/  S2R R2, SR_TID.X ;  /* 0x0000000000027919 */ /* 0x000e620000002100 */
[----:B------:R-:W-:Y:S01]  /*0020*/  IADD3 R1, R1, -0x40, RZ ;  /* 0xffffffc001017810 */ /* 0x000fe20007ffe0ff */
[----:B------:R-:W-:Y:S01]  /*0030*/  ULDC.64 UR6, c[0x0][0x118] ;  /* 0x0000460000067ab9 */ /* 0x000fe20000000a00 */
[----:B-1----:R-:W-:-:S05]  /*0040*/  SHF.R.U32.HI R0, RZ, 0x5, R2 ;  /* 0x00000005ff007819 */ /* 0x002fca0000011602 */
[----:B------:R-:W1:Y:S02]  /*0050*/  SHFL.IDX PT, R3, R0, RZ, 0x1f ;  /* 0x00001fff00037589 */ /* 0x000e6400000e0000 */
[----:B-1----:R-:W-:Y:S02]  /*0060*/  ISETP.NE.AND P0, PT, R3, RZ, PT ;  /* 0x000000ff0300720c */ /* 0x002fe40003f05270 */
[----:B------:R1:W-:Y:S11]  /*0070*/  STL [R1+0x38], R3 ;  /* 0x0000380301007387 */ /* 0x0003f60000100800 */
[----:B------:R-:W-:Y:S06]  /*0080*/  @P0 BAR.SYNC.DEFER_BLOCKING 0x5, 0x100 ;  /* 0x0144000000000b1d */ /* 0x000fec0000010000 */
[----:B------:R-:W2:Y:S04]  /*0090*/  @P0 LDS.128 R232, [0x18100] ;  /* 0x01810000ffe80984 */ /* 0x000ea80000000c00 */
[----:B------:R-:W-:Y:S06]  /*00a0*/  @P0 BAR.ARV 0x4, 0x100 ;  /* 0x0104000000000b1d */ /* 0x000fec0000002000 */
[----:B------:R-:W-:Y:S05]  /*00b0*/  @P0 BRA `(.L_x_391) ;  /* 0x00000f1000000947 */ /* 0x000fea0003800000 */
[----:B-1----:R-:W-:Y:S01]  /*00c0*/  LOP3.LUT R12, R2, 0x1f, RZ, 0xc0, !PT ;  /* 0x0000001f020c7812 */ /* 0x002fe200078ec0ff */
[----:B------:R-:W-:-:S03]  /*00d0*/  CS2R R8, SRZ ;  /* 0x0000000000087805 */ /* 0x000fc6000001ff00 */
[----:B------:R-:W-:-:S04]  /*00e0*/  ISETP.NE.AND P6, PT, R12, 0x1f, PT ;  /* 0x0000001f0c00780c */ /* 0x000fc80003fc5270 */
[----:B------:R-:W-:-:S13]  /*00f0*/  ISETP.GE.OR P0, PT, R12, c[0x0][0x53c], !P6 ;  /* 0x00014f000c007a0c */ /* 0x000fda0007706670 */
[----:B------:R-:W-:Y:S02]  /*0100*/  @!P0 IMAD.MOV.U32 R4, RZ, RZ, 0x4 ;  /* 0x00000004ff048424 */ /* 0x000fe400078e00ff */
[----:B------:R-:W-:Y:S02]  /*0110*/  @!P0 IMAD.MOV.U32 R2, RZ, RZ, 0x4 ;  /* 0x00000004ff028424 */ /* 0x000fe400078e00ff */
[----:B------:R-:W-:-:S04]  /*0120*/  @!P0 IMAD.WIDE.U32 R4, R12, R4, c[0x0][0x580] ;  /* 0x000160000c048625 */ /* 0x000fc800078e0004 */
[C---:B------:R-:W-:Y:S01]  /*0130*/  @!P0 IMAD.WIDE.U32 R2, R12.reuse, R2, c[0x0][0x578] ;  /* 0x00015e000c028625 */ /* 0x040fe200078e0002 */
[----:B------:R-:W3:Y:S04]  /*0140*/  @!P0 LDG.E R9, [R4.64] ;  /* 0x0000000604098981 */ /* 0x000ee8000c1e1900 */
[----:B------:R-:W3:Y:S01]  /*0150*/  @!P0 LDG.E R8, [R2.64] ;  /* 0x0000000602088981 */ /* 0x000ee2000c1e1900 */
[C---:B------:R-:W-:Y:S01]  /*0160*/  ISETP.NE.AND P5, PT, R12.reuse, RZ, PT ;  /* 0x000000ff0c00720c */ /* 0x040fe20003fa5270 */
[----:B------:R-:W1:Y:S01]  /*0170*/  S2UR UR4, SR_CTAID.X ;  /* 0x00000000000479c3 */ /* 0x000e620000002500 */
[C---:B------:R-:W-:Y:S01]  /*0180*/  ISETP.GE.U32.AND P4, PT, R12.reuse, 0x2, PT ;  /* 0x000000020c00780c */ /* 0x040fe20003f86070 */
[----:B------:R-:W-:Y:S01]  /*0190*/  IMAD.MOV.U32 R6, RZ, RZ, RZ ;  /* 0x000000ffff067224 */ /* 0x000fe200078e00ff */
[----:B------:R-:W-:-:S02]  /*01a0*/  ISETP.GE.U32.AND P3, PT, R12, 0x4, PT ;  /* 0x000000040c00780c */ /* 0x000fc40003f66070 */
[C---:B------:R-:W-:Y:S02]  /*01b0*/  ISETP.GE.U32.AND P2, PT, R12.reuse, 0x8, PT ;  /* 0x000000080c00780c */ /* 0x040fe40003f46070 */
[----:B------:R-:W-:Y:S01]  /*01c0*/  ISETP.GE.U32.AND P1, PT, R12, 0x10, PT ;  /* 0x000000100c00780c */ /* 0x000fe20003f26070 */
[----:B---3--:R-:W-:-:S05]  /*01d0*/  IMAD R4, R9, R8, RZ ;  /* 0x0000000809047224 */ /* 0x008fca00078e02ff */
        /* <DEDUP_REMOVED lines=15> */
[----:B------:R-:W3:Y:S02]  /*02d0*/  SHFL.IDX PT, R7, R4, 0x1f, 0x1f ;  /* 0x03e01f0004077f89 */ /* 0x000ee400000e0000 */
[----:B---3--:R-:W-:-:S04]  /*02e0*/  IMAD R7, R7, c[0x0][0x538], RZ ;  /* 0x00014e0007077a24 */ /* 0x008fc800078e02ff */
[----:B------:R-:W-:Y:S01]  /*02f0*/  IMAD.MOV.U32 R0, RZ, RZ, R7 ;  /* 0x000000ffff007224 */ /* 0x000fe200078e0007 */
[----:B-1----:R-:W-:-:S13]  /*0300*/  ISETP.GT.AND P0, PT, R7, UR4, PT ;  /* 0x0000000407007c0c */ /* 0x002fda000bf04270 */
[----:B------:R-:W-:Y:S05]  /*0310*/  @P0 BRA `(.L_x_392) ;  /* 0x0000026000000947 */ /* 0x000fea0003800000 */
[----:B------:R-:W-:Y:S02]  /*0320*/  MOV R7, R0 ;  /* 0x0000000000077202 */ /* 0x000fe40000000f00 */
[----:B------:R-:W-:-:S04]  /*0330*/  MOV R6, RZ ;  /* 0x000000ff00067202 */ /* 0x000fc80000000f00 */
.L_x_396:
[----:B------:R-:W-:-:S04]  /*0340*/  IADD3 R0, R6, 0x1f, RZ ;  /* 0x0000001f06007810 */ /* 0x000fc80007ffe0ff */
[----:B------:R-:W-:-:S13]  /*0350*/  ISETP.GE.AND P0, PT, R0, c[0x0][0x53c], PT ;  /* 0x00014f0000007a0c */ /* 0x000fda0003f06270 */
[----:B------:R-:W-:Y:S05]  /*0360*/  @P0 BRA `(.L_x_393) ;  /* 0x00000be000000947 */ /* 0x000fea0003800000 */
[----:B------:R-:W-:Y:S01]  /*0370*/  MOV R6, R0 ;  /* 0x0000000000067202 */ /* 0x000fe20000000f00 */
[----:B------:R-:W-:-:S03]  /*0380*/  CS2R R8, SRZ ;  /* 0x0000000000087805 */ /* 0x000fc6000001ff00 */
[----:B------:R-:W-:-:S04]  /*0390*/  IADD3 R0, R12, R6, RZ ;  /* 0x000000060c007210 */ /* 0x000fc80007ffe0ff */
[----:B------:R-:W-:-:S13]  /*03a0*/  ISETP.GE.OR P0, PT, R0, c[0x0][0x53c], !P6 ;  /* 0x00014f0000007a0c */ /* 0x000fda0007706670 */
[----:B------:R-:W-:Y:S02]  /*03b0*/  @!P0 MOV R2, 0x4 ;  /* 0x0000000400028802 */ /* 0x000fe40000000f00 */
[----:B------:R-:W-:-:S03]  /*03c0*/  @!P0 MOV R3, 0x4 ;  /* 0x0000000400038802 */ /* 0x000fc60000000f00 */
[----:B------:R-:W-:-:S04]  /*03d0*/  @!P0 IMAD.WIDE R4, R0, R2, c[0x0][0x580] ;  /* 0x0001600000048625 */ /* 0x000fc800078e0202 */
[----:B------:R-:W-:Y:S01]  /*03e0*/  @!P0 IMAD.WIDE R2, R0, R3, c[0x0][0x578] ;  /* 0x00015e0000028625 */ /* 0x000fe200078e0203 */
[----:B------:R-:W3:Y:S04]  /*03f0*/  @!P0 LDG.E R9, [R4.64] ;  /* 0x0000000604098981 */ /* 0x000ee8000c1e1900 */
[----:B------:R-:W3:Y:S02]  /*0400*/  @!P0 LDG.E R8, [R2.64] ;  /* 0x0000000602088981 */ /* 0x000ee4000c1e1900 */
[----:B---3--:R-:W-:Y:S01]  /*0410*/  IMAD R5, R9, R8, RZ ;  /* 0x0000000809057224 */ /* 0x008fe200078e02ff */
[----:B------:R-:W-:Y:S05]  /*0420*/  BRA.DIV ~URZ, `(.L_x_394) ;  /* 0x00013f827f007947 */ /* 0x000fea000b800000 */
[----:B------:R1:W3:Y:S02]  /*0430*/  SHFL.UP PT, R0, R5, 0x1, RZ ;  /* 0x0420000005007989 */ /* 0x0002e400000e00ff */
.L_x_535:
[----:B---3--:R-:W-:-:S04]  /*0440*/  SEL R0, R0, RZ, P5 ;  /* 0x000000ff00007207 */ /* 0x008fc80002800000 */
        /* <DEDUP_REMOVED lines=14> */
[----:B------:R1:W3:Y:S02]  /*0530*/  SHFL.IDX PT, R0, R4, 0x1f, 0x1f ;  /* 0x03e01f0004007f89 */ /* 0x0002e400000e0000 */
.L_x_536:
[----:B---3--:R-:W-:-:S05]  /*0540*/  IMAD R0, R0, c[0x0][0x538], RZ ;  /* 0x00014e0000007a24 */ /* 0x008fca00078e02ff */
[----:B------:R-:W-:-:S04]  /*0550*/  IADD3 R7, R0, R7, RZ ;  /* 0x0000000700077210 */ /* 0x000fc80007ffe0ff */
[----:B------:R-:W-:-:S13]  /*0560*/  ISETP.GT.AND P0, PT, R7, UR4, PT ;  /* 0x0000000407007c0c */ /* 0x000fda000bf04270 */
[----:B-12---:R-:W-:Y:S05]  /*0570*/  @!P0 BRA `(.L_x_396) ;  /* 0xfffffdc000008947 */ /* 0x006fea000383ffff */
.L_x_392:
[----:B------:R-:W-:-:S05]  /*0580*/  IADD3 R11, -R0, R7, RZ ;  /* 0x00000007000b7210 */ /* 0x000fca0007ffe1ff */
[----:B------:R-:W-:-:S05]  /*0590*/  IMAD R0, R4, c[0x0][0x538], R11 ;  /* 0x00014e0004007a24 */ /* 0x000fca00078e020b */
[----:B------:R-:W-:Y:S01]  /*05a0*/  ISETP.GT.AND P0, PT, R0, UR4, PT ;  /* 0x0000000400007c0c */ /* 0x000fe2000bf04270 */
[----:B------:R-:W-:-:S12]  /*05b0*/  BRA.DIV ~URZ, `(.L_x_397) ;  /* 0x000140027f007947 */ /* 0x000fd8000b800000 */
[----:B------:R-:W-:-:S04]  /*05c0*/  VOTE.ANY R10, PT, !P0 ;  /* 0x00000000000a7806 */ /* 0x000fc800040e0100 */
.L_x_537:
[----:B------:R-:W1:Y:S02]  /*05d0*/  POPC R7, R10 ;  /* 0x0000000a00077309 */ /* 0x000e640000000000 */
[----:B-12---:R-:W-:Y:S01]  /*05e0*/  IADD3 R235, R7, R6, RZ ;  /* 0x0000000607eb7210 */ /* 0x006fe20007ffe0ff */
[----:B------:R-:W-:Y:S05]  /*05f0*/  BRA.DIV ~URZ, `(.L_x_398) ;  /* 0x000140127f007947 */ /* 0x000fea000b800000 */
[----:B------:R1:W2:Y:S01]  /*0600*/  SHFL.IDX PT, R233, R9, R7, 0x1f ;  /* 0x00001f0709e97589 */ /* 0x0002a200000e0000 */
[----:B------:R-:W-:-:S03]  /*0610*/  MOV R6, RZ ;  /* 0x000000ff00067202 */ /* 0x000fc60000000f00 */
[----:B------:R1:W3:Y:S04]  /*0620*/  SHFL.IDX PT, R9, R8, R7, 0x1f ;  /* 0x00001f0708097589 */ /* 0x0002e800000e0000 */
.L_x_538:
[----:B------:R-:W-:Y:S01]  /*0630*/  ISETP.NE.AND P0, PT, R10, RZ, PT ;  /* 0x000000ff0a00720c */ /* 0x000fe20003f05270 */
[----:B------:R-:W-:-:S12]  /*0640*/  BSSY B0, `(.L_x_399) ;  /* 0x0000005000007945 */ /* 0x000fd80003800000 */
[----:B------:R-:W-:Y:S05]  /*0650*/  @!P0 BRA `(.L_x_400) ;  /* 0x0000003000008947 */ /* 0x000fea0003800000 */
[----:B------:R-:W-:Y:S01]  /*0660*/  IADD3 R3, R7, -0x1, RZ ;  /* 0xffffffff07037810 */ /* 0x000fe20007ffe0ff */
[----:B------:R-:W-:Y:S05]  /*0670*/  BRA.DIV ~URZ, `(.L_x_401) ;  /* 0x000140727f007947 */ /* 0x000fea000b800000 */
[----:B------:R4:W1:Y:S02]  /*0680*/  SHFL.IDX PT, R6, R4, R3, 0x1f ;  /* 0x00001f0304067589 */ /* 0x00086400000e0000 */
.L_x_400:
[----:B------:R-:W-:Y:S05]  /*0690*/  BSYNC B0 ;  /* 0x0000000000007941 */ /* 0x000fea0003800000 */
.L_x_399:
[----:B---3--:R-:W-:Y:S01]  /*06a0*/  ISETP.NE.AND P0, PT, R9, 0x1, PT ;  /* 0x000000010900780c */ /* 0x008fe20003f05270 */
[----:B-1----:R-:W-:Y:S01]  /*06b0*/  IMAD R232, R6, c[0x0][0x538], R11 ;  /* 0x00014e0006e87a24 */ /* 0x002fe200078e020b */
[----:B------:R-:W-:Y:S04]  /*06c0*/  BSSY B0, `(.L_x_402) ;  /* 0x0000085000007945 */ /* 0x000fe80003800000 */
[----:B------:R-:W-:-:S07]  /*06d0*/  IADD3 R11, -R232, UR4, RZ ;  /* 0x00000004e80b7c10 */ /* 0x000fce000fffe1ff */
[----:B------:R-:W-:Y:S05]  /*06e0*/  @!P0 BRA `(.L_x_403) ;  /* 0x000003e000008947 */ /* 0x000fea0003800000 */
[-C--:B--2---:R-:W-:Y:S02]  /*06f0*/  IABS R0, R233.reuse ;  /* 0x000000e900007213 */ /* 0x084fe40000000000 */
[----:B------:R-:W-:-:S03]  /*0700*/  IABS R6, R233 ;  /* 0x000000e900067213 */ /* 0x000fc60000000000 */
[----:B------:R-:W-:Y:S01]  /*0710*/  IMAD.MOV.U32 R5, RZ, RZ, R0 ;  /* 0x000000ffff057224 */ /* 0x000fe200078e0000 */
[----:B------:R-:W-:-:S03]  /*0720*/  IABS R0, R9 ;  /* 0x0000000900007213 */ /* 0x000fc60000000000 */
[----:B------:R-:W1:Y:S02]  /*0730*/  I2F.RP R2, R5 ;  /* 0x0000000500027306 */ /* 0x000e640000209400 */
[----:B------:R-:W-:Y:S01]  /*0740*/  IMAD.MOV.U32 R8, RZ, RZ, R0 ;  /* 0x000000ffff087224 */ /* 0x000fe200078e0000 */
[----:B------:R-:W-:-:S05]  /*0750*/  IABS R0, R11 ;  /* 0x0000000b00007213 */ /* 0x000fca0000000000 */
[----:B------:R-:W-:Y:S08]  /*0760*/  I2F.RP R7, R8 ;  /* 0x0000000800077306 */ /* 0x000ff00000209400 */
[----:B-1----:R-:W1:Y:S02]  /*0770*/  MUFU.RCP R2, R2 ;  /* 0x0000000200027308 */ /* 0x002e640000001000 */
[----:B-1----:R-:W-:-:S06]  /*0780*/  IADD3 R2, R2, 0xffffffe, RZ ;  /* 0x0ffffffe02027810 */ /* 0x002fcc0007ffe0ff */
[----:B----4-:R-:W1:Y:S02]  /*0790*/  F2I.FTZ.U32.TRUNC.NTZ R3, R2 ;  /* 0x0000000200037305 */ /* 0x010e64000021f000 */
[----:B-1----:R-:W-:-:S04]  /*07a0*/  IMAD.MOV R2, RZ, RZ, -R3 ;  /* 0x000000ffff027224 */ /* 0x002fc800078e0a03 */
[----:B------:R-:W-:Y:S02]  /*07b0*/  IMAD R4, R2, R5, RZ ;  /* 0x0000000502047224 */ /* 0x000fe400078e02ff */
[----:B------:R-:W-:-:S04]  /*07c0*/  IMAD.MOV.U32 R2, RZ, RZ, RZ ;  /* 0x000000ffff027224 */ /* 0x000fc800078e00ff */
[----:B------:R-:W-:Y:S01]  /*07d0*/  IMAD.HI.U32 R2, R3, R4, R2 ;  /* 0x0000000403027227 */ /* 0x000fe200078e0002 */
[----:B------:R-:W-:-:S03]  /*07e0*/  MOV R3, R0 ;  /* 0x0000000000037202 */ /* 0x000fc60000000f00 */
[----:B------:R-:W-:Y:S02]  /*07f0*/  IMAD.MOV R0, RZ, RZ, -R6 ;  /* 0x000000ffff007224 */ /* 0x000fe400078e0a06 */
[----:B------:R-:W-:-:S04]  /*0800*/  IMAD.HI.U32 R2, R2, R3, RZ ;  /* 0x0000000302027227 */ /* 0x000fc800078e00ff */
[----:B------:R-:W-:Y:S02]  /*0810*/  IMAD R0, R2, R0, R3 ;  /* 0x0000000002007224 */ /* 0x000fe400078e0203 */
[----:B------:R-:W1:Y:S03]  /*0820*/  MUFU.RCP R3, R7 ;  /* 0x0000000700037308 */ /* 0x000e660000001000 */
[----:B------:R-:W-:Y:S02]  /*0830*/  ISETP.GT.U32.AND P1, PT, R5, R0, PT ;  /* 0x000000000500720c */ /* 0x000fe40003f24070 */
[----:B-1----:R-:W-:-:S11]  /*0840*/  IADD3 R3, R3, 0xffffffe, RZ ;  /* 0x0ffffffe03037810 */ /* 0x002fd60007ffe0ff */
[----:B------:R-:W-:Y:S01]  /*0850*/  @!P1 IMAD.IADD R0, R0, 0x1, -R5 ;  /* 0x0000000100009824 */ /* 0x000fe200078e0a05 */
[----:B------:R-:W-:Y:S02]  /*0860*/  @!P1 IADD3 R2, R2, 0x1, RZ ;  /* 0x0000000102029810 */ /* 0x000fe40007ffe0ff */
[----:B------:R-:W-:Y:S01]  /*0870*/  ISETP.NE.AND P1, PT, R233, RZ, PT ;  /* 0x000000ffe900720c */ /* 0x000fe20003f25270 */
[----:B------:R-:W1:Y:S01]  /*0880*/  F2I.FTZ.U32.TRUNC.NTZ R3, R3 ;  /* 0x0000000300037305 */ /* 0x000e62000021f000 */
[----:B------:R-:W-:Y:S02]  /*0890*/  ISETP.GE.U32.AND P2, PT, R0, R5, PT ;  /* 0x000000050000720c */ /* 0x000fe40003f46070 */
[----:B------:R-:W-:-:S04]  /*08a0*/  LOP3.LUT R0, R11, R233, RZ, 0x3c, !PT ;  /* 0x000000e90b007212 */ /* 0x000fc800078e3cff */
[----:B------:R-:W-:-:S07]  /*08b0*/  ISETP.GE.AND P0, PT, R0, RZ, PT ;  /* 0x000000ff0000720c */ /* 0x000fce0003f06270 */
[----:B------:R-:W-:Y:S02]  /*08c0*/  @P2 IADD3 R2, R2, 0x1, RZ ;  /* 0x0000000102022810 */ /* 0x000fe40007ffe0ff */
[----:B-1----:R-:W-:-:S03]  /*08d0*/  IADD3 R0, RZ, -R3, RZ ;  /* 0x80000003ff007210 */ /* 0x002fc60007ffe0ff */
[----:B------:R-:W-:Y:S02]  /*08e0*/  IMAD.MOV.U32 R4, RZ, RZ, R2 ;  /* 0x000000ffff047224 */ /* 0x000fe400078e0002 */
[----:B------:R-:W-:Y:S01]  /*08f0*/  IMAD.MOV.U32 R2, RZ, RZ, R0 ;  /* 0x000000ffff027224 */ /* 0x000fe200078e0000 */
[----:B------:R-:W-:Y:S01]  /*0900*/  IABS R0, R9 ;  /* 0x0000000900007213 */ /* 0x000fe20000000000 */
[----:B------:R-:W-:Y:S01]  /*0910*/  @!P0 IMAD.MOV R4, RZ, RZ, -R4 ;  /* 0x000000ffff048224 */ /* 0x000fe200078e0a04 */
[----:B------:R-:W-:Y:S01]  /*0920*/  @!P1 LOP3.LUT R4, RZ, R233, RZ, 0x33, !PT ;  /* 0x000000e9ff049212 */ /* 0x000fe200078e33ff */
[----:B------:R-:W-:Y:S01]  /*0930*/  IMAD R5, R2, R8, RZ ;  /* 0x0000000802057224 */ /* 0x000fe200078e02ff */
[----:B------:R-:W-:Y:S01]  /*0940*/  MOV R2, RZ ;  /* 0x000000ff00027202 */ /* 0x000fe20000000f00 */
[----:B------:R-:W-:Y:S01]  /*0950*/  IMAD.MOV R6, RZ, RZ, -R0 ;  /* 0x000000ffff067224 */ /* 0x000fe200078e0a00 */
[----:B------:R-:W-:-:S03]  /*0960*/  IABS R7, R4 ;  /* 0x0000000400077213 */ /* 0x000fc60000000000 */
[----:B------:R-:W-:-:S04]  /*0970*/  IMAD.HI.U32 R0, R3, R5, R2 ;  /* 0x0000000503007227 */ /* 0x000fc800078e0002 */
[----:B------:R-:W-:Y:S02]  /*0980*/  IMAD.MOV.U32 R2, RZ, RZ, R7 ;  /* 0x000000ffff027224 */ /* 0x000fe400078e0007 */
[----:B------:R-:W-:Y:S02]  /*0990*/  IMAD.MOV.U32 R3, RZ, RZ, R6 ;  /* 0x000000ffff037224 */ /* 0x000fe400078e0006 */
[----:B------:R-:W-:-:S04]  /*09a0*/  IMAD.HI.U32 R0, R0, R2, RZ ;  /* 0x0000000200007227 */ /* 0x000fc800078e00ff */
[----:B------:R-:W-:Y:S02]  /*09b0*/  IMAD R2, R0, R3, R2 ;  /* 0x0000000300027224 */ /* 0x000fe400078e0202 */
[----:B------:R-:W-:-:S03]  /*09c0*/  IMAD.MOV R5, RZ, RZ, -R4 ;  /* 0x000000ffff057224 */ /* 0x000fc600078e0a04 */
        /* <DEDUP_REMOVED lines=8> */
[----:B------:R-:W-:Y:S02]  /*0a50*/  @!P0 IADD3 R0, -R0, RZ, RZ ;  /* 0x000000ff00008210 */ /* 0x000fe40007ffe1ff */
[----:B------:R-:W-:-:S05]  /*0a60*/  @!P1 LOP3.LUT R0, RZ, R9, RZ, 0x33, !PT ;  /* 0x00000009ff009212 */ /* 0x000fca00078e33ff */
[----:B------:R-:W-:-:S04]  /*0a70*/  IMAD.MOV R2, RZ, RZ, -R0 ;  /* 0x000000ffff027224 */ /* 0x000fc800078e0a00 */
[C---:B------:R-:W-:Y:S01]  /*0a80*/  IMAD R3, R9.reuse, R2, R4 ;  /* 0x0000000209037224 */ /* 0x040fe200078e0204 */
[----:B------:R-:W-:Y:S01]  /*0a90*/  LEA R2, R9, R0, 0x18 ;  /* 0x0000000009027211 */ /* 0x000fe200078ec0ff */
[----:B------:R-:W-:-:S04]  /*0aa0*/  IMAD R0, R233, R5, R11 ;  /* 0x00000005e9007224 */ /* 0x000fc800078e020b */
[----:B------:R-:W-:Y:S01]  /*0ab0*/  IMAD R234, R3, 0x10000, R2 ;  /* 0x0001000003ea7824 */ /* 0x000fe200078e0202 */
[----:B------:R-:W-:Y:S05]  /*0ac0*/  BRA `(.L_x_404) ;  /* 0x0000044000007947 */ /* 0x000fea0003800000 */
.L_x_403:
[----:B------:R-:W-:-:S04]  /*0ad0*/  IMAD.MOV.U32 R2, RZ, RZ, 0x4 ;  /* 0x00000004ff027424 */ /* 0x000fc800078e00ff */
[----:B----4-:R-:W-:-:S05]  /*0ae0*/  IMAD.WIDE R2, R235, R2, c[0x0][0x590] ;  /* 0x00016400eb027625 */ /* 0x010fca00078e0202 */
[----:B------:R-:W3:Y:S02]  /*0af0*/  LDG.E R7, [R2.64] ;  /* 0x0000000602077981 */ /* 0x000ee4000c1e1900 */
[----:B--23--:R-:W-:-:S05]  /*0b00*/  IMAD R9, R7, R233, RZ ;  /* 0x000000e907097224 */ /* 0x00cfca00078e02ff */
[-C--:B------:R-:W-:Y:S02]  /*0b10*/  IABS R0, R9.reuse ;  /* 0x0000000900007213 */ /* 0x080fe40000000000 */
[----:B------:R-:W-:-:S03]  /*0b20*/  IABS R8, R9 ;  /* 0x0000000900087213 */ /* 0x000fc60000000000 */
[----:B------:R-:W-:-:S04]  /*0b30*/  IMAD.MOV.U32 R6, RZ, RZ, R0 ;  /* 0x000000ffff067224 */ /* 0x000fc800078e0000 */
[----:B------:R-:W1:Y:S08]  /*0b40*/  I2F.RP R2, R6 ;  /* 0x0000000600027306 */ /* 0x000e700000209400 */
[----:B-1----:R-:W1:Y:S02]  /*0b50*/  MUFU.RCP R2, R2 ;  /* 0x0000000200027308 */ /* 0x002e640000001000 */
[----:B-1----:R-:W-:-:S06]  /*0b60*/  IADD3 R2, R2, 0xffffffe, RZ ;  /* 0x0ffffffe02027810 */ /* 0x002fcc0007ffe0ff */
[----:B------:R-:W1:Y:S02]  /*0b70*/  F2I.FTZ.U32.TRUNC.NTZ R3, R2 ;  /* 0x0000000200037305 */ /* 0x000e64000021f000 */
[----:B-1----:R-:W-:-:S04]  /*0b80*/  IMAD.MOV R0, RZ, RZ, -R3 ;  /* 0x000000ffff007224 */ /* 0x002fc800078e0a03 */
[----:B------:R-:W-:Y:S01]  /*0b90*/  IMAD.MOV.U32 R2, RZ, RZ, R0 ;  /* 0x000000ffff027224 */ /* 0x000fe200078e0000 */
[----:B------:R-:W-:-:S03]  /*0ba0*/  IABS R0, R11 ;  /* 0x0000000b00007213 */ /* 0x000fc60000000000 */
[----:B------:R-:W-:Y:S01]  /*0bb0*/  IMAD R4, R2, R6, RZ ;  /* 0x0000000602047224 */ /* 0x000fe200078e02ff */
[----:B------:R-:W-:Y:S01]  /*0bc0*/  MOV R5, R0 ;  /* 0x0000000000057202 */ /* 0x000fe20000000f00 */
[----:B------:R-:W-:-:S04]  /*0bd0*/  IMAD.MOV.U32 R2, RZ, RZ, RZ ;  /* 0x000000ffff027224 */ /* 0x000fc800078e00ff */
[----:B------:R-:W-:-:S04]  /*0be0*/  IMAD.HI.U32 R0, R3, R4, R2 ;  /* 0x0000000403007227 */ /* 0x000fc800078e0002 */
[----:B------:R-:W-:Y:S02]  /*0bf0*/  IMAD.MOV R2, RZ, RZ, -R8 ;  /* 0x000000ffff027224 */ /* 0x000fe400078e0a08 */
[----:B------:R-:W-:-:S04]  /*0c00*/  IMAD.HI.U32 R0, R0, R5, RZ ;  /* 0x0000000500007227 */ /* 0x000fc800078e00ff */
[----:B------:R-:W-:-:S05]  /*0c10*/  IMAD R2, R0, R2, R5 ;  /* 0x0000000200027224 */ /* 0x000fca00078e0205 */
[----:B------:R-:W-:-:S13]  /*0c20*/  ISETP.GT.U32.AND P1, PT, R6, R2, PT ;  /* 0x000000020600720c */ /* 0x000fda0003f24070 */
[----:B------:R-:W-:Y:S01]  /*0c30*/  @!P1 IMAD.IADD R2, R2, 0x1, -R6 ;  /* 0x0000000102029824 */ /* 0x000fe200078e0a06 */
[----:B------:R-:W-:Y:S02]  /*0c40*/  @!P1 IADD3 R0, R0, 0x1, RZ ;  /* 0x0000000100009810 */ /* 0x000fe40007ffe0ff */
[----:B------:R-:W-:Y:S02]  /*0c50*/  ISETP.NE.AND P1, PT, R9, RZ, PT ;  /* 0x000000ff0900720c */ /* 0x000fe40003f25270 */
[----:B------:R-:W-:Y:S02]  /*0c60*/  ISETP.GE.U32.AND P2, PT, R2, R6, PT ;  /* 0x000000060200720c */ /* 0x000fe40003f46070 */
[----:B------:R-:W-:-:S04]  /*0c70*/  LOP3.LUT R2, R11, R9, RZ, 0x3c, !PT ;  /* 0x000000090b027212 */ /* 0x000fc800078e3cff */
[----:B------:R-:W-:-:S07]  /*0c80*/  ISETP.GE.AND P0, PT, R2, RZ, PT ;  /* 0x000000ff0200720c */ /* 0x000fce0003f06270 */
[----:B------:R-:W-:-:S04]  /*0c90*/  @P2 IADD3 R0, R0, 0x1, RZ ;  /* 0x0000000100002810 */ /* 0x000fc80007ffe0ff */
[----:B------:R-:W-:-:S05]  /*0ca0*/  MOV R4, R0 ;  /* 0x0000000000047202 */ /* 0x000fca0000000f00 */
[----:B------:R-:W-:Y:S01]  /*0cb0*/  @!P0 IMAD.MOV R4, RZ, RZ, -R4 ;  /* 0x000000ffff048224 */ /* 0x000fe200078e0a04 */
[----:B------:R-:W-:-:S05]  /*0cc0*/  @!P1 LOP3.LUT R4, RZ, R9, RZ, 0x33, !PT ;  /* 0x00000009ff049212 */ /* 0x000fca00078e33ff */
[----:B------:R-:W-:-:S05]  /*0cd0*/  IMAD R10, R7, R4, RZ ;  /* 0x00000004070a7224 */ /* 0x000fca00078e02ff */
[----:B------:R-:W-:-:S04]  /*0ce0*/  IADD3 R0, -R10, c[0x0][0x538], RZ ;  /* 0x00014e000a007a10 */ /* 0x000fc80007ffe1ff */
[----:B------:R-:W-:-:S04]  /*0cf0*/  IMNMX R6, R7, R0, PT ;  /* 0x0000000007067217 */ /* 0x000fc80003800200 */
[----:B------:R-:W-:-:S05]  /*0d00*/  IABS R0, R6 ;  /* 0x0000000600007213 */ /* 0x000fca0000000000 */
[----:B------:R-:W-:-:S04]  /*0d10*/  IMAD.MOV.U32 R5, RZ, RZ, R0 ;  /* 0x000000ffff057224 */ /* 0x000fc800078e0000 */
[----:B------:R-:W1:Y:S08]  /*0d20*/  I2F.RP R2, R5 ;  /* 0x0000000500027306 */ /* 0x000e700000209400 */
[----:B-1----:R-:W1:Y:S02]  /*0d30*/  MUFU.RCP R2, R2 ;  /* 0x0000000200027308 */ /* 0x002e640000001000 */
[----:B-1----:R-:W-:-:S06]  /*0d40*/  IADD3 R2, R2, 0xffffffe, RZ ;  /* 0x0ffffffe02027810 */ /* 0x002fcc0007ffe0ff */
[----:B------:R1:W2:Y:S02]  /*0d50*/  F2I.FTZ.U32.TRUNC.NTZ R3, R2 ;  /* 0x0000000200037305 */ /* 0x0002a4000021f000 */
[----:B-1----:R-:W-:Y:S01]  /*0d60*/  IMAD.MOV R2, RZ, RZ, -R4 ;  /* 0x000000ffff027224 */ /* 0x002fe200078e0a04 */
[----:B--2---:R-:W-:-:S03]  /*0d70*/  IADD3 R0, RZ, -R3, RZ ;  /* 0x80000003ff007210 */ /* 0x004fc60007ffe0ff */
[----:B------:R-:W-:Y:S01]  /*0d80*/  IMAD R8, R9, R2, R11 ;  /* 0x0000000209087224 */ /* 0x000fe200078e020b */
[----:B------:R-:W-:Y:S01]  /*0d90*/  IABS R9, R6 ;  /* 0x0000000600097213 */ /* 0x000fe20000000000 */
[----:B------:R-:W-:-:S03]  /*0da0*/  IMAD.MOV.U32 R2, RZ, RZ, R0 ;  /* 0x000000ffff027224 */ /* 0x000fc600078e0000 */
[----:B------:R-:W-:Y:S01]  /*0db0*/  IABS R0, R8 ;  /* 0x0000000800007213 */ /* 0x000fe20000000000 */
[----:B------:R-:W-:Y:S02]  /*0dc0*/  IMAD R7, R2, R5, RZ ;  /* 0x0000000502077224 */ /* 0x000fe400078e02ff */
[----:B------:R-:W-:Y:S02]  /*0dd0*/  IMAD.MOV.U32 R2, RZ, RZ, RZ ;  /* 0x000000ffff027224 */ /* 0x000fe400078e00ff */
[----:B------:R-:W-:Y:S01]  /*0de0*/  IMAD.MOV.U32 R4, RZ, RZ, R0 ;  /* 0x000000ffff047224 */ /* 0x000fe200078e0000 */
[----:B------:R-:W-:Y:S01]  /*0df0*/  IADD3 R0, RZ, -R9, RZ ;  /* 0x80000009ff007210 */ /* 0x000fe20007ffe0ff */
[----:B------:R-:W-:-:S04]  /*0e00*/  IMAD.HI.U32 R3, R3, R7, R2 ;  /* 0x0000000703037227 */ /* 0x000fc800078e0002 */
[----:B------:R-:W-:Y:S02]  /*0e10*/  IMAD.MOV.U32 R2, RZ, RZ, R0 ;  /* 0x000000ffff027224 */ /* 0x000fe400078e0000 */
[----:B------:R-:W-:Y:S01]  /*0e20*/  IMAD.HI.U32 R0, R3, R4, RZ ;  /* 0x0000000403007227 */ /* 0x000fe200078e00ff */
[----:B------:R-:W-:-:S03]  /*0e30*/  IADD3 R3, R10, 0x1000000, R8 ;  /* 0x010000000a037810 */ /* 0x000fc60007ffe008 */
[----:B------:R-:W-:-:S05]  /*0e40*/  IMAD R2, R0, R2, R4 ;  /* 0x0000000200027224 */ /* 0x000fca00078e0204 */
[----:B------:R-:W-:-:S13]  /*0e50*/  ISETP.GT.U32.AND P1, PT, R5, R2, PT ;  /* 0x000000020500720c */ /* 0x000fda0003f24070 */
[----:B------:R-:W-:Y:S01]  /*0e60*/  @!P1 IMAD.IADD R2, R2, 0x1, -R5 ;  /* 0x0000000102029824 */ /* 0x000fe200078e0a05 */
[----:B------:R-:W-:Y:S02]  /*0e70*/  @!P1 IADD3 R0, R0, 0x1, RZ ;  /* 0x0000000100009810 */ /* 0x000fe40007ffe0ff */
[----:B------:R-:W-:Y:S02]  /*0e80*/  ISETP.NE.AND P1, PT, R6, RZ, PT ;  /* 0x000000ff0600720c */ /* 0x000fe40003f25270 */
[----:B------:R-:W-:Y:S02]  /*0e90*/  ISETP.GE.U32.AND P2, PT, R2, R5, PT ;  /* 0x000000050200720c */ /* 0x000fe40003f46070 */
[----:B------:R-:W-:-:S04]  /*0ea0*/  LOP3.LUT R2, R8, R6, RZ, 0x3c, !PT ;  /* 0x0000000608027212 */ /* 0x000fc800078e3cff */
[----:B------:R-:W-:Y:S01]  /*0eb0*/  ISETP.GE.AND P0, PT, R2, RZ, PT ;  /* 0x000000ff0200720c */ /* 0x000fe20003f06270 */
[----:B------:R-:W-:-:S06]  /*0ec0*/  IMAD.MOV R2, RZ, RZ, -R6 ;  /* 0x000000ffff027224 */ /* 0x000fcc00078e0a06 */
[----:B------:R-:W-:-:S06]  /*0ed0*/  @P2 IADD3 R0, R0, 0x1, RZ ;  /* 0x0000000100002810 */ /* 0x000fcc0007ffe0ff */
[----:B------:R-:W-:Y:S02]  /*0ee0*/  @!P0 IADD3 R0, -R0, RZ, RZ ;  /* 0x000000ff00008210 */ /* 0x000fe40007ffe1ff */
[----:B------:R-:W-:-:S05]  /*0ef0*/  @!P1 LOP3.LUT R0, RZ, R6, RZ, 0x33, !PT ;  /* 0x00000006ff009212 */ /* 0x000fca00078e33ff */
[----:B------:R-:W-:Y:S02]  /*0f00*/  IMAD R234, R0, R2, R3 ;  /* 0x0000000200ea7224 */ /* 0x000fe400078e0203 */
.L_x_404:
[----:B------:R-:W-:Y:S05]  /*0f10*/  BSYNC B0 ;  /* 0x0000000000007941 */ /* 0x000fea0003800000 */
.L_x_402:
[----:B------:R-:W-:-:S04]  /*0f20*/  LOP3.LUT R0, RZ, R0, RZ, 0x33, !PT ;  /* 0x00000000ff007212 */ /* 0x000fc800078e33ff */
[----:B------:R-:W-:Y:S01]  /*0f30*/  IADD3 R233, R0, R233, RZ ;  /* 0x000000e900e97210 */ /* 0x000fe20007ffe0ff */
[----:B------:R-:W-:Y:S05]  /*0f40*/  BRA `(.L_x_405) ;  /* 0x0000004000007947 */ /* 0x000fea0003800000 */
.L_x_393:
[----:B--2---:R-:W-:Y:S01]  /*0f50*/  IMAD.MOV.U32 R233, RZ, RZ, RZ ;  /* 0x000000ffffe97224 */ /* 0x004fe200078e00ff */
[----:B------:R-:W-:Y:S01]  /*0f60*/  MOV R234, RZ ;  /* 0x000000ff00ea7202 */ /* 0x000fe20000000f00 */
[----:B------:R-:W-:Y:S01]  /*0f70*/  IMAD.U32 R232, RZ, RZ, UR4 ;  /* 0x00000004ffe87e24 */ /* 0x000fe2000f8e00ff */
[----:B------:R-:W-:Y:S02]  /*0f80*/  MOV R235, c[0x0][0x53c] ;  /* 0x00014f0000eb7a02 */ /* 0x000fe40000000f00 */
.L_x_405:
[----:B------:R-:W-:Y:S01]  /*0f90*/  ISETP.NE.AND P0, PT, R12, RZ, PT ;  /* 0x000000ff0c00720c */ /* 0x000fe20003f05270 */
[----:B------:R-:W-:-:S12]  /*0fa0*/  WARPSYNC 0xffffffff ;  /* 0xffffffff00007948 */ /* 0x000fd80003800000 */
[----:B------:R1:W-:Y:S04]  /*0fb0*/  @!P0 STS.128 [0x18100], R232 ;  /* 0x018100e8ff008388 */ /* 0x0003e80000000c00 */
[----:B------:R-:W-:Y:S06]  /*0fc0*/  BAR.ARV 0x5, 0x100 ;  /* 0x0144000000007b1d */ /* 0x000fec0000002000 */
.L_x_391:
[----:B-12---:R-:W-:-:S13]  /*0fd0*/  ISETP.GE.AND P0, PT, R235, c[0x0][0x53c], PT ;  /* 0x00014f00eb007a0c */ /* 0x006fda0003f06270 */
[----:B------:R-:W-:Y:S05]  /*0fe0*/  @P0 EXIT ;  /* 0x000000000000094d */ /* 0x000fea0003800000 */
[----:B------:R-:W1:Y:S02]  /*0ff0*/  S2R R16, SR_TID.X ;  /* 0x0000000000107919 */ /* 0x000e640000002100 */
[----:B-1----:R-:W-:-:S04]  /*1000*/  SHF.R.S32.HI R8, RZ, 0x1f, R16 ;  /* 0x0000001fff087819 */ /* 0x002fc80000011410 */
[CC--:B------:R-:W-:Y:S02]  /*1010*/  LEA.HI R2, R8.reuse, R16.reuse, RZ, 0x4 ;  /* 0x0000001008027211 */ /* 0x0c0fe400078f20ff */
[----:B------:R-:W-:Y:S02]  /*1020*/  LEA.HI R7, R8, R16, RZ, 0x3 ;  /* 0x0000001008077211 */ /* 0x000fe400078f18ff */
[----:B------:R-:W-:Y:S02]  /*1030*/  SHF.R.S32.HI R3, RZ, 0x4, R2 ;  /* 0x00000004ff037819 */ /* 0x000fe40000011402 */
[----:B------:R-:W-:Y:S02]  /*1040*/  LOP3.LUT R10, R7, 0xfffffff8, RZ, 0xc0, !PT ;  /* 0xfffffff8070a7812 */ /* 0x000fe400078ec0ff */
[----:B------:R-:W-:Y:S02]  /*1050*/  LEA.HI R0, R2, R3, RZ, 0x1 ;  /* 0x0000000302007211 */ /* 0x000fe400078f08ff */
[----:B------:R-:W-:Y:S01]  /*1060*/  SHF.R.S32.HI R18, RZ, 0x3, R7 ;  /* 0x00000003ff127819 */ /* 0x000fe20000011407 */
[----:B------:R-:W-:Y:S01]  /*1070*/  IMAD.IADD R10, R16, 0x1, -R10 ;  /* 0x00000001100a7824 */ /* 0x000fe200078e0a0a */
[----:B------:R-:W-:-:S02]  /*1080*/  LOP3.LUT R0, R0, 0xfffffffe, RZ, 0xc0, !PT ;  /* 0xfffffffe00007812 */ /* 0x000fc400078ec0ff */
[----:B------:R-:W-:Y:S01]  /*1090*/  LEA.HI R12, R8, R16, RZ, 0x2 ;  /* 0x00000010080c7211 */ /* 0x000fe200078f10ff */
[----:B------:R-:W-:Y:S02]  /*10a0*/  IMAD.SHL.U32 R4, R18, 0x40, RZ ;  /* 0x0000004012047824 */ /* 0x000fe400078e00ff */
[----:B------:R-:W-:Y:S01]  /*10b0*/  IMAD.IADD R14, R3, 0x1, -R0 ;  /* 0x00000001030e7824 */ /* 0x000fe200078e0a00 */
[----:B------:R-:W-:Y:S01]  /*10c0*/  LOP3.LUT R0, R2, 0xfffffff0, RZ, 0xc0, !PT ;  /* 0xfffffff002007812 */ /* 0x000fe200078ec0ff */
[C---:B------:R-:W-:Y:S01]  /*10d0*/  IMAD.SHL.U32 R230, R10.reuse, 0x8, RZ ;  /* 0x000000080ae67824 */ /* 0x040fe200078e00ff */
[--C-:B------:R-:W-:Y:S01]  /*10e0*/  SHF.R.S32.HI R9, RZ, 0x2, R12.reuse ;  /* 0x00000002ff097819 */ /* 0x100fe2000001140c */
[----:B------:R-:W-:Y:S01]  /*10f0*/  IMAD.SHL.U32 R6, R10, 0x40, RZ ;  /* 0x000000400a067824 */ /* 0x000fe200078e00ff */
[----:B------:R-:W-:Y:S01]  /*1100*/  SHF.R.S32.HI R3, RZ, 0x1f, R12 ;  /* 0x0000001fff037819 */ /* 0x000fe2000001140c */
[----:B------:R-:W-:Y:S01]  /*1110*/  IMAD.IADD R2, R16, 0x1, -R0 ;  /* 0x0000000110027824 */ /* 0x000fe200078e0a00 */
[----:B------:R-:W-:-:S02]  /*1120*/  LOP3.LUT R0, R4, 0x1c0, RZ, 0xc0, !PT ;  /* 0x000001c004007812 */ /* 0x000fc400078ec0ff */
[----:B------:R-:W-:Y:S02]  /*1130*/  LEA.HI R3, R3, R9, RZ, 0x3 ;  /* 0x0000000903037211 */ /* 0x000fe400078f18ff */
[----:B------:R-:W-:Y:S02]  /*1140*/  SHF.R.S32.HI R13, RZ, 0x1f, R2 ;  /* 0x0000001fff0d7819 */ /* 0x000fe40000011402 */
[----:B------:R-:W-:Y:S02]  /*1150*/  LOP3.LUT R4, R3, 0xfffffff8, RZ, 0xc0, !PT ;  /* 0xfffffff803047812 */ /* 0x000fe400078ec0ff */
[----:B------:R-:W-:Y:S02]  /*1160*/  LOP3.LUT R5, R0, 0x38, R230, 0xf8, !PT ;  /* 0x0000003800057812 */ /* 0x000fe400078ef8e6 */
[----:B------:R-:W-:Y:S01]  /*1170*/  SHF.R.U32.HI R3, RZ, 0x3, R0 ;  /* 0x00000003ff037819 */ /* 0x000fe20000011600 */
[----:B------:R-:W-:Y:S01]  /*1180*/  IMAD.IADD R9, R9, 0x1, -R4 ;  /* 0x0000000109097824 */ /* 0x000fe200078e0a04 */
[----:B------:R-:W-:-:S02]  /*1190*/  LOP3.LUT R0, R6, 0x1c0, RZ, 0xc0, !PT ;  /* 0x000001c006007812 */ /* 0x000fc400078ec0ff */
[----:B------:R-:W-:Y:S02]  /*11a0*/  LEA.HI R13, R13, R2, RZ, 0x3 ;  /* 0x000000020d0d7211 */ /* 0x000fe400078f18ff */
[----:B------:R-:W-:Y:S02]  /*11b0*/  LOP3.LUT R5, R5, R3, RZ, 0x3c, !PT ;  /* 0x0000000305057212 */ /* 0x000fe400078e3cff */
[----:B------:R-:W-:Y:S02]  /*11c0*/  LOP3.LUT R3, R0, 0x8, R7, 0xf8, !PT ;  /* 0x0000000800037812 */ /* 0x000fe400078ef807 */
[----:B------:R-:W-:Y:S02]  /*11d0*/  SHF.R.U32.HI R0, RZ, 0x3, R0 ;  /* 0x00000003ff007819 */ /* 0x000fe40000011600 */
[----:B------:R-:W-:Y:S02]  /*11e0*/  LOP3.LUT R4, R13, 0xfffffff8, RZ, 0xc0, !PT ;  /* 0xfffffff80d047812 */ /* 0x000fe400078ec0ff */
[----:B------:R-:W-:-:S02]  /*11f0*/  LEA.HI R6, R8, R16, RZ, 0x5 ;  /* 0x0000001008067211 */ /* 0x000fc400078f28ff */
[----:B------:R-:W-:Y:S01]  /*1200*/  LOP3.LUT R15, R3, R0, RZ, 0x3c, !PT ;  /* 0x00000000030f7212 */ /* 0x000fe200078e3cff */
[----:B------:R-:W-:Y:S01]  /*1210*/  IMAD.IADD R11, R2, 0x1, -R4 ;  /* 0x00000001020b7824 */ /* 0x000fe200078e0a04 */
[----:B------:R-:W-:Y:S02]  /*1220*/  LEA.HI R7, R8, R16, RZ, 0x6 ;  /* 0x0000001008077211 */ /* 0x000fe400078f30ff */
[----:B------:R-:W-:Y:S02]  /*1230*/  LOP3.LUT R0, R6, 0xffffffe0, RZ, 0xc0, !PT ;  /* 0xffffffe006007812 */ /* 0x000fe400078ec0ff */
[--C-:B------:R-:W-:Y:S01]  /*1240*/  SHF.R.S32.HI R8, RZ, 0x5, R6.reuse ;  /* 0x00000005ff087819 */ /* 0x100fe20000011406 */
[----:B------:R-:W-:Y:S01]  /*1250*/  IMAD.SHL.U32 R4, R7, 0x8, RZ ;  /* 0x0000000807047824 */ /* 0x000fe200078e00ff */
[----:B------:R-:W-:Y:S01]  /*1260*/  SHF.R.S32.HI R2, RZ, 0x1f, R6 ;  /* 0x0000001fff027819 */ /* 0x000fe20000011406 */
[----:B------:R-:W-:Y:S01]  /*1270*/  IMAD.IADD R17, R16, 0x1, -R0 ;  /* 0x0000000110117824 */ /* 0x000fe200078e0a00 */
[----:B------:R-:W-:-:S02]  /*1280*/  LOP3.LUT R3, R12, 0xfffffffc, RZ, 0xc0, !PT ;  /* 0xfffffffc0c037812 */ /* 0x000fc400078ec0ff */
[----:B------:R-:W-:Y:S01]  /*1290*/  LEA.HI R0, R2, R8, RZ, 0x3 ;  /* 0x0000000802007211 */ /* 0x000fe200078f18ff */
[----:B------:R-:W-:Y:S01]  /*12a0*/  IMAD.SHL.U32 R2, R11, 0x40, RZ ;  /* 0x000000400b027824 */ /* 0x000fe200078e00ff */
[----:B------:R-:W-:Y:S01]  /*12b0*/  LOP3.LUT R205, R5, 0x7ffffe00, R4, 0xf8, !PT ;  /* 0x7ffffe0005cd7812 */ /* 0x000fe200078ef804 */
[----:B------:R-:W-:Y:S01]  /*12c0*/  IMAD.SHL.U32 R5, R14, 0x8, RZ ;  /* 0x000000080e057824 */ /* 0x000fe200078e00ff */
[----:B------:R-:W-:Y:S01]  /*12d0*/  SHF.R.S32.HI R12, RZ, 0x1f, R17 ;  /* 0x0000001fff0c7819 */ /* 0x000fe20000011411 */
[----:B------:R-:W-:Y:S01]  /*12e0*/  IMAD.IADD R7, R16, 0x1, -R3 ;  /* 0x0000000110077824 */ /* 0x000fe200078e0a03 */
[----:B------:R-:W-:Y:S01]  /*12f0*/  LOP3.LUT R2, R2, 0x1c0, RZ, 0xc0, !PT ;  /* 0x000001c002027812 */ /* 0x000fe200078ec0ff */
[----:B------:R-:W-:Y:S01]  /*1300*/  IMAD.SHL.U32 R205, R205, 0x2, RZ ;  /* 0x00000002cdcd7824 */ /* 0x000fe200078e00ff */
[----:B------:R-:W-:Y:S02]  /*1310*/  LOP3.LUT R0, R0, 0xffffff8, RZ, 0xc0, !PT ;  /* 0x0ffffff800007812 */ /* 0x000fe400078ec0ff */
[----:B------:R-:W-:-:S02]  /*1320*/  LOP3.LUT R5, R2, 0x8, R5, 0xf8, !PT ;  /* 0x0000000802057812 */ /* 0x000fc400078ef805 */
[----:B------:R-:W-:Y:S01]  /*1330*/  SHF.R.U32.HI R2, RZ, 0x3, R2 ;  /* 0x00000003ff027819 */ /* 0x000fe20000011602 */
[----:B------:R-:W-:Y:S01]  /*1340*/  IMAD.IADD R3, R8, 0x1, -R0 ;  /* 0x0000000108037824 */ /* 0x000fe200078e0a00 */
[----:B------:R-:W-:Y:S02]  /*1350*/  LEA.HI R12, R12, R17, RZ, 0x2 ;  /* 0x000000110c0c7211 */ /* 0x000fe400078f10ff */
[----:B------:R-:W-:Y:S01]  /*1360*/  LOP3.LUT R6, R5, R2, RZ, 0x3c, !PT ;  /* 0x0000000205067212 */ /* 0x000fe200078e3cff */
[C---:B------:R-:W-:Y:S01]  /*1370*/  IMAD.SHL.U32 R2, R9.reuse, 0x40, RZ ;  /* 0x0000004009027824 */ /* 0x040fe200078e00ff */
[----:B------:R-:W-:Y:S02]  /*1380*/  SHF.R.S32.HI R0, RZ, 0x2, R12 ;  /* 0x00000002ff007819 */ /* 0x000fe4000001140c */
[----:B------:R-:W-:Y:S02]  /*1390*/  LOP3.LUT R4, R9, 0x1, RZ, 0xc0, !PT ;  /* 0x0000000109047812 */ /* 0x000fe400078ec0ff */
[----:B------:R-:W-:Y:S01]  /*13a0*/  LOP3.LUT R2, R2, 0x1c0, RZ, 0xc0, !PT ;  /* 0x000001c002027812 */ /* 0x000fe200078ec0ff */
[----:B------:R-:W-:Y:S01]  /*13b0*/  IMAD R16, R3, 0x10, R0 ;  /* 0x0000001003107824 */ /* 0x000fe200078e0200 */
[----:B------:R-:W-:Y:S01]  /*13c0*/  ISETP.NE.U32.AND P0, PT, R4, 0x1, PT ;  /* 0x000000010400780c */ /* 0x000fe20003f05070 */
[----:B------:R-:W-:Y:S01]  /*13d0*/  IMAD.SHL.U32 R4, R8, 0x400, RZ ;  /* 0x0000040008047824 */ /* 0x000fe200078e00ff */
[----:B------:R-:W-:Y:S01]  /*13e0*/  LEA.HI R2, R2, R2, RZ, 0x1d ;  /* 0x0000000202027211 */ /* 0x000fe200078fe8ff */
[----:B------:R-:W-:Y:S01]  /*13f0*/  IMAD.SHL.U32 R3, R13, 0x40, RZ ;  /* 0x000000400d037824 */ /* 0x000fe200078e00ff */
[C---:B------:R-:W-:Y:S01]  /*1400*/  LEA.HI R0, R7.reuse, R7, RZ, 0x1 ;  /* 0x0000000707007211 */ /* 0x040fe200078f08ff */
[----:B------:R-:W-:Y:S01]  /*1410*/  IMAD R5, R7, 0x2, R4 ;  /* 0x0000000207057824 */ /* 0x000fe200078e0204 */
[----:B------:R-:W-:Y:S01]  /*1420*/  STL [R1+0x3c], R16 ;  /* 0x00003c1001007387 */ /* 0x000fe20000100800 */
[----:B------:R-:W-:-:S02]  /*1430*/  IADD3 R229, R230, 0x40, RZ ;  /* 0x00000040e6e57810 */ /* 0x000fc40007ffe0ff */
[----:B------:R-:W-:Y:S01]  /*1440*/  LOP3.LUT R3, R3, 0xfffffe00, RZ, 0xc0, !PT ;  /* 0xfffffe0003037812 */ /* 0x000fe200078ec0ff */
[----:B------:R-:W-:Y:S01]  /*1450*/  IMAD.IADD R8, R5, 0x1, R2 ;  /* 0x0000000105087824 */ /* 0x000fe200078e0202 */
[----:B------:R-:W-:Y:S02]  /*1460*/  LOP3.LUT R0, R0, 0x1ffffffe, RZ, 0xc0, !PT ;  /* 0x1ffffffe00007812 */ /* 0x000fe400078ec0ff */
[CC--:B------:R-:W-:Y:S02]  /*1470*/  IADD3 R4, R6.reuse, R3.reuse, R4 ;  /* 0x0000000306047210 */ /* 0x0c0fe40007ffe004 */
[----:B------:R-:W-:Y:S01]  /*1480*/  LOP3.LUT R5, R6, R3, RZ, 0xfc, !PT ;  /* 0x0000000306057212 */ /* 0x000fe200078efcff */
[----:B------:R-:W-:Y:S01]  /*1490*/  IMAD R3, R10, 0x20, R18 ;  /* 0x000000200a037824 */ /* 0x000fe200078e0212 */
[----:B------:R-:W-:Y:S01]  /*14a0*/  R2P PR, R9, 0x6 ;  /* 0x0000000609007804 */ /* 0x000fe20000000000 */
[----:B------:R-:W-:Y:S01]  /*14b0*/  IMAD.IADD R237, R7, 0x1, -R0 ;  /* 0x0000000107ed7824 */ /* 0x000fe200078e0a00 */
[----:B------:R-:W-:Y:S01]  /*14c0*/  IADD3 R236, R230, 0x80, RZ ;  /* 0x00000080e6ec7810 */ /* 0x000fe20007ffe0ff */
[----:B------:R-:W-:Y:S01]  /*14d0*/  IMAD R0, R14, 0x200, R15 ;  /* 0x000002000e007824 */ /* 0x000fe200078e020f */
[----:B------:R1:W-:Y:S01]  /*14e0*/  STL [R1+0x34], R3 ;  /* 0x0000340301007387 */ /* 0x0003e20000100800 */
[----:B------:R-:W-:Y:S01]  /*14f0*/  LOP3.LUT P4, RZ, R10, 0x2, RZ, 0xc0, !PT ;  /* 0x000000020aff7812 */ /* 0x000fe2000788c0ff */
[----:B------:R-:W-:Y:S01]  /*1500*/  IMAD.MOV.U32 R9, RZ, RZ, 0x40 ;  /* 0x00000040ff097424 */ /* 0x000fe200078e00ff */
[----:B------:R-:W-:Y:S01]  /*1510*/  SHF.R.S32.HI R7, RZ, 0x1f, R229 ;  /* 0x0000001fff077819 */ /* 0x000fe200000114e5 */
[----:B------:R-:W-:Y:S01]  /*1520*/  IMAD R237, R237, 0x8, R16 ;  /* 0x00000008eded7824 */ /* 0x000fe200078e0210 */
[----:B------:R-:W-:-:S02]  /*1530*/  SHF.R.S32.HI R6, RZ, 0x1f, R236 ;  /* 0x0000001fff067819 */ /* 0x000fc400000114ec */
[C---:B------:R-:W-:Y:S01]  /*1540*/  LOP3.LUT P6, RZ, R11.reuse, 0x2, RZ, 0xc0, !PT ;  /* 0x000000020bff7812 */ /* 0x040fe200078cc0ff */
[----:B------:R2:W-:Y:S01]  /*1550*/  STL [R1+0x4], R7 ;  /* 0x0000040701007387 */ /* 0x0005e20000100800 */
[----:B------:R-:W-:Y:S01]  /*1560*/  LOP3.LUT P5, RZ, R11, 0x4, RZ, 0xc0, !PT ;  /* 0x000000040bff7812 */ /* 0x000fe200078ac0ff */
[----:B------:R-:W-:Y:S01]  /*1570*/  IMAD.MOV.U32 R11, RZ, RZ, 0x20 ;  /* 0x00000020ff0b7424 */ /* 0x000fe200078e00ff */
[----:B------:R-:W-:Y:S01]  /*1580*/  LOP3.LUT P3, RZ, R10, 0x4, RZ, 0xc0, !PT ;  /* 0x000000040aff7812 */ /* 0x000fe2000786c0ff */
[----:B------:R3:W-:Y:S01]  /*1590*/  STL [R1], R6 ;  /* 0x0000000601007387 */ /* 0x0007e20000100800 */
[----:B------:R-:W-:Y:S02]  /*15a0*/  LEA R180, R0, 0x6100, 0x1 ;  /* 0x0000610000b47811 */ /* 0x000fe400078e08ff */
[C---:B------:R-:W-:Y:S02]  /*15b0*/  SEL R2, R9.reuse, 0xffffffc0, !P3 ;  /* 0xffffffc009027807 */ /* 0x040fe40005800000 */
[----:B------:R-:W-:-:S02]  /*15c0*/  SEL R0, R9, 0xffffffc0, !P5 ;  /* 0xffffffc009007807 */ /* 0x000fc40006800000 */
[C---:B------:R-:W-:Y:S01]  /*15d0*/  IADD3 R191, R180.reuse, 0x20, RZ ;  /* 0x00000020b4bf7810 */ /* 0x040fe20007ffe0ff */
[C---:B------:R-:W-:Y:S01]  /*15e0*/  IMAD.IADD R186, R180.reuse, 0x1, R2 ;  /* 0x00000001b4ba7824 */ /* 0x040fe200078e0202 */
[----:B------:R-:W-:Y:S02]  /*15f0*/  @P4 IADD3 R191, R180, -0x20, RZ ;  /* 0xffffffe0b4bf4810 */ /* 0x000fe40007ffe0ff */
[----:B------:R-:W-:Y:S02]  /*1600*/  LEA R187, R4, 0xc100, 0x1 ;  /* 0x0000c10004bb7811 */ /* 0x000fe400078e08ff */
[----:B-1----:R-:W-:Y:S01]  /*1610*/  LOP3.LUT R3, R12, 0x7ffffffc, RZ, 0xc0, !PT ;  /* 0x7ffffffc0c037812 */ /* 0x002fe200078ec0ff */
[----:B------:R-:W-:Y:S01]  /*1620*/  IMAD.IADD R183, R2, 0x1, R191 ;  /* 0x0000000102b77824 */ /* 0x000fe200078e02bf */
[----:B------:R-:W-:Y:S01]  /*1630*/  LEA R181, R5, 0x100, 0x1 ;  /* 0x0000010005b57811 */ /* 0x000fe200078e08ff */
[----:B------:R-:W-:Y:S01]  /*1640*/  IMAD.IADD R190, R187, 0x1, R0 ;  /* 0x00000001bbbe7824 */ /* 0x000fe200078e0200 */
[----:B------:R-:W-:Y:S01]  /*1650*/  SHF.R.S32.HI R231, RZ, 0x1f, R230 ;  /* 0x0000001fffe77819 */ /* 0x000fe200000114e6 */
[----:B------:R-:W-:Y:S01]  /*1660*/  IMAD.IADD R3, R17, 0x1, -R3 ;  /* 0x0000000111037824 */ /* 0x000fe200078e0a03 */
[----:B------:R-:W-:Y:S01]  /*1670*/  IADD3 R202, R191, 0x800, RZ ;  /* 0x00000800bfca7810 */ /* 0x000fe20007ffe0ff */
[----:B------:R-:W-:Y:S01]  /*1680*/  IMAD.IADD R185, R0, 0x1, R181 ;  /* 0x0000000100b97824 */ /* 0x000fe200078e02b5 */
[----:B--2---:R-:W-:Y:S01]  /*1690*/  SEL R7, R11, 0xffffffe0, !P1 ;  /* 0xffffffe00b077807 */ /* 0x004fe20004800000 */
[----:B------:R-:W-:Y:S01]  /*16a0*/  IMAD.SHL.U32 R224, R3, 0x2, RZ ;  /* 0x0000000203e07824 */ /* 0x000fe200078e00ff */
[----:B------:R-:W-:-:S02]  /*16b0*/  SEL R3, R11, 0xffffffe0, !P6 ;  /* 0xffffffe00b037807 */ /* 0x000fc40007000000 */
[----:B---3--:R-:W-:Y:S02]  /*16c0*/  SEL R6, R9, 0xffffffc0, !P2 ;  /* 0xffffffc009067807 */ /* 0x008fe40005000000 */
[C---:B------:R-:W-:Y:S01]  /*16d0*/  IADD3 R10, R224.reuse, 0xa8, RZ ;  /* 0x000000a8e00a7810 */ /* 0x040fe20007ffe0ff */
[----:B------:R-:W-:Y:S01]  /*16e0*/  IMAD.IADD R188, R187, 0x1, R3 ;  /* 0x00000001bbbc7824 */ /* 0x000fe200078e0203 */
[----:B------:R-:W-:Y:S01]  /*16f0*/  IADD3 R9, R224, 0xb8, RZ ;  /* 0x000000b8e0097810 */ /* 0x000fe20007ffe0ff */
[----:B------:R-:W-:Y:S01]  /*1700*/  IMAD.IADD R182, R3, 0x1, R181 ;  /* 0x0000000103b67824 */ /* 0x000fe200078e02b5 */
[----:B------:R-:W-:Y:S01]  /*1710*/  LEA R10, R8, 0x80, 0x1 ;  /* 0x00000080080a7811 */ /* 0x000fe200078e08ff */
[----:B------:R-:W-:Y:S01]  /*1720*/  IMAD.IADD R189, R188, 0x1, R0 ;  /* 0x00000001bcbd7824 */ /* 0x000fe200078e0200 */
[----:B------:R-:W-:Y:S01]  /*1730*/  IADD3 R11, R224, 0xb0, RZ ;  /* 0x000000b0e00b7810 */ /* 0x000fe20007ffe0ff */
[----:B------:R-:W-:Y:S01]  /*1740*/  IMAD.IADD R184, R0, 0x1, R182 ;  /* 0x0000000100b87824 */ /* 0x000fe200078e02b6 */
[----:B------:R-:W-:Y:S01]  /*1750*/  SHF.R.S32.HI R9, RZ, 0x1f, R9 ;  /* 0x0000001fff097819 */ /* 0x000fe20000011409 */
[C---:B------:R-:W-:Y:S01]  /*1760*/  IMAD.IADD R9, R10.reuse, 0x1, R7 ;  /* 0x000000010a097824 */ /* 0x040fe200078e0207 */
[----:B------:R-:W-:Y:S01]  /*1770*/  SHF.R.S32.HI R8, RZ, 0x1f, R11 ;  /* 0x0000001fff087819 */ /* 0x000fe2000001140b */
[C-C-:B------:R-:W-:Y:S01]  /*1780*/  IMAD.IADD R11, R10.reuse, 0x1, R6.reuse ;  /* 0x000000010a0b7824 */ /* 0x140fe200078e0206 */
[C---:B------:R-:W-:Y:S01]  /*1790*/  IADD3 R8, R10.reuse, -0x10, RZ ;  /* 0xfffffff00a087810 */ /* 0x040fe20007ffe0ff */
[----:B------:R-:W-:Y:S01]  /*17a0*/  IMAD.IADD R2, R9, 0x1, R6 ;  /* 0x0000000109027824 */ /* 0x000fe200078e0206 */
[----:B------:R-:W-:Y:S01]  /*17b0*/  @P0 IADD3 R8, R10, 0x10, RZ ;  /* 0x000000100a080810 */ /* 0x000fe20007ffe0ff */
[----:B------:R-:W-:Y:S01]  /*17c0*/  STL [R1+0x14], R10 ;  /* 0x0000140a01007387 */ /* 0x000fe20000100800 */
[----:B------:R-:W-:-:S02]  /*17d0*/  IADD3 R201, R191, 0x1000, RZ ;  /* 0x00001000bfc97810 */ /* 0x000fc40007ffe0ff */
[C---:B------:R-:W-:Y:S01]  /*17e0*/  IADD3 R200, R191.reuse, 0x1800, RZ ;  /* 0x00001800bfc87810 */ /* 0x040fe20007ffe0ff */
[----:B------:R-:W-:Y:S01]  /*17f0*/  STL [R1+0x30], R11 ;  /* 0x0000300b01007387 */ /* 0x000fe20000100800 */
[----:B------:R-:W-:Y:S01]  /*1800*/  IMAD.IADD R4, R6, 0x1, R8 ;  /* 0x0000000106047824 */ /* 0x000fe200078e0208 */
[C---:B------:R-:W-:Y:S02]  /*1810*/  IADD3 R199, R191.reuse, 0x2000, RZ ;  /* 0x00002000bfc77810 */ /* 0x040fe40007ffe0ff */
[----:B------:R-:W-:Y:S01]  /*1820*/  STL [R1+0x20], R9 ;  /* 0x0000200901007387 */ /* 0x000fe20000100800 */
[C---:B------:R-:W-:Y:S02]  /*1830*/  IADD3 R198, R191.reuse, 0x2800, RZ ;  /* 0x00002800bfc67810 */ /* 0x040fe40007ffe0ff */
[C---:B------:R-:W-:Y:S01]  /*1840*/  IADD3 R197, R191.reuse, 0x3000, RZ ;  /* 0x00003000bfc57810 */ /* 0x040fe20007ffe0ff */
[----:B------:R1:W-:Y:S01]  /*1850*/  STL [R1+0x2c], R2 ;  /* 0x00002c0201007387 */ /* 0x0003e20000100800 */
[----:B------:R-:W-:-:S02]  /*1860*/  IADD3 R196, R191, 0x3800, RZ ;  /* 0x00003800bfc47810 */ /* 0x000fc40007ffe0ff */
[C---:B------:R-:W-:Y:S01]  /*1870*/  IADD3 R195, R191.reuse, 0x4000, RZ ;  /* 0x00004000bfc37810 */ /* 0x040fe20007ffe0ff */
[----:B------:R-:W-:Y:S01]  /*1880*/  STL [R1+0x18], R8 ;  /* 0x0000180801007387 */ /* 0x000fe20000100800 */
[C---:B------:R-:W-:Y:S02]  /*1890*/  IADD3 R194, R191.reuse, 0x4800, RZ ;  /* 0x00004800bfc27810 */ /* 0x040fe40007ffe0ff */
[C---:B------:R-:W-:Y:S01]  /*18a0*/  IADD3 R193, R191.reuse, 0x5000, RZ ;  /* 0x00005000bfc17810 */ /* 0x040fe20007ffe0ff */
[----:B------:R-:W-:Y:S01]  /*18b0*/  STL [R1+0x28], R4 ;  /* 0x0000280401007387 */ /* 0x000fe20000100800 */
[----:B------:R-:W-:Y:S01]  /*18c0*/  IADD3 R192, R191, 0x5800, RZ ;  /* 0x00005800bfc07810 */ /* 0x000fe20007ffe0ff */
[----:B-1----:R-:W-:-:S05]  /*18d0*/  IMAD.IADD R2, R7, 0x1, R8 ;  /* 0x0000000107027824 */ /* 0x002fca00078e0208 */
[----:B------:R1:W-:Y:S02]  /*18e0*/  STL [R1+0x1c], R2 ;  /* 0x00001c0201007387 */ /* 0x0003e40000100800 */
[----:B-1----:R-:W-:-:S05]  /*18f0*/  IMAD.IADD R2, R2, 0x1, R6 ;  /* 0x0000000102027824 */ /* 0x002fca00078e0206 */
[----:B------:R1:W-:Y:S02]  /*1900*/  STL [R1+0x24], R2 ;  /* 0x0000240201007387 */ /* 0x0003e40000100800 */
.L_x_534:
[----:B------:R-:W-:Y:S01]  /*1910*/  ISETP.NE.U32.AND P2, PT, RZ, c[0x0][0x370], PT ;  /* 0x0000dc00ff007a0c */ /* 0x000fe20003f45070 */
[----:B------:R-:W-:Y:S01]  /*1920*/  IMAD.MOV.U32 R14, RZ, RZ, 0x4 ;  /* 0x00000004ff0e7424 */ /* 0x000fe200078e00ff */
[----:B------:R-:W-:Y:S01]  /*1930*/  ISETP.NE.U32.AND P1, PT, RZ, c[0x0][0x360], PT ;  /* 0x0000d800ff007a0c */ /* 0x000fe20003f25070 */
[----:B------:R-:W-:Y:S01]  /*1940*/  CS2R R4, SRZ ;  /* 0x0000000000047805 */ /* 0x000fe2000001ff00 */
[----:B------:R-:W-:Y:S01]  /*1950*/  ISETP.NE.AND.EX P2, PT, RZ, c[0x0][0x374], PT, P2 ;  /* 0x0000dd00ff007a0c */ /* 0x000fe20003f45320 */
[----:B------:R-:W-:Y:S01]  /*1960*/  IMAD.MOV.U32 R12, RZ, RZ, RZ ;  /* 0x000000ffff0c7224 */ /* 0x000fe200078e00ff */
[----:B------:R-:W-:Y:S01]  /*1970*/  ISETP.NE.AND.EX P1, PT, RZ, c[0x0][0x364], PT, P1 ;  /* 0x0000d900ff007a0c */ /* 0x000fe20003f25310 */
[CC--:B------:R-:W-:Y:S01]  /*1980*/  IMAD.WIDE R6, R235.reuse, R14.reuse, c[0x0][0x348] ;  /* 0x0000d200eb067625 */ /* 0x0c0fe200078e020e */
[----:B------:R-:W-:Y:S02]  /*1990*/  ISETP.NE.U32.AND P4, PT, RZ, c[0x0][0x348], PT ;  /* 0x0000d200ff007a0c */ /* 0x000fe40003f85070 */
[----:B------:R-:W-:Y:S01]  /*19a0*/  ISETP.NE.U32.AND P0, PT, RZ, c[0x0][0x350], PT ;  /* 0x0000d400ff007a0c */ /* 0x000fe20003f05070 */
[----:B-1----:R-:W-:Y:S01]  /*19b0*/  IMAD.WIDE R2, R235, R14, c[0x0][0x350] ;  /* 0x0000d400eb027625 */ /* 0x002fe200078e020e */
[----:B------:R-:W-:-:S02]  /*19c0*/  ISETP.NE.AND.EX P4, PT, RZ, c[0x0][0x34c], PT, P4 ;  /* 0x0000d300ff007a0c */ /* 0x000fc40003f85340 */
[----:B------:R-:W-:-:S03]  /*19d0*/  ISETP.NE.AND.EX P0, PT, RZ, c[0x0][0x354], PT, P0 ;  /* 0x0000d500ff007a0c */ /* 0x000fc60003f05300 */
[----:B------:R-:W-:-:S04]  /*19e0*/  @P2 IMAD.WIDE R10, R235, R14, c[0x0][0x370] ;  /* 0x0000dc00eb0a2625 */ /* 0x000fc800078e020e */
[----:B------:R-:W-:Y:S01]  /*19f0*/  @P1 IMAD.WIDE R8, R235, R14, c[0x0][0x360] ;  /* 0x0000d800eb081625 */ /* 0x000fe200078e020e */
[----:B------:R1:W5:Y:S04]  /*1a00*/  @P2 LDG.E R4, [R10.64] ;  /* 0x000000060a042981 */ /* 0x000368000c1e1900 */
[----:B------:R1:W5:Y:S04]  /*1a10*/  @P1 LDG.E R226, [R8.64] ;  /* 0x0000000608e21981 */ /* 0x000368000c1e1900 */
[----:B------:R1:W5:Y:S04]  /*1a20*/  @P4 LDG.E R12, [R6.64] ;  /* 0x00000006060c4981 */ /* 0x000368000c1e1900 */
[----:B------:R1:W5:Y:S01]  /*1a30*/  @P0 LDG.E R5, [R2.64] ;  /* 0x0000000602050981 */ /* 0x000362000c1e1900 */
[----:B------:R-:W-:Y:S01]  /*1a40*/  YIELD ;  /* 0x0000000000007946 */ /* 0x000fe20003800000 */
[----:B------:R-:W-:Y:S01]  /*1a50*/  LOP3.LUT R242, R234, 0xffff, RZ, 0xc0, !PT ;  /* 0x0000ffffeaf27812 */ /* 0x000fe200078ec0ff */
[----:B------:R-:W-:Y:S05]  /*1a60*/  @P1 BRA `(.L_x_406) ;  /* 0x0000005000001947 */ /* 0x000fea0003800000 */
[----:B-----5:R-:W-:Y:S01]  /*1a70*/  MOV R226, c[0x0][0x168] ;  /* 0x00005a0000e27a02 */ /* 0x020fe20000000f00 */
[----:B------:R-:W-:Y:S05]  /*1a80*/  @!P4 BRA `(.L_x_406) ;  /* 0x000000300000c947 */ /* 0x000fea0003800000 */
[----:B-1----:R-:W2:Y:S04]  /*1a90*/  LDG.E R8, [R6.64] ;  /* 0x0000000606087981 */ /* 0x002ea8000c1e1900 */
[----:B------:R-:W2:Y:S02]  /*1aa0*/  LDG.E R0, [R6.64+0x4] ;  /* 0x0000040606007981 */ /* 0x000ea4000c1e1900 */
[----:B--2---:R-:W-:-:S02]  /*1ab0*/  IADD3 R226, -R8, R0, RZ ;  /* 0x0000000008e27210 */ /* 0x004fc40007ffe1ff */
.L_x_406:
[----:B------:R-:W-:-:S04]  /*1ac0*/  ISETP.NE.U32.AND P1, PT, RZ, c[0x0][0x368], PT ;  /* 0x0000da00ff007a0c */ /* 0x000fc80003f25070 */
[----:B------:R-:W-:-:S13]  /*1ad0*/  ISETP.NE.AND.EX P1, PT, RZ, c[0x0][0x36c], PT, P1 ;  /* 0x0000db00ff007a0c */ /* 0x000fda0003f25310 */
[----:B------:R-:W-:Y:S05]  /*1ae0*/  @!P1 BRA `(.L_x_407) ;  /* 0x0000003000009947 */ /* 0x000fea0003800000 */
[----:B-1----:R-:W-:-:S05]  /*1af0*/  IMAD.WIDE R2, R235, R14, c[0x0][0x368] ;  /* 0x0000da00eb027625 */ /* 0x002fca00078e020e */
[----:B------:R1:W5:Y:S01]  /*1b00*/  LDG.E R0, [R2.64] ;  /* 0x0000000602007981 */ /* 0x000362000c1e1900 */
[----:B------:R-:W-:Y:S05]  /*1b10*/  BRA `(.L_x_408) ;  /* 0x0000005000007947 */ /* 0x000fea0003800000 */
.L_x_407:
[----:B------:R-:W-:Y:S01]  /*1b20*/  MOV R0, c[0x0][0x1d0] ;  /* 0x0000740000007a02 */ /* 0x000fe20000000f00 */
[----:B------:R-:W-:Y:S05]  /*1b30*/  @!P0 BRA `(.L_x_408) ;  /* 0x0000003000008947 */ /* 0x000fea0003800000 */
[----:B-1----:R-:W2:Y:S04]  /*1b40*/  LDG.E R6, [R2.64] ;  /* 0x0000000602067981 */ /* 0x002ea8000c1e1900 */
[----:B------:R-:W2:Y:S02]  /*1b50*/  LDG.E R0, [R2.64+0x4] ;  /* 0x0000040602007981 */ /* 0x000ea4000c1e1900 */
[----:B--2---:R-:W-:Y:S02]  /*1b60*/  IADD3 R0, -R6, R0, RZ ;  /* 0x0000000006007210 */ /* 0x004fe40007ffe1ff */
.L_x_408:
[----:B-1----:R-:W-:Y:S01]  /*1b70*/  IMAD.MOV.U32 R2, RZ, RZ, c[0x0][0x2c4] ;  /* 0x0000b100ff027624 */ /* 0x002fe200078e00ff */
[----:B-----5:R-:W-:Y:S01]  /*1b80*/  IADD3 R13, R5, R4, RZ ;  /* 0x00000004050d7210 */ /* 0x020fe20007ffe0ff */
[----:B------:R-:W-:-:S02]  /*1b90*/  IMAD.SHL.U32 R228, R233, 0x80, RZ ;  /* 0x00000080e9e47824 */ /* 0x000fc400078e00ff */
[----:B------:R-:W-:Y:S01]  /*1ba0*/  IMAD.MOV.U32 R8, RZ, RZ, c[0x0][0x32c] ;  /* 0x0000cb00ff087624 */ /* 0x000fe200078e00ff */
[----:B------:R-:W-:Y:S01]  /*1bb0*/  ISETP.NE.AND P2, PT, R2, 0x1, PT ;  /* 0x000000010200780c */ /* 0x000fe20003f45270 */
[----:B------:R-:W-:Y:S01]  /*1bc0*/  IMAD.IADD R225, R0, 0x1, -R4 ;  /* 0x0000000100e17824 */ /* 0x000fe200078e0a04 */
[----:B------:R-:W-:Y:S02]  /*1bd0*/  IADD3 R2, R228, 0x7f, RZ ;  /* 0x0000007fe4027810 */ /* 0x000fe40007ffe0ff */
[----:B------:R-:W-:Y:S02]  /*1be0*/  ISETP.GE.AND P1, PT, R8, 0x1, PT ;  /* 0x000000010800780c */ /* 0x000fe40003f26270 */
[----:B------:R-:W-:-:S07]  /*1bf0*/  MOV R0, R2 ;  /* 0x0000000200007202 */ /* 0x000fce0000000f00 */
[----:B------:R-:W-:Y:S01]  /*1c00*/  @P2 IMAD.HI.U32 R3, R2, c[0x0][0x2c8], RZ ;  /* 0x0000b20002032a27 */ /* 0x000fe200078e00ff */
[----:B------:R-:W-:-:S04]  /*1c10*/  IADD3 R2, R225, 0x1, -R226 ;  /* 0x00000001e1027810 */ /* 0x000fc80007ffe8e2 */
[----:B------:R-:W-:-:S05]  /*1c20*/  @P2 SHF.R.U32.HI R0, RZ, c[0x0][0x2cc], R3 ;  /* 0x0000b300ff002a19 */ /* 0x000fca0000011603 */
[----:B------:R-:W-:-:S05]  /*1c30*/  IMAD.IADD R0, R2, 0x1, R0 ;  /* 0x0000000102007824 */ /* 0x000fca00078e0200 */
[----:B------:R-:W-:Y:S01]  /*1c40*/  IADD3 R3, R0, c[0x0][0x328], RZ ;  /* 0x0000ca0000037a10 */ /* 0x000fe20007ffe0ff */
[----:B------:R-:W-:Y:S05]  /*1c50*/  @!P1 BRA `(.L_x_409) ;  /* 0x0000010000009947 */ /* 0x000fea0003800000 */
[C---:B------:R-:W-:Y:S01]  /*1c60*/  ISETP.GT.AND P3, PT, R0.reuse, RZ, PT ;  /* 0x000000ff0000720c */ /* 0x040fe20003f64270 */
[----:B------:R-:W-:Y:S01]  /*1c70*/  BSSY B0, `(.L_x_410) ;  /* 0x000000c000007945 */ /* 0x000fe20003800000 */
[----:B------:R-:W-:-:S11]  /*1c80*/  IADD3 R2, R0, -0x1, RZ ;  /* 0xffffffff00027810 */ /* 0x000fd60007ffe0ff */
[----:B------:R-:W-:Y:S05]  /*1c90*/  @P3 BRA `(.L_x_411) ;  /* 0x0000006000003947 */ /* 0x000fea0003800000 */
[----:B------:R-:W-:Y:S01]  /*1ca0*/  ISETP.NE.AND P3, PT, R8, 0x1, PT ;  /* 0x000000010800780c */ /* 0x000fe20003f65270 */
[----:B------:R-:W-:-:S12]  /*1cb0*/  IMAD.MOV R0, RZ, RZ, -R0 ;  /* 0x000000ffff007224 */ /* 0x000fd800078e0a00 */
[----:B------:R-:W-:-:S05]  /*1cc0*/  @P3 IMAD.HI.U32 R2, R0, c[0x0][0x330], RZ ;  /* 0x0000cc0000023a27 */ /* 0x000fca00078e00ff */
[----:B------:R-:W-:-:S04]  /*1cd0*/  @P3 SHF.R.U32.HI R0, RZ, c[0x0][0x334], R2 ;  /* 0x0000cd00ff003a19 */ /* 0x000fc80000011602 */
[----:B------:R-:W-:Y:S01]  /*1ce0*/  LOP3.LUT R2, RZ, R0, RZ, 0x33, !PT ;  /* 0x00000000ff027212 */ /* 0x000fe200078e33ff */
[----:B------:R-:W-:Y:S05]  /*1cf0*/  BRA `(.L_x_412) ;  /* 0x0000003000007947 */ /* 0x000fea0003800000 */
.L_x_411:
[----:B------:R-:W-:-:S13]  /*1d00*/  ISETP.NE.AND P3, PT, R8, 0x1, PT ;  /* 0x000000010800780c */ /* 0x000fda0003f65270 */
[----:B------:R-:W-:-:S05]  /*1d10*/  @P3 IMAD.HI.U32 R0, R2, c[0x0][0x330], RZ ;  /* 0x0000cc0002003a27 */ /* 0x000fca00078e00ff */
[----:B------:R-:W-:Y:S02]  /*1d20*/  @P3 SHF.R.U32.HI R2, RZ, c[0x0][0x334], R0 ;  /* 0x0000cd00ff023a19 */ /* 0x000fe40000011600 */
.L_x_412:
[----:B------:R-:W-:Y:S05]  /*1d30*/  BSYNC B0 ;  /* 0x0000000000007941 */ /* 0x000fea0003800000 */
.L_x_410:
[----:B------:R-:W-:-:S05]  /*1d40*/  IMAD R2, R2, R8, c[0x0][0x32c] ;  /* 0x0000cb0002027624 */ /* 0x000fca00078e0208 */
[----:B------:R-:W-:-:S04]  /*1d50*/  IMNMX R3, R3, R2, PT ;  /* 0x0000000203037217 */ /* 0x000fc80003800200 */
.L_x_409:
[----:B------:R-:W-:Y:S01]  /*1d60*/  IADD3 R3, R3, 0x3f, RZ ;  /* 0x0000003f03037810 */ /* 0x000fe20007ffe0ff */
[----:B------:R-:W-:Y:S01]  /*1d70*/  @P2 IMAD.HI.U32 R4, R228, c[0x0][0x2c8], RZ ;  /* 0x0000b200e4042a27 */ /* 0x000fe200078e00ff */
[C---:B------:R-:W-:Y:S02]  /*1d80*/  IADD3 R2, R225.reuse, 0x3f, RZ ;  /* 0x0000003fe1027810 */ /* 0x040fe40007ffe0ff */
[----:B------:R-:W-:Y:S01]  /*1d90*/  SHF.R.S32.HI R5, RZ, 0x1f, R3 ;  /* 0x0000001fff057819 */ /* 0x000fe20000011403 */
[----:B------:R-:W-:Y:S01]  /*1da0*/  IMAD.MOV.U32 R0, RZ, RZ, R228 ;  /* 0x000000ffff007224 */ /* 0x000fe200078e00e4 */
[----:B------:R-:W-:Y:S01]  /*1db0*/  SHF.R.S32.HI R6, RZ, 0x1f, R2 ;  /* 0x0000001fff067819 */ /* 0x000fe20000011402 */
[----:B------:R-:W-:Y:S01]  /*1dc0*/  IMAD.IADD R7, R225, 0x1, -R226 ;  /* 0x00000001e1077824 */ /* 0x000fe200078e0ae2 */
[----:B------:R-:W-:Y:S02]  /*1dd0*/  @P2 SHF.R.U32.HI R0, RZ, c[0x0][0x2cc], R4 ;  /* 0x0000b300ff002a19 */ /* 0x000fe40000011604 */
[----:B------:R-:W-:-:S02]  /*1de0*/  LEA.HI R3, R5, R3, RZ, 0x6 ;  /* 0x0000000305037211 */ /* 0x000fc400078f30ff */
[----:B------:R-:W-:Y:S01]  /*1df0*/  LEA.HI R2, R6, R2, RZ, 0x6 ;  /* 0x0000000206027211 */ /* 0x000fe200078f30ff */
[----:B------:R1:W-:Y:S01]  /*1e00*/  STL [R1+0x8], R7 ;  /* 0x0000080701007387 */ /* 0x0003e20000100800 */
[----:B------:R-:W-:Y:S01]  /*1e10*/  IMAD.IADD R0, R7, 0x1, R0 ;  /* 0x0000000107007824 */ /* 0x000fe200078e0200 */
[----:B------:R-:W-:Y:S02]  /*1e20*/  SHF.R.S32.HI R3, RZ, 0x6, R3 ;  /* 0x00000006ff037819 */ /* 0x000fe40000011403 */
[----:B-1----:R-:W-:Y:S02]  /*1e30*/  SHF.R.S32.HI R7, RZ, 0x6, R2 ;  /* 0x00000006ff077819 */ /* 0x002fe40000011402 */
[----:B------:R-:W-:Y:S02]  /*1e40*/  IADD3 R2, R0, -c[0x0][0x324], RZ ;  /* 0x8000c90000027a10 */ /* 0x000fe40007ffe0ff */
[----:B------:R-:W-:Y:S01]  /*1e50*/  IMNMX R7, R7, R3, PT ;  /* 0x0000000307077217 */ /* 0x000fe20003800200 */
[----:B------:R-:W-:Y:S05]  /*1e60*/  @!P1 BRA `(.L_x_413) ;  /* 0x000000f000009947 */ /* 0x000fea0003800000 */
[----:B------:R-:W-:Y:S01]  /*1e70*/  ISETP.GT.AND P3, PT, R0, -0x1, PT ;  /* 0xffffffff0000780c */ /* 0x000fe20003f64270 */
[----:B------:R-:W-:-:S12]  /*1e80*/  BSSY B0, `(.L_x_414) ;  /* 0x000000b000007945 */ /* 0x000fd80003800000 */
[----:B------:R-:W-:Y:S05]  /*1e90*/  @P3 BRA `(.L_x_415) ;  /* 0x0000006000003947 */ /* 0x000fea0003800000 */
[----:B------:R-:W-:Y:S02]  /*1ea0*/  ISETP.NE.AND P3, PT, R8, 0x1, PT ;  /* 0x000000010800780c */ /* 0x000fe40003f65270 */
[----:B------:R-:W-:-:S11]  /*1eb0*/  LOP3.LUT R0, RZ, R0, RZ, 0x33, !PT ;  /* 0x00000000ff007212 */ /* 0x000fd600078e33ff */
[----:B------:R-:W-:-:S05]  /*1ec0*/  @P3 IMAD.HI.U32 R3, R0, c[0x0][0x330], RZ ;  /* 0x0000cc0000033a27 */ /* 0x000fca00078e00ff */
[----:B------:R-:W-:-:S04]  /*1ed0*/  @P3 SHF.R.U32.HI R0, RZ, c[0x0][0x334], R3 ;  /* 0x0000cd00ff003a19 */ /* 0x000fc80000011603 */
[----:B------:R-:W-:Y:S01]  /*1ee0*/  LOP3.LUT R0, RZ, R0, RZ, 0x33, !PT ;  /* 0x00000000ff007212 */ /* 0x000fe200078e33ff */
[----:B------:R-:W-:Y:S05]  /*1ef0*/  BRA `(.L_x_416) ;  /* 0x0000003000007947 */ /* 0x000fea0003800000 */
.L_x_415:
[----:B------:R-:W-:-:S13]  /*1f00*/  ISETP.NE.AND P3, PT, R8, 0x1, PT ;  /* 0x000000010800780c */ /* 0x000fda0003f65270 */
[----:B------:R-:W-:-:S05]  /*1f10*/  @P3 IMAD.HI.U32 R3, R0, c[0x0][0x330], RZ ;  /* 0x0000cc0000033a27 */ /* 0x000fca00078e00ff */
[----:B------:R-:W-:Y:S02]  /*1f20*/  @P3 SHF.R.U32.HI R0, RZ, c[0x0][0x334], R3 ;  /* 0x0000cd00ff003a19 */ /* 0x000fe40000011603 */
.L_x_416:
[----:B------:R-:W-:Y:S05]  /*1f30*/  BSYNC B0 ;  /* 0x0000000000007941 */ /* 0x000fea0003800000 */
.L_x_414:
[----:B------:R-:W-:-:S05]  /*1f40*/  IMAD R0, R0, c[0x0][0x32c], RZ ;  /* 0x0000cb0000007a24 */ /* 0x000fca00078e02ff */
[----:B------:R-:W-:-:S04]  /*1f50*/  IMNMX R2, R2, R0, !PT ;  /* 0x0000000002027217 */ /* 0x000fc80007800200 */
.L_x_413:
[----:B------:R-:W-:Y:S01]  /*1f60*/  SHF.R.S32.HI R0, RZ, 0x1f, R2 ;  /* 0x0000001fff007819 */ /* 0x000fe20000011402 */
[----:B------:R-:W-:Y:S01]  /*1f70*/  BSSY B0, `(.L_x_417) ;  /* 0x000002e000007945 */ /* 0x000fe20003800000 */
[----:B------:R-:W-:Y:S02]  /*1f80*/  LOP3.LUT R3, R234, 0xff000000, RZ, 0xc0, !PT ;  /* 0xff000000ea037812 */ /* 0x000fe400078ec0ff */
[----:B------:R-:W-:Y:S02]  /*1f90*/  LEA.HI R0, R0, R2, RZ, 0x6 ;  /* 0x0000000200007211 */ /* 0x000fe400078f30ff */
[----:B------:R-:W-:Y:S02]  /*1fa0*/  LOP3.LUT R2, R234, 0xff0000, RZ, 0xc0, !PT ;  /* 0x00ff0000ea027812 */ /* 0x000fe400078ec0ff */
[----:B------:R-:W-:-:S04]  /*1fb0*/  SHF.R.S32.HI R0, RZ, 0x6, R0 ;  /* 0x00000006ff007819 */ /* 0x000fc80000011400 */
[----:B------:R-:W-:Y:S02]  /*1fc0*/  IMNMX R6, RZ, R0, !PT ;  /* 0x00000000ff067217 */ /* 0x000fe40007800200 */
[----:B------:R-:W-:Y:S02]  /*1fd0*/  SHF.R.U32.HI R0, RZ, 0x8, R3 ;  /* 0x00000008ff007819 */ /* 0x000fe40000011603 */
[----:B------:R-:W-:Y:S02]  /*1fe0*/  ISETP.GT.AND P3, PT, R7, R6, PT ;  /* 0x000000060700720c */ /* 0x000fe40003f64270 */
[----:B------:R-:W-:Y:S01]  /*1ff0*/  LEA.HI R0, R2, R0, RZ, 0x10 ;  /* 0x0000000002007211 */ /* 0x000fe200078f80ff */
[----:B------:R-:W-:-:S03]  /*2000*/  IMAD.MOV.U32 R2, RZ, RZ, RZ ;  /* 0x000000ffff027224 */ /* 0x000fc600078e00ff */
[----:B------:R-:W-:Y:S02]  /*2010*/  LOP3.LUT R15, R0, 0xff, RZ, 0xc0, !PT ;  /* 0x000000ff000f7812 */ /* 0x000fe400078ec0ff */
[----:B------:R-:W-:-:S03]  /*2020*/  SHF.R.U32.HI R5, RZ, 0x10, R0 ;  /* 0x00000010ff057819 */ /* 0x000fc60000011600 */
[----:B------:R1:W-:Y:S04]  /*2030*/  STL [R1+0x10], R15 ;  /* 0x0000100f01007387 */ /* 0x0003e80000100800 */
[----:B------:R1:W-:Y:S01]  /*2040*/  STL [R1+0xc], R5 ;  /* 0x00000c0501007387 */ /* 0x0003e20000100800 */
[----:B------:R-:W-:Y:S05]  /*2050*/  @!P3 BRA `(.L_x_418) ;  /* 0x000001f00000b947 */ /* 0x000fea0003800000 */
[----:B------:R-:W-:-:S04]  /*2060*/  ISETP.NE.AND P3, PT, R5, RZ, PT ;  /* 0x000000ff0500720c */ /* 0x000fc80003f65270 */
[----:B------:R-:W-:-:S04]  /*2070*/  SEL R0, R5, c[0x0][0x338], P3 ;  /* 0x0000ce0005007a07 */ /* 0x000fc80001800000 */
[----:B------:R-:W-:Y:S02]  /*2080*/  IABS R3, R0 ;  /* 0x0000000000037213 */ /* 0x000fe40000000000 */
[----:B------:R-:W-:Y:S02]  /*2090*/  IADD3 R4, R0, -0x1, R7 ;  /* 0xffffffff00047810 */ /* 0x000fe40007ffe007 */
[----:B------:R-:W2:Y:S03]  /*20a0*/  I2F.RP R2, R3 ;  /* 0x0000000300027306 */ /* 0x000ea60000209400 */
[----:B------:R-:W-:Y:S02]  /*20b0*/  IMAD.IADD R8, R4, 0x1, -R6 ;  /* 0x0000000104087824 */ /* 0x000fe400078e0a06 */
[----:B------:R-:W-:-:S03]  /*20c0*/  IMAD.MOV.U32 R4, RZ, RZ, RZ ;  /* 0x000000ffff047224 */ /* 0x000fc600078e00ff */
[----:B------:R-:W-:Y:S01]  /*20d0*/  IABS R11, R8 ;  /* 0x00000008000b7213 */ /* 0x000fe20000000000 */
[----:B--2---:R-:W2:Y:S02]  /*20e0*/  MUFU.RCP R2, R2 ;  /* 0x0000000200027308 */ /* 0x004ea40000001000 */
[----:B--2---:R-:W-:-:S06]  /*20f0*/  IADD3 R2, R2, 0xffffffe, RZ ;  /* 0x0ffffffe02027810 */ /* 0x004fcc0007ffe0ff */
[----:B-1----:R-:W1:Y:S02]  /*2100*/  F2I.FTZ.U32.TRUNC.NTZ R5, R2 ;  /* 0x0000000200057305 */ /* 0x002e64000021f000 */
[----:B-1----:R-:W-:-:S04]  /*2110*/  IMAD.MOV R2, RZ, RZ, -R5 ;  /* 0x000000ffff027224 */ /* 0x002fc800078e0a05 */
[----:B------:R-:W-:Y:S01]  /*2120*/  IMAD.MOV.U32 R9, RZ, RZ, R2 ;  /* 0x000000ffff097224 */ /* 0x000fe200078e0002 */
[----:B------:R-:W-:-:S03]  /*2130*/  IABS R2, R0 ;  /* 0x0000000000027213 */ /* 0x000fc60000000000 */
[----:B------:R-:W-:Y:S02]  /*2140*/  IMAD R9, R9, R3, RZ ;  /* 0x0000000309097224 */ /* 0x000fe400078e02ff */
[----:B------:R-:W-:Y:S02]  /*2150*/  IMAD.MOV R10, RZ, RZ, -R2 ;  /* 0x000000ffff0a7224 */ /* 0x000fe400078e0a02 */
[----:B------:R-:W-:-:S04]  /*2160*/  IMAD.HI.U32 R2, R5, R9, R4 ;  /* 0x0000000905027227 */ /* 0x000fc800078e0004 */
[----:B------:R-:W-:Y:S02]  /*2170*/  IMAD.MOV.U32 R4, RZ, RZ, R11 ;  /* 0x000000ffff047224 */ /* 0x000fe400078e000b */
[----:B------:R-:W-:Y:S02]  /*2180*/  IMAD.MOV.U32 R5, RZ, RZ, R10 ;  /* 0x000000ffff057224 */ /* 0x000fe400078e000a */
        /* <DEDUP_REMOVED lines=11> */
[----:B------:R-:W-:Y:S02]  /*2240*/  @!P5 LOP3.LUT R2, RZ, R0, RZ, 0x33, !PT ;  /* 0x00000000ff02d212 */ /* 0x000fe400078e33ff */
.L_x_418:
[----:B------:R-:W-:Y:S05]  /*2250*/  BSYNC B0 ;  /* 0x0000000000007941 */ /* 0x000fea0003800000 */
.L_x_417:
[----:B------:R-:W-:Y:S01]  /*2260*/  IMAD R206, R15, R2, R6 ;  /* 0x000000020fce7224 */ /* 0x000fe200078e0206 */
[----:B------:R-:W-:Y:S01]  /*2270*/  PRMT R0, RZ, 0x7610, R0 ;  /* 0x00007610ff007816 */ /* 0x000fe20000000000 */
[----:B------:R-:W-:Y:S01]  /*2280*/  CS2R R20, SRZ ;  /* 0x0000000000147805 */ /* 0x000fe2000001ff00 */
[----:B------:R-:W-:Y:S01]  /*2290*/  CS2R R56, SRZ ;  /* 0x0000000000387805 */ /* 0x000fe2000001ff00 */
        /* <DEDUP_REMOVED lines=51> */
[----:B------:R-:W2:Y:S01]  /*25d0*/  LDL R8, [R1+0x34] ;  /* 0x0000340001087983 */ /* 0x000ea20000100800 */
[----:B------:R-:W-:-:S04]  /*25e0*/  ISETP.NE.U32.AND P3, PT, RZ, c[0x0][0x340], PT ;  /* 0x0000d000ff007a0c */ /* 0x000fc80003f65070 */
[----:B------:R-:W-:-:S13]  /*25f0*/  ISETP.NE.AND.EX P3, PT, RZ, c[0x0][0x344], PT, P3 ;  /* 0x0000d100ff007a0c */ /* 0x000fda0003f65330 */
[----:B------:R-:W-:-:S05]  /*2600*/  @P3 IMAD.WIDE R2, R235, R14, c[0x0][0x340] ;  /* 0x0000d000eb023625 */ /* 0x000fca00078e020e */
[----:B-1----:R1:W3:Y:S01]  /*2610*/  @P3 LDG.E R15, [R2.64] ;  /* 0x00000006020f3981 */ /* 0x0022e2000c1e1900 */
[----:B------:R-:W-:Y:S02]  /*2620*/  SHF.R.S32.HI R0, RZ, 0x1f, R12 ;  /* 0x0000001fff007819 */ /* 0x000fe4000001140c */
[----:B------:R-:W-:Y:S01]  /*2630*/  SHF.R.S32.HI R14, RZ, 0x1f, R235 ;  /* 0x0000001fff0e7819 */ /* 0x000fe200000114eb */
[----:B------:R-:W4:Y:S01]  /*2640*/  S2R R9, SR_TID.X ;  /* 0x0000000000097919 */ /* 0x000f220000002100 */
[----:B------:R-:W-:Y:S01]  /*2650*/  SHF.R.S32.HI R10, RZ, 0x1f, R13 ;  /* 0x0000001fff0a7819 */ /* 0x000fe2000001140d */
[----:B------:R-:W-:Y:S01]  /*2660*/  IMAD R0, R0, c[0x0][0x178], RZ ;  /* 0x00005e0000007a24 */ /* 0x000fe200078e02ff */
[----:B------:R-:W-:Y:S02]  /*2670*/  SEL R7, R14, RZ, !P4 ;  /* 0x000000ff0e077207 */ /* 0x000fe40006000000 */
[----:B------:R-:W-:Y:S01]  /*2680*/  ISETP.GE.AND P6, PT, R230, c[0x0][0x198], PT ;  /* 0x00006600e6007a0c */ /* 0x000fe20003fc6270 */
[----:B------:R-:W-:Y:S01]  /*2690*/  IMAD R0, R12, c[0x0][0x17c], R0 ;  /* 0x00005f000c007a24 */ /* 0x000fe200078e0200 */
[----:B------:R-:W-:Y:S01]  /*26a0*/  LOP3.LUT R240, R240, 0xfffffffb, RZ, 0xc0, !PT ;  /* 0xfffffffbf0f07812 */ /* 0x000fe200078ec0ff */
[----:B------:R-:W-:Y:S01]  /*26b0*/  IMAD R7, R7, c[0x0][0x1c0], RZ ;  /* 0x0000700007077a24 */ /* 0x000fe200078e02ff */
[----:B------:R-:W-:-:S09]  /*26c0*/  IADD3 R84, R239, -0x1, RZ ;  /* 0xffffffffef547810 */ /* 0x000fd20007ffe0ff */
[----:B------:R-:W-:Y:S01]  /*26d0*/  @P6 LOP3.LUT R240, R240, 0x4, RZ, 0xfc, !PT ;  /* 0x00000004f0f06812 */ /* 0x000fe200078efcff */
[----:B-1----:R-:W-:-:S03]  /*26e0*/  IMAD.WIDE.U32 R2, R12, c[0x0][0x178], RZ ;  /* 0x00005e000c027a25 */ /* 0x002fc600078e00ff */
[----:B------:R-:W-:Y:S02]  /*26f0*/  LOP3.LUT R240, R240, 0xfffffffd, RZ, 0xc0, !PT ;  /* 0xfffffffdf0f07812 */ /* 0x000fe400078ec0ff */
[----:B----4-:R-:W-:Y:S01]  /*2700*/  SHF.R.S32.HI R18, RZ, 0x1f, R9 ;  /* 0x0000001fff127819 */ /* 0x010fe20000011409 */
[----:B------:R-:W-:Y:S01]  /*2710*/  IMAD.IADD R5, R3, 0x1, R0 ;  /* 0x0000000103057824 */ /* 0x000fe200078e0200 */
[----:B------:R-:W-:Y:S01]  /*2720*/  SEL R3, R235, RZ, !P4 ;  /* 0x000000ffeb037207 */ /* 0x000fe20006000000 */
[----:B------:R-:W-:Y:S01]  /*2730*/  IMAD.MOV.U32 R4, RZ, RZ, R2 ;  /* 0x000000ffff047224 */ /* 0x000fe200078e0002 */
[----:B------:R-:W-:Y:S02]  /*2740*/  LEA.HI R18, R18, R9, RZ, 0x3 ;  /* 0x0000000912127211 */ /* 0x000fe400078f18ff */
[----:B------:R-:W-:Y:S01]  /*2750*/  ISETP.GE.AND P4, PT, R229, c[0x0][0x1d4], PT ;  /* 0x00007500e5007a0c */ /* 0x000fe20003f86270 */
[----:B------:R-:W-:Y:S01]  /*2760*/  IMAD.WIDE.U32 R4, R242, c[0x0][0x1b8], R4 ;  /* 0x00006e00f2047a25 */ /* 0x000fe200078e0004 */
[----:B------:R-:W-:-:S03]  /*2770*/  SHF.R.S32.HI R18, RZ, 0x3, R18 ;  /* 0x00000003ff127819 */ /* 0x000fc60000011412 */
[----:B------:R-:W-:Y:S01]  /*2780*/  IMAD R5, R242, c[0x0][0x1bc], R5 ;  /* 0x00006f00f2057a24 */ /* 0x000fe200078e0205 */
[C---:B------:R-:W-:Y:S01]  /*2790*/  IADD3 R2, P5, R18.reuse, R13, RZ ;  /* 0x0000000d12027210 */ /* 0x040fe20007fbe0ff */
[C---:B------:R-:W-:Y:S02]  /*27a0*/  IMAD R11, R3.reuse, c[0x0][0x1c4], R7 ;  /* 0x00007100030b7a24 */ /* 0x040fe400078e0207 */
[----:B------:R-:W-:Y:S01]  /*27b0*/  IMAD.WIDE.U32 R4, R3, c[0x0][0x1c0], R4 ;  /* 0x0000700003047a25 */ /* 0x000fe200078e0004 */
[----:B------:R-:W-:Y:S02]  /*27c0*/  LEA.HI.X.SX32 R10, R18, R10, 0x1, P5 ;  /* 0x0000000a120a7211 */ /* 0x000fe400028f0eff */
[----:B------:R-:W-:Y:S01]  /*27d0*/  ISETP.GE.AND P5, PT, R230, c[0x0][0x1d4], PT ;  /* 0x00007500e6007a0c */ /* 0x000fe20003fa6270 */
[----:B------:R-:W-:-:S04]  /*27e0*/  IMAD.WIDE.U32 R12, R2, c[0x0][0x208], R230 ;  /* 0x00008200020c7a25 */ /* 0x000fc800078e00e6 */
[C---:B------:R-:W-:Y:S02]  /*27f0*/  IMAD R7, R10.reuse, c[0x0][0x1e0], RZ ;  /* 0x000078000a077a24 */ /* 0x040fe400078e02ff */
[----:B------:R-:W-:Y:S02]  /*2800*/  IMAD R3, R10, c[0x0][0x208], RZ ;  /* 0x000082000a037a24 */ /* 0x000fe400078e02ff */
[C---:B------:R-:W-:Y:S02]  /*2810*/  IMAD R16, R2.reuse, c[0x0][0x1e4], R7 ;  /* 0x0000790002107a24 */ /* 0x040fe400078e0207 */
[----:B------:R-:W-:Y:S01]  /*2820*/  IMAD R17, R2, c[0x0][0x20c], R3 ;  /* 0x0000830002117a24 */ /* 0x000fe200078e0203 */
[----:B------:R-:W-:Y:S02]  /*2830*/  IADD3 R3, R5, R11, RZ ;  /* 0x0000000b05037210 */ /* 0x000fe40007ffe0ff */
[----:B--2---:R-:W-:-:S05]  /*2840*/  IADD3 R6, R8, R228, RZ ;  /* 0x000000e408067210 */ /* 0x004fca0007ffe0ff */
[----:B------:R-:W-:-:S04]  /*2850*/  @P2 IMAD.HI.U32 R8, R6, c[0x0][0x2c8], RZ ;  /* 0x0000b20006082a27 */ /* 0x000fc800078e00ff */
[----:B------:R-:W-:Y:S01]  /*2860*/  IMAD.MOV.U32 R0, RZ, RZ, R6 ;  /* 0x000000ffff007224 */ /* 0x000fe200078e0006 */
[----:B------:R-:W-:Y:S01]  /*2870*/  @P2 SHF.R.U32.HI R0, RZ, c[0x0][0x2cc], R8 ;  /* 0x0000b300ff002a19 */ /* 0x000fe20000011608 */
[----:B------:R-:W-:-:S03]  /*2880*/  IMAD.WIDE.U32 R8, R2, c[0x0][0x1e0], R230 ;  /* 0x0000780002087a25 */ /* 0x000fc600078e00e6 */
[--C-:B------:R-:W-:Y:S01]  /*2890*/  SHF.R.S32.HI R2, RZ, 0x1f, R0.reuse ;  /* 0x0000001fff027819 */ /* 0x100fe20000011400 */
[----:B------:R-:W-:Y:S01]  /*28a0*/  IMAD.MOV R7, RZ, RZ, -R0 ;  /* 0x000000ffff077224 */ /* 0x000fe200078e0a00 */
[----:B------:R-:W-:-:S03]  /*28b0*/  IADD3 R9, R9, R16, RZ ;  /* 0x0000001009097210 */ /* 0x000fc60007ffe0ff */
[----:B------:R-:W-:Y:S01]  /*28c0*/  IMAD R10, R7, c[0x0][0x2c4], R6 ;  /* 0x0000b100070a7a24 */ /* 0x000fe200078e0206 */
[----:B------:R-:W-:Y:S01]  /*28d0*/  SEL R6, RZ, 0xffffffff, P4 ;  /* 0xffffffffff067807 */ /* 0x000fe20002000000 */
[----:B------:R-:W-:Y:S02]  /*28e0*/  IMAD R5, R2, c[0x0][0x1b0], RZ ;  /* 0x00006c0002057a24 */ /* 0x000fe400078e02ff */
[----:B------:R-:W-:Y:S01]  /*28f0*/  IMAD.MOV.U32 R2, RZ, RZ, R4 ;  /* 0x000000ffff027224 */ /* 0x000fe200078e0004 */
[----:B------:R-:W-:Y:S01]  /*2900*/  SEL R4, RZ, 0x1, P5 ;  /* 0x00000001ff047807 */ /* 0x000fe20002800000 */
[----:B------:R-:W-:Y:S02]  /*2910*/  IMAD.SHL.U32 R6, R6, 0x2, RZ ;  /* 0x0000000206067824 */ /* 0x000fe400078e00ff */
[C---:B------:R-:W-:Y:S02]  /*2920*/  IMAD R5, R0.reuse, c[0x0][0x1b4], R5 ;  /* 0x00006d0000057a24 */ /* 0x040fe400078e0205 */
[----:B------:R-:W-:Y:S01]  /*2930*/  IMAD.WIDE.U32 R2, R0, c[0x0][0x1b0], R2 ;  /* 0x00006c0000027a25 */ /* 0x000fe200078e0002 */
[----:B------:R-:W-:-:S02]  /*2940*/  SHF.R.S32.HI R0, RZ, 0x1f, R10 ;  /* 0x0000001fff007819 */ /* 0x000fc4000001140a */
[----:B------:R-:W-:Y:S01]  /*2950*/  LOP3.LUT R16, R6, 0x2, R4, 0xe2, !PT ;  /* 0x0000000206107812 */ /* 0x000fe200078ee204 */
[----:B------:R-:W-:Y:S01]  /*2960*/  IMAD.IADD R7, R13, 0x1, R17 ;  /* 0x000000010d077824 */ /* 0x000fe200078e0211 */
[----:B------:R-:W-:Y:S01]  /*2970*/  IADD3 R5, R3, R5, RZ ;  /* 0x0000000503057210 */ /* 0x000fe20007ffe0ff */
[----:B------:R-:W-:Y:S01]  /*2980*/  IMAD R0, R0, c[0x0][0x1a8], RZ ;  /* 0x00006a0000007a24 */ /* 0x000fe200078e02ff */
[----:B------:R-:W-:Y:S01]  /*2990*/  MOV R4, R2 ;  /* 0x0000000200047202 */ /* 0x000fe20000000f00 */
[----:B------:R-:W-:Y:S01]  /*29a0*/  IMAD.MOV.U32 R6, RZ, RZ, R12 ;  /* 0x000000ffff067224 */ /* 0x000fe200078e000c */
[----:B---3--:R-:W-:Y:S01]  /*29b0*/  @P3 SHF.R.S32.HI R3, RZ, 0x1f, R15 ;  /* 0x0000001fff033819 */ /* 0x008fe2000001140f */
[----:B------:R-:W-:Y:S02]  /*29c0*/  @!P3 IMAD.MOV.U32 R3, RZ, RZ, R14 ;  /* 0x000000ffff03b224 */ /* 0x000fe400078e000e */
[C---:B------:R-:W-:Y:S02]  /*29d0*/  IMAD R12, R10.reuse, c[0x0][0x1ac], R0 ;  /* 0x00006b000a0c7a24 */ /* 0x040fe400078e0200 */
[----:B------:R-:W-:Y:S01]  /*29e0*/  IMAD.WIDE.U32 R10, R10, c[0x0][0x1a8], R4 ;  /* 0x00006a000a0a7a25 */ /* 0x000fe200078e0004 */
[----:B------:R-:W-:-:S03]  /*29f0*/  SEL R0, R3, RZ, !P0 ;  /* 0x000000ff03007207 */ /* 0x000fc60004000000 */
[----:B------:R-:W-:Y:S01]  /*2a00*/  @P3 IMAD.MOV.U32 R2, RZ, RZ, R15 ;  /* 0x000000ffff023224 */ /* 0x000fe200078e000f */
[----:B------:R-:W-:Y:S01]  /*2a10*/  @!P3 MOV R2, R235 ;  /* 0x000000eb0002b202 */ /* 0x000fe20000000f00 */
[----:B------:R-:W-:Y:S01]  /*2a20*/  IMAD.WIDE.U32 R6, R242, c[0x0][0x210], R6 ;  /* 0x00008400f2067a25 */ /* 0x000fe200078e0006 */
[----:B------:R-:W-:-:S03]  /*2a30*/  ISETP.GE.AND P3, PT, R236, c[0x0][0x1d4], PT ;  /* 0x00007500ec007a0c */ /* 0x000fc60003f66270 */
[----:B------:R-:W-:Y:S01]  /*2a40*/  IMAD.WIDE.U32 R4, R242, c[0x0][0x1e8], R8 ;  /* 0x00007a00f2047a25 */ /* 0x000fe200078e0008 */
[----:B------:R-:W-:Y:S02]  /*2a50*/  SEL R8, R2, RZ, !P0 ;  /* 0x000000ff02087207 */ /* 0x000fe40004000000 */
[----:B------:R-:W-:Y:S01]  /*2a60*/  SEL R2, RZ, 0x4, P3 ;  /* 0x00000004ff027807 */ /* 0x000fe20001800000 */
[C---:B------:R-:W-:Y:S01]  /*2a70*/  IMAD R3, R242.reuse, c[0x0][0x214], R7 ;  /* 0x00008500f2037a24 */ /* 0x040fe200078e0207 */
[----:B------:R-:W-:Y:S01]  /*2a80*/  IADD3 R7, R11, R12, RZ ;  /* 0x0000000c0b077210 */ /* 0x000fe20007ffe0ff */
[----:B------:R-:W-:Y:S01]  /*2a90*/  IMAD R5, R242, c[0x0][0x1ec], R5 ;  /* 0x00007b00f2057a24 */ /* 0x000fe200078e0205 */
[----:B------:R-:W-:Y:S02]  /*2aa0*/  LEA R12, P0, R10, c[0x0][0x160], 0x1 ;  /* 0x000058000a0c7a11 */ /* 0x000fe400078008ff */
[----:B------:R-:W-:Y:S01]  /*2ab0*/  LOP3.LUT R14, R16, R2, RZ, 0xfc, !PT ;  /* 0x00000002100e7212 */ /* 0x000fe200078efcff */
[----:B------:R-:W-:Y:S01]  /*2ac0*/  IMAD.MOV.U32 R2, RZ, RZ, R6 ;  /* 0x000000ffff027224 */ /* 0x000fe200078e0006 */
[----:B------:R-:W-:Y:S01]  /*2ad0*/  LEA.HI.X R11, R10, c[0x0][0x164], R7, 0x1, P0 ;  /* 0x000059000a0b7a11 */ /* 0x000fe200000f0c07 */
[C---:B------:R-:W-:Y:S01]  /*2ae0*/  IMAD R6, R0.reuse, c[0x0][0x1f0], RZ ;  /* 0x00007c0000067a24 */ /* 0x040fe200078e02ff */
[----:B------:R-:W-:Y:S01]  /*2af0*/  ISETP.GE.AND P0, PT, R229, c[0x0][0x198], PT ;  /* 0x00006600e5007a0c */ /* 0x000fe20003f06270 */
[----:B------:R-:W-:Y:S01]  /*2b00*/  IMAD R0, R0, c[0x0][0x218], RZ ;  /* 0x0000860000007a24 */ /* 0x000fe200078e02ff */
[----:B------:R-:W-:Y:S01]  /*2b10*/  IADD3 R9, R18, R228, RZ ;  /* 0x000000e412097210 */ /* 0x000fe20007ffe0ff */
[----:B------:R-:W-:-:S04]  /*2b20*/  IMAD.WIDE.U32 R210, R8, c[0x0][0x218], R2 ;  /* 0x0000860008d27a25 */ /* 0x000fc800078e0002 */
[C---:B------:R-:W-:Y:S02]  /*2b30*/  IMAD R0, R8.reuse, c[0x0][0x21c], R0 ;  /* 0x0000870008007a24 */ /* 0x040fe400078e0200 */
[----:B------:R-:W-:-:S03]  /*2b40*/  IMAD.WIDE.U32 R208, R8, c[0x0][0x1f0], R4 ;  /* 0x00007c0008d07a25 */ /* 0x000fc600078e0004 */
[----:B------:R-:W-:Y:S01]  /*2b50*/  IADD3 R212, R211, R0, RZ ;  /* 0x00000000d3d47210 */ /* 0x000fe20007ffe0ff */
[----:B------:R-:W-:Y:S01]  /*2b60*/  IMAD R2, R8, c[0x0][0x1f4], R6 ;  /* 0x00007d0008027a24 */ /* 0x000fe200078e0206 */
[----:B------:R-:W-:Y:S02]  /*2b70*/  @P0 LOP3.LUT R240, R240, 0x2, RZ, 0xfc, !PT ;  /* 0x00000002f0f00812 */ /* 0x000fe400078efcff */
[----:B------:R-:W-:Y:S01]  /*2b80*/  ISETP.GE.AND P0, PT, R236, c[0x0][0x198], PT ;  /* 0x00006600ec007a0c */ /* 0x000fe20003f06270 */
[----:B------:R-:W-:Y:S01]  /*2b90*/  IMAD.IADD R207, R209, 0x1, R2 ;  /* 0x00000001d1cf7824 */ /* 0x000fe200078e0202 */
[----:B------:R-:W-:-:S11]  /*2ba0*/  LOP3.LUT R240, R240, 0xfffffffe, RZ, 0xc0, !PT ;  /* 0xfffffffef0f07812 */ /* 0x000fd600078ec0ff */
[----:B------:R-:W-:Y:S01]  /*2bb0*/  @P0 LOP3.LUT R240, R240, 0x1, RZ, 0xfc, !PT ;  /* 0x00000001f0f00812 */ /* 0x000fe200078efcff */
[----:B------:R-:W-:Y:S05]  /*2bc0*/  BRA.DIV ~URZ, `(.L_x_420) ;  /* 0x00011b827f007947 */ /* 0x000fea000b800000 */
[----:B------:R1:W2:Y:S02]  /*2bd0*/  SHFL.IDX PT, R8, R11, RZ, 0x181f ;  /* 0x00181fff0b087589 */ /* 0x0002a400000e0000 */
.L_x_539:
[----:B------:R-:W-:Y:S05]  /*2be0*/  BRA.DIV ~URZ, `(.L_x_421) ;  /* 0x00011bd27f007947 */ /* 0x000fea000b800000 */
[----:B------:R3:W4:Y:S02]  /*2bf0*/  SHFL.IDX PT, R0, R12, RZ, 0x181f ;  /* 0x00181fff0c007589 */ /* 0x00072400000e0000 */
.L_x_540:
[----:B------:R-:W-:Y:S01]  /*2c00*/  IMAD R10, R226, c[0x0][0x2c4], RZ ;  /* 0x0000b100e20a7a24 */ /* 0x000fe200078e02ff */
[----:B------:R-:W-:Y:S04]  /*2c10*/  BSSY B0, `(.L_x_422) ;  /* 0x0000016000007945 */ /* 0x000fe80003800000 */
[----:B------:R-:W-:-:S13]  /*2c20*/  ISETP.GE.AND P0, PT, R9, R10, PT ;  /* 0x0000000a0900720c */ /* 0x000fda0003f06270 */
[----:B------:R-:W-:Y:S05]  /*2c30*/  @P0 BRA `(.L_x_423) ;  /* 0x0000013000000947 */ /* 0x000fea0003800000 */
[----:B------:R-:W5:Y:S04]  /*2c40*/  LDL R2, [R1+0x4] ;  /* 0x0000040001027983 */ /* 0x000f680000100800 */
[----:B---3--:R-:W3:Y:S01]  /*2c50*/  LDL R15, [R1] ;  /* 0x00000000010f7983 */ /* 0x008ee20000100800 */
[C---:B----4-:R-:W-:Y:S02]  /*2c60*/  LEA R6, P0, R230.reuse, R0, 0x1 ;  /* 0x00000000e6067211 */ /* 0x050fe400078008ff */
[----:B------:R-:W-:Y:S02]  /*2c70*/  P2R R13, PR, RZ, 0x2 ;  /* 0x00000002ff0d7803 */ /* 0x000fe40000000000 */
[----:B--2---:R-:W-:Y:S02]  /*2c80*/  LEA.HI.X R7, R230, R8, R231, 0x1, P0 ;  /* 0x00000008e6077211 */ /* 0x004fe400000f0ce7 */
[----:B------:R-:W-:-:S02]  /*2c90*/  LEA R4, P0, R229, R0, 0x1 ;  /* 0x00000000e5047211 */ /* 0x000fc400078008ff */
[C---:B------:R-:W-:Y:S02]  /*2ca0*/  LOP3.LUT P1, RZ, R240.reuse, 0x4, RZ, 0xc0, !PT ;  /* 0x00000004f0ff7812 */ /* 0x040fe4000782c0ff */
[----:B------:R-:W-:-:S11]  /*2cb0*/  LOP3.LUT P6, RZ, R240, 0x1, RZ, 0xc0, !PT ;  /* 0x00000001f0ff7812 */ /* 0x000fd600078cc0ff */
[----:B------:R-:W-:Y:S01]  /*2cc0*/  @!PT LDS RZ, [RZ] ;  /* 0x00000000fffff984 */ /* 0x000fe20000000800 */
[----:B------:R-:W-:Y:S01]  /*2cd0*/  @!PT LDS RZ, [RZ] ;  /* 0x00000000fffff984 */ /* 0x000fe20000000800 */
[----:B------:R-:W-:Y:S01]  /*2ce0*/  @!PT LDS RZ, [RZ] ;  /* 0x00000000fffff984 */ /* 0x000fe20000000800 */
[----:B------:R2:W-:Y:S01]  /*2cf0*/  LDGSTS.E.BYPASS.LTC128B.128 [R205+0xc100], [R6.64], !P1 ;  /* 0x0c10000006cd7fae */ /* 0x0005e2000c901d46 */
[----:B------:R-:W-:Y:S02]  /*2d00*/  ISETP.NE.AND P1, PT, R13, RZ, PT ;  /* 0x000000ff0d00720c */ /* 0x000fe40003f25270 */
[----:B-----5:R-:W-:Y:S02]  /*2d10*/  LEA.HI.X R5, R229, R8, R2, 0x1, P0 ;  /* 0x00000008e5057211 */ /* 0x020fe400000f0c02 */
[----:B------:R-:W-:-:S04]  /*2d20*/  LEA R2, P0, R236, R0, 0x1 ;  /* 0x00000000ec027211 */ /* 0x000fc800078008ff */
[----:B---3--:R-:W-:Y:S02]  /*2d30*/  LEA.HI.X R3, R236, R8, R15, 0x1, P0 ;  /* 0x00000008ec037211 */ /* 0x008fe400000f0c0f */
[----:B------:R-:W-:-:S13]  /*2d40*/  LOP3.LUT P0, RZ, R240, 0x2, RZ, 0xc0, !PT ;  /* 0x00000002f0ff7812 */ /* 0x000fda000780c0ff */
[----:B------:R2:W-:Y:S04]  /*2d50*/  LDGSTS.E.BYPASS.LTC128B.128 [R205+0x10100], [R4.64], !P0 ;  /* 0x1010000004cd7fae */ /* 0x0005e8000c101d46 */
[----:B------:R2:W-:Y:S02]  /*2d60*/  LDGSTS.E.BYPASS.LTC128B.128 [R205+0x14100], [R2.64], !P6 ;  /* 0x1410000002cd7fae */ /* 0x0005e4000f101d46 */
.L_x_423:
[----:B------:R-:W-:Y:S05]  /*2d70*/  BSYNC B0 ;  /* 0x0000000000007941 */ /* 0x000fea0003800000 */
.L_x_422:
[----:B------:R-:W-:Y:S05]  /*2d80*/  BRA.DIV ~URZ, `(.L_x_424) ;  /* 0x00011a927f007947 */ /* 0x000fea000b800000 */
[----:B--2---:R2:W1:Y:S04]  /*2d90*/  SHFL.IDX PT, R8, R11, 0x1, 0x181f ;  /* 0x00381f000b087f89 */ /* 0x00446800000e0000 */
[----:B----4-:R2:W4:Y:S02]  /*2da0*/  SHFL.IDX PT, R0, R12, 0x1, 0x181f ;  /* 0x00381f000c007f89 */ /* 0x01052400000e0000 */
.L_x_541:
[----:B------:R-:W-:Y:S01]  /*2db0*/  IADD3 R2, R9, 0x20, RZ ;  /* 0x0000002009027810 */ /* 0x000fe20007ffe0ff */
[----:B------:R-:W-:Y:S03]  /*2dc0*/  BSSY B0, `(.L_x_425) ;  /* 0x0000016000007945 */ /* 0x000fe60003800000 */
[----:B------:R-:W-:-:S13]  /*2dd0*/  ISETP.GE.AND P0, PT, R2, R10, PT ;  /* 0x0000000a0200720c */ /* 0x000fda0003f06270 */
[----:B------:R-:W-:Y:S05]  /*2de0*/  @P0 BRA `(.L_x_426) ;  /* 0x0000013000000947 */ /* 0x000fea0003800000 */
[----:B------:R-:W5:Y:S04]  /*2df0*/  LDL R3, [R1+0x4] ;  /* 0x0000040001037983 */ /* 0x000f680000100800 */
[----:B--2---:R-:W2:Y:S01]  /*2e00*/  LDL R15, [R1] ;  /* 0x00000000010f7983 */ /* 0x004ea20000100800 */
[C---:B----4-:R-:W-:Y:S02]  /*2e10*/  LEA R6, P0, R230.reuse, R0, 0x1 ;  /* 0x00000000e6067211 */ /* 0x050fe400078008ff */
[----:B------:R-:W-:Y:S02]  /*2e20*/  P2R R13, PR, RZ, 0x2 ;  /* 0x00000002ff0d7803 */ /* 0x000fe40000000000 */
[----:B-1----:R-:W-:Y:S02]  /*2e30*/  LEA.HI.X R7, R230, R8, R231, 0x1, P0 ;  /* 0x00000008e6077211 */ /* 0x002fe400000f0ce7 */
        /* <DEDUP_REMOVED lines=10> */
[----:B--2---:R-:W-:Y:S02]  /*2ee0*/  LEA.HI.X R3, R236, R8, R15, 0x1, P0 ;  /* 0x00000008ec037211 */ /* 0x004fe400000f0c0f */
[----:B------:R-:W-:-:S13]  /*2ef0*/  LOP3.LUT P0, RZ, R240, 0x2, RZ, 0xc0, !PT ;  /* 0x00000002f0ff7812 */ /* 0x000fda000780c0ff */
[----:B------:R1:W-:Y:S04]  /*2f00*/  LDGSTS.E.BYPASS.LTC128B.128 [R205+0x11100], [R4.64], !P0 ;  /* 0x1110000004cd7fae */ /* 0x0003e8000c101d46 */
[----:B------:R1:W-:Y:S02]  /*2f10*/  LDGSTS.E.BYPASS.LTC128B.128 [R205+0x15100], [R2.64], !P6 ;  /* 0x1510000002cd7fae */ /* 0x0003e4000f101d46 */
.L_x_426:
[----:B------:R-:W-:Y:S05]  /*2f20*/  BSYNC B0 ;  /* 0x0000000000007941 */ /* 0x000fea0003800000 */
.L_x_425:
[----:B------:R-:W-:Y:S05]  /*2f30*/  BRA.DIV ~URZ, `(.L_x_427) ;  /* 0x000119a27f007947 */ /* 0x000fea000b800000 */
[----:B-1----:R1:W2:Y:S02]  /*2f40*/  SHFL.IDX PT, R8, R11, 0x2, 0x181f ;  /* 0x00581f000b087f89 */ /* 0x0022a400000e0000 */
.L_x_542:
[----:B------:R-:W-:Y:S05]  /*2f50*/  BRA.DIV ~URZ, `(.L_x_428) ;  /* 0x000119f27f007947 */ /* 0x000fea000b800000 */
[----:B----4-:R4:W1:Y:S02]  /*2f60*/  SHFL.IDX PT, R0, R12, 0x2, 0x181f ;  /* 0x00581f000c007f89 */ /* 0x01086400000e0000 */
.L_x_543:
[----:B------:R-:W-:Y:S01]  /*2f70*/  IADD3 R2, R9, 0x40, RZ ;  /* 0x0000004009027810 */ /* 0x000fe20007ffe0ff */
[----:B------:R-:W-:Y:S03]  /*2f80*/  BSSY B0, `(.L_x_429) ;  /* 0x0000016000007945 */ /* 0x000fe60003800000 */
[----:B------:R-:W-:-:S13]  /*2f90*/  ISETP.GE.AND P0, PT, R2, R10, PT ;  /* 0x0000000a0200720c */ /* 0x000fda0003f06270 */
[----:B------:R-:W-:Y:S05]  /*2fa0*/  @P0 BRA `(.L_x_430) ;  /* 0x0000013000000947 */ /* 0x000fea0003800000 */
[----:B------:R-:W5:Y:S04]  /*2fb0*/  LDL R3, [R1+0x4] ;  /* 0x0000040001037983 */ /* 0x000f680000100800 */
[----:B---3--:R-:W3:Y:S01]  /*2fc0*/  LDL R15, [R1] ;  /* 0x00000000010f7983 */ /* 0x008ee20000100800 */
[C---:B-1----:R-:W-:Y:S02]  /*2fd0*/  LEA R6, P0, R230.reuse, R0, 0x1 ;  /* 0x00000000e6067211 */ /* 0x042fe400078008ff */
        /* <DEDUP_REMOVED lines=16> */
.L_x_430:
[----:B------:R-:W-:Y:S05]  /*30e0*/  BSYNC B0 ;  /* 0x0000000000007941 */ /* 0x000fea0003800000 */
.L_x_429:
[----:B------:R-:W-:Y:S05]  /*30f0*/  BRA.DIV ~URZ, `(.L_x_431) ;  /* 0x000118b27f007947 */ /* 0x000fea000b800000 */
[----:B--2---:R2:W3:Y:S04]  /*3100*/  SHFL.IDX PT, R8, R11, 0x3, 0x181f ;  /* 0x00781f000b087f89 */ /* 0x0044e800000e0000 */
[----:B-1----:R2:W1:Y:S02]  /*3110*/  SHFL.IDX PT, R0, R12, 0x3, 0x181f ;  /* 0x00781f000c007f89 */ /* 0x00246400000e0000 */
.L_x_544:
[----:B------:R-:W5:Y:S04]  /*3120*/  LDL R3, [R1+0x4] ;  /* 0x0000040001037983 */ /* 0x000f680000100800 */
[----:B--2---:R-:W2:Y:S01]  /*3130*/  LDL R11, [R1] ;  /* 0x00000000010b7983 */ /* 0x004ea20000100800 */
[----:B------:R-:W-:Y:S01]  /*3140*/  IADD3 R2, R9, 0x60, RZ ;  /* 0x0000006009027810 */ /* 0x000fe20007ffe0ff */
[----:B------:R-:W-:Y:S01]  /*3150*/  IMAD.SHL.U32 R85, R84, 0x40, RZ ;  /* 0x0000004054557824 */ /* 0x000fe200078e00ff */
[----:B------:R-:W-:Y:S01]  /*3160*/  P2R R15, PR, RZ, 0x2 ;  /* 0x00000002ff0f7803 */ /* 0x000fe20000000000 */
[----:B---34-:R-:W3:Y:S01]  /*3170*/  S2R R12, SR_TID.X ;  /* 0x00000000000c7919 */ /* 0x018ee20000002100 */
[----:B------:R-:W-:Y:S01]  /*3180*/  ISETP.GE.AND P6, PT, R2, R10, PT ;  /* 0x0000000a0200720c */ /* 0x000fe20003fc6270 */
[----:B------:R-:W-:Y:S01]  /*3190*/  IMAD.IADD R86, R225, 0x1, -R85 ;  /* 0x00000001e1567824 */ /* 0x000fe200078e0a55 */
[----:B------:R-:W-:-:S02]  /*31a0*/  LOP3.LUT P1, RZ, R240, 0x2, RZ, 0xc0, !PT ;  /* 0x00000002f0ff7812 */ /* 0x000fc4000782c0ff */
[----:B------:R-:W-:Y:S02]  /*31b0*/  P2R R32, PR, RZ, 0x4 ;  /* 0x00000004ff207803 */ /* 0x000fe40000000000 */
[----:B------:R-:W-:-:S07]  /*31c0*/  LOP3.LUT P2, RZ, R240, 0x1, RZ, 0xc0, !PT ;  /* 0x00000001f0ff7812 */ /* 0x000fce000784c0ff */
[----:B-1----:R-:W-:-:S04]  /*31d0*/  @!P6 LEA R6, P0, R230, R0, 0x1 ;  /* 0x00000000e606e211 */ /* 0x002fc800078008ff */
[----:B------:R-:W-:Y:S02]  /*31e0*/  @!P6 LEA.HI.X R7, R230, R8, R231, 0x1, P0 ;  /* 0x00000008e607e211 */ /* 0x000fe400000f0ce7 */
[----:B------:R-:W-:-:S04]  /*31f0*/  @!P6 LEA R4, P0, R229, R0, 0x1 ;  /* 0x00000000e504e211 */ /* 0x000fc800078008ff */
[----:B-----5:R-:W-:Y:S02]  /*3200*/  @!P6 LEA.HI.X R5, R229, R8, R3, 0x1, P0 ;  /* 0x00000008e505e211 */ /* 0x020fe400000f0c03 */
[----:B------:R-:W-:-:S04]  /*3210*/  @!P6 LEA R2, P0, R236, R0, 0x1 ;  /* 0x00000000ec02e211 */ /* 0x000fc800078008ff */
[----:B--2---:R-:W-:Y:S02]  /*3220*/  @!P6 LEA.HI.X R3, R236, R8, R11, 0x1, P0 ;  /* 0x00000008ec03e211 */ /* 0x004fe400000f0c0b */
[----:B------:R-:W-:Y:S02]  /*3230*/  LOP3.LUT P0, RZ, R240, 0x4, RZ, 0xc0, !PT ;  /* 0x00000004f0ff7812 */ /* 0x000fe4000780c0ff */
[----:B---3--:R-:W-:-:S04]  /*3240*/  SHF.R.S32.HI R11, RZ, 0x1f, R12 ;  /* 0x0000001fff0b7819 */ /* 0x008fc8000001140c */
[----:B------:R-:W-:-:S04]  /*3250*/  LEA.HI R11, R11, R12, RZ, 0x3 ;  /* 0x0000000c0b0b7211 */ /* 0x000fc800078f18ff */
[----:B------:R-:W-:-:S03]  /*3260*/  SHF.R.S32.HI R11, RZ, 0x3, R11 ;  /* 0x00000003ff0b7819 */ /* 0x000fc6000001140b */
[----:B------:R-:W-:Y:S01]  /*3270*/  @!PT LDS RZ, [RZ] ;  /* 0x00000000fffff984 */ /* 0x000fe20000000800 */
[----:B------:R-:W-:Y:S01]  /*3280*/  @!PT LDS RZ, [RZ] ;  /* 0x00000000fffff984 */ /* 0x000fe20000000800 */
[----:B------:R-:W-:Y:S01]  /*3290*/  @!PT LDS RZ, [RZ] ;  /* 0x00000000fffff984 */ /* 0x000fe20000000800 */
[----:B------:R1:W-:Y:S04]  /*32a0*/  @!P6 LDGSTS.E.BYPASS.LTC128B.128 [R205+0xf100], [R6.64], !P0 ;  /* 0x0f10000006cdefae */ /* 0x0003e8000c101d46 */
[----:B------:R2:W-:Y:S04]  /*32b0*/  @!P6 LDGSTS.E.BYPASS.LTC128B.128 [R205+0x13100], [R4.64], !P1 ;  /* 0x1310000004cdefae */ /* 0x0005e8000c901d46 */
[----:B------:R3:W-:Y:S04]  /*32c0*/  @!P6 LDGSTS.E.BYPASS.LTC128B.128 [R205+0x17100], [R2.64], !P2 ;  /* 0x1710000002cdefae */ /* 0x0007e8000d101d46 */
[----:B------:R-:W0:Y:S01]  /*32d0*/  LDGDEPBAR ;  /* 0x00000000000079af */ /* 0x000e220000000000 */
[----:B------:R-:W-:Y:S01]  /*32e0*/  WARPSYNC 0xffffffff ;  /* 0xffffffff00007948 */ /* 0x000fe20003800000 */
[----:B------:R-:W-:Y:S02]  /*32f0*/  BSSY B0, `(.L_x_432) ;  /* 0x00000fd000007945 */ /* 0x000fe40003800000 */
[----:B------:R-:W-:Y:S01]  /*3300*/  BAR.SYNC.DEFER_BLOCKING 0x0 ;  /* 0x0000000000007b1d */ /* 0x000fe20000010000 */
[----:B-1----:R-:W-:Y:S01]  /*3310*/  SHF.R.S32.HI R6, RZ, 0x1f, R84 ;  /* 0x0000001fff067819 */ /* 0x002fe20000011454 */
[----:B------:R-:W-:Y:S01]  /*3320*/  IMAD.MOV.U32 R7, RZ, RZ, 0x20 ;  /* 0x00000020ff077424 */ /* 0x000fe200078e00ff */
[----:B--2---:R-:W-:-:S03]  /*3330*/  IADD3 R5, -R85, R225, -R11 ;  /* 0x000000e155057210 */ /* 0x004fc60007ffe90b */
[----:B------:R-:W-:Y:S02]  /*3340*/  IMAD R0, R6, c[0x0][0x1e0], RZ ;  /* 0x0000780006007a24 */ /* 0x000fe400078e02ff */
[----:B------:R-:W-:Y:S01]  /*3350*/  IMAD.WIDE.U32 R8, R7, c[0x0][0x1e0], RZ ;  /* 0x0000780007087a25 */ /* 0x000fe200078e00ff */
[----:B------:R-:W-:-:S03]  /*3360*/  ISETP.GE.AND P0, PT, R5, 0x1, PT ;  /* 0x000000010500780c */ /* 0x000fc60003f06270 */
[----:B---3--:R-:W-:-:S04]  /*3370*/  IMAD.WIDE.U32 R2, R84, c[0x0][0x1e0], RZ ;  /* 0x0000780054027a25 */ /* 0x008fc800078e00ff */
[----:B------:R-:W-:Y:S01]  /*3380*/  IMAD R4, R84, c[0x0][0x1e4], R0 ;  /* 0x0000790054047a24 */ /* 0x000fe200078e0200 */
[----:B------:R-:W-:Y:S01]  /*3390*/  LEA R0, P6, R2, R208, 0x6 ;  /* 0x000000d002007211 */ /* 0x000fe200078c30ff */
[----:B------:R-:W-:Y:S02]  /*33a0*/  IMAD R6, R6, c[0x0][0x208], RZ ;  /* 0x0000820006067a24 */ /* 0x000fe400078e02ff */
[----:B------:R-:W-:Y:S02]  /*33b0*/  IMAD.IADD R3, R3, 0x1, R4 ;  /* 0x0000000103037824 */ /* 0x000fe400078e0204 */
[----:B------:R-:W-:-:S03]  /*33c0*/  IMAD R6, R84, c[0x0][0x20c], R6 ;  /* 0x0000830054067a24 */ /* 0x000fc600078e0206 */
[----:B------:R-:W-:Y:S02]  /*33d0*/  LEA.HI.X R4, R2, R207, R3, 0x6, P6 ;  /* 0x000000cf02047211 */ /* 0x000fe400030f3403 */
[----:B------:R-:W-:-:S04]  /*33e0*/  @P0 LEA R2, P6, R0, c[0x0][0x1c8], 0x1 ;  /* 0x0000720000020a11 */ /* 0x000fc800078c08ff */
[----:B------:R-:W-:Y:S02]  /*33f0*/  @P0 LEA.HI.X R3, R0, c[0x0][0x1cc], R4, 0x1, P6 ;  /* 0x0000730000030a11 */ /* 0x000fe400030f0c04 */
[----:B------:R-:W-:-:S03]  /*3400*/  ISETP.GE.AND P6, PT, R5, 0x21, PT ;  /* 0x000000210500780c */ /* 0x000fc60003fc6270 */
[----:B------:R-:W-:Y:S01]  /*3410*/  @!PT LDS RZ, [RZ] ;  /* 0x00000000fffff984 */ /* 0x000fe20000000800 */
[----:B------:R-:W-:Y:S01]  /*3420*/  @!PT LDS RZ, [RZ] ;  /* 0x00000000fffff984 */ /* 0x000fe20000000800 */
[----:B------:R-:W-:Y:S01]  /*3430*/  @!PT LDS RZ, [RZ] ;  /* 0x00000000fffff984 */ /* 0x000fe20000000800 */
[----:B------:R1:W-:Y:S04]  /*3440*/  @P0 LDGSTS.E.BYPASS.LTC128B.128 [R205+0x6100], [R2.64], !P5 ;  /* 0x0610000002cd0fae */ /* 0x0003e8000e901d46 */
[----:B------:R1:W-:Y:S04]  /*3450*/  @P0 LDGSTS.E.BYPASS.LTC128B.128 [R205+0x8100], [R2.64+0x80], !P4 ;  /* 0x0810008002cd0fae */ /* 0x0003e8000e101d46 */
[----:B------:R1:W-:Y:S02]  /*3460*/  @P0 LDGSTS.E.BYPASS.LTC128B.128 [R205+0xa100], [R2.64+0x100], !P3 ;  /* 0x0a10010002cd0fae */ /* 0x0003e4000d901d46 */
[----:B------:R-:W-:Y:S01]  /*3470*/  @P6 IADD3 R0, P0, R0, R8, RZ ;  /* 0x0000000800006210 */ /* 0x000fe20007f1e0ff */
[----:B-1----:R-:W-:-:S05]  /*3480*/  IMAD R3, R7, c[0x0][0x1e4], RZ ;  /* 0x0000790007037a24 */ /* 0x002fca00078e02ff */
[----:B------:R-:W-:Y:S01]  /*3490*/  @P6 IADD3.X R3, R4, R9, R3, P0, !PT ;  /* 0x0000000904036210 */ /* 0x000fe200007fe403 */
[----:B------:R-:W-:Y:S01]  /*34a0*/  IMAD.WIDE.U32 R4, R84, c[0x0][0x208], RZ ;  /* 0x0000820054047a25 */ /* 0x000fe200078e00ff */
[----:B------:R-:W-:-:S04]  /*34b0*/  @P6 LEA R2, P0, R0, c[0x0][0x1c8], 0x1 ;  /* 0x0000720000026a11 */ /* 0x000fc800078008ff */
[----:B------:R-:W-:Y:S02]  /*34c0*/  @P6 LEA.HI.X R3, R0, c[0x0][0x1cc], R3, 0x1, P0 ;  /* 0x0000730000036a11 */ /* 0x000fe400000f0c03 */
[----:B------:R-:W-:-:S03]  /*34d0*/  LEA R0, P0, R4, R210, 0x6 ;  /* 0x000000d204007211 */ /* 0x000fc600078030ff */
[----:B------:R1:W-:Y:S04]  /*34e0*/  @P6 LDGSTS.E.BYPASS.LTC128B.128 [R205+0x7100], [R2.64], !P5 ;  /* 0x0710000002cd6fae */ /* 0x0003e8000e901d46 */
[----:B------:R1:W-:Y:S04]  /*34f0*/  @P6 LDGSTS.E.BYPASS.LTC128B.128 [R205+0x9100], [R2.64+0x80], !P4 ;  /* 0x0910008002cd6fae */ /* 0x0003e8000e101d46 */
[----:B------:R1:W-:Y:S01]  /*3500*/  @P6 LDGSTS.E.BYPASS.LTC128B.128 [R205+0xb100], [R2.64+0x100], !P3 ;  /* 0x0b10010002cd6fae */ /* 0x0003e2000d901d46 */
[----:B------:R-:W-:-:S03]  /*3510*/  LOP3.LUT P6, RZ, R14, 0x2, RZ, 0xc0, !PT ;  /* 0x000000020eff7812 */ /* 0x000fc600078cc0ff */
[----:B------:R-:W0:Y:S01]  /*3520*/  LDGDEPBAR ;  /* 0x00000000000079af */ /* 0x000e220000000000 */
[----:B-1----:R-:W-:Y:S01]  /*3530*/  IMAD.IADD R3, R5, 0x1, R6 ;  /* 0x0000000105037824 */ /* 0x002fe200078e0206 */
[----:B------:R-:W-:-:S04]  /*3540*/  DEPBAR.LE SB0, 0x1 ;  /* 0x000080400000791a */ /* 0x000fc80000000000 */
[----:B------:R-:W-:-:S04]  /*3550*/  DEPBAR.LE SB0, 0x0 ;  /* 0x000080000000791a */ /* 0x000fc80000000000 */
[----:B------:R-:W-:Y:S01]  /*3560*/  BAR.SYNC.DEFER_BLOCKING 0x0 ;  /* 0x0000000000007b1d */ /* 0x000fe20000010000 */
[----:B------:R-:W-:Y:S02]  /*3570*/  LOP3.LUT R5, R14, 0x1, RZ, 0xc0, !PT ;  /* 0x000000010e057812 */ /* 0x000fe400078ec0ff */
[----:B------:R-:W-:Y:S01]  /*3580*/  LEA.HI.X R3, R4, R212, R3, 0x6, P0 ;  /* 0x000000d404037211 */ /* 0x000fe200000f3403 */
[----:B------:R-:W-:Y:S01]  /*3590*/  IMAD.MOV.U32 R4, RZ, RZ, c[0x0][0x208] ;  /* 0x00008200ff047624 */ /* 0x000fe200078e00ff */
[C---:B------:R-:W-:Y:S02]  /*35a0*/  LEA R2, P0, R0.reuse, c[0x0][0x1f8], 0x1 ;  /* 0x00007e0000027a11 */ /* 0x040fe400078008ff */
[----:B------:R-:W-:Y:S01]  /*35b0*/  ISETP.NE.U32.AND P1, PT, R5, 0x1, PT ;  /* 0x000000010500780c */ /* 0x000fe20003f25070 */
[----:B------:R-:W-:Y:S01]  /*35c0*/  IMAD.MOV.U32 R5, RZ, RZ, c[0x0][0x20c] ;  /* 0x00008300ff057624 */ /* 0x000fe200078e00ff */
[----:B------:R-:W-:Y:S01]  /*35d0*/  LEA.HI.X R3, R0, c[0x0][0x1fc], R3, 0x1, P0 ;  /* 0x00007f0000037a11 */ /* 0x000fe200000f0c03 */
[----:B------:R-:W-:Y:S01]  /*35e0*/  IMAD.IADD R0, R86, 0x1, -R11 ;  /* 0x0000000156007824 */ /* 0x000fe200078e0a0b */
[----:B------:R-:W-:-:S04]  /*35f0*/  LEA R12, P0, R4, R2, 0x6 ;  /* 0x00000002040c7211 */ /* 0x000fc800078030ff */
[----:B------:R-:W-:Y:S02]  /*3600*/  LEA.HI.X R13, R4, R3, R5, 0x6, P0 ;  /* 0x00000003040d7211 */ /* 0x000fe400000f3405 */
[C---:B------:R-:W-:Y:S02]  /*3610*/  ISETP.LT.OR P0, PT, R0.reuse, 0x1, P1 ;  /* 0x000000010000780c */ /* 0x040fe40000f01670 */
[C---:B------:R-:W-:Y:S01]  /*3620*/  ISETP.LT.OR P1, PT, R0.reuse, 0x21, P1 ;  /* 0x000000210000780c */ /* 0x040fe20000f21670 */
[----:B------:R-:W-:Y:S04]  /*3630*/  LDSM.16.M88.4 R4, [R187] ;  /* 0x00000000bb04783b */ /* 0x000fe80000000200 */
[----:B------:R-:W-:Y:S04]  /*3640*/  LDSM.16.M88.4 R28, [R180] ;  /* 0x00000000b41c783b */ /* 0x000fe80000000200 */
[----:B------:R-:W1:Y:S04]  /*3650*/  LDSM.16.M88.4 R24, [R180+0x800] ;  /* 0x00080000b418783b */ /* 0x000e680000000200 */
[----:B------:R-:W2:Y:S04]  /*3660*/  LDSM.16.M88.4 R20, [R180+0x1000] ;  /* 0x00100000b414783b */ /* 0x000ea80000000200 */
[----:B------:R-:W3:Y:S04]  /*3670*/  LDSM.16.M88.4 R16, [R180+0x1800] ;  /* 0x00180000b410783b */ /* 0x000ee80000000200 */
[----:B------:R-:W-:Y:S04]  /*3680*/  LDSM.16.M88.4 R8, [R188] ;  /* 0x00000000bc08783b */ /* 0x000fe80000000200 */
[----:B------:R-:W4:Y:S04]  /*3690*/  LDSM.16.M88.4 R48, [R191] ;  /* 0x00000000bf30783b */ /* 0x000f280000000200 */
[----:B------:R-:W5:Y:S04]  /*36a0*/  LDSM.16.M88.4 R60, [R202] ;  /* 0x00000000ca3c783b */ /* 0x000f680000000200 */
[----:B------:R-:W3:Y:S04]  /*36b0*/  LDSM.16.M88.4 R68, [R201] ;  /* 0x00000000c944783b */ /* 0x000ee80000000200 */
[----:B------:R-:W3:Y:S04]  /*36c0*/  LDSM.16.M88.4 R72, [R200] ;  /* 0x00000000c848783b */ /* 0x000ee80000000200 */
[----:B------:R-:W-:Y:S01]  /*36d0*/  @!PT LDS RZ, [RZ] ;  /* 0x00000000fffff984 */ /* 0x000fe20000000800 */
[----:B------:R-:W-:Y:S01]  /*36e0*/  @!PT LDS RZ, [RZ] ;  /* 0x00000000fffff984 */ /* 0x000fe20000000800 */
[----:B------:R-:W-:Y:S01]  /*36f0*/  @!PT LDS RZ, [RZ] ;  /* 0x00000000fffff984 */ /* 0x000fe20000000800 */
[----:B------:R3:W-:Y:S01]  /*3700*/  LDGSTS.E.BYPASS.LTC128B.128 [R205+0x100], [R2.64], !P0 ;  /* 0x0010000002cd7fae */ /* 0x0007e2000c101d46 */
[----:B------:R-:W-:-:S02]  /*3710*/  ISETP.LT.OR P0, PT, R0, 0x1, !P6 ;  /* 0x000000010000780c */ /* 0x000fc40007701670 */
[----:B------:R-:W-:Y:S01]  /*3720*/  ISETP.LT.OR P6, PT, R0, 0x21, !P6 ;  /* 0x000000210000780c */ /* 0x000fe200077c1670 */
[C---:B-1----:R-:W-:Y:S10]  /*3730*/  HMMA.16816.F32.BF16 R36, R4.reuse, R24, RZ ;  /* 0x000000180424723c */ /* 0x042ff400000418ff */
[----:B------:R1:W-:Y:S01]  /*3740*/  LDGSTS.E.BYPASS.LTC128B.128 [R205+0x2100], [R2.64+0x80], !P0 ;  /* 0x0210008002cd7fae */ /* 0x0003e2000c101d46 */
[----:B------:R-:W-:Y:S01]  /*3750*/  LOP3.LUT P0, RZ, R14, 0x4, RZ, 0xc0, !PT ;  /* 0x000000040eff7812 */ /* 0x000fe2000780c0ff */
[----:B------:R-:W-:Y:S03]  /*3760*/  HMMA.16816.F32.BF16 R40, R4, R26, RZ ;  /* 0x0000001a0428723c */ /* 0x000fe600000418ff */
[----:B------:R-:W-:-:S02]  /*3770*/  ISETP.LT.OR P2, PT, R0, 0x1, !P0 ;  /* 0x000000010000780c */ /* 0x000fc40004741670 */
[----:B------:R-:W-:-:S03]  /*3780*/  ISETP.LT.OR P0, PT, R0, 0x21, !P0 ;  /* 0x000000210000780c */ /* 0x000fc60004701670 */
[C---:B--2---:R-:W-:Y:S08]  /*3790*/  HMMA.16816.F32.BF16 R44, R4.reuse, R20, RZ ;  /* 0x00000014042c723c */ /* 0x044ff000000418ff */
[----:B------:R1:W-:Y:S01]  /*37a0*/  LDGSTS.E.BYPASS.LTC128B.128 [R205+0x4100], [R2.64+0x100], !P2 ;  /* 0x0410010002cd7fae */ /* 0x0003e2000d101d46 */
[----:B------:R-:W-:Y:S01]  /*37b0*/  ISETP.NE.AND P2, PT, R32, RZ, PT ;  /* 0x000000ff2000720c */ /* 0x000fe20003f45270 */
[----:B------:R-:W-:Y:S02]  /*37c0*/  HMMA.16816.F32.BF16 R52, R4, R22, RZ ;  /* 0x000000160434723c */ /* 0x000fe400000418ff */
[----:B------:R2:W-:Y:S01]  /*37d0*/  LDGSTS.E.BYPASS.LTC128B.128 [R205+0x1100], [R12.64], !P1 ;  /* 0x011000000ccd7fae */ /* 0x0005e2000c901d46 */
[----:B------:R-:W-:-:S03]  /*37e0*/  ISETP.NE.AND P1, PT, R15, RZ, PT ;  /* 0x000000ff0f00720c */ /* 0x000fc60003f25270 */
[----:B------:R2:W-:Y:S02]  /*37f0*/  LDGSTS.E.BYPASS.LTC128B.128 [R205+0x3100], [R12.64+0x80], !P6 ;  /* 0x031000800ccd7fae */ /* 0x0005e4000f101d46 */
[----:B------:R-:W-:Y:S02]  /*3800*/  HMMA.16816.F32.BF16 R32, R4, R28, RZ ;  /* 0x0000001c0420723c */ /* 0x000fe400000418ff */
[----:B------:R2:W-:Y:S01]  /*3810*/  LDGSTS.E.BYPASS.LTC128B.128 [R205+0x5100], [R12.64+0x100], !P0 ;  /* 0x051001000ccd7fae */ /* 0x0005e2000c101d46 */
[----:B------:R-:W-:-:S03]  /*3820*/  ISETP.GT.AND P0, PT, R84, R206, PT ;  /* 0x000000ce5400720c */ /* 0x000fc60003f04270 */
[----:B------:R-:W-:Y:S02]  /*3830*/  LDSM.16.M88.4 R64, [R186] ;  /* 0x00000000ba40783b */ /* 0x000fe40000000200 */
[C---:B------:R-:W-:Y:S02]  /*3840*/  HMMA.16816.F32.BF16 R28, R4.reuse, R30, RZ ;  /* 0x0000001e041c723c */ /* 0x040fe400000418ff */
[----:B------:R-:W-:Y:S04]  /*3850*/  LDSM.16.M88.4 R76, [R186+0x800] ;  /* 0x00080000ba4c783b */ /* 0x000fe80000000200 */
[----:B------:R-:W-:Y:S02]  /*3860*/  LDSM.16.M88.4 R80, [R186+0x1000] ;  /* 0x00100000ba50783b */ /* 0x000fe40000000200 */
[C---:B---3--:R-:W-:Y:S02]  /*3870*/  HMMA.16816.F32.BF16 R56, R4.reuse, R16, RZ ;  /* 0x000000100438723c */ /* 0x048fe400000418ff */
[----:B------:R-:W-:Y:S04]  /*3880*/  LDSM.16.M88.4 R92, [R186+0x1800] ;  /* 0x00180000ba5c783b */ /* 0x000fe80000000200 */
[----:B------:R-:W-:Y:S02]  /*3890*/  LDSM.16.M88.4 R88, [R183+0x1800] ;  /* 0x00180000b758783b */ /* 0x000fe40000000200 */
[----:B------:R-:W-:Y:S02]  /*38a0*/  HMMA.16816.F32.BF16 R16, R4, R18, RZ ;  /* 0x000000120410723c */ /* 0x000fe400000418ff */
[----:B------:R-:W3:Y:S04]  /*38b0*/  LDSM.16.M88.4 R4, [R190] ;  /* 0x00000000be04783b */ /* 0x000ee80000000200 */
[----:B------:R-:W0:Y:S02]  /*38c0*/  LDGDEPBAR ;  /* 0x00000000000079af */ /* 0x000e240000000000 */
[C---:B----4-:R-:W-:Y:S08]  /*38d0*/  HMMA.16816.F32.BF16 R20, R8.reuse, R48, R32 ;  /* 0x000000300814723c */ /* 0x050ff00000041820 */
[C---:B------:R-:W-:Y:S01]  /*38e0*/  HMMA.16816.F32.BF16 R24, R8.reuse, R50, R28 ;  /* 0x000000320818723c */ /* 0x040fe2000004181c */
[----:B------:R-:W-:Y:S07]  /*38f0*/  LDSM.16.M88.4 R48, [R183] ;  /* 0x00000000b730783b */ /* 0x000fee0000000200 */
[C---:B-----5:R-:W-:Y:S08]  /*3900*/  HMMA.16816.F32.BF16 R28, R8.reuse, R60, R36 ;  /* 0x0000003c081c723c */ /* 0x060ff00000041824 */
[C---:B------:R-:W-:Y:S01]  /*3910*/  HMMA.16816.F32.BF16 R32, R8.reuse, R62, R40 ;  /* 0x0000003e0820723c */ /* 0x040fe20000041828 */
[----:B------:R-:W-:Y:S07]  /*3920*/  LDSM.16.M88.4 R60, [R180+0x2800] ;  /* 0x00280000b43c783b */ /* 0x000fee0000000200 */
[C---:B------:R-:W-:Y:S08]  /*3930*/  HMMA.16816.F32.BF16 R36, R8.reuse, R68, R44 ;  /* 0x000000440824723c */ /* 0x040ff0000004182c */
[C---:B------:R-:W-:Y:S01]  /*3940*/  HMMA.16816.F32.BF16 R40, R8.reuse, R70, R52 ;  /* 0x000000460828723c */ /* 0x040fe20000041834 */
[----:B------:R-:W-:Y:S04]  /*3950*/  LDSM.16.M88.4 R68, [R183+0x1000] ;  /* 0x00100000b744783b */ /* 0x000fe80000000200 */
[----:B------:R-:W-:Y:S03]  /*3960*/  LDSM.16.M88.4 R52, [R180+0x2000] ;  /* 0x00200000b434783b */ /* 0x000fe60000000200 */
[C---:B------:R-:W-:Y:S01]  /*3970*/  HMMA.16816.F32.BF16 R44, R8.reuse, R72, R56 ;  /* 0x00000048082c723c */ /* 0x040fe20000041838 */
[----:B------:R-:W-:Y:S07]  /*3980*/  LDSM.16.M88.4 R56, [R183+0x800] ;  /* 0x00080000b738783b */ /* 0x000fee0000000200 */
[----:B--2---:R-:W-:Y:S01]  /*3990*/  HMMA.16816.F32.BF16 R12, R8, R74, R16 ;  /* 0x0000004a080c723c */ /* 0x004fe20000041810 */
[----:B------:R-:W2:Y:S04]  /*39a0*/  LDSM.16.M88.4 R8, [R189] ;  /* 0x00000000bd08783b */ /* 0x000ea80000000200 */
[----:B------:R-:W-:Y:S03]  /*39b0*/  LDSM.16.M88.4 R72, [R180+0x3000] ;  /* 0x00300000b448783b */ /* 0x000fe60000000200 */
[C---:B---3--:R-:W-:Y:S08]  /*39c0*/  HMMA.16816.F32.BF16 R16, R4.reuse, R64, R20 ;  /* 0x000000400410723c */ /* 0x048ff00000041814 */
[C---:B------:R-:W-:Y:S01]  /*39d0*/  HMMA.16816.F32.BF16 R24, R4.reuse, R66, R24 ;  /* 0x000000420418723c */ /* 0x040fe20000041818 */
[----:B------:R-:W-:Y:S07]  /*39e0*/  LDSM.16.M88.4 R64, [R197] ;  /* 0x00000000c540783b */ /* 0x000fee0000000200 */
        /* <DEDUP_REMOVED lines=8> */
[----:B------:R-:W3:Y:S07]  /*3a70*/  LDSM.16.M88.4 R4, [R187+0x4000] ;  /* 0x00400000bb04783b */ /* 0x000eee0000000200 */
        /* <DEDUP_REMOVED lines=9> */
[C---:B------:R-:W-:Y:S08]  /*3b10*/  HMMA.16816.F32.BF16 R44, R8.reuse, R88, R44 ;  /* 0x00000058082c723c */ /* 0x040ff0000004182c */
[----:B------:R-:W-:Y:S01]  /*3b20*/  HMMA.16816.F32.BF16 R12, R8, R90, R12 ;  /* 0x0000005a080c723c */ /* 0x000fe2000004180c */
[----:B------:R-:W2:Y:S07]  /*3b30*/  LDSM.16.M88.4 R8, [R188+0x4000] ;  /* 0x00400000bc08783b */ /* 0x000eae0000000200 */
        /* <DEDUP_REMOVED lines=11> */
[----:B------:R-:W3:Y:S04]  /*3bf0*/  LDSM.16.M88.4 R4, [R190+0x4000] ;  /* 0x00400000be04783b */ /* 0x000ee80000000200 */
[----:B------:R-:W-:Y:S03]  /*3c00*/  LDSM.16.M88.4 R76, [R183+0x3800] ;  /* 0x00380000b74c783b */ /* 0x000fe60000000200 */
        /* <DEDUP_REMOVED lines=11> */
[----:B------:R-:W2:Y:S04]  /*3cc0*/  LDSM.16.M88.4 R8, [R189+0x4000] ;  /* 0x00400000bd08783b */ /* 0x000ea80000000200 */
[----:B------:R-:W4:Y:S03]  /*3cd0*/  LDSM.16.M88.4 R68, [R183+0x3000] ;  /* 0x00300000b744783b */ /* 0x000f260000000200 */
[C---:B---3--:R-:W-:Y:S08]  /*3ce0*/  HMMA.16816.F32.BF16 R32, R4.reuse, R52, R28 ;  /* 0x000000340420723c */ /* 0x048ff0000004181c */
[C---:B------:R-:W-:Y:S01]  /*3cf0*/  HMMA.16816.F32.BF16 R28, R4.reuse, R54, R24 ;  /* 0x00000036041c723c */ /* 0x040fe20000041818 */
[----:B------:R-:W-:Y:S07]  /*3d00*/  LDSM.16.M88.4 R52, [R180+0x4000] ;  /* 0x00400000b434783b */ /* 0x000fee0000000200 */
[C---:B------:R-:W-:Y:S08]  /*3d10*/  HMMA.16816.F32.BF16 R24, R4.reuse, R60, R20 ;  /* 0x0000003c0418723c */ /* 0x040ff00000041814 */
[C---:B------:R-:W-:Y:S01]  /*3d20*/  HMMA.16816.F32.BF16 R20, R4.reuse, R62, R16 ;  /* 0x0000003e0414723c */ /* 0x040fe20000041810 */
[----:B------:R-:W-:Y:S07]  /*3d30*/  LDSM.16.M88.4 R60, [R194] ;  /* 0x00000000c23c783b */ /* 0x000fee0000000200 */
[C---:B------:R-:W-:Y:S08]  /*3d40*/  HMMA.16816.F32.BF16 R16, R4.reuse, R72, R36 ;  /* 0x000000480410723c */ /* 0x040ff00000041824 */
[C---:B------:R-:W-:Y:S01]  /*3d50*/  HMMA.16816.F32.BF16 R40, R4.reuse, R74, R40 ;  /* 0x0000004a0428723c */ /* 0x040fe20000041828 */
[----:B------:R-:W-:Y:S07]  /*3d60*/  LDSM.16.M88.4 R72, [R180+0x5000] ;  /* 0x00500000b448783b */ /* 0x000fee0000000200 */
[C---:B------:R-:W-:Y:S08]  /*3d70*/  HMMA.16816.F32.BF16 R44, R4.reuse, R80, R44 ;  /* 0x00000050042c723c */ /* 0x040ff0000004182c */
[----:B------:R-:W-:Y:S01]  /*3d80*/  HMMA.16816.F32.BF16 R12, R4, R82, R12 ;  /* 0x00000052040c723c */ /* 0x000fe2000004180c */
[----:B------:R-:W3:Y:S04]  /*3d90*/  LDSM.16.M88.4 R4, [R187+0x8000] ;  /* 0x00800000bb04783b */ /* 0x000ee80000000200 */
[----:B------:R-:W5:Y:S03]  /*3da0*/  LDSM.16.M88.4 R80, [R180+0x5800] ;  /* 0x00580000b450783b */ /* 0x000f660000000200 */
[C---:B--2---:R-:W-:Y:S08]  /*3db0*/  HMMA.16816.F32.BF16 R36, R8.reuse, R48, R32 ;  /* 0x000000300824723c */ /* 0x044ff00000041820 */
[C---:B------:R-:W-:Y:S01]  /*3dc0*/  HMMA.16816.F32.BF16 R32, R8.reuse, R50, R28 ;  /* 0x000000320820723c */ /* 0x040fe2000004181c */
[----:B------:R-:W-:Y:S07]  /*3dd0*/  LDSM.16.M88.4 R48, [R195] ;  /* 0x00000000c330783b */ /* 0x000fee0000000200 */
[C---:B------:R-:W-:Y:S08]  /*3de0*/  HMMA.16816.F32.BF16 R28, R8.reuse, R56, R24 ;  /* 0x00000038081c723c */ /* 0x040ff00000041818 */
[C---:B------:R-:W-:Y:S01]  /*3df0*/  HMMA.16816.F32.BF16 R24, R8.reuse, R58, R20 ;  /* 0x0000003a0818723c */ /* 0x040fe20000041814 */
[----:B------:R-:W-:Y:S07]  /*3e00*/  LDSM.16.M88.4 R56, [R186+0x4000] ;  /* 0x00400000ba38783b */ /* 0x000fee0000000200 */
[C---:B----4-:R-:W-:Y:S08]  /*3e10*/  HMMA.16816.F32.BF16 R20, R8.reuse, R68, R16 ;  /* 0x000000440814723c */ /* 0x050ff00000041810 */
[C---:B------:R-:W-:Y:S01]  /*3e20*/  HMMA.16816.F32.BF16 R16, R8.reuse, R70, R40 ;  /* 0x000000460810723c */ /* 0x040fe20000041828 */
[----:B------:R-:W-:Y:S07]  /*3e30*/  LDSM.16.M88.4 R68, [R193] ;  /* 0x00000000c144783b */ /* 0x000fee0000000200 */
[C---:B------:R-:W-:Y:S08]  /*3e40*/  HMMA.16816.F32.BF16 R44, R8.reuse, R76, R44 ;  /* 0x0000004c082c723c */ /* 0x040ff0000004182c */
[----:B------:R-:W-:Y:S01]  /*3e50*/  HMMA.16816.F32.BF16 R8, R8, R78, R12 ;  /* 0x0000004e0808723c */ /* 0x000fe2000004180c */
[----:B------:R-:W2:Y:S04]  /*3e60*/  LDSM.16.M88.4 R12, [R188+0x8000] ;  /* 0x00800000bc0c783b */ /* 0x000ea80000000200 */
[----:B------:R-:W4:Y:S03]  /*3e70*/  LDSM.16.M88.4 R76, [R192] ;  /* 0x00000000c04c783b */ /* 0x000f260000000200 */
        /* <DEDUP_REMOVED lines=9> */
[C---:B-----5:R-:W-:Y:S01]  /*3f10*/  HMMA.16816.F32.BF16 R16, R4.reuse, R80, R44 ;  /* 0x000000500410723c */ /* 0x060fe2000004182c */
[----:B------:R-:W-:Y:S07]  /*3f20*/  LDSM.16.M88.4 R44, [R183+0x4800] ;  /* 0x00480000b72c783b */ /* 0x000fee0000000200 */
[----:B------:R-:W-:Y:S01]  /*3f30*/  HMMA.16816.F32.BF16 R4, R4, R82, R8 ;  /* 0x000000520404723c */ /* 0x000fe20000041808 */
[----:B------:R-:W3:Y:S04]  /*3f40*/  LDSM.16.M88.4 R8, [R190+0x8000] ;  /* 0x00800000be08783b */ /* 0x000ee80000000200 */
[----:B------:R-:W5:Y:S03]  /*3f50*/  LDSM.16.M88.4 R80, [R186+0x5800] ;  /* 0x00580000ba50783b */ /* 0x000f660000000200 */
[C---:B--2---:R-:W-:Y:S08]  /*3f60*/  HMMA.16816.F32.BF16 R32, R12.reuse, R60, R32 ;  /* 0x0000003c0c20723c */ /* 0x044ff00000041820 */
[C---:B------:R-:W-:Y:S01]  /*3f70*/  HMMA.16816.F32.BF16 R28, R12.reuse, R62, R28 ;  /* 0x0000003e0c1c723c */ /* 0x040fe2000004181c */
[----:B------:R-:W-:Y:S07]  /*3f80*/  LDSM.16.M88.4 R60, [R183+0x5800] ;  /* 0x00580000b73c783b */ /* 0x000fee0000000200 */
[C---:B------:R-:W-:Y:S08]  /*3f90*/  HMMA.16816.F32.BF16 R40, R12.reuse, R48, R40 ;  /* 0x000000300c28723c */ /* 0x040ff00000041828 */
[C---:B------:R-:W-:Y:S01]  /*3fa0*/  HMMA.16816.F32.BF16 R36, R12.reuse, R50, R36 ;  /* 0x000000320c24723c */ /* 0x040fe20000041824 */
[----:B------:R-:W-:Y:S07]  /*3fb0*/  LDSM.16.M88.4 R48, [R183+0x4000] ;  /* 0x00400000b730783b */ /* 0x000fee0000000200 */
[C---:B------:R-:W-:Y:S08]  /*3fc0*/  HMMA.16816.F32.BF16 R24, R12.reuse, R68, R24 ;  /* 0x000000440c18723c */ /* 0x040ff00000041818 */
[C---:B------:R-:W-:Y:S08]  /*3fd0*/  HMMA.16816.F32.BF16 R20, R12.reuse, R70, R20 ;  /* 0x000000460c14723c */ /* 0x040ff00000041814 */
[C---:B----4-:R-:W-:Y:S08]  /*3fe0*/  HMMA.16816.F32.BF16 R16, R12.reuse, R76, R16 ;  /* 0x0000004c0c10723c */ /* 0x050ff00000041810 */
[----:B------:R-:W-:Y:S01]  /*3ff0*/  HMMA.16816.F32.BF16 R12, R12, R78, R4 ;  /* 0x0000004e0c0c723c */ /* 0x000fe20000041804 */
[----:B------:R-:W2:Y:S01]  /*4000*/  LDSM.16.M88.4 R4, [R189+0x8000] ;  /* 0x00800000bd04783b */ /* 0x000ea20000000200 */
[----:B------:R-:W-:-:S06]  /*4010*/  DEPBAR.LE SB0, 0x0 ;  /* 0x000080000000791a */ /* 0x000fcc0000000000 */
[C---:B---3--:R-:W-:Y:S08]  /*4020*/  HMMA.16816.F32.BF16 R32, R8.reuse, R64, R32 ;  /* 0x000000400820723c */ /* 0x048ff00000041820 */
[C---:B------:R-:W-:Y:S08]  /*4030*/  HMMA.16816.F32.BF16 R28, R8.reuse, R66, R28 ;  /* 0x00000042081c723c */ /* 0x040ff0000004181c */
[C---:B------:R-:W-:Y:S08]  /*4040*/  HMMA.16816.F32.BF16 R40, R8.reuse, R56, R40 ;  /* 0x000000380828723c */ /* 0x040ff00000041828 */
[C---:B------:R-:W-:Y:S08]  /*4050*/  HMMA.16816.F32.BF16 R36, R8.reuse, R58, R36 ;  /* 0x0000003a0824723c */ /* 0x040ff00000041824 */
[C---:B------:R-:W-:Y:S08]  /*4060*/  HMMA.16816.F32.BF16 R24, R8.reuse, R72, R24 ;  /* 0x000000480818723c */ /* 0x040ff00000041818 */
[C---:B------:R-:W-:Y:S08]  /*4070*/  HMMA.16816.F32.BF16 R20, R8.reuse, R74, R20 ;  /* 0x0000004a0814723c */ /* 0x040ff00000041814 */
[C---:B-----5:R-:W-:Y:S08]  /*4080*/  HMMA.16816.F32.BF16 R16, R8.reuse, R80, R16 ;  /* 0x000000500810723c */ /* 0x060ff00000041810 */
[----:B------:R-:W-:Y:S08]  /*4090*/  HMMA.16816.F32.BF16 R8, R8, R82, R12 ;  /* 0x000000520808723c */ /* 0x000ff0000004180c */
[C---:B--2---:R-:W-:Y:S08]  /*40a0*/  HMMA.16816.F32.BF16 R32, R4.reuse, R44, R32 ;  /* 0x0000002c0420723c */ /* 0x044ff00000041820 */
[C---:B------:R-:W-:Y:S08]  /*40b0*/  HMMA.16816.F32.BF16 R44, R4.reuse, R46, R28 ;  /* 0x0000002e042c723c */ /* 0x040ff0000004181c */
[C---:B------:R-:W-:Y:S08]  /*40c0*/  HMMA.16816.F32.BF16 R28, R4.reuse, R60, R16 ;  /* 0x0000003c041c723c */ /* 0x040ff00000041810 */
[C---:B------:R-:W-:Y:S08]  /*40d0*/  HMMA.16816.F32.BF16 R12, R4.reuse, R48, R40 ;  /* 0x00000030040c723c */ /* 0x040ff00000041828 */
[C---:B------:R-:W-:Y:S08]  /*40e0*/  HMMA.16816.F32.BF16 R36, R4.reuse, R50, R36 ;  /* 0x000000320424723c */ /* 0x040ff00000041824 */
[C---:B------:R-:W-:Y:S08]  /*40f0*/  HMMA.16816.F32.BF16 R24, R4.reuse, R52, R24 ;  /* 0x000000340418723c */ /* 0x040ff00000041818 */
[C---:B------:R-:W-:Y:S08]  /*4100*/  HMMA.16816.F32.BF16 R20, R4.reuse, R54, R20 ;  /* 0x000000360414723c */ /* 0x040ff00000041814 */
[----:B------:R-:W-:Y:S01]  /*4110*/  HMMA.16816.F32.BF16 R16, R4, R62, R8 ;  /* 0x0000003e0410723c */ /* 0x000fe20000041808 */
[----:B------:R-:W-:Y:S06]  /*4120*/  BAR.SYNC.DEFER_BLOCKING 0x0 ;  /* 0x0000000000007b1d */ /* 0x000fec0000010000 */
[----:B------:R-:W-:Y:S01]  /*4130*/  @!UPT UIADD3 URZ, URZ, URZ, URZ ;  /* 0x0000003f3f3ff290 */ /* 0x000fe2000fffe03f */
[----:B------:R-:W-:Y:S11]  /*4140*/  @!P0 BRA `(.L_x_433) ;  /* 0x0000017000008947 */ /* 0x000ff60003800000 */
[----:B-1----:R-:W-:Y:S01]  /*4150*/  IADD3 R0, R239, -0x2, RZ ;  /* 0xfffffffeef007810 */ /* 0x002fe20007ffe0ff */
[----:B------:R-:W-:-:S03]  /*4160*/  IMAD.MOV.U32 R6, RZ, RZ, c[0x0][0x1e4] ;  /* 0x00007900ff067624 */ /* 0x000fc600078e00ff */
[----:B------:R-:W-:Y:S01]  /*4170*/  SHF.R.S32.HI R2, RZ, 0x1f, R0 ;  /* 0x0000001fff027819 */ /* 0x000fe20000011400 */
[----:B------:R-:W-:-:S04]  /*4180*/  IMAD.WIDE.U32 R4, R0, c[0x0][0x1e0], RZ ;  /* 0x0000780000047a25 */ /* 0x000fc800078e00ff */
[----:B------:R-:W-:-:S04]  /*4190*/  IMAD R2, R2, c[0x0][0x1e0], RZ ;  /* 0x0000780002027a24 */ /* 0x000fc800078e02ff */
[----:B------:R-:W-:Y:S01]  /*41a0*/  IMAD R2, R0, c[0x0][0x1e4], R2 ;  /* 0x0000790000027a24 */ /* 0x000fe200078e0202 */
[----:B------:R-:W-:-:S03]  /*41b0*/  LEA R0, P0, R4, R208, 0x6 ;  /* 0x000000d004007211 */ /* 0x000fc600078030ff */
[----:B------:R-:W-:Y:S01]  /*41c0*/  IMAD.IADD R3, R5, 0x1, R2 ;  /* 0x0000000105037824 */ /* 0x000fe200078e0202 */
[----:B------:R-:W-:Y:S01]  /*41d0*/  LEA R2, P6, R0, c[0x0][0x1c8], 0x1 ;  /* 0x0000720000027a11 */ /* 0x000fe200078c08ff */
[----:B------:R-:W-:-:S03]  /*41e0*/  IMAD.MOV.U32 R5, RZ, RZ, c[0x0][0x1e0] ;  /* 0x00007800ff057624 */ /* 0x000fc600078e00ff */
        /* <DEDUP_REMOVED lines=13> */
.L_x_433:
[----:B-1----:R-:W-:Y:S05]  /*42c0*/  BSYNC B0 ;  /* 0x0000000000007941 */ /* 0x002fea0003800000 */
.L_x_432:
[----:B------:R-:W-:Y:S01]  /*42d0*/  IMAD.IADD R0, R237, 0x1, R228 ;  /* 0x00000001ed007824 */ /* 0x000fe200078e02e4 */
[----:B------:R-:W-:Y:S01]  /*42e0*/  ULDC UR4, c[0x0][0x324] ;  /* 0x0000c90000047ab9 */ /* 0x000fe20000000800 */
[----:B------:R-:W-:Y:S01]  /*42f0*/  IMAD.IADD R7, R86, 0x1, -R224 ;  /* 0x0000000156077824 */ /* 0x000fe200078e0ae0 */
[----:B------:R-:W-:Y:S01]  /*4300*/  ULOP3.LUT UR4, URZ, UR4, URZ, 0x33, !UPT ;  /* 0x000000043f047292 */ /* 0x000fe2000f8e333f */
[----:B------:R-:W-:Y:S01]  /*4310*/  @P2 IMAD.HI.U32 R2, R0, c[0x0][0x2c8], RZ ;  /* 0x0000b20000022a27 */ /* 0x000fe200078e00ff */
[----:B------:R-:W0:Y:S03]  /*4320*/  LDGDEPBAR ;  /* 0x00000000000079af */ /* 0x000e260000000000 */
[----:B------:R-:W-:Y:S01]  /*4330*/  IMAD.MOV.U32 R4, RZ, RZ, R0 ;  /* 0x000000ffff047224 */ /* 0x000fe200078e0000 */
[----:B------:R-:W-:-:S02]  /*4340*/  @P2 SHF.R.U32.HI R4, RZ, c[0x0][0x2cc], R2 ;  /* 0x0000b300ff042a19 */ /* 0x000fc40000011602 */
[----:B------:R-:W-:-:S03]  /*4350*/  IADD3 R0, R225, 0x1, -R85 ;  /* 0x00000001e1007810 */ /* 0x000fc60007ffe855 */
[----:B------:R-:W1:Y:S01]  /*4360*/  SHFL.IDX PT, R3, R4, RZ, 0x1c1f ;  /* 0x001c1fff04037589 */ /* 0x000e6200000e0000 */
[----:B------:R-:W-:-:S04]  /*4370*/  IADD3 R0, -R226, R0, -R224 ;  /* 0x00000000e2007210 */ /* 0x000fc80007ffe9e0 */
[C---:B------:R-:W-:Y:S02]  /*4380*/  IADD3 R5, R0.reuse, c[0x0][0x328], RZ ;  /* 0x0000ca0000057a10 */ /* 0x040fe40007ffe0ff */
[----:B------:R-:W-:-:S03]  /*4390*/  IADD3 R6, R0, UR4, RZ ;  /* 0x0000000400067c10 */ /* 0x000fc6000fffe0ff */
[--C-:B-1----:R-:W-:Y:S02]  /*43a0*/  IMAD.IADD R2, R5, 0x1, R3.reuse ;  /* 0x0000000105027824 */ /* 0x102fe400078e0203 */
[----:B------:R-:W-:-:S03]  /*43b0*/  IMAD.IADD R0, R6, 0x1, R3 ;  /* 0x0000000106007824 */ /* 0x000fc600078e0203 */
[----:B------:R-:W-:Y:S01]  /*43c0*/  IMNMX R2, R7, R2, PT ;  /* 0x0000000207027217 */ /* 0x000fe20003800200 */
[----:B------:R-:W-:Y:S05]  /*43d0*/  @!P1 BRA `(.L_x_434) ;  /* 0x0000015000009947 */ /* 0x000fea0003800000 */
[----:B------:R-:W-:Y:S01]  /*43e0*/  IADD3 R3, -R226, R225, R3 ;  /* 0x000000e1e2037210 */ /* 0x000fe20007ffe103 */
[----:B------:R-:W-:Y:S03]  /*43f0*/  BSSY B0, `(.L_x_435) ;  /* 0x000000e000007945 */ /* 0x000fe60003800000 */
[----:B------:R-:W-:-:S13]  /*4400*/  ISETP.GT.AND P0, PT, R3, -0x1, PT ;  /* 0xffffffff0300780c */ /* 0x000fda0003f04270 */
[----:B------:R-:W-:Y:S05]  /*4410*/  @P0 BRA `(.L_x_436) ;  /* 0x0000007000000947 */ /* 0x000fea0003800000 */
[----:B------:R-:W-:Y:S01]  /*4420*/  IMAD.MOV.U32 R8, RZ, RZ, c[0x0][0x32c] ;  /* 0x0000cb00ff087624 */ /* 0x000fe200078e00ff */
[----:B------:R-:W-:-:S04]  /*4430*/  LOP3.LUT R3, RZ, R3, RZ, 0x33, !PT ;  /* 0x00000003ff037212 */ /* 0x000fc800078e33ff */
[----:B------:R-:W-:-:S13]  /*4440*/  ISETP.NE.AND P0, PT, R8, 0x1, PT ;  /* 0x000000010800780c */ /* 0x000fda0003f05270 */
[----:B------:R-:W-:-:S05]  /*4450*/  @P0 IMAD.HI.U32 R8, R3, c[0x0][0x330], RZ ;  /* 0x0000cc0003080a27 */ /* 0x000fca00078e00ff */
[----:B------:R-:W-:-:S04]  /*4460*/  @P0 SHF.R.U32.HI R3, RZ, c[0x0][0x334], R8 ;  /* 0x0000cd00ff030a19 */ /* 0x000fc80000011608 */
[----:B------:R-:W-:Y:S01]  /*4470*/  LOP3.LUT R3, RZ, R3, RZ, 0x33, !PT ;  /* 0x00000003ff037212 */ /* 0x000fe200078e33ff */
[----:B------:R-:W-:Y:S05]  /*4480*/  BRA `(.L_x_437) ;  /* 0x0000004000007947 */ /* 0x000fea0003800000 */
.L_x_436:
[----:B------:R-:W-:-:S04]  /*4490*/  MOV R8, c[0x0][0x32c] ;  /* 0x0000cb0000087a02 */ /* 0x000fc80000000f00 */
[----:B------:R-:W-:-:S13]  /*44a0*/  ISETP.NE.AND P0, PT, R8, 0x1, PT ;  /* 0x000000010800780c */ /* 0x000fda0003f05270 */
[----:B------:R-:W-:-:S05]  /*44b0*/  @P0 IMAD.HI.U32 R8, R3, c[0x0][0x330], RZ ;  /* 0x0000cc0003080a27 */ /* 0x000fca00078e00ff */
[----:B------:R-:W-:Y:S02]  /*44c0*/  @P0 SHF.R.U32.HI R3, RZ, c[0x0][0x334], R8 ;  /* 0x0000cd00ff030a19 */ /* 0x000fe40000011608 */
.L_x_437:
[----:B------:R-:W-:Y:S05]  /*44d0*/  BSYNC B0 ;  /* 0x0000000000007941 */ /* 0x000fea0003800000 */
.L_x_435:
[----:B------:R-:W-:-:S04]  /*44e0*/  IMAD R3, R3, c[0x0][0x32c], -R85 ;  /* 0x0000cb0003037a24 */ /* 0x000fc800078e0a55 */
[----:B------:R-:W-:-:S05]  /*44f0*/  IMAD.IADD R3, R3, 0x1, -R224 ;  /* 0x0000000103037824 */ /* 0x000fca00078e0ae0 */
[----:B------:R-:W-:Y:S02]  /*4500*/  IADD3 R8, R3, c[0x0][0x32c], RZ ;  /* 0x0000cb0003087a10 */ /* 0x000fe40007ffe0ff */
[----:B------:R-:W-:Y:S02]  /*4510*/  IMNMX R0, R0, R3, !PT ;  /* 0x0000000300007217 */ /* 0x000fe40007800200 */
[----:B------:R-:W-:Y:S02]  /*4520*/  IMNMX R2, R2, R8, PT ;  /* 0x0000000802027217 */ /* 0x000fe40003800200 */
.L_x_434:
[----:B------:R-:W-:Y:S01]  /*4530*/  ISETP.GT.AND P6, PT, R239, RZ, PT ;  /* 0x000000ffef00720c */ /* 0x000fe20003fc4270 */
[----:B------:R-:W1:Y:S03]  /*4540*/  SHFL.IDX PT, R3, R4, 0x1, 0x1c1f ;  /* 0x003c1f0004037f89 */ /* 0x000e6600000e0000 */
[----:B------:R-:W-:-:S04]  /*4550*/  ISETP.GT.AND P0, PT, R0, RZ, P6 ;  /* 0x000000ff0000720c */ /* 0x000fc80003704270 */
[----:B------:R-:W-:-:S04]  /*4560*/  ISETP.LT.OR P0, PT, R2, 0x1, P0 ;  /* 0x000000010200780c */ /* 0x000fc80000701670 */
[----:B------:R-:W-:Y:S02]  /*4570*/  FSEL R8, R12, -INF , !P0 ;  /* 0xff8000000c087808 */ /* 0x000fe40004000000 */
[----:B------:R-:W-:-:S04]  /*4580*/  ISETP.GT.AND P0, PT, R0, 0x1, P6 ;  /* 0x000000010000780c */ /* 0x000fc80003704270 */
        /* <DEDUP_REMOVED lines=41> */
[----:B------:R-:W-:Y:S01]  /*4820*/  ISETP.GT.AND P0, PT, R0, 0x39, P6 ;  /* 0x000000390000780c */ /* 0x000fe20003704270 */
[----:B-1----:R-:W-:-:S03]  /*4830*/  IMAD.IADD R0, R6, 0x1, R3 ;  /* 0x0000000106007824 */ /* 0x002fc600078e0203 */
[----:B------:R-:W-:Y:S01]  /*4840*/  ISETP.LT.OR P0, PT, R2, 0x3a, P0 ;  /* 0x0000003a0200780c */ /* 0x000fe20000701670 */
[----:B------:R-:W-:-:S03]  /*4850*/  IMAD.IADD R2, R5, 0x1, R3 ;  /* 0x0000000105027824 */ /* 0x000fc600078e0203 */
[----:B------:R-:W-:Y:S02]  /*4860*/  FSEL R219, R17, -INF , !P0 ;  /* 0xff80000011db7808 */ /* 0x000fe40004000000 */
        /* <DEDUP_REMOVED lines=13> */
.L_x_440:
[----:B------:R-:W-:-:S04]  /*4940*/  MOV R4, c[0x0][0x32c] ;  /* 0x0000cb0000047a02 */ /* 0x000fc80000000f00 */
[----:B------:R-:W-:-:S13]  /*4950*/  ISETP.NE.AND P0, PT, R4, 0x1, PT ;  /* 0x000000010400780c */ /* 0x000fda0003f05270 */
[----:B------:R-:W-:-:S05]  /*4960*/  @P0 IMAD.HI.U32 R4, R3, c[0x0][0x330], RZ ;  /* 0x0000cc0003040a27 */ /* 0x000fca00078e00ff */
[----:B------:R-:W-:Y:S02]  /*4970*/  @P0 SHF.R.U32.HI R3, RZ, c[0x0][0x334], R4 ;  /* 0x0000cd00ff030a19 */ /* 0x000fe40000011604 */
.L_x_441:
[----:B------:R-:W-:Y:S05]  /*4980*/  BSYNC B0 ;  /* 0x0000000000007941 */ /* 0x000fea0003800000 */
.L_x_439:
[----:B------:R-:W-:-:S04]  /*4990*/  IMAD R3, R3, c[0x0][0x32c], -R85 ;  /* 0x0000cb0003037a24 */ /* 0x000fc800078e0a55 */
[----:B------:R-:W-:-:S05]  /*49a0*/  IMAD.IADD R3, R3, 0x1, -R224 ;  /* 0x0000000103037824 */ /* 0x000fca00078e0ae0 */
[----:B------:R-:W-:Y:S02]  /*49b0*/  IADD3 R4, R3, c[0x0][0x32c], RZ ;  /* 0x0000cb0003047a10 */ /* 0x000fe40007ffe0ff */
[----:B------:R-:W-:Y:S02]  /*49c0*/  IMNMX R0, R0, R3, !PT ;  /* 0x0000000300007217 */ /* 0x000fe40007800200 */
[----:B------:R-:W-:Y:S02]  /*49d0*/  IMNMX R2, R2, R4, PT ;  /* 0x0000000402027217 */ /* 0x000fe40003800200 */
.L_x_438:
[----:B------:R-:W-:Y:S02]  /*49e0*/  ISETP.GT.AND P0, PT, R0, 0x1, P6 ;  /* 0x000000010000780c */ /* 0x000fe40003704270 */
[----:B------:R-:W-:Y:S02]  /*49f0*/  FMNMX.FTZ R3, R8, R10, !PT ;  /* 0x0000000a08037209 */ /* 0x000fe40007810000 */
[----:B------:R-:W-:Y:S02]  /*4a00*/  ISETP.LT.OR P0, PT, R2, 0x2, P0 ;  /* 0x000000020200780c */ /* 0x000fe40000701670 */
[----:B------:R-:W-:-:S02]  /*4a10*/  FMNMX.FTZ R3, R11, R3, !PT ;  /* 0x000000030b037209 */ /* 0x000fc40007810000 */
[----:B------:R-:W-:Y:S02]  /*4a20*/  FSEL R7, R15, -INF , !P0 ;  /* 0xff8000000f077808 */ /* 0x000fe40004000000 */
[----:B------:R-:W-:Y:S02]  /*4a30*/  ISETP.GT.AND P0, PT, R0, 0x8, P6 ;  /* 0x000000080000780c */ /* 0x000fe40003704270 */
[----:B------:R-:W-:Y:S02]  /*4a40*/  FMNMX.FTZ R3, R12, R3, !PT ;  /* 0x000000030c037209 */ /* 0x000fe40007810000 */
[----:B------:R-:W-:Y:S02]  /*4a50*/  ISETP.LT.OR P0, PT, R2, 0x9, P0 ;  /* 0x000000090200780c */ /* 0x000fe40000701670 */
[----:B------:R-:W-:Y:S02]  /*4a60*/  FMNMX.FTZ R3, R42, R3, !PT ;  /* 0x000000032a037209 */ /* 0x000fe40007810000 */
[----:B------:R-:W-:-:S02]  /*4a70*/  FSEL R9, R38, -INF , !P0 ;  /* 0xff80000026097808 */ /* 0x000fc40004000000 */
[----:B------:R-:W-:Y:S02]  /*4a80*/  ISETP.GT.AND P0, PT, R0, 0x9, P6 ;  /* 0x000000090000780c */ /* 0x000fe40003704270 */
[----:B------:R-:W-:Y:S02]  /*4a90*/  FMNMX.FTZ R3, R43, R3, !PT ;  /* 0x000000032b037209 */ /* 0x000fe40007810000 */
[----:B------:R-:W-:Y:S02]  /*4aa0*/  ISETP.LT.OR P0, PT, R2, 0xa, P0 ;  /* 0x0000000a0200780c */ /* 0x000fe40000701670 */
[----:B------:R-:W-:Y:S02]  /*4ab0*/  FMNMX.FTZ R3, R44, R3, !PT ;  /* 0x000000032c037209 */ /* 0x000fe40007810000 */
[----:B------:R-:W-:Y:S02]  /*4ac0*/  FSEL R13, R39, -INF , !P0 ;  /* 0xff800000270d7808 */ /* 0x000fe40004000000 */
[----:B------:R-:W-:Y:S01]  /*4ad0*/  ISETP.GT.AND P0, PT, R0, 0x10, P6 ;  /* 0x000000100000780c */ /* 0x000fe20003704270 */
[----:B------:R-:W-:Y:S01]  /*4ae0*/  LDSM.16.MT88.4 R36, [R185+0x2000] ;  /* 0x00200000b924783b */ /* 0x000fe20000004200 */
[----:B------:R-:W-:-:S02]  /*4af0*/  FMNMX.FTZ R3, R45, R3, !PT ;  /* 0x000000032d037209 */ /* 0x000fc40007810000 */
[----:B------:R-:W-:Y:S02]  /*4b00*/  ISETP.LT.OR P0, PT, R2, 0x11, P0 ;  /* 0x000000110200780c */ /* 0x000fe40000701670 */
[----:B------:R-:W-:Y:S02]  /*4b10*/  FMNMX.FTZ R3, R126, R3, !PT ;  /* 0x000000037e037209 */ /* 0x000fe40007810000 */
[----:B------:R-:W-:Y:S02]  /*4b20*/  FSEL R40, R34, -INF , !P0 ;  /* 0xff80000022287808 */ /* 0x000fe40004000000 */
[----:B------:R-:W-:Y:S02]  /*4b30*/  ISETP.GT.AND P0, PT, R0, 0x11, P6 ;  /* 0x000000110000780c */ /* 0x000fe40003704270 */
[----:B------:R-:W-:Y:S02]  /*4b40*/  FMNMX.FTZ R3, R128, R3, !PT ;  /* 0x0000000380037209 */ /* 0x000fe40007810000 */
[----:B------:R-:W-:-:S02]  /*4b50*/  ISETP.LT.OR P0, PT, R2, 0x12, P0 ;  /* 0x000000120200780c */ /* 0x000fc40000701670 */
[----:B------:R-:W-:Y:S02]  /*4b60*/  FMNMX.FTZ R3, R129, R3, !PT ;  /* 0x0000000381037209 */ /* 0x000fe40007810000 */
[----:B------:R-:W-:Y:S02]  /*4b70*/  FSEL R41, R35, -INF , !P0 ;  /* 0xff80000023297808 */ /* 0x000fe40004000000 */
[----:B------:R-:W-:Y:S01]  /*4b80*/  ISETP.GT.AND P0, PT, R0, 0x18, P6 ;  /* 0x000000180000780c */ /* 0x000fe20003704270 */
[----:B------:R-:W-:Y:S01]  /*4b90*/  LDSM.16.MT88.4 R32, [R181] ;  /* 0x00000000b520783b */ /* 0x000fe20000004200 */
        /* <DEDUP_REMOVED lines=11> */
[----:B------:R-:W-:-:S03]  /*4c50*/  ISETP.LT.OR P0, PT, R2, 0x21, P0 ;  /* 0x000000210200780c */ /* 0x000fc60000701670 */
[----:B------:R-:W1:Y:S01]  /*4c60*/  SHFL.BFLY PT, R5, R3, 0x2, 0x1f ;  /* 0x0c401f0003057f89 */ /* 0x000e6200000e0000 */
[----:B------:R-:W-:Y:S02]  /*4c70*/  FSEL R54, R26, -INF , !P0 ;  /* 0xff8000001a367808 */ /* 0x000fe40004000000 */
[----:B------:R-:W-:-:S04]  /*4c80*/  ISETP.GT.AND P0, PT, R0, 0x21, P6 ;  /* 0x000000210000780c */ /* 0x000fc80003704270 */
[----:B------:R-:W-:-:S04]  /*4c90*/  ISETP.LT.OR P0, PT, R2, 0x22, P0 ;  /* 0x000000220200780c */ /* 0x000fc80000701670 */
[----:B------:R-:W-:Y:S02]  /*4ca0*/  FSEL R127, R27, -INF , !P0 ;  /* 0xff8000001b7f7808 */ /* 0x000fe40004000000 */
[----:B------:R-:W-:Y:S01]  /*4cb0*/  ISETP.GT.AND P0, PT, R0, RZ, P6 ;  /* 0x000000ff0000720c */ /* 0x000fe20003704270 */
[----:B------:R-:W-:Y:S03]  /*4cc0*/  LDSM.16.MT88.4 R24, [R185] ;  /* 0x00000000b918783b */ /* 0x000fe60000004200 */
[----:B------:R-:W-:-:S04]  /*4cd0*/  ISETP.LT.OR P0, PT, R2, 0x1, P0 ;  /* 0x000000010200780c */ /* 0x000fc80000701670 */
[----:B------:R-:W-:Y:S02]  /*4ce0*/  FSEL R6, R14, -INF , !P0 ;  /* 0xff8000000e067808 */ /* 0x000fe40004000000 */
[----:B------:R-:W-:Y:S02]  /*4cf0*/  ISETP.GT.AND P0, PT, R0, 0x28, P6 ;  /* 0x000000280000780c */ /* 0x000fe40003704270 */
[----:B------:R-:W-:Y:S02]  /*4d00*/  FMNMX.FTZ R4, R6, R7, !PT ;  /* 0x0000000706047209 */ /* 0x000fe40007810000 */
[----:B------:R-:W-:Y:S02]  /*4d10*/  ISETP.LT.OR P0, PT, R2, 0x29, P0 ;  /* 0x000000290200780c */ /* 0x000fe40000701670 */
[----:B------:R-:W-:Y:S02]  /*4d20*/  FMNMX.FTZ R4, R9, R4, !PT ;  /* 0x0000000409047209 */ /* 0x000fe40007810000 */
[----:B------:R-:W-:-:S02]  /*4d30*/  FSEL R125, R22, -INF , !P0 ;  /* 0xff800000167d7808 */ /* 0x000fc40004000000 */
[----:B------:R-:W-:Y:S02]  /*4d40*/  FMNMX.FTZ R4, R13, R4, !PT ;  /* 0x000000040d047209 */ /* 0x000fe40007810000 */
[----:B------:R-:W-:Y:S02]  /*4d50*/  ISETP.GT.AND P0, PT, R0, 0x29, P6 ;  /* 0x000000290000780c */ /* 0x000fe40003704270 */
[----:B------:R-:W-:Y:S02]  /*4d60*/  FMNMX.FTZ R4, R40, R4, !PT ;  /* 0x0000000428047209 */ /* 0x000fe40007810000 */
[----:B------:R-:W-:Y:S02]  /*4d70*/  ISETP.LT.OR P0, PT, R2, 0x2a, P0 ;  /* 0x0000002a0200780c */ /* 0x000fe40000701670 */
[----:B------:R-:W-:Y:S02]  /*4d80*/  FMNMX.FTZ R4, R41, R4, !PT ;  /* 0x0000000429047209 */ /* 0x000fe40007810000 */
[----:B------:R-:W-:-:S02]  /*4d90*/  FSEL R55, R23, -INF , !P0 ;  /* 0xff80000017377808 */ /* 0x000fc40004000000 */
[----:B------:R-:W-:Y:S01]  /*4da0*/  FMNMX.FTZ R4, R52, R4, !PT ;  /* 0x0000000434047209 */ /* 0x000fe20007810000 */
[----:B------:R-:W-:Y:S01]  /*4db0*/  LDSM.16.MT88.4 R20, [R184] ;  /* 0x00000000b814783b */ /* 0x000fe20000004200 */
        /* <DEDUP_REMOVED lines=11> */
[----:B------:R-:W-:Y:S01]  /*4e70*/  LDSM.16.MT88.4 R28, [R182] ;  /* 0x00000000b61c783b */ /* 0x000fe20000004200 */
[----:B------:R-:W-:-:S02]  /*4e80*/  FMNMX.FTZ R4, R55, R4, !PT ;  /* 0x0000000437047209 */ /* 0x000fc40007810000 */
[----:B------:R-:W-:Y:S02]  /*4e90*/  ISETP.GT.AND P6, PT, R0, 0x39, P6 ;  /* 0x000000390000780c */ /* 0x000fe400037c4270 */
[----:B------:R-:W-:Y:S02]  /*4ea0*/  ISETP.LT.OR P0, PT, R2, 0x39, P0 ;  /* 0x000000390200780c */ /* 0x000fe40000701670 */
[----:B------:R-:W-:Y:S02]  /*4eb0*/  FMNMX.FTZ R0, R204, R4, !PT ;  /* 0x00000004cc007209 */ /* 0x000fe40007810000 */
[----:B------:R-:W-:Y:S02]  /*4ec0*/  ISETP.LT.OR P6, PT, R2, 0x3a, P6 ;  /* 0x0000003a0200780c */ /* 0x000fe400037c1670 */
[----:B------:R-:W-:Y:S02]  /*4ed0*/  FSEL R213, R18, -INF , !P0 ;  /* 0xff80000012d57808 */ /* 0x000fe40004000000 */
[----:B------:R-:W-:-:S02]  /*4ee0*/  FMNMX.FTZ R2, R214, R0, !PT ;  /* 0x00000000d6027209 */ /* 0x000fc40007810000 */
[----:B------:R-:W-:Y:S02]  /*4ef0*/  FSEL R215, R19, -INF , !P6 ;  /* 0xff80000013d77808 */ /* 0x000fe40007000000 */
        /* <DEDUP_REMOVED lines=12> */
[----:B------:R2:W3:Y:S01]  /*4fc0*/  MUFU.EX2 R16, R0 ;  /* 0x0000000000107308 */ /* 0x0004e20000000800 */
[----:B-1----:R-:W-:Y:S01]  /*4fd0*/  FMNMX.FTZ R8, R3, R4, !PT ;  /* 0x0000000403087209 */ /* 0x002fe20007810000 */
[--C-:B------:R-:W-:Y:S02]  /*4fe0*/  FFMA.FTZ R3, R12, c[0x0][0x2d0], -R2.reuse ;  /* 0x0000b4000c037a23 */ /* 0x100fe40000010802 */
[----:B--2---:R-:W-:Y:S01]  /*4ff0*/  FFMA.FTZ R0, R10, c[0x0][0x2d0], -R2 ;  /* 0x0000b4000a007a23 */ /* 0x004fe20000010802 */
[----:B------:R-:W-:-:S03]  /*5000*/  FSETP.NEU.FTZ.AND P0, PT, R8, -INF , PT ;  /* 0xff8000000800780b */ /* 0x000fc60003f1d000 */
[----:B------:R-:W-:Y:S01]  /*5010*/  MUFU.EX2 R252, R3 ;  /* 0x0000000300fc7308 */ /* 0x000fe20000000800 */
[----:B---3--:R-:W-:Y:S02]  /*5020*/  IMAD.MOV.U32 R10, RZ, RZ, R16 ;  /* 0x000000ffff0a7224 */ /* 0x008fe400078e0010 */
[----:B------:R-:W-:Y:S05]  /*5030*/  LDSM.16.MT88.4 R16, [R181+0x2000] ;  /* 0x00200000b510783b */ /* 0x000fea0000004200 */
[----:B------:R1:W2:Y:S02]  /*5040*/  MUFU.EX2 R251, R0 ;  /* 0x0000000000fb7308 */ /* 0x0002a40000000800 */
[----:B-1----:R-:W-:Y:S01]  /*5050*/  FFMA.FTZ R0, R11, c[0x0][0x2d0], -R2 ;  /* 0x0000b4000b007a23 */ /* 0x002fe20000010802 */
[----:B--2---:R-:W-:-:S05]  /*5060*/  F2FP.BF16.PACK_AB R4, R251, R10 ;  /* 0x0000000afb04723e */ /* 0x004fca00000010ff */
[----:B------:R1:W2:Y:S02]  /*5070*/  MUFU.EX2 R11, R0 ;  /* 0x00000000000b7308 */ /* 0x0002a40000000800 */
[----:B-1----:R-:W-:-:S05]  /*5080*/  FMUL.FTZ R0, R8, c[0x0][0x2d0] ;  /* 0x0000b40008007a20 */ /* 0x002fca0000410000 */
[----:B------:R-:W-:-:S05]  /*5090*/  FSEL R0, R0, RZ, P0 ;  /* 0x000000ff00007208 */ /* 0x000fca0000000000 */
[----:B------:R-:W-:Y:S01]  /*50a0*/  FFMA.FTZ R3, R6, c[0x0][0x2d0], -R0 ;  /* 0x0000b40006037a23 */ /* 0x000fe20000010800 */
[----:B--2---:R-:W-:-:S03]  /*50b0*/  F2FP.BF16.PACK_AB R6, R252, R11 ;  /* 0x0000000bfc06723e */ /* 0x004fc600000010ff */
[----:B------:R1:W-:Y:S02]  /*50c0*/  MUFU.EX2 R233, R3 ;  /* 0x0000000300e97308 */ /* 0x0003e40000000800 */
[----:B-1----:R-:W-:-:S06]  /*50d0*/  FFMA.FTZ R3, R7, c[0x0][0x2d0], -R0 ;  /* 0x0000b40007037a23 */ /* 0x002fcc0000010800 */
[----:B------:R1:W2:Y:S02]  /*50e0*/  MUFU.EX2 R227, R3 ;  /* 0x0000000300e37308 */ /* 0x0002a40000000800 */
[----:B-1----:R-:W-:Y:S01]  /*50f0*/  FFMA.FTZ R3, R9, c[0x0][0x2d0], -R0 ;  /* 0x0000b40009037a23 */ /* 0x002fe20000010800 */
[----:B--2---:R-:W-:-:S05]  /*5100*/  F2FP.BF16.PACK_AB R5, R227, R233 ;  /* 0x000000e9e305723e */ /* 0x004fca00000010ff */
[----:B------:R1:W-:Y:S02]  /*5110*/  MUFU.EX2 R238, R3 ;  /* 0x0000000300ee7308 */ /* 0x0003e40000000800 */
[----:B-1----:R-:W-:Y:S02]  /*5120*/  FFMA.FTZ R3, R13, c[0x0][0x2d0], -R0 ;  /* 0x0000b4000d037a23 */ /* 0x002fe40000010800 */
[----:B------:R-:W1:Y:S04]  /*5130*/  LDSM.16.MT88.4 R12, [R182+0x2000] ;  /* 0x00200000b60c783b */ /* 0x000e680000004200 */
[----:B------:R-:W2:Y:S02]  /*5140*/  MUFU.EX2 R234, R3 ;  /* 0x0000000300ea7308 */ /* 0x000ea40000000800 */
[----:B--2---:R-:W-:Y:S01]  /*5150*/  F2FP.BF16.PACK_AB R7, R234, R238 ;  /* 0x000000eeea07723e */ /* 0x004fe200000010ff */
[----:B------:R-:W-:-:S05]  /*5160*/  FFMA.FTZ R3, R42, c[0x0][0x2d0], -R2 ;  /* 0x0000b4002a037a23 */ /* 0x000fca0000010802 */
[----:B------:R2:W-:Y:S01]  /*5170*/  MUFU.EX2 R250, R3 ;  /* 0x0000000300fa7308 */ /* 0x0005e20000000800 */
[C---:B------:R-:W-:Y:S08]  /*5180*/  HMMA.16816.F32.BF16 R88, R4.reuse, R32, RZ ;  /* 0x000000200458723c */ /* 0x040ff000000418ff */
[----:B------:R-:W-:Y:S01]  /*5190*/  HMMA.16816.F32.BF16 R76, R4, R34, RZ ;  /* 0x00000022044c723c */ /* 0x000fe200000418ff */
[----:B------:R-:W3:Y:S01]  /*51a0*/  LDSM.16.MT88.4 R32, [R184+0x2000] ;  /* 0x00200000b820783b */ /* 0x000ee20000004200 */
[----:B--2---:R-:W-:-:S06]  /*51b0*/  FFMA.FTZ R3, R43, c[0x0][0x2d0], -R2 ;  /* 0x0000b4002b037a23 */ /* 0x004fcc0000010802 */
[C---:B------:R-:W-:Y:S01]  /*51c0*/  HMMA.16816.F32.BF16 R104, R4.reuse, R24, RZ ;  /* 0x000000180468723c */ /* 0x040fe200000418ff */
[----:B------:R2:W4:Y:S07]  /*51d0*/  MUFU.EX2 R248, R3 ;  /* 0x0000000300f87308 */ /* 0x00052e0000000800 */
[C---:B------:R-:W-:Y:S01]  /*51e0*/  HMMA.16816.F32.BF16 R112, R4.reuse, R26, RZ ;  /* 0x0000001a0470723c */ /* 0x040fe200000418ff */
[----:B------:R-:W5:Y:S07]  /*51f0*/  LDSM.16.MT88.4 R24, [R181+0x4000] ;  /* 0x00400000b518783b */ /* 0x000f6e0000004200 */
[----:B------:R-:W-:Y:S01]  /*5200*/  HMMA.16816.F32.BF16 R100, R4, R20, RZ ;  /* 0x000000140464723c */ /* 0x000fe200000418ff */
[----:B--2---:R-:W-:-:S04]  /*5210*/  FFMA.FTZ R3, R44, c[0x0][0x2d0], -R2 ;  /* 0x0000b4002c037a23 */ /* 0x004fc80000010802 */
[----:B------:R2:W-:Y:S03]  /*5220*/  MUFU.EX2 R249, R3 ;  /* 0x0000000300f97308 */ /* 0x0005e60000000800 */
[C---:B------:R-:W-:Y:S01]  /*5230*/  HMMA.16816.F32.BF16 R96, R4.reuse, R22, RZ ;  /* 0x000000160460723c */ /* 0x040fe200000418ff */
[----:B------:R-:W3:Y:S07]  /*5240*/  LDSM.16.MT88.4 R20, [R182+0x4000] ;  /* 0x00400000b614783b */ /* 0x000eee0000004200 */
[----:B-1----:R-:W-:Y:S01]  /*5250*/  HMMA.16816.F32.BF16 R80, R4, R12, RZ ;  /* 0x0000000c0450723c */ /* 0x002fe200000418ff */
[----:B--2---:R-:W-:-:S07]  /*5260*/  FFMA.FTZ R3, R45, c[0x0][0x2d0], -R2 ;  /* 0x0000b4002d037a23 */ /* 0x004fce0000010802 */
[C---:B------:R-:W-:Y:S01]  /*5270*/  HMMA.16816.F32.BF16 R72, R4.reuse, R14, RZ ;  /* 0x0000000e0448723c */ /* 0x040fe200000418ff */
[----:B------:R-:W1:Y:S01]  /*5280*/  LDSM.16.MT88.4 R12, [R184+0x4000] ;  /* 0x00400000b80c783b */ /* 0x000e620000004200 */
[----:B------:R2:W1:Y:S06]  /*5290*/  MUFU.EX2 R247, R3 ;  /* 0x0000000300f77308 */ /* 0x00046c0000000800 */
[C---:B------:R-:W-:Y:S08]  /*52a0*/  HMMA.16816.F32.BF16 R84, R4.reuse, R16, RZ ;  /* 0x000000100454723c */ /* 0x040ff000000418ff */
[----:B------:R-:W-:Y:S01]  /*52b0*/  HMMA.16816.F32.BF16 R92, R4, R18, RZ ;  /* 0x00000012045c723c */ /* 0x000fe200000418ff */
[----:B------:R-:W1:Y:S01]  /*52c0*/  LDSM.16.MT88.4 R16, [R185+0x4000] ;  /* 0x00400000b910783b */ /* 0x000e620000004200 */
[----:B--2---:R-:W-:-:S04]  /*52d0*/  FFMA.FTZ R3, R40, c[0x0][0x2d0], -R0 ;  /* 0x0000b40028037a23 */ /* 0x004fc80000010800 */
[----:B------:R2:W-:Y:S02]  /*52e0*/  MUFU.EX2 R223, R3 ;  /* 0x0000000300df7308 */ /* 0x0005e40000000800 */
[C---:B------:R-:W-:Y:S08]  /*52f0*/  HMMA.16816.F32.BF16 R108, R4.reuse, R28, RZ ;  /* 0x0000001c046c723c */ /* 0x040ff000000418ff */
[----:B------:R-:W-:Y:S01]  /*5300*/  HMMA.16816.F32.BF16 R116, R4, R30, RZ ;  /* 0x0000001e0474723c */ /* 0x000fe200000418ff */
[----:B------:R-:W1:Y:S01]  /*5310*/  LDSM.16.MT88.4 R28, [R181+0x800] ;  /* 0x00080000b51c783b */ /* 0x000e620000004200 */
[----:B--2---:R-:W-:-:S06]  /*5320*/  FFMA.FTZ R3, R41, c[0x0][0x2d0], -R0 ;  /* 0x0000b40029037a23 */ /* 0x004fcc0000010800 */
[C---:B------:R-:W-:Y:S01]  /*5330*/  HMMA.16816.F32.BF16 R68, R4.reuse, R36, RZ ;  /* 0x000000240444723c */ /* 0x040fe200000418ff */
[----:B------:R2:W1:Y:S07]  /*5340*/  MUFU.EX2 R221, R3 ;  /* 0x0000000300dd7308 */ /* 0x00046e0000000800 */
[C---:B------:R-:W-:Y:S01]  /*5350*/  HMMA.16816.F32.BF16 R64, R4.reuse, R38, RZ ;  /* 0x000000260440723c */ /* 0x040fe200000418ff */
[----:B------:R-:W-:Y:S07]  /*5360*/  LDSM.16.MT88.4 R36, [R185+0x800] ;  /* 0x00080000b924783b */ /* 0x000fee0000004200 */
[----:B---3--:R-:W-:Y:S01]  /*5370*/  HMMA.16816.F32.BF16 R56, R4, R32, RZ ;  /* 0x000000200438723c */ /* 0x008fe200000418ff */
[----:B--2---:R-:W-:-:S04]  /*5380*/  FFMA.FTZ R3, R52, c[0x0][0x2d0], -R0 ;  /* 0x0000b40034037a23 */ /* 0x004fc80000010800 */
[----:B------:R2:W-:Y:S03]  /*5390*/  MUFU.EX2 R222, R3 ;  /* 0x0000000300de7308 */ /* 0x0005e60000000800 */
[C---:B------:R-:W-:Y:S01]  /*53a0*/  HMMA.16816.F32.BF16 R60, R4.reuse, R34, RZ ;  /* 0x00000022043c723c */ /* 0x040fe200000418ff */
[----:B------:R-:W3:Y:S07]  /*53b0*/  LDSM.16.MT88.4 R32, [R182+0x800] ;  /* 0x00080000b620783b */ /* 0x000eee0000004200 */
[----:B-----5:R-:W-:Y:S01]  /*53c0*/  HMMA.16816.F32.BF16 R48, R4, R24, RZ ;  /* 0x000000180430723c */ /* 0x020fe200000418ff */
[----:B--2---:R-:W-:-:S07]  /*53d0*/  FFMA.FTZ R3, R53, c[0x0][0x2d0], -R0 ;  /* 0x0000b40035037a23 */ /* 0x004fce0000010800 */
[C---:B------:R-:W-:Y:S01]  /*53e0*/  HMMA.16816.F32.BF16 R44, R4.reuse, R26, RZ ;  /* 0x0000001a042c723c */ /* 0x040fe200000418ff */
[----:B------:R-:W2:Y:S01]  /*53f0*/  LDSM.16.MT88.4 R24, [R184+0x800] ;  /* 0x00080000b818783b */ /* 0x000ea20000004200 */
[----:B------:R5:W1:Y:S06]  /*5400*/  MUFU.EX2 R220, R3 ;  /* 0x0000000300dc7308 */ /* 0x000a6c0000000800 */
[C---:B------:R-:W-:Y:S08]  /*5410*/  HMMA.16816.F32.BF16 R40, R4.reuse, R20, RZ ;  /* 0x000000140428723c */ /* 0x040ff000000418ff */
[----:B------:R-:W-:Y:S01]  /*5420*/  HMMA.16816.F32.BF16 R120, R4, R22, RZ ;  /* 0x000000160478723c */ /* 0x000fe200000418ff */
[----:B------:R-:W2:Y:S01]  /*5430*/  LDSM.16.MT88.4 R20, [R181+0x2800] ;  /* 0x00280000b514783b */ /* 0x000ea20000004200 */
[----:B-----5:R-:W-:-:S04]  /*5440*/  FFMA.FTZ R3, R126, c[0x0][0x2d0], -R2 ;  /* 0x0000b4007e037a23 */ /* 0x020fc80000010802 */
[----:B------:R5:W-:Y:S02]  /*5450*/  MUFU.EX2 R246, R3 ;  /* 0x0000000300f67308 */ /* 0x000be40000000800 */
[C---:B-1----:R-:W-:Y:S08]  /*5460*/  HMMA.16816.F32.BF16 R144, R4.reuse, R12, RZ ;  /* 0x0000000c0490723c */ /* 0x042ff000000418ff */
[----:B------:R-:W-:Y:S01]  /*5470*/  HMMA.16816.F32.BF16 R140, R4, R14, RZ ;  /* 0x0000000e048c723c */ /* 0x000fe200000418ff */
[----:B------:R-:W1:Y:S01]  /*5480*/  LDSM.16.MT88.4 R12, [R185+0x2800] ;  /* 0x00280000b90c783b */ /* 0x000e620000004200 */
[----:B-----5:R-:W-:-:S06]  /*5490*/  FFMA.FTZ R3, R128, c[0x0][0x2d0], -R2 ;  /* 0x0000b40080037a23 */ /* 0x020fcc0000010802 */
[C---:B------:R-:W-:Y:S01]  /*54a0*/  HMMA.16816.F32.BF16 R132, R4.reuse, R16, RZ ;  /* 0x000000100484723c */ /* 0x040fe200000418ff */
[----:B------:R5:W1:Y:S07]  /*54b0*/  MUFU.EX2 R245, R3 ;  /* 0x0000000300f57308 */ /* 0x000a6e0000000800 */
[----:B------:R-:W-:Y:S01]  /*54c0*/  HMMA.16816.F32.BF16 R136, R4, R18, RZ ;  /* 0x000000120488723c */ /* 0x000fe200000418ff */
[----:B------:R-:W1:Y:S06]  /*54d0*/  LDSM.16.MT88.4 R16, [R182+0x2800] ;  /* 0x00280000b610783b */ /* 0x000e6c0000004200 */
[----:B----4-:R-:W-:-:S02]  /*54e0*/  F2FP.BF16.PACK_AB R4, R248, R250 ;  /* 0x000000faf804723e */ /* 0x010fc400000010ff */
[----:B------:R-:W-:Y:S01]  /*54f0*/  F2FP.BF16.PACK_AB R6, R247, R249 ;  /* 0x000000f9f706723e */ /* 0x000fe200000010ff */
[--C-:B-----5:R-:W-:Y:S01]  /*5500*/  FFMA.FTZ R3, R129, c[0x0][0x2d0], -R2.reuse ;  /* 0x0000b40081037a23 */ /* 0x120fe20000010802 */
[----:B------:R-:W-:Y:S02]  /*5510*/  F2FP.BF16.PACK_AB R5, R221, R223 ;  /* 0x000000dfdd05723e */ /* 0x000fe400000010ff */
[----:B------:R-:W-:Y:S01]  /*5520*/  F2FP.BF16.PACK_AB R7, R220, R222 ;  /* 0x000000dedc07723e */ /* 0x000fe200000010ff */
[----:B------:R4:W-:Y:S06]  /*5530*/  MUFU.EX2 R244, R3 ;  /* 0x0000000300f47308 */ /* 0x0009ec0000000800 */
[C---:B------:R-:W-:Y:S08]  /*5540*/  HMMA.16816.F32.BF16 R156, R4.reuse, R28, R88 ;  /* 0x0000001c049c723c */ /* 0x040ff00000041858 */
[----:B------:R-:W-:Y:S01]  /*5550*/  HMMA.16816.F32.BF16 R152, R4, R30, R76 ;  /* 0x0000001e0498723c */ /* 0x000fe2000004184c */
[----:B------:R-:W5:Y:S01]  /*5560*/  LDSM.16.MT88.4 R28, [R184+0x2800] ;  /* 0x00280000b81c783b */ /* 0x000f620000004200 */
[----:B----4-:R-:W-:-:S04]  /*5570*/  FFMA.FTZ R3, R130, c[0x0][0x2d0], -R2 ;  /* 0x0000b40082037a23 */ /* 0x010fc80000010802 */
[----:B------:R4:W1:Y:S02]  /*5580*/  MUFU.EX2 R243, R3 ;  /* 0x0000000300f37308 */ /* 0x0008640000000800 */
[C---:B---3--:R-:W-:Y:S08]  /*5590*/  HMMA.16816.F32.BF16 R164, R4.reuse, R32, R108 ;  /* 0x0000002004a4723c */ /* 0x048ff0000004186c */
[----:B------:R-:W-:Y:S01]  /*55a0*/  HMMA.16816.F32.BF16 R168, R4, R34, R116 ;  /* 0x0000002204a8723c */ /* 0x000fe20000041874 */
[----:B------:R-:W3:Y:S01]  /*55b0*/  LDSM.16.MT88.4 R32, [R181+0x4800] ;  /* 0x00480000b520783b */ /* 0x000ee20000004200 */
[----:B----4-:R-:W-:-:S06]  /*55c0*/  FFMA.FTZ R3, R54, c[0x0][0x2d0], -R0 ;  /* 0x0000b40036037a23 */ /* 0x010fcc0000010800 */
[C---:B------:R-:W-:Y:S01]  /*55d0*/  HMMA.16816.F32.BF16 R160, R4.reuse, R38, R112 ;  /* 0x0000002604a0723c */ /* 0x040fe20000041870 */
[----:B------:R4:W-:Y:S07]  /*55e0*/  MUFU.EX2 R203, R3 ;  /* 0x0000000300cb7308 */ /* 0x0009ee0000000800 */
[C---:B--2---:R-:W-:Y:S08]  /*55f0*/  HMMA.16816.F32.BF16 R148, R4.reuse, R24, R100 ;  /* 0x000000180494723c */ /* 0x044ff00000041864 */
[----:B------:R-:W-:Y:S01]  /*5600*/  HMMA.16816.F32.BF16 R116, R4, R26, R96 ;  /* 0x0000001a0474723c */ /* 0x000fe20000041860 */
[----:B------:R-:W2:Y:S01]  /*5610*/  LDSM.16.MT88.4 R24, [R182+0x4800] ;  /* 0x00480000b618783b */ /* 0x000ea20000004200 */
[----:B----4-:R-:W-:-:S04]  /*5620*/  FFMA.FTZ R3, R127, c[0x0][0x2d0], -R0 ;  /* 0x0000b4007f037a23 */ /* 0x010fc80000010800 */
[----:B------:R4:W2:Y:S02]  /*5630*/  MUFU.EX2 R127, R3 ;  /* 0x00000003007f7308 */ /* 0x0008a40000000800 */
[C---:B------:R-:W-:Y:S08]  /*5640*/  HMMA.16816.F32.BF16 R112, R4.reuse, R20, R84 ;  /* 0x000000140470723c */ /* 0x040ff00000041854 */
[----:B-1----:R-:W-:Y:S01]  /*5650*/  HMMA.16816.F32.BF16 R88, R4, R12, R68 ;  /* 0x0000000c0458723c */ /* 0x002fe20000041844 */
[----:B----4-:R-:W-:-:S07]  /*5660*/  FFMA.FTZ R3, R125, c[0x0][0x2d0], -R0 ;  /* 0x0000b4007d037a23 */ /* 0x010fce0000010800 */
[C---:B------:R-:W-:Y:S01]  /*5670*/  HMMA.16816.F32.BF16 R84, R4.reuse, R14, R64 ;  /* 0x0000000e0454723c */ /* 0x040fe20000041840 */
[----:B------:R-:W1:Y:S01]  /*5680*/  LDSM.16.MT88.4 R12, [R184+0x4800] ;  /* 0x00480000b80c783b */ /* 0x000e620000004200 */
[----:B------:R4:W-:Y:S06]  /*5690*/  MUFU.EX2 R126, R3 ;  /* 0x00000003007e7308 */ /* 0x0009ec0000000800 */
[C---:B------:R-:W-:Y:S01]  /*56a0*/  HMMA.16816.F32.BF16 R176, R4.reuse, R36, R104 ;  /* 0x0000002404b0723c */ /* 0x040fe20000041868 */
[----:B------:R-:W-:Y:S07]  /*56b0*/  LDSM.16.MT88.4 R36, [R182+0x1000] ;  /* 0x00100000b624783b */ /* 0x000fee0000004200 */
[----:B------:R-:W-:Y:S01]  /*56c0*/  HMMA.16816.F32.BF16 R104, R4, R16, R80 ;  /* 0x000000100468723c */ /* 0x000fe20000041850 */
[----:B----4-:R-:W-:-:S04]  /*56d0*/  FFMA.FTZ R3, R55, c[0x0][0x2d0], -R0 ;  /* 0x0000b40037037a23 */ /* 0x010fc80000010800 */
[----:B------:R4:W1:Y:S03]  /*56e0*/  MUFU.EX2 R125, R3 ;  /* 0x00000003007d7308 */ /* 0x0008660000000800 */
[C---:B------:R-:W-:Y:S01]  /*56f0*/  HMMA.16816.F32.BF16 R96, R4.reuse, R18, R72 ;  /* 0x000000120460723c */ /* 0x040fe20000041848 */
[----:B------:R-:W1:Y:S07]  /*5700*/  LDSM.16.MT88.4 R16, [R185+0x4800] ;  /* 0x00480000b910783b */ /* 0x000e6e0000004200 */
[----:B------:R-:W-:Y:S01]  /*5710*/  HMMA.16816.F32.BF16 R108, R4, R22, R92 ;  /* 0x00000016046c723c */ /* 0x000fe2000004185c */
[----:B------:R-:W1:Y:S01]  /*5720*/  LDSM.16.MT88.4 R20, [R181+0x1000] ;  /* 0x00100000b514783b */ /* 0x000e620000004200 */
[----:B----4-:R-:W-:-:S06]  /*5730*/  FFMA.FTZ R3, R216, c[0x0][0x2d0], -R2 ;  /* 0x0000b400d8037a23 */ /* 0x010fcc0000010802 */
[C---:B-----5:R-:W-:Y:S01]  /*5740*/  HMMA.16816.F32.BF16 R76, R4.reuse, R28, R56 ;  /* 0x0000001c044c723c */ /* 0x060fe20000041838 */
[----:B------:R4:W-:Y:S07]  /*5750*/  MUFU.EX2 R241, R3 ;  /* 0x0000000300f17308 */ /* 0x0009ee0000000800 */
[C---:B---3--:R-:W-:Y:S08]  /*5760*/  HMMA.16816.F32.BF16 R68, R4.reuse, R32, R48 ;  /* 0x000000200444723c */ /* 0x048ff00000041830 */
[----:B------:R-:W-:Y:S01]  /*5770*/  HMMA.16816.F32.BF16 R48, R4, R34, R44 ;  /* 0x000000220430723c */ /* 0x000fe2000004182c */
[----:B------:R-:W3:Y:S01]  /*5780*/  LDSM.16.MT88.4 R32, [R185+0x1000] ;  /* 0x00100000b920783b */ /* 0x000ee20000004200 */
[----:B----4-:R-:W-:-:S04]  /*5790*/  FFMA.FTZ R3, R218, c[0x0][0x2d0], -R2 ;  /* 0x0000b400da037a23 */ /* 0x010fc80000010802 */
[----:B------:R4:W5:Y:S02]  /*57a0*/  MUFU.EX2 R218, R3 ;  /* 0x0000000300da7308 */ /* 0x0009640000000800 */
[C---:B--2---:R-:W-:Y:S08]  /*57b0*/  HMMA.16816.F32.BF16 R56, R4.reuse, R24, R40 ;  /* 0x000000180438723c */ /* 0x044ff00000041828 */
[----:B-1----:R-:W-:Y:S01]  /*57c0*/  HMMA.16816.F32.BF16 R52, R4, R12, R144 ;  /* 0x0000000c0434723c */ /* 0x002fe20000041890 */
[----:B----4-:R-:W-:-:S07]  /*57d0*/  FFMA.FTZ R3, R217, c[0x0][0x2d0], -R2 ;  /* 0x0000b400d9037a23 */ /* 0x010fce0000010802 */
[----:B------:R-:W-:Y:S01]  /*57e0*/  HMMA.16816.F32.BF16 R40, R4, R14, R140 ;  /* 0x0000000e0428723c */ /* 0x000fe2000004188c */
[----:B------:R-:W1:Y:S01]  /*57f0*/  LDSM.16.MT88.4 R12, [R184+0x3000] ;  /* 0x00300000b80c783b */ /* 0x000e620000004200 */
[----:B------:R-:W-:Y:S01]  /*5800*/  FFMA.FTZ R2, R219, c[0x0][0x2d0], -R2 ;  /* 0x0000b400db027a23 */ /* 0x000fe20000010802 */
[----:B------:R-:W-:Y:S01]  /*5810*/  MUFU.EX2 R217, R3 ;  /* 0x0000000300d97308 */ /* 0x000fe20000000800 */
[----:B------:R-:W-:-:S04]  /*5820*/  IMAD.MOV.U32 R219, RZ, RZ, R11 ;  /* 0x000000ffffdb7224 */ /* 0x000fc800078e000b */
[C---:B------:R-:W-:Y:S01]  /*5830*/  HMMA.16816.F32.BF16 R72, R4.reuse, R30, R60 ;  /* 0x0000001e0448723c */ /* 0x040fe2000004183c */
[----:B------:R-:W2:Y:S02]  /*5840*/  LDSM.16.MT88.4 R28, [R184+0x1000] ;  /* 0x00100000b81c783b */ /* 0x000ea40000004200 */
[----:B------:R4:W1:Y:S05]  /*5850*/  MUFU.EX2 R216, R2 ;  /* 0x0000000200d87308 */ /* 0x00086a0000000800 */
[C---:B------:R-:W-:Y:S01]  /*5860*/  HMMA.16816.F32.BF16 R44, R4.reuse, R26, R120 ;  /* 0x0000001a042c723c */ /* 0x040fe20000041878 */
[----:B------:R-:W-:Y:S04]  /*5870*/  LDSM.16.MT88.4 R24, [R181+0x3000] ;  /* 0x00300000b518783b */ /* 0x000fe80000004200 */
[----:B------:R-:W-:Y:S03]  /*5880*/  LDSM.16.MT88.4 R120, [R184+0x1800] ;  /* 0x00180000b878783b */ /* 0x000fe60000004200 */
[----:B------:R-:W-:Y:S01]  /*5890*/  HMMA.16816.F32.BF16 R60, R4, R16, R132 ;  /* 0x00000010043c723c */ /* 0x000fe20000041884 */
[----:B------:R-:W-:Y:S01]  /*58a0*/  LDSM.16.MT88.4 R132, [R181+0x1800] ;  /* 0x00180000b584783b */ /* 0x000fe20000004200 */
[----:B----4-:R-:W-:-:S02]  /*58b0*/  FFMA.FTZ R2, R204, c[0x0][0x2d0], -R0 ;  /* 0x0000b400cc027a23 */ /* 0x010fc40000010800 */
[----:B------:R-:W-:Y:S02]  /*58c0*/  IMAD.MOV.U32 R204, RZ, RZ, R10 ;  /* 0x000000ffffcc7224 */ /* 0x000fe400078e000a */
[----:B------:R4:W-:Y:S02]  /*58d0*/  MUFU.EX2 R3, R2 ;  /* 0x0000000200037308 */ /* 0x0009e40000000800 */
[----:B------:R-:W-:Y:S01]  /*58e0*/  HMMA.16816.F32.BF16 R64, R4, R18, R136 ;  /* 0x000000120440723c */ /* 0x000fe20000041888 */
[----:B------:R-:W-:Y:S06]  /*58f0*/  LDSM.16.MT88.4 R16, [R185+0x3000] ;  /* 0x00300000b910783b */ /* 0x000fec0000004200 */
[----:B------:R-:W-:-:S02]  /*5900*/  F2FP.BF16.PACK_AB R4, R245, R246 ;  /* 0x000000f6f504723e */ /* 0x000fc400000010ff */
[----:B------:R-:W-:Y:S02]  /*5910*/  F2FP.BF16.PACK_AB R6, R243, R244 ;  /* 0x000000f4f306723e */ /* 0x000fe400000010ff */
[----:B------:R-:W-:Y:S02]  /*5920*/  F2FP.BF16.PACK_AB R5, R127, R203 ;  /* 0x000000cb7f05723e */ /* 0x000fe400000010ff */
[----:B------:R-:W-:Y:S01]  /*5930*/  F2FP.BF16.PACK_AB R7, R125, R126 ;  /* 0x0000007e7d07723e */ /* 0x000fe200000010ff */
[----:B----4-:R-:W-:-:S04]  /*5940*/  FFMA.FTZ R2, R214, c[0x0][0x2d0], -R0 ;  /* 0x0000b400d6027a23 */ /* 0x010fc80000010800 */
[----:B------:R4:W1:Y:S02]  /*5950*/  MUFU.EX2 R11, R2 ;  /* 0x00000002000b7308 */ /* 0x0008640000000800 */
[C---:B------:R-:W-:Y:S08]  /*5960*/  HMMA.16816.F32.BF16 R128, R4.reuse, R20, R156 ;  /* 0x000000140480723c */ /* 0x040ff0000004189c */
[----:B------:R-:W-:Y:S01]  /*5970*/  HMMA.16816.F32.BF16 R80, R4, R22, R152 ;  /* 0x000000160450723c */ /* 0x000fe20000041898 */
[----:B------:R-:W2:Y:S01]  /*5980*/  LDSM.16.MT88.4 R20, [R182+0x3000] ;  /* 0x00300000b614783b */ /* 0x000ea20000004200 */
[----:B----4-:R-:W-:-:S06]  /*5990*/  FFMA.FTZ R2, R213, c[0x0][0x2d0], -R0 ;  /* 0x0000b400d5027a23 */ /* 0x010fcc0000010800 */
[C---:B------:R-:W-:Y:S01]  /*59a0*/  HMMA.16816.F32.BF16 R100, R4.reuse, R36, R164 ;  /* 0x000000240464723c */ /* 0x040fe200000418a4 */
[----:B------:R-:W-:Y:S01]  /*59b0*/  FFMA.FTZ R0, R215, c[0x0][0x2d0], -R0 ;  /* 0x0000b400d7007a23 */ /* 0x000fe20000010800 */
[----:B------:R4:W-:Y:S06]  /*59c0*/  MUFU.EX2 R10, R2 ;  /* 0x00000002000a7308 */ /* 0x0009ec0000000800 */
[C---:B------:R-:W-:Y:S01]  /*59d0*/  HMMA.16816.F32.BF16 R92, R4.reuse, R38, R168 ;  /* 0x00000026045c723c */ /* 0x040fe200000418a8 */
[----:B------:R-:W5:Y:S01]  /*59e0*/  LDSM.16.MT88.4 R36, [R181+0x5000] ;  /* 0x00500000b524783b */ /* 0x000f620000004200 */
[----:B------:R1:W1:Y:S06]  /*59f0*/  MUFU.EX2 R9, R0 ;  /* 0x0000000000097308 */ /* 0x00026c0000000800 */
[----:B---3--:R-:W-:Y:S01]  /*5a00*/  HMMA.16816.F32.BF16 R176, R4, R32, R176 ;  /* 0x0000002004b0723c */ /* 0x008fe200000418b0 */
[----:B----4-:R-:W-:-:S04]  /*5a10*/  FADD.FTZ R2, R204, R251 ;  /* 0x000000fbcc027221 */ /* 0x010fc80000010000 */
[----:B------:R-:W-:-:S03]  /*5a20*/  FADD.FTZ R2, R219, R2 ;  /* 0x00000002db027221 */ /* 0x000fc60000010000 */
[----:B------:R-:W-:Y:S01]  /*5a30*/  HMMA.16816.F32.BF16 R168, R4, R34, R160 ;  /* 0x0000002204a8723c */ /* 0x000fe200000418a0 */
[----:B-1----:R-:W-:-:S07]  /*5a40*/  FADD.FTZ R0, R233, R227 ;  /* 0x000000e3e9007221 */ /* 0x002fce0000010000 */
[C---:B------:R-:W-:Y:S01]  /*5a50*/  HMMA.16816.F32.BF16 R32, R4.reuse, R14, R72 ;  /* 0x0000000e0420723c */ /* 0x040fe20000041848 */
[----:B------:R-:W1:Y:S07]  /*5a60*/  LDSM.16.MT88.4 R72, [R181+0x5800] ;  /* 0x00580000b548783b */ /* 0x000e6e0000004200 */
[C---:B--2---:R-:W-:Y:S08]  /*5a70*/  HMMA.16816.F32.BF16 R172, R4.reuse, R28, R148 ;  /* 0x0000001c04ac723c */ /* 0x044ff00000041894 */
[C---:B------:R-:W-:Y:S01]  /*5a80*/  HMMA.16816.F32.BF16 R156, R4.reuse, R20, R104 ;  /* 0x00000014049c723c */ /* 0x040fe20000041868 */
[----:B------:R-:W-:Y:S07]  /*5a90*/  LDSM.16.MT88.4 R104, [R182+0x1800] ;  /* 0x00180000b668783b */ /* 0x000fee0000004200 */
[C---:B------:R-:W-:Y:S07]  /*5aa0*/  HMMA.16816.F32.BF16 R148, R4.reuse, R22, R96 ;  /* 0x000000160494723c */ /* 0x040fee0000041860 */
[----:B-----5:R-:W-:Y:S01]  /*5ab0*/  F2FP.BF16.PACK_AB R96, R218, R241 ;  /* 0x000000f1da60723e */ /* 0x020fe200000010ff */
[----:B------:R-:W-:Y:S01]  /*5ac0*/  HMMA.16816.F32.BF16 R68, R4, R36, R68 ;  /* 0x000000240444723c */ /* 0x000fe20000041844 */
[----:B------:R-:W-:-:S02]  /*5ad0*/  F2FP.BF16.PACK_AB R98, R216, R217 ;  /* 0x000000d9d862723e */ /* 0x000fc400000010ff */
[----:B------:R-:W-:Y:S02]  /*5ae0*/  F2FP.BF16.PACK_AB R97, R11, R3 ;  /* 0x000000030b61723e */ /* 0x000fe400000010ff */
[----:B------:R-:W-:-:S03]  /*5af0*/  F2FP.BF16.PACK_AB R99, R9, R10 ;  /* 0x0000000a0963723e */ /* 0x000fc600000010ff */
[C---:B------:R-:W-:Y:S08]  /*5b00*/  HMMA.16816.F32.BF16 R20, R4.reuse, R38, R48 ;  /* 0x000000260414723c */ /* 0x040ff00000041830 */
[C---:B------:R-:W-:Y:S01]  /*5b10*/  HMMA.16816.F32.BF16 R164, R4.reuse, R30, R116 ;  /* 0x0000001e04a4723c */ /* 0x040fe20000041874 */
[----:B------:R-:W2:Y:S07]  /*5b20*/  LDSM.16.MT88.4 R28, [R182+0x5000] ;  /* 0x00500000b61c783b */ /* 0x000eae0000004200 */
[C---:B------:R-:W-:Y:S08]  /*5b30*/  HMMA.16816.F32.BF16 R144, R4.reuse, R16, R88 ;  /* 0x000000100490723c */ /* 0x040ff00000041858 */
[C---:B------:R-:W-:Y:S01]  /*5b40*/  HMMA.16816.F32.BF16 R140, R4.reuse, R18, R84 ;  /* 0x00000012048c723c */ /* 0x040fe20000041854 */
[----:B------:R-:W3:Y:S07]  /*5b50*/  LDSM.16.MT88.4 R16, [R185+0x5000] ;  /* 0x00500000b910783b */ /* 0x000eee0000004200 */
[----:B------:R-:W-:Y:S01]  /*5b60*/  HMMA.16816.F32.BF16 R136, R4, R12, R76 ;  /* 0x0000000c0488723c */ /* 0x000fe2000004184c */
[----:B------:R-:W4:Y:S01]  /*5b70*/  LDSM.16.MT88.4 R12, [R184+0x5000] ;  /* 0x00500000b80c783b */ /* 0x000f220000004200 */
[----:B------:R-:W-:-:S06]  /*5b80*/  FADD.FTZ R0, R238, R0 ;  /* 0x00000000ee007221 */ /* 0x000fcc0000010000 */
[----:B------:R-:W-:Y:S08]  /*5b90*/  HMMA.16816.F32.BF16 R152, R4, R26, R108 ;  /* 0x0000001a0498723c */ /* 0x000ff0000004186c */
[C---:B-1----:R-:W-:Y:S01]  /*5ba0*/  HMMA.16816.F32.BF16 R68, R96.reuse, R72, R68 ;  /* 0x000000486044723c */ /* 0x042fe20000041844 */
[----:B------:R-:W-:Y:S01]  /*5bb0*/  FADD.FTZ R2, R252, R2 ;  /* 0x00000002fc027221 */ /* 0x000fe20000010000 */
[----:B------:R-:W-:Y:S04]  /*5bc0*/  LDSM.16.MT88.4 R48, [R182+0x3800] ;  /* 0x00380000b630783b */ /* 0x000fe80000004200 */
[----:B------:R-:W-:Y:S02]  /*5bd0*/  LDSM.16.MT88.4 R88, [R185+0x5800] ;  /* 0x00580000b958783b */ /* 0x000fe40000004200 */
[----:B------:R-:W-:Y:S02]  /*5be0*/  HMMA.16816.F32.BF16 R72, R96, R74, R20 ;  /* 0x0000004a6048723c */ /* 0x000fe40000041814 */
[----:B------:R-:W5:Y:S06]  /*5bf0*/  LDL.LU R20, [R1+0x8] ;  /* 0x0000080001147983 */ /* 0x000f6c0000300800 */
[C---:B------:R-:W-:Y:S08]  /*5c00*/  HMMA.16816.F32.BF16 R160, R4.reuse, R24, R112 ;  /* 0x0000001804a0723c */ /* 0x040ff00000041870 */
[C---:B--2---:R-:W-:Y:S08]  /*5c10*/  HMMA.16816.F32.BF16 R76, R4.reuse, R28, R56 ;  /* 0x0000001c044c723c */ /* 0x044ff00000041838 */
[----:B---3--:R-:W-:Y:S01]  /*5c20*/  HMMA.16816.F32.BF16 R84, R4, R16, R60 ;  /* 0x000000100454723c */ /* 0x008fe2000004183c */
[----:B------:R-:W-:Y:S01]  /*5c30*/  FADD.FTZ R0, R234, R0 ;  /* 0x00000000ea007221 */ /* 0x000fe20000010000 */
[----:B------:R-:W-:Y:S01]  /*5c40*/  LDSM.16.MT88.4 R112, [R185+0x1800] ;  /* 0x00180000b970783b */ /* 0x000fe20000004200 */
[----:B------:R-:W-:-:S03]  /*5c50*/  FADD.FTZ R2, R250, R2 ;  /* 0x00000002fa027221 */ /* 0x000fc60000010000 */
[----:B------:R-:W-:Y:S02]  /*5c60*/  LDSM.16.MT88.4 R56, [R185+0x3800] ;  /* 0x00380000b938783b */ /* 0x000fe40000004200 */
[C---:B----4-:R-:W-:Y:S08]  /*5c70*/  HMMA.16816.F32.BF16 R24, R4.reuse, R12, R52 ;  /* 0x0000000c0418723c */ /* 0x050ff00000041834 */
[C---:B------:R-:W-:Y:S08]  /*5c80*/  HMMA.16816.F32.BF16 R28, R4.reuse, R30, R44 ;  /* 0x0000001e041c723c */ /* 0x040ff0000004182c */
[C---:B------:R-:W-:Y:S01]  /*5c90*/  HMMA.16816.F32.BF16 R16, R4.reuse, R18, R64 ;  /* 0x000000120410723c */ /* 0x040fe20000041840 */
[----:B------:R-:W-:Y:S01]  /*5ca0*/  FADD.FTZ R0, R223, R0 ;  /* 0x00000000df007221 */ /* 0x000fe20000010000 */
[----:B------:R-:W-:Y:S06]  /*5cb0*/  LDSM.16.MT88.4 R64, [R184+0x3800] ;  /* 0x00380000b840783b */ /* 0x000fec0000004200 */
[----:B------:R-:W-:Y:S01]  /*5cc0*/  HMMA.16816.F32.BF16 R12, R4, R14, R40 ;  /* 0x0000000e040c723c */ /* 0x000fe20000041828 */
[----:B------:R-:W1:Y:S01]  /*5cd0*/  LDSM.16.MT88.4 R4, [R184+0x5800] ;  /* 0x00580000b804783b */ /* 0x000e620000004200 */
[----:B------:R-:W-:-:S03]  /*5ce0*/  FADD.FTZ R2, R248, R2 ;  /* 0x00000002f8027221 */ /* 0x000fc60000010000 */
[----:B------:R-:W2:Y:S03]  /*5cf0*/  LDSM.16.MT88.4 R40, [R181+0x3800] ;  /* 0x00380000b528783b */ /* 0x000ea60000004200 */
[----:B------:R-:W-:Y:S01]  /*5d00*/  HMMA.16816.F32.BF16 R128, R96, R132, R128 ;  /* 0x000000846080723c */ /* 0x000fe20000041880 */
[----:B------:R-:W-:-:S07]  /*5d10*/  FADD.FTZ R0, R221, R0 ;  /* 0x00000000dd007221 */ /* 0x000fce0000010000 */
[C---:B------:R-:W-:Y:S01]  /*5d20*/  HMMA.16816.F32.BF16 R132, R96.reuse, R134, R80 ;  /* 0x000000866084723c */ /* 0x040fe20000041850 */
[----:B------:R-:W3:Y:S01]  /*5d30*/  LDSM.16.MT88.4 R80, [R182+0x5800] ;  /* 0x00580000b650783b */ /* 0x000ee20000004200 */
        /* <DEDUP_REMOVED lines=14> */
[----:B-1----:R-:W-:Y:S01]  /*5e20*/  HMMA.16816.F32.BF16 R92, R96, R4, R24 ;  /* 0x00000004605c723c */ /* 0x002fe20000041818 */
[----:B------:R-:W-:-:S06]  /*5e30*/  FADD.FTZ R2, R241, R2 ;  /* 0x00000002f1027221 */ /* 0x000fcc0000010000 */
[----:B------:R-:W-:Y:S01]  /*5e40*/  @P2 IMAD.HI.U32 R5, R228, c[0x0][0x2c8], RZ ;  /* 0x0000b200e4052a27 */ /* 0x000fe200078e00ff */
[C---:B------:R-:W-:Y:S03]  /*5e50*/  HMMA.16816.F32.BF16 R108, R96.reuse, R112, R176 ;  /* 0x00000070606c723c */ /* 0x040fe600000418b0 */
[----:B------:R-:W-:Y:S02]  /*5e60*/  FADD.FTZ R4, R3, R0 ;  /* 0x0000000003047221 */ /* 0x000fe40000010000 */
[----:B------:R-:W-:Y:S01]  /*5e70*/  IMAD.MOV.U32 R0, RZ, RZ, R228 ;  /* 0x000000ffff007224 */ /* 0x000fe200078e00e4 */
[----:B------:R-:W-:Y:S01]  /*5e80*/  @P2 SHF.R.U32.HI R0, RZ, c[0x0][0x2cc], R5 ;  /* 0x0000b300ff002a19 */ /* 0x000fe20000011605 */
[----:B------:R-:W-:Y:S01]  /*5e90*/  FADD.FTZ R3, R218, R2 ;  /* 0x00000002da037221 */ /* 0x000fe20000010000 */
[----:B------:R-:W-:Y:S01]  /*5ea0*/  HMMA.16816.F32.BF16 R116, R96, R120, R172 ;  /* 0x000000786074723c */ /* 0x000fe200000418ac */
[----:B------:R-:W-:-:S02]  /*5eb0*/  FADD.FTZ R2, R11, R4 ;  /* 0x000000040b027221 */ /* 0x000fc40000010000 */
[----:B------:R-:W-:Y:S02]  /*5ec0*/  FADD.FTZ R4, R217, R3 ;  /* 0x00000003d9047221 */ /* 0x000fe40000010000 */
[----:B------:R-:W-:-:S03]  /*5ed0*/  FADD.FTZ R3, R10, R2 ;  /* 0x000000020a037221 */ /* 0x000fc60000010000 */
[----:B--2---:R-:W-:Y:S01]  /*5ee0*/  HMMA.16816.F32.BF16 R36, R96, R40, R160 ;  /* 0x000000286024723c */ /* 0x004fe200000418a0 */
[----:B------:R-:W-:Y:S01]  /*5ef0*/  FADD.FTZ R222, R216, R4 ;  /* 0x00000004d8de7221 */ /* 0x000fe20000010000 */
[----:B------:R-:W-:Y:S01]  /*5f00*/  IADD3 R203, R239, -0x2, RZ ;  /* 0xfffffffeefcb7810 */ /* 0x000fe20007ffe0ff */
[----:B------:R-:W-:-:S05]  /*5f10*/  FADD.FTZ R223, R9, R3 ;  /* 0x0000000309df7221 */ /* 0x000fca0000010000 */
        /* <DEDUP_REMOVED lines=13> */
[----:B------:R-:W-:Y:S01]  /*5ff0*/  HMMA.16816.F32.BF16 R96, R96, R6, R12 ;  /* 0x000000066060723c */ /* 0x000fe2000004180c */
[----:B-----5:R-:W-:-:S05]  /*6000*/  IMAD.IADD R2, R20, 0x1, R0 ;  /* 0x0000000114027824 */ /* 0x020fca00078e0200 */
[----:B------:R-:W-:Y:S01]  /*6010*/  IADD3 R0, R2, c[0x0][0x328], RZ ;  /* 0x0000ca0002007a10 */ /* 0x000fe20007ffe0ff */
[----:B------:R-:W-:Y:S05]  /*6020*/  @!P1 BRA `(.L_x_442) ;  /* 0x0000011000009947 */ /* 0x000fea0003800000 */
[C---:B------:R-:W-:Y:S01]  /*6030*/  ISETP.GT.AND P0, PT, R2.reuse, RZ, PT ;  /* 0x000000ff0200720c */ /* 0x040fe20003f04270 */
[----:B------:R-:W-:Y:S01]  /*6040*/  BSSY B0, `(.L_x_443) ;  /* 0x000000d000007945 */ /* 0x000fe20003800000 */
[----:B------:R-:W-:Y:S01]  /*6050*/  IADD3 R3, R2, -0x1, RZ ;  /* 0xffffffff02037810 */ /* 0x000fe20007ffe0ff */
[----:B------:R-:W-:-:S10]  /*6060*/  IMAD.MOV.U32 R4, RZ, RZ, c[0x0][0x32c] ;  /* 0x0000cb00ff047624 */ /* 0x000fd400078e00ff */
[----:B------:R-:W-:Y:S05]  /*6070*/  @P0 BRA `(.L_x_444) ;  /* 0x0000006000000947 */ /* 0x000fea0003800000 */
[----:B------:R-:W-:Y:S01]  /*6080*/  ISETP.NE.AND P0, PT, R4, 0x1, PT ;  /* 0x000000010400780c */ /* 0x000fe20003f05270 */
[----:B------:R-:W-:-:S12]  /*6090*/  IMAD.MOV R2, RZ, RZ, -R2 ;  /* 0x000000ffff027224 */ /* 0x000fd800078e0a02 */
[----:B------:R-:W-:-:S05]  /*60a0*/  @P0 IMAD.HI.U32 R3, R2, c[0x0][0x330], RZ ;  /* 0x0000cc0002030a27 */ /* 0x000fca00078e00ff */
[----:B------:R-:W-:-:S04]  /*60b0*/  @P0 SHF.R.U32.HI R2, RZ, c[0x0][0x334], R3 ;  /* 0x0000cd00ff020a19 */ /* 0x000fc80000011603 */
[----:B------:R-:W-:Y:S01]  /*60c0*/  LOP3.LUT R3, RZ, R2, RZ, 0x33, !PT ;  /* 0x00000002ff037212 */ /* 0x000fe200078e33ff */
[----:B------:R-:W-:Y:S05]  /*60d0*/  BRA `(.L_x_445) ;  /* 0x0000003000007947 */ /* 0x000fea0003800000 */
.L_x_444:
[----:B------:R-:W-:-:S13]  /*60e0*/  ISETP.NE.AND P0, PT, R4, 0x1, PT ;  /* 0x000000010400780c */ /* 0x000fda0003f05270 */
[----:B------:R-:W-:-:S05]  /*60f0*/  @P0 IMAD.HI.U32 R2, R3, c[0x0][0x330], RZ ;  /* 0x0000cc0003020a27 */ /* 0x000fca00078e00ff */
[----:B------:R-:W-:Y:S02]  /*6100*/  @P0 SHF.R.U32.HI R3, RZ, c[0x0][0x334], R2 ;  /* 0x0000cd00ff030a19 */ /* 0x000fe40000011602 */
.L_x_445:
[----:B------:R-:W-:Y:S05]  /*6110*/  BSYNC B0 ;  /* 0x0000000000007941 */ /* 0x000fea0003800000 */
.L_x_443:
[----:B------:R-:W-:-:S05]  /*6120*/  IMAD R3, R3, R4, c[0x0][0x32c] ;  /* 0x0000cb0003037624 */ /* 0x000fca00078e0204 */
[----:B------:R-:W-:-:S04]  /*6130*/  IMNMX R0, R0, R3, PT ;  /* 0x0000000300007217 */ /* 0x000fc80003800200 */
.L_x_442:
[----:B------:R-:W-:-:S04]  /*6140*/  SHF.R.S32.HI R2, RZ, 0x1f, R0 ;  /* 0x0000001fff027819 */ /* 0x000fc80000011400 */
[----:B------:R-:W-:-:S04]  /*6150*/  LEA.HI R0, R2, R0, RZ, 0x6 ;  /* 0x0000000002007211 */ /* 0x000fc800078f30ff */
[----:B------:R-:W-:-:S04]  /*6160*/  SHF.R.S32.HI R0, RZ, 0x6, R0 ;  /* 0x00000006ff007819 */ /* 0x000fc80000011400 */
[----:B------:R-:W-:-:S04]  /*6170*/  IMNMX R227, R206, R0, !PT ;  /* 0x00000000cee37217 */ /* 0x000fc80007800200 */
[----:B------:R-:W-:-:S13]  /*6180*/  ISETP.GE.AND P0, PT, R203, R227, PT ;  /* 0x000000e3cb00720c */ /* 0x000fda0003f06270 */
[----:B------:R-:W-:Y:S05]  /*6190*/  @!P0 BRA `(.L_x_446) ;  /* 0x0000349000008947 */ /* 0x000fea0003800000 */
[----:B------:R-:W-:Y:S02]  /*61a0*/  MOV R126, R8 ;  /* 0x00000008007e7202 */ /* 0x000fe40000000f00 */
[----:B------:R-:W-:Y:S02]  /*61b0*/  MOV R125, R124 ;  /* 0x0000007c007d7202 */ /* 0x000fe40000000f00 */
[----:B------:R-:W-:-:S04]  /*61c0*/  MOV R204, R203 ;  /* 0x000000cb00cc7202 */ /* 0x000fc80000000f00 */
.L_x_455:
[----:B------:R-:W-:Y:S01]  /*61d0*/  ISETP.GT.AND P6, PT, R206, R204, PT ;  /* 0x000000ccce00720c */ /* 0x000fe20003fc4270 */
[----:B------:R-:W-:Y:S04]  /*61e0*/  DEPBAR.LE SB0, 0x0 ;  /* 0x000080000000791a */ /* 0x000fe80000000000 */
[----:B------:R-:W-:Y:S01]  /*61f0*/  WARPSYNC 0xffffffff ;  /* 0xffffffff00007948 */ /* 0x000fe20003800000 */
[----:B------:R-:W-:Y:S07]  /*6200*/  BAR.SYNC.DEFER_BLOCKING 0x0 ;  /* 0x0000000000007b1d */ /* 0x000fee0000010000 */
[----:B------:R-:W-:Y:S01]  /*6210*/  @!P6 SHF.R.S32.HI R0, RZ, 0x1f, R204 ;  /* 0x0000001fff00e819 */ /* 0x000fe200000114cc */
[----:B------:R-:W-:Y:S04]  /*6220*/  @!P6 IMAD.WIDE.U32 R4, R204, c[0x0][0x208], RZ ;  /* 0x00008200cc04ea25 */ /* 0x000fe800078e00ff */
[----:B------:R-:W-:Y:S02]  /*6230*/  @!P6 IMAD R0, R0, c[0x0][0x208], RZ ;  /* 0x000082000000ea24 */ /* 0x000fe400078e02ff */
[----:B------:R-:W-:Y:S02]  /*6240*/  @!P6 IMAD.MOV.U32 R3, RZ, RZ, c[0x0][0x208] ;  /* 0x00008200ff03e624 */ /* 0x000fe400078e00ff */
[----:B------:R-:W-:Y:S02]  /*6250*/  @!P6 IMAD R0, R204, c[0x0][0x20c], R0 ;  /* 0x00008300cc00ea24 */ /* 0x000fe400078e0200 */
[C---:B------:R-:W-:Y:S02]  /*6260*/  @!P6 IMAD.SHL.U32 R2, R4.reuse, 0x40, RZ ;  /* 0x000000400402e824 */ /* 0x040fe400078e00ff */
[----:B------:R-:W-:Y:S02]  /*6270*/  @!P6 IMAD.IADD R0, R5, 0x1, R0 ;  /* 0x000000010500e824 */ /* 0x000fe400078e0200 */
[----:B------:R-:W-:Y:S01]  /*6280*/  @!P6 IMAD.MOV.U32 R5, RZ, RZ, c[0x0][0x20c] ;  /* 0x00008300ff05e624 */ /* 0x000fe200078e00ff */
[C---:B------:R-:W-:Y:S01]  /*6290*/  @!P6 LEA R12, P0, R3.reuse, R2, 0x5 ;  /* 0x00000002030ce211 */ /* 0x040fe200078028ff */
[----:B------:R-:W-:Y:S01]  /*62a0*/  LDSM.16.M88.4 R32, [R187] ;  /* 0x00000000bb20783b */ /* 0x000fe20000000200 */
[----:B------:R-:W-:Y:S01]  /*62b0*/  @!P6 SHF.L.U64.HI R0, R4, 0x6, R0 ;  /* 0x000000060400e819 */ /* 0x000fe20000010200 */
[----:B------:R-:W-:Y:S02]  /*62c0*/  ULDC UR4, c[0x0][0x324] ;  /* 0x0000c90000047ab9 */ /* 0x000fe40000000800 */
[----:B------:R-:W-:Y:S01]  /*62d0*/  ULOP3.LUT UR4, URZ, UR4, URZ, 0x33, !UPT ;  /* 0x000000043f047292 */ /* 0x000fe2000f8e333f */
[----:B------:R-:W-:Y:S01]  /*62e0*/  @!P6 LEA.HI.X R3, R3, R0, R5, 0x5, P0 ;  /* 0x000000000303e211 */ /* 0x000fe200000f2c05 */
[----:B------:R-:W1:Y:S01]  /*62f0*/  LDSM.16.M88.4 R8, [R180] ;  /* 0x00000000b408783b */ /* 0x000e620000000200 */
[----:B------:R-:W-:Y:S04]  /*6300*/  @!P6 IADD3 R4, P0, R2, R210, RZ ;  /* 0x000000d20204e210 */ /* 0x000fe80007f1e0ff */
[----:B------:R-:W2:Y:S01]  /*6310*/  LDSM.16.M88.4 R16, [R180+0x800] ;  /* 0x00080000b410783b */ /* 0x000ea20000000200 */
[--C-:B------:R-:W-:Y:S01]  /*6320*/  @!P6 IMAD.X R5, R0, 0x1, R212.reuse, P0 ;  /* 0x000000010005e824 */ /* 0x100fe200000e06d4 */
[C---:B------:R-:W-:Y:S03]  /*6330*/  @!P6 LEA R22, P0, R4.reuse, c[0x0][0x1f8], 0x1 ;  /* 0x00007e000416ea11 */ /* 0x040fe600078008ff */
[----:B------:R-:W3:Y:S01]  /*6340*/  LDSM.16.M88.4 R24, [R180+0x1000] ;  /* 0x00100000b418783b */ /* 0x000ee20000000200 */
[----:B------:R-:W-:Y:S02]  /*6350*/  @!P6 LEA.HI.X R23, R4, c[0x0][0x1fc], R5, 0x1, P0 ;  /* 0x00007f000417ea11 */ /* 0x000fe400000f0c05 */
[----:B------:R-:W-:Y:S02]  /*6360*/  @!P6 IADD3 R6, P0, R210, 0x40, RZ ;  /* 0x00000040d206e810 */ /* 0x000fe40007f1e0ff */
[----:B------:R-:W4:Y:S03]  /*6370*/  LDSM.16.M88.4 R136, [R180+0x1800] ;  /* 0x00180000b488783b */ /* 0x000f260000000200 */
[--C-:B------:R-:W-:Y:S01]  /*6380*/  @!P6 IMAD.X R5, RZ, RZ, R212.reuse, P0 ;  /* 0x000000ffff05e224 */ /* 0x100fe200000e06d4 */
[----:B------:R-:W-:Y:S01]  /*6390*/  @!P6 IADD3 R4, P0, R2, R6, RZ ;  /* 0x000000060204e210 */ /* 0x000fe20007f1e0ff */
[----:B------:R-:W-:Y:S04]  /*63a0*/  LDSM.16.M88.4 R140, [R188] ;  /* 0x00000000bc8c783b */ /* 0x000fe80000000200 */
[----:B------:R-:W-:Y:S01]  /*63b0*/  @!P6 IMAD.X R7, R0, 0x1, R5, P0 ;  /* 0x000000010007e824 */ /* 0x000fe200000e0605 */
[C---:B------:R-:W-:Y:S01]  /*63c0*/  @!P6 LEA R162, P0, R4.reuse, c[0x0][0x1f8], 0x1 ;  /* 0x00007e0004a2ea11 */ /* 0x040fe200078008ff */
[----:B------:R-:W5:Y:S03]  /*63d0*/  LDSM.16.M88.4 R144, [R191] ;  /* 0x00000000bf90783b */ /* 0x000f660000000200 */
[----:B------:R-:W-:Y:S02]  /*63e0*/  @!P6 LEA.HI.X R163, R4, c[0x0][0x1fc], R7, 0x1, P0 ;  /* 0x00007f0004a3ea11 */ /* 0x000fe400000f0c07 */
[----:B------:R-:W-:Y:S01]  /*63f0*/  @!P6 IADD3 R4, P0, R210, 0x80, RZ ;  /* 0x00000080d204e810 */ /* 0x000fe20007f1e0ff */
[----:B------:R-:W2:Y:S04]  /*6400*/  LDSM.16.M88.4 R148, [R202] ;  /* 0x00000000ca94783b */ /* 0x000ea80000000200 */
[----:B------:R-:W-:Y:S01]  /*6410*/  @!P6 IMAD.X R13, RZ, RZ, R212, P0 ;  /* 0x000000ffff0de224 */ /* 0x000fe200000e06d4 */
[----:B------:R-:W-:Y:S01]  /*6420*/  @!P6 IADD3 R2, P0, R2, R4, RZ ;  /* 0x000000040202e210 */ /* 0x000fe20007f1e0ff */
[----:B------:R-:W3:Y:S04]  /*6430*/  LDSM.16.M88.4 R152, [R201] ;  /* 0x00000000c998783b */ /* 0x000ee80000000200 */
[----:B------:R-:W-:Y:S01]  /*6440*/  @!P6 IMAD.X R0, R0, 0x1, R13, P0 ;  /* 0x000000010000e824 */ /* 0x000fe200000e060d */
[C---:B------:R-:W-:Y:S01]  /*6450*/  @!P6 LEA R160, P0, R2.reuse, c[0x0][0x1f8], 0x1 ;  /* 0x00007e0002a0ea11 */ /* 0x040fe200078008ff */
[----:B------:R-:W3:Y:S03]  /*6460*/  LDSM.16.M88.4 R156, [R200] ;  /* 0x00000000c89c783b */ /* 0x000ee60000000200 */
[----:B------:R-:W-:Y:S02]  /*6470*/  @!P6 LEA.HI.X R161, R2, c[0x0][0x1fc], R0, 0x1, P0 ;  /* 0x00007f0002a1ea11 */ /* 0x000fe400000f0c00 */
[C---:B------:R-:W-:Y:S01]  /*6480*/  @!P6 IADD3 R2, P0, R12.reuse, R6, RZ ;  /* 0x000000060c02e210 */ /* 0x040fe20007f1e0ff */
[----:B------:R-:W-:Y:S01]  /*6490*/  @!PT LDS RZ, [RZ] ;  /* 0x00000000fffff984 */ /* 0x000fe20000000800 */
[----:B------:R-:W-:Y:S01]  /*64a0*/  @!PT LDS RZ, [RZ] ;  /* 0x00000000fffff984 */ /* 0x000fe20000000800 */
[----:B------:R-:W-:Y:S01]  /*64b0*/  @!PT LDS RZ, [RZ] ;  /* 0x00000000fffff984 */ /* 0x000fe20000000800 */
[----:B------:R3:W-:Y:S04]  /*64c0*/  @!P6 LDGSTS.E.BYPASS.LTC128B.128 [R205+0x100], [R22.64], !P5 ;  /* 0x0010000016cdefae */ /* 0x0007e8000e901d46 */
[C---:B------:R-:W-:Y:S01]  /*64d0*/  @!P6 IMAD.X R21, R3.reuse, 0x1, R5, P0 ;  /* 0x000000010315e824 */ /* 0x040fe200000e0605 */
[C---:B------:R-:W-:Y:S01]  /*64e0*/  @!P6 IADD3 R20, P0, R12.reuse, R4, RZ ;  /* 0x000000040c14e210 */ /* 0x040fe20007f1e0ff */
[----:B------:R3:W-:Y:S01]  /*64f0*/  @!P6 LDGSTS.E.BYPASS.LTC128B.128 [R205+0x2100], [R162.64], !P4 ;  /* 0x02100000a2cdefae */ /* 0x0007e2000e101d46 */
[C---:B-1----:R-:W-:Y:S03]  /*6500*/  HMMA.16816.F32.BF16 R4, R32.reuse, R8, RZ ;  /* 0x000000082004723c */ /* 0x042fe600000418ff */
[C---:B------:R-:W-:Y:S01]  /*6510*/  @!P6 IMAD.X R124, R3.reuse, 0x1, R13, P0 ;  /* 0x00000001037ce824 */ /* 0x040fe200000e060d */
[----:B------:R-:W-:Y:S01]  /*6520*/  @!P6 IADD3 R0, P0, R12, R210, RZ ;  /* 0x000000d20c00e210 */ /* 0x000fe20007f1e0ff */
[----:B------:R1:W-:Y:S03]  /*6530*/  @!P6 LDGSTS.E.BYPASS.LTC128B.128 [R205+0x4100], [R160.64], !P3 ;  /* 0x04100000a0cdefae */ /* 0x0003e6000d901d46 */
[C---:B------:R-:W-:Y:S01]  /*6540*/  HMMA.16816.F32.BF16 R8, R32.reuse, R10, RZ ;  /* 0x0000000a2008723c */ /* 0x040fe200000418ff */
[----:B------:R-:W-:Y:S03]  /*6550*/  @!P6 IMAD.X R3, R3, 0x1, R212, P0 ;  /* 0x000000010303e824 */ /* 0x000fe600000e06d4 */
[C---:B------:R-:W-:Y:S04]  /*6560*/  @!P6 LEA R28, P0, R0.reuse, c[0x0][0x1f8], 0x1 ;  /* 0x00007e00001cea11 */ /* 0x040fe800078008ff */
[C---:B--2---:R-:W-:Y:S01]  /*6570*/  HMMA.16816.F32.BF16 R12, R32.reuse, R16, RZ ;  /* 0x00000010200c723c */ /* 0x044fe200000418ff */
[----:B------:R-:W-:Y:S03]  /*6580*/  @!P6 LEA.HI.X R29, R0, c[0x0][0x1fc], R3, 0x1, P0 ;  /* 0x00007f00001dea11 */ /* 0x000fe600000f0c03 */
[C---:B------:R-:W-:Y:S02]  /*6590*/  @!P6 LEA R30, P0, R2.reuse, c[0x0][0x1f8], 0x1 ;  /* 0x00007e00021eea11 */ /* 0x040fe400078008ff */
[----:B------:R4:W-:Y:S02]  /*65a0*/  @!P6 LDGSTS.E.BYPASS.LTC128B.128 [R205+0x1100], [R28.64], !P5 ;  /* 0x011000001ccdefae */ /* 0x0009e4000e901d46 */
[C---:B------:R-:W-:Y:S01]  /*65b0*/  HMMA.16816.F32.BF16 R16, R32.reuse, R18, RZ ;  /* 0x000000122010723c */ /* 0x040fe200000418ff */
[----:B------:R-:W-:Y:S03]  /*65c0*/  @!P6 LEA.HI.X R31, R2, c[0x0][0x1fc], R21, 0x1, P0 ;  /* 0x00007f00021fea11 */ /* 0x000fe600000f0c15 */
[C---:B------:R-:W-:Y:S02]  /*65d0*/  @!P6 LEA R2, P0, R20.reuse, c[0x0][0x1f8], 0x1 ;  /* 0x00007e001402ea11 */ /* 0x040fe400078008ff */
[----:B------:R4:W-:Y:S02]  /*65e0*/  @!P6 LDGSTS.E.BYPASS.LTC128B.128 [R205+0x3100], [R30.64], !P4 ;  /* 0x031000001ecdefae */ /* 0x0009e4000e101d46 */
[----:B------:R-:W-:Y:S02]  /*65f0*/  @!P6 LEA.HI.X R3, R20, c[0x0][0x1fc], R124, 0x1, P0 ;  /* 0x00007f001403ea11 */ /* 0x000fe400000f0c7c */
[C---:B---3--:R-:W-:Y:S03]  /*6600*/  HMMA.16816.F32.BF16 R20, R32.reuse, R24, RZ ;  /* 0x000000182014723c */ /* 0x048fe600000418ff */
[----:B------:R2:W-:Y:S01]  /*6610*/  @!P6 LDGSTS.E.BYPASS.LTC128B.128 [R205+0x5100], [R2.64], !P3 ;  /* 0x0510000002cdefae */ /* 0x0005e2000d901d46 */
[C---:B------:R-:W-:Y:S04]  /*6620*/  ISETP.GT.AND P6, PT, R204.reuse, R206, PT ;  /* 0x000000cecc00720c */ /* 0x040fe80003fc4270 */
[C---:B------:R-:W-:Y:S01]  /*6630*/  HMMA.16816.F32.BF16 R24, R32.reuse, R26, RZ ;  /* 0x0000001a2018723c */ /* 0x040fe200000418ff */
[----:B-1----:R-:W-:Y:S05]  /*6640*/  LDSM.16.M88.4 R160, [R190] ;  /* 0x00000000bea0783b */ /* 0x002fea0000000200 */
[----:B------:R-:W0:Y:S03]  /*6650*/  LDGDEPBAR ;  /* 0x00000000000079af */ /* 0x000e260000000000 */
[----:B------:R-:W-:Y:S02]  /*6660*/  @P6 IMAD.MOV.U32 R127, RZ, RZ, c[0x0][0x1e4] ;  /* 0x00007900ff7f6624 */ /* 0x000fe400078e00ff */
[----:B------:R-:W1:Y:S01]  /*6670*/  LDSM.16.M88.4 R164, [R186] ;  /* 0x00000000baa4783b */ /* 0x000e620000000200 */
[----:B------:R-:W-:Y:S01]  /*6680*/  @P6 IMAD.MOV.U32 R124, RZ, RZ, c[0x0][0x1e0] ;  /* 0x00007800ff7c6624 */ /* 0x000fe200078e00ff */
[C---:B----4-:R-:W-:Y:S03]  /*6690*/  HMMA.16816.F32.BF16 R28, R32.reuse, R136, RZ ;  /* 0x00000088201c723c */ /* 0x050fe600000418ff */
[----:B------:R-:W-:Y:S05]  /*66a0*/  LDSM.16.M88.4 R168, [R186+0x1800] ;  /* 0x00180000baa8783b */ /* 0x000fea0000000200 */
[----:B------:R-:W-:Y:S01]  /*66b0*/  LDSM.16.M88.4 R172, [R189] ;  /* 0x00000000bdac783b */ /* 0x000fe20000000200 */
[----:B--2---:R-:W-:Y:S01]  /*66c0*/  @P6 IADD3 R2, R204, -0x1, RZ ;  /* 0xffffffffcc026810 */ /* 0x004fe20007ffe0ff */
[----:B------:R-:W-:Y:S03]  /*66d0*/  HMMA.16816.F32.BF16 R32, R32, R138, RZ ;  /* 0x0000008a2020723c */ /* 0x000fe600000418ff */
[----:B------:R-:W2:Y:S01]  /*66e0*/  LDSM.16.M88.4 R136, [R186+0x800] ;  /* 0x00080000ba88783b */ /* 0x000ea20000000200 */
[----:B------:R-:W-:Y:S04]  /*66f0*/  @P6 SHF.R.S32.HI R0, RZ, 0x1f, R2 ;  /* 0x0000001fff006819 */ /* 0x000fe80000011402 */
[C---:B-----5:R-:W-:Y:S01]  /*6700*/  HMMA.16816.F32.BF16 R4, R140.reuse, R144, R4 ;  /* 0x000000908c04723c */ /* 0x060fe20000041804 */
[----:B------:R-:W-:Y:S04]  /*6710*/  LDSM.16.M88.4 R176, [R183] ;  /* 0x00000000b7b0783b */ /* 0x000fe80000000200 */
[----:B------:R-:W-:Y:S03]  /*6720*/  @P6 IMAD R0, R0, c[0x0][0x1e0], RZ ;  /* 0x0000780000006a24 */ /* 0x000fe600078e02ff */
[C---:B------:R-:W-:Y:S01]  /*6730*/  HMMA.16816.F32.BF16 R8, R140.reuse, R146, R8 ;  /* 0x000000928c08723c */ /* 0x040fe20000041808 */
[----:B------:R-:W3:Y:S03]  /*6740*/  LDSM.16.M88.4 R144, [R186+0x1000] ;  /* 0x00100000ba90783b */ /* 0x000ee60000000200 */
[C---:B------:R-:W-:Y:S02]  /*6750*/  @P6 IMAD R0, R2.reuse, c[0x0][0x1e4], R0 ;  /* 0x0000790002006a24 */ /* 0x040fe400078e0200 */
[----:B------:R-:W-:Y:S02]  /*6760*/  @P6 IMAD.WIDE.U32 R2, R2, c[0x0][0x1e0], RZ ;  /* 0x0000780002026a25 */ /* 0x000fe400078e00ff */
[C---:B------:R-:W-:Y:S04]  /*6770*/  HMMA.16816.F32.BF16 R12, R140.reuse, R148, R12 ;  /* 0x000000948c0c723c */ /* 0x040fe8000004180c */
[----:B------:R-:W-:Y:S02]  /*6780*/  @P6 IMAD.IADD R3, R3, 0x1, R0 ;  /* 0x0000000103036824 */ /* 0x000fe400078e0200 */
[C---:B------:R-:W-:Y:S02]  /*6790*/  @P6 IMAD.SHL.U32 R0, R2.reuse, 0x40, RZ ;  /* 0x0000004002006824 */ /* 0x040fe400078e00ff */
[C---:B------:R-:W-:Y:S01]  /*67a0*/  HMMA.16816.F32.BF16 R16, R140.reuse, R150, R16 ;  /* 0x000000968c10723c */ /* 0x040fe20000041810 */
[----:B------:R-:W-:Y:S03]  /*67b0*/  LDSM.16.M88.4 R148, [R183+0x1000] ;  /* 0x00100000b794783b */ /* 0x000fe60000000200 */
[----:B------:R-:W-:Y:S02]  /*67c0*/  @P6 SHF.L.U64.HI R2, R2, 0x6, R3 ;  /* 0x0000000602026819 */ /* 0x000fe40000010203 */
[C---:B------:R-:W-:Y:S02]  /*67d0*/  @P6 LEA R3, P0, R124.reuse, R0, 0x5 ;  /* 0x000000007c036211 */ /* 0x040fe400078028ff */
[C---:B------:R-:W-:Y:S04]  /*67e0*/  HMMA.16816.F32.BF16 R20, R140.reuse, R152, R20 ;  /* 0x000000988c14723c */ /* 0x040fe80000041814 */
[----:B------:R-:W-:Y:S02]  /*67f0*/  @P6 LEA.HI.X R124, R124, R2, R127, 0x5, P0 ;  /* 0x000000027c7c6211 */ /* 0x000fe400000f2c7f */
[----:B------:R-:W-:Y:S02]  /*6800*/  @P6 IADD3 R127, P0, R0, R208, RZ ;  /* 0x000000d0007f6210 */ /* 0x000fe40007f1e0ff */
[C---:B------:R-:W-:Y:S01]  /*6810*/  HMMA.16816.F32.BF16 R24, R140.reuse, R154, R24 ;  /* 0x0000009a8c18723c */ /* 0x040fe20000041818 */
[----:B------:R-:W-:Y:S07]  /*6820*/  LDSM.16.M88.4 R152, [R180+0x2000] ;  /* 0x00200000b498783b */ /* 0x000fee0000000200 */
[C---:B------:R-:W-:Y:S08]  /*6830*/  HMMA.16816.F32.BF16 R28, R140.reuse, R156, R28 ;  /* 0x0000009c8c1c723c */ /* 0x040ff0000004181c */
[----:B------:R-:W-:Y:S01]  /*6840*/  HMMA.16816.F32.BF16 R32, R140, R158, R32 ;  /* 0x0000009e8c20723c */ /* 0x000fe20000041820 */
[----:B------:R-:W4:Y:S05]  /*6850*/  LDSM.16.M88.4 R140, [R183+0x800] ;  /* 0x00080000b78c783b */ /* 0x000f2a0000000200 */
[----:B------:R-:W-:Y:S02]  /*6860*/  LDSM.16.M88.4 R156, [R180+0x2800] ;  /* 0x00280000b49c783b */ /* 0x000fe40000000200 */
[C---:B-1----:R-:W-:Y:S08]  /*6870*/  HMMA.16816.F32.BF16 R4, R160.reuse, R164, R4 ;  /* 0x000000a4a004723c */ /* 0x042ff00000041804 */
[C---:B------:R-:W-:Y:S01]  /*6880*/  HMMA.16816.F32.BF16 R8, R160.reuse, R166, R8 ;  /* 0x000000a6a008723c */ /* 0x040fe20000041808 */
[----:B------:R-:W-:Y:S07]  /*6890*/  LDSM.16.M88.4 R164, [R199] ;  /* 0x00000000c7a4783b */ /* 0x000fee0000000200 */
[C---:B--2---:R-:W-:Y:S08]  /*68a0*/  HMMA.16816.F32.BF16 R12, R160.reuse, R136, R12 ;  /* 0x00000088a00c723c */ /* 0x044ff0000004180c */
[C---:B------:R-:W-:Y:S01]  /*68b0*/  HMMA.16816.F32.BF16 R16, R160.reuse, R138, R16 ;  /* 0x0000008aa010723c */ /* 0x040fe20000041810 */
[----:B------:R-:W1:Y:S07]  /*68c0*/  LDSM.16.M88.4 R136, [R183+0x1800] ;  /* 0x00180000b788783b */ /* 0x000e6e0000000200 */
[C---:B---3--:R-:W-:Y:S08]  /*68d0*/  HMMA.16816.F32.BF16 R20, R160.reuse, R144, R20 ;  /* 0x00000090a014723c */ /* 0x048ff00000041814 */
[C---:B------:R-:W-:Y:S01]  /*68e0*/  HMMA.16816.F32.BF16 R24, R160.reuse, R146, R24 ;  /* 0x00000092a018723c */ /* 0x040fe20000041818 */
[----:B------:R-:W2:Y:S07]  /*68f0*/  LDSM.16.M88.4 R144, [R187+0x4000] ;  /* 0x00400000bb90783b */ /* 0x000eae0000000200 */
[C---:B------:R-:W-:Y:S08]  /*6900*/  HMMA.16816.F32.BF16 R28, R160.reuse, R168, R28 ;  /* 0x000000a8a01c723c */ /* 0x040ff0000004181c */
[----:B------:R-:W-:Y:S01]  /*6910*/  HMMA.16816.F32.BF16 R32, R160, R170, R32 ;  /* 0x000000aaa020723c */ /* 0x000fe20000041820 */
[----:B------:R-:W3:Y:S05]  /*6920*/  LDSM.16.M88.4 R160, [R180+0x3000] ;  /* 0x00300000b4a0783b */ /* 0x000eea0000000200 */
[----:B------:R-:W-:Y:S02]  /*6930*/  LDSM.16.M88.4 R168, [R180+0x4000] ;  /* 0x00400000b4a8783b */ /* 0x000fe40000000200 */
[C---:B------:R-:W-:Y:S08]  /*6940*/  HMMA.16816.F32.BF16 R4, R172.reuse, R176, R4 ;  /* 0x000000b0ac04723c */ /* 0x040ff00000041804 */
[C---:B------:R-:W-:Y:S08]  /*6950*/  HMMA.16816.F32.BF16 R8, R172.reuse, R178, R8 ;  /* 0x000000b2ac08723c */ /* 0x040ff00000041808 */
[C---:B----4-:R-:W-:Y:S08]  /*6960*/  HMMA.16816.F32.BF16 R12, R172.reuse, R140, R12 ;  /* 0x0000008cac0c723c */ /* 0x050ff0000004180c */
[C---:B------:R-:W-:Y:S01]  /*6970*/  HMMA.16816.F32.BF16 R16, R172.reuse, R142, R16 ;  /* 0x0000008eac10723c */ /* 0x040fe20000041810 */
[----:B------:R-:W4:Y:S07]  /*6980*/  LDSM.16.M88.4 R140, [R180+0x3800] ;  /* 0x00380000b48c783b */ /* 0x000f2e0000000200 */
[C---:B------:R-:W-:Y:S08]  /*6990*/  HMMA.16816.F32.BF16 R20, R172.reuse, R148, R20 ;  /* 0x00000094ac14723c */ /* 0x040ff00000041814 */
[C---:B------:R-:W-:Y:S01]  /*69a0*/  HMMA.16816.F32.BF16 R24, R172.reuse, R150, R24 ;  /* 0x00000096ac18723c */ /* 0x040fe20000041818 */
[----:B------:R-:W5:Y:S07]  /*69b0*/  LDSM.16.M88.4 R148, [R188+0x4000] ;  /* 0x00400000bc94783b */ /* 0x000f6e0000000200 */
[C---:B-1----:R-:W-:Y:S08]  /*69c0*/  HMMA.16816.F32.BF16 R28, R172.reuse, R136, R28 ;  /* 0x00000088ac1c723c */ /* 0x042ff0000004181c */
[----:B------:R-:W-:Y:S01]  /*69d0*/  HMMA.16816.F32.BF16 R32, R172, R138, R32 ;  /* 0x0000008aac20723c */ /* 0x000fe20000041820 */
[----:B------:R-:W1:Y:S07]  /*69e0*/  LDSM.16.M88.4 R136, [R198] ;  /* 0x00000000c688783b */ /* 0x000e6e0000000200 */
[C---:B--2---:R-:W-:Y:S08]  /*69f0*/  HMMA.16816.F32.BF16 R4, R144.reuse, R152, R4 ;  /* 0x000000989004723c */ /* 0x044ff00000041804 */
[C---:B------:R-:W-:Y:S01]  /*6a00*/  HMMA.16816.F32.BF16 R8, R144.reuse, R154, R8 ;  /* 0x0000009a9008723c */ /* 0x040fe20000041808 */
[----:B------:R-:W2:Y:S07]  /*6a10*/  LDSM.16.M88.4 R152, [R197] ;  /* 0x00000000c598783b */ /* 0x000eae0000000200 */
[C---:B------:R-:W-:Y:S08]  /*6a20*/  HMMA.16816.F32.BF16 R12, R144.reuse, R156, R12 ;  /* 0x0000009c900c723c */ /* 0x040ff0000004180c */
[C---:B------:R-:W-:Y:S01]  /*6a30*/  HMMA.16816.F32.BF16 R16, R144.reuse, R158, R16 ;  /* 0x0000009e9010723c */ /* 0x040fe20000041810 */
[----:B------:R-:W-:Y:S07]  /*6a40*/  LDSM.16.M88.4 R156, [R186+0x2000] ;  /* 0x00200000ba9c783b */ /* 0x000fee0000000200 */
[C---:B---3--:R-:W-:Y:S08]  /*6a50*/  HMMA.16816.F32.BF16 R20, R144.reuse, R160, R20 ;  /* 0x000000a09014723c */ /* 0x048ff00000041814 */
[C---:B------:R-:W-:Y:S01]  /*6a60*/  HMMA.16816.F32.BF16 R24, R144.reuse, R162, R24 ;  /* 0x000000a29018723c */ /* 0x040fe20000041818 */
[----:B------:R-:W-:Y:S07]  /*6a70*/  LDSM.16.M88.4 R160, [R186+0x2800] ;  /* 0x00280000baa0783b */ /* 0x000fee0000000200 */
[C---:B----4-:R-:W-:Y:S08]  /*6a80*/  HMMA.16816.F32.BF16 R28, R144.reuse, R140, R28 ;  /* 0x0000008c901c723c */ /* 0x050ff0000004181c */
[----:B------:R-:W-:Y:S01]  /*6a90*/  HMMA.16816.F32.BF16 R32, R144, R142, R32 ;  /* 0x0000008e9020723c */ /* 0x000fe20000041820 */
[----:B------:R-:W3:Y:S05]  /*6aa0*/  LDSM.16.M88.4 R140, [R196] ;  /* 0x00000000c48c783b */ /* 0x000eea0000000200 */
[----:B------:R-:W4:Y:S02]  /*6ab0*/  LDSM.16.M88.4 R144, [R190+0x4000] ;  /* 0x00400000be90783b */ /* 0x000f240000000200 */
[C---:B-----5:R-:W-:Y:S08]  /*6ac0*/  HMMA.16816.F32.BF16 R4, R148.reuse, R164, R4 ;  /* 0x000000a49404723c */ /* 0x060ff00000041804 */
[C---:B------:R-:W-:Y:S01]  /*6ad0*/  HMMA.16816.F32.BF16 R8, R148.reuse, R166, R8 ;  /* 0x000000a69408723c */ /* 0x040fe20000041808 */
[----:B------:R-:W5:Y:S07]  /*6ae0*/  LDSM.16.M88.4 R164, [R186+0x3000] ;  /* 0x00300000baa4783b */ /* 0x000f6e0000000200 */
[C---:B-1----:R-:W-:Y:S08]  /*6af0*/  HMMA.16816.F32.BF16 R12, R148.reuse, R136, R12 ;  /* 0x00000088940c723c */ /* 0x042ff0000004180c */
[C---:B------:R-:W-:Y:S01]  /*6b00*/  HMMA.16816.F32.BF16 R16, R148.reuse, R138, R16 ;  /* 0x0000008a9410723c */ /* 0x040fe20000041810 */
[----:B------:R-:W1:Y:S07]  /*6b10*/  LDSM.16.M88.4 R136, [R186+0x3800] ;  /* 0x00380000ba88783b */ /* 0x000e6e0000000200 */
[C---:B--2---:R-:W-:Y:S08]  /*6b20*/  HMMA.16816.F32.BF16 R20, R148.reuse, R152, R20 ;  /* 0x000000989414723c */ /* 0x044ff00000041814 */
[C---:B------:R-:W-:Y:S01]  /*6b30*/  HMMA.16816.F32.BF16 R24, R148.reuse, R154, R24 ;  /* 0x0000009a9418723c */ /* 0x040fe20000041818 */
[----:B------:R-:W-:Y:S07]  /*6b40*/  LDSM.16.M88.4 R152, [R183+0x2800] ;  /* 0x00280000b798783b */ /* 0x000fee0000000200 */
[C---:B---3--:R-:W-:Y:S08]  /*6b50*/  HMMA.16816.F32.BF16 R28, R148.reuse, R140, R28 ;  /* 0x0000008c941c723c */ /* 0x048ff0000004181c */
[----:B------:R-:W-:Y:S01]  /*6b60*/  HMMA.16816.F32.BF16 R32, R148, R142, R32 ;  /* 0x0000008e9420723c */ /* 0x000fe20000041820 */
[----:B------:R-:W-:Y:S05]  /*6b70*/  LDSM.16.M88.4 R140, [R189+0x4000] ;  /* 0x00400000bd8c783b */ /* 0x000fea0000000200 */
[----:B------:R-:W2:Y:S02]  /*6b80*/  LDSM.16.M88.4 R148, [R183+0x2000] ;  /* 0x00200000b794783b */ /* 0x000ea40000000200 */
[C---:B----4-:R-:W-:Y:S08]  /*6b90*/  HMMA.16816.F32.BF16 R4, R144.reuse, R156, R4 ;  /* 0x0000009c9004723c */ /* 0x050ff00000041804 */
[C---:B------:R-:W-:Y:S01]  /*6ba0*/  HMMA.16816.F32.BF16 R8, R144.reuse, R158, R8 ;  /* 0x0000009e9008723c */ /* 0x040fe20000041808 */
[----:B------:R-:W3:Y:S07]  /*6bb0*/  LDSM.16.M88.4 R156, [R183+0x3000] ;  /* 0x00300000b79c783b */ /* 0x000eee0000000200 */
[C---:B------:R-:W-:Y:S08]  /*6bc0*/  HMMA.16816.F32.BF16 R12, R144.reuse, R160, R12 ;  /* 0x000000a0900c723c */ /* 0x040ff0000004180c */
[C---:B------:R-:W-:Y:S01]  /*6bd0*/  HMMA.16816.F32.BF16 R16, R144.reuse, R162, R16 ;  /* 0x000000a29010723c */ /* 0x040fe20000041810 */
[----:B------:R-:W4:Y:S07]  /*6be0*/  LDSM.16.M88.4 R160, [R183+0x3800] ;  /* 0x00380000b7a0783b */ /* 0x000f2e0000000200 */
[C---:B-----5:R-:W-:Y:S08]  /*6bf0*/  HMMA.16816.F32.BF16 R20, R144.reuse, R164, R20 ;  /* 0x000000a49014723c */ /* 0x060ff00000041814 */
[C---:B------:R-:W-:Y:S01]  /*6c00*/  HMMA.16816.F32.BF16 R24, R144.reuse, R166, R24 ;  /* 0x000000a69018723c */ /* 0x040fe20000041818 */
[----:B------:R-:W5:Y:S07]  /*6c10*/  LDSM.16.M88.4 R164, [R187+0x8000] ;  /* 0x00800000bba4783b */ /* 0x000f6e0000000200 */
[C---:B-1----:R-:W-:Y:S08]  /*6c20*/  HMMA.16816.F32.BF16 R28, R144.reuse, R136, R28 ;  /* 0x00000088901c723c */ /* 0x042ff0000004181c */
[----:B------:R-:W-:Y:S01]  /*6c30*/  HMMA.16816.F32.BF16 R32, R144, R138, R32 ;  /* 0x0000008a9020723c */ /* 0x000fe20000041820 */
[----:B------:R-:W1:Y:S05]  /*6c40*/  LDSM.16.M88.4 R136, [R180+0x4800] ;  /* 0x00480000b488783b */ /* 0x000e6a0000000200 */
[----:B------:R-:W1:Y:S02]  /*6c50*/  LDSM.16.M88.4 R144, [R180+0x5000] ;  /* 0x00500000b490783b */ /* 0x000e640000000200 */
[C---:B--2---:R-:W-:Y:S08]  /*6c60*/  HMMA.16816.F32.BF16 R4, R140.reuse, R148, R4 ;  /* 0x000000948c04723c */ /* 0x044ff00000041804 */
[C---:B------:R-:W-:Y:S01]  /*6c70*/  HMMA.16816.F32.BF16 R8, R140.reuse, R150, R8 ;  /* 0x000000968c08723c */ /* 0x040fe20000041808 */
[----:B------:R-:W-:Y:S07]  /*6c80*/  LDSM.16.M88.4 R148, [R188+0x8000] ;  /* 0x00800000bc94783b */ /* 0x000fee0000000200 */
[C---:B------:R-:W-:Y:S08]  /*6c90*/  HMMA.16816.F32.BF16 R12, R140.reuse, R152, R12 ;  /* 0x000000988c0c723c */ /* 0x040ff0000004180c */
[C---:B------:R-:W-:Y:S01]  /*6ca0*/  HMMA.16816.F32.BF16 R16, R140.reuse, R154, R16 ;  /* 0x0000009a8c10723c */ /* 0x040fe20000041810 */
[----:B------:R-:W-:Y:S07]  /*6cb0*/  LDSM.16.M88.4 R152, [R195] ;  /* 0x00000000c398783b */ /* 0x000fee0000000200 */
[C---:B---3--:R-:W-:Y:S08]  /*6cc0*/  HMMA.16816.F32.BF16 R20, R140.reuse, R156, R20 ;  /* 0x0000009c8c14723c */ /* 0x048ff00000041814 */
[C---:B------:R-:W-:Y:S01]  /*6cd0*/  HMMA.16816.F32.BF16 R24, R140.reuse, R158, R24 ;  /* 0x0000009e8c18723c */ /* 0x040fe20000041818 */
[----:B------:R-:W-:Y:S07]  /*6ce0*/  LDSM.16.M88.4 R156, [R194] ;  /* 0x00000000c29c783b */ /* 0x000fee0000000200 */
[C---:B----4-:R-:W-:Y:S08]  /*6cf0*/  HMMA.16816.F32.BF16 R28, R140.reuse, R160, R28 ;  /* 0x000000a08c1c723c */ /* 0x050ff0000004181c */
[----:B------:R-:W-:Y:S01]  /*6d00*/  HMMA.16816.F32.BF16 R32, R140, R162, R32 ;  /* 0x000000a28c20723c */ /* 0x000fe20000041820 */
[----:B------:R-:W2:Y:S05]  /*6d10*/  LDSM.16.M88.4 R140, [R180+0x5800] ;  /* 0x00580000b48c783b */ /* 0x000eaa0000000200 */
[----:B------:R-:W3:Y:S02]  /*6d20*/  LDSM.16.M88.4 R160, [R193] ;  /* 0x00000000c1a0783b */ /* 0x000ee40000000200 */
[C---:B-----5:R-:W-:Y:S08]  /*6d30*/  HMMA.16816.F32.BF16 R4, R164.reuse, R168, R4 ;  /* 0x000000a8a404723c */ /* 0x060ff00000041804 */
[C---:B------:R-:W-:Y:S01]  /*6d40*/  HMMA.16816.F32.BF16 R8, R164.reuse, R170, R8 ;  /* 0x000000aaa408723c */ /* 0x040fe20000041808 */
[----:B------:R-:W-:Y:S07]  /*6d50*/  LDSM.16.M88.4 R168, [R186+0x4000] ;  /* 0x00400000baa8783b */ /* 0x000fee0000000200 */
[C---:B-1----:R-:W-:Y:S08]  /*6d60*/  HMMA.16816.F32.BF16 R12, R164.reuse, R136, R12 ;  /* 0x00000088a40c723c */ /* 0x042ff0000004180c */
[C---:B------:R-:W-:Y:S01]  /*6d70*/  HMMA.16816.F32.BF16 R16, R164.reuse, R138, R16 ;  /* 0x0000008aa410723c */ /* 0x040fe20000041810 */
[----:B------:R-:W1:Y:S07]  /*6d80*/  LDSM.16.M88.4 R136, [R192] ;  /* 0x00000000c088783b */ /* 0x000e6e0000000200 */
[C---:B------:R-:W-:Y:S08]  /*6d90*/  HMMA.16816.F32.BF16 R20, R164.reuse, R144, R20 ;  /* 0x00000090a414723c */ /* 0x040ff00000041814 */
[C---:B------:R-:W-:Y:S01]  /*6da0*/  HMMA.16816.F32.BF16 R24, R164.reuse, R146, R24 ;  /* 0x00000092a418723c */ /* 0x040fe20000041818 */
[----:B------:R-:W4:Y:S07]  /*6db0*/  LDSM.16.M88.4 R144, [R190+0x8000] ;  /* 0x00800000be90783b */ /* 0x000f2e0000000200 */
[C---:B--2---:R-:W-:Y:S08]  /*6dc0*/  HMMA.16816.F32.BF16 R28, R164.reuse, R140, R28 ;  /* 0x0000008ca41c723c */ /* 0x044ff0000004181c */
[----:B------:R-:W-:Y:S01]  /*6dd0*/  HMMA.16816.F32.BF16 R32, R164, R142, R32 ;  /* 0x0000008ea420723c */ /* 0x000fe20000041820 */
[----:B------:R-:W2:Y:S07]  /*6de0*/  LDSM.16.M88.4 R140, [R186+0x4800] ;  /* 0x00480000ba8c783b */ /* 0x000eae0000000200 */
[C---:B------:R-:W-:Y:S08]  /*6df0*/  HMMA.16816.F32.BF16 R4, R148.reuse, R152, R4 ;  /* 0x000000989404723c */ /* 0x040ff00000041804 */
[C---:B------:R-:W-:Y:S01]  /*6e00*/  HMMA.16816.F32.BF16 R8, R148.reuse, R154, R8 ;  /* 0x0000009a9408723c */ /* 0x040fe20000041808 */
[----:B------:R-:W-:Y:S07]  /*6e10*/  LDSM.16.M88.4 R152, [R183+0x4000] ;  /* 0x00400000b798783b */ /* 0x000fee0000000200 */
[C---:B------:R-:W-:Y:S08]  /*6e20*/  HMMA.16816.F32.BF16 R12, R148.reuse, R156, R12 ;  /* 0x0000009c940c723c */ /* 0x040ff0000004180c */
[C---:B------:R-:W-:Y:S08]  /*6e30*/  HMMA.16816.F32.BF16 R16, R148.reuse, R158, R16 ;  /* 0x0000009e9410723c */ /* 0x040ff00000041810 */
[C---:B---3--:R-:W-:Y:S08]  /*6e40*/  HMMA.16816.F32.BF16 R20, R148.reuse, R160, R20 ;  /* 0x000000a09414723c */ /* 0x048ff00000041814 */
[C---:B------:R-:W-:Y:S08]  /*6e50*/  HMMA.16816.F32.BF16 R24, R148.reuse, R162, R24 ;  /* 0x000000a29418723c */ /* 0x040ff00000041818 */
[C---:B-1----:R-:W-:Y:S08]  /*6e60*/  HMMA.16816.F32.BF16 R28, R148.reuse, R136, R28 ;  /* 0x00000088941c723c */ /* 0x042ff0000004181c */
[----:B------:R-:W-:Y:S01]  /*6e70*/  HMMA.16816.F32.BF16 R32, R148, R138, R32 ;  /* 0x0000008a9420723c */ /* 0x000fe20000041820 */
[----:B------:R-:W1:Y:S05]  /*6e80*/  LDSM.16.M88.4 R136, [R186+0x5000] ;  /* 0x00500000ba88783b */ /* 0x000e6a0000000200 */
[----:B------:R-:W3:Y:S02]  /*6e90*/  LDSM.16.M88.4 R148, [R186+0x5800] ;  /* 0x00580000ba94783b */ /* 0x000ee40000000200 */
[C---:B----4-:R-:W-:Y:S08]  /*6ea0*/  HMMA.16816.F32.BF16 R4, R144.reuse, R168, R4 ;  /* 0x000000a89004723c */ /* 0x050ff00000041804 */
[C---:B------:R-:W-:Y:S08]  /*6eb0*/  HMMA.16816.F32.BF16 R8, R144.reuse, R170, R8 ;  /* 0x000000aa9008723c */ /* 0x040ff00000041808 */
[C---:B--2---:R-:W-:Y:S08]  /*6ec0*/  HMMA.16816.F32.BF16 R12, R144.reuse, R140, R12 ;  /* 0x0000008c900c723c */ /* 0x044ff0000004180c */
[C---:B------:R-:W-:Y:S01]  /*6ed0*/  HMMA.16816.F32.BF16 R16, R144.reuse, R142, R16 ;  /* 0x0000008e9010723c */ /* 0x040fe20000041810 */
[----:B------:R-:W2:Y:S07]  /*6ee0*/  LDSM.16.M88.4 R140, [R189+0x8000] ;  /* 0x00800000bd8c783b */ /* 0x000eae0000000200 */
[C---:B-1----:R-:W-:Y:S07]  /*6ef0*/  HMMA.16816.F32.BF16 R20, R144.reuse, R136, R20 ;  /* 0x000000889014723c */ /* 0x042fee0000041814 */
[--C-:B------:R-:W-:Y:S01]  /*6f00*/  @P6 IMAD.X R136, R2, 0x1, R207.reuse, P0 ;  /* 0x0000000102886824 */ /* 0x100fe200000e06cf */
[C---:B------:R-:W-:Y:S04]  /*6f10*/  HMMA.16816.F32.BF16 R24, R144.reuse, R138, R24 ;  /* 0x0000008a9018723c */ /* 0x040fe80000041818 */
[C---:B------:R-:W-:Y:S04]  /*6f20*/  @P6 LEA R164, P0, R127.reuse, c[0x0][0x1c8], 0x1 ;  /* 0x000072007fa46a11 */ /* 0x040fe800078008ff */
[C---:B---3--:R-:W-:Y:S04]  /*6f30*/  HMMA.16816.F32.BF16 R28, R144.reuse, R148, R28 ;  /* 0x00000094901c723c */ /* 0x048fe8000004181c */
[----:B------:R-:W-:Y:S02]  /*6f40*/  @P6 LEA.HI.X R165, R127, c[0x0][0x1cc], R136, 0x1, P0 ;  /* 0x000073007fa56a11 */ /* 0x000fe400000f0c88 */
[----:B------:R-:W1:Y:S01]  /*6f50*/  LDSM.16.M88.4 R136, [R183+0x4800] ;  /* 0x00480000b788783b */ /* 0x000e620000000200 */
[----:B------:R-:W-:Y:S01]  /*6f60*/  @P6 IADD3 R160, P0, R208, 0x40, RZ ;  /* 0x00000040d0a06810 */ /* 0x000fe20007f1e0ff */
[----:B------:R-:W-:Y:S03]  /*6f70*/  HMMA.16816.F32.BF16 R32, R144, R150, R32 ;  /* 0x000000969020723c */ /* 0x000fe60000041820 */
[----:B------:R-:W3:Y:S01]  /*6f80*/  LDSM.16.M88.4 R144, [R183+0x5000] ;  /* 0x00500000b790783b */ /* 0x000ee20000000200 */
[----:B------:R-:W-:Y:S01]  /*6f90*/  @P6 IMAD.X R157, RZ, RZ, R207, P0 ;  /* 0x000000ffff9d6224 */ /* 0x000fe200000e06cf */
[-C--:B------:R-:W-:Y:S03]  /*6fa0*/  @P6 IADD3 R127, P0, R0, R160.reuse, RZ ;  /* 0x000000a0007f6210 */ /* 0x080fe60007f1e0ff */
[C---:B--2---:R-:W-:Y:S05]  /*6fb0*/  HMMA.16816.F32.BF16 R4, R140.reuse, R152, R4 ;  /* 0x000000988c04723c */ /* 0x044fea0000041804 */
[----:B------:R-:W-:Y:S01]  /*6fc0*/  @P6 IMAD.X R148, R2, 0x1, R157, P0 ;  /* 0x0000000102946824 */ /* 0x000fe200000e069d */
[C---:B------:R-:W-:Y:S02]  /*6fd0*/  @P6 LEA R162, P0, R127.reuse, c[0x0][0x1c8], 0x1 ;  /* 0x000072007fa26a11 */ /* 0x040fe400078008ff */
[C---:B------:R-:W-:Y:S04]  /*6fe0*/  HMMA.16816.F32.BF16 R8, R140.reuse, R154, R8 ;  /* 0x0000009a8c08723c */ /* 0x040fe80000041808 */
[----:B------:R-:W-:Y:S02]  /*6ff0*/  @P6 LEA.HI.X R163, R127, c[0x0][0x1cc], R148, 0x1, P0 ;  /* 0x000073007fa36a11 */ /* 0x000fe400000f0c94 */
[----:B------:R-:W2:Y:S01]  /*7000*/  LDSM.16.M88.4 R148, [R183+0x5800] ;  /* 0x00580000b794783b */ /* 0x000ea20000000200 */
[----:B------:R-:W-:Y:S01]  /*7010*/  @P6 IADD3 R127, P0, R208, 0x80, RZ ;  /* 0x00000080d07f6810 */ /* 0x000fe20007f1e0ff */
[----:B------:R-:W-:Y:S04]  /*7020*/  DEPBAR.LE SB0, 0x0 ;  /* 0x000080000000791a */ /* 0x000fe80000000000 */
[----:B------:R-:W-:Y:S01]  /*7030*/  BAR.SYNC.DEFER_BLOCKING 0x0 ;  /* 0x0000000000007b1d */ /* 0x000fe20000010000 */
[----:B------:R-:W-:Y:S01]  /*7040*/  @P6 IMAD.X R156, RZ, RZ, R207, P0 ;  /* 0x000000ffff9c6224 */ /* 0x000fe200000e06cf */
[-C--:B------:R-:W-:Y:S05]  /*7050*/  @P6 IADD3 R0, P0, R0, R127.reuse, RZ ;  /* 0x0000007f00006210 */ /* 0x080fea0007f1e0ff */
[----:B------:R-:W-:Y:S01]  /*7060*/  @P6 IMAD.X R2, R2, 0x1, R156, P0 ;  /* 0x0000000102026824 */ /* 0x000fe200000e069c */
[C---:B------:R-:W-:Y:S01]  /*7070*/  @P6 LEA R158, P0, R0.reuse, c[0x0][0x1c8], 0x1 ;  /* 0x00007200009e6a11 */ /* 0x040fe200078008ff */
[C---:B-1----:R-:W-:Y:S05]  /*7080*/  HMMA.16816.F32.BF16 R12, R140.reuse, R136, R12 ;  /* 0x000000888c0c723c */ /* 0x042fea000004180c */
[----:B------:R-:W-:Y:S02]  /*7090*/  @P6 LEA.HI.X R159, R0, c[0x0][0x1cc], R2, 0x1, P0 ;  /* 0x00007300009f6a11 */ /* 0x000fe400000f0c02 */
[C---:B------:R-:W-:Y:S01]  /*70a0*/  @P6 IADD3 R0, P0, R3.reuse, R160, RZ ;  /* 0x000000a003006210 */ /* 0x040fe20007f1e0ff */
[C---:B------:R-:W-:Y:S04]  /*70b0*/  HMMA.16816.F32.BF16 R16, R140.reuse, R138, R16 ;  /* 0x0000008a8c10723c */ /* 0x040fe80000041810 */
[C---:B------:R-:W-:Y:S01]  /*70c0*/  @P6 IMAD.X R154, R124.reuse, 0x1, R157, P0 ;  /* 0x000000017c9a6824 */ /* 0x040fe200000e069d */
[----:B------:R-:W-:Y:S01]  /*70d0*/  @P6 IADD3 R2, P0, R3, R127, RZ ;  /* 0x0000007f03026210 */ /* 0x000fe20007f1e0ff */
[----:B------:R-:W-:Y:S01]  /*70e0*/  @!PT LDS RZ, [RZ] ;  /* 0x00000000fffff984 */ /* 0x000fe20000000800 */
[----:B------:R-:W-:Y:S01]  /*70f0*/  @!PT LDS RZ, [RZ] ;  /* 0x00000000fffff984 */ /* 0x000fe20000000800 */
[----:B------:R-:W-:Y:S01]  /*7100*/  @!PT LDS RZ, [RZ] ;  /* 0x00000000fffff984 */ /* 0x000fe20000000800 */
[----:B------:R1:W-:Y:S01]  /*7110*/  @P6 LDGSTS.E.BYPASS.LTC128B.128 [R205+0x6100], [R164.64], !P5 ;  /* 0x06100000a4cd6fae */ /* 0x0003e2000e901d46 */
[----:B------:R-:W-:Y:S01]  /*7120*/  IMAD.IADD R127, R237, 0x1, R228 ;  /* 0x00000001ed7f7824 */ /* 0x000fe200078e02e4 */
[C---:B---3--:R-:W-:Y:S03]  /*7130*/  HMMA.16816.F32.BF16 R20, R140.reuse, R144, R20 ;  /* 0x000000908c14723c */ /* 0x048fe60000041814 */
[----:B------:R1:W-:Y:S01]  /*7140*/  @P6 LDGSTS.E.BYPASS.LTC128B.128 [R205+0x8100], [R162.64], !P4 ;  /* 0x08100000a2cd6fae */ /* 0x0003e2000e101d46 */
[C---:B------:R-:W-:Y:S01]  /*7150*/  @P6 IMAD.X R155, R124.reuse, 0x1, R156, P0 ;  /* 0x000000017c9b6824 */ /* 0x040fe200000e069c */
[----:B------:R-:W-:Y:S03]  /*7160*/  @P6 IADD3 R3, P0, R3, R208, RZ ;  /* 0x000000d003036210 */ /* 0x000fe60007f1e0ff */
[----:B------:R1:W-:Y:S01]  /*7170*/  @P6 LDGSTS.E.BYPASS.LTC128B.128 [R205+0xa100], [R158.64], !P3 ;  /* 0x0a1000009ecd6fae */ /* 0x0003e2000d901d46 */
[C---:B------:R-:W-:Y:S03]  /*7180*/  HMMA.16816.F32.BF16 R24, R140.reuse, R146, R24 ;  /* 0x000000928c18723c */ /* 0x040fe60000041818 */
[----:B------:R-:W-:Y:S01]  /*7190*/  @P6 IMAD.X R124, R124, 0x1, R207, P0 ;  /* 0x000000017c7c6824 */ /* 0x000fe200000e06cf */
[C---:B------:R-:W-:Y:S04]  /*71a0*/  @P6 LEA R152, P0, R3.reuse, c[0x0][0x1c8], 0x1 ;  /* 0x0000720003986a11 */ /* 0x040fe800078008ff */
[----:B------:R-:W-:Y:S01]  /*71b0*/  @P6 LEA.HI.X R153, R3, c[0x0][0x1cc], R124, 0x1, P0 ;  /* 0x0000730003996a11 */ /* 0x000fe200000f0c7c */
[C---:B--2---:R-:W-:Y:S03]  /*71c0*/  HMMA.16816.F32.BF16 R28, R140.reuse, R148, R28 ;  /* 0x000000948c1c723c */ /* 0x044fe6000004181c */
[----:B------:R-:W-:Y:S01]  /*71d0*/  @P6 LEA R138, P0, R0, c[0x0][0x1c8], 0x1 ;  /* 0x00007200008a6a11 */ /* 0x000fe200078008ff */
[----:B------:R1:W-:Y:S01]  /*71e0*/  @P6 LDGSTS.E.BYPASS.LTC128B.128 [R205+0x7100], [R152.64], !P5 ;  /* 0x0710000098cd6fae */ /* 0x0003e2000e901d46 */
[----:B------:R-:W-:Y:S02]  /*71f0*/  IMAD.SHL.U32 R124, R204, 0x40, RZ ;  /* 0x00000040cc7c7824 */ /* 0x000fe400078e00ff */
[----:B------:R-:W-:Y:S01]  /*7200*/  @P6 LEA.HI.X R139, R0, c[0x0][0x1cc], R154, 0x1, P0 ;  /* 0x00007300008b6a11 */ /* 0x000fe200000f0c9a */
[----:B------:R-:W-:Y:S01]  /*7210*/  @P2 IMAD.HI.U32 R0, R127, c[0x0][0x2c8], RZ ;  /* 0x0000b2007f002a27 */ /* 0x000fe200078e00ff */
[C---:B------:R-:W-:Y:S01]  /*7220*/  @P6 LEA R136, P0, R2.reuse, c[0x0][0x1c8], 0x1 ;  /* 0x0000720002886a11 */ /* 0x040fe200078008ff */
[----:B------:R-:W-:Y:S02]  /*7230*/  HMMA.16816.F32.BF16 R32, R140, R150, R32 ;  /* 0x000000968c20723c */ /* 0x000fe40000041820 */
[----:B------:R1:W-:Y:S01]  /*7240*/  @P6 LDGSTS.E.BYPASS.LTC128B.128 [R205+0x9100], [R138.64], !P4 ;  /* 0x091000008acd6fae */ /* 0x0003e2000e101d46 */
[----:B------:R-:W-:Y:S02]  /*7250*/  @P6 LEA.HI.X R137, R2, c[0x0][0x1cc], R155, 0x1, P0 ;  /* 0x0000730002896a11 */ /* 0x000fe400000f0c9b */
[----:B------:R-:W-:Y:S02]  /*7260*/  @P2 SHF.R.U32.HI R127, RZ, c[0x0][0x2cc], R0 ;  /* 0x0000b300ff7f2a19 */ /* 0x000fe40000011600 */
[----:B------:R-:W-:Y:S01]  /*7270*/  IADD3 R0, -R224, 0x1, -R124 ;  /* 0x00000001e0007810 */ /* 0x000fe20007ffe97c */
[----:B------:R2:W-:Y:S04]  /*7280*/  @P6 LDGSTS.E.BYPASS.LTC128B.128 [R205+0xb100], [R136.64], !P3 ;  /* 0x0b10000088cd6fae */ /* 0x0005e8000d901d46 */
[----:B------:R-:W-:Y:S01]  /*7290*/  IADD3 R0, -R226, R0, R225 ;  /* 0x00000000e2007210 */ /* 0x000fe20007ffe1e1 */
[----:B------:R-:W3:Y:S05]  /*72a0*/  SHFL.IDX PT, R3, R127, RZ, 0x1c1f ;  /* 0x001c1fff7f037589 */ /* 0x000eea00000e0000 */
[----:B------:R-:W0:Y:S01]  /*72b0*/  LDGDEPBAR ;  /* 0x00000000000079af */ /* 0x000e220000000000 */
[C---:B--2---:R-:W-:Y:S02]  /*72c0*/  IADD3 R137, R0.reuse, c[0x0][0x328], RZ ;  /* 0x0000ca0000897a10 */ /* 0x044fe40007ffe0ff */
[----:B------:R-:W-:Y:S03]  /*72d0*/  IADD3 R136, R0, UR4, RZ ;  /* 0x0000000400887c10 */ /* 0x000fe6000fffe0ff */
[--C-:B---3--:R-:W-:Y:S02]  /*72e0*/  IMAD.IADD R2, R137, 0x1, R3.reuse ;  /* 0x0000000189027824 */ /* 0x108fe400078e0203 */
[----:B------:R-:W-:Y:S01]  /*72f0*/  IMAD.IADD R0, R136, 0x1, R3 ;  /* 0x0000000188007824 */ /* 0x000fe200078e0203 */
[----:B------:R-:W-:-:S05]  /*7300*/  @!P1 BRA `(.L_x_447) ;  /* 0x0000018000009947 */ /* 0x000fca0003800000 */
[----:B-1----:R-:W-:Y:S01]  /*7310*/  IADD3 R3, -R226, R225, R3 ;  /* 0x000000e1e2037210 */ /* 0x002fe20007ffe103 */
[----:B------:R-:W-:Y:S03]  /*7320*/  BSSY B0, `(.L_x_448) ;  /* 0x0000011000007945 */ /* 0x000fe60003800000 */
        /* <DEDUP_REMOVED lines=11> */
.L_x_449:
[----:B------:R-:W-:Y:S04]  /*73e0*/  MOV R138, c[0x0][0x32c] ;  /* 0x0000cb00008a7a02 */ /* 0x000fe80000000f00 */
[----:B------:R-:W-:Y:S11]  /*73f0*/  ISETP.NE.AND P0, PT, R138, 0x1, PT ;  /* 0x000000018a00780c */ /* 0x000ff60003f05270 */
[----:B------:R-:W-:Y:S02]  /*7400*/  @!UPT UIADD3 URZ, URZ, URZ, URZ ;  /* 0x0000003f3f3ff290 */ /* 0x000fe4000fffe03f */
[----:B------:R-:W-:Y:S05]  /*7410*/  @P0 IMAD.HI.U32 R138, R3, c[0x0][0x330], RZ ;  /* 0x0000cc00038a0a27 */ /* 0x000fea00078e00ff */
[----:B------:R-:W-:Y:S02]  /*7420*/  @P0 SHF.R.U32.HI R3, RZ, c[0x0][0x334], R138 ;  /* 0x0000cd00ff030a19 */ /* 0x000fe4000001168a */
.L_x_450:
[----:B------:R-:W-:Y:S05]  /*7430*/  BSYNC B0 ;  /* 0x0000000000007941 */ /* 0x000fea0003800000 */
.L_x_448:
[----:B------:R-:W-:Y:S04]  /*7440*/  IMAD R3, R3, c[0x0][0x32c], -R124 ;  /* 0x0000cb0003037a24 */ /* 0x000fe800078e0a7c */
[----:B------:R-:W-:Y:S05]  /*7450*/  IMAD.IADD R3, R3, 0x1, -R224 ;  /* 0x0000000103037824 */ /* 0x000fea00078e0ae0 */
[----:B------:R-:W-:Y:S02]  /*7460*/  IADD3 R138, R3, c[0x0][0x32c], RZ ;  /* 0x0000cb00038a7a10 */ /* 0x000fe40007ffe0ff */
[----:B------:R-:W-:Y:S02]  /*7470*/  IMNMX R0, R0, R3, !PT ;  /* 0x0000000300007217 */ /* 0x000fe40007800200 */
[----:B------:R-:W-:Y:S02]  /*7480*/  IMNMX R2, R2, R138, PT ;  /* 0x0000008a02027217 */ /* 0x000fe40003800200 */
.L_x_447:
[----:B-1----:R-:W-:Y:S01]  /*7490*/  ISETP.GT.AND P6, PT, R204, -0x1, PT ;  /* 0xffffffffcc00780c */ /* 0x002fe20003fc4270 */
[----:B------:R-:W1:Y:S03]  /*74a0*/  SHFL.IDX PT, R3, R127, 0x1, 0x1c1f ;  /* 0x003c1f007f037f89 */ /* 0x000e6600000e0000 */
[----:B------:R-:W-:Y:S04]  /*74b0*/  ISETP.GT.AND P0, PT, R0, RZ, P6 ;  /* 0x000000ff0000720c */ /* 0x000fe80003704270 */
[----:B------:R-:W-:Y:S04]  /*74c0*/  ISETP.LT.OR P0, PT, R2, 0x1, P0 ;  /* 0x000000010200780c */ /* 0x000fe80000701670 */
[----:B------:R-:W-:Y:S02]  /*74d0*/  FSEL R138, R4, -INF , !P0 ;  /* 0xff800000048a7808 */ /* 0x000fe40004000000 */
[----:B------:R-:W-:Y:S04]  /*74e0*/  ISETP.GT.AND P0, PT, R0, 0x1, P6 ;  /* 0x000000010000780c */ /* 0x000fe80003704270 */
        /* <DEDUP_REMOVED lines=41> */
[----:B------:R-:W-:Y:S01]  /*7780*/  ISETP.GT.AND P0, PT, R0, 0x39, P6 ;  /* 0x000000390000780c */ /* 0x000fe20003704270 */
[--C-:B-1----:R-:W-:Y:S03]  /*7790*/  IMAD.IADD R0, R136, 0x1, R3.reuse ;  /* 0x0000000188007824 */ /* 0x102fe600078e0203 */
[----:B------:R-:W-:Y:S01]  /*77a0*/  ISETP.LT.OR P0, PT, R2, 0x3a, P0 ;  /* 0x0000003a0200780c */ /* 0x000fe20000701670 */
[----:B------:R-:W-:Y:S03]  /*77b0*/  IMAD.IADD R2, R137, 0x1, R3 ;  /* 0x0000000189027824 */ /* 0x000fe600078e0203 */
[----:B------:R-:W-:Y:S01]  /*77c0*/  FSEL R170, R33, -INF , !P0 ;  /* 0xff80000021aa7808 */ /* 0x000fe20004000000 */
[----:B------:R-:W-:-:S05]  /*77d0*/  @!P1 BRA `(.L_x_451) ;  /* 0x0000018000009947 */ /* 0x000fca0003800000 */
[----:B------:R-:W-:Y:S01]  /*77e0*/  IADD3 R3, -R226, R225, R3 ;  /* 0x000000e1e2037210 */ /* 0x000fe20007ffe103 */
        /* <DEDUP_REMOVED lines=12> */
.L_x_453:
[----:B------:R-:W-:Y:S04]  /*78b0*/  MOV R4, c[0x0][0x32c] ;  /* 0x0000cb0000047a02 */ /* 0x000fe80000000f00 */
[----:B------:R-:W-:Y:S11]  /*78c0*/  ISETP.NE.AND P0, PT, R4, 0x1, PT ;  /* 0x000000010400780c */ /* 0x000ff60003f05270 */
[----:B------:R-:W-:Y:S02]  /*78d0*/  @!UPT UIADD3 URZ, URZ, URZ, URZ ;  /* 0x0000003f3f3ff290 */ /* 0x000fe4000fffe03f */
[----:B------:R-:W-:Y:S05]  /*78e0*/  @P0 IMAD.HI.U32 R4, R3, c[0x0][0x330], RZ ;  /* 0x0000cc0003040a27 */ /* 0x000fea00078e00ff */
[----:B------:R-:W-:Y:S02]  /*78f0*/  @P0 SHF.R.U32.HI R3, RZ, c[0x0][0x334], R4 ;  /* 0x0000cd00ff030a19 */ /* 0x000fe40000011604 */
.L_x_454:
[----:B------:R-:W-:Y:S05]  /*7900*/  BSYNC B0 ;  /* 0x0000000000007941 */ /* 0x000fea0003800000 */
.L_x_452:
[----:B------:R-:W-:Y:S04]  /*7910*/  IMAD R124, R3, c[0x0][0x32c], -R124 ;  /* 0x0000cb00037c7a24 */ /* 0x000fe800078e0a7c */
[----:B------:R-:W-:Y:S05]  /*7920*/  IMAD.IADD R3, R124, 0x1, -R224 ;  /* 0x000000017c037824 */ /* 0x000fea00078e0ae0 */
[----:B------:R-:W-:Y:S02]  /*7930*/  IADD3 R4, R3, c[0x0][0x32c], RZ ;  /* 0x0000cb0003047a10 */ /* 0x000fe40007ffe0ff */
[----:B------:R-:W-:Y:S02]  /*7940*/  IMNMX R0, R0, R3, !PT ;  /* 0x0000000300007217 */ /* 0x000fe40007800200 */
[----:B------:R-:W-:Y:S02]  /*7950*/  IMNMX R2, R2, R4, PT ;  /* 0x0000000402027217 */ /* 0x000fe40003800200 */
.L_x_451:
[----:B------:R-:W-:Y:S02]  /*7960*/  ISETP.GT.AND P0, PT, R0, RZ, P6 ;  /* 0x000000ff0000720c */ /* 0x000fe40003704270 */
[----:B------:R-:W-:Y:S02]  /*7970*/  FMNMX.FTZ R3, R138, R125, !PT ;  /* 0x0000007d8a037209 */ /* 0x000fe40007810000 */
[----:B------:R-:W-:Y:S02]  /*7980*/  ISETP.LT.OR P0, PT, R2, 0x1, P0 ;  /* 0x000000010200780c */ /* 0x000fe40000701670 */
[----:B------:R-:W-:Y:S02]  /*7990*/  FMNMX.FTZ R3, R139, R3, !PT ;  /* 0x000000038b037209 */ /* 0x000fe40007810000 */
[----:B------:R-:W-:Y:S02]  /*79a0*/  FSEL R6, R6, -INF , !P0 ;  /* 0xff80000006067808 */ /* 0x000fe40004000000 */
[----:B------:R-:W-:Y:S02]  /*79b0*/  ISETP.GT.AND P0, PT, R0, 0x1, P6 ;  /* 0x000000010000780c */ /* 0x000fe40003704270 */
        /* <DEDUP_REMOVED lines=24> */
[----:B------:R-:W-:Y:S01]  /*7b40*/  ISETP.GT.AND P0, PT, R0, 0x18, P6 ;  /* 0x000000180000780c */ /* 0x000fe20003704270 */
[----:B------:R-:W-:Y:S01]  /*7b50*/  LDSM.16.MT88.4 R12, [R181] ;  /* 0x00000000b50c783b */ /* 0x000fe20000004200 */
        /* <DEDUP_REMOVED lines=24> */
[----:B------:R-:W-:Y:S01]  /*7ce0*/  FSEL R150, R26, -INF , !P0 ;  /* 0xff8000001a967808 */ /* 0x000fe20004000000 */
[----:B------:R-:W-:Y:S01]  /*7cf0*/  SHFL.BFLY PT, R11, R3, 0x2, 0x1f ;  /* 0x0c401f00030b7f89 */ /* 0x000fe200000e0000 */
        /* <DEDUP_REMOVED lines=15> */
[C---:B------:R-:W-:Y:S01]  /*7df0*/  ISETP.GT.AND P0, PT, R0.reuse, 0x38, P6 ;  /* 0x000000380000780c */ /* 0x040fe20003704270 */
[----:B------:R-:W-:Y:S01]  /*7e00*/  LDSM.16.MT88.4 R28, [R185] ;  /* 0x00000000b91c783b */ /* 0x000fe20000004200 */
[----:B------:R-:W-:Y:S02]  /*7e10*/  ISETP.GT.AND P6, PT, R0, 0x39, P6 ;  /* 0x000000390000780c */ /* 0x000fe400037c4270 */
[----:B------:R-:W-:Y:S02]  /*7e20*/  FMNMX.FTZ R0, R157, R10, !PT ;  /* 0x0000000a9d007209 */ /* 0x000fe40007810000 */
[----:B------:R-:W-:Y:S02]  /*7e30*/  ISETP.LT.OR P0, PT, R2, 0x39, P0 ;  /* 0x000000390200780c */ /* 0x000fe40000701670 */
[----:B------:R-:W-:Y:S02]  /*7e40*/  FMNMX.FTZ R0, R159, R0, !PT ;  /* 0x000000009f007209 */ /* 0x000fe40007810000 */
[----:B------:R-:W-:Y:S02]  /*7e50*/  FSEL R158, R34, -INF , !P0 ;  /* 0xff800000229e7808 */ /* 0x000fe40004000000 */
[----:B------:R-:W-:Y:S02]  /*7e60*/  ISETP.LT.OR P6, PT, R2, 0x3a, P6 ;  /* 0x0000003a0200780c */ /* 0x000fe400037c1670 */
[----:B------:R-:W-:Y:S02]  /*7e70*/  FMNMX.FTZ R0, R158, R0, !PT ;  /* 0x000000009e007209 */ /* 0x000fe40007810000 */
[----:B------:R-:W-:Y:S04]  /*7e80*/  FSEL R127, R35, -INF , !P6 ;  /* 0xff800000237f7808 */ /* 0x000fe80007000000 */
[----:B------:R-:W-:Y:S05]  /*7e90*/  FMNMX.FTZ R0, R127, R0, !PT ;  /* 0x000000007f007209 */ /* 0x000fea0007810000 */
[----:B------:R-:W1:Y:S02]  /*7ea0*/  SHFL.BFLY PT, R2, R0, 0x2, 0x1f ;  /* 0x0c401f0000027f89 */ /* 0x000e6400000e0000 */
[----:B-1----:R-:W-:Y:S02]  /*7eb0*/  FMNMX.FTZ R2, R0, R2, !PT ;  /* 0x0000000200027209 */ /* 0x002fe40007810000 */
[----:B------:R-:W-:Y:S05]  /*7ec0*/  FMNMX.FTZ R3, R3, R11, !PT ;  /* 0x0000000b03037209 */ /* 0x000fea0007810000 */
[----:B------:R-:W1:Y:S02]  /*7ed0*/  SHFL.BFLY PT, R10, R3, 0x1, 0x1f ;  /* 0x0c201f00030a7f89 */ /* 0x000e6400000e0000 */
[----:B-1----:R-:W-:Y:S04]  /*7ee0*/  FMNMX.FTZ R124, R3, R10, !PT ;  /* 0x0000000a037c7209 */ /* 0x002fe80007810000 */
[C---:B------:R-:W-:Y:S01]  /*7ef0*/  FSETP.NEU.FTZ.AND P0, PT, R124.reuse, -INF , PT ;  /* 0xff8000007c00780b */ /* 0x040fe20003f1d000 */
[----:B------:R-:W-:Y:S05]  /*7f00*/  FMUL.FTZ R3, R124, c[0x0][0x2d0] ;  /* 0x0000b4007c037a20 */ /* 0x000fea0000410000 */
[----:B------:R-:W-:Y:S02]  /*7f10*/  FSEL R144, R3, RZ, P0 ;  /* 0x000000ff03907208 */ /* 0x000fe40000000000 */
[----:B------:R-:W1:Y:S03]  /*7f20*/  SHFL.BFLY PT, R3, R2, 0x1, 0x1f ;  /* 0x0c201f0002037f89 */ /* 0x000e6600000e0000 */
[--C-:B------:R-:W-:Y:S02]  /*7f30*/  FFMA.FTZ R0, R138, c[0x0][0x2d0], -R144.reuse ;  /* 0x0000b4008a007a23 */ /* 0x100fe40000010890 */
[--C-:B------:R-:W-:Y:S02]  /*7f40*/  FFMA.FTZ R9, R9, c[0x0][0x2d0], -R144.reuse ;  /* 0x0000b40009097a23 */ /* 0x100fe40000010890 */
[----:B------:R2:W-:Y:S10]  /*7f50*/  MUFU.EX2 R218, R0 ;  /* 0x0000000000da7308 */ /* 0x0005f40000000800 */
[----:B------:R-:W-:Y:S01]  /*7f60*/  MUFU.EX2 R219, R9 ;  /* 0x0000000900db7308 */ /* 0x000fe20000000800 */
[----:B-1----:R-:W-:Y:S01]  /*7f70*/  FMNMX.FTZ R3, R2, R3, !PT ;  /* 0x0000000302037209 */ /* 0x002fe20007810000 */
[--C-:B--2---:R-:W-:Y:S08]  /*7f80*/  FFMA.FTZ R0, R139, c[0x0][0x2d0], -R144.reuse ;  /* 0x0000b4008b007a23 */ /* 0x104ff00000010890 */
[----:B------:R1:W2:Y:S02]  /*7f90*/  MUFU.EX2 R221, R0 ;  /* 0x0000000000dd7308 */ /* 0x0002a40000000800 */
[----:B-1----:R-:W-:Y:S01]  /*7fa0*/  FFMA.FTZ R0, R8, c[0x0][0x2d0], -R144 ;  /* 0x0000b40008007a23 */ /* 0x002fe20000010890 */
[----:B--2---:R-:W-:Y:S01]  /*7fb0*/  F2FP.BF16.PACK_AB R136, R221, R218 ;  /* 0x000000dadd88723e */ /* 0x004fe200000010ff */
[C---:B------:R-:W-:Y:S06]  /*7fc0*/  FMUL.FTZ R8, R3.reuse, c[0x0][0x2d0] ;  /* 0x0000b40003087a20 */ /* 0x040fec0000410000 */
[----:B------:R1:W2:Y:S02]  /*7fd0*/  MUFU.EX2 R220, R0 ;  /* 0x0000000000dc7308 */ /* 0x0002a40000000800 */
[----:B-1----:R-:W-:Y:S02]  /*7fe0*/  FSEL R0, R124, RZ, P0 ;  /* 0x000000ff7c007208 */ /* 0x002fe40000000000 */
[----:B------:R-:W-:Y:S02]  /*7ff0*/  FSETP.NEU.FTZ.AND P0, PT, R3, -INF , PT ;  /* 0xff8000000300780b */ /* 0x000fe40003f1d000 */
[----:B--2---:R-:W-:Y:S01]  /*8000*/  F2FP.BF16.PACK_AB R138, R219, R220 ;  /* 0x000000dcdb8a723e */ /* 0x004fe200000010ff */
[----:B------:R-:W-:Y:S01]  /*8010*/  FADD.FTZ R0, -R0, R125 ;  /* 0x0000007d00007221 */ /* 0x000fe20000010100 */
[----:B------:R-:W-:Y:S03]  /*8020*/  FSEL R125, R8, RZ, P0 ;  /* 0x000000ff087d7208 */ /* 0x000fe60000000000 */
[----:B------:R-:W-:Y:S02]  /*8030*/  FMUL.FTZ R0, R0, c[0x0][0x2d0] ;  /* 0x0000b40000007a20 */ /* 0x000fe40000410000 */
[--C-:B------:R-:W-:Y:S02]  /*8040*/  FFMA.FTZ R6, R6, c[0x0][0x2d0], -R125.reuse ;  /* 0x0000b40006067a23 */ /* 0x100fe4000001087d */
[----:B------:R1:W2:Y:S01]  /*8050*/  MUFU.EX2 R2, R0 ;  /* 0x0000000000027308 */ /* 0x0002a20000000800 */
[--C-:B------:R-:W-:Y:S09]  /*8060*/  FFMA.FTZ R4, R4, c[0x0][0x2d0], -R125.reuse ;  /* 0x0000b40004047a23 */ /* 0x100ff2000001087d */
[----:B------:R-:W-:Y:S10]  /*8070*/  MUFU.EX2 R175, R6 ;  /* 0x0000000600af7308 */ /* 0x000ff40000000800 */
[----:B------:R3:W-:Y:S01]  /*8080*/  MUFU.EX2 R172, R4 ;  /* 0x0000000400ac7308 */ /* 0x0007e20000000800 */
[--C-:B-1----:R-:W-:Y:S02]  /*8090*/  FFMA.FTZ R0, R7, c[0x0][0x2d0], -R125.reuse ;  /* 0x0000b40007007a23 */ /* 0x102fe4000001087d */
[C---:B--2---:R-:W-:Y:S02]  /*80a0*/  FMUL.FTZ R8, R2.reuse, R132 ;  /* 0x0000008402087220 */ /* 0x044fe40000410000 */
[C---:B------:R-:W-:Y:S05]  /*80b0*/  FMUL.FTZ R9, R2.reuse, R133 ;  /* 0x0000008502097220 */ /* 0x040fea0000410000 */
[----:B------:R-:W1:Y:S01]  /*80c0*/  MUFU.EX2 R174, R0 ;  /* 0x0000000000ae7308 */ /* 0x000e620000000800 */
[C---:B------:R-:W-:Y:S02]  /*80d0*/  FMUL.FTZ R16, R2.reuse, R104 ;  /* 0x0000006802107220 */ /* 0x040fe40000410000 */
[C---:B------:R-:W-:Y:S02]  /*80e0*/  FMUL.FTZ R17, R2.reuse, R105 ;  /* 0x0000006902117220 */ /* 0x040fe40000410000 */
[C---:B------:R-:W-:Y:S02]  /*80f0*/  FMUL.FTZ R24, R2.reuse, R112 ;  /* 0x0000007002187220 */ /* 0x040fe40000410000 */
[C---:B------:R-:W-:Y:S02]  /*8100*/  FMUL.FTZ R25, R2.reuse, R113 ;  /* 0x0000007102197220 */ /* 0x040fe40000410000 */
[C---:B------:R-:W-:Y:S02]  /*8110*/  FMUL.FTZ R32, R2.reuse, R120 ;  /* 0x0000007802207220 */ /* 0x040fe40000410000 */
[C---:B------:R-:W-:Y:S02]  /*8120*/  FMUL.FTZ R33, R2.reuse, R121 ;  /* 0x0000007902217220 */ /* 0x040fe40000410000 */
[C---:B------:R-:W-:Y:S02]  /*8130*/  FMUL.FTZ R36, R2.reuse, R36 ;  /* 0x0000002402247220 */ /* 0x040fe40000410000 */
[C---:B---3--:R-:W-:Y:S02]  /*8140*/  FMUL.FTZ R4, R2.reuse, R128 ;  /* 0x0000008002047220 */ /* 0x048fe40000410000 */
[C---:B------:R-:W-:Y:S02]  /*8150*/  FMUL.FTZ R37, R2.reuse, R37 ;  /* 0x0000002502257220 */ /* 0x040fe40000410000 */
[C---:B------:R-:W-:Y:S02]  /*8160*/  FMUL.FTZ R40, R2.reuse, R40 ;  /* 0x0000002802287220 */ /* 0x040fe40000410000 */
[C---:B------:R-:W-:Y:S02]  /*8170*/  FMUL.FTZ R41, R2.reuse, R41 ;  /* 0x0000002902297220 */ /* 0x040fe40000410000 */
[----:B------:R-:W-:Y:S01]  /*8180*/  FMUL.FTZ R44, R2, R44 ;  /* 0x0000002c022c7220 */ /* 0x000fe20000410000 */
[----:B-1----:R-:W-:Y:S01]  /*8190*/  F2FP.BF16.PACK_AB R137, R174, R175 ;  /* 0x000000afae89723e */ /* 0x002fe200000010ff */
[--C-:B------:R-:W-:Y:S02]  /*81a0*/  FFMA.FTZ R0, R5, c[0x0][0x2d0], -R125.reuse ;  /* 0x0000b40005007a23 */ /* 0x100fe4000001087d */
[C---:B------:R-:W-:Y:S02]  /*81b0*/  FMUL.FTZ R5, R2.reuse, R129 ;  /* 0x0000008102057220 */ /* 0x040fe40000410000 */
[----:B------:R1:W2:Y:S01]  /*81c0*/  MUFU.EX2 R173, R0 ;  /* 0x0000000000ad7308 */ /* 0x0002a20000000800 */
[C---:B------:R-:W-:Y:S02]  /*81d0*/  FMUL.FTZ R45, R2.reuse, R45 ;  /* 0x0000002d022d7220 */ /* 0x040fe40000410000 */
        /* <DEDUP_REMOVED lines=10> */
[C---:B------:R-:W-:Y:S01]  /*8280*/  FMUL.FTZ R68, R2.reuse, R68 ;  /* 0x0000004402447220 */ /* 0x040fe20000410000 */
[----:B-1----:R-:W-:Y:S01]  /*8290*/  FSEL R0, R3, RZ, P0 ;  /* 0x000000ff03007208 */ /* 0x002fe20000000000 */
[----:B------:R-:W-:Y:S01]  /*82a0*/  FMUL.FTZ R69, R2, R69 ;  /* 0x0000004502457220 */ /* 0x000fe20000410000 */
[----:B--2---:R-:W-:Y:S01]  /*82b0*/  F2FP.BF16.PACK_AB R139, R172, R173 ;  /* 0x000000adac8b723e */ /* 0x004fe200000010ff */
[----:B------:R-:W-:Y:S01]  /*82c0*/  FMUL.FTZ R72, R2, R72 ;  /* 0x0000004802487220 */ /* 0x000fe20000410000 */
[----:B------:R-:W-:Y:S01]  /*82d0*/  ISETP.GT.AND P0, PT, R204, R227, PT ;  /* 0x000000e3cc00720c */ /* 0x000fe20003f04270 */
[----:B------:R-:W-:Y:S02]  /*82e0*/  FADD.FTZ R0, -R0, R126 ;  /* 0x0000007e00007221 */ /* 0x000fe40000010100 */
[----:B------:R-:W-:Y:S02]  /*82f0*/  FMUL.FTZ R73, R2, R73 ;  /* 0x0000004902497220 */ /* 0x000fe40000410000 */
[----:B------:R-:W-:Y:S02]  /*8300*/  FMUL.FTZ R0, R0, c[0x0][0x2d0] ;  /* 0x0000b40000007a20 */ /* 0x000fe40000410000 */
[C---:B------:R-:W-:Y:S02]  /*8310*/  FMUL.FTZ R76, R2.reuse, R76 ;  /* 0x0000004c024c7220 */ /* 0x040fe40000410000 */
[C---:B------:R-:W-:Y:S02]  /*8320*/  FMUL.FTZ R77, R2.reuse, R77 ;  /* 0x0000004d024d7220 */ /* 0x040fe40000410000 */
        /* <DEDUP_REMOVED lines=10> */
[----:B------:R-:W-:Y:S02]  /*83d0*/  FMUL.FTZ R97, R2, R97 ;  /* 0x0000006102617220 */ /* 0x000fe40000410000 */
[C---:B-1----:R-:W-:Y:S02]  /*83e0*/  FMUL.FTZ R6, R0.reuse, R130 ;  /* 0x0000008200067220 */ /* 0x042fe40000410000 */
[C---:B------:R-:W-:Y:S02]  /*83f0*/  FMUL.FTZ R7, R0.reuse, R131 ;  /* 0x0000008300077220 */ /* 0x040fe40000410000 */
[----:B------:R-:W-:Y:S01]  /*8400*/  LDSM.16.MT88.4 R128, [R181+0x2800] ;  /* 0x00280000b580783b */ /* 0x000fe20000004200 */
[C---:B------:R-:W-:Y:S02]  /*8410*/  FMUL.FTZ R10, R0.reuse, R134 ;  /* 0x00000086000a7220 */ /* 0x040fe40000410000 */
[C---:B------:R-:W-:Y:S02]  /*8420*/  FMUL.FTZ R11, R0.reuse, R135 ;  /* 0x00000087000b7220 */ /* 0x040fe40000410000 */
[C---:B------:R-:W-:Y:S03]  /*8430*/  HMMA.16816.F32.BF16 R4, R136.reuse, R12, R4 ;  /* 0x0000000c8804723c */ /* 0x040fe60000041804 */
[----:B------:R-:W-:Y:S02]  /*8440*/  LDSM.16.MT88.4 R132, [R182+0x2800] ;  /* 0x00280000b684783b */ /* 0x000fe40000004200 */
[----:B------:R-:W-:Y:S02]  /*8450*/  FMUL.FTZ R18, R0, R106 ;  /* 0x0000006a00127220 */ /* 0x000fe40000410000 */
[C---:B------:R-:W-:Y:S01]  /*8460*/  FMUL.FTZ R12, R2.reuse, R100 ;  /* 0x00000064020c7220 */ /* 0x040fe20000410000 */
[C---:B------:R-:W-:Y:S04]  /*8470*/  HMMA.16816.F32.BF16 R8, R136.reuse, R14, R8 ;  /* 0x0000000e8808723c */ /* 0x040fe80000041808 */
[----:B------:R-:W-:Y:S02]  /*8480*/  FMUL.FTZ R13, R2, R101 ;  /* 0x00000065020d7220 */ /* 0x000fe40000410000 */
[C---:B------:R-:W-:Y:S02]  /*8490*/  FMUL.FTZ R19, R0.reuse, R107 ;  /* 0x0000006b00137220 */ /* 0x040fe40000410000 */
[C---:B------:R-:W-:Y:S01]  /*84a0*/  FMUL.FTZ R14, R0.reuse, R102 ;  /* 0x00000066000e7220 */ /* 0x040fe20000410000 */
[----:B------:R-:W-:Y:S03]  /*84b0*/  LDSM.16.MT88.4 R104, [R181+0x2000] ;  /* 0x00200000b568783b */ /* 0x000fe60000004200 */
[C---:B------:R-:W-:Y:S02]  /*84c0*/  FMUL.FTZ R15, R0.reuse, R103 ;  /* 0x00000067000f7220 */ /* 0x040fe40000410000 */
[C---:B------:R-:W-:Y:S02]  /*84d0*/  FMUL.FTZ R26, R0.reuse, R114 ;  /* 0x00000072001a7220 */ /* 0x040fe40000410000 */
[C---:B------:R-:W-:Y:S01]  /*84e0*/  FMUL.FTZ R27, R0.reuse, R115 ;  /* 0x00000073001b7220 */ /* 0x040fe20000410000 */
[----:B------:R-:W1:Y:S01]  /*84f0*/  LDSM.16.MT88.4 R100, [R184] ;  /* 0x00000000b864783b */ /* 0x000e620000004200 */
[C---:B------:R-:W-:Y:S01]  /*8500*/  FMUL.FTZ R34, R0.reuse, R122 ;  /* 0x0000007a00227220 */ /* 0x040fe20000410000 */
[C---:B------:R-:W-:Y:S03]  /*8510*/  HMMA.16816.F32.BF16 R12, R136.reuse, R20, R12 ;  /* 0x00000014880c723c */ /* 0x040fe6000004180c */
[C---:B------:R-:W-:Y:S02]  /*8520*/  FMUL.FTZ R35, R0.reuse, R123 ;  /* 0x0000007b00237220 */ /* 0x040fe40000410000 */
[----:B------:R-:W-:Y:S01]  /*8530*/  FMUL.FTZ R38, R0, R38 ;  /* 0x0000002600267220 */ /* 0x000fe20000410000 */
[----:B------:R-:W-:Y:S01]  /*8540*/  LDSM.16.MT88.4 R112, [R181+0x800] ;  /* 0x00080000b570783b */ /* 0x000fe20000004200 */
[C---:B------:R-:W-:Y:S01]  /*8550*/  FMUL.FTZ R20, R2.reuse, R108 ;  /* 0x0000006c02147220 */ /* 0x040fe20000410000 */
[C---:B------:R-:W-:Y:S04]  /*8560*/  HMMA.16816.F32.BF16 R16, R136.reuse, R22, R16 ;  /* 0x000000168810723c */ /* 0x040fe80000041810 */
[----:B------:R-:W-:Y:S02]  /*8570*/  FMUL.FTZ R21, R2, R109 ;  /* 0x0000006d02157220 */ /* 0x000fe40000410000 */
[C---:B------:R-:W-:Y:S01]  /*8580*/  FMUL.FTZ R39, R0.reuse, R39 ;  /* 0x0000002700277220 */ /* 0x040fe20000410000 */
[----:B------:R-:W-:Y:S01]  /*8590*/  LDSM.16.MT88.4 R120, [R184+0x800] ;  /* 0x00080000b878783b */ /* 0x000fe20000004200 */
[C---:B------:R-:W-:Y:S04]  /*85a0*/  FMUL.FTZ R22, R0.reuse, R110 ;  /* 0x0000006e00167220 */ /* 0x040fe80000410000 */
[C---:B------:R-:W-:Y:S02]  /*85b0*/  FMUL.FTZ R23, R0.reuse, R111 ;  /* 0x0000006f00177220 */ /* 0x040fe40000410000 */
[C---:B------:R-:W-:Y:S01]  /*85c0*/  FMUL.FTZ R42, R0.reuse, R42 ;  /* 0x0000002a002a7220 */ /* 0x040fe20000410000 */
[----:B------:R-:W2:Y:S01]  /*85d0*/  LDSM.16.MT88.4 R108, [R182+0x2000] ;  /* 0x00200000b66c783b */ /* 0x000ea20000004200 */
[C---:B------:R-:W-:Y:S02]  /*85e0*/  FMUL.FTZ R43, R0.reuse, R43 ;  /* 0x0000002b002b7220 */ /* 0x040fe40000410000 */
[C---:B------:R-:W-:Y:S01]  /*85f0*/  FMUL.FTZ R46, R0.reuse, R46 ;  /* 0x0000002e002e7220 */ /* 0x040fe20000410000 */
[C---:B------:R-:W-:Y:S03]  /*8600*/  HMMA.16816.F32.BF16 R20, R136.reuse, R28, R20 ;  /* 0x0000001c8814723c */ /* 0x040fe60000041814 */
[C---:B------:R-:W-:Y:S02]  /*8610*/  FMUL.FTZ R47, R0.reuse, R47 ;  /* 0x0000002f002f7220 */ /* 0x040fe40000410000 */
[----:B------:R-:W-:Y:S02]  /*8620*/  FMUL.FTZ R50, R0, R50 ;  /* 0x0000003200327220 */ /* 0x000fe40000410000 */
[C---:B------:R-:W-:Y:S01]  /*8630*/  FMUL.FTZ R28, R2.reuse, R116 ;  /* 0x00000074021c7220 */ /* 0x040fe20000410000 */
[C---:B------:R-:W-:Y:S04]  /*8640*/  HMMA.16816.F32.BF16 R24, R136.reuse, R30, R24 ;  /* 0x0000001e8818723c */ /* 0x040fe80000041818 */
[----:B------:R-:W-:Y:S02]  /*8650*/  FMUL.FTZ R29, R2, R117 ;  /* 0x00000075021d7220 */ /* 0x000fe40000410000 */
[C---:B------:R-:W-:Y:S02]  /*8660*/  FMUL.FTZ R51, R0.reuse, R51 ;  /* 0x0000003300337220 */ /* 0x040fe40000410000 */
[C---:B------:R-:W-:Y:S04]  /*8670*/  FMUL.FTZ R30, R0.reuse, R118 ;  /* 0x00000076001e7220 */ /* 0x040fe80000410000 */
[C---:B------:R-:W-:Y:S02]  /*8680*/  FMUL.FTZ R31, R0.reuse, R119 ;  /* 0x00000077001f7220 */ /* 0x040fe40000410000 */
[----:B------:R-:W-:Y:S01]  /*8690*/  LDSM.16.MT88.4 R116, [R182+0x800] ;  /* 0x00080000b674783b */ /* 0x000fe20000004200 */
[C---:B------:R-:W-:Y:S02]  /*86a0*/  FMUL.FTZ R54, R0.reuse, R54 ;  /* 0x0000003600367220 */ /* 0x040fe40000410000 */
[C---:B------:R-:W-:Y:S02]  /*86b0*/  FMUL.FTZ R55, R0.reuse, R55 ;  /* 0x0000003700377220 */ /* 0x040fe40000410000 */
        /* <DEDUP_REMOVED lines=8> */
[C---:B------:R-:W-:Y:S04]  /*8740*/  HMMA.16816.F32.BF16 R36, R136.reuse, R104, R36 ;  /* 0x000000688824723c */ /* 0x040fe80000041824 */
[C---:B------:R-:W-:Y:S02]  /*8750*/  FMUL.FTZ R67, R0.reuse, R67 ;  /* 0x0000004300437220 */ /* 0x040fe40000410000 */
[C---:B------:R-:W-:Y:S02]  /*8760*/  FMUL.FTZ R70, R0.reuse, R70 ;  /* 0x0000004600467220 */ /* 0x040fe40000410000 */
[C---:B------:R-:W-:Y:S01]  /*8770*/  HMMA.16816.F32.BF16 R40, R136.reuse, R106, R40 ;  /* 0x0000006a8828723c */ /* 0x040fe20000041828 */
[----:B------:R-:W3:Y:S03]  /*8780*/  LDSM.16.MT88.4 R104, [R184+0x2000] ;  /* 0x00200000b868783b */ /* 0x000ee60000004200 */
        /* <DEDUP_REMOVED lines=12> */
[----:B------:R-:W-:Y:S02]  /*8850*/  FMUL.FTZ R87, R0, R87 ;  /* 0x0000005700577220 */ /* 0x000fe40000410000 */
[--C-:B------:R-:W-:Y:S01]  /*8860*/  FFMA.FTZ R100, R140, c[0x0][0x2d0], -R144.reuse ;  /* 0x0000b4008c647a23 */ /* 0x100fe20000010890 */
[C---:B------:R-:W-:Y:S03]  /*8870*/  HMMA.16816.F32.BF16 R56, R136.reuse, R102, R56 ;  /* 0x000000668838723c */ /* 0x040fe60000041838 */
[----:B------:R1:W-:Y:S01]  /*8880*/  MUFU.EX2 R217, R100 ;  /* 0x0000006400d97308 */ /* 0x0003e20000000800 */
[C---:B------:R-:W-:Y:S02]  /*8890*/  FMUL.FTZ R90, R0.reuse, R90 ;  /* 0x0000005a005a7220 */ /* 0x040fe40000410000 */
[C---:B------:R-:W-:Y:S02]  /*88a0*/  FMUL.FTZ R91, R0.reuse, R91 ;  /* 0x0000005b005b7220 */ /* 0x040fe40000410000 */
[C---:B---3--:R-:W-:Y:S04]  /*88b0*/  HMMA.16816.F32.BF16 R60, R136.reuse, R104, R60 ;  /* 0x00000068883c723c */ /* 0x048fe8000004183c */
[C---:B------:R-:W-:Y:S02]  /*88c0*/  FMUL.FTZ R94, R0.reuse, R94 ;  /* 0x0000005e005e7220 */ /* 0x040fe40000410000 */
[C---:B------:R-:W-:Y:S02]  /*88d0*/  FMUL.FTZ R95, R0.reuse, R95 ;  /* 0x0000005f005f7220 */ /* 0x040fe40000410000 */
[C---:B------:R-:W-:Y:S04]  /*88e0*/  HMMA.16816.F32.BF16 R64, R136.reuse, R106, R64 ;  /* 0x0000006a8840723c */ /* 0x040fe80000041840 */
[--C-:B------:R-:W-:Y:S02]  /*88f0*/  FFMA.FTZ R104, R141, c[0x0][0x2d0], -R144.reuse ;  /* 0x0000b4008d687a23 */ /* 0x100fe40000010890 */
[C---:B------:R-:W-:Y:S02]  /*8900*/  FMUL.FTZ R98, R0.reuse, R98 ;  /* 0x0000006200627220 */ /* 0x040fe40000410000 */
[C---:B--2---:R-:W-:Y:S01]  /*8910*/  HMMA.16816.F32.BF16 R68, R136.reuse, R108, R68 ;  /* 0x0000006c8844723c */ /* 0x044fe20000041844 */
[----:B------:R2:W-:Y:S01]  /*8920*/  MUFU.EX2 R216, R104 ;  /* 0x0000006800d87308 */ /* 0x0005e20000000800 */
[----:B-1----:R-:W1:Y:S02]  /*8930*/  LDSM.16.MT88.4 R100, [R182+0x4000] ;  /* 0x00400000b664783b */ /* 0x002e640000004200 */
[----:B------:R-:W-:Y:S03]  /*8940*/  FMUL.FTZ R99, R0, R99 ;  /* 0x0000006300637220 */ /* 0x000fe60000410000 */
[--C-:B------:R-:W-:Y:S01]  /*8950*/  FFMA.FTZ R108, R147, c[0x0][0x2d0], -R144.reuse ;  /* 0x0000b400936c7a23 */ /* 0x100fe20000010890 */
[C---:B------:R-:W-:Y:S03]  /*8960*/  HMMA.16816.F32.BF16 R72, R136.reuse, R110, R72 ;  /* 0x0000006e8848723c */ /* 0x040fe60000041848 */
[----:B------:R3:W-:Y:S01]  /*8970*/  MUFU.EX2 R214, R108 ;  /* 0x0000006c00d67308 */ /* 0x0007e20000000800 */
[--C-:B--2---:R-:W-:Y:S09]  /*8980*/  FFMA.FTZ R104, R143, c[0x0][0x2d0], -R144.reuse ;  /* 0x0000b4008f687a23 */ /* 0x104ff20000010890 */
[----:B------:R2:W4:Y:S01]  /*8990*/  MUFU.EX2 R215, R104 ;  /* 0x0000006800d77308 */ /* 0x0005220000000800 */
[--C-:B---3--:R-:W-:Y:S02]  /*89a0*/  FFMA.FTZ R108, R142, c[0x0][0x2d0], -R125.reuse ;  /* 0x0000b4008e6c7a23 */ /* 0x108fe4000001087d */
[----:B------:R-:W-:Y:S07]  /*89b0*/  LDSM.16.MT88.4 R140, [R185+0x2800] ;  /* 0x00280000b98c783b */ /* 0x000fee0000004200 */
[----:B------:R3:W-:Y:S01]  /*89c0*/  MUFU.EX2 R169, R108 ;  /* 0x0000006c00a97308 */ /* 0x0007e20000000800 */
[C---:B-1----:R-:W-:Y:S07]  /*89d0*/  HMMA.16816.F32.BF16 R76, R136.reuse, R100, R76 ;  /* 0x00000064884c723c */ /* 0x042fee000004184c */
[--C-:B------:R-:W-:Y:S01]  /*89e0*/  FFMA.FTZ R100, R145, c[0x0][0x2d0], -R125.reuse ;  /* 0x0000b40091647a23 */ /* 0x100fe2000001087d */
[C---:B------:R-:W-:Y:S01]  /*89f0*/  HMMA.16816.F32.BF16 R80, R136.reuse, R102, R80 ;  /* 0x000000668850723c */ /* 0x040fe20000041850 */
[----:B--2---:R-:W1:Y:S02]  /*8a00*/  LDSM.16.MT88.4 R104, [R185+0x4000] ;  /* 0x00400000b968783b */ /* 0x004e640000004200 */
[----:B------:R2:W5:Y:S04]  /*8a10*/  MUFU.EX2 R168, R100 ;  /* 0x0000006400a87308 */ /* 0x0005680000000800 */
[----:B----4-:R-:W-:Y:S02]  /*8a20*/  F2FP.BF16.PACK_AB R102, R214, R215 ;  /* 0x000000d7d666723e */ /* 0x010fe400000010ff */
[----:B---3--:R-:W3:Y:S03]  /*8a30*/  LDSM.16.MT88.4 R108, [R184+0x4000] ;  /* 0x00400000b86c783b */ /* 0x008ee60000004200 */
[--C-:B--2---:R-:W-:Y:S01]  /*8a40*/  FFMA.FTZ R100, R146, c[0x0][0x2d0], -R125.reuse ;  /* 0x0000b40092647a23 */ /* 0x104fe2000001087d */
[----:B-----5:R-:W-:Y:S03]  /*8a50*/  F2FP.BF16.PACK_AB R101, R168, R169 ;  /* 0x000000a9a865723e */ /* 0x020fe600000010ff */
[----:B------:R2:W-:Y:S01]  /*8a60*/  MUFU.EX2 R167, R100 ;  /* 0x0000006400a77308 */ /* 0x0005e20000000800 */
[C---:B-1----:R-:W-:Y:S08]  /*8a70*/  HMMA.16816.F32.BF16 R84, R136.reuse, R104, R84 ;  /* 0x000000688854723c */ /* 0x042ff00000041854 */
[C---:B------:R-:W-:Y:S01]  /*8a80*/  HMMA.16816.F32.BF16 R88, R136.reuse, R106, R88 ;  /* 0x0000006a8858723c */ /* 0x040fe20000041858 */
[----:B------:R-:W1:Y:S03]  /*8a90*/  LDSM.16.MT88.4 R104, [R185+0x800] ;  /* 0x00080000b968783b */ /* 0x000e660000004200 */
[--C-:B--2---:R-:W-:Y:S04]  /*8aa0*/  FFMA.FTZ R100, R148, c[0x0][0x2d0], -R125.reuse ;  /* 0x0000b40094647a23 */ /* 0x104fe8000001087d */
[C---:B---3--:R-:W-:Y:S01]  /*8ab0*/  HMMA.16816.F32.BF16 R92, R136.reuse, R108, R92 ;  /* 0x0000006c885c723c */ /* 0x048fe2000004185c */
[----:B------:R2:W3:Y:S07]  /*8ac0*/  MUFU.EX2 R166, R100 ;  /* 0x0000006400a67308 */ /* 0x0004ee0000000800 */
[----:B------:R-:W-:Y:S01]  /*8ad0*/  HMMA.16816.F32.BF16 R96, R136, R110, R96 ;  /* 0x0000006e8860723c */ /* 0x000fe20000041860 */
[----:B------:R-:W4:Y:S08]  /*8ae0*/  LDSM.16.MT88.4 R108, [R184+0x2800] ;  /* 0x00280000b86c783b */ /* 0x000f300000004200 */
[----:B------:R-:W-:Y:S03]  /*8af0*/  LDSM.16.MT88.4 R136, [R185+0x3000] ;  /* 0x00300000b988783b */ /* 0x000fe60000004200 */
[----:B--2---:R-:W-:Y:S02]  /*8b00*/  F2FP.BF16.PACK_AB R100, R216, R217 ;  /* 0x000000d9d864723e */ /* 0x004fe400000010ff */
[----:B---3--:R-:W-:Y:S07]  /*8b10*/  F2FP.BF16.PACK_AB R103, R166, R167 ;  /* 0x000000a7a667723e */ /* 0x008fee00000010ff */
[C---:B------:R-:W-:Y:S07]  /*8b20*/  HMMA.16816.F32.BF16 R4, R100.reuse, R112, R4 ;  /* 0x000000706404723c */ /* 0x040fee0000041804 */
[--C-:B------:R-:W-:Y:S01]  /*8b30*/  FFMA.FTZ R112, R152, c[0x0][0x2d0], -R144.reuse ;  /* 0x0000b40098707a23 */ /* 0x100fe20000010890 */
[C---:B------:R-:W-:Y:S03]  /*8b40*/  HMMA.16816.F32.BF16 R8, R100.reuse, R114, R8 ;  /* 0x000000726408723c */ /* 0x040fe60000041808 */
[----:B------:R2:W-:Y:S05]  /*8b50*/  MUFU.EX2 R213, R112 ;  /* 0x0000007000d57308 */ /* 0x0005ea0000000800 */
[C---:B------:R-:W-:Y:S07]  /*8b60*/  HMMA.16816.F32.BF16 R12, R100.reuse, R116, R12 ;  /* 0x00000074640c723c */ /* 0x040fee000004180c */
[--C-:B------:R-:W-:Y:S01]  /*8b70*/  FFMA.FTZ R116, R153, c[0x0][0x2d0], -R144.reuse ;  /* 0x0000b40099747a23 */ /* 0x100fe20000010890 */
[C---:B------:R-:W-:Y:S03]  /*8b80*/  HMMA.16816.F32.BF16 R16, R100.reuse, R118, R16 ;  /* 0x000000766410723c */ /* 0x040fe60000041810 */
[----:B------:R3:W5:Y:S05]  /*8b90*/  MUFU.EX2 R203, R116 ;  /* 0x0000007400cb7308 */ /* 0x00076a0000000800 */
[C---:B-1----:R-:W-:Y:S01]  /*8ba0*/  HMMA.16816.F32.BF16 R20, R100.reuse, R104, R20 ;  /* 0x000000686414723c */ /* 0x042fe20000041814 */
[----:B--2---:R-:W-:Y:S07]  /*8bb0*/  LDSM.16.MT88.4 R112, [R182+0x4800] ;  /* 0x00480000b670783b */ /* 0x004fee0000004200 */
[C---:B------:R-:W-:Y:S01]  /*8bc0*/  HMMA.16816.F32.BF16 R24, R100.reuse, R106, R24 ;  /* 0x0000006a6418723c */ /* 0x040fe20000041818 */
[----:B------:R-:W1:Y:S07]  /*8bd0*/  LDSM.16.MT88.4 R104, [R181+0x4800] ;  /* 0x00480000b568783b */ /* 0x000e6e0000004200 */
[C---:B------:R-:W-:Y:S04]  /*8be0*/  HMMA.16816.F32.BF16 R28, R100.reuse, R120, R28 ;  /* 0x00000078641c723c */ /* 0x040fe8000004181c */
[--C-:B---3--:R-:W-:Y:S03]  /*8bf0*/  FFMA.FTZ R116, R155, c[0x0][0x2d0], -R144.reuse ;  /* 0x0000b4009b747a23 */ /* 0x108fe60000010890 */
[--C-:B------:R-:W-:Y:S01]  /*8c00*/  FFMA.FTZ R120, R149, c[0x0][0x2d0], -R125.reuse ;  /* 0x0000b40095787a23 */ /* 0x100fe2000001087d */
[C---:B------:R-:W-:Y:S01]  /*8c10*/  HMMA.16816.F32.BF16 R32, R100.reuse, R122, R32 ;  /* 0x0000007a6420723c */ /* 0x040fe20000041820 */
[----:B------:R2:W-:Y:S07]  /*8c20*/  MUFU.EX2 R179, R116 ;  /* 0x0000007400b37308 */ /* 0x0005ee0000000800 */
[C---:B------:R-:W-:Y:S03]  /*8c30*/  HMMA.16816.F32.BF16 R36, R100.reuse, R128, R36 ;  /* 0x000000806424723c */ /* 0x040fe60000041824 */
[----:B------:R3:W-:Y:S05]  /*8c40*/  MUFU.EX2 R165, R120 ;  /* 0x0000007800a57308 */ /* 0x0007ea0000000800 */
[C---:B------:R-:W-:Y:S01]  /*8c50*/  HMMA.16816.F32.BF16 R40, R100.reuse, R130, R40 ;  /* 0x000000826428723c */ /* 0x040fe20000041828 */
[----:B------:R-:W-:Y:S07]  /*8c60*/  LDSM.16.MT88.4 R128, [R184+0x1000] ;  /* 0x00100000b880783b */ /* 0x000fee0000004200 */
[C---:B------:R-:W-:Y:S01]  /*8c70*/  HMMA.16816.F32.BF16 R44, R100.reuse, R132, R44 ;  /* 0x00000084642c723c */ /* 0x040fe2000004182c */
[----:B--2---:R-:W2:Y:S07]  /*8c80*/  LDSM.16.MT88.4 R116, [R185+0x4800] ;  /* 0x00480000b974783b */ /* 0x004eae0000004200 */
[C---:B------:R-:W-:Y:S01]  /*8c90*/  HMMA.16816.F32.BF16 R48, R100.reuse, R134, R48 ;  /* 0x000000866430723c */ /* 0x040fe20000041830 */
[----:B------:R-:W-:Y:S07]  /*8ca0*/  LDSM.16.MT88.4 R132, [R182+0x3000] ;  /* 0x00300000b684783b */ /* 0x000fee0000004200 */
[C---:B------:R-:W-:Y:S01]  /*8cb0*/  HMMA.16816.F32.BF16 R52, R100.reuse, R140, R52 ;  /* 0x0000008c6434723c */ /* 0x040fe20000041834 */
[----:B---3--:R-:W-:Y:S07]  /*8cc0*/  LDSM.16.MT88.4 R120, [R182+0x1000] ;  /* 0x00100000b678783b */ /* 0x008fee0000004200 */
[C---:B------:R-:W-:Y:S01]  /*8cd0*/  HMMA.16816.F32.BF16 R56, R100.reuse, R142, R56 ;  /* 0x0000008e6438723c */ /* 0x040fe20000041838 */
[----:B------:R-:W-:Y:S07]  /*8ce0*/  LDSM.16.MT88.4 R140, [R181+0x3800] ;  /* 0x00380000b58c783b */ /* 0x000fee0000004200 */
[C---:B----4-:R-:W-:Y:S07]  /*8cf0*/  HMMA.16816.F32.BF16 R60, R100.reuse, R108, R60 ;  /* 0x0000006c643c723c */ /* 0x050fee000004183c */
[--C-:B------:R-:W-:Y:S01]  /*8d00*/  FFMA.FTZ R108, R156, c[0x0][0x2d0], -R144.reuse ;  /* 0x0000b4009c6c7a23 */ /* 0x100fe20000010890 */
[C---:B------:R-:W-:Y:S03]  /*8d10*/  HMMA.16816.F32.BF16 R64, R100.reuse, R110, R64 ;  /* 0x0000006e6440723c */ /* 0x040fe60000041840 */
[----:B------:R3:W4:Y:S05]  /*8d20*/  MUFU.EX2 R178, R108 ;  /* 0x0000006c00b27308 */ /* 0x00072a0000000800 */
[C---:B-1----:R-:W-:Y:S07]  /*8d30*/  HMMA.16816.F32.BF16 R68, R100.reuse, R104, R68 ;  /* 0x000000686444723c */ /* 0x042fee0000041844 */
[--C-:B------:R-:W-:Y:S01]  /*8d40*/  FFMA.FTZ R104, R151, c[0x0][0x2d0], -R125.reuse ;  /* 0x0000b40097687a23 */ /* 0x100fe2000001087d */
[C---:B------:R-:W-:Y:S03]  /*8d50*/  HMMA.16816.F32.BF16 R72, R100.reuse, R106, R72 ;  /* 0x0000006a6448723c */ /* 0x040fe60000041848 */
[----:B------:R1:W1:Y:S05]  /*8d60*/  MUFU.EX2 R164, R104 ;  /* 0x0000006800a47308 */ /* 0x00026a0000000800 */
[C---:B------:R-:W-:Y:S01]  /*8d70*/  HMMA.16816.F32.BF16 R76, R100.reuse, R112, R76 ;  /* 0x00000070644c723c */ /* 0x040fe2000004184c */
[----:B---3--:R-:W3:Y:S06]  /*8d80*/  LDSM.16.MT88.4 R108, [R184+0x4800] ;  /* 0x00480000b86c783b */ /* 0x008eec0000004200 */
[--C-:B------:R-:W-:Y:S01]  /*8d90*/  FFMA.FTZ R112, R154, c[0x0][0x2d0], -R125.reuse ;  /* 0x0000b4009a707a23 */ /* 0x100fe2000001087d */
[C---:B------:R-:W-:Y:S01]  /*8da0*/  HMMA.16816.F32.BF16 R80, R100.reuse, R114, R80 ;  /* 0x000000726450723c */ /* 0x040fe20000041850 */
[----:B------:R-:W-:Y:S02]  /*8db0*/  LDSM.16.MT88.4 R152, [R184+0x3800] ;  /* 0x00380000b898783b */ /* 0x000fe40000004200 */
[----:B------:R4:W-:Y:S05]  /*8dc0*/  MUFU.EX2 R162, R112 ;  /* 0x0000007000a27308 */ /* 0x0009ea0000000800 */
[C---:B--2---:R-:W-:Y:S04]  /*8dd0*/  HMMA.16816.F32.BF16 R84, R100.reuse, R116, R84 ;  /* 0x000000746454723c */ /* 0x044fe80000041854 */
[--C-:B-1----:R-:W-:Y:S02]  /*8de0*/  FFMA.FTZ R104, R150, c[0x0][0x2d0], -R125.reuse ;  /* 0x0000b40096687a23 */ /* 0x102fe4000001087d */
[----:B------:R-:W-:Y:S02]  /*8df0*/  LDSM.16.MT88.4 R148, [R185+0x3800] ;  /* 0x00380000b994783b */ /* 0x000fe40000004200 */
[C---:B------:R-:W-:Y:S01]  /*8e00*/  HMMA.16816.F32.BF16 R88, R100.reuse, R118, R88 ;  /* 0x000000766458723c */ /* 0x040fe20000041858 */
[----:B------:R1:W2:Y:S05]  /*8e10*/  MUFU.EX2 R163, R104 ;  /* 0x0000006800a37308 */ /* 0x0002aa0000000800 */
[----:B------:R-:W-:Y:S08]  /*8e20*/  LDSM.16.MT88.4 R116, [R181+0x3000] ;  /* 0x00300000b574783b */ /* 0x000ff00000004200 */
[----:B----4-:R-:W-:Y:S01]  /*8e30*/  LDSM.16.MT88.4 R112, [R185+0x1000] ;  /* 0x00100000b970783b */ /* 0x010fe20000004200 */
[C---:B---3--:R-:W-:Y:S07]  /*8e40*/  HMMA.16816.F32.BF16 R92, R100.reuse, R108, R92 ;  /* 0x0000006c645c723c */ /* 0x048fee000004185c */
[----:B-1----:R-:W1:Y:S01]  /*8e50*/  LDSM.16.MT88.4 R104, [R181+0x1000] ;  /* 0x00100000b568783b */ /* 0x002e620000004200 */
[----:B------:R-:W-:Y:S07]  /*8e60*/  HMMA.16816.F32.BF16 R96, R100, R110, R96 ;  /* 0x0000006e6460723c */ /* 0x000fee0000041860 */
[----:B------:R-:W-:Y:S01]  /*8e70*/  LDSM.16.MT88.4 R108, [R181+0x5000] ;  /* 0x00500000b56c783b */ /* 0x000fe20000004200 */
[----:B-----5:R-:W-:Y:S04]  /*8e80*/  F2FP.BF16.PACK_AB R100, R203, R213 ;  /* 0x000000d5cb64723e */ /* 0x020fe800000010ff */
[----:B------:R-:W-:Y:S02]  /*8e90*/  F2FP.BF16.PACK_AB R102, R178, R179 ;  /* 0x000000b3b266723e */ /* 0x000fe400000010ff */
[----:B------:R-:W-:Y:S02]  /*8ea0*/  F2FP.BF16.PACK_AB R101, R164, R165 ;  /* 0x000000a5a465723e */ /* 0x000fe400000010ff */
[----:B--2---:R-:W-:Y:S07]  /*8eb0*/  F2FP.BF16.PACK_AB R103, R162, R163 ;  /* 0x000000a3a267723e */ /* 0x004fee00000010ff */
[C---:B-1----:R-:W-:Y:S08]  /*8ec0*/  HMMA.16816.F32.BF16 R4, R100.reuse, R104, R4 ;  /* 0x000000686404723c */ /* 0x042ff00000041804 */
[C---:B------:R-:W-:Y:S01]  /*8ed0*/  HMMA.16816.F32.BF16 R8, R100.reuse, R106, R8 ;  /* 0x0000006a6408723c */ /* 0x040fe20000041808 */
[----:B------:R-:W1:Y:S07]  /*8ee0*/  LDSM.16.MT88.4 R104, [R184+0x3000] ;  /* 0x00300000b868783b */ /* 0x000e6e0000004200 */
[C---:B------:R-:W-:Y:S07]  /*8ef0*/  HMMA.16816.F32.BF16 R12, R100.reuse, R120, R12 ;  /* 0x00000078640c723c */ /* 0x040fee000004180c */
[--C-:B------:R-:W-:Y:S01]  /*8f00*/  FFMA.FTZ R120, R160, c[0x0][0x2d0], -R144.reuse ;  /* 0x0000b400a0787a23 */ /* 0x100fe20000010890 */
[C---:B------:R-:W-:Y:S03]  /*8f10*/  HMMA.16816.F32.BF16 R16, R100.reuse, R122, R16 ;  /* 0x0000007a6410723c */ /* 0x040fe60000041810 */
[----:B------:R2:W-:Y:S05]  /*8f20*/  MUFU.EX2 R177, R120 ;  /* 0x0000007800b17308 */ /* 0x0005ea0000000800 */
[C---:B------:R-:W-:Y:S08]  /*8f30*/  HMMA.16816.F32.BF16 R20, R100.reuse, R112, R20 ;  /* 0x000000706414723c */ /* 0x040ff00000041814 */
[C---:B------:R-:W-:Y:S01]  /*8f40*/  HMMA.16816.F32.BF16 R24, R100.reuse, R114, R24 ;  /* 0x000000726418723c */ /* 0x040fe20000041818 */
[----:B------:R-:W3:Y:S07]  /*8f50*/  LDSM.16.MT88.4 R112, [R182+0x5000] ;  /* 0x00500000b670783b */ /* 0x000eee0000004200 */
[C---:B------:R-:W-:Y:S01]  /*8f60*/  HMMA.16816.F32.BF16 R28, R100.reuse, R128, R28 ;  /* 0x00000080641c723c */ /* 0x040fe2000004181c */
[----:B--2---:R-:W-:Y:S07]  /*8f70*/  LDSM.16.MT88.4 R120, [R184+0x1800] ;  /* 0x00180000b878783b */ /* 0x004fee0000004200 */
[C---:B------:R-:W-:Y:S08]  /*8f80*/  HMMA.16816.F32.BF16 R32, R100.reuse, R130, R32 ;  /* 0x000000826420723c */ /* 0x040ff00000041820 */
[C---:B------:R-:W-:Y:S08]  /*8f90*/  HMMA.16816.F32.BF16 R36, R100.reuse, R116, R36 ;  /* 0x000000746424723c */ /* 0x040ff00000041824 */
[C---:B------:R-:W-:Y:S01]  /*8fa0*/  HMMA.16816.F32.BF16 R40, R100.reuse, R118, R40 ;  /* 0x000000766428723c */ /* 0x040fe20000041828 */
[----:B------:R-:W2:Y:S07]  /*8fb0*/  LDSM.16.MT88.4 R116, [R185+0x5000] ;  /* 0x00500000b974783b */ /* 0x000eae0000004200 */
[C---:B------:R-:W-:Y:S08]  /*8fc0*/  HMMA.16816.F32.BF16 R44, R100.reuse, R132, R44 ;  /* 0x00000084642c723c */ /* 0x040ff0000004182c */
[C---:B------:R-:W-:Y:S01]  /*8fd0*/  HMMA.16816.F32.BF16 R48, R100.reuse, R134, R48 ;  /* 0x000000866430723c */ /* 0x040fe20000041830 */
[----:B------:R-:W-:Y:S07]  /*8fe0*/  LDSM.16.MT88.4 R132, [R181+0x1800] ;  /* 0x00180000b584783b */ /* 0x000fee0000004200 */
[C---:B------:R-:W-:Y:S08]  /*8ff0*/  HMMA.16816.F32.BF16 R52, R100.reuse, R136, R52 ;  /* 0x000000886434723c */ /* 0x040ff00000041834 */
[C---:B------:R-:W-:Y:S08]  /*9000*/  HMMA.16816.F32.BF16 R56, R100.reuse, R138, R56 ;  /* 0x0000008a6438723c */ /* 0x040ff00000041838 */
[C---:B-1----:R-:W-:Y:S07]  /*9010*/  HMMA.16816.F32.BF16 R60, R100.reuse, R104, R60 ;  /* 0x00000068643c723c */ /* 0x042fee000004183c */
[--C-:B------:R-:W-:Y:S01]  /*9020*/  FFMA.FTZ R104, R161, c[0x0][0x2d0], -R144.reuse ;  /* 0x0000b400a1687a23 */ /* 0x100fe20000010890 */
[C---:B------:R-:W-:Y:S03]  /*9030*/  HMMA.16816.F32.BF16 R64, R100.reuse, R106, R64 ;  /* 0x0000006a6440723c */ /* 0x040fe60000041840 */
[----:B------:R1:W4:Y:S05]  /*9040*/  MUFU.EX2 R176, R104 ;  /* 0x0000006800b07308 */ /* 0x00032a0000000800 */
[C---:B------:R-:W-:Y:S07]  /*9050*/  HMMA.16816.F32.BF16 R68, R100.reuse, R108, R68 ;  /* 0x0000006c6444723c */ /* 0x040fee0000041844 */
[--C-:B------:R-:W-:Y:S01]  /*9060*/  FFMA.FTZ R108, R157, c[0x0][0x2d0], -R125.reuse ;  /* 0x0000b4009d6c7a23 */ /* 0x100fe2000001087d */
[C---:B------:R-:W-:Y:S03]  /*9070*/  HMMA.16816.F32.BF16 R72, R100.reuse, R110, R72 ;  /* 0x0000006e6448723c */ /* 0x040fe60000041848 */
[----:B------:R5:W-:Y:S05]  /*9080*/  MUFU.EX2 R161, R108 ;  /* 0x0000006c00a17308 */ /* 0x000bea0000000800 */
[C---:B---3--:R-:W-:Y:S04]  /*9090*/  HMMA.16816.F32.BF16 R76, R100.reuse, R112, R76 ;  /* 0x00000070644c723c */ /* 0x048fe8000004184c */
[--C-:B-1----:R-:W-:Y:S01]  /*90a0*/  FFMA.FTZ R104, R171, c[0x0][0x2d0], -R144.reuse ;  /* 0x0000b400ab687a23 */ /* 0x102fe20000010890 */
[----:B----4-:R-:W-:Y:S01]  /*90b0*/  F2FP.BF16.PACK_AB R136, R176, R177 ;  /* 0x000000b1b088723e */ /* 0x010fe200000010ff */
[----:B------:R-:W-:Y:S02]  /*90c0*/  FFMA.FTZ R144, R170, c[0x0][0x2d0], -R144 ;  /* 0x0000b400aa907a23 */ /* 0x000fe40000010890 */
[C---:B------:R-:W-:Y:S01]  /*90d0*/  HMMA.16816.F32.BF16 R80, R100.reuse, R114, R80 ;  /* 0x000000726450723c */ /* 0x040fe20000041850 */
[----:B------:R1:W-:Y:S01]  /*90e0*/  MUFU.EX2 R171, R104 ;  /* 0x0000006800ab7308 */ /* 0x0003e20000000800 */
[----:B------:R-:W-:Y:S06]  /*90f0*/  LDSM.16.MT88.4 R112, [R185+0x1800] ;  /* 0x00180000b970783b */ /* 0x000fec0000004200 */
[C---:B--2---:R-:W-:Y:S03]  /*9100*/  HMMA.16816.F32.BF16 R84, R100.reuse, R116, R84 ;  /* 0x000000746454723c */ /* 0x044fe60000041854 */
[----:B------:R2:W3:Y:S01]  /*9110*/  MUFU.EX2 R170, R144 ;  /* 0x0000009000aa7308 */ /* 0x0004e20000000800 */
[--C-:B-----5:R-:W-:Y:S04]  /*9120*/  FFMA.FTZ R108, R159, c[0x0][0x2d0], -R125.reuse ;  /* 0x0000b4009f6c7a23 */ /* 0x120fe8000001087d */
[C---:B------:R-:W-:Y:S05]  /*9130*/  HMMA.16816.F32.BF16 R88, R100.reuse, R118, R88 ;  /* 0x000000766458723c */ /* 0x040fea0000041858 */
[----:B------:R4:W5:Y:S01]  /*9140*/  MUFU.EX2 R160, R108 ;  /* 0x0000006c00a07308 */ /* 0x0009620000000800 */
[----:B-1----:R-:W1:Y:S08]  /*9150*/  LDSM.16.MT88.4 R104, [R184+0x5000] ;  /* 0x00500000b868783b */ /* 0x002e700000004200 */
[----:B--2---:R-:W-:Y:S01]  /*9160*/  LDSM.16.MT88.4 R144, [R182+0x3800] ;  /* 0x00380000b690783b */ /* 0x004fe20000004200 */
[----:B---3--:R-:W-:Y:S01]  /*9170*/  F2FP.BF16.PACK_AB R138, R170, R171 ;  /* 0x000000abaa8a723e */ /* 0x008fe200000010ff */
[--C-:B----4-:R-:W-:Y:S01]  /*9180*/  FFMA.FTZ R108, R158, c[0x0][0x2d0], -R125.reuse ;  /* 0x0000b4009e6c7a23 */ /* 0x110fe2000001087d */
[----:B-----5:R-:W-:Y:S01]  /*9190*/  F2FP.BF16.PACK_AB R137, R160, R161 ;  /* 0x000000a1a089723e */ /* 0x020fe200000010ff */
[----:B------:R-:W-:Y:S04]  /*91a0*/  FFMA.FTZ R125, R127, c[0x0][0x2d0], -R125 ;  /* 0x0000b4007f7d7a23 */ /* 0x000fe8000001087d */
[----:B------:R-:W-:Y:S01]  /*91b0*/  LDSM.16.MT88.4 R156, [R181+0x5800] ;  /* 0x00580000b59c783b */ /* 0x000fe20000004200 */
[----:B------:R2:W-:Y:S10]  /*91c0*/  MUFU.EX2 R126, R108 ;  /* 0x0000006c007e7308 */ /* 0x0005f40000000800 */
[----:B------:R-:W3:Y:S01]  /*91d0*/  MUFU.EX2 R125, R125 ;  /* 0x0000007d007d7308 */ /* 0x000ee20000000800 */
[C---:B-1----:R-:W-:Y:S08]  /*91e0*/  HMMA.16816.F32.BF16 R92, R100.reuse, R104, R92 ;  /* 0x00000068645c723c */ /* 0x042ff0000004185c */
[----:B------:R-:W-:Y:S01]  /*91f0*/  HMMA.16816.F32.BF16 R96, R100, R106, R96 ;  /* 0x0000006a6460723c */ /* 0x000fe20000041860 */
[----:B--2---:R-:W1:Y:S03]  /*9200*/  LDSM.16.MT88.4 R108, [R182+0x1800] ;  /* 0x00180000b66c783b */ /* 0x004e660000004200 */
[----:B---3--:R-:W-:Y:S07]  /*9210*/  F2FP.BF16.PACK_AB R139, R125, R126 ;  /* 0x0000007e7d8b723e */ /* 0x008fee00000010ff */
[C---:B------:R-:W-:Y:S01]  /*9220*/  HMMA.16816.F32.BF16 R128, R136.reuse, R132, R4 ;  /* 0x000000848880723c */ /* 0x040fe20000041804 */
[----:B------:R-:W2:Y:S07]  /*9230*/  LDSM.16.MT88.4 R4, [R182+0x5800] ;  /* 0x00580000b604783b */ /* 0x000eae0000004200 */
[C---:B------:R-:W-:Y:S01]  /*9240*/  HMMA.16816.F32.BF16 R132, R136.reuse, R134, R8 ;  /* 0x000000868884723c */ /* 0x040fe20000041808 */
[----:B------:R-:W3:Y:S07]  /*9250*/  LDSM.16.MT88.4 R8, [R185+0x5800] ;  /* 0x00580000b908783b */ /* 0x000eee0000004200 */
[C---:B-1----:R-:W-:Y:S01]  /*9260*/  HMMA.16816.F32.BF16 R100, R136.reuse, R108, R12 ;  /* 0x0000006c8864723c */ /* 0x042fe2000004180c */
[----:B------:R-:W1:Y:S07]  /*9270*/  LDSM.16.MT88.4 R12, [R184+0x5800] ;  /* 0x00580000b80c783b */ /* 0x000e6e0000004200 */
[C---:B------:R-:W-:Y:S07]  /*9280*/  HMMA.16816.F32.BF16 R104, R136.reuse, R110, R16 ;  /* 0x0000006e8868723c */ /* 0x040fee0000041810 */
[----:B------:R-:W-:Y:S01]  /*9290*/  FFMA.FTZ R16, R2, R222, R218 ;  /* 0x000000de02107223 */ /* 0x000fe200000100da */
[C---:B------:R-:W-:Y:S04]  /*92a0*/  HMMA.16816.F32.BF16 R108, R136.reuse, R112, R20 ;  /* 0x00000070886c723c */ /* 0x040fe80000041814 */
[----:B------:R-:W-:Y:S02]  /*92b0*/  FFMA.FTZ R2, R0, R223, R175 ;  /* 0x000000df00027223 */ /* 0x000fe400000100af */
[----:B------:R-:W-:Y:S02]  /*92c0*/  FADD.FTZ R0, R221, R16 ;  /* 0x00000010dd007221 */ /* 0x000fe40000010000 */
[C---:B------:R-:W-:Y:S04]  /*92d0*/  HMMA.16816.F32.BF16 R112, R136.reuse, R114, R24 ;  /* 0x000000728870723c */ /* 0x040fe80000041818 */
[----:B------:R-:W-:Y:S02]  /*92e0*/  FADD.FTZ R2, R174, R2 ;  /* 0x00000002ae027221 */ /* 0x000fe40000010000 */
        /* <DEDUP_REMOVED lines=21> */
[----:B------:R-:W-:Y:S01]  /*9440*/  FADD.FTZ R0, R203, R0 ;  /* 0x00000000cb007221 */ /* 0x000fe20000010000 */
[----:B------:R-:W-:Y:S01]  /*9450*/  IADD3 R203, R204, -0x1, RZ ;  /* 0xffffffffcccb7810 */ /* 0x000fe20007ffe0ff */
[C---:B------:R-:W-:Y:S04]  /*9460*/  HMMA.16816.F32.BF16 R56, R136.reuse, R150, R56 ;  /* 0x000000968838723c */ /* 0x040fe80000041838 */
[----:B------:R-:W-:Y:S01]  /*9470*/  FADD.FTZ R2, R164, R2 ;  /* 0x00000002a4027221 */ /* 0x000fe20000010000 */
[----:B------:R-:W-:Y:S01]  /*9480*/  MOV R204, R203 ;  /* 0x000000cb00cc7202 */ /* 0x000fe20000000f00 */
[----:B------:R-:W-:Y:S02]  /*9490*/  FADD.FTZ R0, R179, R0 ;  /* 0x00000000b3007221 */ /* 0x000fe40000010000 */
[C---:B------:R-:W-:Y:S04]  /*94a0*/  HMMA.16816.F32.BF16 R60, R136.reuse, R152, R60 ;  /* 0x00000098883c723c */ /* 0x040fe8000004183c */
[----:B------:R-:W-:Y:S02]  /*94b0*/  FADD.FTZ R2, R163, R2 ;  /* 0x00000002a3027221 */ /* 0x000fe40000010000 */
[----:B------:R-:W-:Y:S02]  /*94c0*/  FADD.FTZ R0, R178, R0 ;  /* 0x00000000b2007221 */ /* 0x000fe40000010000 */
[C---:B------:R-:W-:Y:S08]  /*94d0*/  HMMA.16816.F32.BF16 R64, R136.reuse, R154, R64 ;  /* 0x0000009a8840723c */ /* 0x040ff00000041840 */
[C---:B------:R-:W-:Y:S08]  /*94e0*/  HMMA.16816.F32.BF16 R68, R136.reuse, R156, R68 ;  /* 0x0000009c8844723c */ /* 0x040ff00000041844 */
[C---:B------:R-:W-:Y:S08]  /*94f0*/  HMMA.16816.F32.BF16 R72, R136.reuse, R158, R72 ;  /* 0x0000009e8848723c */ /* 0x040ff00000041848 */
[C---:B--2---:R-:W-:Y:S07]  /*9500*/  HMMA.16816.F32.BF16 R76, R136.reuse, R4, R76 ;  /* 0x00000004884c723c */ /* 0x044fee000004184c */
[----:B------:R-:W-:Y:S01]  /*9510*/  FADD.FTZ R4, R162, R2 ;  /* 0x00000002a2047221 */ /* 0x000fe20000010000 */
[C---:B------:R-:W-:Y:S04]  /*9520*/  HMMA.16816.F32.BF16 R80, R136.reuse, R6, R80 ;  /* 0x000000068850723c */ /* 0x040fe80000041850 */
[----:B------:R-:W-:Y:S02]  /*9530*/  FADD.FTZ R2, R177, R0 ;  /* 0x00000000b1027221 */ /* 0x000fe40000010000 */
[----:B------:R-:W-:Y:S02]  /*9540*/  FADD.FTZ R0, R161, R4 ;  /* 0x00000004a1007221 */ /* 0x000fe40000010000 */
[C---:B---3--:R-:W-:Y:S04]  /*9550*/  HMMA.16816.F32.BF16 R84, R136.reuse, R8, R84 ;  /* 0x000000088854723c */ /* 0x048fe80000041854 */
[----:B------:R-:W-:Y:S02]  /*9560*/  FADD.FTZ R2, R176, R2 ;  /* 0x00000002b0027221 */ /* 0x000fe40000010000 */
[----:B------:R-:W-:Y:S01]  /*9570*/  FADD.FTZ R0, R160, R0 ;  /* 0x00000000a0007221 */ /* 0x000fe20000010000 */
[-C--:B------:R-:W-:Y:S01]  /*9580*/  MOV R8, R3.reuse ;  /* 0x0000000300087202 */ /* 0x080fe20000000f00 */
[C---:B------:R-:W-:Y:S04]  /*9590*/  HMMA.16816.F32.BF16 R88, R136.reuse, R10, R88 ;  /* 0x0000000a8858723c */ /* 0x040fe80000041858 */
[----:B------:R-:W-:Y:S02]  /*95a0*/  FADD.FTZ R2, R171, R2 ;  /* 0x00000002ab027221 */ /* 0x000fe40000010000 */
[----:B------:R-:W-:Y:S01]  /*95b0*/  FADD.FTZ R0, R126, R0 ;  /* 0x000000007e007221 */ /* 0x000fe20000010000 */
[----:B------:R-:W-:Y:S01]  /*95c0*/  MOV R126, R3 ;  /* 0x00000003007e7202 */ /* 0x000fe20000000f00 */
[C---:B-1----:R-:W-:Y:S04]  /*95d0*/  HMMA.16816.F32.BF16 R92, R136.reuse, R12, R92 ;  /* 0x0000000c885c723c */ /* 0x042fe8000004185c */
[----:B------:R-:W-:Y:S02]  /*95e0*/  FADD.FTZ R222, R170, R2 ;  /* 0x00000002aade7221 */ /* 0x000fe40000010000 */
[----:B------:R-:W-:Y:S01]  /*95f0*/  FADD.FTZ R223, R125, R0 ;  /* 0x000000007ddf7221 */ /* 0x000fe20000010000 */
[----:B------:R-:W-:Y:S01]  /*9600*/  MOV R125, R124 ;  /* 0x0000007c007d7202 */ /* 0x000fe20000000f00 */
[----:B------:R-:W-:Y:S01]  /*9610*/  HMMA.16816.F32.BF16 R96, R136, R14, R96 ;  /* 0x0000000e8860723c */ /* 0x000fe20000041860 */
[----:B------:R-:W-:-:S07]  /*9620*/  @P0 BRA `(.L_x_455) ;  /* 0xffffcba000000947 */ /* 0x000fce000383ffff */
.L_x_446:
[----:B------:R-:W-:Y:S02]  /*9630*/  IADD3 R0, R228, 0x7f, RZ ;  /* 0x0000007fe4007810 */ /* 0x000fe40007ffe0ff */
[----:B------:R-:W-:-:S03]  /*9640*/  IADD3 R2, R225, 0x1, -R226 ;  /* 0x00000001e1027810 */ /* 0x000fc60007ffe8e2 */
[----:B------:R-:W-:-:S05]  /*9650*/  @P2 IMAD.HI.U32 R3, R0, c[0x0][0x2c8], RZ ;  /* 0x0000b20000032a27 */ /* 0x000fca00078e00ff */
[----:B------:R-:W-:-:S05]  /*9660*/  @P2 SHF.R.U32.HI R0, RZ, c[0x0][0x2cc], R3 ;  /* 0x0000b300ff002a19 */ /* 0x000fca0000011603 */
[----:B------:R-:W-:-:S05]  /*9670*/  IMAD.IADD R0, R2, 0x1, R0 ;  /* 0x0000000102007824 */ /* 0x000fca00078e0200 */
[----:B------:R-:W-:Y:S01]  /*9680*/  IADD3 R2, R0, -c[0x0][0x324], RZ ;  /* 0x8000c90000027a10 */ /* 0x000fe20007ffe0ff */
[----:B------:R-:W-:Y:S05]  /*9690*/  @!P1 BRA `(.L_x_456) ;  /* 0x0000011000009947 */ /* 0x000fea0003800000 */
[----:B------:R-:W-:Y:S01]  /*96a0*/  ISETP.GT.AND P0, PT, R0, -0x1, PT ;  /* 0xffffffff0000780c */ /* 0x000fe20003f04270 */
[----:B------:R-:W-:-:S12]  /*96b0*/  BSSY B0, `(.L_x_457) ;  /* 0x000000d000007945 */ /* 0x000fd80003800000 */
        /* <DEDUP_REMOVED lines=8> */
.L_x_458:
[----:B------:R-:W-:-:S04]  /*9740*/  MOV R3, c[0x0][0x32c] ;  /* 0x0000cb0000037a02 */ /* 0x000fc80000000f00 */
[----:B------:R-:W-:-:S13]  /*9750*/  ISETP.NE.AND P0, PT, R3, 0x1, PT ;  /* 0x000000010300780c */ /* 0x000fda0003f05270 */
[----:B------:R-:W-:-:S05]  /*9760*/  @P0 IMAD.HI.U32 R3, R0, c[0x0][0x330], RZ ;  /* 0x0000cc0000030a27 */ /* 0x000fca00078e00ff */
[----:B------:R-:W-:Y:S02]  /*9770*/  @P0 SHF.R.U32.HI R0, RZ, c[0x0][0x334], R3 ;  /* 0x0000cd00ff000a19 */ /* 0x000fe40000011603 */
.L_x_459:
[----:B------:R-:W-:Y:S05]  /*9780*/  BSYNC B0 ;  /* 0x0000000000007941 */ /* 0x000fea0003800000 */
.L_x_457:
[----:B------:R-:W-:-:S05]  /*9790*/  IMAD R0, R0, c[0x0][0x32c], RZ ;  /* 0x0000cb0000007a24 */ /* 0x000fca00078e02ff */
[----:B------:R-:W-:-:S04]  /*97a0*/  IMNMX R2, R2, R0, !PT ;  /* 0x0000000002027217 */ /* 0x000fc80007800200 */
.L_x_456:
[----:B------:R-:W-:-:S04]  /*97b0*/  IADD3 R2, R2, 0x3f, RZ ;  /* 0x0000003f02027810 */ /* 0x000fc80007ffe0ff */
        /* <DEDUP_REMOVED lines=8> */
[----:B------:R-:W-:Y:S02]  /*9840*/  MOV R176, R203 ;  /* 0x000000cb00b07202 */ /* 0x000fe40000000f00 */
.L_x_461:
[----:B------:R-:W-:Y:S04]  /*9850*/  DEPBAR.LE SB0, 0x0 ;  /* 0x000080000000791a */ /* 0x000fe80000000000 */
[----:B------:R-:W-:Y:S01]  /*9860*/  WARPSYNC 0xffffffff ;  /* 0xffffffff00007948 */ /* 0x000fe20003800000 */
[----:B------:R-:W-:Y:S01]  /*9870*/  BAR.SYNC.DEFER_BLOCKING 0x0 ;  /* 0x0000000000007b1d */ /* 0x000fe20000010000 */
[----:B------:R-:W-:Y:S02]  /*9880*/  ISETP.GT.AND P6, PT, R206, R176, PT ;  /* 0x000000b0ce00720c */ /* 0x000fe40003fc4270 */
[C---:B------:R-:W-:Y:S11]  /*9890*/  IADD3 R203, R176.reuse, -0x1, RZ ;  /* 0xffffffffb0cb7810 */ /* 0x040ff60007ffe0ff */
[----:B------:R-:W-:Y:S01]  /*98a0*/  @!P6 SHF.R.S32.HI R0, RZ, 0x1f, R176 ;  /* 0x0000001fff00e819 */ /* 0x000fe200000114b0 */
[----:B------:R-:W-:Y:S01]  /*98b0*/  @!P6 IMAD.WIDE.U32 R2, R176, c[0x0][0x208], RZ ;  /* 0x00008200b002ea25 */ /* 0x000fe200078e00ff */
[----:B------:R-:W-:Y:S03]  /*98c0*/  @!P6 MOV R4, c[0x0][0x208] ;  /* 0x000082000004ea02 */ /* 0x000fe60000000f00 */
[----:B------:R-:W-:Y:S04]  /*98d0*/  @!P6 IMAD R0, R0, c[0x0][0x208], RZ ;  /* 0x000082000000ea24 */ /* 0x000fe800078e02ff */
[----:B------:R-:W-:Y:S01]  /*98e0*/  @!P6 IMAD R0, R176, c[0x0][0x20c], R0 ;  /* 0x00008300b000ea24 */ /* 0x000fe200078e0200 */
[----:B------:R-:W-:Y:S04]  /*98f0*/  LDSM.16.M88.4 R32, [R187] ;  /* 0x00000000bb20783b */ /* 0x000fe80000000200 */
[----:B------:R-:W-:Y:S02]  /*9900*/  @!P6 IADD3 R3, R3, R0, RZ ;  /* 0x000000000303e210 */ /* 0x000fe40007ffe0ff */
[C---:B------:R-:W-:Y:S02]  /*9910*/  @!P6 SHF.L.U32 R0, R2.reuse, 0x6, RZ ;  /* 0x000000060200e819 */ /* 0x040fe400000006ff */
[----:B------:R-:W1:Y:S01]  /*9920*/  LDSM.16.M88.4 R8, [R180] ;  /* 0x00000000b408783b */ /* 0x000e620000000200 */
[----:B------:R-:W-:Y:S02]  /*9930*/  @!P6 SHF.L.U64.HI R2, R2, 0x6, R3 ;  /* 0x000000060202e819 */ /* 0x000fe40000010203 */
[----:B------:R-:W-:Y:S02]  /*9940*/  @!P6 MOV R3, c[0x0][0x20c] ;  /* 0x000083000003ea02 */ /* 0x000fe40000000f00 */
[C---:B------:R-:W-:Y:S03]  /*9950*/  @!P6 LEA R28, P0, R4.reuse, R0, 0x5 ;  /* 0x00000000041ce211 */ /* 0x040fe600078028ff */
[----:B------:R-:W2:Y:S01]  /*9960*/  LDSM.16.M88.4 R16, [R180+0x800] ;  /* 0x00080000b410783b */ /* 0x000ea20000000200 */
[----:B------:R-:W-:Y:S02]  /*9970*/  @!P6 LEA.HI.X R3, R4, R2, R3, 0x5, P0 ;  /* 0x000000020403e211 */ /* 0x000fe400000f2c03 */
[----:B------:R-:W-:Y:S04]  /*9980*/  @!P6 IADD3 R4, P0, R0, R210, RZ ;  /* 0x000000d20004e210 */ /* 0x000fe80007f1e0ff */
[-C--:B------:R-:W-:Y:S01]  /*9990*/  @!P6 IADD3.X R5, R2, R212.reuse, RZ, P0, !PT ;  /* 0x000000d40205e210 */ /* 0x080fe200007fe4ff */
[----:B------:R-:W3:Y:S01]  /*99a0*/  LDSM.16.M88.4 R24, [R180+0x1000] ;  /* 0x00100000b418783b */ /* 0x000ee20000000200 */
[C---:B------:R-:W-:Y:S04]  /*99b0*/  @!P6 LEA R164, P0, R4.reuse, c[0x0][0x1f8], 0x1 ;  /* 0x00007e0004a4ea11 */ /* 0x040fe800078008ff */
[----:B------:R-:W-:Y:S02]  /*99c0*/  @!P6 LEA.HI.X R165, R4, c[0x0][0x1fc], R5, 0x1, P0 ;  /* 0x00007f0004a5ea11 */ /* 0x000fe400000f0c05 */
[----:B------:R-:W-:Y:S01]  /*99d0*/  @!P6 IADD3 R20, P0, R210, 0x40, RZ ;  /* 0x00000040d214e810 */ /* 0x000fe20007f1e0ff */
[----:B------:R-:W4:Y:S03]  /*99e0*/  LDSM.16.M88.4 R136, [R180+0x1800] ;  /* 0x00180000b488783b */ /* 0x000f260000000200 */
[----:B------:R-:W-:Y:S02]  /*99f0*/  @!P6 IADD3.X R22, RZ, R212, RZ, P0, !PT ;  /* 0x000000d4ff16e210 */ /* 0x000fe400007fe4ff */
[----:B------:R-:W-:Y:S03]  /*9a00*/  @!P6 IADD3 R4, P0, R0, R20, RZ ;  /* 0x000000140004e210 */ /* 0x000fe60007f1e0ff */
[----:B------:R-:W-:Y:S01]  /*9a10*/  LDSM.16.M88.4 R140, [R188] ;  /* 0x00000000bc8c783b */ /* 0x000fe20000000200 */
[----:B------:R-:W-:Y:S02]  /*9a20*/  @!P6 IADD3.X R5, R2, R22, RZ, P0, !PT ;  /* 0x000000160205e210 */ /* 0x000fe400007fe4ff */
[C---:B------:R-:W-:Y:S04]  /*9a30*/  @!P6 LEA R162, P0, R4.reuse, c[0x0][0x1f8], 0x1 ;  /* 0x00007e0004a2ea11 */ /* 0x040fe800078008ff */
[----:B------:R-:W-:Y:S01]  /*9a40*/  @!P6 LEA.HI.X R163, R4, c[0x0][0x1fc], R5, 0x1, P0 ;  /* 0x00007f0004a3ea11 */ /* 0x000fe200000f0c05 */
[----:B------:R-:W5:Y:S01]  /*9a50*/  LDSM.16.M88.4 R144, [R191] ;  /* 0x00000000bf90783b */ /* 0x000f620000000200 */
[C---:B-1----:R-:W-:Y:S03]  /*9a60*/  HMMA.16816.F32.BF16 R4, R32.reuse, R8, RZ ;  /* 0x000000082004723c */ /* 0x042fe600000418ff */
[----:B------:R-:W-:Y:S04]  /*9a70*/  @!P6 IADD3 R21, P0, R210, 0x80, RZ ;  /* 0x00000080d215e810 */ /* 0x000fe80007f1e0ff */
[----:B------:R-:W1:Y:S01]  /*9a80*/  LDSM.16.M88.4 R148, [R202] ;  /* 0x00000000ca94783b */ /* 0x000e620000000200 */
[C---:B------:R-:W-:Y:S01]  /*9a90*/  HMMA.16816.F32.BF16 R8, R32.reuse, R10, RZ ;  /* 0x0000000a2008723c */ /* 0x040fe200000418ff */
[----:B------:R-:W-:Y:S03]  /*9aa0*/  @!P6 IADD3.X R29, RZ, R212, RZ, P0, !PT ;  /* 0x000000d4ff1de210 */ /* 0x000fe600007fe4ff */
[----:B------:R-:W-:Y:S03]  /*9ab0*/  @!P6 IADD3 R0, P0, R0, R21, RZ ;  /* 0x000000150000e210 */ /* 0x000fe60007f1e0ff */
[----:B------:R-:W1:Y:S01]  /*9ac0*/  LDSM.16.M88.4 R152, [R201] ;  /* 0x00000000c998783b */ /* 0x000e620000000200 */
[C---:B--2---:R-:W-:Y:S01]  /*9ad0*/  HMMA.16816.F32.BF16 R12, R32.reuse, R16, RZ ;  /* 0x00000010200c723c */ /* 0x044fe200000418ff */
[----:B------:R-:W-:Y:S03]  /*9ae0*/  @!P6 IADD3.X R2, R2, R29, RZ, P0, !PT ;  /* 0x0000001d0202e210 */ /* 0x000fe600007fe4ff */
[C---:B------:R-:W-:Y:S04]  /*9af0*/  @!P6 LEA R160, P0, R0.reuse, c[0x0][0x1f8], 0x1 ;  /* 0x00007e0000a0ea11 */ /* 0x040fe800078008ff */
[C---:B------:R-:W-:Y:S01]  /*9b00*/  HMMA.16816.F32.BF16 R16, R32.reuse, R18, RZ ;  /* 0x000000122010723c */ /* 0x040fe200000418ff */
[----:B------:R-:W-:Y:S03]  /*9b10*/  @!P6 LEA.HI.X R161, R0, c[0x0][0x1fc], R2, 0x1, P0 ;  /* 0x00007f0000a1ea11 */ /* 0x000fe600000f0c02 */
[C---:B------:R-:W-:Y:S04]  /*9b20*/  @!P6 IADD3 R2, P0, R28.reuse, R20, RZ ;  /* 0x000000141c02e210 */ /* 0x040fe80007f1e0ff */
[C---:B------:R-:W-:Y:S04]  /*9b30*/  @!P6 IADD3.X R127, R3.reuse, R22, RZ, P0, !PT ;  /* 0x00000016037fe210 */ /* 0x040fe800007fe4ff */
[C---:B------:R-:W-:Y:S02]  /*9b40*/  @!P6 IADD3 R124, P0, R28.reuse, R21, RZ ;  /* 0x000000151c7ce210 */ /* 0x040fe40007f1e0ff */
[C---:B---3--:R-:W-:Y:S02]  /*9b50*/  HMMA.16816.F32.BF16 R20, R32.reuse, R24, RZ ;  /* 0x000000182014723c */ /* 0x048fe400000418ff */
[C---:B------:R-:W-:Y:S02]  /*9b60*/  @!P6 IADD3.X R166, R3.reuse, R29, RZ, P0, !PT ;  /* 0x0000001d03a6e210 */ /* 0x040fe400007fe4ff */
[----:B------:R-:W-:Y:S04]  /*9b70*/  @!P6 IADD3 R0, P0, R28, R210, RZ ;  /* 0x000000d21c00e210 */ /* 0x000fe80007f1e0ff */
[C---:B------:R-:W-:Y:S01]  /*9b80*/  HMMA.16816.F32.BF16 R24, R32.reuse, R26, RZ ;  /* 0x0000001a2018723c */ /* 0x040fe200000418ff */
[----:B------:R-:W-:Y:S03]  /*9b90*/  @!P6 IADD3.X R3, R3, R212, RZ, P0, !PT ;  /* 0x000000d40303e210 */ /* 0x000fe600007fe4ff */
[C---:B------:R-:W-:Y:S04]  /*9ba0*/  @!P6 LEA R158, P0, R0.reuse, c[0x0][0x1f8], 0x1 ;  /* 0x00007e00009eea11 */ /* 0x040fe800078008ff */
[C---:B----4-:R-:W-:Y:S01]  /*9bb0*/  HMMA.16816.F32.BF16 R28, R32.reuse, R136, RZ ;  /* 0x00000088201c723c */ /* 0x050fe200000418ff */
[----:B------:R-:W-:Y:S03]  /*9bc0*/  @!P6 LEA.HI.X R159, R0, c[0x0][0x1fc], R3, 0x1, P0 ;  /* 0x00007f00009fea11 */ /* 0x000fe600000f0c03 */
[C---:B------:R-:W-:Y:S04]  /*9bd0*/  @!P6 LEA R156, P0, R2.reuse, c[0x0][0x1f8], 0x1 ;  /* 0x00007e00029cea11 */ /* 0x040fe800078008ff */
[----:B------:R-:W-:Y:S01]  /*9be0*/  HMMA.16816.F32.BF16 R32, R32, R138, RZ ;  /* 0x0000008a2020723c */ /* 0x000fe200000418ff */
[----:B------:R-:W2:Y:S03]  /*9bf0*/  LDSM.16.M88.4 R136, [R200] ;  /* 0x00000000c888783b */ /* 0x000ea60000000200 */
[----:B------:R-:W-:Y:S02]  /*9c00*/  @!P6 LEA.HI.X R157, R2, c[0x0][0x1fc], R127, 0x1, P0 ;  /* 0x00007f00029dea11 */ /* 0x000fe400000f0c7f */
[C---:B------:R-:W-:Y:S02]  /*9c10*/  @!P6 LEA R2, P0, R124.reuse, c[0x0][0x1f8], 0x1 ;  /* 0x00007e007c02ea11 */ /* 0x040fe400078008ff */
[C---:B-----5:R-:W-:Y:S01]  /*9c20*/  HMMA.16816.F32.BF16 R4, R140.reuse, R144, R4 ;  /* 0x000000908c04723c */ /* 0x060fe20000041804 */
[----:B------:R-:W-:Y:S01]  /*9c30*/  @!PT LDS RZ, [RZ] ;  /* 0x00000000fffff984 */ /* 0x000fe20000000800 */
[----:B------:R-:W-:Y:S01]  /*9c40*/  @!PT LDS RZ, [RZ] ;  /* 0x00000000fffff984 */ /* 0x000fe20000000800 */
[----:B------:R-:W-:Y:S01]  /*9c50*/  @!PT LDS RZ, [RZ] ;  /* 0x00000000fffff984 */ /* 0x000fe20000000800 */
[----:B------:R3:W-:Y:S04]  /*9c60*/  @!P6 LDGSTS.E.BYPASS.LTC128B.128 [R205+0x100], [R164.64], !P5 ;  /* 0x00100000a4cdefae */ /* 0x0007e8000e901d46 */
[----:B------:R-:W-:Y:S03]  /*9c70*/  @!P6 LEA.HI.X R3, R124, c[0x0][0x1fc], R166, 0x1, P0 ;  /* 0x00007f007c03ea11 */ /* 0x000fe600000f0ca6 */
[C---:B------:R-:W-:Y:S01]  /*9c80*/  HMMA.16816.F32.BF16 R8, R140.reuse, R146, R8 ;  /* 0x000000928c08723c */ /* 0x040fe20000041808 */
[----:B------:R4:W-:Y:S07]  /*9c90*/  @!P6 LDGSTS.E.BYPASS.LTC128B.128 [R205+0x2100], [R162.64], !P4 ;  /* 0x02100000a2cdefae */ /* 0x0009ee000e101d46 */
[C---:B-1----:R-:W-:Y:S01]  /*9ca0*/  HMMA.16816.F32.BF16 R12, R140.reuse, R148, R12 ;  /* 0x000000948c0c723c */ /* 0x042fe2000004180c */
[----:B------:R4:W-:Y:S07]  /*9cb0*/  @!P6 LDGSTS.E.BYPASS.LTC128B.128 [R205+0x4100], [R160.64], !P3 ;  /* 0x04100000a0cdefae */ /* 0x0009ee000d901d46 */
[C---:B------:R-:W-:Y:S01]  /*9cc0*/  HMMA.16816.F32.BF16 R16, R140.reuse, R150, R16 ;  /* 0x000000968c10723c */ /* 0x040fe20000041810 */
[----:B------:R1:W-:Y:S07]  /*9cd0*/  @!P6 LDGSTS.E.BYPASS.LTC128B.128 [R205+0x1100], [R158.64], !P5 ;  /* 0x011000009ecdefae */ /* 0x0003ee000e901d46 */
[C---:B------:R-:W-:Y:S01]  /*9ce0*/  HMMA.16816.F32.BF16 R20, R140.reuse, R152, R20 ;  /* 0x000000988c14723c */ /* 0x040fe20000041814 */
[----:B------:R1:W-:Y:S07]  /*9cf0*/  @!P6 LDGSTS.E.BYPASS.LTC128B.128 [R205+0x3100], [R156.64], !P4 ;  /* 0x031000009ccdefae */ /* 0x0003ee000e101d46 */
[C---:B------:R-:W-:Y:S01]  /*9d00*/  HMMA.16816.F32.BF16 R24, R140.reuse, R154, R24 ;  /* 0x0000009a8c18723c */ /* 0x040fe20000041818 */
[----:B------:R5:W-:Y:S02]  /*9d10*/  @!P6 LDGSTS.E.BYPASS.LTC128B.128 [R205+0x5100], [R2.64], !P3 ;  /* 0x0510000002cdefae */ /* 0x000be4000d901d46 */
[----:B------:R-:W-:Y:S05]  /*9d20*/  ISETP.GT.AND P6, PT, R176, R206, PT ;  /* 0x000000ceb000720c */ /* 0x000fea0003fc4270 */
[C---:B--2---:R-:W-:Y:S01]  /*9d30*/  HMMA.16816.F32.BF16 R28, R140.reuse, R136, R28 ;  /* 0x000000888c1c723c */ /* 0x044fe2000004181c */
[----:B----4-:R-:W-:Y:S07]  /*9d40*/  LDSM.16.M88.4 R160, [R186] ;  /* 0x00000000baa0783b */ /* 0x010fee0000000200 */
[----:B------:R-:W-:Y:S01]  /*9d50*/  HMMA.16816.F32.BF16 R32, R140, R138, R32 ;  /* 0x0000008a8c20723c */ /* 0x000fe20000041820 */
[----:B------:R-:W-:Y:S03]  /*9d60*/  LDSM.16.M88.4 R144, [R186+0x800] ;  /* 0x00080000ba90783b */ /* 0x000fe60000000200 */
[----:B------:R-:W-:Y:S05]  /*9d70*/  @P6 SHF.R.S32.HI R127, RZ, 0x1f, R203 ;  /* 0x0000001fff7f6819 */ /* 0x000fea00000114cb */
[----:B-1----:R-:W1:Y:S03]  /*9d80*/  LDSM.16.M88.4 R156, [R190] ;  /* 0x00000000be9c783b */ /* 0x002e660000000200 */
[----:B------:R-:W-:Y:S05]  /*9d90*/  @P6 IMAD R127, R127, c[0x0][0x1e0], RZ ;  /* 0x000078007f7f6a24 */ /* 0x000fea00078e02ff */
[----:B---3--:R-:W2:Y:S08]  /*9da0*/  LDSM.16.M88.4 R164, [R186+0x1000] ;  /* 0x00100000baa4783b */ /* 0x008eb00000000200 */
[----:B------:R-:W0:Y:S08]  /*9db0*/  LDGDEPBAR ;  /* 0x00000000000079af */ /* 0x000e300000000000 */
[----:B------:R-:W3:Y:S08]  /*9dc0*/  LDSM.16.M88.4 R148, [R186+0x1800] ;  /* 0x00180000ba94783b */ /* 0x000ef00000000200 */
[----:B------:R-:W-:Y:S01]  /*9dd0*/  LDSM.16.M88.4 R152, [R189] ;  /* 0x00000000bd98783b */ /* 0x000fe20000000200 */
[C---:B-1----:R-:W-:Y:S07]  /*9de0*/  HMMA.16816.F32.BF16 R4, R156.reuse, R160, R4 ;  /* 0x000000a09c04723c */ /* 0x042fee0000041804 */
[----:B------:R-:W1:Y:S01]  /*9df0*/  LDSM.16.M88.4 R168, [R183] ;  /* 0x00000000b7a8783b */ /* 0x000e620000000200 */
[C---:B------:R-:W-:Y:S07]  /*9e00*/  HMMA.16816.F32.BF16 R8, R156.reuse, R162, R8 ;  /* 0x000000a29c08723c */ /* 0x040fee0000041808 */
[----:B------:R-:W4:Y:S01]  /*9e10*/  LDSM.16.M88.4 R136, [R183+0x800] ;  /* 0x00080000b788783b */ /* 0x000f220000000200 */
[C---:B------:R-:W-:Y:S07]  /*9e20*/  HMMA.16816.F32.BF16 R12, R156.reuse, R144, R12 ;  /* 0x000000909c0c723c */ /* 0x040fee000004180c */
[----:B------:R-:W1:Y:S01]  /*9e30*/  LDSM.16.M88.4 R140, [R183+0x1000] ;  /* 0x00100000b78c783b */ /* 0x000e620000000200 */
[C---:B------:R-:W-:Y:S07]  /*9e40*/  HMMA.16816.F32.BF16 R16, R156.reuse, R146, R16 ;  /* 0x000000929c10723c */ /* 0x040fee0000041810 */
[----:B------:R-:W4:Y:S01]  /*9e50*/  LDSM.16.M88.4 R144, [R183+0x1800] ;  /* 0x00180000b790783b */ /* 0x000f220000000200 */
[C---:B--2---:R-:W-:Y:S07]  /*9e60*/  HMMA.16816.F32.BF16 R20, R156.reuse, R164, R20 ;  /* 0x000000a49c14723c */ /* 0x044fee0000041814 */
[----:B------:R-:W-:Y:S01]  /*9e70*/  LDSM.16.M88.4 R160, [R180+0x2800] ;  /* 0x00280000b4a0783b */ /* 0x000fe20000000200 */
[C---:B------:R-:W-:Y:S07]  /*9e80*/  HMMA.16816.F32.BF16 R24, R156.reuse, R166, R24 ;  /* 0x000000a69c18723c */ /* 0x040fee0000041818 */
[----:B------:R-:W-:Y:S01]  /*9e90*/  LDSM.16.M88.4 R164, [R188+0x4000] ;  /* 0x00400000bca4783b */ /* 0x000fe20000000200 */
[C---:B---3--:R-:W-:Y:S07]  /*9ea0*/  HMMA.16816.F32.BF16 R28, R156.reuse, R148, R28 ;  /* 0x000000949c1c723c */ /* 0x048fee000004181c */
[----:B------:R-:W-:Y:S01]  /*9eb0*/  LDSM.16.M88.4 R172, [R183+0x4000] ;  /* 0x00400000b7ac783b */ /* 0x000fe20000000200 */
[----:B------:R-:W-:Y:S07]  /*9ec0*/  HMMA.16816.F32.BF16 R32, R156, R150, R32 ;  /* 0x000000969c20723c */ /* 0x000fee0000041820 */
[----:B------:R-:W-:Y:S01]  /*9ed0*/  LDSM.16.M88.4 R148, [R187+0x4000] ;  /* 0x00400000bb94783b */ /* 0x000fe20000000200 */
[C---:B-1----:R-:W-:Y:S07]  /*9ee0*/  HMMA.16816.F32.BF16 R4, R152.reuse, R168, R4 ;  /* 0x000000a89804723c */ /* 0x042fee0000041804 */
[----:B------:R-:W1:Y:S01]  /*9ef0*/  LDSM.16.M88.4 R156, [R180+0x2000] ;  /* 0x00200000b49c783b */ /* 0x000e620000000200 */
[C---:B------:R-:W-:Y:S07]  /*9f00*/  HMMA.16816.F32.BF16 R8, R152.reuse, R170, R8 ;  /* 0x000000aa9808723c */ /* 0x040fee0000041808 */
[----:B------:R-:W-:Y:S01]  /*9f10*/  LDSM.16.M88.4 R168, [R199] ;  /* 0x00000000c7a8783b */ /* 0x000fe20000000200 */
[C---:B----4-:R-:W-:Y:S08]  /*9f20*/  HMMA.16816.F32.BF16 R12, R152.reuse, R136, R12 ;  /* 0x00000088980c723c */ /* 0x050ff0000004180c */
[C---:B------:R-:W-:Y:S01]  /*9f30*/  HMMA.16816.F32.BF16 R16, R152.reuse, R138, R16 ;  /* 0x0000008a9810723c */ /* 0x040fe20000041810 */
[----:B------:R-:W2:Y:S07]  /*9f40*/  LDSM.16.M88.4 R136, [R180+0x3000] ;  /* 0x00300000b488783b */ /* 0x000eae0000000200 */
[C---:B------:R-:W-:Y:S08]  /*9f50*/  HMMA.16816.F32.BF16 R20, R152.reuse, R140, R20 ;  /* 0x0000008c9814723c */ /* 0x040ff00000041814 */
[C---:B------:R-:W-:Y:S01]  /*9f60*/  HMMA.16816.F32.BF16 R24, R152.reuse, R142, R24 ;  /* 0x0000008e9818723c */ /* 0x040fe20000041818 */
[----:B------:R-:W3:Y:S07]  /*9f70*/  LDSM.16.M88.4 R140, [R180+0x3800] ;  /* 0x00380000b48c783b */ /* 0x000eee0000000200 */
[C---:B------:R-:W-:Y:S08]  /*9f80*/  HMMA.16816.F32.BF16 R28, R152.reuse, R144, R28 ;  /* 0x00000090981c723c */ /* 0x040ff0000004181c */
[----:B------:R-:W-:Y:S01]  /*9f90*/  HMMA.16816.F32.BF16 R32, R152, R146, R32 ;  /* 0x000000929820723c */ /* 0x000fe20000041820 */
[----:B------:R-:W4:Y:S07]  /*9fa0*/  LDSM.16.M88.4 R144, [R198] ;  /* 0x00000000c690783b */ /* 0x000f2e0000000200 */
[C---:B-1----:R-:W-:Y:S01]  /*9fb0*/  HMMA.16816.F32.BF16 R4, R148.reuse, R156, R4 ;  /* 0x0000009c9404723c */ /* 0x042fe20000041804 */
[----:B------:R-:W1:Y:S07]  /*9fc0*/  LDSM.16.M88.4 R152, [R197] ;  /* 0x00000000c598783b */ /* 0x000e6e0000000200 */
[C---:B------:R-:W-:Y:S01]  /*9fd0*/  HMMA.16816.F32.BF16 R8, R148.reuse, R158, R8 ;  /* 0x0000009e9408723c */ /* 0x040fe20000041808 */
[----:B------:R-:W1:Y:S07]  /*9fe0*/  LDSM.16.M88.4 R156, [R196] ;  /* 0x00000000c49c783b */ /* 0x000e6e0000000200 */
        /* <DEDUP_REMOVED lines=19> */
[C---:B------:R-:W-:Y:S08]  /*a120*/  HMMA.16816.F32.BF16 R28, R164.reuse, R156, R28 ;  /* 0x0000009ca41c723c */ /* 0x040ff0000004181c */
[----:B------:R-:W-:Y:S01]  /*a130*/  HMMA.16816.F32.BF16 R32, R164, R158, R32 ;  /* 0x0000009ea420723c */ /* 0x000fe20000041820 */
[----:B------:R-:W1:Y:S07]  /*a140*/  LDSM.16.M88.4 R156, [R183+0x2800] ;  /* 0x00280000b79c783b */ /* 0x000e6e0000000200 */
[C---:B--2---:R-:W-:Y:S01]  /*a150*/  HMMA.16816.F32.BF16 R4, R136.reuse, R160, R4 ;  /* 0x000000a08804723c */ /* 0x044fe20000041804 */
[----:B------:R-:W-:Y:S07]  /*a160*/  LDSM.16.M88.4 R164, [R180+0x5000] ;  /* 0x00500000b4a4783b */ /* 0x000fee0000000200 */
[C---:B------:R-:W-:Y:S01]  /*a170*/  HMMA.16816.F32.BF16 R8, R136.reuse, R162, R8 ;  /* 0x000000a28808723c */ /* 0x040fe20000041808 */
[----:B------:R-:W-:Y:S07]  /*a180*/  LDSM.16.M88.4 R160, [R180+0x4800] ;  /* 0x00480000b4a0783b */ /* 0x000fee0000000200 */
[C---:B---3--:R-:W-:Y:S08]  /*a190*/  HMMA.16816.F32.BF16 R12, R136.reuse, R140, R12 ;  /* 0x0000008c880c723c */ /* 0x048ff0000004180c */
[C---:B------:R-:W-:Y:S01]  /*a1a0*/  HMMA.16816.F32.BF16 R16, R136.reuse, R142, R16 ;  /* 0x0000008e8810723c */ /* 0x040fe20000041810 */
[----:B------:R-:W2:Y:S07]  /*a1b0*/  LDSM.16.M88.4 R140, [R183+0x3000] ;  /* 0x00300000b78c783b */ /* 0x000eae0000000200 */
[C---:B----4-:R-:W-:Y:S08]  /*a1c0*/  HMMA.16816.F32.BF16 R20, R136.reuse, R144, R20 ;  /* 0x000000908814723c */ /* 0x050ff00000041814 */
        /* <DEDUP_REMOVED lines=9> */
[C---:B------:R-:W-:Y:S08]  /*a260*/  HMMA.16816.F32.BF16 R12, R152.reuse, R156, R12 ;  /* 0x0000009c980c723c */ /* 0x040ff0000004180c */
        /* <DEDUP_REMOVED lines=17> */
[----:B------:R-:W1:Y:S07]  /*a380*/  LDSM.16.M88.4 R164, [R186+0x4000] ;  /* 0x00400000baa4783b */ /* 0x000e6e0000000200 */
        /* <DEDUP_REMOVED lines=15> */
[C---:B------:R-:W-:Y:S08]  /*a480*/  HMMA.16816.F32.BF16 R4, R160.reuse, R164, R4 ;  /* 0x000000a4a004723c */ /* 0x040ff00000041804 */
        /* <DEDUP_REMOVED lines=16> */
[----:B-----5:R-:W-:Y:S02]  /*a590*/  FMNMX.FTZ R2, R6, R126, !PT ;  /* 0x0000007e06027209 */ /* 0x020fe40007810000 */
[C---:B----4-:R-:W-:Y:S04]  /*a5a0*/  HMMA.16816.F32.BF16 R20, R168.reuse, R136, R20 ;  /* 0x00000088a814723c */ /* 0x050fe80000041814 */
[----:B------:R-:W-:Y:S02]  /*a5b0*/  FMNMX.FTZ R0, R5, R0, !PT ;  /* 0x0000000005007209 */ /* 0x000fe40007810000 */
[----:B------:R-:W-:Y:S02]  /*a5c0*/  FMNMX.FTZ R2, R7, R2, !PT ;  /* 0x0000000207027209 */ /* 0x000fe40007810000 */
[C---:B------:R-:W-:Y:S01]  /*a5d0*/  HMMA.16816.F32.BF16 R24, R168.reuse, R138, R24 ;  /* 0x0000008aa818723c */ /* 0x040fe20000041818 */
[----:B------:R-:W-:Y:S03]  /*a5e0*/  @P6 MOV R137, c[0x0][0x1e0] ;  /* 0x0000780000896a02 */ /* 0x000fe60000000f00 */
[----:B------:R-:W-:Y:S02]  /*a5f0*/  FMNMX.FTZ R0, R8, R0, !PT ;  /* 0x0000000008007209 */ /* 0x000fe40007810000 */
[----:B------:R-:W-:Y:S01]  /*a600*/  FMNMX.FTZ R2, R10, R2, !PT ;  /* 0x000000020a027209 */ /* 0x000fe20007810000 */
[----:B------:R-:W-:Y:S01]  /*a610*/  @P6 IMAD.WIDE.U32 R138, R203, c[0x0][0x1e0], RZ ;  /* 0x00007800cb8a6a25 */ /* 0x000fe200078e00ff */
        /* <DEDUP_REMOVED lines=30> */
[----:B------:R-:W2:Y:S01]  /*a800*/  SHFL.BFLY PT, R2, R0, 0x2, 0x1f ;  /* 0x0c401f0000027f89 */ /* 0x000ea200000e0000 */
[----:B-1----:R-:W-:Y:S01]  /*a810*/  FMNMX.FTZ R124, R3, R124, !PT ;  /* 0x0000007c037c7209 */ /* 0x002fe20007810000 */
[----:B------:R-:W-:Y:S06]  /*a820*/  @P6 IMAD R3, R203, c[0x0][0x1e4], R127 ;  /* 0x00007900cb036a24 */ /* 0x000fec00078e027f */
[----:B------:R-:W1:Y:S01]  /*a830*/  SHFL.BFLY PT, R140, R124, 0x1, 0x1f ;  /* 0x0c201f007c8c7f89 */ /* 0x000e6200000e0000 */
[----:B--2---:R-:W-:Y:S02]  /*a840*/  FMNMX.FTZ R0, R0, R2, !PT ;  /* 0x0000000200007209 */ /* 0x004fe40007810000 */
[----:B------:R-:W-:Y:S05]  /*a850*/  @P6 IADD3 R2, R139, R3, RZ ;  /* 0x000000038b026210 */ /* 0x000fea0007ffe0ff */
[----:B------:R-:W2:Y:S01]  /*a860*/  SHFL.BFLY PT, R3, R0, 0x1, 0x1f ;  /* 0x0c201f0000037f89 */ /* 0x000ea200000e0000 */
[----:B------:R-:W-:Y:S02]  /*a870*/  @P6 SHF.L.U64.HI R127, R138, 0x6, R2 ;  /* 0x000000068a7f6819 */ /* 0x000fe40000010202 */
[C---:B------:R-:W-:Y:S02]  /*a880*/  @P6 LEA R138, P0, R137.reuse, R136, 0x5 ;  /* 0x00000088898a6211 */ /* 0x040fe400078028ff */
[----:B------:R-:W-:Y:S04]  /*a890*/  @P6 MOV R2, c[0x0][0x1e4] ;  /* 0x0000790000026a02 */ /* 0x000fe80000000f00 */
[----:B------:R-:W-:Y:S02]  /*a8a0*/  @P6 LEA.HI.X R137, R137, R127, R2, 0x5, P0 ;  /* 0x0000007f89896211 */ /* 0x000fe400000f2c02 */
[----:B------:R-:W-:Y:S04]  /*a8b0*/  @P6 IADD3 R2, P0, R136, R208, RZ ;  /* 0x000000d088026210 */ /* 0x000fe80007f1e0ff */
[----:B------:R-:W-:Y:S02]  /*a8c0*/  @P6 IADD3.X R139, R127, R207, RZ, P0, !PT ;  /* 0x000000cf7f8b6210 */ /* 0x000fe400007fe4ff */
[----:B-1----:R-:W-:Y:S02]  /*a8d0*/  FMNMX.FTZ R124, R124, R140, !PT ;  /* 0x0000008c7c7c7209 */ /* 0x002fe40007810000 */
[----:B------:R-:W-:Y:S03]  /*a8e0*/  @P6 LEA R146, P0, R2, c[0x0][0x1c8], 0x1 ;  /* 0x0000720002926a11 */ /* 0x000fe600078008ff */
[----:B------:R-:W-:Y:S01]  /*a8f0*/  FMUL.FTZ R164, R124, c[0x0][0x2d0] ;  /* 0x0000b4007ca47a20 */ /* 0x000fe20000410000 */
[----:B------:R-:W-:Y:S01]  /*a900*/  @P6 LEA.HI.X R147, R2, c[0x0][0x1cc], R139, 0x1, P0 ;  /* 0x0000730002936a11 */ /* 0x000fe200000f0c8b */
[----:B------:R-:W-:Y:S01]  /*a910*/  FADD.FTZ R2, -R124, R125 ;  /* 0x0000007d7c027221 */ /* 0x000fe20000010100 */
[----:B--2---:R-:W-:Y:S01]  /*a920*/  FMNMX.FTZ R3, R0, R3, !PT ;  /* 0x0000000300037209 */ /* 0x004fe20007810000 */
[--C-:B------:R-:W-:Y:S01]  /*a930*/  FFMA.FTZ R5, R5, c[0x0][0x2d0], -R164.reuse ;  /* 0x0000b40005057a23 */ /* 0x100fe200000108a4 */
[----:B------:R-:W-:Y:S01]  /*a940*/  @P6 IADD3 R143, P0, R208, 0x40, RZ ;  /* 0x00000040d08f6810 */ /* 0x000fe20007f1e0ff */
[----:B------:R-:W-:Y:S01]  /*a950*/  FMUL.FTZ R0, R2, c[0x0][0x2d0] ;  /* 0x0000b40002007a20 */ /* 0x000fe20000410000 */
[----:B------:R1:W-:Y:S01]  /*a960*/  @P6 LDGSTS.E.BYPASS.LTC128B.128 [R205+0x6100], [R146.64], !P5 ;  /* 0x0610000092cd6fae */ /* 0x0003e2000e901d46 */
[--C-:B------:R-:W-:Y:S01]  /*a970*/  FFMA.FTZ R4, R4, c[0x0][0x2d0], -R164.reuse ;  /* 0x0000b40004047a23 */ /* 0x100fe200000108a4 */
[----:B------:R-:W-:Y:S01]  /*a980*/  @P6 IADD3.X R142, RZ, R207, RZ, P0, !PT ;  /* 0x000000cfff8e6210 */ /* 0x000fe200007fe4ff */
[----:B------:R2:W3:Y:S01]  /*a990*/  MUFU.EX2 R2, R0 ;  /* 0x0000000000027308 */ /* 0x0004e20000000800 */
[----:B------:R-:W-:Y:S01]  /*a9a0*/  @P6 IADD3 R125, P0, R136, R143, RZ ;  /* 0x0000008f887d6210 */ /* 0x000fe20007f1e0ff */
[--C-:B------:R-:W-:Y:S02]  /*a9b0*/  FFMA.FTZ R8, R8, c[0x0][0x2d0], -R164.reuse ;  /* 0x0000b40008087a23 */ /* 0x100fe400000108a4 */
[--C-:B------:R-:W-:Y:S01]  /*a9c0*/  FFMA.FTZ R9, R9, c[0x0][0x2d0], -R164.reuse ;  /* 0x0000b40009097a23 */ /* 0x100fe200000108a4 */
[----:B------:R-:W-:Y:S01]  /*a9d0*/  @P6 IADD3.X R139, R127, R142, RZ, P0, !PT ;  /* 0x0000008e7f8b6210 */ /* 0x000fe200007fe4ff */
[--C-:B------:R-:W-:Y:S01]  /*a9e0*/  FFMA.FTZ R12, R12, c[0x0][0x2d0], -R164.reuse ;  /* 0x0000b4000c0c7a23 */ /* 0x100fe200000108a4 */
[----:B------:R-:W-:Y:S01]  /*a9f0*/  @P6 LEA R144, P0, R125, c[0x0][0x1c8], 0x1 ;  /* 0x000072007d906a11 */ /* 0x000fe200078008ff */
[--C-:B------:R-:W-:Y:S02]  /*aa00*/  FFMA.FTZ R21, R21, c[0x0][0x2d0], -R164.reuse ;  /* 0x0000b40015157a23 */ /* 0x100fe400000108a4 */
[----:B------:R4:W-:Y:S01]  /*aa10*/  MUFU.EX2 R178, R5 ;  /* 0x0000000500b27308 */ /* 0x0009e20000000800 */
[----:B------:R-:W-:Y:S01]  /*aa20*/  @P6 LEA.HI.X R145, R125, c[0x0][0x1cc], R139, 0x1, P0 ;  /* 0x000073007d916a11 */ /* 0x000fe200000f0c8b */
[--C-:B------:R-:W-:Y:S01]  /*aa30*/  FFMA.FTZ R28, R28, c[0x0][0x2d0], -R164.reuse ;  /* 0x0000b4001c1c7a23 */ /* 0x100fe200000108a4 */
[----:B------:R-:W-:Y:S01]  /*aa40*/  @P6 IADD3 R139, P0, R208, 0x80, RZ ;  /* 0x00000080d08b6810 */ /* 0x000fe20007f1e0ff */
[--C-:B------:R-:W-:Y:S02]  /*aa50*/  FFMA.FTZ R20, R20, c[0x0][0x2d0], -R164.reuse ;  /* 0x0000b40014147a23 */ /* 0x100fe400000108a4 */
[----:B------:R1:W-:Y:S01]  /*aa60*/  @P6 LDGSTS.E.BYPASS.LTC128B.128 [R205+0x8100], [R144.64], !P4 ;  /* 0x0810000090cd6fae */ /* 0x0003e2000e101d46 */
[----:B------:R-:W-:Y:S03]  /*aa70*/  FFMA.FTZ R13, R13, c[0x0][0x2d0], -R164 ;  /* 0x0000b4000d0d7a23 */ /* 0x000fe600000108a4 */
[----:B------:R5:W-:Y:S01]  /*aa80*/  MUFU.EX2 R179, R4 ;  /* 0x0000000400b37308 */ /* 0x000be20000000800 */
[----:B--2---:R-:W-:Y:S01]  /*aa90*/  FADD.FTZ R0, -R3, R126 ;  /* 0x0000007e03007221 */ /* 0x004fe20000010100 */
[----:B------:R-:W-:Y:S01]  /*aaa0*/  @P6 IADD3.X R126, RZ, R207, RZ, P0, !PT ;  /* 0x000000cfff7e6210 */ /* 0x000fe200007fe4ff */
[----:B---3--:R-:W-:Y:S01]  /*aab0*/  FMUL.FTZ R100, R2, R100 ;  /* 0x0000006402647220 */ /* 0x008fe20000410000 */
[----:B------:R-:W-:Y:S01]  /*aac0*/  @P6 IADD3 R125, P0, R136, R139, RZ ;  /* 0x0000008b887d6210 */ /* 0x000fe20007f1e0ff */
[----:B------:R-:W-:Y:S05]  /*aad0*/  FMUL.FTZ R0, R0, c[0x0][0x2d0] ;  /* 0x0000b40000007a20 */ /* 0x000fea0000410000 */
[----:B------:R2:W-:Y:S01]  /*aae0*/  MUFU.EX2 R177, R8 ;  /* 0x0000000800b17308 */ /* 0x0005e20000000800 */
[----:B------:R-:W-:Y:S01]  /*aaf0*/  @P6 IADD3.X R127, R127, R126, RZ, P0, !PT ;  /* 0x0000007e7f7f6210 */ /* 0x000fe200007fe4ff */
[C---:B------:R-:W-:Y:S01]  /*ab00*/  FMUL.FTZ R101, R2.reuse, R101 ;  /* 0x0000006502657220 */ /* 0x040fe20000410000 */
[C---:B------:R-:W-:Y:S01]  /*ab10*/  @P6 LEA R140, P0, R125.reuse, c[0x0][0x1c8], 0x1 ;  /* 0x000072007d8c6a11 */ /* 0x040fe200078008ff */
[C---:B------:R-:W-:Y:S02]  /*ab20*/  FMUL.FTZ R104, R2.reuse, R104 ;  /* 0x0000006802687220 */ /* 0x040fe40000410000 */
[----:B------:R-:W-:Y:S01]  /*ab30*/  FMUL.FTZ R105, R2, R105 ;  /* 0x0000006902697220 */ /* 0x000fe20000410000 */
[----:B------:R-:W-:Y:S01]  /*ab40*/  @P6 LEA.HI.X R141, R125, c[0x0][0x1cc], R127, 0x1, P0 ;  /* 0x000073007d8d6a11 */ /* 0x000fe200000f0c7f */
[----:B------:R-:W-:Y:S01]  /*ab50*/  FMUL.FTZ R125, R3, c[0x0][0x2d0] ;  /* 0x0000b400037d7a20 */ /* 0x000fe20000410000 */
[----:B------:R-:W-:Y:S01]  /*ab60*/  @P6 IADD3 R136, P0, R138, R143, RZ ;  /* 0x0000008f8a886210 */ /* 0x000fe20007f1e0ff */
[----:B------:R3:W-:Y:S01]  /*ab70*/  MUFU.EX2 R175, R9 ;  /* 0x0000000900af7308 */ /* 0x0007e20000000800 */
[----:B------:R-:W-:Y:S01]  /*ab80*/  FMUL.FTZ R108, R2, R108 ;  /* 0x0000006c026c7220 */ /* 0x000fe20000410000 */
[----:B------:R1:W-:Y:S01]  /*ab90*/  @P6 LDGSTS.E.BYPASS.LTC128B.128 [R205+0xa100], [R140.64], !P3 ;  /* 0x0a1000008ccd6fae */ /* 0x0003e2000d901d46 */
[----:B------:R-:W-:Y:S01]  /*aba0*/  @P6 IADD3.X R142, R137, R142, RZ, P0, !PT ;  /* 0x0000008e898e6210 */ /* 0x000fe200007fe4ff */
[--C-:B------:R-:W-:Y:S01]  /*abb0*/  FFMA.FTZ R6, R6, c[0x0][0x2d0], -R125.reuse ;  /* 0x0000b40006067a23 */ /* 0x100fe2000001087d */
[----:B----4-:R-:W-:Y:S01]  /*abc0*/  @P6 IADD3 R5, P0, R138, R139, RZ ;  /* 0x0000008b8a056210 */ /* 0x010fe20007f1e0ff */
[----:B------:R-:W-:Y:S02]  /*abd0*/  FFMA.FTZ R7, R7, c[0x0][0x2d0], -R125 ;  /* 0x0000b40007077a23 */ /* 0x000fe4000001087d */
[----:B------:R-:W-:Y:S01]  /*abe0*/  FMUL.FTZ R109, R2, R109 ;  /* 0x0000006d026d7220 */ /* 0x000fe20000410000 */
[C---:B------:R-:W-:Y:S01]  /*abf0*/  @P6 IADD3.X R139, R137.reuse, R126, RZ, P0, !PT ;  /* 0x0000007e898b6210 */ /* 0x040fe200007fe4ff */
[----:B------:R4:W-:Y:S01]  /*ac00*/  MUFU.EX2 R167, R6 ;  /* 0x0000000600a77308 */ /* 0x0009e20000000800 */
[----:B-----5:R-:W-:Y:S01]  /*ac10*/  @P6 IADD3 R4, P0, R138, R208, RZ ;  /* 0x000000d08a046210 */ /* 0x020fe20007f1e0ff */
[C---:B------:R-:W-:Y:S02]  /*ac20*/  FMUL.FTZ R112, R2.reuse, R112 ;  /* 0x0000007002707220 */ /* 0x040fe40000410000 */
[C---:B------:R-:W-:Y:S01]  /*ac30*/  FMUL.FTZ R113, R2.reuse, R113 ;  /* 0x0000007102717220 */ /* 0x040fe20000410000 */
[----:B--2---:R-:W-:Y:S01]  /*ac40*/  @P6 IADD3.X R8, R137, R207, RZ, P0, !PT ;  /* 0x000000cf89086210 */ /* 0x004fe200007fe4ff */
[----:B------:R-:W-:Y:S01]  /*ac50*/  FMUL.FTZ R116, R2, R116 ;  /* 0x0000007402747220 */ /* 0x000fe20000410000 */
[----:B------:R-:W-:Y:S01]  /*ac60*/  @P6 LEA R126, P0, R4, c[0x0][0x1c8], 0x1 ;  /* 0x00007200047e6a11 */ /* 0x000fe200078008ff */
[----:B------:R-:W-:Y:S02]  /*ac70*/  FMUL.FTZ R117, R2, R117 ;  /* 0x0000007502757220 */ /* 0x000fe40000410000 */
[----:B------:R-:W2:Y:S01]  /*ac80*/  MUFU.EX2 R0, R0 ;  /* 0x0000000000007308 */ /* 0x000ea20000000800 */
[----:B------:R-:W-:Y:S01]  /*ac90*/  @P6 LEA.HI.X R127, R4, c[0x0][0x1cc], R8, 0x1, P0 ;  /* 0x00007300047f6a11 */ /* 0x000fe200000f0c08 */
[----:B------:R-:W-:Y:S01]  /*aca0*/  FMUL.FTZ R120, R2, R120 ;  /* 0x0000007802787220 */ /* 0x000fe20000410000 */
[----:B------:R-:W-:Y:S01]  /*acb0*/  @P6 LEA R8, P0, R136, c[0x0][0x1c8], 0x1 ;  /* 0x0000720088086a11 */ /* 0x000fe200078008ff */
[----:B------:R-:W-:Y:S02]  /*acc0*/  FMUL.FTZ R121, R2, R121 ;  /* 0x0000007902797220 */ /* 0x000fe40000410000 */
[----:B------:R5:W-:Y:S01]  /*acd0*/  @P6 LDGSTS.E.BYPASS.LTC128B.128 [R205+0x7100], [R126.64], !P5 ;  /* 0x071000007ecd6fae */ /* 0x000be2000e901d46 */
[----:B---3--:R-:W-:Y:S01]  /*ace0*/  @P6 LEA.HI.X R9, R136, c[0x0][0x1cc], R142, 0x1, P0 ;  /* 0x0000730088096a11 */ /* 0x008fe200000f0c8e */
[C---:B------:R-:W-:Y:S01]  /*acf0*/  FMUL.FTZ R36, R2.reuse, R36 ;  /* 0x0000002402247220 */ /* 0x040fe20000410000 */
[C---:B------:R-:W-:Y:S01]  /*ad00*/  @P6 LEA R4, P0, R5.reuse, c[0x0][0x1c8], 0x1 ;  /* 0x0000720005046a11 */ /* 0x040fe200078008ff */
[----:B------:R3:W1:Y:S01]  /*ad10*/  MUFU.EX2 R168, R7 ;  /* 0x0000000700a87308 */ /* 0x0006620000000800 */
[----:B------:R-:W-:Y:S02]  /*ad20*/  FMUL.FTZ R37, R2, R37 ;  /* 0x0000002502257220 */ /* 0x000fe40000410000 */
[----:B------:R-:W-:Y:S01]  /*ad30*/  @P6 LEA.HI.X R5, R5, c[0x0][0x1cc], R139, 0x1, P0 ;  /* 0x0000730005056a11 */ /* 0x000fe200000f0c8b */
[----:B------:R5:W-:Y:S01]  /*ad40*/  @P6 LDGSTS.E.BYPASS.LTC128B.128 [R205+0x9100], [R8.64], !P4 ;  /* 0x0910000008cd6fae */ /* 0x000be2000e101d46 */
[--C-:B----4-:R-:W-:Y:S01]  /*ad50*/  FFMA.FTZ R6, R10, c[0x0][0x2d0], -R125.reuse ;  /* 0x0000b4000a067a23 */ /* 0x110fe2000001087d */
[----:B------:R-:W-:Y:S01]  /*ad60*/  ISETP.GT.AND P0, PT, R176, R204, PT ;  /* 0x000000ccb000720c */ /* 0x000fe20003f04270 */
[C---:B------:R-:W-:Y:S01]  /*ad70*/  FMUL.FTZ R40, R2.reuse, R40 ;  /* 0x0000002802287220 */ /* 0x040fe20000410000 */
[----:B------:R-:W-:Y:S01]  /*ad80*/  MOV R176, R203 ;  /* 0x000000cb00b07202 */ /* 0x000fe20000000f00 */
[C---:B------:R-:W-:Y:S01]  /*ad90*/  FMUL.FTZ R41, R2.reuse, R41 ;  /* 0x0000002902297220 */ /* 0x040fe20000410000 */
[----:B------:R4:W-:Y:S01]  /*ada0*/  MUFU.EX2 R166, R6 ;  /* 0x0000000600a67308 */ /* 0x0009e20000000800 */
[C---:B------:R-:W-:Y:S01]  /*adb0*/  FMUL.FTZ R44, R2.reuse, R44 ;  /* 0x0000002c022c7220 */ /* 0x040fe20000410000 */
[----:B------:R4:W-:Y:S01]  /*adc0*/  @P6 LDGSTS.E.BYPASS.LTC128B.128 [R205+0xb100], [R4.64], !P3 ;  /* 0x0b10000004cd6fae */ /* 0x0009e2000d901d46 */
[----:B------:R-:W-:Y:S02]  /*add0*/  FMUL.FTZ R45, R2, R45 ;  /* 0x0000002d022d7220 */ /* 0x000fe40000410000 */
[C---:B--2---:R-:W-:Y:S02]  /*ade0*/  FMUL.FTZ R10, R0.reuse, R134 ;  /* 0x00000086000a7220 */ /* 0x044fe40000410000 */
[C---:B------:R-:W-:Y:S02]  /*adf0*/  FMUL.FTZ R102, R0.reuse, R102 ;  /* 0x0000006600667220 */ /* 0x040fe40000410000 */
[C---:B------:R-:W-:Y:S01]  /*ae00*/  FMUL.FTZ R103, R0.reuse, R103 ;  /* 0x0000006700677220 */ /* 0x040fe20000410000 */
[----:B------:R-:W2:Y:S01]  /*ae10*/  LDSM.16.MT88.4 R136, [R181] ;  /* 0x00000000b588783b */ /* 0x000ea20000004200 */
[C---:B------:R-:W-:Y:S01]  /*ae20*/  FMUL.FTZ R106, R0.reuse, R106 ;  /* 0x0000006a006a7220 */ /* 0x040fe20000410000 */
[----:B------:R2:W-:Y:S01]  /*ae30*/  MUFU.EX2 R174, R12 ;  /* 0x0000000c00ae7308 */ /* 0x0005e20000000800 */
[C---:B------:R-:W-:Y:S02]  /*ae40*/  FMUL.FTZ R107, R0.reuse, R107 ;  /* 0x0000006b006b7220 */ /* 0x040fe40000410000 */
[C---:B---3--:R-:W-:Y:S02]  /*ae50*/  FMUL.FTZ R7, R0.reuse, R131 ;  /* 0x0000008300077220 */ /* 0x048fe40000410000 */
[C---:B------:R-:W-:Y:S01]  /*ae60*/  FMUL.FTZ R110, R0.reuse, R110 ;  /* 0x0000006e006e7220 */ /* 0x040fe20000410000 */
[----:B-1----:R-:W1:Y:S01]  /*ae70*/  LDSM.16.MT88.4 R140, [R182] ;  /* 0x00000000b68c783b */ /* 0x002e620000004200 */
[----:B------:R-:W-:Y:S02]  /*ae80*/  FMUL.FTZ R111, R0, R111 ;  /* 0x0000006f006f7220 */ /* 0x000fe40000410000 */
[C---:B-----5:R-:W-:Y:S01]  /*ae90*/  FMUL.FTZ R8, R2.reuse, R132 ;  /* 0x0000008402087220 */ /* 0x060fe20000410000 */
[----:B------:R-:W-:Y:S01]  /*aea0*/  MUFU.EX2 R169, R21 ;  /* 0x0000001500a97308 */ /* 0x000fe20000000800 */
[----:B------:R-:W-:Y:S02]  /*aeb0*/  FMUL.FTZ R9, R2, R133 ;  /* 0x0000008502097220 */ /* 0x000fe40000410000 */
[C---:B----4-:R-:W-:Y:S01]  /*aec0*/  FMUL.FTZ R6, R0.reuse, R130 ;  /* 0x0000008200067220 */ /* 0x050fe20000410000 */
[----:B------:R-:W3:Y:S01]  /*aed0*/  LDSM.16.MT88.4 R144, [R185] ;  /* 0x00000000b990783b */ /* 0x000ee20000004200 */
[----:B------:R-:W-:Y:S01]  /*aee0*/  F2FP.BF16.PACK_AB R130, R175, R177 ;  /* 0x000000b1af82723e */ /* 0x000fe200000010ff */
[----:B------:R-:W-:Y:S02]  /*aef0*/  FMUL.FTZ R114, R0, R114 ;  /* 0x0000007200727220 */ /* 0x000fe40000410000 */
[--C-:B------:R-:W-:Y:S02]  /*af00*/  FFMA.FTZ R4, R11, c[0x0][0x2d0], -R125.reuse ;  /* 0x0000b4000b047a23 */ /* 0x100fe4000001087d */
[----:B------:R-:W-:Y:S01]  /*af10*/  FMUL.FTZ R5, R2, R129 ;  /* 0x0000008102057220 */ /* 0x000fe20000410000 */
[----:B------:R-:W-:Y:S01]  /*af20*/  F2FP.BF16.PACK_AB R129, R168, R167 ;  /* 0x000000a7a881723e */ /* 0x000fe200000010ff */
[----:B------:R-:W4:Y:S01]  /*af30*/  MUFU.EX2 R165, R4 ;  /* 0x0000000400a57308 */ /* 0x000f220000000800 */
[C---:B------:R-:W-:Y:S01]  /*af40*/  FMUL.FTZ R11, R0.reuse, R135 ;  /* 0x00000087000b7220 */ /* 0x040fe20000410000 */
[----:B------:R-:W-:Y:S01]  /*af50*/  LDSM.16.MT88.4 R148, [R181+0x2800] ;  /* 0x00280000b594783b */ /* 0x000fe20000004200 */
[C---:B------:R-:W-:Y:S02]  /*af60*/  FMUL.FTZ R115, R0.reuse, R115 ;  /* 0x0000007300737220 */ /* 0x040fe40000410000 */
[C---:B------:R-:W-:Y:S02]  /*af70*/  FMUL.FTZ R118, R0.reuse, R118 ;  /* 0x0000007600767220 */ /* 0x040fe40000410000 */
[C---:B------:R-:W-:Y:S02]  /*af80*/  FMUL.FTZ R119, R0.reuse, R119 ;  /* 0x0000007700777220 */ /* 0x040fe40000410000 */
[C---:B------:R-:W-:Y:S01]  /*af90*/  FMUL.FTZ R122, R0.reuse, R122 ;  /* 0x0000007a007a7220 */ /* 0x040fe20000410000 */
[----:B------:R-:W5:Y:S01]  /*afa0*/  LDSM.16.MT88.4 R132, [R184] ;  /* 0x00000000b884783b */ /* 0x000f620000004200 */
[C---:B------:R-:W-:Y:S01]  /*afb0*/  FMUL.FTZ R123, R0.reuse, R123 ;  /* 0x0000007b007b7220 */ /* 0x040fe20000410000 */
[----:B------:R1:W-:Y:S01]  /*afc0*/  MUFU.EX2 R170, R20 ;  /* 0x0000001400aa7308 */ /* 0x0003e20000000800 */
[C---:B------:R-:W-:Y:S02]  /*afd0*/  FMUL.FTZ R38, R0.reuse, R38 ;  /* 0x0000002600267220 */ /* 0x040fe40000410000 */
[C---:B------:R-:W-:Y:S02]  /*afe0*/  FMUL.FTZ R39, R0.reuse, R39 ;  /* 0x0000002700277220 */ /* 0x040fe40000410000 */
[C---:B------:R-:W-:Y:S01]  /*aff0*/  FMUL.FTZ R42, R0.reuse, R42 ;  /* 0x0000002a002a7220 */ /* 0x040fe20000410000 */
[----:B------:R-:W-:Y:S01]  /*b000*/  LDSM.16.MT88.4 R152, [R182+0x2800] ;  /* 0x00280000b698783b */ /* 0x000fe20000004200 */
[----:B------:R-:W-:Y:S02]  /*b010*/  FMUL.FTZ R43, R0, R43 ;  /* 0x0000002b002b7220 */ /* 0x000fe40000410000 */
[--C-:B--2---:R-:W-:Y:S01]  /*b020*/  FFMA.FTZ R12, R16, c[0x0][0x2d0], -R164.reuse ;  /* 0x0000b400100c7a23 */ /* 0x104fe200000108a4 */
[----:B------:R-:W2:Y:S01]  /*b030*/  MUFU.EX2 R173, R13 ;  /* 0x0000000d00ad7308 */ /* 0x000ea20000000800 */
[----:B------:R-:W-:Y:S01]  /*b040*/  FMUL.FTZ R46, R0, R46 ;  /* 0x0000002e002e7220 */ /* 0x000fe20000410000 */
[----:B----4-:R-:W-:Y:S01]  /*b050*/  F2FP.BF16.PACK_AB R131, R165, R166 ;  /* 0x000000a6a583723e */ /* 0x010fe200000010ff */
[----:B------:R-:W-:Y:S01]  /*b060*/  FMUL.FTZ R4, R2, R128 ;  /* 0x0000008002047220 */ /* 0x000fe20000410000 */
[----:B------:R-:W-:Y:S01]  /*b070*/  F2FP.BF16.PACK_AB R128, R178, R179 ;  /* 0x000000b3b280723e */ /* 0x000fe200000010ff */
[----:B------:R-:W-:Y:S01]  /*b080*/  LDSM.16.MT88.4 R156, [R185+0x2800] ;  /* 0x00280000b99c783b */ /* 0x000fe20000004200 */
[--C-:B------:R-:W-:Y:S02]  /*b090*/  FFMA.FTZ R22, R22, c[0x0][0x2d0], -R125.reuse ;  /* 0x0000b40016167a23 */ /* 0x100fe4000001087d */
[--C-:B------:R-:W-:Y:S02]  /*b0a0*/  FFMA.FTZ R27, R27, c[0x0][0x2d0], -R125.reuse ;  /* 0x0000b4001b1b7a23 */ /* 0x100fe4000001087d */
[----:B------:R-:W-:Y:S01]  /*b0b0*/  FMUL.FTZ R47, R0, R47 ;  /* 0x0000002f002f7220 */ /* 0x000fe20000410000 */
[C---:B------:R-:W-:Y:S01]  /*b0c0*/  HMMA.16816.F32.BF16 R4, R128.reuse, R136, R4 ;  /* 0x000000888004723c */ /* 0x040fe20000041804 */
[----:B------:R4:W-:Y:S01]  /*b0d0*/  MUFU.EX2 R172, R12 ;  /* 0x0000000c00ac7308 */ /* 0x0009e20000000800 */
[----:B------:R-:W0:Y:S03]  /*b0e0*/  LDGDEPBAR ;  /* 0x00000000000079af */ /* 0x000e260000000000 */
[--C-:B-1----:R-:W-:Y:S02]  /*b0f0*/  FFMA.FTZ R20, R24, c[0x0][0x2d0], -R164.reuse ;  /* 0x0000b40018147a23 */ /* 0x102fe400000108a4 */
[C---:B------:R-:W-:Y:S01]  /*b100*/  FMUL.FTZ R48, R2.reuse, R48 ;  /* 0x0000003002307220 */ /* 0x040fe20000410000 */
[C---:B------:R-:W-:Y:S02]  /*b110*/  HMMA.16816.F32.BF16 R8, R128.reuse, R138, R8 ;  /* 0x0000008a8008723c */ /* 0x040fe40000041808 */
[----:B------:R-:W1:Y:S02]  /*b120*/  LDSM.16.MT88.4 R136, [R181+0x2000] ;  /* 0x00200000b588783b */ /* 0x000e640000004200 */
[----:B------:R-:W-:Y:S02]  /*b130*/  FMUL.FTZ R49, R2, R49 ;  /* 0x0000003102317220 */ /* 0x000fe40000410000 */
[C---:B------:R-:W-:Y:S02]  /*b140*/  FMUL.FTZ R50, R0.reuse, R50 ;  /* 0x0000003200327220 */ /* 0x040fe40000410000 */
[C---:B------:R-:W-:Y:S04]  /*b150*/  HMMA.16816.F32.BF16 R100, R128.reuse, R140, R100 ;  /* 0x0000008c8064723c */ /* 0x040fe80000041864 */
[----:B------:R-:W-:Y:S02]  /*b160*/  FMUL.FTZ R51, R0, R51 ;  /* 0x0000003300337220 */ /* 0x000fe40000410000 */
[C---:B------:R-:W-:Y:S02]  /*b170*/  FMUL.FTZ R52, R2.reuse, R52 ;  /* 0x0000003402347220 */ /* 0x040fe40000410000 */
[C---:B------:R-:W-:Y:S01]  /*b180*/  HMMA.16816.F32.BF16 R104, R128.reuse, R142, R104 ;  /* 0x0000008e8068723c */ /* 0x040fe20000041868 */
[----:B------:R-:W2:Y:S03]  /*b190*/  LDSM.16.MT88.4 R140, [R182+0x2000] ;  /* 0x00200000b68c783b */ /* 0x000ea60000004200 */
[----:B----4-:R-:W-:Y:S02]  /*b1a0*/  FFMA.FTZ R12, R17, c[0x0][0x2d0], -R164 ;  /* 0x0000b400110c7a23 */ /* 0x010fe400000108a4 */
[----:B------:R-:W-:Y:S02]  /*b1b0*/  FMUL.FTZ R53, R2, R53 ;  /* 0x0000003502357220 */ /* 0x000fe40000410000 */
[C---:B---3--:R-:W-:Y:S01]  /*b1c0*/  HMMA.16816.F32.BF16 R108, R128.reuse, R144, R108 ;  /* 0x00000090806c723c */ /* 0x048fe2000004186c */
[----:B------:R3:W4:Y:S03]  /*b1d0*/  MUFU.EX2 R171, R12 ;  /* 0x0000000c00ab7308 */ /* 0x0007260000000800 */
[C---:B------:R-:W-:Y:S02]  /*b1e0*/  FMUL.FTZ R54, R0.reuse, R54 ;  /* 0x0000003600367220 */ /* 0x040fe40000410000 */
[----:B------:R-:W-:Y:S02]  /*b1f0*/  FMUL.FTZ R55, R0, R55 ;  /* 0x0000003700377220 */ /* 0x000fe40000410000 */
[C---:B------:R-:W-:Y:S01]  /*b200*/  HMMA.16816.F32.BF16 R112, R128.reuse, R146, R112 ;  /* 0x000000928070723c */ /* 0x040fe20000041870 */
[----:B------:R-:W-:Y:S03]  /*b210*/  LDSM.16.MT88.4 R144, [R184+0x800] ;  /* 0x00080000b890783b */ /* 0x000fe60000004200 */
[C---:B------:R-:W-:Y:S02]  /*b220*/  FMUL.FTZ R56, R2.reuse, R56 ;  /* 0x0000003802387220 */ /* 0x040fe40000410000 */
[----:B------:R-:W-:Y:S02]  /*b230*/  FMUL.FTZ R57, R2, R57 ;  /* 0x0000003902397220 */ /* 0x000fe40000410000 */
[C---:B-----5:R-:W-:Y:S04]  /*b240*/  HMMA.16816.F32.BF16 R116, R128.reuse, R132, R116 ;  /* 0x000000848074723c */ /* 0x060fe80000041874 */
[C---:B------:R-:W-:Y:S02]  /*b250*/  FMUL.FTZ R58, R0.reuse, R58 ;  /* 0x0000003a003a7220 */ /* 0x040fe40000410000 */
[----:B------:R-:W-:Y:S02]  /*b260*/  FMUL.FTZ R59, R0, R59 ;  /* 0x0000003b003b7220 */ /* 0x000fe40000410000 */
[C---:B------:R-:W-:Y:S01]  /*b270*/  HMMA.16816.F32.BF16 R120, R128.reuse, R134, R120 ;  /* 0x000000868078723c */ /* 0x040fe20000041878 */
[----:B------:R-:W5:Y:S03]  /*b280*/  LDSM.16.MT88.4 R132, [R185+0x2000] ;  /* 0x00200000b984783b */ /* 0x000f660000004200 */
[--C-:B---3--:R-:W-:Y:S02]  /*b290*/  FFMA.FTZ R12, R18, c[0x0][0x2d0], -R125.reuse ;  /* 0x0000b400120c7a23 */ /* 0x108fe4000001087d */
[C---:B------:R-:W-:Y:S02]  /*b2a0*/  FMUL.FTZ R60, R2.reuse, R60 ;  /* 0x0000003c023c7220 */ /* 0x040fe40000410000 */
[C---:B-1----:R-:W-:Y:S01]  /*b2b0*/  HMMA.16816.F32.BF16 R36, R128.reuse, R136, R36 ;  /* 0x000000888024723c */ /* 0x042fe20000041824 */
[----:B------:R1:W-:Y:S03]  /*b2c0*/  MUFU.EX2 R161, R12 ;  /* 0x0000000c00a17308 */ /* 0x0003e60000000800 */
[----:B------:R-:W-:Y:S02]  /*b2d0*/  FMUL.FTZ R61, R2, R61 ;  /* 0x0000003d023d7220 */ /* 0x000fe40000410000 */
[C---:B------:R-:W-:Y:S02]  /*b2e0*/  FMUL.FTZ R62, R0.reuse, R62 ;  /* 0x0000003e003e7220 */ /* 0x040fe40000410000 */
[C---:B------:R-:W-:Y:S01]  /*b2f0*/  HMMA.16816.F32.BF16 R40, R128.reuse, R138, R40 ;  /* 0x0000008a8028723c */ /* 0x040fe20000041828 */
[----:B------:R-:W3:Y:S03]  /*b300*/  LDSM.16.MT88.4 R136, [R184+0x2000] ;  /* 0x00200000b888783b */ /* 0x000ee60000004200 */
[----:B------:R-:W-:Y:S02]  /*b310*/  FMUL.FTZ R63, R0, R63 ;  /* 0x0000003f003f7220 */ /* 0x000fe40000410000 */
[C---:B------:R-:W-:Y:S02]  /*b320*/  FMUL.FTZ R64, R2.reuse, R64 ;  /* 0x0000004002407220 */ /* 0x040fe40000410000 */
[C---:B--2---:R-:W-:Y:S04]  /*b330*/  HMMA.16816.F32.BF16 R44, R128.reuse, R140, R44 ;  /* 0x0000008c802c723c */ /* 0x044fe8000004182c */
[----:B------:R-:W-:Y:S02]  /*b340*/  FMUL.FTZ R65, R2, R65 ;  /* 0x0000004102417220 */ /* 0x000fe40000410000 */
[C---:B------:R-:W-:Y:S02]  /*b350*/  FMUL.FTZ R66, R0.reuse, R66 ;  /* 0x0000004200427220 */ /* 0x040fe40000410000 */
[C---:B------:R-:W-:Y:S01]  /*b360*/  HMMA.16816.F32.BF16 R48, R128.reuse, R142, R48 ;  /* 0x0000008e8030723c */ /* 0x040fe20000041830 */
[----:B------:R-:W2:Y:S03]  /*b370*/  LDSM.16.MT88.4 R140, [R181+0x4000] ;  /* 0x00400000b58c783b */ /* 0x000ea60000004200 */
[--C-:B-1----:R-:W-:Y:S02]  /*b380*/  FFMA.FTZ R12, R19, c[0x0][0x2d0], -R125.reuse ;  /* 0x0000b400130c7a23 */ /* 0x102fe4000001087d */
[----:B------:R-:W-:Y:S02]  /*b390*/  FMUL.FTZ R67, R0, R67 ;  /* 0x0000004300437220 */ /* 0x000fe40000410000 */
[C---:B------:R-:W-:Y:S01]  /*b3a0*/  FMUL.FTZ R68, R2.reuse, R68 ;  /* 0x0000004402447220 */ /* 0x040fe20000410000 */
[C---:B-----5:R-:W-:Y:S01]  /*b3b0*/  HMMA.16816.F32.BF16 R52, R128.reuse, R132, R52 ;  /* 0x000000848034723c */ /* 0x060fe20000041834 */
[----:B------:R-:W-:Y:S01]  /*b3c0*/  LDSM.16.MT88.4 R16, [R182+0x800] ;  /* 0x00080000b610783b */ /* 0x000fe20000004200 */
[----:B------:R1:W-:Y:S01]  /*b3d0*/  MUFU.EX2 R160, R12 ;  /* 0x0000000c00a07308 */ /* 0x0003e20000000800 */
[----:B------:R-:W-:Y:S02]  /*b3e0*/  FMUL.FTZ R69, R2, R69 ;  /* 0x0000004502457220 */ /* 0x000fe40000410000 */
[C---:B------:R-:W-:Y:S02]  /*b3f0*/  FMUL.FTZ R70, R0.reuse, R70 ;  /* 0x0000004600467220 */ /* 0x040fe40000410000 */
[----:B------:R-:W-:Y:S01]  /*b400*/  FMUL.FTZ R71, R0, R71 ;  /* 0x0000004700477220 */ /* 0x000fe20000410000 */
[C---:B------:R-:W-:Y:S01]  /*b410*/  HMMA.16816.F32.BF16 R56, R128.reuse, R134, R56 ;  /* 0x000000868038723c */ /* 0x040fe20000041838 */
[----:B------:R-:W5:Y:S03]  /*b420*/  LDSM.16.MT88.4 R132, [R182+0x4000] ;  /* 0x00400000b684783b */ /* 0x000f660000004200 */
[C---:B------:R-:W-:Y:S02]  /*b430*/  FMUL.FTZ R72, R2.reuse, R72 ;  /* 0x0000004802487220 */ /* 0x040fe40000410000 */
[----:B------:R-:W-:Y:S02]  /*b440*/  FMUL.FTZ R73, R2, R73 ;  /* 0x0000004902497220 */ /* 0x000fe40000410000 */
[C---:B---3--:R-:W-:Y:S04]  /*b450*/  HMMA.16816.F32.BF16 R60, R128.reuse, R136, R60 ;  /* 0x00000088803c723c */ /* 0x048fe8000004183c */
[C---:B------:R-:W-:Y:S02]  /*b460*/  FMUL.FTZ R74, R0.reuse, R74 ;  /* 0x0000004a004a7220 */ /* 0x040fe40000410000 */
[----:B------:R-:W-:Y:S02]  /*b470*/  FMUL.FTZ R75, R0, R75 ;  /* 0x0000004b004b7220 */ /* 0x000fe40000410000 */
[C---:B------:R-:W-:Y:S01]  /*b480*/  HMMA.16816.F32.BF16 R64, R128.reuse, R138, R64 ;  /* 0x0000008a8040723c */ /* 0x040fe20000041840 */
[----:B------:R-:W3:Y:S03]  /*b490*/  LDSM.16.MT88.4 R136, [R185+0x4000] ;  /* 0x00400000b988783b */ /* 0x000ee60000004200 */
[C---:B------:R-:W-:Y:S01]  /*b4a0*/  FMUL.FTZ R76, R2.reuse, R76 ;  /* 0x0000004c024c7220 */ /* 0x040fe20000410000 */
[----:B-1----:R-:W-:Y:S01]  /*b4b0*/  F2FP.BF16.PACK_AB R12, R173, R174 ;  /* 0x000000aead0c723e */ /* 0x002fe200000010ff */
[----:B------:R-:W-:Y:S02]  /*b4c0*/  FMUL.FTZ R77, R2, R77 ;  /* 0x0000004d024d7220 */ /* 0x000fe40000410000 */
[C---:B--2---:R-:W-:Y:S04]  /*b4d0*/  HMMA.16816.F32.BF16 R68, R128.reuse, R140, R68 ;  /* 0x0000008c8044723c */ /* 0x044fe80000041844 */
[C---:B------:R-:W-:Y:S02]  /*b4e0*/  FMUL.FTZ R78, R0.reuse, R78 ;  /* 0x0000004e004e7220 */ /* 0x040fe40000410000 */
[----:B------:R-:W-:Y:S02]  /*b4f0*/  FMUL.FTZ R79, R0, R79 ;  /* 0x0000004f004f7220 */ /* 0x000fe40000410000 */
[C---:B------:R-:W-:Y:S01]  /*b500*/  HMMA.16816.F32.BF16 R72, R128.reuse, R142, R72 ;  /* 0x0000008e8048723c */ /* 0x040fe20000041848 */
[----:B------:R-:W1:Y:S03]  /*b510*/  LDSM.16.MT88.4 R140, [R184+0x4000] ;  /* 0x00400000b88c783b */ /* 0x000e660000004200 */
[C---:B------:R-:W-:Y:S02]  /*b520*/  FMUL.FTZ R80, R2.reuse, R80 ;  /* 0x0000005002507220 */ /* 0x040fe40000410000 */
[----:B------:R-:W-:Y:S02]  /*b530*/  FMUL.FTZ R81, R2, R81 ;  /* 0x0000005102517220 */ /* 0x000fe40000410000 */
[C---:B------:R-:W-:Y:S01]  /*b540*/  FMUL.FTZ R82, R0.reuse, R82 ;  /* 0x0000005200527220 */ /* 0x040fe20000410000 */
[C---:B-----5:R-:W-:Y:S03]  /*b550*/  HMMA.16816.F32.BF16 R76, R128.reuse, R132, R76 ;  /* 0x00000084804c723c */ /* 0x060fe6000004184c */
[----:B------:R-:W-:Y:S02]  /*b560*/  FMUL.FTZ R83, R0, R83 ;  /* 0x0000005300537220 */ /* 0x000fe40000410000 */
[C---:B------:R-:W-:Y:S02]  /*b570*/  FMUL.FTZ R84, R2.reuse, R84 ;  /* 0x0000005402547220 */ /* 0x040fe40000410000 */
[----:B------:R-:W-:Y:S02]  /*b580*/  FMUL.FTZ R85, R2, R85 ;  /* 0x0000005502557220 */ /* 0x000fe40000410000 */
[C---:B------:R-:W-:Y:S01]  /*b590*/  FMUL.FTZ R86, R0.reuse, R86 ;  /* 0x0000005600567220 */ /* 0x040fe20000410000 */
[C---:B------:R-:W-:Y:S01]  /*b5a0*/  HMMA.16816.F32.BF16 R80, R128.reuse, R134, R80 ;  /* 0x000000868050723c */ /* 0x040fe20000041850 */
[----:B------:R-:W2:Y:S02]  /*b5b0*/  LDSM.16.MT88.4 R132, [R181+0x800] ;  /* 0x00080000b584783b */ /* 0x000ea40000004200 */
[----:B------:R-:W-:Y:S02]  /*b5c0*/  FMUL.FTZ R87, R0, R87 ;  /* 0x0000005700577220 */ /* 0x000fe40000410000 */
[--C-:B------:R-:W-:Y:S02]  /*b5d0*/  FFMA.FTZ R14, R14, c[0x0][0x2d0], -R125.reuse ;  /* 0x0000b4000e0e7a23 */ /* 0x100fe4000001087d */
[----:B------:R-:W-:Y:S02]  /*b5e0*/  FFMA.FTZ R15, R15, c[0x0][0x2d0], -R125 ;  /* 0x0000b4000f0f7a23 */ /* 0x000fe4000001087d */
[C---:B------:R-:W-:Y:S01]  /*b5f0*/  FMUL.FTZ R88, R2.reuse, R88 ;  /* 0x0000005802587220 */ /* 0x040fe20000410000 */
[C---:B---3--:R-:W-:Y:S01]  /*b600*/  HMMA.16816.F32.BF16 R84, R128.reuse, R136, R84 ;  /* 0x000000888054723c */ /* 0x048fe20000041854 */
[----:B------:R4:W-:Y:S02]  /*b610*/  MUFU.EX2 R163, R14 ;  /* 0x0000000e00a37308 */ /* 0x0009e40000000800 */
[----:B------:R-:W-:Y:S02]  /*b620*/  FMUL.FTZ R89, R2, R89 ;  /* 0x0000005902597220 */ /* 0x000fe40000410000 */
[C---:B------:R-:W-:Y:S02]  /*b630*/  FMUL.FTZ R90, R0.reuse, R90 ;  /* 0x0000005a005a7220 */ /* 0x040fe40000410000 */
[----:B------:R-:W-:Y:S02]  /*b640*/  FMUL.FTZ R91, R0, R91 ;  /* 0x0000005b005b7220 */ /* 0x000fe40000410000 */
[C---:B------:R-:W-:Y:S02]  /*b650*/  FMUL.FTZ R92, R2.reuse, R92 ;  /* 0x0000005c025c7220 */ /* 0x040fe40000410000 */
[----:B------:R-:W3:Y:S01]  /*b660*/  MUFU.EX2 R162, R15 ;  /* 0x0000000f00a27308 */ /* 0x000ee20000000800 */
[----:B------:R-:W-:Y:S02]  /*b670*/  FMUL.FTZ R93, R2, R93 ;  /* 0x0000005d025d7220 */ /* 0x000fe40000410000 */
[C---:B------:R-:W-:Y:S01]  /*b680*/  HMMA.16816.F32.BF16 R88, R128.reuse, R138, R88 ;  /* 0x0000008a8058723c */ /* 0x040fe20000041858 */
[----:B------:R-:W5:Y:S02]  /*b690*/  LDSM.16.MT88.4 R136, [R185+0x800] ;  /* 0x00080000b988783b */ /* 0x000f640000004200 */
[C---:B------:R-:W-:Y:S02]  /*b6a0*/  FMUL.FTZ R94, R0.reuse, R94 ;  /* 0x0000005e005e7220 */ /* 0x040fe40000410000 */
[----:B------:R-:W-:Y:S02]  /*b6b0*/  FMUL.FTZ R95, R0, R95 ;  /* 0x0000005f005f7220 */ /* 0x000fe40000410000 */
[C---:B------:R-:W-:Y:S02]  /*b6c0*/  FMUL.FTZ R96, R2.reuse, R96 ;  /* 0x0000006002607220 */ /* 0x040fe40000410000 */
[----:B------:R-:W-:Y:S03]  /*b6d0*/  FMUL.FTZ R97, R2, R97 ;  /* 0x0000006102617220 */ /* 0x000fe60000410000 */
[C---:B-1----:R-:W-:Y:S03]  /*b6e0*/  HMMA.16816.F32.BF16 R92, R128.reuse, R140, R92 ;  /* 0x0000008c805c723c */ /* 0x042fe6000004185c */
[C---:B------:R-:W-:Y:S01]  /*b6f0*/  FMUL.FTZ R98, R0.reuse, R98 ;  /* 0x0000006200627220 */ /* 0x040fe20000410000 */
[----:B----4-:R-:W-:Y:S01]  /*b700*/  F2FP.BF16.PACK_AB R14, R171, R172 ;  /* 0x000000acab0e723e */ /* 0x010fe200000010ff */
[----:B------:R-:W-:Y:S02]  /*b710*/  FMUL.FTZ R99, R0, R99 ;  /* 0x0000006300637220 */ /* 0x000fe40000410000 */
[----:B------:R-:W-:Y:S01]  /*b720*/  FFMA.FTZ R2, R2, R222, R179 ;  /* 0x000000de02027223 */ /* 0x000fe200000100b3 */
[----:B---3--:R-:W-:Y:S04]  /*b730*/  F2FP.BF16.PACK_AB R13, R162, R163 ;  /* 0x000000a3a20d723e */ /* 0x008fe800000010ff */
[----:B------:R-:W-:Y:S01]  /*b740*/  HMMA.16816.F32.BF16 R96, R128, R142, R96 ;  /* 0x0000008e8060723c */ /* 0x000fe20000041860 */
[----:B------:R-:W1:Y:S02]  /*b750*/  LDSM.16.MT88.4 R128, [R184+0x2800] ;  /* 0x00280000b880783b */ /* 0x000e640000004200 */
[----:B------:R-:W-:Y:S01]  /*b760*/  F2FP.BF16.PACK_AB R15, R160, R161 ;  /* 0x000000a1a00f723e */ /* 0x000fe200000010ff */
[----:B------:R-:W-:Y:S02]  /*b770*/  FFMA.FTZ R0, R0, R223, R167 ;  /* 0x000000df00007223 */ /* 0x000fe400000100a7 */
[----:B------:R-:W-:Y:S02]  /*b780*/  FADD.FTZ R2, R178, R2 ;  /* 0x00000002b2027221 */ /* 0x000fe40000010000 */
[----:B------:R-:W-:Y:S01]  /*b790*/  FADD.FTZ R0, R168, R0 ;  /* 0x00000000a8007221 */ /* 0x000fe20000010000 */
[----:B------:R-:W-:Y:S01]  /*b7a0*/  LDSM.16.MT88.4 R140, [R182+0x3000] ;  /* 0x00300000b68c783b */ /* 0x000fe20000004200 */
[C---:B--2---:R-:W-:Y:S05]  /*b7b0*/  HMMA.16816.F32.BF16 R4, R12.reuse, R132, R4 ;  /* 0x000000840c04723c */ /* 0x044fea0000041804 */
[----:B------:R-:W-:Y:S02]  /*b7c0*/  FADD.FTZ R2, R177, R2 ;  /* 0x00000002b1027221 */ /* 0x000fe40000010000 */
[----:B------:R-:W-:Y:S01]  /*b7d0*/  FADD.FTZ R0, R166, R0 ;  /* 0x00000000a6007221 */ /* 0x000fe20000010000 */
[C---:B------:R-:W-:Y:S01]  /*b7e0*/  HMMA.16816.F32.BF16 R8, R12.reuse, R134, R8 ;  /* 0x000000860c08723c */ /* 0x040fe20000041808 */
[----:B------:R-:W-:Y:S03]  /*b7f0*/  LDSM.16.MT88.4 R132, [R182+0x4800] ;  /* 0x00480000b684783b */ /* 0x000fe60000004200 */
[----:B------:R-:W-:Y:S02]  /*b800*/  FADD.FTZ R2, R175, R2 ;  /* 0x00000002af027221 */ /* 0x000fe40000010000 */
[----:B------:R-:W-:Y:S02]  /*b810*/  FADD.FTZ R0, R165, R0 ;  /* 0x00000000a5007221 */ /* 0x000fe40000010000 */
[C---:B------:R-:W-:Y:S04]  /*b820*/  HMMA.16816.F32.BF16 R100, R12.reuse, R16, R100 ;  /* 0x000000100c64723c */ /* 0x040fe80000041864 */
[----:B------:R-:W-:Y:S02]  /*b830*/  FADD.FTZ R2, R174, R2 ;  /* 0x00000002ae027221 */ /* 0x000fe40000010000 */
[----:B------:R-:W-:Y:S02]  /*b840*/  FADD.FTZ R0, R163, R0 ;  /* 0x00000000a3007221 */ /* 0x000fe40000010000 */
[C---:B------:R-:W-:Y:S01]  /*b850*/  HMMA.16816.F32.BF16 R104, R12.reuse, R18, R104 ;  /* 0x000000120c68723c */ /* 0x040fe20000041868 */
[----:B------:R-:W2:Y:S03]  /*b860*/  LDSM.16.MT88.4 R16, [R181+0x4800] ;  /* 0x00480000b510783b */ /* 0x000ea60000004200 */
[----:B------:R-:W-:Y:S02]  /*b870*/  FADD.FTZ R2, R173, R2 ;  /* 0x00000002ad027221 */ /* 0x000fe40000010000 */
[----:B------:R-:W-:Y:S02]  /*b880*/  FADD.FTZ R0, R162, R0 ;  /* 0x00000000a2007221 */ /* 0x000fe40000010000 */
[C---:B-----5:R-:W-:Y:S04]  /*b890*/  HMMA.16816.F32.BF16 R108, R12.reuse, R136, R108 ;  /* 0x000000880c6c723c */ /* 0x060fe8000004186c */
[----:B------:R-:W-:Y:S02]  /*b8a0*/  FADD.FTZ R2, R172, R2 ;  /* 0x00000002ac027221 */ /* 0x000fe40000010000 */
[----:B------:R-:W-:Y:S02]  /*b8b0*/  FADD.FTZ R0, R161, R0 ;  /* 0x00000000a1007221 */ /* 0x000fe40000010000 */
[C---:B------:R-:W-:Y:S01]  /*b8c0*/  HMMA.16816.F32.BF16 R112, R12.reuse, R138, R112 ;  /* 0x0000008a0c70723c */ /* 0x040fe20000041870 */
[----:B------:R-:W3:Y:S03]  /*b8d0*/  LDSM.16.MT88.4 R136, [R185+0x4800] ;  /* 0x00480000b988783b */ /* 0x000ee60000004200 */
[----:B------:R-:W-:Y:S02]  /*b8e0*/  FADD.FTZ R2, R171, R2 ;  /* 0x00000002ab027221 */ /* 0x000fe40000010000 */
[----:B------:R-:W-:Y:S02]  /*b8f0*/  FADD.FTZ R0, R160, R0 ;  /* 0x00000000a0007221 */ /* 0x000fe40000010000 */
[C---:B------:R-:W-:Y:S04]  /*b900*/  HMMA.16816.F32.BF16 R116, R12.reuse, R144, R116 ;  /* 0x000000900c74723c */ /* 0x040fe80000041874 */
[----:B------:R-:W-:Y:S04]  /*b910*/  FADD.FTZ R2, R170, R2 ;  /* 0x00000002aa027221 */ /* 0x000fe80000010000 */
[C---:B------:R-:W-:Y:S01]  /*b920*/  HMMA.16816.F32.BF16 R120, R12.reuse, R146, R120 ;  /* 0x000000920c78723c */ /* 0x040fe20000041878 */
[----:B------:R-:W-:Y:S03]  /*b930*/  LDSM.16.MT88.4 R144, [R185+0x3000] ;  /* 0x00300000b990783b */ /* 0x000fe60000004200 */
[----:B------:R-:W-:Y:S04]  /*b940*/  FADD.FTZ R2, R169, R2 ;  /* 0x00000002a9027221 */ /* 0x000fe80000010000 */
[C---:B------:R-:W-:Y:S01]  /*b950*/  HMMA.16816.F32.BF16 R36, R12.reuse, R148, R36 ;  /* 0x000000940c24723c */ /* 0x040fe20000041824 */
[----:B------:R-:W-:Y:S07]  /*b960*/  MUFU.EX2 R149, R27 ;  /* 0x0000001b00957308 */ /* 0x000fee0000000800 */
[C---:B------:R-:W-:Y:S08]  /*b970*/  HMMA.16816.F32.BF16 R40, R12.reuse, R150, R40 ;  /* 0x000000960c28723c */ /* 0x040ff00000041828 */
[C---:B------:R-:W-:Y:S01]  /*b980*/  HMMA.16816.F32.BF16 R44, R12.reuse, R152, R44 ;  /* 0x000000980c2c723c */ /* 0x040fe2000004182c */
[----:B------:R-:W4:Y:S07]  /*b990*/  MUFU.EX2 R152, R22 ;  /* 0x0000001600987308 */ /* 0x000f2e0000000800 */
[C---:B------:R-:W-:Y:S08]  /*b9a0*/  HMMA.16816.F32.BF16 R48, R12.reuse, R154, R48 ;  /* 0x0000009a0c30723c */ /* 0x040ff00000041830 */
[C---:B------:R-:W-:Y:S01]  /*b9b0*/  HMMA.16816.F32.BF16 R52, R12.reuse, R156, R52 ;  /* 0x0000009c0c34723c */ /* 0x040fe20000041834 */
[----:B------:R-:W-:Y:S07]  /*b9c0*/  MUFU.EX2 R156, R28 ;  /* 0x0000001c009c7308 */ /* 0x000fee0000000800 */
[C---:B------:R-:W-:Y:S03]  /*b9d0*/  HMMA.16816.F32.BF16 R56, R12.reuse, R158, R56 ;  /* 0x0000009e0c38723c */ /* 0x040fe60000041838 */
[----:B------:R5:W3:Y:S01]  /*b9e0*/  MUFU.EX2 R158, R20 ;  /* 0x00000014009e7308 */ /* 0x000ae20000000800 */
[----:B----4-:R-:W-:Y:S04]  /*b9f0*/  FADD.FTZ R0, R152, R0 ;  /* 0x0000000098007221 */ /* 0x010fe80000010000 */
[C---:B-1----:R-:W-:Y:S08]  /*ba00*/  HMMA.16816.F32.BF16 R60, R12.reuse, R128, R60 ;  /* 0x000000800c3c723c */ /* 0x042ff0000004183c */
[C---:B------:R-:W-:Y:S01]  /*ba10*/  HMMA.16816.F32.BF16 R64, R12.reuse, R130, R64 ;  /* 0x000000820c40723c */ /* 0x040fe20000041840 */
[----:B------:R-:W1:Y:S07]  /*ba20*/  LDSM.16.MT88.4 R128, [R184+0x4800] ;  /* 0x00480000b880783b */ /* 0x000e6e0000004200 */
[C---:B--2---:R-:W-:Y:S04]  /*ba30*/  HMMA.16816.F32.BF16 R68, R12.reuse, R16, R68 ;  /* 0x000000100c44723c */ /* 0x044fe80000041844 */
[----:B-----5:R-:W-:Y:S02]  /*ba40*/  FFMA.FTZ R20, R25, c[0x0][0x2d0], -R164 ;  /* 0x0000b40019147a23 */ /* 0x020fe400000108a4 */
[----:B---3--:R-:W-:Y:S02]  /*ba50*/  FADD.FTZ R2, R158, R2 ;  /* 0x000000029e027221 */ /* 0x008fe40000010000 */
[C---:B------:R-:W-:Y:S01]  /*ba60*/  HMMA.16816.F32.BF16 R72, R12.reuse, R18, R72 ;  /* 0x000000120c48723c */ /* 0x040fe20000041848 */
[----:B------:R2:W3:Y:S03]  /*ba70*/  MUFU.EX2 R157, R20 ;  /* 0x00000014009d7308 */ /* 0x0004e60000000800 */
[--C-:B------:R-:W-:Y:S04]  /*ba80*/  FFMA.FTZ R16, R23, c[0x0][0x2d0], -R125.reuse ;  /* 0x0000b40017107a23 */ /* 0x100fe8000001087d */
[C---:B------:R-:W-:Y:S03]  /*ba90*/  HMMA.16816.F32.BF16 R76, R12.reuse, R132, R76 ;  /* 0x000000840c4c723c */ /* 0x040fe6000004184c */
[----:B------:R4:W5:Y:S05]  /*baa0*/  MUFU.EX2 R151, R16 ;  /* 0x0000001000977308 */ /* 0x00096a0000000800 */
[C---:B------:R-:W-:Y:S01]  /*bab0*/  HMMA.16816.F32.BF16 R80, R12.reuse, R134, R80 ;  /* 0x000000860c50723c */ /* 0x040fe20000041850 */
[----:B------:R-:W-:Y:S07]  /*bac0*/  LDSM.16.MT88.4 R132, [R184+0x1000] ;  /* 0x00100000b884783b */ /* 0x000fee0000004200 */
[C---:B------:R-:W-:Y:S01]  /*bad0*/  HMMA.16816.F32.BF16 R84, R12.reuse, R136, R84 ;  /* 0x000000880c54723c */ /* 0x040fe20000041854 */
[----:B--2---:R-:W-:Y:S03]  /*bae0*/  LDSM.16.MT88.4 R20, [R182+0x1000] ;  /* 0x00100000b614783b */ /* 0x004fe60000004200 */
[----:B---3--:R-:W-:Y:S04]  /*baf0*/  FADD.FTZ R2, R157, R2 ;  /* 0x000000029d027221 */ /* 0x008fe80000010000 */
[C---:B------:R-:W-:Y:S01]  /*bb00*/  HMMA.16816.F32.BF16 R88, R12.reuse, R138, R88 ;  /* 0x0000008a0c58723c */ /* 0x040fe20000041858 */
[----:B------:R-:W-:Y:S03]  /*bb10*/  LDSM.16.MT88.4 R136, [R181+0x3000] ;  /* 0x00300000b588783b */ /* 0x000fe60000004200 */
[--C-:B----4-:R-:W-:Y:S02]  /*bb20*/  FFMA.FTZ R16, R26, c[0x0][0x2d0], -R125.reuse ;  /* 0x0000b4001a107a23 */ /* 0x110fe4000001087d */
[----:B-----5:R-:W-:Y:S02]  /*bb30*/  FADD.FTZ R0, R151, R0 ;  /* 0x0000000097007221 */ /* 0x020fe40000010000 */
[C---:B-1----:R-:W-:Y:S01]  /*bb40*/  HMMA.16816.F32.BF16 R92, R12.reuse, R128, R92 ;  /* 0x000000800c5c723c */ /* 0x042fe2000004185c */
[----:B------:R1:W2:Y:S01]  /*bb50*/  MUFU.EX2 R150, R16 ;  /* 0x0000001000967308 */ /* 0x0002a20000000800 */
[----:B------:R-:W-:Y:S06]  /*bb60*/  LDSM.16.MT88.4 R24, [R185+0x1000] ;  /* 0x00100000b918783b */ /* 0x000fec0000004200 */
[----:B------:R-:W-:Y:S02]  /*bb70*/  HMMA.16816.F32.BF16 R96, R12, R130, R96 ;  /* 0x000000820c60723c */ /* 0x000fe40000041860 */
[----:B------:R-:W-:Y:S05]  /*bb80*/  LDSM.16.MT88.4 R128, [R185+0x5000] ;  /* 0x00500000b980783b */ /* 0x000fea0000004200 */
[----:B------:R-:W-:Y:S02]  /*bb90*/  F2FP.BF16.PACK_AB R12, R169, R170 ;  /* 0x000000aaa90c723e */ /* 0x000fe400000010ff */
[----:B------:R-:W-:Y:S03]  /*bba0*/  F2FP.BF16.PACK_AB R14, R157, R158 ;  /* 0x0000009e9d0e723e */ /* 0x000fe600000010ff */
[----:B------:R-:W-:Y:S01]  /*bbb0*/  F2FP.BF16.PACK_AB R13, R151, R152 ;  /* 0x00000098970d723e */ /* 0x000fe200000010ff */
[----:B-1----:R-:W1:Y:S01]  /*bbc0*/  LDSM.16.MT88.4 R16, [R181+0x1000] ;  /* 0x00100000b510783b */ /* 0x002e620000004200 */
[C---:B--2---:R-:W-:Y:S01]  /*bbd0*/  F2FP.BF16.PACK_AB R15, R149.reuse, R150 ;  /* 0x00000096950f723e */ /* 0x044fe200000010ff */
[----:B------:R-:W-:Y:S04]  /*bbe0*/  FADD.FTZ R0, R150, R0 ;  /* 0x0000000096007221 */ /* 0x000fe80000010000 */
[----:B------:R-:W-:Y:S02]  /*bbf0*/  FADD.FTZ R0, R149, R0 ;  /* 0x0000000095007221 */ /* 0x000fe40000010000 */
[C---:B-1----:R-:W-:Y:S08]  /*bc00*/  HMMA.16816.F32.BF16 R4, R12.reuse, R16, R4 ;  /* 0x000000100c04723c */ /* 0x042ff00000041804 */
        /* <DEDUP_REMOVED lines=20> */
[C---:B-1----:R-:W-:Y:S07]  /*bd50*/  HMMA.16816.F32.BF16 R60, R12.reuse, R16, R60 ;  /* 0x000000100c3c723c */ /* 0x042fee000004183c */
[--C-:B------:R-:W-:Y:S01]  /*bd60*/  FFMA.FTZ R16, R29, c[0x0][0x2d0], -R164.reuse ;  /* 0x0000b4001d107a23 */ /* 0x100fe200000108a4 */
[C---:B------:R-:W-:Y:S03]  /*bd70*/  HMMA.16816.F32.BF16 R64, R12.reuse, R18, R64 ;  /* 0x000000120c40723c */ /* 0x040fe60000041840 */
[----:B------:R1:W4:Y:S05]  /*bd80*/  MUFU.EX2 R155, R16 ;  /* 0x00000010009b7308 */ /* 0x00032a0000000800 */
[C---:B--2---:R-:W-:Y:S07]  /*bd90*/  HMMA.16816.F32.BF16 R68, R12.reuse, R20, R68 ;  /* 0x000000140c44723c */ /* 0x044fee0000041844 */
[--C-:B------:R-:W-:Y:S01]  /*bda0*/  FFMA.FTZ R20, R33, c[0x0][0x2d0], -R164.reuse ;  /* 0x0000b40021147a23 */ /* 0x100fe200000108a4 */
[C---:B------:R-:W-:Y:S03]  /*bdb0*/  HMMA.16816.F32.BF16 R72, R12.reuse, R22, R72 ;  /* 0x000000160c48723c */ /* 0x040fe60000041848 */
[----:B------:R2:W-:Y:S05]  /*bdc0*/  MUFU.EX2 R153, R20 ;  /* 0x0000001400997308 */ /* 0x0005ea0000000800 */
[C---:B---3--:R-:W-:Y:S04]  /*bdd0*/  HMMA.16816.F32.BF16 R76, R12.reuse, R24, R76 ;  /* 0x000000180c4c723c */ /* 0x048fe8000004184c */
[----:B-1----:R-:W-:Y:S04]  /*bde0*/  FFMA.FTZ R16, R32, c[0x0][0x2d0], -R164 ;  /* 0x0000b40020107a23 */ /* 0x002fe800000108a4 */
[C---:B------:R-:W-:Y:S01]  /*bdf0*/  HMMA.16816.F32.BF16 R80, R12.reuse, R26, R80 ;  /* 0x0000001a0c50723c */ /* 0x040fe20000041850 */
[----:B------:R1:W3:Y:S01]  /*be00*/  MUFU.EX2 R154, R16 ;  /* 0x00000010009a7308 */ /* 0x0002e20000000800 */
[----:B------:R-:W-:Y:S06]  /*be10*/  LDSM.16.MT88.4 R24, [R185+0x1800] ;  /* 0x00180000b918783b */ /* 0x000fec0000004200 */
[C---:B------:R-:W-:Y:S04]  /*be20*/  HMMA.16816.F32.BF16 R84, R12.reuse, R128, R84 ;  /* 0x000000800c54723c */ /* 0x040fe80000041854 */
[--C-:B--2---:R-:W-:Y:S04]  /*be30*/  FFMA.FTZ R20, R30, c[0x0][0x2d0], -R125.reuse ;  /* 0x0000b4001e147a23 */ /* 0x104fe8000001087d */
[C---:B------:R-:W-:Y:S01]  /*be40*/  HMMA.16816.F32.BF16 R88, R12.reuse, R130, R88 ;  /* 0x000000820c58723c */ /* 0x040fe20000041858 */
[----:B------:R2:W-:Y:S01]  /*be50*/  MUFU.EX2 R148, R20 ;  /* 0x0000001400947308 */ /* 0x0005e20000000800 */
[----:B-1----:R-:W1:Y:S02]  /*be60*/  LDSM.16.MT88.4 R16, [R184+0x5000] ;  /* 0x00500000b810783b */ /* 0x002e640000004200 */
[--C-:B--2---:R-:W-:Y:S06]  /*be70*/  FFMA.FTZ R20, R31, c[0x0][0x2d0], -R125.reuse ;  /* 0x0000b4001f147a23 */ /* 0x104fec000001087d */
[----:B------:R-:W-:Y:S01]  /*be80*/  LDSM.16.MT88.4 R28, [R184+0x1800] ;  /* 0x00180000b81c783b */ /* 0x000fe20000004200 */
[----:B------:R2:W5:Y:S01]  /*be90*/  MUFU.EX2 R127, R20 ;  /* 0x00000014007f7308 */ /* 0x0005620000000800 */
[C---:B-1----:R-:W-:Y:S03]  /*bea0*/  HMMA.16816.F32.BF16 R92, R12.reuse, R16, R92 ;  /* 0x000000100c5c723c */ /* 0x042fe6000004185c */
[--C-:B--2---:R-:W-:Y:S02]  /*beb0*/  FFMA.FTZ R20, R34, c[0x0][0x2d0], -R125.reuse ;  /* 0x0000b40022147a23 */ /* 0x104fe4000001087d */
[----:B------:R-:W-:Y:S03]  /*bec0*/  FFMA.FTZ R125, R35, c[0x0][0x2d0], -R125 ;  /* 0x0000b400237d7a23 */ /* 0x000fe6000001087d */
[----:B------:R-:W-:Y:S01]  /*bed0*/  HMMA.16816.F32.BF16 R96, R12, R18, R96 ;  /* 0x000000120c60723c */ /* 0x000fe20000041860 */
[----:B------:R1:W-:Y:S01]  /*bee0*/  MUFU.EX2 R126, R20 ;  /* 0x00000014007e7308 */ /* 0x0003e20000000800 */
[----:B------:R-:W-:Y:S05]  /*bef0*/  LDSM.16.MT88.4 R32, [R181+0x3800] ;  /* 0x00380000b520783b */ /* 0x000fea0000004200 */
[----:B----4-:R-:W-:Y:S02]  /*bf00*/  F2FP.BF16.PACK_AB R12, R155, R156 ;  /* 0x0000009c9b0c723e */ /* 0x010fe400000010ff */
[----:B---3--:R-:W-:Y:S01]  /*bf10*/  F2FP.BF16.PACK_AB R14, R153, R154 ;  /* 0x0000009a990e723e */ /* 0x008fe200000010ff */
[----:B------:R-:W-:Y:S01]  /*bf20*/  LDSM.16.MT88.4 R16, [R185+0x3800] ;  /* 0x00380000b910783b */ /* 0x000fe20000004200 */
[----:B------:R-:W2:Y:S01]  /*bf30*/  MUFU.EX2 R125, R125 ;  /* 0x0000007d007d7308 */ /* 0x000ea20000000800 */
[----:B-----5:R-:W-:Y:S06]  /*bf40*/  F2FP.BF16.PACK_AB R13, R127, R148 ;  /* 0x000000947f0d723e */ /* 0x020fec00000010ff */
[----:B-1----:R-:W1:Y:S01]  /*bf50*/  LDSM.16.MT88.4 R20, [R182+0x1800] ;  /* 0x00180000b614783b */ /* 0x002e620000004200 */
[----:B--2---:R-:W-:Y:S07]  /*bf60*/  F2FP.BF16.PACK_AB R15, R125, R126 ;  /* 0x0000007e7d0f723e */ /* 0x004fee00000010ff */
[C---:B------:R-:W-:Y:S01]  /*bf70*/  HMMA.16816.F32.BF16 R128, R12.reuse, R132, R4 ;  /* 0x000000840c80723c */ /* 0x040fe20000041804 */
[----:B------:R-:W2:Y:S07]  /*bf80*/  LDSM.16.MT88.4 R4, [R182+0x5800] ;  /* 0x00580000b604783b */ /* 0x000eae0000004200 */
[C---:B------:R-:W-:Y:S01]  /*bf90*/  HMMA.16816.F32.BF16 R132, R12.reuse, R134, R8 ;  /* 0x000000860c84723c */ /* 0x040fe20000041808 */
[----:B------:R-:W3:Y:S07]  /*bfa0*/  LDSM.16.MT88.4 R8, [R185+0x5800] ;  /* 0x00580000b908783b */ /* 0x000eee0000004200 */
[C---:B-1----:R-:W-:Y:S08]  /*bfb0*/  HMMA.16816.F32.BF16 R100, R12.reuse, R20, R100 ;  /* 0x000000140c64723c */ /* 0x042ff00000041864 */
        /* <DEDUP_REMOVED lines=10> */
[C---:B------:R-:W-:Y:S01]  /*c060*/  HMMA.16816.F32.BF16 R56, R12.reuse, R18, R56 ;  /* 0x000000120c38723c */ /* 0x040fe20000041838 */
[----:B------:R-:W1:Y:S07]  /*c070*/  LDSM.16.MT88.4 R16, [R184+0x5800] ;  /* 0x00580000b810783b */ /* 0x000e6e0000004200 */
[C---:B------:R-:W-:Y:S08]  /*c080*/  HMMA.16816.F32.BF16 R60, R12.reuse, R140, R60 ;  /* 0x0000008c0c3c723c */ /* 0x040ff0000004183c */
        /* <DEDUP_REMOVED lines=13> */
[----:B------:R-:W-:Y:S01]  /*c160*/  FADD.FTZ R0, R126, R4 ;  /* 0x000000047e007221 */ /* 0x000fe20000010000 */
[----:B------:R-:W-:Y:S01]  /*c170*/  MOV R126, R3 ;  /* 0x00000003007e7202 */ /* 0x000fe20000000f00 */
[----:B------:R-:W-:Y:S02]  /*c180*/  FADD.FTZ R222, R153, R2 ;  /* 0x0000000299de7221 */ /* 0x000fe40000010000 */
[C---:B-1----:R-:W-:Y:S04]  /*c190*/  HMMA.16816.F32.BF16 R92, R12.reuse, R16, R92 ;  /* 0x000000100c5c723c */ /* 0x042fe8000004185c */
[----:B------:R-:W-:Y:S01]  /*c1a0*/  FADD.FTZ R223, R125, R0 ;  /* 0x000000007ddf7221 */ /* 0x000fe20000010000 */
[----:B------:R-:W-:Y:S03]  /*c1b0*/  MOV R125, R124 ;  /* 0x0000007c007d7202 */ /* 0x000fe60000000f00 */
[----:B------:R-:W-:Y:S01]  /*c1c0*/  HMMA.16816.F32.BF16 R96, R12, R18, R96 ;  /* 0x000000120c60723c */ /* 0x000fe20000041860 */
[----:B------:R-:W-:-:S07]  /*c1d0*/  @P0 BRA `(.L_x_461) ;  /* 0xffffd67000000947 */ /* 0x000fce000383ffff */
.L_x_460:
[----:B------:R-:W-:-:S13]  /*c1e0*/  ISETP.GE.AND P0, PT, R203, R206, PT ;  /* 0x000000cecb00720c */ /* 0x000fda0003f06270 */
[----:B------:R-:W-:Y:S05]  /*c1f0*/  @!P0 BRA `(.L_x_462) ;  /* 0x0000347000008947 */ /* 0x000fea0003800000 */
[----:B------:R-:W-:Y:S02]  /*c200*/  MOV R126, R8 ;  /* 0x00000008007e7202 */ /* 0x000fe40000000f00 */
[----:B------:R-:W-:Y:S02]  /*c210*/  MOV R125, R124 ;  /* 0x0000007c007d7202 */ /* 0x000fe40000000f00 */
.L_x_471:
[----:B------:R-:W-:Y:S04]  /*c220*/  DEPBAR.LE SB0, 0x0 ;  /* 0x000080000000791a */ /* 0x000fe80000000000 */
[----:B------:R-:W-:Y:S01]  /*c230*/  WARPSYNC 0xffffffff ;  /* 0xffffffff00007948 */ /* 0x000fe20003800000 */
[----:B------:R-:W-:Y:S01]  /*c240*/  BAR.SYNC.DEFER_BLOCKING 0x0 ;  /* 0x0000000000007b1d */ /* 0x000fe20000010000 */
[----:B------:R-:W-:Y:S01]  /*c250*/  SHF.R.S32.HI R0, RZ, 0x1f, R203 ;  /* 0x0000001fff007819 */ /* 0x000fe200000114cb */
[C---:B------:R-:W-:Y:S04]  /*c260*/  IMAD.WIDE.U32 R2, R203.reuse, c[0x0][0x208], RZ ;  /* 0x00008200cb027a25 */ /* 0x040fe800078e00ff */
[----:B------:R-:W-:Y:S02]  /*c270*/  IMAD R0, R0, c[0x0][0x208], RZ ;  /* 0x0000820000007a24 */ /* 0x000fe400078e02ff */
[----:B------:R-:W-:Y:S02]  /*c280*/  IMAD.MOV.U32 R6, RZ, RZ, c[0x0][0x208] ;  /* 0x00008200ff067624 */ /* 0x000fe400078e00ff */
[----:B------:R-:W-:Y:S02]  /*c290*/  IMAD R0, R203, c[0x0][0x20c], R0 ;  /* 0x00008300cb007a24 */ /* 0x000fe400078e0200 */
[----:B------:R-:W-:Y:S02]  /*c2a0*/  IMAD.SHL.U32 R4, R2, 0x40, RZ ;  /* 0x0000004002047824 */ /* 0x000fe400078e00ff */
[----:B------:R-:W-:Y:S02]  /*c2b0*/  IMAD.IADD R0, R3, 0x1, R0 ;  /* 0x0000000103007824 */ /* 0x000fe400078e0200 */
[----:B------:R-:W-:Y:S01]  /*c2c0*/  IMAD.MOV.U32 R3, RZ, RZ, c[0x0][0x20c] ;  /* 0x00008300ff037624 */ /* 0x000fe200078e00ff */
[----:B------:R-:W-:Y:S02]  /*c2d0*/  IADD3 R5, P6, R4, R210, RZ ;  /* 0x000000d204057210 */ /* 0x000fe40007fde0ff */
[----:B------:R-:W-:Y:S02]  /*c2e0*/  SHF.L.U64.HI R0, R2, 0x6, R0 ;  /* 0x0000000602007819 */ /* 0x000fe40000010200 */
[C---:B------:R-:W-:Y:S01]  /*c2f0*/  LEA R2, P0, R6.reuse, R4, 0x5 ;  /* 0x0000000406027211 */ /* 0x040fe200078028ff */
[----:B------:R-:W-:Y:S03]  /*c300*/  LDSM.16.M88.4 R32, [R187] ;  /* 0x00000000bb20783b */ /* 0x000fe60000000200 */
[----:B------:R-:W-:Y:S01]  /*c310*/  LEA.HI.X R3, R6, R0, R3, 0x5, P0 ;  /* 0x0000000006037211 */ /* 0x000fe200000f2c03 */
[--C-:B------:R-:W-:Y:S01]  /*c320*/  IMAD.X R6, R0, 0x1, R212.reuse, P6 ;  /* 0x0000000100067824 */ /* 0x100fe200030e06d4 */
[----:B------:R-:W-:Y:S01]  /*c330*/  IADD3 R14, P0, R210, 0x40, RZ ;  /* 0x00000040d20e7810 */ /* 0x000fe20007f1e0ff */
[----:B------:R-:W-:Y:S01]  /*c340*/  ULDC UR4, c[0x0][0x324] ;  /* 0x0000c90000047ab9 */ /* 0x000fe20000000800 */
[----:B------:R-:W1:Y:S01]  /*c350*/  LDSM.16.M88.4 R8, [R180] ;  /* 0x00000000b408783b */ /* 0x000e620000000200 */
[C---:B------:R-:W-:Y:S01]  /*c360*/  LEA R162, P6, R5.reuse, c[0x0][0x1f8], 0x1 ;  /* 0x00007e0005a27a11 */ /* 0x040fe200078c08ff */
[----:B------:R-:W-:Y:S01]  /*c370*/  ULOP3.LUT UR4, URZ, UR4, URZ, 0x33, !UPT ;  /* 0x000000043f047292 */ /* 0x000fe2000f8e333f */
[----:B------:R-:W-:Y:S01]  /*c380*/  IMAD.X R13, RZ, RZ, R212, P0 ;  /* 0x000000ffff0d7224 */ /* 0x000fe200000e06d4 */
[----:B------:R-:W-:Y:S01]  /*c390*/  IADD3 R15, P0, R4, R14, RZ ;  /* 0x0000000e040f7210 */ /* 0x000fe20007f1e0ff */
[----:B------:R-:W2:Y:S01]  /*c3a0*/  LDSM.16.M88.4 R16, [R180+0x800] ;  /* 0x00080000b410783b */ /* 0x000ea20000000200 */
[----:B------:R-:W-:Y:S02]  /*c3b0*/  LEA.HI.X R163, R5, c[0x0][0x1fc], R6, 0x1, P6 ;  /* 0x00007f0005a37a11 */ /* 0x000fe400030f0c06 */
[----:B------:R-:W-:Y:S01]  /*c3c0*/  IADD3 R12, P6, R210, 0x80, RZ ;  /* 0x00000080d20c7810 */ /* 0x000fe20007fde0ff */
[--C-:B------:R-:W-:Y:S01]  /*c3d0*/  IMAD.X R22, R0, 0x1, R13.reuse, P0 ;  /* 0x0000000100167824 */ /* 0x100fe200000e060d */
[----:B------:R-:W3:Y:S01]  /*c3e0*/  LDSM.16.M88.4 R24, [R180+0x1000] ;  /* 0x00100000b418783b */ /* 0x000ee20000000200 */
[C---:B------:R-:W-:Y:S02]  /*c3f0*/  LEA R164, P0, R15.reuse, c[0x0][0x1f8], 0x1 ;  /* 0x00007e000fa47a11 */ /* 0x040fe400078008ff */
[----:B------:R-:W-:Y:S01]  /*c400*/  IMAD.X R20, RZ, RZ, R212, P6 ;  /* 0x000000ffff147224 */ /* 0x000fe200030e06d4 */
[----:B------:R-:W-:Y:S01]  /*c410*/  IADD3 R21, P6, R4, R12, RZ ;  /* 0x0000000c04157210 */ /* 0x000fe20007fde0ff */
[----:B------:R-:W4:Y:S01]  /*c420*/  LDSM.16.M88.4 R136, [R180+0x1800] ;  /* 0x00180000b488783b */ /* 0x000f220000000200 */
[----:B------:R-:W-:Y:S02]  /*c430*/  LEA.HI.X R165, R15, c[0x0][0x1fc], R22, 0x1, P0 ;  /* 0x00007f000fa57a11 */ /* 0x000fe400000f0c16 */
[----:B------:R-:W-:Y:S01]  /*c440*/  IADD3 R22, P0, R2, R14, RZ ;  /* 0x0000000e02167210 */ /* 0x000fe20007f1e0ff */
[--C-:B------:R-:W-:Y:S01]  /*c450*/  IMAD.X R14, R0, 0x1, R20.reuse, P6 ;  /* 0x00000001000e7824 */ /* 0x100fe200030e0614 */
[----:B------:R-:W-:Y:S01]  /*c460*/  LDSM.16.M88.4 R140, [R188] ;  /* 0x00000000bc8c783b */ /* 0x000fe20000000200 */
[C---:B------:R-:W-:Y:S02]  /*c470*/  IADD3 R0, P6, R2.reuse, R12, RZ ;  /* 0x0000000c02007210 */ /* 0x040fe40007fde0ff */
[C---:B------:R-:W-:Y:S01]  /*c480*/  IMAD.X R23, R3.reuse, 0x1, R13, P0 ;  /* 0x0000000103177824 */ /* 0x040fe200000e060d */
[----:B------:R-:W-:Y:S01]  /*c490*/  IADD3 R2, P0, R2, R210, RZ ;  /* 0x000000d202027210 */ /* 0x000fe20007f1e0ff */
[----:B------:R-:W5:Y:S01]  /*c4a0*/  LDSM.16.M88.4 R144, [R191] ;  /* 0x00000000bf90783b */ /* 0x000f620000000200 */
[----:B------:R-:W-:Y:S01]  /*c4b0*/  IMAD.X R20, R3, 0x1, R20, P6 ;  /* 0x0000000103147824 */ /* 0x000fe200030e0614 */
[----:B------:R-:W-:Y:S02]  /*c4c0*/  LEA R160, P6, R21, c[0x0][0x1f8], 0x1 ;  /* 0x00007e0015a07a11 */ /* 0x000fe400078c08ff */
[----:B------:R-:W-:Y:S01]  /*c4d0*/  IMAD.X R3, R3, 0x1, R212, P0 ;  /* 0x0000000103037824 */ /* 0x000fe200000e06d4 */
[----:B------:R-:W3:Y:S01]  /*c4e0*/  LDSM.16.M88.4 R148, [R202] ;  /* 0x00000000ca94783b */ /* 0x000ee20000000200 */
[----:B------:R-:W-:Y:S02]  /*c4f0*/  LEA.HI.X R161, R21, c[0x0][0x1fc], R14, 0x1, P6 ;  /* 0x00007f0015a17a11 */ /* 0x000fe400030f0c0e */
[----:B------:R-:W-:Y:S02]  /*c500*/  LEA R30, P0, R2, c[0x0][0x1f8], 0x1 ;  /* 0x00007e00021e7a11 */ /* 0x000fe400078008ff */
[----:B------:R-:W4:Y:S01]  /*c510*/  LDSM.16.M88.4 R152, [R201] ;  /* 0x00000000c998783b */ /* 0x000f220000000200 */
[----:B------:R-:W-:Y:S02]  /*c520*/  LEA R28, P6, R22, c[0x0][0x1f8], 0x1 ;  /* 0x00007e00161c7a11 */ /* 0x000fe400078c08ff */
[----:B------:R-:W-:Y:S01]  /*c530*/  LEA.HI.X R31, R2, c[0x0][0x1fc], R3, 0x1, P0 ;  /* 0x00007f00021f7a11 */ /* 0x000fe200000f0c03 */
[C---:B-1----:R-:W-:Y:S01]  /*c540*/  HMMA.16816.F32.BF16 R4, R32.reuse, R8, RZ ;  /* 0x000000082004723c */ /* 0x042fe200000418ff */
[----:B------:R-:W1:Y:S02]  /*c550*/  LDSM.16.M88.4 R156, [R200] ;  /* 0x00000000c89c783b */ /* 0x000e640000000200 */
[----:B------:R-:W-:Y:S02]  /*c560*/  LEA.HI.X R29, R22, c[0x0][0x1fc], R23, 0x1, P6 ;  /* 0x00007f00161d7a11 */ /* 0x000fe400030f0c17 */
[C---:B------:R-:W-:Y:S01]  /*c570*/  LEA R2, P0, R0.reuse, c[0x0][0x1f8], 0x1 ;  /* 0x00007e0000027a11 */ /* 0x040fe200078008ff */
[----:B------:R-:W-:Y:S01]  /*c580*/  @!PT LDS RZ, [RZ] ;  /* 0x00000000fffff984 */ /* 0x000fe20000000800 */
[----:B------:R-:W-:Y:S01]  /*c590*/  @!PT LDS RZ, [RZ] ;  /* 0x00000000fffff984 */ /* 0x000fe20000000800 */
[----:B------:R-:W-:Y:S01]  /*c5a0*/  @!PT LDS RZ, [RZ] ;  /* 0x00000000fffff984 */ /* 0x000fe20000000800 */
[----:B------:R1:W-:Y:S01]  /*c5b0*/  LDGSTS.E.BYPASS.LTC128B.128 [R205+0x100], [R162.64], !P5 ;  /* 0x00100000a2cd7fae */ /* 0x0003e2000e901d46 */
[C---:B------:R-:W-:Y:S01]  /*c5c0*/  ISETP.GT.AND P6, PT, R203.reuse, R206, PT ;  /* 0x000000cecb00720c */ /* 0x040fe20003fc4270 */
[C---:B------:R-:W-:Y:S01]  /*c5d0*/  HMMA.16816.F32.BF16 R8, R32.reuse, R10, RZ ;  /* 0x0000000a2008723c */ /* 0x040fe200000418ff */
[----:B------:R-:W-:Y:S02]  /*c5e0*/  LEA.HI.X R3, R0, c[0x0][0x1fc], R20, 0x1, P0 ;  /* 0x00007f0000037a11 */ /* 0x000fe400000f0c14 */
[----:B------:R4:W-:Y:S05]  /*c5f0*/  LDGSTS.E.BYPASS.LTC128B.128 [R205+0x2100], [R164.64], !P4 ;  /* 0x02100000a4cd7fae */ /* 0x0009ea000e101d46 */
[C---:B--2---:R-:W-:Y:S01]  /*c600*/  HMMA.16816.F32.BF16 R12, R32.reuse, R16, RZ ;  /* 0x00000010200c723c */ /* 0x044fe200000418ff */
[----:B------:R1:W-:Y:S03]  /*c610*/  LDGSTS.E.BYPASS.LTC128B.128 [R205+0x4100], [R160.64], !P3 ;  /* 0x04100000a0cd7fae */ /* 0x0003e6000d901d46 */
[----:B------:R-:W-:Y:S02]  /*c620*/  @P6 IMAD.MOV.U32 R127, RZ, RZ, c[0x0][0x1e4] ;  /* 0x00007900ff7f6624 */ /* 0x000fe400078e00ff */
[----:B------:R2:W-:Y:S01]  /*c630*/  LDGSTS.E.BYPASS.LTC128B.128 [R205+0x1100], [R30.64], !P5 ;  /* 0x011000001ecd7fae */ /* 0x0005e2000e901d46 */
[----:B------:R-:W-:Y:S01]  /*c640*/  @P6 IMAD.MOV.U32 R124, RZ, RZ, c[0x0][0x1e0] ;  /* 0x00007800ff7c6624 */ /* 0x000fe200078e00ff */
[C---:B------:R-:W-:Y:S03]  /*c650*/  HMMA.16816.F32.BF16 R16, R32.reuse, R18, RZ ;  /* 0x000000122010723c */ /* 0x040fe600000418ff */
[----:B------:R2:W-:Y:S05]  /*c660*/  LDGSTS.E.BYPASS.LTC128B.128 [R205+0x3100], [R28.64], !P4 ;  /* 0x031000001ccd7fae */ /* 0x0005ea000e101d46 */
[C---:B---3--:R-:W-:Y:S01]  /*c670*/  HMMA.16816.F32.BF16 R20, R32.reuse, R24, RZ ;  /* 0x000000182014723c */ /* 0x048fe200000418ff */
[----:B------:R3:W-:Y:S05]  /*c680*/  LDGSTS.E.BYPASS.LTC128B.128 [R205+0x5100], [R2.64], !P3 ;  /* 0x0510000002cd7fae */ /* 0x0007ea000d901d46 */
[----:B----4-:R-:W-:Y:S02]  /*c690*/  LDSM.16.M88.4 R164, [R186] ;  /* 0x00000000baa4783b */ /* 0x010fe40000000200 */
[C---:B------:R-:W-:Y:S03]  /*c6a0*/  HMMA.16816.F32.BF16 R24, R32.reuse, R26, RZ ;  /* 0x0000001a2018723c */ /* 0x040fe600000418ff */
[----:B------:R-:W0:Y:S05]  /*c6b0*/  LDGDEPBAR ;  /* 0x00000000000079af */ /* 0x000e2a0000000000 */
[----:B-1----:R-:W1:Y:S05]  /*c6c0*/  LDSM.16.M88.4 R160, [R190] ;  /* 0x00000000bea0783b */ /* 0x002e6a0000000200 */
[----:B------:R-:W-:Y:S01]  /*c6d0*/  LDSM.16.M88.4 R168, [R186+0x1800] ;  /* 0x00180000baa8783b */ /* 0x000fe20000000200 */
[C---:B--2---:R-:W-:Y:S04]  /*c6e0*/  HMMA.16816.F32.BF16 R28, R32.reuse, R136, RZ ;  /* 0x00000088201c723c */ /* 0x044fe800000418ff */
[----:B------:R-:W-:Y:S01]  /*c6f0*/  LDSM.16.M88.4 R172, [R189] ;  /* 0x00000000bdac783b */ /* 0x000fe20000000200 */
[----:B---3--:R-:W-:Y:S03]  /*c700*/  @P6 IADD3 R2, R203, -0x1, RZ ;  /* 0xffffffffcb026810 */ /* 0x008fe60007ffe0ff */
[----:B------:R-:W-:Y:S01]  /*c710*/  HMMA.16816.F32.BF16 R32, R32, R138, RZ ;  /* 0x0000008a2020723c */ /* 0x000fe200000418ff */
[----:B------:R-:W2:Y:S03]  /*c720*/  LDSM.16.M88.4 R136, [R186+0x800] ;  /* 0x00080000ba88783b */ /* 0x000ea60000000200 */
[----:B------:R-:W-:Y:S02]  /*c730*/  @P6 SHF.R.S32.HI R0, RZ, 0x1f, R2 ;  /* 0x0000001fff006819 */ /* 0x000fe40000011402 */
[----:B------:R-:W-:Y:S02]  /*c740*/  LDSM.16.M88.4 R176, [R183] ;  /* 0x00000000b7b0783b */ /* 0x000fe40000000200 */
[C---:B-----5:R-:W-:Y:S05]  /*c750*/  HMMA.16816.F32.BF16 R4, R140.reuse, R144, R4 ;  /* 0x000000908c04723c */ /* 0x060fea0000041804 */
        /* <DEDUP_REMOVED lines=171> */
[C---:B------:R-:W-:Y:S01]  /*d210*/  @P6 LEA R138, P0, R0.reuse, c[0x0][0x1c8], 0x1 ;  /* 0x00007200008a6a11 */ /* 0x040fe200078008ff */
        /* <DEDUP_REMOVED lines=16> */
[----:B---3--:R-:W-:Y:S02]  /*d320*/  IMAD.IADD R2, R137, 0x1, R3 ;  /* 0x0000000189027824 */ /* 0x008fe400078e0203 */
        /* <DEDUP_REMOVED lines=15> */
.L_x_465:
[----:B------:R-:W-:Y:S04]  /*d420*/  MOV R138, c[0x0][0x32c] ;  /* 0x0000cb00008a7a02 */ /* 0x000fe80000000f00 */
[----:B------:R-:W-:Y:S11]  /*d430*/  ISETP.NE.AND P0, PT, R138, 0x1, PT ;  /* 0x000000018a00780c */ /* 0x000ff60003f05270 */
[----:B------:R-:W-:Y:S02]  /*d440*/  @!UPT UIADD3 URZ, URZ, URZ, URZ ;  /* 0x0000003f3f3ff290 */ /* 0x000fe4000fffe03f */
[----:B------:R-:W-:Y:S05]  /*d450*/  @P0 IMAD.HI.U32 R138, R3, c[0x0][0x330], RZ ;  /* 0x0000cc00038a0a27 */ /* 0x000fea00078e00ff */
[----:B------:R-:W-:Y:S02]  /*d460*/  @P0 SHF.R.U32.HI R3, RZ, c[0x0][0x334], R138 ;  /* 0x0000cd00ff030a19 */ /* 0x000fe4000001168a */
.L_x_466:
[----:B------:R-:W-:Y:S05]  /*d470*/  BSYNC B0 ;  /* 0x0000000000007941 */ /* 0x000fea0003800000 */
.L_x_464:
[----:B------:R-:W-:Y:S04]  /*d480*/  IMAD R3, R3, c[0x0][0x32c], -R124 ;  /* 0x0000cb0003037a24 */ /* 0x000fe800078e0a7c */
[----:B------:R-:W-:Y:S05]  /*d490*/  IMAD.IADD R3, R3, 0x1, -R224 ;  /* 0x0000000103037824 */ /* 0x000fea00078e0ae0 */
[----:B------:R-:W-:Y:S02]  /*d4a0*/  IADD3 R138, R3, c[0x0][0x32c], RZ ;  /* 0x0000cb00038a7a10 */ /* 0x000fe40007ffe0ff */
[----:B------:R-:W-:Y:S02]  /*d4b0*/  IMNMX R0, R0, R3, !PT ;  /* 0x0000000300007217 */ /* 0x000fe40007800200 */
[----:B------:R-:W-:Y:S02]  /*d4c0*/  IMNMX R2, R2, R138, PT ;  /* 0x0000008a02027217 */ /* 0x000fe40003800200 */
.L_x_463:
        /* <DEDUP_REMOVED lines=66> */
.L_x_469:
[----:B------:R-:W-:Y:S04]  /*d8f0*/  MOV R4, c[0x0][0x32c] ;  /* 0x0000cb0000047a02 */ /* 0x000fe80000000f00 */
[----:B------:R-:W-:Y:S11]  /*d900*/  ISETP.NE.AND P0, PT, R4, 0x1, PT ;  /* 0x000000010400780c */ /* 0x000ff60003f05270 */
[----:B------:R-:W-:Y:S02]  /*d910*/  @!UPT UIADD3 URZ, URZ, URZ, URZ ;  /* 0x0000003f3f3ff290 */ /* 0x000fe4000fffe03f */
[----:B------:R-:W-:Y:S05]  /*d920*/  @P0 IMAD.HI.U32 R4, R3, c[0x0][0x330], RZ ;  /* 0x0000cc0003040a27 */ /* 0x000fea00078e00ff */
[----:B------:R-:W-:Y:S02]  /*d930*/  @P0 SHF.R.U32.HI R3, RZ, c[0x0][0x334], R4 ;  /* 0x0000cd00ff030a19 */ /* 0x000fe40000011604 */
.L_x_470:
[----:B------:R-:W-:Y:S05]  /*d940*/  BSYNC B0 ;  /* 0x0000000000007941 */ /* 0x000fea0003800000 */
.L_x_468:
[----:B------:R-:W-:Y:S04]  /*d950*/  IMAD R124, R3, c[0x0][0x32c], -R124 ;  /* 0x0000cb00037c7a24 */ /* 0x000fe800078e0a7c */
[----:B------:R-:W-:Y:S05]  /*d960*/  IMAD.IADD R3, R124, 0x1, -R224 ;  /* 0x000000017c037824 */ /* 0x000fea00078e0ae0 */
[----:B------:R-:W-:Y:S02]  /*d970*/  IADD3 R4, R3, c[0x0][0x32c], RZ ;  /* 0x0000cb0003047a10 */ /* 0x000fe40007ffe0ff */
[----:B------:R-:W-:Y:S02]  /*d980*/  IMNMX R0, R0, R3, !PT ;  /* 0x0000000300007217 */ /* 0x000fe40007800200 */
[----:B------:R-:W-:Y:S02]  /*d990*/  IMNMX R2, R2, R4, PT ;  /* 0x0000000402027217 */ /* 0x000fe40003800200 */
.L_x_467:
        /* <DEDUP_REMOVED lines=76> */
[----:B------:R-:W-:Y:S02]  /*de60*/  ISETP.LT.OR P0, PT, R2, 0x39, P0 ;  /* 0x000000390200780c */ /* 0x000fe40000701670 */
[----:B------:R-:W-:Y:S02]  /*de70*/  FMNMX.FTZ R0, R157, R10, !PT ;  /* 0x0000000a9d007209 */ /* 0x000fe40007810000 */
[----:B------:R-:W-:Y:S02]  /*de80*/  FSEL R158, R34, -INF , !P0 ;  /* 0xff800000229e7808 */ /* 0x000fe40004000000 */
[----:B------:R-:W-:Y:S02]  /*de90*/  ISETP.LT.OR P6, PT, R2, 0x3a, P6 ;  /* 0x0000003a0200780c */ /* 0x000fe400037c1670 */
[----:B------:R-:W-:Y:S02]  /*dea0*/  FMNMX.FTZ R0, R159, R0, !PT ;  /* 0x000000009f007209 */ /* 0x000fe40007810000 */
[----:B------:R-:W-:Y:S02]  /*deb0*/  FSEL R12, R35, -INF , !P6 ;  /* 0xff800000230c7808 */ /* 0x000fe40007000000 */
[----:B------:R-:W-:Y:S04]  /*dec0*/  FMNMX.FTZ R0, R158, R0, !PT ;  /* 0x000000009e007209 */ /* 0x000fe80007810000 */
        /* <DEDUP_REMOVED lines=12> */
[----:B------:R2:W-:Y:S01]  /*df90*/  MUFU.EX2 R178, R0 ;  /* 0x0000000000b27308 */ /* 0x0005e20000000800 */
[--C-:B------:R-:W-:Y:S09]  /*dfa0*/  FFMA.FTZ R9, R9, c[0x0][0x2d0], -R13.reuse ;  /* 0x0000b40009097a23 */ /* 0x100ff2000001080d */
[----:B------:R3:W-:Y:S01]  /*dfb0*/  MUFU.EX2 R177, R15 ;  /* 0x0000000f00b17308 */ /* 0x0007e20000000800 */
[----:B-1----:R-:W-:Y:S09]  /*dfc0*/  FMNMX.FTZ R3, R2, R3, !PT ;  /* 0x0000000302037209 */ /* 0x002ff20007810000 */
[----:B------:R-:W-:Y:S01]  /*dfd0*/  MUFU.EX2 R179, R9 ;  /* 0x0000000900b37308 */ /* 0x000fe20000000800 */
[--C-:B--2---:R-:W-:Y:S09]  /*dfe0*/  FFMA.FTZ R0, R139, c[0x0][0x2d0], -R13.reuse ;  /* 0x0000b4008b007a23 */ /* 0x104ff2000001080d */
[----:B------:R1:W2:Y:S01]  /*dff0*/  MUFU.EX2 R213, R0 ;  /* 0x0000000000d57308 */ /* 0x0002a20000000800 */
[--C-:B---3--:R-:W-:Y:S09]  /*e000*/  FFMA.FTZ R15, R141, c[0x0][0x2d0], -R13.reuse ;  /* 0x0000b4008d0f7a23 */ /* 0x108ff2000001080d */
[----:B------:R3:W-:Y:S01]  /*e010*/  MUFU.EX2 R176, R15 ;  /* 0x0000000f00b07308 */ /* 0x0007e20000000800 */
[--C-:B-1----:R-:W-:Y:S01]  /*e020*/  FFMA.FTZ R0, R8, c[0x0][0x2d0], -R13.reuse ;  /* 0x0000b40008007a23 */ /* 0x102fe2000001080d */
[----:B--2---:R-:W-:Y:S01]  /*e030*/  F2FP.BF16.PACK_AB R16, R213, R178 ;  /* 0x000000b2d510723e */ /* 0x004fe200000010ff */
[C---:B------:R-:W-:Y:S07]  /*e040*/  FMUL.FTZ R8, R3.reuse, c[0x0][0x2d0] ;  /* 0x0000b40003087a20 */ /* 0x040fee0000410000 */
[----:B------:R1:W2:Y:S01]  /*e050*/  MUFU.EX2 R204, R0 ;  /* 0x0000000000cc7308 */ /* 0x0002a20000000800 */
[----:B---3--:R-:W-:Y:S09]  /*e060*/  FFMA.FTZ R15, R142, c[0x0][0x2d0], -R13 ;  /* 0x0000b4008e0f7a23 */ /* 0x008ff2000001080d */
[----:B------:R3:W-:Y:S01]  /*e070*/  MUFU.EX2 R175, R15 ;  /* 0x0000000f00af7308 */ /* 0x0007e20000000800 */
        /* <DEDUP_REMOVED lines=8> */
[--C-:B------:R-:W-:Y:S02]  /*e100*/  FFMA.FTZ R4, R4, c[0x0][0x2d0], -R14.reuse ;  /* 0x0000b40004047a23 */ /* 0x100fe4000001080e */
[--C-:B---3--:R-:W-:Y:S02]  /*e110*/  FFMA.FTZ R15, R143, c[0x0][0x2d0], -R13.reuse ;  /* 0x0000b4008f0f7a23 */ /* 0x108fe4000001080d */
[----:B------:R-:W-:Y:S05]  /*e120*/  LDSM.16.MT88.4 R140, [R185+0x2800] ;  /* 0x00280000b98c783b */ /* 0x000fea0000004200 */
        /* <DEDUP_REMOVED lines=22> */
[----:B------:R1:W3:Y:S01]  /*e290*/  MUFU.EX2 R165, R0 ;  /* 0x0000000000a57308 */ /* 0x0002e20000000800 */
[C---:B------:R-:W-:Y:S02]  /*e2a0*/  FMUL.FTZ R121, R2.reuse, R121 ;  /* 0x0000007902797220 */ /* 0x040fe40000410000 */
[----:B------:R-:W-:Y:S02]  /*e2b0*/  FMUL.FTZ R36, R2, R36 ;  /* 0x0000002402247220 */ /* 0x000fe40000410000 */
[----:B--2---:R-:W-:Y:S02]  /*e2c0*/  FFMA.FTZ R15, R32, c[0x0][0x2d0], -R14 ;  /* 0x0000b400200f7a23 */ /* 0x004fe4000001080e */
[C---:B------:R-:W-:Y:S02]  /*e2d0*/  FMUL.FTZ R37, R2.reuse, R37 ;  /* 0x0000002502257220 */ /* 0x040fe40000410000 */
[C---:B------:R-:W-:Y:S01]  /*e2e0*/  FMUL.FTZ R40, R2.reuse, R40 ;  /* 0x0000002802287220 */ /* 0x040fe20000410000 */
[----:B------:R2:W-:Y:S01]  /*e2f0*/  MUFU.EX2 R156, R15 ;  /* 0x0000000f009c7308 */ /* 0x0005e20000000800 */
        /* <DEDUP_REMOVED lines=9> */
[----:B---3--:R-:W-:Y:S01]  /*e390*/  F2FP.BF16.PACK_AB R19, R164, R165 ;  /* 0x000000a5a413723e */ /* 0x008fe200000010ff */
[----:B------:R-:W-:Y:S01]  /*e3a0*/  FMUL.FTZ R57, R2, R57 ;  /* 0x0000003902397220 */ /* 0x000fe20000410000 */
[----:B------:R-:W-:Y:S01]  /*e3b0*/  ISETP.GT.AND P0, PT, R203, R206, PT ;  /* 0x000000cecb00720c */ /* 0x000fe20003f04270 */
[----:B------:R-:W-:Y:S02]  /*e3c0*/  FADD.FTZ R0, -R0, R126 ;  /* 0x0000007e00007221 */ /* 0x000fe40000010100 */
[----:B------:R-:W-:Y:S02]  /*e3d0*/  FMUL.FTZ R60, R2, R60 ;  /* 0x0000003c023c7220 */ /* 0x000fe40000410000 */
[----:B------:R-:W-:Y:S02]  /*e3e0*/  FMUL.FTZ R0, R0, c[0x0][0x2d0] ;  /* 0x0000b40000007a20 */ /* 0x000fe40000410000 */
[--C-:B--2---:R-:W-:Y:S02]  /*e3f0*/  FFMA.FTZ R15, R33, c[0x0][0x2d0], -R14.reuse ;  /* 0x0000b400210f7a23 */ /* 0x104fe4000001080e */
[----:B------:R-:W-:Y:S01]  /*e400*/  LDSM.16.MT88.4 R32, [R182+0x800] ;  /* 0x00080000b620783b */ /* 0x000fe20000004200 */
[C---:B------:R-:W-:Y:S01]  /*e410*/  FMUL.FTZ R61, R2.reuse, R61 ;  /* 0x0000003d023d7220 */ /* 0x040fe20000410000 */
[----:B------:R-:W1:Y:S01]  /*e420*/  MUFU.EX2 R0, R0 ;  /* 0x0000000000007308 */ /* 0x000e620000000800 */
[C---:B------:R-:W-:Y:S02]  /*e430*/  FMUL.FTZ R64, R2.reuse, R64 ;  /* 0x0000004002407220 */ /* 0x040fe40000410000 */
[C---:B------:R-:W-:Y:S02]  /*e440*/  FMUL.FTZ R65, R2.reuse, R65 ;  /* 0x0000004102417220 */ /* 0x040fe40000410000 */
[C---:B------:R-:W-:Y:S02]  /*e450*/  FMUL.FTZ R68, R2.reuse, R68 ;  /* 0x0000004402447220 */ /* 0x040fe40000410000 */
[C---:B------:R-:W-:Y:S02]  /*e460*/  FMUL.FTZ R69, R2.reuse, R69 ;  /* 0x0000004502457220 */ /* 0x040fe40000410000 */
[C---:B------:R-:W-:Y:S01]  /*e470*/  FMUL.FTZ R72, R2.reuse, R72 ;  /* 0x0000004802487220 */ /* 0x040fe20000410000 */
[----:B------:R2:W3:Y:S01]  /*e480*/  MUFU.EX2 R155, R15 ;  /* 0x0000000f009b7308 */ /* 0x0004e20000000800 */
        /* <DEDUP_REMOVED lines=14> */
[C---:B------:R-:W-:Y:S02]  /*e570*/  FMUL.FTZ R102, R0.reuse, R102 ;  /* 0x0000006600667220 */ /* 0x040fe40000410000 */
[C---:B------:R-:W-:Y:S01]  /*e580*/  FMUL.FTZ R103, R0.reuse, R103 ;  /* 0x0000006700677220 */ /* 0x040fe20000410000 */
[C---:B------:R-:W-:Y:S03]  /*e590*/  HMMA.16816.F32.BF16 R8, R16.reuse, R22, R8 ;  /* 0x000000161008723c */ /* 0x040fe60000041808 */
[----:B------:R-:W1:Y:S01]  /*e5a0*/  LDSM.16.MT88.4 R20, [R184] ;  /* 0x00000000b814783b */ /* 0x000e620000004200 */
[C---:B------:R-:W-:Y:S02]  /*e5b0*/  FMUL.FTZ R106, R0.reuse, R106 ;  /* 0x0000006a006a7220 */ /* 0x040fe40000410000 */
[C---:B------:R-:W-:Y:S02]  /*e5c0*/  FMUL.FTZ R107, R0.reuse, R107 ;  /* 0x0000006b006b7220 */ /* 0x040fe40000410000 */
[C---:B------:R-:W-:Y:S04]  /*e5d0*/  HMMA.16816.F32.BF16 R100, R16.reuse, R24, R100 ;  /* 0x000000181064723c */ /* 0x040fe80000041864 */
[C---:B------:R-:W-:Y:S02]  /*e5e0*/  FMUL.FTZ R110, R0.reuse, R110 ;  /* 0x0000006e006e7220 */ /* 0x040fe40000410000 */
[C---:B------:R-:W-:Y:S02]  /*e5f0*/  FMUL.FTZ R111, R0.reuse, R111 ;  /* 0x0000006f006f7220 */ /* 0x040fe40000410000 */
[C---:B------:R-:W-:Y:S01]  /*e600*/  HMMA.16816.F32.BF16 R104, R16.reuse, R26, R104 ;  /* 0x0000001a1068723c */ /* 0x040fe20000041868 */
[----:B------:R-:W4:Y:S03]  /*e610*/  LDSM.16.MT88.4 R24, [R181+0x2000] ;  /* 0x00200000b518783b */ /* 0x000f260000004200 */
[C---:B------:R-:W-:Y:S02]  /*e620*/  FMUL.FTZ R114, R0.reuse, R114 ;  /* 0x0000007200727220 */ /* 0x040fe40000410000 */
[C---:B------:R-:W-:Y:S02]  /*e630*/  FMUL.FTZ R115, R0.reuse, R115 ;  /* 0x0000007300737220 */ /* 0x040fe40000410000 */
[C---:B------:R-:W-:Y:S04]  /*e640*/  HMMA.16816.F32.BF16 R108, R16.reuse, R28, R108 ;  /* 0x0000001c106c723c */ /* 0x040fe8000004186c */
[C---:B------:R-:W-:Y:S02]  /*e650*/  FMUL.FTZ R118, R0.reuse, R118 ;  /* 0x0000007600767220 */ /* 0x040fe40000410000 */
[C---:B------:R-:W-:Y:S02]  /*e660*/  FMUL.FTZ R119, R0.reuse, R119 ;  /* 0x0000007700777220 */ /* 0x040fe40000410000 */
[C---:B------:R-:W-:Y:S01]  /*e670*/  HMMA.16816.F32.BF16 R112, R16.reuse, R30, R112 ;  /* 0x0000001e1070723c */ /* 0x040fe20000041870 */
[----:B------:R-:W5:Y:S03]  /*e680*/  LDSM.16.MT88.4 R28, [R182+0x2000] ;  /* 0x00200000b61c783b */ /* 0x000f660000004200 */
        /* <DEDUP_REMOVED lines=18> */
[C---:B-----5:R-:W-:Y:S04]  /*e7b0*/  HMMA.16816.F32.BF16 R44, R16.reuse, R28, R44 ;  /* 0x0000001c102c723c */ /* 0x060fe8000004182c */
[C---:B------:R-:W-:Y:S02]  /*e7c0*/  FMUL.FTZ R58, R0.reuse, R58 ;  /* 0x0000003a003a7220 */ /* 0x040fe40000410000 */
[C---:B------:R-:W-:Y:S02]  /*e7d0*/  FMUL.FTZ R59, R0.reuse, R59 ;  /* 0x0000003b003b7220 */ /* 0x040fe40000410000 */
[C---:B------:R-:W-:Y:S01]  /*e7e0*/  HMMA.16816.F32.BF16 R48, R16.reuse, R30, R48 ;  /* 0x0000001e1030723c */ /* 0x040fe20000041830 */
[----:B------:R-:W5:Y:S03]  /*e7f0*/  LDSM.16.MT88.4 R28, [R181+0x4000] ;  /* 0x00400000b51c783b */ /* 0x000f660000004200 */
[C---:B------:R-:W-:Y:S02]  /*e800*/  FMUL.FTZ R62, R0.reuse, R62 ;  /* 0x0000003e003e7220 */ /* 0x040fe40000410000 */
[C---:B------:R-:W-:Y:S02]  /*e810*/  FMUL.FTZ R63, R0.reuse, R63 ;  /* 0x0000003f003f7220 */ /* 0x040fe40000410000 */
[--C-:B--2---:R-:W-:Y:S01]  /*e820*/  FFMA.FTZ R15, R127, c[0x0][0x2d0], -R14.reuse ;  /* 0x0000b4007f0f7a23 */ /* 0x104fe2000001080e */
[C---:B-1----:R-:W-:Y:S03]  /*e830*/  HMMA.16816.F32.BF16 R52, R16.reuse, R20, R52 ;  /* 0x000000141034723c */ /* 0x042fe60000041834 */
[C---:B------:R-:W-:Y:S01]  /*e840*/  FMUL.FTZ R66, R0.reuse, R66 ;  /* 0x0000004200427220 */ /* 0x040fe20000410000 */
[----:B------:R1:W-:Y:S01]  /*e850*/  MUFU.EX2 R154, R15 ;  /* 0x0000000f009a7308 */ /* 0x0003e20000000800 */
[C---:B------:R-:W-:Y:S02]  /*e860*/  FMUL.FTZ R67, R0.reuse, R67 ;  /* 0x0000004300437220 */ /* 0x040fe40000410000 */
[C---:B------:R-:W-:Y:S01]  /*e870*/  FMUL.FTZ R70, R0.reuse, R70 ;  /* 0x0000004600467220 */ /* 0x040fe20000410000 */
[C---:B------:R-:W-:Y:S01]  /*e880*/  HMMA.16816.F32.BF16 R56, R16.reuse, R22, R56 ;  /* 0x000000161038723c */ /* 0x040fe20000041838 */
[----:B------:R-:W2:Y:S03]  /*e890*/  LDSM.16.MT88.4 R20, [R182+0x4000] ;  /* 0x00400000b614783b */ /* 0x000ea60000004200 */
[C---:B------:R-:W-:Y:S02]  /*e8a0*/  FMUL.FTZ R71, R0.reuse, R71 ;  /* 0x0000004700477220 */ /* 0x040fe40000410000 */
[C---:B------:R-:W-:Y:S02]  /*e8b0*/  FMUL.FTZ R74, R0.reuse, R74 ;  /* 0x0000004a004a7220 */ /* 0x040fe40000410000 */
[C---:B----4-:R-:W-:Y:S04]  /*e8c0*/  HMMA.16816.F32.BF16 R60, R16.reuse, R24, R60 ;  /* 0x00000018103c723c */ /* 0x050fe8000004183c */
[C---:B------:R-:W-:Y:S02]  /*e8d0*/  FMUL.FTZ R75, R0.reuse, R75 ;  /* 0x0000004b004b7220 */ /* 0x040fe40000410000 */
[----:B------:R-:W-:Y:S02]  /*e8e0*/  FMUL.FTZ R78, R0, R78 ;  /* 0x0000004e004e7220 */ /* 0x000fe40000410000 */
[C---:B------:R-:W-:Y:S01]  /*e8f0*/  HMMA.16816.F32.BF16 R64, R16.reuse, R26, R64 ;  /* 0x0000001a1040723c */ /* 0x040fe20000041840 */
[----:B------:R-:W4:Y:S03]  /*e900*/  LDSM.16.MT88.4 R24, [R185+0x4000] ;  /* 0x00400000b918783b */ /* 0x000f260000004200 */
[--C-:B-1----:R-:W-:Y:S02]  /*e910*/  FFMA.FTZ R15, R136, c[0x0][0x2d0], -R14.reuse ;  /* 0x0000b400880f7a23 */ /* 0x102fe4000001080e */
[C---:B------:R-:W-:Y:S02]  /*e920*/  FMUL.FTZ R79, R0.reuse, R79 ;  /* 0x0000004f004f7220 */ /* 0x040fe40000410000 */
[C---:B-----5:R-:W-:Y:S01]  /*e930*/  HMMA.16816.F32.BF16 R68, R16.reuse, R28, R68 ;  /* 0x0000001c1044723c */ /* 0x060fe20000041844 */
[----:B------:R-:W-:Y:S01]  /*e940*/  LDSM.16.MT88.4 R136, [R182+0x2800] ;  /* 0x00280000b688783b */ /* 0x000fe20000004200 */
[----:B------:R1:W5:Y:S02]  /*e950*/  MUFU.EX2 R153, R15 ;  /* 0x0000000f00997308 */ /* 0x0003640000000800 */
[C---:B------:R-:W-:Y:S02]  /*e960*/  FMUL.FTZ R82, R0.reuse, R82 ;  /* 0x0000005200527220 */ /* 0x040fe40000410000 */
[C---:B------:R-:W-:Y:S02]  /*e970*/  FMUL.FTZ R83, R0.reuse, R83 ;  /* 0x0000005300537220 */ /* 0x040fe40000410000 */
[C---:B------:R-:W-:Y:S01]  /*e980*/  HMMA.16816.F32.BF16 R72, R16.reuse, R30, R72 ;  /* 0x0000001e1048723c */ /* 0x040fe20000041848 */
[----:B------:R-:W3:Y:S03]  /*e990*/  LDSM.16.MT88.4 R28, [R184+0x4000] ;  /* 0x00400000b81c783b */ /* 0x000ee60000004200 */
[C---:B------:R-:W-:Y:S02]  /*e9a0*/  FMUL.FTZ R86, R0.reuse, R86 ;  /* 0x0000005600567220 */ /* 0x040fe40000410000 */
[----:B------:R-:W-:Y:S02]  /*e9b0*/  FMUL.FTZ R87, R0, R87 ;  /* 0x0000005700577220 */ /* 0x000fe40000410000 */
[C---:B------:R-:W-:Y:S01]  /*e9c0*/  FMUL.FTZ R88, R2.reuse, R88 ;  /* 0x0000005802587220 */ /* 0x040fe20000410000 */
[C---:B--2---:R-:W-:Y:S03]  /*e9d0*/  HMMA.16816.F32.BF16 R76, R16.reuse, R20, R76 ;  /* 0x00000014104c723c */ /* 0x044fe6000004184c */
[----:B------:R-:W-:Y:S02]  /*e9e0*/  FMUL.FTZ R89, R2, R89 ;  /* 0x0000005902597220 */ /* 0x000fe40000410000 */
[C---:B------:R-:W-:Y:S02]  /*e9f0*/  FMUL.FTZ R90, R0.reuse, R90 ;  /* 0x0000005a005a7220 */ /* 0x040fe40000410000 */
[----:B------:R-:W-:Y:S01]  /*ea00*/  FMUL.FTZ R91, R0, R91 ;  /* 0x0000005b005b7220 */ /* 0x000fe20000410000 */
[C---:B------:R-:W-:Y:S01]  /*ea10*/  HMMA.16816.F32.BF16 R80, R16.reuse, R22, R80 ;  /* 0x000000161050723c */ /* 0x040fe20000041850 */
[----:B------:R-:W2:Y:S03]  /*ea20*/  LDSM.16.MT88.4 R20, [R181+0x800] ;  /* 0x00080000b514783b */ /* 0x000ea60000004200 */
[--C-:B-1----:R-:W-:Y:S02]  /*ea30*/  FFMA.FTZ R15, R147, c[0x0][0x2d0], -R13.reuse ;  /* 0x0000b400930f7a23 */ /* 0x102fe4000001080d */
[C---:B------:R-:W-:Y:S02]  /*ea40*/  FMUL.FTZ R92, R2.reuse, R92 ;  /* 0x0000005c025c7220 */ /* 0x040fe40000410000 */
[C---:B----4-:R-:W-:Y:S01]  /*ea50*/  HMMA.16816.F32.BF16 R84, R16.reuse, R24, R84 ;  /* 0x000000181054723c */ /* 0x050fe20000041854 */
[----:B------:R1:W-:Y:S03]  /*ea60*/  MUFU.EX2 R173, R15 ;  /* 0x0000000f00ad7308 */ /* 0x0003e60000000800 */
[----:B------:R-:W-:Y:S02]  /*ea70*/  FMUL.FTZ R93, R2, R93 ;  /* 0x0000005d025d7220 */ /* 0x000fe40000410000 */
[C---:B------:R-:W-:Y:S02]  /*ea80*/  FMUL.FTZ R94, R0.reuse, R94 ;  /* 0x0000005e005e7220 */ /* 0x040fe40000410000 */
[C---:B------:R-:W-:Y:S01]  /*ea90*/  HMMA.16816.F32.BF16 R88, R16.reuse, R26, R88 ;  /* 0x0000001a1058723c */ /* 0x040fe20000041858 */
[----:B------:R-:W4:Y:S03]  /*eaa0*/  LDSM.16.MT88.4 R24, [R185+0x800] ;  /* 0x00080000b918783b */ /* 0x000f260000004200 */
[----:B------:R-:W-:Y:S02]  /*eab0*/  FMUL.FTZ R95, R0, R95 ;  /* 0x0000005f005f7220 */ /* 0x000fe40000410000 */
[C---:B------:R-:W-:Y:S02]  /*eac0*/  FMUL.FTZ R96, R2.reuse, R96 ;  /* 0x0000006002607220 */ /* 0x040fe40000410000 */
[----:B------:R-:W-:Y:S03]  /*ead0*/  FMUL.FTZ R97, R2, R97 ;  /* 0x0000006102617220 */ /* 0x000fe60000410000 */
[C---:B---3--:R-:W-:Y:S03]  /*eae0*/  HMMA.16816.F32.BF16 R92, R16.reuse, R28, R92 ;  /* 0x0000001c105c723c */ /* 0x048fe6000004185c */
[C---:B------:R-:W-:Y:S02]  /*eaf0*/  FMUL.FTZ R98, R0.reuse, R98 ;  /* 0x0000006200627220 */ /* 0x040fe40000410000 */
[----:B------:R-:W-:Y:S02]  /*eb00*/  FMUL.FTZ R99, R0, R99 ;  /* 0x0000006300637220 */ /* 0x000fe40000410000 */
[--C-:B-1----:R-:W-:Y:S04]  /*eb10*/  FFMA.FTZ R15, R148, c[0x0][0x2d0], -R13.reuse ;  /* 0x0000b400940f7a23 */ /* 0x102fe8000001080d */
[----:B------:R1:W3:Y:S01]  /*eb20*/  MUFU.EX2 R172, R15 ;  /* 0x0000000f00ac7308 */ /* 0x0002e20000000800 */
[----:B------:R-:W-:Y:S01]  /*eb30*/  HMMA.16816.F32.BF16 R96, R16, R30, R96 ;  /* 0x0000001e1060723c */ /* 0x000fe20000041860 */
[----:B------:R-:W-:Y:S06]  /*eb40*/  LDSM.16.MT88.4 R28, [R182+0x4800] ;  /* 0x00480000b61c783b */ /* 0x000fec0000004200 */
[----:B------:R-:W-:Y:S02]  /*eb50*/  F2FP.BF16.PACK_AB R16, R176, R177 ;  /* 0x000000b1b010723e */ /* 0x000fe400000010ff */
[----:B------:R-:W-:Y:S03]  /*eb60*/  F2FP.BF16.PACK_AB R18, R174, R175 ;  /* 0x000000afae12723e */ /* 0x000fe600000010ff */
[----:B------:R-:W-:Y:S02]  /*eb70*/  F2FP.BF16.PACK_AB R17, R155, R156 ;  /* 0x0000009c9b11723e */ /* 0x000fe400000010ff */
[----:B-----5:R-:W-:Y:S07]  /*eb80*/  F2FP.BF16.PACK_AB R19, R153, R154 ;  /* 0x0000009a9913723e */ /* 0x020fee00000010ff */
[C---:B--2---:R-:W-:Y:S03]  /*eb90*/  HMMA.16816.F32.BF16 R4, R16.reuse, R20, R4 ;  /* 0x000000141004723c */ /* 0x044fe60000041804 */
[--C-:B-1----:R-:W-:Y:S04]  /*eba0*/  FFMA.FTZ R15, R150, c[0x0][0x2d0], -R13.reuse ;  /* 0x0000b400960f7a23 */ /* 0x102fe8000001080d */
[----:B------:R1:W-:Y:S01]  /*ebb0*/  MUFU.EX2 R171, R15 ;  /* 0x0000000f00ab7308 */ /* 0x0003e20000000800 */
[C---:B------:R-:W-:Y:S01]  /*ebc0*/  HMMA.16816.F32.BF16 R8, R16.reuse, R22, R8 ;  /* 0x000000161008723c */ /* 0x040fe20000041808 */
[----:B------:R-:W2:Y:S07]  /*ebd0*/  LDSM.16.MT88.4 R20, [R184+0x2800] ;  /* 0x00280000b814783b */ /* 0x000eae0000004200 */
[C---:B------:R-:W-:Y:S08]  /*ebe0*/  HMMA.16816.F32.BF16 R100, R16.reuse, R32, R100 ;  /* 0x000000201064723c */ /* 0x040ff00000041864 */
[C---:B------:R-:W-:Y:S01]  /*ebf0*/  HMMA.16816.F32.BF16 R104, R16.reuse, R34, R104 ;  /* 0x000000221068723c */ /* 0x040fe20000041868 */
[----:B------:R-:W-:Y:S03]  /*ec00*/  LDSM.16.MT88.4 R32, [R185+0x4800] ;  /* 0x00480000b920783b */ /* 0x000fe60000004200 */
[--C-:B-1----:R-:W-:Y:S04]  /*ec10*/  FFMA.FTZ R15, R151, c[0x0][0x2d0], -R13.reuse ;  /* 0x0000b400970f7a23 */ /* 0x102fe8000001080d */
[C---:B----4-:R-:W-:Y:S01]  /*ec20*/  HMMA.16816.F32.BF16 R108, R16.reuse, R24, R108 ;  /* 0x00000018106c723c */ /* 0x050fe2000004186c */
[----:B------:R1:W4:Y:S07]  /*ec30*/  MUFU.EX2 R170, R15 ;  /* 0x0000000f00aa7308 */ /* 0x00032e0000000800 */
[C---:B------:R-:W-:Y:S01]  /*ec40*/  HMMA.16816.F32.BF16 R112, R16.reuse, R26, R112 ;  /* 0x0000001a1070723c */ /* 0x040fe20000041870 */
[----:B------:R-:W5:Y:S07]  /*ec50*/  LDSM.16.MT88.4 R24, [R181+0x4800] ;  /* 0x00480000b518783b */ /* 0x000f6e0000004200 */
[C---:B------:R-:W-:Y:S08]  /*ec60*/  HMMA.16816.F32.BF16 R116, R16.reuse, R128, R116 ;  /* 0x000000801074723c */ /* 0x040ff00000041874 */
[C---:B------:R-:W-:Y:S01]  /*ec70*/  HMMA.16816.F32.BF16 R120, R16.reuse, R130, R120 ;  /* 0x000000821078723c */ /* 0x040fe20000041878 */
[----:B------:R-:W-:Y:S03]  /*ec80*/  LDSM.16.MT88.4 R128, [R182+0x1000] ;  /* 0x00100000b680783b */ /* 0x000fe60000004200 */
[--C-:B-1----:R-:W-:Y:S04]  /*ec90*/  FFMA.FTZ R15, R144, c[0x0][0x2d0], -R14.reuse ;  /* 0x0000b400900f7a23 */ /* 0x102fe8000001080e */
[C---:B------:R-:W-:Y:S01]  /*eca0*/  HMMA.16816.F32.BF16 R36, R16.reuse, R132, R36 ;  /* 0x000000841024723c */ /* 0x040fe20000041824 */
[----:B------:R1:W-:Y:S07]  /*ecb0*/  MUFU.EX2 R152, R15 ;  /* 0x0000000f00987308 */ /* 0x0003ee0000000800 */
[C---:B------:R-:W-:Y:S01]  /*ecc0*/  HMMA.16816.F32.BF16 R40, R16.reuse, R134, R40 ;  /* 0x000000861028723c */ /* 0x040fe20000041828 */
[----:B------:R-:W-:Y:S07]  /*ecd0*/  LDSM.16.MT88.4 R132, [R184+0x1000] ;  /* 0x00100000b884783b */ /* 0x000fee0000004200 */
[C---:B------:R-:W-:Y:S08]  /*ece0*/  HMMA.16816.F32.BF16 R44, R16.reuse, R136, R44 ;  /* 0x00000088102c723c */ /* 0x040ff0000004182c */
[C---:B------:R-:W-:Y:S01]  /*ecf0*/  HMMA.16816.F32.BF16 R48, R16.reuse, R138, R48 ;  /* 0x0000008a1030723c */ /* 0x040fe20000041830 */
[----:B------:R-:W-:Y:S03]  /*ed00*/  LDSM.16.MT88.4 R136, [R182+0x3000] ;  /* 0x00300000b688783b */ /* 0x000fe60000004200 */
[--C-:B-1----:R-:W-:Y:S04]  /*ed10*/  FFMA.FTZ R15, R146, c[0x0][0x2d0], -R14.reuse ;  /* 0x0000b400920f7a23 */ /* 0x102fe8000001080e */
[C---:B------:R-:W-:Y:S01]  /*ed20*/  HMMA.16816.F32.BF16 R52, R16.reuse, R140, R52 ;  /* 0x0000008c1034723c */ /* 0x040fe20000041834 */
[----:B------:R1:W1:Y:S07]  /*ed30*/  MUFU.EX2 R151, R15 ;  /* 0x0000000f00977308 */ /* 0x00026e0000000800 */
[C---:B------:R-:W-:Y:S01]  /*ed40*/  HMMA.16816.F32.BF16 R56, R16.reuse, R142, R56 ;  /* 0x0000008e1038723c */ /* 0x040fe20000041838 */
[----:B------:R-:W-:Y:S07]  /*ed50*/  LDSM.16.MT88.4 R140, [R185+0x3000] ;  /* 0x00300000b98c783b */ /* 0x000fee0000004200 */
[C---:B--2---:R-:W-:Y:S08]  /*ed60*/  HMMA.16816.F32.BF16 R60, R16.reuse, R20, R60 ;  /* 0x00000014103c723c */ /* 0x044ff0000004183c */
[C---:B------:R-:W-:Y:S01]  /*ed70*/  HMMA.16816.F32.BF16 R64, R16.reuse, R22, R64 ;  /* 0x000000161040723c */ /* 0x040fe20000041840 */
[----:B------:R-:W2:Y:S03]  /*ed80*/  LDSM.16.MT88.4 R20, [R184+0x4800] ;  /* 0x00480000b814783b */ /* 0x000ea60000004200 */
[--C-:B-1----:R-:W-:Y:S04]  /*ed90*/  FFMA.FTZ R15, R145, c[0x0][0x2d0], -R14.reuse ;  /* 0x0000b400910f7a23 */ /* 0x102fe8000001080e */
[C---:B-----5:R-:W-:Y:S01]  /*eda0*/  HMMA.16816.F32.BF16 R68, R16.reuse, R24, R68 ;  /* 0x000000181044723c */ /* 0x060fe20000041844 */
[----:B------:R-:W-:Y:S01]  /*edb0*/  LDSM.16.MT88.4 R144, [R181+0x5800] ;  /* 0x00580000b590783b */ /* 0x000fe20000004200 */
[----:B------:R1:W-:Y:S06]  /*edc0*/  MUFU.EX2 R150, R15 ;  /* 0x0000000f00967308 */ /* 0x0003ec0000000800 */
[C---:B------:R-:W-:Y:S01]  /*edd0*/  HMMA.16816.F32.BF16 R72, R16.reuse, R26, R72 ;  /* 0x0000001a1048723c */ /* 0x040fe20000041848 */
[----:B------:R-:W5:Y:S07]  /*ede0*/  LDSM.16.MT88.4 R24, [R181+0x1000] ;  /* 0x00100000b518783b */ /* 0x000f6e0000004200 */
[C---:B------:R-:W-:Y:S08]  /*edf0*/  HMMA.16816.F32.BF16 R76, R16.reuse, R28, R76 ;  /* 0x0000001c104c723c */ /* 0x040ff0000004184c */
[C---:B------:R-:W-:Y:S01]  /*ee00*/  HMMA.16816.F32.BF16 R80, R16.reuse, R30, R80 ;  /* 0x0000001e1050723c */ /* 0x040fe20000041850 */
[----:B------:R-:W4:Y:S03]  /*ee10*/  LDSM.16.MT88.4 R28, [R185+0x1000] ;  /* 0x00100000b91c783b */ /* 0x000f260000004200 */
[--C-:B-1----:R-:W-:Y:S04]  /*ee20*/  FFMA.FTZ R15, R149, c[0x0][0x2d0], -R14.reuse ;  /* 0x0000b400950f7a23 */ /* 0x102fe8000001080e */
[C---:B------:R-:W-:Y:S01]  /*ee30*/  HMMA.16816.F32.BF16 R84, R16.reuse, R32, R84 ;  /* 0x000000201054723c */ /* 0x040fe20000041854 */
[----:B------:R1:W1:Y:S07]  /*ee40*/  MUFU.EX2 R149, R15 ;  /* 0x0000000f00957308 */ /* 0x00026e0000000800 */
[C---:B------:R-:W-:Y:S01]  /*ee50*/  HMMA.16816.F32.BF16 R88, R16.reuse, R34, R88 ;  /* 0x000000221058723c */ /* 0x040fe20000041858 */
[----:B------:R-:W5:Y:S07]  /*ee60*/  LDSM.16.MT88.4 R32, [R181+0x3000] ;  /* 0x00300000b520783b */ /* 0x000f6e0000004200 */
[C---:B--2---:R-:W-:Y:S08]  /*ee70*/  HMMA.16816.F32.BF16 R92, R16.reuse, R20, R92 ;  /* 0x00000014105c723c */ /* 0x044ff0000004185c */
[----:B------:R-:W-:Y:S01]  /*ee80*/  HMMA.16816.F32.BF16 R96, R16, R22, R96 ;  /* 0x000000161060723c */ /* 0x000fe20000041860 */
[----:B------:R-:W2:Y:S03]  /*ee90*/  LDSM.16.MT88.4 R20, [R184+0x3000] ;  /* 0x00300000b814783b */ /* 0x000ea60000004200 */
[--C-:B-1----:R-:W-:Y:S03]  /*eea0*/  FFMA.FTZ R15, R160, c[0x0][0x2d0], -R13.reuse ;  /* 0x0000b400a00f7a23 */ /* 0x102fe6000001080d */
[----:B---3--:R-:W-:Y:S01]  /*eeb0*/  F2FP.BF16.PACK_AB R16, R172, R173 ;  /* 0x000000adac10723e */ /* 0x008fe200000010ff */
[----:B------:R1:W-:Y:S01]  /*eec0*/  MUFU.EX2 R169, R15 ;  /* 0x0000000f00a97308 */ /* 0x0003e20000000800 */
[----:B----4-:R-:W-:Y:S03]  /*eed0*/  F2FP.BF16.PACK_AB R18, R170, R171 ;  /* 0x000000abaa12723e */ /* 0x010fe600000010ff */
[----:B------:R-:W-:Y:S02]  /*eee0*/  F2FP.BF16.PACK_AB R17, R151, R152 ;  /* 0x000000989711723e */ /* 0x000fe400000010ff */
[----:B------:R-:W-:Y:S07]  /*eef0*/  F2FP.BF16.PACK_AB R19, R149, R150 ;  /* 0x000000969513723e */ /* 0x000fee00000010ff */
[C---:B-----5:R-:W-:Y:S08]  /*ef00*/  HMMA.16816.F32.BF16 R4, R16.reuse, R24, R4 ;  /* 0x000000181004723c */ /* 0x060ff00000041804 */
[C---:B------:R-:W-:Y:S01]  /*ef10*/  HMMA.16816.F32.BF16 R8, R16.reuse, R26, R8 ;  /* 0x0000001a1008723c */ /* 0x040fe20000041808 */
[----:B------:R-:W3:Y:S03]  /*ef20*/  LDSM.16.MT88.4 R24, [R181+0x5000] ;  /* 0x00500000b518783b */ /* 0x000ee60000004200 */
[--C-:B-1----:R-:W-:Y:S04]  /*ef30*/  FFMA.FTZ R15, R161, c[0x0][0x2d0], -R13.reuse ;  /* 0x0000b400a10f7a23 */ /* 0x102fe8000001080d */
[C---:B------:R-:W-:Y:S01]  /*ef40*/  HMMA.16816.F32.BF16 R100, R16.reuse, R128, R100 ;  /* 0x000000801064723c */ /* 0x040fe20000041864 */
[----:B------:R1:W4:Y:S07]  /*ef50*/  MUFU.EX2 R168, R15 ;  /* 0x0000000f00a87308 */ /* 0x00032e0000000800 */
[C---:B------:R-:W-:Y:S08]  /*ef60*/  HMMA.16816.F32.BF16 R104, R16.reuse, R130, R104 ;  /* 0x000000821068723c */ /* 0x040ff00000041868 */
[C---:B------:R-:W-:Y:S08]  /*ef70*/  HMMA.16816.F32.BF16 R108, R16.reuse, R28, R108 ;  /* 0x0000001c106c723c */ /* 0x040ff0000004186c */
[C---:B------:R-:W-:Y:S01]  /*ef80*/  HMMA.16816.F32.BF16 R112, R16.reuse, R30, R112 ;  /* 0x0000001e1070723c */ /* 0x040fe20000041870 */
[----:B------:R-:W5:Y:S03]  /*ef90*/  LDSM.16.MT88.4 R28, [R182+0x5000] ;  /* 0x00500000b61c783b */ /* 0x000f660000004200 */
[--C-:B-1----:R-:W-:Y:S02]  /*efa0*/  FFMA.FTZ R15, R163, c[0x0][0x2d0], -R13.reuse ;  /* 0x0000b400a30f7a23 */ /* 0x102fe4000001080d */
[----:B------:R-:W-:Y:S02]  /*efb0*/  FFMA.FTZ R13, R162, c[0x0][0x2d0], -R13 ;  /* 0x0000b400a20d7a23 */ /* 0x000fe4000001080d */
[C---:B------:R-:W-:Y:S01]  /*efc0*/  HMMA.16816.F32.BF16 R116, R16.reuse, R132, R116 ;  /* 0x000000841074723c */ /* 0x040fe20000041874 */
[----:B------:R-:W-:Y:S07]  /*efd0*/  MUFU.EX2 R161, R15 ;  /* 0x0000000f00a17308 */ /* 0x000fee0000000800 */
[C---:B------:R-:W-:Y:S01]  /*efe0*/  HMMA.16816.F32.BF16 R120, R16.reuse, R134, R120 ;  /* 0x000000861078723c */ /* 0x040fe20000041878 */
[----:B------:R-:W-:Y:S02]  /*eff0*/  LDSM.16.MT88.4 R132, [R181+0x1800] ;  /* 0x00180000b584783b */ /* 0x000fe40000004200 */
[----:B------:R1:W-:Y:S05]  /*f000*/  MUFU.EX2 R160, R13 ;  /* 0x0000000d00a07308 */ /* 0x0003ea0000000800 */
[C---:B------:R-:W-:Y:S08]  /*f010*/  HMMA.16816.F32.BF16 R36, R16.reuse, R32, R36 ;  /* 0x000000201024723c */ /* 0x040ff00000041824 */
[C---:B------:R-:W-:Y:S01]  /*f020*/  HMMA.16816.F32.BF16 R40, R16.reuse, R34, R40 ;  /* 0x000000221028723c */ /* 0x040fe20000041828 */
[----:B------:R-:W3:Y:S07]  /*f030*/  LDSM.16.MT88.4 R32, [R185+0x5000] ;  /* 0x00500000b920783b */ /* 0x000eee0000004200 */
[C---:B------:R-:W-:Y:S04]  /*f040*/  HMMA.16816.F32.BF16 R44, R16.reuse, R136, R44 ;  /* 0x00000088102c723c */ /* 0x040fe8000004182c */
[--C-:B-1----:R-:W-:Y:S04]  /*f050*/  FFMA.FTZ R13, R157, c[0x0][0x2d0], -R14.reuse ;  /* 0x0000b4009d0d7a23 */ /* 0x102fe8000001080e */
[C---:B------:R-:W-:Y:S01]  /*f060*/  HMMA.16816.F32.BF16 R48, R16.reuse, R138, R48 ;  /* 0x0000008a1030723c */ /* 0x040fe20000041830 */
[----:B------:R-:W-:Y:S01]  /*f070*/  LDSM.16.MT88.4 R136, [R181+0x3800] ;  /* 0x00380000b588783b */ /* 0x000fe20000004200 */
[----:B------:R1:W-:Y:S06]  /*f080*/  MUFU.EX2 R148, R13 ;  /* 0x0000000d00947308 */ /* 0x0003ec0000000800 */
[C---:B------:R-:W-:Y:S08]  /*f090*/  HMMA.16816.F32.BF16 R52, R16.reuse, R140, R52 ;  /* 0x0000008c1034723c */ /* 0x040ff00000041834 */
[C---:B------:R-:W-:Y:S01]  /*f0a0*/  HMMA.16816.F32.BF16 R56, R16.reuse, R142, R56 ;  /* 0x0000008e1038723c */ /* 0x040fe20000041838 */
[----:B------:R-:W-:Y:S07]  /*f0b0*/  LDSM.16.MT88.4 R140, [R182+0x3800] ;  /* 0x00380000b68c783b */ /* 0x000fee0000004200 */
[C---:B--2---:R-:W-:Y:S04]  /*f0c0*/  HMMA.16816.F32.BF16 R60, R16.reuse, R20, R60 ;  /* 0x00000014103c723c */ /* 0x044fe8000004183c */
[--C-:B-1----:R-:W-:Y:S04]  /*f0d0*/  FFMA.FTZ R13, R159, c[0x0][0x2d0], -R14.reuse ;  /* 0x0000b4009f0d7a23 */ /* 0x102fe8000001080e */
[C---:B------:R-:W-:Y:S01]  /*f0e0*/  HMMA.16816.F32.BF16 R64, R16.reuse, R22, R64 ;  /* 0x000000161040723c */ /* 0x040fe20000041840 */
[----:B------:R-:W1:Y:S01]  /*f0f0*/  LDSM.16.MT88.4 R20, [R184+0x5000] ;  /* 0x00500000b814783b */ /* 0x000e620000004200 */
[----:B------:R2:W1:Y:S06]  /*f100*/  MUFU.EX2 R127, R13 ;  /* 0x0000000d007f7308 */ /* 0x00046c0000000800 */
[C---:B---3--:R-:W-:Y:S08]  /*f110*/  HMMA.16816.F32.BF16 R68, R16.reuse, R24, R68 ;  /* 0x000000181044723c */ /* 0x048ff00000041844 */
[C---:B------:R-:W-:Y:S01]  /*f120*/  HMMA.16816.F32.BF16 R72, R16.reuse, R26, R72 ;  /* 0x0000001a1048723c */ /* 0x040fe20000041848 */
[----:B------:R-:W3:Y:S07]  /*f130*/  LDSM.16.MT88.4 R24, [R182+0x1800] ;  /* 0x00180000b618783b */ /* 0x000eee0000004200 */
[C---:B-----5:R-:W-:Y:S04]  /*f140*/  HMMA.16816.F32.BF16 R76, R16.reuse, R28, R76 ;  /* 0x0000001c104c723c */ /* 0x060fe8000004184c */
[--C-:B--2---:R-:W-:Y:S02]  /*f150*/  FFMA.FTZ R13, R158, c[0x0][0x2d0], -R14.reuse ;  /* 0x0000b4009e0d7a23 */ /* 0x104fe4000001080e */
[----:B------:R-:W-:Y:S01]  /*f160*/  FFMA.FTZ R14, R12, c[0x0][0x2d0], -R14 ;  /* 0x0000b4000c0e7a23 */ /* 0x000fe2000001080e */
[----:B----4-:R-:W-:Y:S01]  /*f170*/  F2FP.BF16.PACK_AB R12, R168, R169 ;  /* 0x000000a9a80c723e */ /* 0x010fe200000010ff */
[C---:B------:R-:W-:Y:S01]  /*f180*/  HMMA.16816.F32.BF16 R80, R16.reuse, R30, R80 ;  /* 0x0000001e1050723c */ /* 0x040fe20000041850 */
[----:B------:R-:W2:Y:S01]  /*f190*/  LDSM.16.MT88.4 R28, [R185+0x1800] ;  /* 0x00180000b91c783b */ /* 0x000ea20000004200 */
[----:B------:R4:W-:Y:S06]  /*f1a0*/  MUFU.EX2 R126, R13 ;  /* 0x0000000d007e7308 */ /* 0x0009ec0000000800 */
[C---:B------:R-:W-:Y:S04]  /*f1b0*/  HMMA.16816.F32.BF16 R84, R16.reuse, R32, R84 ;  /* 0x000000201054723c */ /* 0x040fe80000041854 */
[----:B------:R5:W3:Y:S04]  /*f1c0*/  MUFU.EX2 R125, R14 ;  /* 0x0000000e007d7308 */ /* 0x000ae80000000800 */
[C---:B------:R-:W-:Y:S01]  /*f1d0*/  HMMA.16816.F32.BF16 R88, R16.reuse, R34, R88 ;  /* 0x000000221058723c */ /* 0x040fe20000041858 */
[----:B------:R-:W2:Y:S07]  /*f1e0*/  LDSM.16.MT88.4 R32, [R184+0x1800] ;  /* 0x00180000b820783b */ /* 0x000eae0000004200 */
[C---:B-1----:R-:W-:Y:S04]  /*f1f0*/  HMMA.16816.F32.BF16 R92, R16.reuse, R20, R92 ;  /* 0x00000014105c723c */ /* 0x042fe8000004185c */
[----:B----4-:R-:W-:Y:S04]  /*f200*/  F2FP.BF16.PACK_AB R13, R127, R148 ;  /* 0x000000947f0d723e */ /* 0x010fe800000010ff */
[----:B------:R-:W-:Y:S01]  /*f210*/  HMMA.16816.F32.BF16 R96, R16, R22, R96 ;  /* 0x000000161060723c */ /* 0x000fe20000041860 */
[----:B------:R-:W1:Y:S03]  /*f220*/  LDSM.16.MT88.4 R16, [R185+0x3800] ;  /* 0x00380000b910783b */ /* 0x000e660000004200 */
[----:B-----5:R-:W-:Y:S02]  /*f230*/  F2FP.BF16.PACK_AB R14, R160, R161 ;  /* 0x000000a1a00e723e */ /* 0x020fe400000010ff */
[----:B---3--:R-:W-:Y:S03]  /*f240*/  F2FP.BF16.PACK_AB R15, R125, R126 ;  /* 0x0000007e7d0f723e */ /* 0x008fe600000010ff */
[----:B------:R-:W3:Y:S04]  /*f250*/  LDSM.16.MT88.4 R20, [R184+0x3800] ;  /* 0x00380000b814783b */ /* 0x000ee80000004200 */
[C---:B------:R-:W-:Y:S04]  /*f260*/  HMMA.16816.F32.BF16 R128, R12.reuse, R132, R4 ;  /* 0x000000840c80723c */ /* 0x040fe80000041804 */
[----:B------:R-:W4:Y:S04]  /*f270*/  LDSM.16.MT88.4 R4, [R182+0x5800] ;  /* 0x00580000b604783b */ /* 0x000f280000004200 */
[C---:B------:R-:W-:Y:S04]  /*f280*/  HMMA.16816.F32.BF16 R132, R12.reuse, R134, R8 ;  /* 0x000000860c84723c */ /* 0x040fe80000041808 */
[----:B------:R-:W5:Y:S04]  /*f290*/  LDSM.16.MT88.4 R8, [R185+0x5800] ;  /* 0x00580000b908783b */ /* 0x000f680000004200 */
[C---:B------:R-:W-:Y:S08]  /*f2a0*/  HMMA.16816.F32.BF16 R100, R12.reuse, R24, R100 ;  /* 0x000000180c64723c */ /* 0x040ff00000041864 */
        /* <DEDUP_REMOVED lines=12> */
[C---:B---3--:R-:W-:Y:S07]  /*f370*/  HMMA.16816.F32.BF16 R60, R12.reuse, R20, R60 ;  /* 0x000000140c3c723c */ /* 0x048fee000004183c */
        /* <DEDUP_REMOVED lines=10> */
[----:B------:R-:W-:Y:S01]  /*f420*/  FADD.FTZ R2, R164, R2 ;  /* 0x00000002a4027221 */ /* 0x000fe20000010000 */
[C---:B----4-:R-:W-:Y:S03]  /*f430*/  HMMA.16816.F32.BF16 R76, R12.reuse, R4, R76 ;  /* 0x000000040c4c723c */ /* 0x050fe6000004184c */
[----:B------:R-:W-:Y:S02]  /*f440*/  FADD.FTZ R0, R177, R0 ;  /* 0x00000000b1007221 */ /* 0x000fe40000010000 */
[----:B------:R-:W-:Y:S02]  /*f450*/  FADD.FTZ R2, R156, R2 ;  /* 0x000000029c027221 */ /* 0x000fe40000010000 */
[----:B------:R-:W-:Y:S01]  /*f460*/  FADD.FTZ R0, R176, R0 ;  /* 0x00000000b0007221 */ /* 0x000fe20000010000 */
[C---:B------:R-:W-:Y:S04]  /*f470*/  HMMA.16816.F32.BF16 R80, R12.reuse, R6, R80 ;  /* 0x000000060c50723c */ /* 0x040fe80000041850 */
[----:B------:R-:W-:Y:S02]  /*f480*/  FADD.FTZ R2, R155, R2 ;  /* 0x000000029b027221 */ /* 0x000fe40000010000 */
[----:B------:R-:W-:Y:S02]  /*f490*/  FADD.FTZ R0, R175, R0 ;  /* 0x00000000af007221 */ /* 0x000fe40000010000 */
[----:B------:R-:W-:Y:S01]  /*f4a0*/  FADD.FTZ R2, R154, R2 ;  /* 0x000000029a027221 */ /* 0x000fe20000010000 */
[C---:B-----5:R-:W-:Y:S03]  /*f4b0*/  HMMA.16816.F32.BF16 R84, R12.reuse, R8, R84 ;  /* 0x000000080c54723c */ /* 0x060fe60000041854 */
[----:B------:R-:W-:Y:S02]  /*f4c0*/  FADD.FTZ R0, R174, R0 ;  /* 0x00000000ae007221 */ /* 0x000fe40000010000 */
[----:B------:R-:W-:Y:S02]  /*f4d0*/  FADD.FTZ R2, R153, R2 ;  /* 0x0000000299027221 */ /* 0x000fe40000010000 */
[----:B------:R-:W-:Y:S01]  /*f4e0*/  FADD.FTZ R0, R173, R0 ;  /* 0x00000000ad007221 */ /* 0x000fe20000010000 */
[C---:B------:R-:W-:Y:S04]  /*f4f0*/  HMMA.16816.F32.BF16 R88, R12.reuse, R10, R88 ;  /* 0x0000000a0c58723c */ /* 0x040fe80000041858 */
[----:B------:R-:W-:Y:S01]  /*f500*/  FADD.FTZ R2, R152, R2 ;  /* 0x0000000298027221 */ /* 0x000fe20000010000 */
[-C--:B------:R-:W-:Y:S01]  /*f510*/  MOV R8, R3.reuse ;  /* 0x0000000300087202 */ /* 0x080fe20000000f00 */
[----:B------:R-:W-:Y:S02]  /*f520*/  FADD.FTZ R0, R172, R0 ;  /* 0x00000000ac007221 */ /* 0x000fe40000010000 */
[----:B------:R-:W-:Y:S01]  /*f530*/  FADD.FTZ R2, R151, R2 ;  /* 0x0000000297027221 */ /* 0x000fe20000010000 */
[C---:B-1----:R-:W-:Y:S03]  /*f540*/  HMMA.16816.F32.BF16 R92, R12.reuse, R16, R92 ;  /* 0x000000100c5c723c */ /* 0x042fe6000004185c */
[----:B------:R-:W-:Y:S02]  /*f550*/  FADD.FTZ R0, R171, R0 ;  /* 0x00000000ab007221 */ /* 0x000fe40000010000 */
[----:B------:R-:W-:Y:S02]  /*f560*/  FADD.FTZ R2, R150, R2 ;  /* 0x0000000296027221 */ /* 0x000fe40000010000 */
[----:B------:R-:W-:Y:S01]  /*f570*/  FADD.FTZ R0, R170, R0 ;  /* 0x00000000aa007221 */ /* 0x000fe20000010000 */
[----:B------:R-:W-:Y:S04]  /*f580*/  HMMA.16816.F32.BF16 R96, R12, R18, R96 ;  /* 0x000000120c60723c */ /* 0x000fe80000041860 */
[----:B------:R-:W-:Y:S02]  /*f590*/  FADD.FTZ R4, R149, R2 ;  /* 0x0000000295047221 */ /* 0x000fe40000010000 */
[----:B------:R-:W-:Y:S02]  /*f5a0*/  FADD.FTZ R2, R169, R0 ;  /* 0x00000000a9027221 */ /* 0x000fe40000010000 */
[----:B------:R-:W-:Y:S04]  /*f5b0*/  FADD.FTZ R0, R148, R4 ;  /* 0x0000000494007221 */ /* 0x000fe80000010000 */
[----:B------:R-:W-:Y:S02]  /*f5c0*/  FADD.FTZ R2, R168, R2 ;  /* 0x00000002a8027221 */ /* 0x000fe40000010000 */
[----:B------:R-:W-:Y:S02]  /*f5d0*/  FADD.FTZ R0, R127, R0 ;  /* 0x000000007f007221 */ /* 0x000fe40000010000 */
[----:B------:R-:W-:Y:S02]  /*f5e0*/  FADD.FTZ R4, R161, R2 ;  /* 0x00000002a1047221 */ /* 0x000fe40000010000 */
[----:B------:R-:W-:Y:S01]  /*f5f0*/  FADD.FTZ R2, R126, R0 ;  /* 0x000000007e027221 */ /* 0x000fe20000010000 */
[----:B------:R-:W-:Y:S01]  /*f600*/  IADD3 R0, R203, -0x1, RZ ;  /* 0xffffffffcb007810 */ /* 0x000fe20007ffe0ff */
[----:B------:R-:W-:Y:S01]  /*f610*/  FADD.FTZ R222, R160, R4 ;  /* 0x00000004a0de7221 */ /* 0x000fe20000010000 */
[----:B------:R-:W-:Y:S01]  /*f620*/  MOV R126, R3 ;  /* 0x00000003007e7202 */ /* 0x000fe20000000f00 */
[----:B------:R-:W-:Y:S01]  /*f630*/  FADD.FTZ R223, R125, R2 ;  /* 0x000000027ddf7221 */ /* 0x000fe20000010000 */
[----:B------:R-:W-:Y:S02]  /*f640*/  MOV R203, R0 ;  /* 0x0000000000cb7202 */ /* 0x000fe40000000f00 */
[----:B------:R-:W-:Y:S01]  /*f650*/  MOV R125, R124 ;  /* 0x0000007c007d7202 */ /* 0x000fe20000000f00 */
[----:B------:R-:W-:-:S05]  /*f660*/  @P0 BRA `(.L_x_471) ;  /* 0xffffcbb000000947 */ /* 0x000fca000383ffff */
.L_x_462:
[----:B------:R-:W-:Y:S02]  /*f670*/  MOV R7, 0x1f ;  /* 0x0000001f00077802 */ /* 0x000fe40000000f00 */
[----:B------:R-:W-:Y:S01]  /*f680*/  MOV R6, 0xffffffff ;  /* 0xffffffff00067802 */ /* 0x000fe20000000f00 */
[----:B------:R-:W-:Y:S05]  /*f690*/  BRA.DIV ~URZ, `(.L_x_472) ;  /* 0x000053d27f007947 */ /* 0x000fea000b800000 */
[----:B------:R1:W2:Y:S02]  /*f6a0*/  SHFL.BFLY PT, R0, R222, 0x2, 0x1f ;  /* 0x0c401f00de007f89 */ /* 0x0002a400000e0000 */
.L_x_545:
[----:B--2---:R-:W-:Y:S01]  /*f6b0*/  FADD.FTZ R0, R0, R222 ;  /* 0x000000de00007221 */ /* 0x004fe20000010000 */
[----:B------:R-:W-:Y:S05]  /*f6c0*/  BRA.DIV ~URZ, `(.L_x_473) ;  /* 0x000054027f007947 */ /* 0x000fea000b800000 */
[----:B------:R-:W2:Y:S04]  /*f6d0*/  SHFL.BFLY PT, R2, R223, 0x2, 0x1f ;  /* 0x0c401f00df027f89 */ /* 0x000ea800000e0000 */
[----:B------:R-:W3:Y:S01]  /*f6e0*/  SHFL.BFLY PT, R5, R0, 0x1, 0x1f ;  /* 0x0c201f0000057f89 */ /* 0x000ee200000e0000 */
[----:B--2---:R-:W-:-:S02]  /*f6f0*/  FADD.FTZ R4, R2, R223 ;  /* 0x000000df02047221 */ /* 0x004fc40000010000 */
[----:B---3--:R-:W-:-:S03]  /*f700*/  FADD.FTZ R0, R0, R5 ;  /* 0x0000000500007221 */ /* 0x008fc60000010000 */
[----:B------:R2:W3:Y:S04]  /*f710*/  SHFL.BFLY PT, R3, R4, 0x1, 0x1f ;  /* 0x0c201f0004037f89 */ /* 0x0004e800000e0000 */
.L_x_546:
[----:B------:R-:W-:Y:S01]  /*f720*/  FSETP.NE.FTZ.AND P1, PT, R0, RZ, PT ;  /* 0x000000ff0000720b */ /* 0x000fe20003f35000 */
[----:B---3--:R-:W-:Y:S01]  /*f730*/  FADD.FTZ R3, R3, R4 ;  /* 0x0000000403037221 */ /* 0x008fe20000010000 */
[----:B------:R-:W-:Y:S02]  /*f740*/  MOV R2, RZ ;  /* 0x000000ff00027202 */ /* 0x000fe40000000f00 */
[----:B------:R-:W-:Y:S02]  /*f750*/  MOV R21, 0xff800000 ;  /* 0xff80000000157802 */ /* 0x000fe40000000f00 */
[----:B------:R-:W-:Y:S02]  /*f760*/  FSETP.NE.FTZ.AND P0, PT, R3, RZ, PT ;  /* 0x000000ff0300720b */ /* 0x000fe40003f15000 */
[----:B------:R-:W-:-:S05]  /*f770*/  MOV R20, 0xff800000 ;  /* 0xff80000000147802 */ /* 0x000fca0000000f00 */
[----:B------:R-:W3:Y:S01]  /*f780*/  @P1 MUFU.LG2 R5, R0 ;  /* 0x0000000000051308 */ /* 0x000ee20000000c00 */
[----:B--2---:R-:W-:-:S05]  /*f790*/  @P1 MOV R4, 0x3f317218 ;  /* 0x3f31721800041802 */ /* 0x004fca0000000f00 */
[----:B------:R-:W-:Y:S02]  /*f7a0*/  @P1 FMUL.FTZ R4, R4, c[0x0][0x2d0] ;  /* 0x0000b40004041a20 */ /* 0x000fe40000410000 */
[----:B------:R2:W4:Y:S01]  /*f7b0*/  @P1 MUFU.RCP R2, R0 ;  /* 0x0000000000021308 */ /* 0x0005220000001000 */
[----:B---3--:R-:W-:-:S04]  /*f7c0*/  @P1 FMUL.FTZ R5, R5, 0.69314718246459960938 ;  /* 0x3f31721805051820 */ /* 0x008fc80000410000 */
[----:B------:R-:W-:Y:S01]  /*f7d0*/  @P1 FFMA.FTZ R21, R4, R124, R5 ;  /* 0x0000007c04151223 */ /* 0x000fe20000010005 */
[----:B------:R-:W-:Y:S02]  /*f7e0*/  MOV R4, 0x1 ;  /* 0x0000000100047802 */ /* 0x000fe40000000f00 */
[----:B--2---:R-:W-:Y:S01]  /*f7f0*/  MOV R0, RZ ;  /* 0x000000ff00007202 */ /* 0x004fe20000000f00 */
[C---:B----4-:R-:W-:Y:S02]  /*f800*/  FMUL.FTZ R148, R2.reuse, R68 ;  /* 0x0000004402947220 */ /* 0x050fe40000410000 */
[C---:B------:R-:W-:Y:S02]  /*f810*/  FMUL.FTZ R149, R2.reuse, R69 ;  /* 0x0000004502957220 */ /* 0x040fe40000410000 */
[C---:B------:R-:W-:Y:S01]  /*f820*/  FMUL.FTZ R68, R2.reuse, R72 ;  /* 0x0000004802447220 */ /* 0x040fe20000410000 */
[----:B------:R-:W2:Y:S01]  /*f830*/  @P0 MUFU.RCP R0, R3 ;  /* 0x0000000300000308 */ /* 0x000ea20000001000 */
        /* <DEDUP_REMOVED lines=45> */
[----:B------:R3:W4:Y:S01]  /*fb10*/  @P0 MUFU.LG2 R2, R3 ;  /* 0x0000000300020308 */ /* 0x0007220000000c00 */
[C---:B--2---:R-:W-:Y:S02]  /*fb20*/  FMUL.FTZ R152, R0.reuse, R134 ;  /* 0x0000008600987220 */ /* 0x044fe40000410000 */
[C---:B------:R-:W-:Y:S02]  /*fb30*/  FMUL.FTZ R153, R0.reuse, R135 ;  /* 0x0000008700997220 */ /* 0x040fe40000410000 */
[C---:B------:R-:W-:Y:S02]  /*fb40*/  FMUL.FTZ R84, R0.reuse, R110 ;  /* 0x0000006e00547220 */ /* 0x040fe40000410000 */
[----:B------:R-:W-:-:S02]  /*fb50*/  FMUL.FTZ R85, R0, R111 ;  /* 0x0000006f00557220 */ /* 0x000fc40000410000 */
[C---:B------:R-:W-:Y:S02]  /*fb60*/  FMUL.FTZ R64, R0.reuse, R114 ;  /* 0x0000007200407220 */ /* 0x040fe40000410000 */
[C---:B------:R-:W-:Y:S02]  /*fb70*/  FMUL.FTZ R65, R0.reuse, R115 ;  /* 0x0000007300417220 */ /* 0x040fe40000410000 */
[C---:B------:R-:W-:Y:S02]  /*fb80*/  FMUL.FTZ R158, R0.reuse, R130 ;  /* 0x00000082009e7220 */ /* 0x040fe40000410000 */
[----:B------:R-:W-:Y:S01]  /*fb90*/  FMUL.FTZ R159, R0, R131 ;  /* 0x00000083009f7220 */ /* 0x000fe20000410000 */
[----:B---3--:R-:W-:Y:S01]  /*fba0*/  @P0 MOV R3, 0x3f317218 ;  /* 0x3f31721800030802 */ /* 0x008fe20000000f00 */
[----:B----4-:R-:W-:Y:S02]  /*fbb0*/  @P0 FMUL.FTZ R2, R2, 0.69314718246459960938 ;  /* 0x3f31721802020820 */ /* 0x010fe40000410000 */
[----:B------:R-:W-:-:S02]  /*fbc0*/  FMUL.FTZ R92, R0, R106 ;  /* 0x0000006a005c7220 */ /* 0x000fc40000410000 */
        /* <DEDUP_REMOVED lines=40> */
[----:B------:R-:W-:Y:S01]  /*fe50*/  PRMT R0, R4, 0x7610, R0 ;  /* 0x0000761004007816 */ /* 0x000fe20000000000 */
[----:B------:R-:W-:Y:S02]  /*fe60*/  @P0 FFMA.FTZ R20, R3, R8, R2 ;  /* 0x0000000803140223 */ /* 0x000fe40000010002 */
.L_x_419:
[----:B------:R-:W2:Y:S01]  /*fe70*/  S2R R2, SR_TID.X ;  /* 0x0000000000027919 */ /* 0x000ea20000002100 */
[----:B------:R-:W-:Y:S01]  /*fe80*/  BSSY B0, `(.L_x_474) ;  /* 0x0000010000007945 */ /* 0x000fe20003800000 */
[----:B--2---:R-:W-:-:S13]  /*fe90*/  LOP3.LUT P0, RZ, R2, 0xff, RZ, 0xc0, !PT ;  /* 0x000000ff02ff7812 */ /* 0x004fda000780c0ff */
[----:B------:R-:W-:Y:S05]  /*fea0*/  @P0 BRA `(.L_x_475) ;  /* 0x000000d000000947 */ /* 0x000fea0003800000 */
[----:B------:R-:W2:Y:S01]  /*feb0*/  S2R R4, SR_LANEID ;  /* 0x0000000000047919 */ /* 0x000ea20000000000 */
[----:B------:R-:W-:Y:S01]  /*fec0*/  VOTEU.ANY UR4, UPT, PT ;  /* 0x0000000000047886 */ /* 0x000fe200038e0100 */
[----:B-1----:R-:W-:Y:S01]  /*fed0*/  IMAD.MOV.U32 R5, RZ, RZ, c[0x0][0x564] ;  /* 0x00015900ff057624 */ /* 0x002fe200078e00ff */
[----:B------:R-:W2:Y:S08]  /*fee0*/  FLO.U32 R3, UR4 ;  /* 0x0000000400037d00 */ /* 0x000eb000080e0000 */
[----:B------:R-:W1:Y:S01]  /*fef0*/  POPC R2, UR4 ;  /* 0x0000000400027d09 */ /* 0x000e620008000000 */
[----:B--2---:R-:W-:Y:S01]  /*ff00*/  ISETP.EQ.U32.AND P0, PT, R3, R4, PT ;  /* 0x000000040300720c */ /* 0x004fe20003f02070 */
[----:B------:R-:W-:-:S12]  /*ff10*/  IMAD.MOV.U32 R4, RZ, RZ, c[0x0][0x560] ;  /* 0x00015800ff047624 */ /* 0x000fd800078e00ff */
[----:B-1----:R1:W2:Y:S04]  /*ff20*/  @P0 ATOMG.E.ADD.STRONG.GPU PT, R2, [R4.64], R2 ;  /* 0x00000002040209a8 */ /* 0x0022a800081ee1c6 */
[----:B-1----:R-:W1:Y:S04]  /*ff30*/  S2R R4, SR_LTMASK ;  /* 0x0000000000047919 */ /* 0x002e680000003900 */
[----:B--2---:R1:W2:Y:S02]  /*ff40*/  SHFL.IDX PT, R3, R2, R3, 0x1f ;  /* 0x00001f0302037589 */ /* 0x0042a400000e0000 */
[----:B-1----:R-:W-:-:S06]  /*ff50*/  LOP3.LUT R2, R4, UR4, RZ, 0xc0, !PT ;  /* 0x0000000404027c12 */ /* 0x002fcc000f8ec0ff */
[----:B------:R-:W2:Y:S02]  /*ff60*/  POPC R2, R2 ;  /* 0x0000000200027309 */ /* 0x000ea40000000000 */
[----:B--2---:R-:W-:-:S06]  /*ff70*/  IADD3 R232, R3, c[0x0][0xc], R2 ;  /* 0x0000030003e87a10 */ /* 0x004fcc0007ffe002 */
.L_x_475:
[----:B------:R-:W-:Y:S05]  /*ff80*/  BSYNC B0 ;  /* 0x0000000000007941 */ /* 0x000fea0003800000 */
.L_x_474:
[----:B------:R-:W-:Y:S01]  /*ff90*/  PRMT R0, R0, 0x9910, RZ ;  /* 0x0000991000007816 */ /* 0x000fe200000000ff */
[----:B------:R-:W-:Y:S01]  /*ffa0*/  BSSY B1, `(.L_x_476) ;  /* 0x000033f000017945 */ /* 0x000fe20003800000 */
[----:B------:R-:W-:Y:S02]  /*ffb0*/  IMAD.MOV.U32 R86, RZ, RZ, R232 ;  /* 0x000000ffff567224 */ /* 0x000fe400078e00e8 */
[----:B------:R-:W-:-:S13]  /*ffc0*/  ISETP.NE.AND P0, PT, R0, RZ, PT ;  /* 0x000000ff0000720c */ /* 0x000fda0003f05270 */
[----:B------:R-:W-:Y:S05]  /*ffd0*/  @!P0 BRA `(.L_x_477) ;  /* 0x0000271000008947 */ /* 0x000fea0003800000 */
[----:B------:R-:W2:Y:S04]  /*ffe0*/  LDL R12, [R1+0x14] ;  /* 0x00001400010c7983 */ /* 0x000ea80000100800 */
[----:B------:R-:W3:Y:S04]  /*fff0*/  LDL R11, [R1+0x18] ;  /* 0x00001800010b7983 */ /* 0x000ee80000100800 */
[----:B------:R-:W4:Y:S04]  /*10000*/  LDL R8, [R1+0x20] ;  /* 0x0000200001087983 */ /* 0x000f280000100800 */
[----:B------:R-:W4:Y:S04]  /*10010*/  LDL R10, [R1+0x1c] ;  /* 0x00001c00010a7983 */ /* 0x000f280000100800 */
[----:B------:R-:W4:Y:S04]  /*10020*/  LDL R7, [R1+0x30] ;  /* 0x0000300001077983 */ /* 0x000f280000100800 */
[----:B------:R-:W4:Y:S04]  /*10030*/  LDL R6, [R1+0x28] ;  /* 0x0000280001067983 */ /* 0x000f280000100800 */
[----:B-1----:R-:W4:Y:S04]  /*10040*/  LDL R5, [R1+0x2c] ;  /* 0x00002c0001057983 */ /* 0x002f280000100800 */
[----:B------:R-:W4:Y:S01]  /*10050*/  LDL R9, [R1+0x24] ;  /* 0x0000240001097983 */ /* 0x000f220000100800 */
[----:B------:R-:W-:Y:S01]  /*10060*/  WARPSYNC 0xffffffff ;  /* 0xffffffff00007948 */ /* 0x000fe20003800000 */
[----:B------:R-:W-:-:S02]  /*10070*/  F2FP.BF16.PACK_AB R0, R147, R146 ;  /* 0x000000929300723e */ /* 0x000fc400000010ff */
[----:B------:R-:W-:Y:S01]  /*10080*/  BAR.SYNC.DEFER_BLOCKING 0x1, 0x100 ;  /* 0x0044000000007b1d */ /* 0x000fe20000010000 */
[----:B------:R-:W-:Y:S02]  /*10090*/  F2FP.BF16.PACK_AB R2, R159, R158 ;  /* 0x0000009e9f02723e */ /* 0x000fe400000010ff */
[----:B------:R-:W-:Y:S02]  /*100a0*/  F2FP.BF16.PACK_AB R3, R125, R124 ;  /* 0x0000007c7d03723e */ /* 0x000fe400000010ff */
[----:B------:R-:W-:Y:S02]  /*100b0*/  F2FP.BF16.PACK_AB R4, R149, R148 ;  /* 0x000000949504723e */ /* 0x000fe400000010ff */
[----:B------:R-:W-:Y:S02]  /*100c0*/  ISETP.NE.U32.AND P2, PT, RZ, c[0x0][0x508], PT ;  /* 0x00014200ff007a0c */ /* 0x000fe40003f45070 */
[----:B------:R-:W-:Y:S02]  /*100d0*/  ISETP.NE.U32.AND P1, PT, RZ, c[0x0][0x500], PT ;  /* 0x00014000ff007a0c */ /* 0x000fe40003f25070 */
[----:B------:R-:W-:-:S02]  /*100e0*/  ISETP.NE.AND.EX P2, PT, RZ, c[0x0][0x50c], PT, P2 ;  /* 0x00014300ff007a0c */ /* 0x000fc40003f45320 */
[----:B------:R-:W-:Y:S01]  /*100f0*/  ISETP.NE.AND.EX P1, PT, RZ, c[0x0][0x504], PT, P1 ;  /* 0x00014100ff007a0c */ /* 0x000fe20003f25310 */
[----:B--2---:R1:W-:Y:S04]  /*10100*/  STS [R12], R0 ;  /* 0x000000000c007388 */ /* 0x0043e80000000800 */
[----:B------:R2:W-:Y:S04]  /*10110*/  STS [R12+0x400], R2 ;  /* 0x000400020c007388 */ /* 0x0005e80000000800 */
[----:B---3--:R3:W-:Y:S01]  /*10120*/  STS [R11], R3 ;  /* 0x000000030b007388 */ /* 0x0087e20000000800 */
[----:B-1----:R-:W-:-:S02]  /*10130*/  F2FP.BF16.PACK_AB R0, R153, R152 ;  /* 0x000000989900723e */ /* 0x002fc400000010ff */
[----:B--2---:R-:W-:-:S03]  /*10140*/  F2FP.BF16.PACK_AB R2, R101, R100 ;  /* 0x000000646502723e */ /* 0x004fc600000010ff */
[----:B------:R1:W-:Y:S01]  /*10150*/  STS [R11+0x400], R0 ;  /* 0x000400000b007388 */ /* 0x0003e20000000800 */
[----:B---3--:R-:W-:-:S03]  /*10160*/  F2FP.BF16.PACK_AB R3, R131, R130 ;  /* 0x000000828303723e */ /* 0x008fc600000010ff */
[----:B----4-:R2:W-:Y:S04]  /*10170*/  STS [R8], R2 ;  /* 0x0000000208007388 */ /* 0x0105e80000000800 */
[----:B------:R3:W-:Y:S01]  /*10180*/  STS [R8+0x400], R3 ;  /* 0x0004000308007388 */ /* 0x0007e20000000800 */
[----:B-1----:R-:W-:Y:S02]  /*10190*/  F2FP.BF16.PACK_AB R0, R105, R104 ;  /* 0x000000686900723e */ /* 0x002fe400000010ff */
[----:B--2---:R-:W-:-:S03]  /*101a0*/  F2FP.BF16.PACK_AB R2, R93, R92 ;  /* 0x0000005c5d02723e */ /* 0x004fc600000010ff */
[----:B------:R1:W-:Y:S01]  /*101b0*/  STS [R10], R0 ;  /* 0x000000000a007388 */ /* 0x0003e20000000800 */
[----:B---3--:R-:W-:-:S03]  /*101c0*/  F2FP.BF16.PACK_AB R3, R109, R108 ;  /* 0x0000006c6d03723e */ /* 0x008fc600000010ff */
[----:B------:R2:W-:Y:S04]  /*101d0*/  STS [R10+0x400], R2 ;  /* 0x000400020a007388 */ /* 0x0005e80000000800 */
[----:B------:R3:W-:Y:S01]  /*101e0*/  STS [R7], R3 ;  /* 0x0000000307007388 */ /* 0x0007e20000000800 */
[----:B-1----:R-:W-:Y:S02]  /*101f0*/  F2FP.BF16.PACK_AB R0, R85, R84 ;  /* 0x000000545500723e */ /* 0x002fe400000010ff */
[----:B--2---:R-:W-:-:S03]  /*10200*/  F2FP.BF16.PACK_AB R2, R113, R112 ;  /* 0x000000707102723e */ /* 0x004fc600000010ff */
[----:B------:R1:W-:Y:S01]  /*10210*/  STS [R7+0x400], R0 ;  /* 0x0004000007007388 */ /* 0x0003e20000000800 */
[----:B---3--:R-:W-:-:S03]  /*10220*/  F2FP.BF16.PACK_AB R3, R65, R64 ;  /* 0x000000404103723e */ /* 0x008fc600000010ff */
[----:B------:R2:W-:Y:S04]  /*10230*/  STS [R6], R2 ;  /* 0x0000000206007388 */ /* 0x0005e80000000800 */
        /* <DEDUP_REMOVED lines=11> */
[----:B------:R2:W-:Y:S04]  /*102f0*/  STS [R12+0x4000], R2 ;  /* 0x004000020c007388 */ /* 0x0005e80000000800 */
[----:B------:R3:W-:Y:S01]  /*10300*/  STS [R12+0x4400], R3 ;  /* 0x004400030c007388 */ /* 0x0007e20000000800 */
        /* <DEDUP_REMOVED lines=35> */
[----:B------:R3:W-:Y:S04]  /*10540*/  STS [R11+0x8400], R4 ;  /* 0x008400040b007388 */ /* 0x0007e80000000800 */
[----:B------:R4:W-:Y:S01]  /*10550*/  STS [R8+0x8000], R2 ;  /* 0x0080000208007388 */ /* 0x0009e20000000800 */
[----:B-1----:R-:W-:Y:S02]  /*10560*/  F2FP.BF16.PACK_AB R0, R67, R66 ;  /* 0x000000424300723e */ /* 0x002fe400000010ff */
[----:B--2---:R-:W-:-:S03]  /*10570*/  F2FP.BF16.PACK_AB R3, R83, R82 ;  /* 0x000000525303723e */ /* 0x004fc600000010ff */
[----:B------:R1:W-:Y:S01]  /*10580*/  STS [R8+0x8400], R0 ;  /* 0x0084000008007388 */ /* 0x0003e20000000800 */
[----:B---3--:R-:W-:Y:S02]  /*10590*/  F2FP.BF16.PACK_AB R4, R77, R76 ;  /* 0x0000004c4d04723e */ /* 0x008fe400000010ff */
[----:B----4-:R-:W-:-:S03]  /*105a0*/  F2FP.BF16.PACK_AB R2, R151, R150 ;  /* 0x000000969702723e */ /* 0x010fc600000010ff */
[----:B------:R2:W-:Y:S04]  /*105b0*/  STS [R10+0x8000], R4 ;  /* 0x008000040a007388 */ /* 0x0005e80000000800 */
[----:B------:R3:W-:Y:S04]  /*105c0*/  STS [R10+0x8400], R3 ;  /* 0x008400030a007388 */ /* 0x0007e80000000800 */
[----:B------:R3:W-:Y:S01]  /*105d0*/  STS [R7+0x8000], R2 ;  /* 0x0080000207007388 */ /* 0x0007e20000000800 */
[----:B-1----:R-:W-:-:S03]  /*105e0*/  F2FP.BF16.PACK_AB R0, R79, R78 ;  /* 0x0000004e4f00723e */ /* 0x002fc600000010ff */
[----:B------:R-:W4:Y:S01]  /*105f0*/  LDL.LU R8, [R1+0xc] ;  /* 0x00000c0001087983 */ /* 0x000f220000300800 */
[----:B------:R-:W-:-:S03]  /*10600*/  IMAD.MOV.U32 R12, RZ, RZ, c[0x0][0x388] ;  /* 0x0000e200ff0c7624 */ /* 0x000fc600078e00ff */
[----:B------:R1:W-:Y:S01]  /*10610*/  STS [R7+0x8400], R0 ;  /* 0x0084000007007388 */ /* 0x0003e20000000800 */
[----:B--2---:R-:W-:Y:S02]  /*10620*/  F2FP.BF16.PACK_AB R4, R89, R88 ;  /* 0x000000585904723e */ /* 0x004fe400000010ff */
[----:B---3--:R-:W-:-:S03]  /*10630*/  F2FP.BF16.PACK_AB R3, R71, R70 ;  /* 0x000000464703723e */ /* 0x008fc600000010ff */
[----:B------:R2:W-:Y:S01]  /*10640*/  STS [R6+0x8000], R4 ;  /* 0x0080000406007388 */ /* 0x0005e20000000800 */
[----:B------:R-:W-:-:S03]  /*10650*/  F2FP.BF16.PACK_AB R2, R81, R80 ;  /* 0x000000505102723e */ /* 0x000fc600000010ff */
[----:B------:R3:W-:Y:S04]  /*10660*/  STS [R6+0x8400], R3 ;  /* 0x0084000306007388 */ /* 0x0007e80000000800 */
[----:B------:R3:W-:Y:S01]  /*10670*/  STS [R5+0x8000], R2 ;  /* 0x0080000205007388 */ /* 0x0007e20000000800 */
[----:B-1----:R-:W-:-:S05]  /*10680*/  F2FP.BF16.PACK_AB R0, R59, R58 ;  /* 0x0000003a3b00723e */ /* 0x002fca00000010ff */
[----:B------:R1:W-:Y:S01]  /*10690*/  STS [R5+0x8400], R0 ;  /* 0x0084000005007388 */ /* 0x0003e20000000800 */
[----:B--2---:R-:W-:Y:S01]  /*106a0*/  IMAD.MOV.U32 R4, RZ, RZ, 0x4 ;  /* 0x00000004ff047424 */ /* 0x004fe200078e00ff */
[----:B---3--:R-:W-:-:S03]  /*106b0*/  F2FP.BF16.PACK_AB R3, R61, R60 ;  /* 0x0000003c3d03723e */ /* 0x008fc600000010ff */
[----:B------:R-:W-:Y:S02]  /*106c0*/  @P2 IMAD.WIDE R6, R235, R4, c[0x0][0x508] ;  /* 0x00014200eb062625 */ /* 0x000fe400078e0204 */
[----:B------:R-:W-:Y:S02]  /*106d0*/  STS [R9+0x8000], R3 ;  /* 0x0080000309007388 */ /* 0x000fe40000000800 */
[----:B------:R-:W-:Y:S01]  /*106e0*/  IMAD.MOV.U32 R2, RZ, RZ, RZ ;  /* 0x000000ffff027224 */ /* 0x000fe200078e00ff */
[----:B-1----:R-:W-:Y:S01]  /*106f0*/  F2FP.BF16.PACK_AB R0, R57, R56 ;  /* 0x000000383900723e */ /* 0x002fe200000010ff */
[----:B------:R-:W-:-:S04]  /*10700*/  IMAD.WIDE R4, R235, R4, c[0x0][0x500] ;  /* 0x00014000eb047625 */ /* 0x000fc800078e0204 */
[----:B------:R1:W-:Y:S04]  /*10710*/  STS [R9+0x8400], R0 ;  /* 0x0084000009007388 */ /* 0x0003e80000000800 */
[----:B------:R-:W-:Y:S06]  /*10720*/  BAR.SYNC.DEFER_BLOCKING 0x1, 0x100 ;  /* 0x0044000000007b1d */ /* 0x000fec0000010000 */
[----:B------:R2:W5:Y:S04]  /*10730*/  @P2 LDG.E R12, [R6.64] ;  /* 0x00000006060c2981 */ /* 0x000568000c1e1900 */
[----:B------:R2:W5:Y:S01]  /*10740*/  @P1 LDG.E R2, [R4.64] ;  /* 0x0000000604021981 */ /* 0x000562000c1e1900 */
[----:B----4-:R-:W-:-:S04]  /*10750*/  ISETP.NE.AND P0, PT, R8, RZ, PT ;  /* 0x000000ff0800720c */ /* 0x010fc80003f05270 */
[----:B-1----:R-:W-:Y:S01]  /*10760*/  SEL R0, R8, c[0x0][0x3d4], P0 ;  /* 0x0000f50008007a07 */ /* 0x002fe20000000000 */
[----:B------:R-:W-:Y:S05]  /*10770*/  @P2 BRA `(.L_x_478) ;  /* 0x0000004000002947 */ /* 0x000fea0003800000 */
[----:B--2---:R-:W-:Y:S05]  /*10780*/  @!P1 BRA `(.L_x_478) ;  /* 0x0000003000009947 */ /* 0x004fea0003800000 */
[----:B-----5:R1:W2:Y:S04]  /*10790*/  LDG.E R12, [R4.64] ;  /* 0x00000006040c7981 */ /* 0x0202a8000c1e1900 */
[----:B-1----:R-:W2:Y:S02]  /*107a0*/  LDG.E R4, [R4.64+0x4] ;  /* 0x0000040604047981 */ /* 0x002ea4000c1e1900 */
[----:B--2---:R-:W-:Y:S02]  /*107b0*/  IADD3 R12, -R12, R4, RZ ;  /* 0x000000040c0c7210 */ /* 0x004fe40007ffe1ff */
.L_x_478:
[----:B--2---:R-:W2:Y:S01]  /*107c0*/  LDL R13, [R1+0x10] ;  /* 0x00001000010d7983 */ /* 0x004ea20000100800 */
[----:B------:R-:W-:Y:S01]  /*107d0*/  IMAD.MOV.U32 R10, RZ, RZ, 0x368 ;  /* 0x00000368ff0a7424 */ /* 0x000fe200078e00ff */
[----:B------:R-:W-:Y:S01]  /*107e0*/  ISETP.GT.AND P3, PT, R0, 0x1, PT ;  /* 0x000000010000780c */ /* 0x000fe20003f64270 */
[----:B------:R-:W-:Y:S01]  /*107f0*/  IMAD.MOV.U32 R0, RZ, RZ, c[0x0][0x4e8] ;  /* 0x00013a00ff007624 */ /* 0x000fe200078e00ff */
[----:B------:R-:W3:Y:S01]  /*10800*/  LDL R22, [R1+0x3c] ;  /* 0x00003c0001167983 */ /* 0x000ee20000100800 */
[----:B------:R-:W-:Y:S01]  /*10810*/  ISETP.NE.U32.AND P0, PT, RZ, c[0x0][0x500], PT ;  /* 0x00014000ff007a0c */ /* 0x000fe20003f05070 */
[----:B------:R-:W-:Y:S01]  /*10820*/  IMAD.IADD R3, R237, 0x1, R228 ;  /* 0x00000001ed037824 */ /* 0x000fe200078e02e4 */
[----:B------:R-:W-:-:S02]  /*10830*/  SEL R10, R10, 0x328, P3 ;  /* 0x000003280a0a7807 */ /* 0x000fc40001800000 */
[----:B------:R-:W-:Y:S02]  /*10840*/  ISETP.NE.AND.EX P0, PT, RZ, c[0x0][0x504], PT, P0 ;  /* 0x00014100ff007a0c */ /* 0x000fe40003f05300 */
[----:B------:R-:W1:Y:S01]  /*10850*/  LDC.64 R6, c[0x0][R10+0x170] ;  /* 0x00005c000a067b82 */ /* 0x000e620000000a00 */
[----:B------:R-:W-:Y:S02]  /*10860*/  ISETP.NE.AND P2, PT, R0, 0x1, PT ;  /* 0x000000010000780c */ /* 0x000fe40003f45270 */
[----:B------:R-:W-:Y:S02]  /*10870*/  SHF.R.S32.HI R4, RZ, 0x1f, R235 ;  /* 0x0000001fff047819 */ /* 0x000fe400000114eb */
[----:B------:R-:W-:Y:S02]  /*10880*/  SEL R0, R235, RZ, !P0 ;  /* 0x000000ffeb007207 */ /* 0x000fe40004000000 */
[----:B------:R-:W-:Y:S01]  /*10890*/  SEL R5, R4, RZ, !P0 ;  /* 0x000000ff04057207 */ /* 0x000fe20004000000 */
[----:B------:R4:W4:Y:S08]  /*108a0*/  LDC.64 R14, c[0x0][R10+0x168] ;  /* 0x00005a000a0e7b82 */ /* 0x0009300000000a00 */
[----:B------:R4:W2:Y:S08]  /*108b0*/  LDC.64 R18, c[0x0][R10+0x178] ;  /* 0x00005e000a127b82 */ /* 0x0008b00000000a00 */
[----:B------:R4:W2:Y:S01]  /*108c0*/  LDC.64 R16, c[0x0][R10+0x160] ;  /* 0x000058000a107b82 */ /* 0x0008a20000000a00 */
[----:B------:R-:W4:Y:S01]  /*108d0*/  S2R R23, SR_TID.X ;  /* 0x0000000000177919 */ /* 0x000f220000002100 */
[----:B-1----:R-:W-:-:S04]  /*108e0*/  IMAD R4, R7, R0, RZ ;  /* 0x0000000007047224 */ /* 0x002fc800078e02ff */
[----:B----4-:R-:W-:Y:S02]  /*108f0*/  IMAD R10, R6, R5, R4 ;  /* 0x00000005060a7224 */ /* 0x010fe400078e0204 */
[----:B------:R-:W-:-:S04]  /*10900*/  @P2 IMAD.HI.U32 R5, R3, c[0x0][0x4ec], RZ ;  /* 0x00013b0003052a27 */ /* 0x000fc800078e00ff */
[----:B------:R-:W-:Y:S01]  /*10910*/  IMAD.MOV.U32 R4, RZ, RZ, R3 ;  /* 0x000000ffff047224 */ /* 0x000fe200078e0003 */
[----:B------:R-:W-:Y:S01]  /*10920*/  @P2 SHF.R.U32.HI R4, RZ, c[0x0][0x4f0], R5 ;  /* 0x00013c00ff042a19 */ /* 0x000fe20000011605 */
[----:B------:R-:W-:-:S04]  /*10930*/  IMAD.WIDE.U32 R6, R6, R0, RZ ;  /* 0x0000000006067225 */ /* 0x000fc800078e00ff */
[----:B------:R-:W-:-:S04]  /*10940*/  IMAD.WIDE.U32 R8, R14, R242, RZ ;  /* 0x000000f20e087225 */ /* 0x000fc800078e00ff */
[----:B------:R-:W-:Y:S01]  /*10950*/  IMAD R11, R15, R242, RZ ;  /* 0x000000f20f0b7224 */ /* 0x000fe200078e02ff */
[--C-:B-----5:R-:W-:Y:S02]  /*10960*/  IADD3 R14, P1, P0, R6, R8, R2.reuse ;  /* 0x00000008060e7210 */ /* 0x120fe4000783e002 */
[----:B------:R-:W-:Y:S02]  /*10970*/  SHF.R.S32.HI R6, RZ, 0x1f, R2 ;  /* 0x0000001fff067819 */ /* 0x000fe40000011402 */
[----:B------:R-:W-:-:S04]  /*10980*/  SHF.R.S32.HI R15, RZ, 0x1f, R23 ;  /* 0x0000001fff0f7819 */ /* 0x000fc80000011417 */
[----:B------:R-:W-:-:S04]  /*10990*/  LEA.HI R15, R15, R23, RZ, 0x5 ;  /* 0x000000170f0f7211 */ /* 0x000fc800078f28ff */
[----:B------:R-:W-:-:S05]  /*109a0*/  LOP3.LUT R15, R15, 0xffffffe0, RZ, 0xc0, !PT ;  /* 0xffffffe00f0f7812 */ /* 0x000fca00078ec0ff */
[----:B------:R-:W-:Y:S01]  /*109b0*/  IMAD.IADD R15, R23, 0x1, -R15 ;  /* 0x00000001170f7824 */ /* 0x000fe200078e0a0f */
[----:B--2---:R-:W-:Y:S01]  /*109c0*/  SEL R5, R13, RZ, P3 ;  /* 0x000000ff0d057207 */ /* 0x004fe20001800000 */
[----:B------:R-:W-:Y:S02]  /*109d0*/  IMAD.IADD R13, R7, 0x1, R10 ;  /* 0x00000001070d7824 */ /* 0x000fe400078e020a */
[----:B------:R-:W-:Y:S02]  /*109e0*/  IMAD.IADD R7, R9, 0x1, R11 ;  /* 0x0000000109077824 */ /* 0x000fe400078e020b */
[----:B------:R-:W-:Y:S02]  /*109f0*/  IMAD.MOV R10, RZ, RZ, -R4 ;  /* 0x000000ffff0a7224 */ /* 0x000fe400078e0a04 */
[-C--:B------:R-:W-:Y:S02]  /*10a00*/  IMAD R11, R19, R5.reuse, RZ ;  /* 0x00000005130b7224 */ /* 0x080fe400078e02ff */
[----:B------:R-:W-:Y:S01]  /*10a10*/  IMAD.WIDE.U32 R8, R18, R5, RZ ;  /* 0x0000000512087225 */ /* 0x000fe200078e00ff */
[----:B------:R-:W-:-:S03]  /*10a20*/  IADD3.X R13, R13, R7, R6, P1, P0 ;  /* 0x000000070d0d7210 */ /* 0x000fc60000fe0406 */
[----:B------:R-:W-:Y:S01]  /*10a30*/  IMAD R5, R10, c[0x0][0x4e8], R3 ;  /* 0x00013a000a057a24 */ /* 0x000fe200078e0203 */
[----:B------:R-:W-:Y:S01]  /*10a40*/  IADD3 R8, P1, P0, R4, R14, R8 ;  /* 0x0000000e04087210 */ /* 0x000fe2000783e008 */
[----:B------:R-:W-:Y:S01]  /*10a50*/  IMAD.IADD R11, R9, 0x1, R11 ;  /* 0x00000001090b7824 */ /* 0x000fe200078e020b */
[----:B------:R-:W-:Y:S01]  /*10a60*/  SHF.R.S32.HI R7, RZ, 0x1f, R4 ;  /* 0x0000001fff077819 */ /* 0x000fe20000011404 */
[----:B------:R-:W-:Y:S01]  /*10a70*/  IMAD R4, R17, R5, RZ ;  /* 0x0000000511047224 */ /* 0x000fe200078e02ff */
[----:B------:R-:W-:Y:S02]  /*10a80*/  SHF.R.S32.HI R10, RZ, 0x1f, R5 ;  /* 0x0000001fff0a7819 */ /* 0x000fe40000011405 */
[----:B------:R-:W-:Y:S01]  /*10a90*/  IADD3.X R9, R7, R13, R11, P1, P0 ;  /* 0x0000000d07097210 */ /* 0x000fe20000fe040b */
[----:B------:R-:W-:Y:S02]  /*10aa0*/  IMAD.MOV.U32 R11, RZ, RZ, c[0x0][0x4a8] ;  /* 0x00012a00ff0b7624 */ /* 0x000fe400078e00ff */
[----:B------:R-:W-:-:S02]  /*10ab0*/  IMAD R7, R16, R10, R4 ;  /* 0x0000000a10077224 */ /* 0x000fc400078e0204 */
[----:B------:R-:W-:Y:S01]  /*10ac0*/  IMAD.WIDE.U32 R4, R16, R5, R8 ;  /* 0x0000000510047225 */ /* 0x000fe200078e0008 */
[----:B------:R-:W-:-:S03]  /*10ad0*/  SEL R8, R11, c[0x0][0x450], P3 ;  /* 0x000114000b087a07 */ /* 0x000fc60001800000 */
[----:B------:R-:W-:Y:S01]  /*10ae0*/  IMAD.MOV.U32 R9, RZ, RZ, c[0x0][0x4ac] ;  /* 0x00012b00ff097624 */ /* 0x000fe200078e00ff */
[----:B------:R-:W-:Y:S01]  /*10af0*/  LEA R8, P0, R4, R8, 0x2 ;  /* 0x0000000804087211 */ /* 0x000fe200078010ff */
[----:B------:R-:W-:-:S03]  /*10b00*/  IMAD.IADD R5, R5, 0x1, R7 ;  /* 0x0000000105057824 */ /* 0x000fc600078e0207 */
[----:B------:R-:W-:-:S04]  /*10b10*/  SEL R9, R9, c[0x0][0x454], P3 ;  /* 0x0001150009097a07 */ /* 0x000fc80001800000 */
[----:B------:R-:W-:Y:S01]  /*10b20*/  LEA.HI.X R4, R4, R9, R5, 0x2, P0 ;  /* 0x0000000904047211 */ /* 0x000fe200000f1405 */
[----:B------:R-:W-:Y:S01]  /*10b30*/  SHFL.IDX PT, R10, R8, RZ, 0x1c1f ;  /* 0x001c1fff080a7589 */ /* 0x000fe200000e0000 */
[----:B---3--:R-:W-:-:S03]  /*10b40*/  IMAD.IADD R5, R22, 0x1, R228 ;  /* 0x0000000116057824 */ /* 0x008fc600078e02e4 */
[----:B------:R-:W1:Y:S04]  /*10b50*/  SHFL.IDX PT, R11, R4, RZ, 0x1c1f ;  /* 0x001c1fff040b7589 */ /* 0x000e6800000e0000 */
[----:B------:R-:W-:Y:S04]  /*10b60*/  SHFL.IDX PT, R8, R8, 0x1, 0x1c1f ;  /* 0x003c1f0008087f89 */ /* 0x000fe800000e0000 */
[----:B------:R2:W3:Y:S01]  /*10b70*/  SHFL.IDX PT, R9, R4, 0x1, 0x1c1f ;  /* 0x003c1f0004097f89 */ /* 0x0004e200000e0000 */
[----:B------:R-:W-:Y:S02]  /*10b80*/  LOP3.LUT P0, RZ, R15, 0x3, RZ, 0xc0, !PT ;  /* 0x000000030fff7812 */ /* 0x000fe4000780c0ff */
[----:B------:R-:W-:Y:S01]  /*10b90*/  IADD3 R7, R5, 0x8, RZ ;  /* 0x0000000805077810 */ /* 0x000fe20007ffe0ff */
[----:B--2---:R-:W-:-:S05]  /*10ba0*/  IMAD R4, R12, c[0x0][0x4e8], RZ ;  /* 0x00013a000c047a24 */ /* 0x004fca00078e02ff */
[-C--:B------:R-:W-:Y:S02]  /*10bb0*/  ISETP.GE.OR P1, PT, R5, R4.reuse, P0 ;  /* 0x000000040500720c */ /* 0x080fe40000726670 */
[----:B------:R-:W-:-:S11]  /*10bc0*/  ISETP.GE.OR P0, PT, R7, R4, P0 ;  /* 0x000000040700720c */ /* 0x000fd60000706670 */
[----:B-1----:R1:W-:Y:S01]  /*10bd0*/  @!P1 ST.E [R10.64], R21 ;  /* 0x000000150a009985 */ /* 0x0023e2000c101906 */
[----:B------:R-:W-:-:S03]  /*10be0*/  ISETP.GE.AND P1, PT, R5, R4, PT ;  /* 0x000000040500720c */ /* 0x000fc60003f26270 */
[----:B---3--:R1:W-:Y:S01]  /*10bf0*/  @!P0 ST.E [R8.64], R20 ;  /* 0x0000001408008985 */ /* 0x0083e2000c101906 */
[----:B------:R-:W-:Y:S01]  /*10c00*/  ISETP.GE.AND P0, PT, R7, R4, PT ;  /* 0x000000040700720c */ /* 0x000fe20003f06270 */
[----:B------:R-:W-:Y:S05]  /*10c10*/  @P3 BRA `(.L_x_479) ;  /* 0x0000089000003947 */ /* 0x000fea0003800000 */
[----:B------:R-:W2:Y:S01]  /*10c20*/  LDL R15, [R1+0x34] ;  /* 0x00003400010f7983 */ /* 0x000ea20000100800 */
[----:B------:R-:W-:Y:S01]  /*10c30*/  IMAD R3, R6, c[0x0][0x3a0], RZ ;  /* 0x0000e80006037a24 */ /* 0x000fe200078e02ff */
[----:B-1----:R-:W-:Y:S01]  /*10c40*/  SHF.R.S32.HI R8, RZ, 0x1f, R0 ;  /* 0x0000001fff087819 */ /* 0x002fe20000011400 */
[C---:B------:R-:W-:Y:S01]  /*10c50*/  IMAD.WIDE.U32 R6, R2.reuse, c[0x0][0x3a0], RZ ;  /* 0x0000e80002067a25 */ /* 0x040fe200078e00ff */
[----:B------:R1:W3:Y:S03]  /*10c60*/  LDS.128 R24, [R205+0x80] ;  /* 0x00008000cd187984 */ /* 0x0002e60000000c00 */
[----:B------:R-:W-:Y:S01]  /*10c70*/  IMAD R2, R2, c[0x0][0x3a4], R3 ;  /* 0x0000e90002027a24 */ /* 0x000fe200078e0203 */
[----:B------:R1:W4:Y:S04]  /*10c80*/  LDS.128 R36, [R205+0x1080] ;  /* 0x00108000cd247984 */ /* 0x0003280000000c00 */
[----:B------:R-:W-:Y:S01]  /*10c90*/  IADD3 R3, R7, R2, RZ ;  /* 0x0000000207037210 */ /* 0x000fe20007ffe0ff */
[----:B------:R1:W1:Y:S01]  /*10ca0*/  LDS.128 R48, [R205+0x2080] ;  /* 0x00208000cd307984 */ /* 0x0002620000000c00 */
[----:B------:R-:W-:-:S03]  /*10cb0*/  MOV R2, R6 ;  /* 0x0000000600027202 */ /* 0x000fc60000000f00 */
[----:B------:R1:W1:Y:S02]  /*10cc0*/  LDS.128 R56, [R205+0x3080] ;  /* 0x00308000cd387984 */ /* 0x0002640000000c00 */
[----:B------:R-:W-:Y:S02]  /*10cd0*/  IMAD.WIDE.U32 R6, R242, c[0x0][0x3e8], R2 ;  /* 0x0000fa00f2067a25 */ /* 0x000fe400078e0002 */
[----:B------:R1:W1:Y:S02]  /*10ce0*/  LDS.128 R20, [R205+0x4080] ;  /* 0x00408000cd147984 */ /* 0x0002640000000c00 */
[----:B------:R-:W-:Y:S02]  /*10cf0*/  IMAD R3, R8, c[0x0][0x3f0], RZ ;  /* 0x0000fc0008037a24 */ /* 0x000fe400078e02ff */
[----:B------:R1:W1:Y:S01]  /*10d00*/  LDS.128 R32, [R205+0x5080] ;  /* 0x00508000cd207984 */ /* 0x0002620000000c00 */
[----:B------:R-:W-:-:S03]  /*10d10*/  IMAD R7, R242, c[0x0][0x3ec], R7 ;  /* 0x0000fb00f2077a24 */ /* 0x000fc600078e0207 */
[----:B------:R1:W1:Y:S01]  /*10d20*/  LDS.128 R44, [R205+0x6080] ;  /* 0x00608000cd2c7984 */ /* 0x0002620000000c00 */
[----:B------:R-:W-:-:S03]  /*10d30*/  IMAD.WIDE.U32 R6, R0, c[0x0][0x3f0], R6 ;  /* 0x0000fc0000067a25 */ /* 0x000fc600078e0006 */
[----:B------:R1:W1:Y:S04]  /*10d40*/  LDS.128 R52, [R205+0x7080] ;  /* 0x00708000cd347984 */ /* 0x0002680000000c00 */
[----:B------:R1:W1:Y:S04]  /*10d50*/  LDS.128 R16, [R205+0x8080] ;  /* 0x00808000cd107984 */ /* 0x0002680000000c00 */
[----:B------:R1:W1:Y:S04]  /*10d60*/  LDS.128 R28, [R205+0x9080] ;  /* 0x00908000cd1c7984 */ /* 0x0002680000000c00 */
[----:B------:R1:W1:Y:S04]  /*10d70*/  LDS.128 R40, [R205+0xa080] ;  /* 0x00a08000cd287984 */ /* 0x0002680000000c00 */
[----:B------:R1:W1:Y:S04]  /*10d80*/  LDS.128 R60, [R205+0xb080] ;  /* 0x00b08000cd3c7984 */ /* 0x0002680000000c00 */
[----:B------:R-:W5:Y:S02]  /*10d90*/  S2R R10, SR_TID.X ;  /* 0x00000000000a7919 */ /* 0x000f640000002100 */
[----:B-----5:R-:W-:-:S04]  /*10da0*/  SHF.R.S32.HI R9, RZ, 0x1f, R10 ;  /* 0x0000001fff097819 */ /* 0x020fc8000001140a */
[----:B------:R-:W-:-:S04]  /*10db0*/  LEA.HI R9, R9, R10, RZ, 0x3 ;  /* 0x0000000a09097211 */ /* 0x000fc800078f18ff */
[----:B------:R-:W-:-:S04]  /*10dc0*/  SHF.R.S32.HI R9, RZ, 0x3, R9 ;  /* 0x00000003ff097819 */ /* 0x000fc80000011409 */
[-C--:B------:R-:W-:Y:S02]  /*10dd0*/  IADD3 R11, R9, R228.reuse, RZ ;  /* 0x000000e4090b7210 */ /* 0x080fe40007ffe0ff */
[----:B--2---:R-:W-:-:S04]  /*10de0*/  IADD3 R5, R15, R228, RZ ;  /* 0x000000e40f057210 */ /* 0x004fc80007ffe0ff */
[----:B------:R-:W-:Y:S01]  /*10df0*/  MOV R2, R5 ;  /* 0x0000000500027202 */ /* 0x000fe20000000f00 */
[----:B------:R-:W-:-:S05]  /*10e00*/  @P2 IMAD.HI.U32 R8, R5, c[0x0][0x4ec], RZ ;  /* 0x00013b0005082a27 */ /* 0x000fca00078e00ff */
[----:B------:R-:W-:Y:S01]  /*10e10*/  @P2 SHF.R.U32.HI R2, RZ, c[0x0][0x4f0], R8 ;  /* 0x00013c00ff022a19 */ /* 0x000fe20000011608 */
[----:B------:R-:W-:-:S03]  /*10e20*/  IMAD R8, R0, c[0x0][0x3f4], R3 ;  /* 0x0000fd0000087a24 */ /* 0x000fc600078e0203 */
[----:B------:R-:W-:Y:S02]  /*10e30*/  SHF.R.S32.HI R3, RZ, 0x1f, R2 ;  /* 0x0000001fff037819 */ /* 0x000fe40000011402 */
[----:B------:R-:W-:Y:S02]  /*10e40*/  IADD3 R0, -R2, RZ, RZ ;  /* 0x000000ff02007210 */ /* 0x000fe40007ffe1ff */
[----:B------:R-:W-:Y:S01]  /*10e50*/  IADD3 R7, R7, R8, RZ ;  /* 0x0000000807077210 */ /* 0x000fe20007ffe0ff */
[----:B------:R-:W-:Y:S02]  /*10e60*/  IMAD R3, R3, c[0x0][0x3e0], RZ ;  /* 0x0000f80003037a24 */ /* 0x000fe400078e02ff */
        /* <DEDUP_REMOVED lines=12> */
[----:B-1-34-:R1:W2:Y:S02]  /*10f30*/  SHFL.IDX PT, R10, R12, RZ, 0x181f ;  /* 0x00181fff0c0a7589 */ /* 0x01a2a400000e0000 */
.L_x_547:
[----:B------:R-:W-:Y:S05]  /*10f40*/  BRA.DIV ~URZ, `(.L_x_481) ;  /* 0x00003cf27f007947 */ /* 0x000fea000b800000 */
[----:B------:R3:W4:Y:S02]  /*10f50*/  SHFL.IDX PT, R0, R13, RZ, 0x181f ;  /* 0x00181fff0d007589 */ /* 0x00072400000e0000 */
.L_x_548:
[----:B------:R-:W-:Y:S01]  /*10f60*/  ISETP.GE.AND P0, PT, R11, R4, PT ;  /* 0x000000040b00720c */ /* 0x000fe20003f06270 */
[----:B------:R-:W-:-:S12]  /*10f70*/  BSSY B0, `(.L_x_482) ;  /* 0x0000010000007945 */ /* 0x000fd80003800000 */
[----:B------:R-:W-:Y:S05]  /*10f80*/  @P0 BRA `(.L_x_483) ;  /* 0x000000e000000947 */ /* 0x000fea0003800000 */
[----:B------:R-:W5:Y:S04]  /*10f90*/  LDL R14, [R1+0x4] ;  /* 0x00000400010e7983 */ /* 0x000f680000100800 */
[----:B---3--:R-:W3:Y:S01]  /*10fa0*/  LDL R5, [R1] ;  /* 0x0000000001057983 */ /* 0x008ee20000100800 */
[----:B------:R-:W-:Y:S02]  /*10fb0*/  ISETP.GE.AND P5, PT, R230, c[0x0][0x3c8], PT ;  /* 0x0000f200e6007a0c */ /* 0x000fe40003fa6270 */
[----:B------:R-:W-:Y:S02]  /*10fc0*/  ISETP.GE.AND P4, PT, R229, c[0x0][0x3c8], PT ;  /* 0x0000f200e5007a0c */ /* 0x000fe40003f86270 */
[----:B------:R-:W-:-:S09]  /*10fd0*/  ISETP.GE.AND P3, PT, R236, c[0x0][0x3c8], PT ;  /* 0x0000f200ec007a0c */ /* 0x000fd20003f66270 */
[-C--:B----4-:R-:W-:Y:S02]  /*10fe0*/  @!P5 LEA R8, P2, R230, R0.reuse, 0x1 ;  /* 0x00000000e608d211 */ /* 0x090fe400078408ff */
[-C--:B------:R-:W-:Y:S02]  /*10ff0*/  @!P4 LEA R6, P1, R229, R0.reuse, 0x1 ;  /* 0x00000000e506c211 */ /* 0x080fe400078208ff */
[----:B------:R-:W-:Y:S02]  /*11000*/  @!P3 LEA R2, P0, R236, R0, 0x1 ;  /* 0x00000000ec02b211 */ /* 0x000fe400078008ff */
[----:B--2---:R-:W-:-:S05]  /*11010*/  @!P5 LEA.HI.X R9, R230, R10, R231, 0x1, P2 ;  /* 0x0000000ae609d211 */ /* 0x004fca00010f0ce7 */
[----:B------:R2:W-:Y:S01]  /*11020*/  @!P5 ST.E.128 [R8.64], R24 ;  /* 0x000000180800d985 */ /* 0x0005e2000c101d06 */
[-C--:B-----5:R-:W-:Y:S02]  /*11030*/  @!P4 LEA.HI.X R7, R229, R10.reuse, R14, 0x1, P1 ;  /* 0x0000000ae507c211 */ /* 0x0a0fe400008f0c0e */
[----:B---3--:R-:W-:-:S03]  /*11040*/  @!P3 LEA.HI.X R3, R236, R10, R5, 0x1, P0 ;  /* 0x0000000aec03b211 */ /* 0x008fc600000f0c05 */
[----:B------:R2:W-:Y:S04]  /*11050*/  @!P4 ST.E.128 [R6.64], R20 ;  /* 0x000000140600c985 */ /* 0x0005e8000c101d06 */
[----:B------:R2:W-:Y:S02]  /*11060*/  @!P3 ST.E.128 [R2.64], R16 ;  /* 0x000000100200b985 */ /* 0x0005e4000c101d06 */
.L_x_483:
[----:B------:R-:W-:Y:S05]  /*11070*/  BSYNC B0 ;  /* 0x0000000000007941 */ /* 0x000fea0003800000 */
.L_x_482:
[----:B------:R-:W-:Y:S05]  /*11080*/  BRA.DIV ~URZ, `(.L_x_484) ;  /* 0x00003c127f007947 */ /* 0x000fea000b800000 */
[----:B--2---:R2:W1:Y:S04]  /*11090*/  SHFL.IDX PT, R10, R12, 0x1, 0x181f ;  /* 0x00381f000c0a7f89 */ /* 0x00446800000e0000 */
[----:B----4-:R2:W4:Y:S02]  /*110a0*/  SHFL.IDX PT, R0, R13, 0x1, 0x181f ;  /* 0x00381f000d007f89 */ /* 0x01052400000e0000 */
.L_x_549:
[----:B------:R-:W-:Y:S01]  /*110b0*/  IADD3 R2, R11, 0x20, RZ ;  /* 0x000000200b027810 */ /* 0x000fe20007ffe0ff */
[----:B------:R-:W-:Y:S03]  /*110c0*/  BSSY B0, `(.L_x_485) ;  /* 0x0000011000007945 */ /* 0x000fe60003800000 */
[----:B------:R-:W-:-:S13]  /*110d0*/  ISETP.GE.AND P0, PT, R2, R4, PT ;  /* 0x000000040200720c */ /* 0x000fda0003f06270 */
[----:B------:R-:W-:Y:S05]  /*110e0*/  @P0 BRA `(.L_x_486) ;  /* 0x000000e000000947 */ /* 0x000fea0003800000 */
[----:B------:R-:W5:Y:S04]  /*110f0*/  LDL R14, [R1+0x4] ;  /* 0x00000400010e7983 */ /* 0x000f680000100800 */
[----:B--2---:R-:W2:Y:S01]  /*11100*/  LDL R5, [R1] ;  /* 0x0000000001057983 */ /* 0x004ea20000100800 */
[----:B------:R-:W-:Y:S02]  /*11110*/  ISETP.GE.AND P2, PT, R230, c[0x0][0x3c8], PT ;  /* 0x0000f200e6007a0c */ /* 0x000fe40003f46270 */
[----:B------:R-:W-:Y:S02]  /*11120*/  ISETP.GE.AND P1, PT, R229, c[0x0][0x3c8], PT ;  /* 0x0000f200e5007a0c */ /* 0x000fe40003f26270 */
[----:B------:R-:W-:-:S09]  /*11130*/  ISETP.GE.AND P0, PT, R236, c[0x0][0x3c8], PT ;  /* 0x0000f200ec007a0c */ /* 0x000fd20003f06270 */
[-C--:B----4-:R-:W-:Y:S02]  /*11140*/  @!P2 LEA R8, P5, R230, R0.reuse, 0x1 ;  /* 0x00000000e608a211 */ /* 0x090fe400078a08ff */
[-C--:B------:R-:W-:Y:S02]  /*11150*/  @!P1 LEA R6, P4, R229, R0.reuse, 0x1 ;  /* 0x00000000e5069211 */ /* 0x080fe400078808ff */
[----:B------:R-:W-:Y:S02]  /*11160*/  @!P0 LEA R2, P3, R236, R0, 0x1 ;  /* 0x00000000ec028211 */ /* 0x000fe400078608ff */
[----:B-1----:R-:W-:-:S05]  /*11170*/  @!P2 LEA.HI.X R9, R230, R10, R231, 0x1, P5 ;  /* 0x0000000ae609a211 */ /* 0x002fca00028f0ce7 */
[----:B------:R1:W-:Y:S01]  /*11180*/  @!P2 ST.E.128 [R8.64], R36 ;  /* 0x000000240800a985 */ /* 0x0003e2000c101d06 */
[-C--:B-----5:R-:W-:Y:S02]  /*11190*/  @!P1 LEA.HI.X R7, R229, R10.reuse, R14, 0x1, P4 ;  /* 0x0000000ae5079211 */ /* 0x0a0fe400020f0c0e */
[----:B--2---:R-:W-:-:S03]  /*111a0*/  @!P0 LEA.HI.X R3, R236, R10, R5, 0x1, P3 ;  /* 0x0000000aec038211 */ /* 0x004fc600018f0c05 */
[----:B------:R1:W-:Y:S04]  /*111b0*/  @!P1 ST.E.128 [R6.64], R32 ;  /* 0x0000002006009985 */ /* 0x0003e8000c101d06 */
[----:B------:R1:W-:Y:S02]  /*111c0*/  @!P0 ST.E.128 [R2.64], R28 ;  /* 0x0000001c02008985 */ /* 0x0003e4000c101d06 */
.L_x_486:
[----:B------:R-:W-:Y:S05]  /*111d0*/  BSYNC B0 ;  /* 0x0000000000007941 */ /* 0x000fea0003800000 */
.L_x_485:
[----:B------:R-:W-:Y:S05]  /*111e0*/  BRA.DIV ~URZ, `(.L_x_487) ;  /* 0x00003b727f007947 */ /* 0x000fea000b800000 */
[----:B-1----:R1:W2:Y:S02]  /*111f0*/  SHFL.IDX PT, R10, R12, 0x2, 0x181f ;  /* 0x00581f000c0a7f89 */ /* 0x0022a400000e0000 */
.L_x_550:
[----:B------:R-:W-:Y:S05]  /*11200*/  BRA.DIV ~URZ, `(.L_x_488) ;  /* 0x00003bc27f007947 */ /* 0x000fea000b800000 */
[----:B----4-:R4:W1:Y:S02]  /*11210*/  SHFL.IDX PT, R0, R13, 0x2, 0x181f ;  /* 0x00581f000d007f89 */ /* 0x01086400000e0000 */
.L_x_551:
[----:B------:R-:W-:Y:S01]  /*11220*/  IADD3 R2, R11, 0x40, RZ ;  /* 0x000000400b027810 */ /* 0x000fe20007ffe0ff */
[----:B------:R-:W-:Y:S03]  /*11230*/  BSSY B0, `(.L_x_489) ;  /* 0x0000011000007945 */ /* 0x000fe60003800000 */
[----:B------:R-:W-:-:S13]  /*11240*/  ISETP.GE.AND P0, PT, R2, R4, PT ;  /* 0x000000040200720c */ /* 0x000fda0003f06270 */
[----:B------:R-:W-:Y:S05]  /*11250*/  @P0 BRA `(.L_x_490) ;  /* 0x000000e000000947 */ /* 0x000fea0003800000 */
[----:B------:R-:W5:Y:S04]  /*11260*/  LDL R14, [R1+0x4] ;  /* 0x00000400010e7983 */ /* 0x000f680000100800 */
[----:B---3--:R-:W3:Y:S01]  /*11270*/  LDL R5, [R1] ;  /* 0x0000000001057983 */ /* 0x008ee20000100800 */
[----:B------:R-:W-:Y:S02]  /*11280*/  ISETP.GE.AND P2, PT, R230, c[0x0][0x3c8], PT ;  /* 0x0000f200e6007a0c */ /* 0x000fe40003f46270 */
[----:B------:R-:W-:Y:S02]  /*11290*/  ISETP.GE.AND P1, PT, R229, c[0x0][0x3c8], PT ;  /* 0x0000f200e5007a0c */ /* 0x000fe40003f26270 */
[----:B------:R-:W-:-:S09]  /*112a0*/  ISETP.GE.AND P0, PT, R236, c[0x0][0x3c8], PT ;  /* 0x0000f200ec007a0c */ /* 0x000fd20003f06270 */
[-C--:B-1----:R-:W-:Y:S02]  /*112b0*/  @!P2 LEA R8, P5, R230, R0.reuse, 0x1 ;  /* 0x00000000e608a211 */ /* 0x082fe400078a08ff */
        /* <DEDUP_REMOVED lines=8> */
.L_x_490:
[----:B------:R-:W-:Y:S05]  /*11340*/  BSYNC B0 ;  /* 0x0000000000007941 */ /* 0x000fea0003800000 */
.L_x_489:
[----:B------:R-:W-:Y:S05]  /*11350*/  BRA.DIV ~URZ, `(.L_x_491) ;  /* 0x00003ad27f007947 */ /* 0x000fea000b800000 */
[----:B-1----:R1:W3:Y:S04]  /*11360*/  SHFL.IDX PT, R6, R12, 0x3, 0x181f ;  /* 0x00781f000c067f89 */ /* 0x0022e800000e0000 */
[----:B------:R1:W4:Y:S02]  /*11370*/  SHFL.IDX PT, R0, R13, 0x3, 0x181f ;  /* 0x00781f000d007f89 */ /* 0x00032400000e0000 */
.L_x_552:
[----:B------:R-:W-:-:S04]  /*11380*/  IADD3 R2, R11, 0x60, RZ ;  /* 0x000000600b027810 */ /* 0x000fc80007ffe0ff */
[----:B------:R-:W-:-:S13]  /*11390*/  ISETP.GE.AND P0, PT, R2, R4, PT ;  /* 0x000000040200720c */ /* 0x000fda0003f06270 */
[----:B------:R-:W-:Y:S05]  /*113a0*/  @P0 BRA `(.L_x_492) ;  /* 0x00001fe000000947 */ /* 0x000fea0003800000 */
[----:B------:R-:W5:Y:S01]  /*113b0*/  LDL R7, [R1+0x4] ;  /* 0x0000040001077983 */ /* 0x000f620000100800 */
[----:B------:R-:W-:Y:S02]  /*113c0*/  ISETP.GE.AND P1, PT, R230, c[0x0][0x3c8], PT ;  /* 0x0000f200e6007a0c */ /* 0x000fe40003f26270 */
[----:B------:R-:W-:-:S11]  /*113d0*/  ISETP.GE.AND P0, PT, R229, c[0x0][0x3c8], PT ;  /* 0x0000f200e5007a0c */ /* 0x000fd60003f06270 */
[CC--:B----4-:R-:W-:Y:S02]  /*113e0*/  @!P1 LEA R4, P3, R230.reuse, R0.reuse, 0x1 ;  /* 0x00000000e6049211 */ /* 0x0d0fe400078608ff */
[----:B------:R-:W-:Y:S02]  /*113f0*/  @!P0 LEA R2, P2, R229, R0, 0x1 ;  /* 0x00000000e5028211 */ /* 0x000fe400078408ff */
[----:B---3--:R-:W-:-:S05]  /*11400*/  @!P1 LEA.HI.X R5, R230, R6, R231, 0x1, P3 ;  /* 0x00000006e6059211 */ /* 0x008fca00018f0ce7 */
[----:B------:R3:W-:Y:S01]  /*11410*/  @!P1 ST.E.128 [R4.64], R56 ;  /* 0x0000003804009985 */ /* 0x0007e2000c101d06 */
[----:B-----5:R-:W-:-:S05]  /*11420*/  @!P0 LEA.HI.X R3, R229, R6, R7, 0x1, P2 ;  /* 0x00000006e5038211 */ /* 0x020fca00010f0c07 */
[----:B------:R3:W-:Y:S01]  /*11430*/  @!P0 ST.E.128 [R2.64], R52 ;  /* 0x0000003402008985 */ /* 0x0007e2000c101d06 */
[----:B------:R-:W-:-:S13]  /*11440*/  ISETP.GE.AND P0, PT, R236, c[0x0][0x3c8], PT ;  /* 0x0000f200ec007a0c */ /* 0x000fda0003f06270 */
[----:B------:R-:W-:Y:S05]  /*11450*/  @P0 BRA `(.L_x_492) ;  /* 0x00001f3000000947 */ /* 0x000fea0003800000 */
[----:B------:R-:W4:Y:S01]  /*11460*/  LDL R7, [R1] ;  /* 0x0000000001077983 */ /* 0x000f220000100800 */
[----:B---3--:R-:W-:-:S04]  /*11470*/  LEA R2, P0, R236, R0, 0x1 ;  /* 0x00000000ec027211 */ /* 0x008fc800078008ff */
[----:B----4-:R-:W-:-:S05]  /*11480*/  LEA.HI.X R3, R236, R6, R7, 0x1, P0 ;  /* 0x00000006ec037211 */ /* 0x010fca00000f0c07 */
[----:B------:R3:W-:Y:S01]  /*11490*/  ST.E.128 [R2.64], R60 ;  /* 0x0000003c02007985 */ /* 0x0007e2000c101d06 */
[----:B------:R-:W-:Y:S05]  /*114a0*/  BRA `(.L_x_492) ;  /* 0x00001ee000007947 */ /* 0x000fea0003800000 */
.L_x_479:
[----:B------:R-:W2:Y:S01]  /*114b0*/  LDL.LU R7, [R1+0x10] ;  /* 0x0000100001077983 */ /* 0x000ea20000300800 */
[----:B------:R-:W-:Y:S02]  /*114c0*/  IMAD R6, R6, c[0x0][0x408], RZ ;  /* 0x0001020006067a24 */ /* 0x000fe400078e02ff */
[----:B------:R-:W-:-:S04]  /*114d0*/  IMAD.WIDE.U32 R4, R2, c[0x0][0x408], RZ ;  /* 0x0001020002047a25 */ /* 0x000fc800078e00ff */
[----:B------:R-:W-:Y:S02]  /*114e0*/  IMAD R2, R2, c[0x0][0x40c], R6 ;  /* 0x0001030002027a24 */ /* 0x000fe400078e0206 */
[----:B------:R-:W-:-:S03]  /*114f0*/  @P2 IMAD.HI.U32 R6, R3, c[0x0][0x4ec], RZ ;  /* 0x00013b0003062a27 */ /* 0x000fc600078e00ff */
[----:B------:R-:W-:Y:S02]  /*11500*/  IADD3 R5, R5, R2, RZ ;  /* 0x0000000205057210 */ /* 0x000fe40007ffe0ff */
[----:B------:R-:W-:-:S03]  /*11510*/  SHF.R.S32.HI R2, RZ, 0x1f, R0 ;  /* 0x0000001fff027819 */ /* 0x000fc60000011400 */
[----:B------:R-:W-:-:S04]  /*11520*/  IMAD.WIDE.U32 R4, R242, c[0x0][0x438], R4 ;  /* 0x00010e00f2047a25 */ /* 0x000fc800078e0004 */
[----:B------:R-:W-:Y:S02]  /*11530*/  IMAD R2, R2, c[0x0][0x440], RZ ;  /* 0x0001100002027a24 */ /* 0x000fe400078e02ff */
[----:B------:R-:W-:Y:S02]  /*11540*/  IMAD R5, R242, c[0x0][0x43c], R5 ;  /* 0x00010f00f2057a24 */ /* 0x000fe400078e0205 */
[C---:B------:R-:W-:Y:S02]  /*11550*/  IMAD R2, R0.reuse, c[0x0][0x444], R2 ;  /* 0x0001110000027a24 */ /* 0x040fe400078e0202 */
[----:B------:R-:W-:Y:S01]  /*11560*/  IMAD.WIDE.U32 R4, R0, c[0x0][0x440], R4 ;  /* 0x0001100000047a25 */ /* 0x000fe200078e0004 */
[----:B------:R-:W-:Y:S02]  /*11570*/  MOV R0, R3 ;  /* 0x0000000300007202 */ /* 0x000fe40000000f00 */
[----:B------:R-:W-:Y:S02]  /*11580*/  @P2 SHF.R.U32.HI R0, RZ, c[0x0][0x4f0], R6 ;  /* 0x00013c00ff002a19 */ /* 0x000fe40000011606 */
[----:B------:R-:W-:-:S02]  /*11590*/  IADD3 R5, R5, R2, RZ ;  /* 0x0000000205057210 */ /* 0x000fc40007ffe0ff */
[----:B------:R-:W-:Y:S02]  /*115a0*/  SHF.R.S32.HI R2, RZ, 0x1f, R0 ;  /* 0x0000001fff027819 */ /* 0x000fe40000011400 */
[----:B------:R-:W-:-:S03]  /*115b0*/  IADD3 R6, -R0, RZ, RZ ;  /* 0x000000ff00067210 */ /* 0x000fc60007ffe1ff */
[----:B------:R-:W-:Y:S02]  /*115c0*/  IMAD R2, R2, c[0x0][0x430], RZ ;  /* 0x00010c0002027a24 */ /* 0x000fe400078e02ff */
[----:B------:R-:W-:Y:S02]  /*115d0*/  IMAD R6, R6, c[0x0][0x4e8], R3 ;  /* 0x00013a0006067a24 */ /* 0x000fe400078e0203 */
[----:B--2---:R-:W-:-:S04]  /*115e0*/  IMAD.WIDE.U32 R4, R7, c[0x0][0x448], R4 ;  /* 0x0001120007047a25 */ /* 0x004fc800078e0004 */
        /* <DEDUP_REMOVED lines=12> */
[----:B------:R2:W3:Y:S02]  /*116b0*/  SHFL.IDX PT, R4, R12, RZ, 0x1c1f ;  /* 0x001c1fff0c047589 */ /* 0x0004e400000e0000 */
.L_x_553:
[----:B------:R-:W-:Y:S05]  /*116c0*/  BRA.DIV ~URZ, `(.L_x_494) ;  /* 0x000038927f007947 */ /* 0x000fea000b800000 */
[----:B------:R4:W1:Y:S02]  /*116d0*/  SHFL.IDX PT, R0, R14, RZ, 0x1c1f ;  /* 0x001c1fff0e007589 */ /* 0x00086400000e0000 */
.L_x_554:
[C---:B------:R-:W-:Y:S01]  /*116e0*/  IADD3 R13, R224.reuse, 0x8, RZ ;  /* 0x00000008e00d7810 */ /* 0x040fe20007ffe0ff */
[----:B------:R-:W-:Y:S01]  /*116f0*/  BSSY B0, `(.L_x_495) ;  /* 0x0000092000007945 */ /* 0x000fe20003800000 */
[C---:B------:R-:W-:Y:S02]  /*11700*/  IADD3 R16, R224.reuse, 0x10, RZ ;  /* 0x00000010e0107810 */ /* 0x040fe40007ffe0ff */
[C---:B------:R-:W-:Y:S02]  /*11710*/  IADD3 R17, R224.reuse, 0x18, RZ ;  /* 0x00000018e0117810 */ /* 0x040fe40007ffe0ff */
[C---:B------:R-:W-:Y:S02]  /*11720*/  IADD3 R18, R224.reuse, 0x20, RZ ;  /* 0x00000020e0127810 */ /* 0x040fe40007ffe0ff */
[C---:B------:R-:W-:Y:S02]  /*11730*/  IADD3 R19, R224.reuse, 0x28, RZ ;  /* 0x00000028e0137810 */ /* 0x040fe40007ffe0ff */
[----:B-1----:R-:W-:-:S02]  /*11740*/  IADD3 R20, R224, 0x30, RZ ;  /* 0x00000030e0147810 */ /* 0x002fc40007ffe0ff */
        /* <DEDUP_REMOVED lines=42> */
[C---:B------:R-:W-:Y:S02]  /*119f0*/  IADD3 R90, R224.reuse, 0xb0, RZ ;  /* 0x000000b0e05a7810 */ /* 0x040fe40007ffe0ff */
[----:B------:R-:W-:-:S02]  /*11a00*/  IADD3 R5, R224, 0xb8, RZ ;  /* 0x000000b8e0057810 */ /* 0x000fc40007ffe0ff */
[C---:B------:R-:W-:Y:S02]  /*11a10*/  IADD3 R91, R224.reuse, 0xb0, RZ ;  /* 0x000000b0e05b7810 */ /* 0x040fe40007ffe0ff */
[CC--:B------:R-:W-:Y:S02]  /*11a20*/  @!P6 LEA R2, P4, R224.reuse, R0.reuse, 0x2 ;  /* 0x00000000e002e211 */ /* 0x0c0fe400078810ff */
[C---:B------:R-:W-:Y:S02]  /*11a30*/  @!P2 LEA R6, P3, R13.reuse, R0, 0x2 ;  /* 0x000000000d06a211 */ /* 0x040fe400078610ff */
[CC--:B---3--:R-:W-:Y:S02]  /*11a40*/  @!P6 LEA.HI.X R3, R224.reuse, R4.reuse, R15, 0x2, P4 ;  /* 0x00000004e003e211 */ /* 0x0c8fe400020f140f */
[----:B------:R-:W-:Y:S02]  /*11a50*/  @!P2 LEA.HI.X R7, R13, R4, R36, 0x2, P3 ;  /* 0x000000040d07a211 */ /* 0x000fe400018f1424 */
[----:B------:R-:W-:Y:S01]  /*11a60*/  IADD3 R87, R224, 0xb8, RZ ;  /* 0x000000b8e0577810 */ /* 0x000fe20007ffe0ff */
[----:B------:R1:W-:Y:S01]  /*11a70*/  @!P6 ST.E.64 [R2.64], R146 ;  /* 0x000000920200e985 */ /* 0x0003e2000c101b06 */
[----:B------:R-:W-:-:S02]  /*11a80*/  ISETP.GE.AND P6, PT, R18, c[0x0][0x3c8], PT ;  /* 0x0000f20012007a0c */ /* 0x000fc40003fc6270 */
[----:B------:R-:W-:Y:S01]  /*11a90*/  SHF.R.S32.HI R91, RZ, 0x1f, R91 ;  /* 0x0000001fff5b7819 */ /* 0x000fe2000001145b */
[----:B------:R3:W-:Y:S01]  /*11aa0*/  @!P2 ST.E.64 [R6.64], R124 ;  /* 0x0000007c0600a985 */ /* 0x0007e2000c101b06 */
[----:B------:R-:W-:Y:S02]  /*11ab0*/  ISETP.GE.AND P2, PT, R19, c[0x0][0x3c8], PT ;  /* 0x0000f20013007a0c */ /* 0x000fe40003f46270 */
[----:B------:R-:W-:Y:S02]  /*11ac0*/  SHF.R.S32.HI R87, RZ, 0x1f, R87 ;  /* 0x0000001fff577819 */ /* 0x000fe40000011457 */
[CC--:B-1----:R-:W-:Y:S02]  /*11ad0*/  @!P5 LEA R2, P4, R16.reuse, R0.reuse, 0x2 ;  /* 0x000000001002d211 */ /* 0x0c2fe400078810ff */
[----:B---3--:R-:W-:Y:S02]  /*11ae0*/  @!P1 LEA R6, P3, R17, R0, 0x2 ;  /* 0x0000000011069211 */ /* 0x008fe400078610ff */
[----:B------:R-:W-:-:S02]  /*11af0*/  @!P5 LEA.HI.X R3, R16, R4, R35, 0x2, P4 ;  /* 0x000000041003d211 */ /* 0x000fc400020f1423 */
[----:B------:R-:W-:-:S03]  /*11b00*/  @!P1 LEA.HI.X R7, R17, R4, R37, 0x2, P3 ;  /* 0x0000000411079211 */ /* 0x000fc600018f1425 */
[----:B------:R1:W-:Y:S01]  /*11b10*/  @!P5 ST.E.64 [R2.64], R100 ;  /* 0x000000640200d985 */ /* 0x0003e2000c101b06 */
[----:B------:R-:W-:-:S03]  /*11b20*/  ISETP.GE.AND P5, PT, R20, c[0x0][0x3c8], PT ;  /* 0x0000f20014007a0c */ /* 0x000fc60003fa6270 */
[----:B------:R3:W-:Y:S01]  /*11b30*/  @!P1 ST.E.64 [R6.64], R104 ;  /* 0x0000006806009985 */ /* 0x0007e2000c101b06 */
[----:B------:R-:W-:Y:S02]  /*11b40*/  ISETP.GE.AND P1, PT, R21, c[0x0][0x3c8], PT ;  /* 0x0000f20015007a0c */ /* 0x000fe40003f26270 */
[CC--:B-1----:R-:W-:Y:S02]  /*11b50*/  @!P6 LEA R2, P4, R18.reuse, R0.reuse, 0x2 ;  /* 0x000000001202e211 */ /* 0x0c2fe400078810ff */
[C---:B---3--:R-:W-:Y:S02]  /*11b60*/  @!P2 LEA R6, P3, R19.reuse, R0, 0x2 ;  /* 0x000000001306a211 */ /* 0x048fe400078610ff */
[-C--:B------:R-:W-:Y:S02]  /*11b70*/  @!P6 LEA.HI.X R3, R18, R4.reuse, R38, 0x2, P4 ;  /* 0x000000041203e211 */ /* 0x080fe400020f1426 */
        /* <DEDUP_REMOVED lines=24> */
[----:B------:R-:W-:-:S05]  /*11d00*/  @!P1 LEA.HI.X R7, R25, R4, R45, 0x2, P3 ;  /* 0x0000000419079211 */ /* 0x000fca00018f142d */
[C---:B------:R-:W-:Y:S01]  /*11d10*/  @!P2 LEA R8, P3, R27.reuse, R0, 0x2 ;  /* 0x000000001b08a211 */ /* 0x040fe200078610ff */
[----:B------:R1:W-:Y:S01]  /*11d20*/  @!P5 ST.E.64 [R2.64], R132 ;  /* 0x000000840200d985 */ /* 0x0003e2000c101b06 */
[----:B------:R-:W-:Y:S02]  /*11d30*/  ISETP.GE.AND P5, PT, R28, c[0x0][0x3c8], PT ;  /* 0x0000f2001c007a0c */ /* 0x000fe40003fa6270 */
[----:B------:R-:W-:Y:S01]  /*11d40*/  @!P2 LEA.HI.X R9, R27, R4, R47, 0x2, P3 ;  /* 0x000000041b09a211 */ /* 0x000fe200018f142f */
[----:B------:R3:W-:Y:S01]  /*11d50*/  @!P1 ST.E.64 [R6.64], R136 ;  /* 0x0000008806009985 */ /* 0x0007e2000c101b06 */
[----:B------:R-:W-:Y:S02]  /*11d60*/  ISETP.GE.AND P1, PT, R29, c[0x0][0x3c8], PT ;  /* 0x0000f2001d007a0c */ /* 0x000fe40003f26270 */
[----:B-1----:R-:W-:-:S04]  /*11d70*/  @!P6 LEA R2, P4, R26, R0, 0x2 ;  /* 0x000000001a02e211 */ /* 0x002fc800078810ff */
[----:B------:R-:W-:-:S03]  /*11d80*/  @!P6 LEA.HI.X R3, R26, R4, R46, 0x2, P4 ;  /* 0x000000041a03e211 */ /* 0x000fc600020f142e */
[----:B---3--:R-:W-:Y:S02]  /*11d90*/  @!P5 LEA R6, P3, R28, R0, 0x2 ;  /* 0x000000001c06d211 */ /* 0x008fe400078610ff */
[----:B------:R-:W-:Y:S01]  /*11da0*/  ISETP.GE.AND P4, PT, R30, c[0x0][0x3c8], PT ;  /* 0x0000f2001e007a0c */ /* 0x000fe20003f86270 */
[----:B------:R1:W-:Y:S01]  /*11db0*/  @!P6 ST.E.64 [R2.64], R138 ;  /* 0x0000008a0200e985 */ /* 0x0003e2000c101b06 */
[----:B------:R-:W-:Y:S02]  /*11dc0*/  ISETP.GE.AND P6, PT, R31, c[0x0][0x3c8], PT ;  /* 0x0000f2001f007a0c */ /* 0x000fe40003fc6270 */
[----:B------:R-:W-:Y:S01]  /*11dd0*/  @!P5 LEA.HI.X R7, R28, R4, R48, 0x2, P3 ;  /* 0x000000041c07d211 */ /* 0x000fe200018f1430 */
[----:B------:R3:W-:Y:S01]  /*11de0*/  @!P2 ST.E.64 [R8.64], R140 ;  /* 0x0000008c0800a985 */ /* 0x0007e2000c101b06 */
[----:B------:R-:W-:-:S03]  /*11df0*/  ISETP.GE.AND P3, PT, R32, c[0x0][0x3c8], PT ;  /* 0x0000f20020007a0c */ /* 0x000fc60003f66270 */
[----:B------:R5:W-:Y:S01]  /*11e00*/  @!P5 ST.E.64 [R6.64], R142 ;  /* 0x0000008e0600d985 */ /* 0x000be2000c101b06 */
[----:B-1----:R-:W-:-:S04]  /*11e10*/  @!P1 LEA R2, P2, R29, R0, 0x2 ;  /* 0x000000001d029211 */ /* 0x002fc800078410ff */
[----:B------:R-:W-:Y:S02]  /*11e20*/  @!P1 LEA.HI.X R3, R29, R4, R49, 0x2, P2 ;  /* 0x000000041d039211 */ /* 0x000fe400010f1431 */
[----:B---3--:R-:W-:-:S03]  /*11e30*/  @!P6 LEA R8, P2, R31, R0, 0x2 ;  /* 0x000000001f08e211 */ /* 0x008fc600078410ff */
[----:B------:R1:W-:Y:S01]  /*11e40*/  @!P1 ST.E.64 [R2.64], R144 ;  /* 0x0000009002009985 */ /* 0x0003e2000c101b06 */
[----:B------:R-:W-:Y:S02]  /*11e50*/  ISETP.GE.AND P1, PT, R33, c[0x0][0x3c8], PT ;  /* 0x0000f20021007a0c */ /* 0x000fe40003f26270 */
[----:B------:R-:W-:Y:S02]  /*11e60*/  @!P6 LEA.HI.X R9, R31, R4, R51, 0x2, P2 ;  /* 0x000000041f09e211 */ /* 0x000fe400010f1433 */
[----:B-----5:R-:W-:-:S03]  /*11e70*/  @!P3 LEA R6, P2, R32, R0, 0x2 ;  /* 0x000000002006b211 */ /* 0x020fc600078410ff */
[----:B------:R-:W-:Y:S01]  /*11e80*/  @!P6 ST.E.64 [R8.64], R148 ;  /* 0x000000940800e985 */ /* 0x000fe2000c101b06 */
[----:B------:R-:W-:Y:S02]  /*11e90*/  ISETP.GE.AND P6, PT, R34, c[0x0][0x3c8], PT ;  /* 0x0000f20022007a0c */ /* 0x000fe40003fc6270 */
[----:B------:R-:W-:Y:S02]  /*11ea0*/  @!P3 LEA.HI.X R7, R32, R4, R52, 0x2, P2 ;  /* 0x000000042007b211 */ /* 0x000fe400010f1434 */
[----:B-1----:R-:W-:-:S04]  /*11eb0*/  @!P4 LEA R2, P5, R30, R0, 0x2 ;  /* 0x000000001e02c211 */ /* 0x002fc800078a10ff */
[----:B------:R-:W-:Y:S02]  /*11ec0*/  @!P4 LEA.HI.X R3, R30, R4, R50, 0x2, P5 ;  /* 0x000000041e03c211 */ /* 0x000fe400028f1432 */
[----:B------:R-:W-:-:S03]  /*11ed0*/  ISETP.GE.AND P5, PT, R94, c[0x0][0x3c8], PT ;  /* 0x0000f2005e007a0c */ /* 0x000fc60003fa6270 */
[----:B------:R1:W-:Y:S01]  /*11ee0*/  @!P4 ST.E.64 [R2.64], R68 ;  /* 0x000000440200c985 */ /* 0x0003e2000c101b06 */
[----:B------:R-:W-:-:S03]  /*11ef0*/  ISETP.GE.AND P4, PT, R90, c[0x0][0x3c8], PT ;  /* 0x0000f2005a007a0c */ /* 0x000fc60003f86270 */
[----:B------:R3:W-:Y:S01]  /*11f00*/  @!P3 ST.E.64 [R6.64], R72 ;  /* 0x000000480600b985 */ /* 0x0007e2000c101b06 */
[----:B------:R-:W-:Y:S02]  /*11f10*/  ISETP.GE.AND P3, PT, R5, c[0x0][0x3c8], PT ;  /* 0x0000f20005007a0c */ /* 0x000fe40003f66270 */
[----:B-1----:R-:W-:-:S04]  /*11f20*/  @!P1 LEA R2, P2, R33, R0, 0x2 ;  /* 0x0000000021029211 */ /* 0x002fc800078410ff */
[----:B------:R-:W-:Y:S02]  /*11f30*/  @!P1 LEA.HI.X R3, R33, R4, R53, 0x2, P2 ;  /* 0x0000000421039211 */ /* 0x000fe400010f1435 */
[----:B------:R-:W-:-:S03]  /*11f40*/  @!P6 LEA R10, P2, R34, R0, 0x2 ;  /* 0x00000000220ae211 */ /* 0x000fc600078410ff */
[----:B------:R1:W-:Y:S01]  /*11f50*/  @!P1 ST.E.64 [R2.64], R76 ;  /* 0x0000004c02009985 */ /* 0x0003e2000c101b06 */
[----:B------:R-:W-:Y:S02]  /*11f60*/  @!P5 LEA R8, P1, R94, R0, 0x2 ;  /* 0x000000005e08d211 */ /* 0x000fe400078210ff */
[----:B------:R-:W-:Y:S02]  /*11f70*/  @!P6 LEA.HI.X R11, R34, R4, R55, 0x2, P2 ;  /* 0x00000004220be211 */ /* 0x000fe400010f1437 */
[----:B---3--:R-:W-:Y:S02]  /*11f80*/  @!P4 LEA R6, P2, R90, R0, 0x2 ;  /* 0x000000005a06c211 */ /* 0x008fe400078410ff */
[-C--:B------:R-:W-:Y:S01]  /*11f90*/  @!P5 LEA.HI.X R9, R94, R4.reuse, R54, 0x2, P1 ;  /* 0x000000045e09d211 */ /* 0x080fe200008f1436 */
[----:B------:R3:W-:Y:S01]  /*11fa0*/  @!P6 ST.E.64 [R10.64], R150 ;  /* 0x000000960a00e985 */ /* 0x0007e2000c101b06 */
[----:B------:R-:W-:-:S03]  /*11fb0*/  @!P4 LEA.HI.X R7, R90, R4, R91, 0x2, P2 ;  /* 0x000000045a07c211 */ /* 0x000fc600010f145b */
[----:B------:R3:W-:Y:S04]  /*11fc0*/  @!P5 ST.E.64 [R8.64], R88 ;  /* 0x000000580800d985 */ /* 0x0007e8000c101b06 */
[----:B------:R3:W-:Y:S01]  /*11fd0*/  @!P4 ST.E.64 [R6.64], R80 ;  /* 0x000000500600c985 */ /* 0x0007e2000c101b06 */
[----:B-1----:R-:W-:-:S04]  /*11fe0*/  @!P3 LEA R2, P1, R5, R0, 0x2 ;  /* 0x000000000502b211 */ /* 0x002fc800078210ff */
[----:B------:R-:W-:-:S05]  /*11ff0*/  @!P3 LEA.HI.X R3, R5, R4, R87, 0x2, P1 ;  /* 0x000000040503b211 */ /* 0x000fca00008f1457 */
[----:B------:R3:W-:Y:S04]  /*12000*/  @!P3 ST.E.64 [R2.64], R60 ;  /* 0x0000003c0200b985 */ /* 0x0007e8000c101b06 */
.L_x_496:
[----:B------:R-:W-:Y:S05]  /*12010*/  BSYNC B0 ;  /* 0x0000000000007941 */ /* 0x000fea0003800000 */
.L_x_495:
[----:B------:R-:W-:Y:S05]  /*12020*/  BRA.DIV ~URZ, `(.L_x_497) ;  /* 0x00002f927f007947 */ /* 0x000fea000b800000 */
[----:B---3--:R1:W3:Y:S04]  /*12030*/  SHFL.IDX PT, R4, R12, 0x1, 0x1c1f ;  /* 0x003c1f000c047f89 */ /* 0x0082e800000e0000 */
[----:B------:R1:W2:Y:S02]  /*12040*/  SHFL.IDX PT, R0, R14, 0x1, 0x1c1f ;  /* 0x003c1f000e007f89 */ /* 0x0002a400000e0000 */
.L_x_555:
[----:B------:R-:W-:Y:S05]  /*12050*/  @P0 BRA `(.L_x_492) ;  /* 0x0000133000000947 */ /* 0x000fea0003800000 */
[----:B------:R-:W-:Y:S02]  /*12060*/  ISETP.GE.AND P4, PT, R224, c[0x0][0x3c8], PT ;  /* 0x0000f200e0007a0c */ /* 0x000fe40003f86270 */
[----:B------:R-:W-:Y:S02]  /*12070*/  ISETP.GE.AND P3, PT, R13, c[0x0][0x3c8], PT ;  /* 0x0000f2000d007a0c */ /* 0x000fe40003f66270 */
[----:B------:R-:W-:Y:S02]  /*12080*/  ISETP.GE.AND P2, PT, R16, c[0x0][0x3c8], PT ;  /* 0x0000f20010007a0c */ /* 0x000fe40003f46270 */
[----:B------:R-:W-:-:S02]  /*12090*/  ISETP.GE.AND P1, PT, R17, c[0x0][0x3c8], PT ;  /* 0x0000f20011007a0c */ /* 0x000fc40003f26270 */
[----:B------:R-:W-:Y:S02]  /*120a0*/  ISETP.GE.AND P5, PT, R18, c[0x0][0x3c8], PT ;  /* 0x0000f20012007a0c */ /* 0x000fe40003fa6270 */
[C---:B------:R-:W-:Y:S02]  /*120b0*/  IADD3 R61, R224.reuse, 0xa8, RZ ;  /* 0x000000a8e03d7810 */ /* 0x040fe40007ffe0ff */
[C---:B------:R-:W-:Y:S02]  /*120c0*/  IADD3 R5, R224.reuse, 0xb0, RZ ;  /* 0x000000b0e0057810 */ /* 0x040fe40007ffe0ff */
[CC--:B-12-4-:R-:W-:Y:S02]  /*120d0*/  @!P4 LEA R14, P6, R224.reuse, R0.reuse, 0x2 ;  /* 0x00000000e00ec211 */ /* 0x0d6fe400078c10ff */
[----:B------:R-:W-:Y:S02]  /*120e0*/  @!P3 LEA R12, P0, R13, R0, 0x2 ;  /* 0x000000000d0cb211 */ /* 0x000fe400078010ff */
[----:B---3--:R-:W-:-:S02]  /*120f0*/  @!P4 LEA.HI.X R15, R224, R4, R15, 0x2, P6 ;  /* 0x00000004e00fc211 */ /* 0x008fc400030f140f */
[C---:B------:R-:W-:Y:S02]  /*12100*/  @!P2 LEA R10, P6, R16.reuse, R0, 0x2 ;  /* 0x00000000100aa211 */ /* 0x040fe400078c10ff */
[-C--:B------:R-:W-:Y:S01]  /*12110*/  @!P3 LEA.HI.X R13, R13, R4.reuse, R36, 0x2, P0 ;  /* 0x000000040d0db211 */ /* 0x080fe200000f1424 */
[----:B------:R-:W-:Y:S01]  /*12120*/  @!P4 ST.E.64 [R14.64], R158 ;  /* 0x0000009e0e00c985 */ /* 0x000fe2000c101b06 */
[----:B------:R-:W-:Y:S02]  /*12130*/  ISETP.GE.AND P0, PT, R19, c[0x0][0x3c8], PT ;  /* 0x0000f20013007a0c */ /* 0x000fe40003f06270 */
[----:B------:R-:W-:Y:S01]  /*12140*/  @!P2 LEA.HI.X R11, R16, R4, R35, 0x2, P6 ;  /* 0x00000004100ba211 */ /* 0x000fe200030f1423 */
[----:B------:R-:W-:Y:S01]  /*12150*/  @!P3 ST.E.64 [R12.64], R152 ;  /* 0x000000980c00b985 */ /* 0x000fe2000c101b06 */
[C---:B------:R-:W-:Y:S02]  /*12160*/  @!P1 LEA R8, P6, R17.reuse, R0, 0x2 ;  /* 0x0000000011089211 */ /* 0x040fe400078c10ff */
[----:B------:R-:W-:Y:S01]  /*12170*/  ISETP.GE.AND P4, PT, R20, c[0x0][0x3c8], PT ;  /* 0x0000f20014007a0c */ /* 0x000fe20003f86270 */
[----:B------:R-:W-:Y:S01]  /*12180*/  @!P2 ST.E.64 [R10.64], R130 ;  /* 0x000000820a00a985 */ /* 0x000fe2000c101b06 */
[----:B------:R-:W-:-:S02]  /*12190*/  @!P1 LEA.HI.X R9, R17, R4, R37, 0x2, P6 ;  /* 0x0000000411099211 */ /* 0x000fc400030f1425 */
[C---:B------:R-:W-:Y:S02]  /*121a0*/  @!P5 LEA R6, P6, R18.reuse, R0, 0x2 ;  /* 0x000000001206d211 */ /* 0x040fe400078c10ff */
[----:B------:R-:W-:Y:S01]  /*121b0*/  ISETP.GE.AND P2, PT, R23, c[0x0][0x3c8], PT ;  /* 0x0000f20017007a0c */ /* 0x000fe20003f46270 */
[----:B------:R-:W-:Y:S01]  /*121c0*/  @!P1 ST.E.64 [R8.64], R92 ;  /* 0x0000005c08009985 */ /* 0x000fe2000c101b06 */
[----:B------:R-:W-:Y:S02]  /*121d0*/  @!P5 LEA.HI.X R7, R18, R4, R38, 0x2, P6 ;  /* 0x000000041207d211 */ /* 0x000fe400030f1426 */
[----:B------:R-:W-:Y:S02]  /*121e0*/  @!P0 LEA R2, P6, R19, R0, 0x2 ;  /* 0x0000000013028211 */ /* 0x000fe400078c10ff */
[----:B------:R-:W-:Y:S01]  /*121f0*/  ISETP.GE.AND P3, PT, R21, c[0x0][0x3c8], PT ;  /* 0x0000f20015007a0c */ /* 0x000fe20003f66270 */
[----:B------:R1:W-:Y:S01]  /*12200*/  @!P5 ST.E.64 [R6.64], R84 ;  /* 0x000000540600d985 */ /* 0x0003e2000c101b06 */
[----:B------:R-:W-:-:S02]  /*12210*/  @!P0 LEA.HI.X R3, R19, R4, R39, 0x2, P6 ;  /* 0x0000000413038211 */ /* 0x000fc400030f1427 */
[----:B------:R-:W-:Y:S02]  /*12220*/  ISETP.GE.AND P1, PT, R22, c[0x0][0x3c8], PT ;  /* 0x0000f20016007a0c */ /* 0x000fe40003f26270 */
[----:B------:R-:W-:Y:S01]  /*12230*/  ISETP.GE.AND P5, PT, R24, c[0x0][0x3c8], PT ;  /* 0x0000f20018007a0c */ /* 0x000fe20003fa6270 */
[----:B------:R2:W-:Y:S01]  /*12240*/  @!P0 ST.E.64 [R2.64], R64 ;  /* 0x0000004002008985 */ /* 0x0005e2000c101b06 */
[----:B------:R-:W-:-:S04]  /*12250*/  IADD3 R60, R224, 0xb0, RZ ;  /* 0x000000b0e03c7810 */ /* 0x000fc80007ffe0ff */
[----:B------:R-:W-:Y:S02]  /*12260*/  SHF.R.S32.HI R60, RZ, 0x1f, R60 ;  /* 0x0000001fff3c7819 */ /* 0x000fe4000001143c */
[----:B-1----:R-:W-:-:S04]  /*12270*/  @!P4 LEA R6, P0, R20, R0, 0x2 ;  /* 0x000000001406c211 */ /* 0x002fc800078010ff */
[----:B------:R-:W-:Y:S02]  /*12280*/  @!P4 LEA.HI.X R7, R20, R4, R40, 0x2, P0 ;  /* 0x000000041407c211 */ /* 0x000fe400000f1428 */
[-C--:B------:R-:W-:Y:S02]  /*12290*/  @!P2 LEA R10, P0, R23, R0.reuse, 0x2 ;  /* 0x00000000170aa211 */ /* 0x080fe400078010ff */
[----:B--2---:R-:W-:Y:S01]  /*122a0*/  @!P3 LEA R2, P6, R21, R0, 0x2 ;  /* 0x000000001502b211 */ /* 0x004fe200078c10ff */
[----:B------:R1:W-:Y:S01]  /*122b0*/  @!P4 ST.E.64 [R6.64], R114 ;  /* 0x000000720600c985 */ /* 0x0003e2000c101b06 */
[-C--:B------:R-:W-:Y:S02]  /*122c0*/  @!P2 LEA.HI.X R11, R23, R4.reuse, R43, 0x2, P0 ;  /* 0x00000004170ba211 */ /* 0x080fe400000f142b */
[----:B------:R-:W-:Y:S02]  /*122d0*/  ISETP.GE.AND P0, PT, R25, c[0x0][0x3c8], PT ;  /* 0x0000f20019007a0c */ /* 0x000fe40003f06270 */
[----:B------:R-:W-:-:S02]  /*122e0*/  @!P3 LEA.HI.X R3, R21, R4, R41, 0x2, P6 ;  /* 0x000000041503b211 */ /* 0x000fc400030f1429 */
[----:B------:R-:W-:Y:S02]  /*122f0*/  @!P1 LEA R12, P6, R22, R0, 0x2 ;  /* 0x00000000160c9211 */ /* 0x000fe400078c10ff */
[----:B------:R-:W-:Y:S01]  /*12300*/  ISETP.GE.AND P4, PT, R26, c[0x0][0x3c8], PT ;  /* 0x0000f2001a007a0c */ /* 0x000fe20003f86270 */
[----:B------:R2:W-:Y:S01]  /*12310*/  @!P3 ST.E.64 [R2.64], R118 ;  /* 0x000000760200b985 */ /* 0x0005e2000c101b06 */
[----:B------:R-:W-:Y:S02]  /*12320*/  @!P1 LEA.HI.X R13, R22, R4, R42, 0x2, P6 ;  /* 0x00000004160d9211 */ /* 0x000fe400030f142a */
[C---:B------:R-:W-:Y:S01]  /*12330*/  @!P5 LEA R8, P6, R24.reuse, R0, 0x2 ;  /* 0x000000001808d211 */ /* 0x040fe200078c10ff */
[----:B------:R3:W-:Y:S01]  /*12340*/  @!P2 ST.E.64 [R10.64], R154 ;  /* 0x0000009a0a00a985 */ /* 0x0007e2000c101b06 */
[----:B------:R-:W-:Y:S02]  /*12350*/  ISETP.GE.AND P3, PT, R27, c[0x0][0x3c8], PT ;  /* 0x0000f2001b007a0c */ /* 0x000fe40003f66270 */
[----:B------:R-:W-:Y:S01]  /*12360*/  @!P5 LEA.HI.X R9, R24, R4, R44, 0x2, P6 ;  /* 0x000000041809d211 */ /* 0x000fe200030f142c */
[----:B------:R-:W-:Y:S01]  /*12370*/  @!P1 ST.E.64 [R12.64], R156 ;  /* 0x0000009c0c009985 */ /* 0x000fe2000c101b06 */
[----:B------:R-:W-:-:S02]  /*12380*/  ISETP.GE.AND P2, PT, R28, c[0x0][0x3c8], PT ;  /* 0x0000f2001c007a0c */ /* 0x000fc40003f46270 */
[----:B------:R-:W-:Y:S01]  /*12390*/  ISETP.GE.AND P1, PT, R29, c[0x0][0x3c8], PT ;  /* 0x0000f2001d007a0c */ /* 0x000fe20003f26270 */
[----:B------:R4:W-:Y:S01]  /*123a0*/  @!P5 ST.E.64 [R8.64], R122 ;  /* 0x0000007a0800d985 */ /* 0x0009e2000c101b06 */
[----:B------:R-:W-:Y:S02]  /*123b0*/  ISETP.GE.AND P5, PT, R30, c[0x0][0x3c8], PT ;  /* 0x0000f2001e007a0c */ /* 0x000fe40003fa6270 */
[----:B-1----:R-:W-:-:S04]  /*123c0*/  @!P0 LEA R6, P6, R25, R0, 0x2 ;  /* 0x0000000019068211 */ /* 0x002fc800078c10ff */
[----:B------:R-:W-:-:S05]  /*123d0*/  @!P0 LEA.HI.X R7, R25, R4, R45, 0x2, P6 ;  /* 0x0000000419078211 */ /* 0x000fca00030f142d */
[----:B------:R1:W-:Y:S01]  /*123e0*/  @!P0 ST.E.64 [R6.64], R96 ;  /* 0x0000006006008985 */ /* 0x0003e2000c101b06 */
[C---:B--2---:R-:W-:Y:S02]  /*123f0*/  @!P4 LEA R2, P6, R26.reuse, R0, 0x2 ;  /* 0x000000001a02c211 */ /* 0x044fe400078c10ff */
[----:B------:R-:W-:Y:S02]  /*12400*/  ISETP.GE.AND P0, PT, R31, c[0x0][0x3c8], PT ;  /* 0x0000f2001f007a0c */ /* 0x000fe40003f06270 */
[----:B------:R-:W-:Y:S02]  /*12410*/  @!P4 LEA.HI.X R3, R26, R4, R46, 0x2, P6 ;  /* 0x000000041a03c211 */ /* 0x000fe400030f142e */
[----:B---3--:R-:W-:-:S03]  /*12420*/  @!P3 LEA R10, P6, R27, R0, 0x2 ;  /* 0x000000001b0ab211 */ /* 0x008fc600078c10ff */
[----:B------:R2:W-:Y:S01]  /*12430*/  @!P4 ST.E.64 [R2.64], R102 ;  /* 0x000000660200c985 */ /* 0x0005e2000c101b06 */
[----:B------:R-:W-:Y:S02]  /*12440*/  @!P3 LEA.HI.X R11, R27, R4, R47, 0x2, P6 ;  /* 0x000000041b0bb211 */ /* 0x000fe400030f142f */
[----:B----4-:R-:W-:Y:S02]  /*12450*/  @!P2 LEA R8, P6, R28, R0, 0x2 ;  /* 0x000000001c08a211 */ /* 0x010fe400078c10ff */
[----:B------:R-:W-:Y:S01]  /*12460*/  ISETP.GE.AND P4, PT, R32, c[0x0][0x3c8], PT ;  /* 0x0000f20020007a0c */ /* 0x000fe20003f86270 */
[----:B------:R-:W-:Y:S01]  /*12470*/  @!P3 ST.E.64 [R10.64], R106 ;  /* 0x0000006a0a00b985 */ /* 0x000fe2000c101b06 */
[----:B------:R-:W-:-:S05]  /*12480*/  @!P2 LEA.HI.X R9, R28, R4, R48, 0x2, P6 ;  /* 0x000000041c09a211 */ /* 0x000fca00030f1430 */
[----:B------:R-:W-:Y:S01]  /*12490*/  @!P2 ST.E.64 [R8.64], R134 ;  /* 0x000000860800a985 */ /* 0x000fe2000c101b06 */
[----:B------:R-:W-:Y:S02]  /*124a0*/  ISETP.GE.AND P2, PT, R34, c[0x0][0x3c8], PT ;  /* 0x0000f20022007a0c */ /* 0x000fe40003f46270 */
[----:B-1----:R-:W-:-:S04]  /*124b0*/  @!P1 LEA R6, P6, R29, R0, 0x2 ;  /* 0x000000001d069211 */ /* 0x002fc800078c10ff */
[----:B------:R-:W-:Y:S02]  /*124c0*/  @!P1 LEA.HI.X R7, R29, R4, R49, 0x2, P6 ;  /* 0x000000041d079211 */ /* 0x000fe400030f1431 */
[----:B------:R-:W-:-:S03]  /*124d0*/  @!P5 LEA R12, P6, R30, R0, 0x2 ;  /* 0x000000001e0cd211 */ /* 0x000fc600078c10ff */
[----:B------:R1:W-:Y:S01]  /*124e0*/  @!P1 ST.E.64 [R6.64], R110 ;  /* 0x0000006e06009985 */ /* 0x0003e2000c101b06 */
[----:B--2---:R-:W-:Y:S02]  /*124f0*/  @!P0 LEA R2, P3, R31, R0, 0x2 ;  /* 0x000000001f028211 */ /* 0x004fe400078610ff */
[----:B------:R-:W-:Y:S02]  /*12500*/  ISETP.GE.AND P1, PT, R61, c[0x0][0x3c8], PT ;  /* 0x0000f2003d007a0c */ /* 0x000fe40003f26270 */
[-C--:B------:R-:W-:Y:S02]  /*12510*/  @!P0 LEA.HI.X R3, R31, R4.reuse, R51, 0x2, P3 ;  /* 0x000000041f038211 */ /* 0x080fe400018f1433 */
[----:B------:R-:W-:Y:S02]  /*12520*/  ISETP.GE.AND P3, PT, R33, c[0x0][0x3c8], PT ;  /* 0x0000f20021007a0c */ /* 0x000fe40003f66270 */
[----:B------:R-:W-:Y:S01]  /*12530*/  @!P5 LEA.HI.X R13, R30, R4, R50, 0x2, P6 ;  /* 0x000000041e0dd211 */ /* 0x000fe200030f1432 */
[----:B------:R2:W-:Y:S01]  /*12540*/  @!P0 ST.E.64 [R2.64], R62 ;  /* 0x0000003e02008985 */ /* 0x0005e2000c101b06 */
[----:B------:R-:W-:-:S03]  /*12550*/  ISETP.GE.AND P0, PT, R5, c[0x0][0x3c8], PT ;  /* 0x0000f20005007a0c */ /* 0x000fc60003f06270 */
[----:B------:R-:W-:Y:S02]  /*12560*/  @!P5 ST.E.64 [R12.64], R74 ;  /* 0x0000004a0c00d985 */ /* 0x000fe4000c101b06 */
[----:B-1----:R-:W-:-:S04]  /*12570*/  @!P1 LEA R6, P5, R61, R0, 0x2 ;  /* 0x000000003d069211 */ /* 0x002fc800078a10ff */
[----:B------:R-:W-:Y:S02]  /*12580*/  @!P1 LEA.HI.X R7, R61, R4, R54, 0x2, P5 ;  /* 0x000000043d079211 */ /* 0x000fe400028f1436 */
[----:B--2---:R-:W-:-:S04]  /*12590*/  @!P4 LEA R2, P6, R32, R0, 0x2 ;  /* 0x000000002002c211 */ /* 0x004fc800078c10ff */
[----:B------:R-:W-:Y:S02]  /*125a0*/  @!P4 LEA.HI.X R3, R32, R4, R52, 0x2, P6 ;  /* 0x000000042003c211 */ /* 0x000fe400030f1434 */
[----:B------:R-:W-:-:S03]  /*125b0*/  @!P3 LEA R10, P6, R33, R0, 0x2 ;  /* 0x00000000210ab211 */ /* 0x000fc600078c10ff */
[----:B------:R1:W-:Y:S01]  /*125c0*/  @!P4 ST.E.64 [R2.64], R66 ;  /* 0x000000420200c985 */ /* 0x0003e2000c101b06 */
[----:B------:R-:W-:Y:S02]  /*125d0*/  @!P3 LEA.HI.X R11, R33, R4, R53, 0x2, P6 ;  /* 0x00000004210bb211 */ /* 0x000fe400030f1435 */
[----:B------:R-:W-:-:S03]  /*125e0*/  @!P2 LEA R8, P6, R34, R0, 0x2 ;  /* 0x000000002208a211 */ /* 0x000fc600078c10ff */
[----:B------:R2:W-:Y:S01]  /*125f0*/  @!P3 ST.E.64 [R10.64], R82 ;  /* 0x000000520a00b985 */ /* 0x0005e2000c101b06 */
[----:B------:R-:W-:-:S05]  /*12600*/  @!P2 LEA.HI.X R9, R34, R4, R55, 0x2, P6 ;  /* 0x000000042209a211 */ /* 0x000fca00030f1437 */
[----:B------:R2:W-:Y:S04]  /*12610*/  @!P2 ST.E.64 [R8.64], R78 ;  /* 0x0000004e0800a985 */ /* 0x0005e8000c101b06 */
[----:B------:R2:W-:Y:S01]  /*12620*/  @!P1 ST.E.64 [R6.64], R70 ;  /* 0x0000004606009985 */ /* 0x0005e2000c101b06 */
[----:B-1----:R-:W-:-:S04]  /*12630*/  @!P0 LEA R2, P4, R5, R0, 0x2 ;  /* 0x0000000005028211 */ /* 0x002fc800078810ff */
[----:B------:R-:W-:Y:S02]  /*12640*/  @!P0 LEA.HI.X R3, R5, R4, R60, 0x2, P4 ;  /* 0x0000000405038211 */ /* 0x000fe400020f143c */
[----:B------:R-:W-:-:S03]  /*12650*/  IADD3 R5, R224, 0xb8, RZ ;  /* 0x000000b8e0057810 */ /* 0x000fc60007ffe0ff */
[----:B------:R2:W-:Y:S01]  /*12660*/  @!P0 ST.E.64 [R2.64], R58 ;  /* 0x0000003a02008985 */ /* 0x0005e2000c101b06 */
[----:B------:R-:W-:-:S13]  /*12670*/  ISETP.GE.AND P0, PT, R5, c[0x0][0x3c8], PT ;  /* 0x0000f20005007a0c */ /* 0x000fda0003f06270 */
[----:B------:R-:W-:Y:S05]  /*12680*/  @P0 BRA `(.L_x_492) ;  /* 0x00000d0000000947 */ /* 0x000fea0003800000 */
[----:B------:R-:W-:Y:S02]  /*12690*/  IADD3 R60, R224, 0xb8, RZ ;  /* 0x000000b8e03c7810 */ /* 0x000fe40007ffe0ff */
[----:B--2---:R-:W-:Y:S02]  /*126a0*/  LEA R2, P0, R5, R0, 0x2 ;  /* 0x0000000005027211 */ /* 0x004fe400078010ff */
[----:B------:R-:W-:-:S04]  /*126b0*/  SHF.R.S32.HI R60, RZ, 0x1f, R60 ;  /* 0x0000001fff3c7819 */ /* 0x000fc8000001143c */
[----:B------:R-:W-:-:S05]  /*126c0*/  LEA.HI.X R3, R5, R4, R60, 0x2, P0 ;  /* 0x0000000405037211 */ /* 0x000fca00000f143c */
[----:B------:R1:W-:Y:S01]  /*126d0*/  ST.E.64 [R2.64], R56 ;  /* 0x0000003802007985 */ /* 0x0003e2000c101b06 */
[----:B------:R-:W-:Y:S05]  /*126e0*/  BRA `(.L_x_492) ;  /* 0x00000ca000007947 */ /* 0x000fea0003800000 */
.L_x_477:
[----:B------:R-:W-:Y:S01]  /*126f0*/  ISETP.NE.U32.AND P0, PT, RZ, c[0x0][0x508], PT ;  /* 0x00014200ff007a0c */ /* 0x000fe20003f05070 */
[----:B------:R-:W2:Y:S01]  /*12700*/  LDL.LU R6, [R1+0xc] ;  /* 0x00000c0001067983 */ /* 0x000ea20000300800 */
[----:B------:R-:W-:Y:S01]  /*12710*/  ISETP.NE.U32.AND P1, PT, RZ, c[0x0][0x500], PT ;  /* 0x00014000ff007a0c */ /* 0x000fe20003f25070 */
[----:B------:R-:W-:Y:S01]  /*12720*/  IMAD.MOV.U32 R4, RZ, RZ, 0x4 ;  /* 0x00000004ff047424 */ /* 0x000fe200078e00ff */
[----:B------:R-:W-:Y:S01]  /*12730*/  ISETP.NE.AND.EX P0, PT, RZ, c[0x0][0x50c], PT, P0 ;  /* 0x00014300ff007a0c */ /* 0x000fe20003f05300 */
[----:B------:R-:W-:Y:S01]  /*12740*/  IMAD.MOV.U32 R19, RZ, RZ, c[0x0][0x388] ;  /* 0x0000e200ff137624 */ /* 0x000fe200078e00ff */
[----:B------:R-:W-:Y:S01]  /*12750*/  ISETP.NE.AND.EX P1, PT, RZ, c[0x0][0x504], PT, P1 ;  /* 0x00014100ff007a0c */ /* 0x000fe20003f25310 */
[----:B------:R-:W-:Y:S02]  /*12760*/  IMAD.MOV.U32 R0, RZ, RZ, RZ ;  /* 0x000000ffff007224 */ /* 0x000fe400078e00ff */
[----:B------:R-:W-:-:S08]  /*12770*/  IMAD.WIDE R2, R235, R4, c[0x0][0x500] ;  /* 0x00014000eb027625 */ /* 0x000fd000078e0204 */
[----:B-1----:R-:W-:Y:S02]  /*12780*/  @P0 IMAD.WIDE R4, R235, R4, c[0x0][0x508] ;  /* 0x00014200eb040625 */ /* 0x002fe400078e0204 */
[----:B------:R1:W5:Y:S04]  /*12790*/  @P1 LDG.E R0, [R2.64] ;  /* 0x0000000602001981 */ /* 0x000368000c1e1900 */
[----:B------:R1:W5:Y:S01]  /*127a0*/  @P0 LDG.E R19, [R4.64] ;  /* 0x0000000604130981 */ /* 0x000362000c1e1900 */
[----:B--2---:R-:W-:-:S04]  /*127b0*/  ISETP.NE.AND P2, PT, R6, RZ, PT ;  /* 0x000000ff0600720c */ /* 0x004fc80003f45270 */
[----:B------:R-:W-:Y:S01]  /*127c0*/  SEL R17, R6, c[0x0][0x3d4], P2 ;  /* 0x0000f50006117a07 */ /* 0x000fe20001000000 */
[----:B------:R-:W-:Y:S05]  /*127d0*/  @P0 BRA `(.L_x_498) ;  /* 0x0000004000000947 */ /* 0x000fea0003800000 */
[----:B-1----:R-:W-:Y:S05]  /*127e0*/  @!P1 BRA `(.L_x_498) ;  /* 0x0000003000009947 */ /* 0x002fea0003800000 */
[----:B------:R1:W2:Y:S04]  /*127f0*/  LDG.E R4, [R2.64] ;  /* 0x0000000602047981 */ /* 0x0002a8000c1e1900 */
[----:B-1----:R-:W2:Y:S02]  /*12800*/  LDG.E R2, [R2.64+0x4] ;  /* 0x0000040602027981 */ /* 0x002ea4000c1e1900 */
[----:B--2--5:R-:W-:Y:S02]  /*12810*/  IADD3 R19, -R4, R2, RZ ;  /* 0x0000000204137210 */ /* 0x024fe40007ffe1ff */
.L_x_498:
[----:B-1----:R-:W1:Y:S01]  /*12820*/  S2R R3, SR_TID.X ;  /* 0x0000000000037919 */ /* 0x002e620000002100 */
[----:B------:R-:W-:Y:S01]  /*12830*/  SHF.R.S32.HI R2, RZ, 0x1f, R235 ;  /* 0x0000001fff027819 */ /* 0x000fe200000114eb */
[----:B------:R-:W-:Y:S01]  /*12840*/  BSSY B0, `(.L_x_499) ;  /* 0x0000036000007945 */ /* 0x000fe20003800000 */
[----:B-----5:R-:W-:-:S02]  /*12850*/  SHF.R.S32.HI R16, RZ, 0x1f, R0 ;  /* 0x0000001fff107819 */ /* 0x020fc40000011400 */
[----:B------:R-:W-:Y:S02]  /*12860*/  SEL R8, R235, RZ, !P1 ;  /* 0x000000ffeb087207 */ /* 0x000fe40004800000 */
[----:B------:R-:W-:Y:S02]  /*12870*/  SEL R20, R2, RZ, !P1 ;  /* 0x000000ff02147207 */ /* 0x000fe40004800000 */
[----:B-1----:R-:W-:-:S13]  /*12880*/  ISETP.GT.AND P0, PT, R3, 0x7f, PT ;  /* 0x0000007f0300780c */ /* 0x002fda0003f04270 */
[----:B------:R-:W-:Y:S05]  /*12890*/  @P0 BRA `(.L_x_500) ;  /* 0x0000030000000947 */ /* 0x000fea0003800000 */
[----:B------:R-:W-:Y:S01]  /*128a0*/  IMAD R2, R19, c[0x0][0x4e8], RZ ;  /* 0x00013a0013027a24 */ /* 0x000fe200078e02ff */
[----:B------:R-:W-:-:S04]  /*128b0*/  IADD3 R9, R228, R3, RZ ;  /* 0x00000003e4097210 */ /* 0x000fc80007ffe0ff */
[----:B------:R-:W-:-:S13]  /*128c0*/  ISETP.GE.AND P0, PT, R9, R2, PT ;  /* 0x000000020900720c */ /* 0x000fda0003f06270 */
[----:B------:R-:W-:Y:S05]  /*128d0*/  @P0 BRA `(.L_x_500) ;  /* 0x000002c000000947 */ /* 0x000fea0003800000 */
[----:B------:R-:W2:Y:S01]  /*128e0*/  LDL.LU R21, [R1+0x10] ;  /* 0x0000100001157983 */ /* 0x000ea20000300800 */
[----:B------:R-:W-:Y:S01]  /*128f0*/  IMAD.MOV.U32 R2, RZ, RZ, 0x368 ;  /* 0x00000368ff027424 */ /* 0x000fe200078e00ff */
[----:B------:R-:W-:-:S04]  /*12900*/  ISETP.GT.AND P2, PT, R17, 0x1, PT ;  /* 0x000000011100780c */ /* 0x000fc80003f44270 */
[----:B------:R-:W-:-:S04]  /*12910*/  SEL R2, R2, 0x328, P2 ;  /* 0x0000032802027807 */ /* 0x000fc80001000000 */
[----:B------:R1:W3:Y:S08]  /*12920*/  LDC.64 R10, c[0x0][R2+0x170] ;  /* 0x00005c00020a7b82 */ /* 0x0002f00000000a00 */
[----:B------:R1:W4:Y:S08]  /*12930*/  LDC.64 R6, c[0x0][R2+0x168] ;  /* 0x00005a0002067b82 */ /* 0x0003300000000a00 */
[----:B------:R1:W5:Y:S08]  /*12940*/  LDC.64 R14, c[0x0][R2+0x178] ;  /* 0x00005e00020e7b82 */ /* 0x0003700000000a00 */
[----:B------:R1:W2:Y:S02]  /*12950*/  LDC.64 R12, c[0x0][R2+0x160] ;  /* 0x00005800020c7b82 */ /* 0x0002a40000000a00 */
[----:B-1----:R-:W-:-:S02]  /*12960*/  IMAD.MOV.U32 R2, RZ, RZ, c[0x0][0x4e8] ;  /* 0x00013a00ff027624 */ /* 0x002fc400078e00ff */
[-C--:B---3--:R-:W-:Y:S02]  /*12970*/  IMAD R3, R11, R8.reuse, RZ ;  /* 0x000000080b037224 */ /* 0x088fe400078e02ff */
[----:B------:R-:W-:Y:S01]  /*12980*/  IMAD.WIDE.U32 R4, R10, R8, RZ ;  /* 0x000000080a047225 */ /* 0x000fe200078e00ff */
[----:B------:R-:W-:Y:S02]  /*12990*/  ISETP.NE.AND P0, PT, R2, 0x1, PT ;  /* 0x000000010200780c */ /* 0x000fe40003f05270 */
[----:B------:R-:W-:Y:S01]  /*129a0*/  MOV R2, R9 ;  /* 0x0000000900027202 */ /* 0x000fe20000000f00 */
[----:B------:R-:W-:Y:S02]  /*129b0*/  IMAD R10, R10, R20, R3 ;  /* 0x000000140a0a7224 */ /* 0x000fe400078e0203 */
[-C--:B----4-:R-:W-:Y:S02]  /*129c0*/  IMAD R11, R7, R242.reuse, RZ ;  /* 0x000000f2070b7224 */ /* 0x090fe400078e02ff */
[----:B------:R-:W-:-:S04]  /*129d0*/  IMAD.WIDE.U32 R6, R6, R242, RZ ;  /* 0x000000f206067225 */ /* 0x000fc800078e00ff */
[----:B------:R-:W-:Y:S01]  /*129e0*/  IMAD.IADD R11, R7, 0x1, R11 ;  /* 0x00000001070b7824 */ /* 0x000fe200078e020b */
[----:B------:R-:W-:Y:S01]  /*129f0*/  IADD3 R7, R5, R10, RZ ;  /* 0x0000000a05077210 */ /* 0x000fe20007ffe0ff */
[----:B------:R-:W-:-:S05]  /*12a00*/  @P0 IMAD.HI.U32 R18, R9, c[0x0][0x4ec], RZ ;  /* 0x00013b0009120a27 */ /* 0x000fca00078e00ff */
[----:B------:R-:W-:Y:S02]  /*12a10*/  @P0 SHF.R.U32.HI R2, RZ, c[0x0][0x4f0], R18 ;  /* 0x00013c00ff020a19 */ /* 0x000fe40000011612 */
[----:B------:R-:W-:-:S03]  /*12a20*/  IADD3 R18, P1, P0, R4, R6, R0 ;  /* 0x0000000604127210 */ /* 0x000fc6000783e000 */
[----:B------:R-:W-:Y:S01]  /*12a30*/  IMAD.MOV R6, RZ, RZ, -R2 ;  /* 0x000000ffff067224 */ /* 0x000fe200078e0a02 */
[----:B--2---:R-:W-:-:S05]  /*12a40*/  SEL R3, R21, RZ, P2 ;  /* 0x000000ff15037207 */ /* 0x004fca0001000000 */
[-C--:B-----5:R-:W-:Y:S02]  /*12a50*/  IMAD R10, R15, R3.reuse, RZ ;  /* 0x000000030f0a7224 */ /* 0x0a0fe400078e02ff */
[----:B------:R-:W-:-:S04]  /*12a60*/  IMAD.WIDE.U32 R4, R14, R3, RZ ;  /* 0x000000030e047225 */ /* 0x000fc800078e00ff */
[----:B------:R-:W-:Y:S01]  /*12a70*/  IMAD R3, R6, c[0x0][0x4e8], R9 ;  /* 0x00013a0006037a24 */ /* 0x000fe200078e0209 */
[----:B------:R-:W-:Y:S02]  /*12a80*/  IADD3.X R9, R7, R11, R16, P1, P0 ;  /* 0x0000000b07097210 */ /* 0x000fe40000fe0410 */
[----:B------:R-:W-:Y:S02]  /*12a90*/  IADD3 R7, R5, R10, RZ ;  /* 0x0000000a05077210 */ /* 0x000fe40007ffe0ff */
[----:B------:R-:W-:Y:S02]  /*12aa0*/  IADD3 R4, P1, P0, R2, R18, R4 ;  /* 0x0000001202047210 */ /* 0x000fe4000783e004 */
[----:B------:R-:W-:Y:S01]  /*12ab0*/  SHF.R.S32.HI R5, RZ, 0x1f, R2 ;  /* 0x0000001fff057819 */ /* 0x000fe20000011402 */
[----:B------:R-:W-:Y:S01]  /*12ac0*/  IMAD R2, R13, R3, RZ ;  /* 0x000000030d027224 */ /* 0x000fe200078e02ff */
[----:B------:R-:W-:Y:S02]  /*12ad0*/  SHF.R.S32.HI R6, RZ, 0x1f, R3 ;  /* 0x0000001fff067819 */ /* 0x000fe40000011403 */
[----:B------:R-:W-:Y:S01]  /*12ae0*/  IADD3.X R5, R5, R9, R7, P1, P0 ;  /* 0x0000000905057210 */ /* 0x000fe20000fe0407 */
[----:B------:R-:W-:-:S02]  /*12af0*/  IMAD.MOV.U32 R7, RZ, RZ, c[0x0][0x4a8] ;  /* 0x00012a00ff077624 */ /* 0x000fc400078e00ff */
[C---:B------:R-:W-:Y:S02]  /*12b00*/  IMAD R6, R12.reuse, R6, R2 ;  /* 0x000000060c067224 */ /* 0x040fe400078e0202 */
[----:B------:R-:W-:Y:S01]  /*12b10*/  IMAD.WIDE.U32 R2, R12, R3, R4 ;  /* 0x000000030c027225 */ /* 0x000fe200078e0004 */
[----:B------:R-:W-:Y:S02]  /*12b20*/  MOV R5, c[0x0][0x4ac] ;  /* 0x00012b0000057a02 */ /* 0x000fe40000000f00 */
[----:B------:R-:W-:Y:S01]  /*12b30*/  SEL R4, R7, c[0x0][0x450], P2 ;  /* 0x0001140007047a07 */ /* 0x000fe20001000000 */
[----:B------:R-:W-:Y:S01]  /*12b40*/  IMAD.IADD R3, R3, 0x1, R6 ;  /* 0x0000000103037824 */ /* 0x000fe200078e0206 */
[----:B------:R-:W-:Y:S02]  /*12b50*/  SEL R5, R5, c[0x0][0x454], P2 ;  /* 0x0001150005057a07 */ /* 0x000fe40001000000 */
[----:B------:R-:W-:-:S04]  /*12b60*/  LEA R4, P0, R2, R4, 0x2 ;  /* 0x0000000402047211 */ /* 0x000fc800078010ff */
[----:B------:R-:W-:Y:S02]  /*12b70*/  LEA.HI.X R5, R2, R5, R3, 0x2, P0 ;  /* 0x0000000502057211 */ /* 0x000fe400000f1403 */
[----:B------:R-:W-:-:S05]  /*12b80*/  MOV R2, 0xff800000 ;  /* 0xff80000000027802 */ /* 0x000fca0000000f00 */
[----:B------:R1:W-:Y:S02]  /*12b90*/  STG.E [R4.64], R2 ;  /* 0x0000000204007986 */ /* 0x0003e4000c101906 */
.L_x_500:
[----:B------:R-:W-:Y:S05]  /*12ba0*/  BSYNC B0 ;  /* 0x0000000000007941 */ /* 0x000fea0003800000 */
.L_x_499:
[----:B------:R-:W-:-:S13]  /*12bb0*/  ISETP.GT.AND P0, PT, R17, 0x1, PT ;  /* 0x000000011100780c */ /* 0x000fda0003f04270 */
[----:B------:R-:W-:Y:S05]  /*12bc0*/  @P0 BRA `(.L_x_492) ;  /* 0x000007c000000947 */ /* 0x000fea0003800000 */
[----:B-1----:R-:W2:Y:S01]  /*12bd0*/  LDL R5, [R1+0x34] ;  /* 0x0000340001057983 */ /* 0x002ea20000100800 */
[----:B------:R-:W-:Y:S01]  /*12be0*/  MOV R2, c[0x0][0x4e8] ;  /* 0x00013a0000027a02 */ /* 0x000fe20000000f00 */
[----:B------:R-:W-:Y:S02]  /*12bf0*/  IMAD R4, R16, c[0x0][0x3a0], RZ ;  /* 0x0000e80010047a24 */ /* 0x000fe400078e02ff */
[----:B------:R-:W1:Y:S01]  /*12c00*/  S2R R10, SR_TID.X ;  /* 0x00000000000a7919 */ /* 0x000e620000002100 */
[----:B------:R-:W-:Y:S01]  /*12c10*/  ISETP.NE.AND P0, PT, R2, 0x1, PT ;  /* 0x000000010200780c */ /* 0x000fe20003f05270 */
[----:B------:R-:W-:-:S04]  /*12c20*/  IMAD.WIDE.U32 R2, R0, c[0x0][0x3a0], RZ ;  /* 0x0000e80000027a25 */ /* 0x000fc800078e00ff */
[----:B------:R-:W-:-:S05]  /*12c30*/  IMAD R0, R0, c[0x0][0x3a4], R4 ;  /* 0x0000e90000007a24 */ /* 0x000fca00078e0204 */
[----:B------:R-:W-:-:S05]  /*12c40*/  IADD3 R3, R3, R0, RZ ;  /* 0x0000000003037210 */ /* 0x000fca0007ffe0ff */
[----:B------:R-:W-:-:S04]  /*12c50*/  IMAD.WIDE.U32 R2, R242, c[0x0][0x3e8], R2 ;  /* 0x0000fa00f2027a25 */ /* 0x000fc800078e0002 */
[----:B------:R-:W-:-:S04]  /*12c60*/  IMAD R3, R242, c[0x0][0x3ec], R3 ;  /* 0x0000fb00f2037a24 */ /* 0x000fc800078e0203 */
[----:B------:R-:W-:Y:S01]  /*12c70*/  IMAD.WIDE.U32 R2, R8, c[0x0][0x3f0], R2 ;  /* 0x0000fc0008027a25 */ /* 0x000fe200078e0002 */
[----:B-1----:R-:W-:-:S04]  /*12c80*/  SHF.R.S32.HI R9, RZ, 0x1f, R10 ;  /* 0x0000001fff097819 */ /* 0x002fc8000001140a */
[----:B------:R-:W-:-:S04]  /*12c90*/  LEA.HI R9, R9, R10, RZ, 0x3 ;  /* 0x0000000a09097211 */ /* 0x000fc800078f18ff */
[----:B------:R-:W-:-:S04]  /*12ca0*/  SHF.R.S32.HI R9, RZ, 0x3, R9 ;  /* 0x00000003ff097819 */ /* 0x000fc80000011409 */
[-C--:B------:R-:W-:Y:S02]  /*12cb0*/  IADD3 R11, R9, R228.reuse, RZ ;  /* 0x000000e4090b7210 */ /* 0x080fe40007ffe0ff */
[----:B--2---:R-:W-:Y:S01]  /*12cc0*/  IADD3 R4, R5, R228, RZ ;  /* 0x000000e405047210 */ /* 0x004fe20007ffe0ff */
[----:B------:R-:W-:-:S03]  /*12cd0*/  IMAD R5, R20, c[0x0][0x3f0], RZ ;  /* 0x0000fc0014057a24 */ /* 0x000fc600078e02ff */
[----:B------:R-:W-:Y:S01]  /*12ce0*/  MOV R0, R4 ;  /* 0x0000000400007202 */ /* 0x000fe20000000f00 */
[----:B------:R-:W-:-:S04]  /*12cf0*/  @P0 IMAD.HI.U32 R6, R4, c[0x0][0x4ec], RZ ;  /* 0x00013b0004060a27 */ /* 0x000fc800078e00ff */
[----:B------:R-:W-:Y:S01]  /*12d00*/  IMAD R7, R8, c[0x0][0x3f4], R5 ;  /* 0x0000fd0008077a24 */ /* 0x000fe200078e0205 */
[----:B------:R-:W-:-:S04]  /*12d10*/  @P0 SHF.R.U32.HI R0, RZ, c[0x0][0x4f0], R6 ;  /* 0x00013c00ff000a19 */ /* 0x000fc80000011606 */
        /* <DEDUP_REMOVED lines=17> */
.L_x_556:
[----:B------:R-:W-:Y:S05]  /*12e30*/  BRA.DIV ~URZ, `(.L_x_502) ;  /* 0x000022b27f007947 */ /* 0x000fea000b800000 */
[----:B------:R3:W4:Y:S02]  /*12e40*/  SHFL.IDX PT, R0, R12, RZ, 0x181f ;  /* 0x00181fff0c007589 */ /* 0x00072400000e0000 */
.L_x_557:
[----:B------:R-:W-:Y:S01]  /*12e50*/  IMAD R10, R19, c[0x0][0x4e8], RZ ;  /* 0x00013a00130a7a24 */ /* 0x000fe200078e02ff */
[----:B------:R-:W-:Y:S04]  /*12e60*/  BSSY B0, `(.L_x_503) ;  /* 0x0000011000007945 */ /* 0x000fe80003800000 */
[----:B------:R-:W-:-:S13]  /*12e70*/  ISETP.GE.AND P0, PT, R11, R10, PT ;  /* 0x0000000a0b00720c */ /* 0x000fda0003f06270 */
        /* <DEDUP_REMOVED lines=10> */
[----:B------:R2:W-:Y:S01]  /*12f20*/  @!P2 ST.E.128 [R6.64], RZ ;  /* 0x000000ff0600a985 */ /* 0x0005e2000c101d06 */
[-C--:B-----5:R-:W-:Y:S02]  /*12f30*/  @!P1 LEA.HI.X R5, R229, R8.reuse, R14, 0x1, P4 ;  /* 0x00000008e5059211 */ /* 0x0a0fe400020f0c0e */
[----:B---3--:R-:W-:-:S03]  /*12f40*/  @!P0 LEA.HI.X R3, R236, R8, R13, 0x1, P3 ;  /* 0x00000008ec038211 */ /* 0x008fc600018f0c0d */
[----:B------:R2:W-:Y:S04]  /*12f50*/  @!P1 ST.E.128 [R4.64], RZ ;  /* 0x000000ff04009985 */ /* 0x0005e8000c101d06 */
[----:B------:R2:W-:Y:S02]  /*12f60*/  @!P0 ST.E.128 [R2.64], RZ ;  /* 0x000000ff02008985 */ /* 0x0005e4000c101d06 */
.L_x_504:
[----:B------:R-:W-:Y:S05]  /*12f70*/  BSYNC B0 ;  /* 0x0000000000007941 */ /* 0x000fea0003800000 */
.L_x_503:
[----:B------:R-:W-:Y:S05]  /*12f80*/  BRA.DIV ~URZ, `(.L_x_505) ;  /* 0x000021c27f007947 */ /* 0x000fea000b800000 */
[----:B--2---:R2:W1:Y:S04]  /*12f90*/  SHFL.IDX PT, R8, R9, 0x1, 0x181f ;  /* 0x00381f0009087f89 */ /* 0x00446800000e0000 */
[----:B----4-:R2:W4:Y:S02]  /*12fa0*/  SHFL.IDX PT, R0, R12, 0x1, 0x181f ;  /* 0x00381f000c007f89 */ /* 0x01052400000e0000 */
.L_x_558:
        /* <DEDUP_REMOVED lines=13> */
[----:B------:R1:W-:Y:S01]  /*13080*/  @!P2 ST.E.128 [R6.64], RZ ;  /* 0x000000ff0600a985 */ /* 0x0003e2000c101d06 */
[-C--:B-----5:R-:W-:Y:S02]  /*13090*/  @!P1 LEA.HI.X R5, R229, R8.reuse, R14, 0x1, P4 ;  /* 0x00000008e5059211 */ /* 0x0a0fe400020f0c0e */
[----:B--2---:R-:W-:-:S03]  /*130a0*/  @!P0 LEA.HI.X R3, R236, R8, R13, 0x1, P3 ;  /* 0x00000008ec038211 */ /* 0x004fc600018f0c0d */
[----:B------:R1:W-:Y:S04]  /*130b0*/  @!P1 ST.E.128 [R4.64], RZ ;  /* 0x000000ff04009985 */ /* 0x0003e8000c101d06 */
[----:B------:R1:W-:Y:S02]  /*130c0*/  @!P0 ST.E.128 [R2.64], RZ ;  /* 0x000000ff02008985 */ /* 0x0003e4000c101d06 */
.L_x_507:
[----:B------:R-:W-:Y:S05]  /*130d0*/  BSYNC B0 ;  /* 0x0000000000007941 */ /* 0x000fea0003800000 */
.L_x_506:
[----:B------:R-:W-:Y:S05]  /*130e0*/  BRA.DIV ~URZ, `(.L_x_508) ;  /* 0x000021227f007947 */ /* 0x000fea000b800000 */
[----:B-1----:R1:W2:Y:S02]  /*130f0*/  SHFL.IDX PT, R8, R9, 0x2, 0x181f ;  /* 0x00581f0009087f89 */ /* 0x0022a400000e0000 */
.L_x_559:
[----:B------:R-:W-:Y:S05]  /*13100*/  BRA.DIV ~URZ, `(.L_x_509) ;  /* 0x000021727f007947 */ /* 0x000fea000b800000 */
[----:B----4-:R4:W1:Y:S02]  /*13110*/  SHFL.IDX PT, R0, R12, 0x2, 0x181f ;  /* 0x00581f000c007f89 */ /* 0x01086400000e0000 */
.L_x_560:
        /* <DEDUP_REMOVED lines=18> */
.L_x_511:
[----:B------:R-:W-:Y:S05]  /*13240*/  BSYNC B0 ;  /* 0x0000000000007941 */ /* 0x000fea0003800000 */
.L_x_510:
[----:B------:R-:W-:Y:S05]  /*13250*/  BRA.DIV ~URZ, `(.L_x_512) ;  /* 0x000020827f007947 */ /* 0x000fea000b800000 */
[----:B--2---:R2:W3:Y:S04]  /*13260*/  SHFL.IDX PT, R8, R9, 0x3, 0x181f ;  /* 0x00781f0009087f89 */ /* 0x0044e800000e0000 */
[----:B-1----:R2:W1:Y:S02]  /*13270*/  SHFL.IDX PT, R0, R12, 0x3, 0x181f ;  /* 0x00781f000c007f89 */ /* 0x00246400000e0000 */
.L_x_561:
[----:B------:R-:W-:-:S04]  /*13280*/  IADD3 R11, R11, 0x60, RZ ;  /* 0x000000600b0b7810 */ /* 0x000fc80007ffe0ff */
[----:B------:R-:W-:-:S13]  /*13290*/  ISETP.GE.AND P0, PT, R11, R10, PT ;  /* 0x0000000a0b00720c */ /* 0x000fda0003f06270 */
[----:B------:R-:W-:Y:S05]  /*132a0*/  @P0 BRA `(.L_x_492) ;  /* 0x000000e000000947 */ /* 0x000fea0003800000 */
[----:B--234-:R-:W2:Y:S04]  /*132b0*/  LDL R12, [R1+0x4] ;  /* 0x00000400010c7983 */ /* 0x01cea80000100800 */
[----:B------:R-:W3:Y:S01]  /*132c0*/  LDL R9, [R1] ;  /* 0x0000000001097983 */ /* 0x000ee20000100800 */
[----:B------:R-:W-:Y:S02]  /*132d0*/  ISETP.GE.AND P2, PT, R230, c[0x0][0x3c8], PT ;  /* 0x0000f200e6007a0c */ /* 0x000fe40003f46270 */
[----:B------:R-:W-:Y:S02]  /*132e0*/  ISETP.GE.AND P1, PT, R229, c[0x0][0x3c8], PT ;  /* 0x0000f200e5007a0c */ /* 0x000fe40003f26270 */
[----:B------:R-:W-:-:S09]  /*132f0*/  ISETP.GE.AND P0, PT, R236, c[0x0][0x3c8], PT ;  /* 0x0000f200ec007a0c */ /* 0x000fd20003f06270 */
[-C--:B-1----:R-:W-:Y:S02]  /*13300*/  @!P2 LEA R6, P5, R230, R0.reuse, 0x1 ;  /* 0x00000000e606a211 */ /* 0x082fe400078a08ff */
[-C--:B------:R-:W-:Y:S02]  /*13310*/  @!P1 LEA R4, P4, R229, R0.reuse, 0x1 ;  /* 0x00000000e5049211 */ /* 0x080fe400078808ff */
[----:B------:R-:W-:Y:S02]  /*13320*/  @!P0 LEA R2, P3, R236, R0, 0x1 ;  /* 0x00000000ec028211 */ /* 0x000fe400078608ff */
[----:B------:R-:W-:-:S05]  /*13330*/  @!P2 LEA.HI.X R7, R230, R8, R231, 0x1, P5 ;  /* 0x00000008e607a211 */ /* 0x000fca00028f0ce7 */
[----:B------:R1:W-:Y:S01]  /*13340*/  @!P2 ST.E.128 [R6.64], RZ ;  /* 0x000000ff0600a985 */ /* 0x0003e2000c101d06 */
[-C--:B--2---:R-:W-:Y:S02]  /*13350*/  @!P1 LEA.HI.X R5, R229, R8.reuse, R12, 0x1, P4 ;  /* 0x00000008e5059211 */ /* 0x084fe400020f0c0c */
[----:B---3--:R-:W-:-:S03]  /*13360*/  @!P0 LEA.HI.X R3, R236, R8, R9, 0x1, P3 ;  /* 0x00000008ec038211 */ /* 0x008fc600018f0c09 */
[----:B------:R1:W-:Y:S04]  /*13370*/  @!P1 ST.E.128 [R4.64], RZ ;  /* 0x000000ff04009985 */ /* 0x0003e8000c101d06 */
[----:B------:R1:W-:Y:S02]  /*13380*/  @!P0 ST.E.128 [R2.64], RZ ;  /* 0x000000ff02008985 */ /* 0x0003e4000c101d06 */
.L_x_492:
[----:B------:R-:W-:Y:S05]  /*13390*/  BSYNC B1 ;  /* 0x0000000000017941 */ /* 0x000fea0003800000 */
.L_x_476:
[----:B-12-4-:R-:W2:Y:S02]  /*133a0*/  LDL R0, [R1+0x38] ;  /* 0x0000380001007983 */ /* 0x016ea40000100800 */
[----:B--2---:R-:W-:-:S13]  /*133b0*/  ISETP.NE.AND P0, PT, R0, RZ, PT ;  /* 0x000000ff0000720c */ /* 0x004fda0003f05270 */
[----:B------:R-:W-:Y:S01]  /*133c0*/  @P0 WARPSYNC 0xffffffff ;  /* 0xffffffff00000948 */ /* 0x000fe20003800000 */
[----:B------:R-:W-:Y:S06]  /*133d0*/  @P0 BAR.SYNC.DEFER_BLOCKING 0x5, 0x100 ;  /* 0x0144000000000b1d */ /* 0x000fec0000010000 */
[----:B------:R-:W1:Y:S04]  /*133e0*/  @P0 LDS.128 R232, [0x18100] ;  /* 0x01810000ffe80984 */ /* 0x000e680000000c00 */
[----:B------:R-:W-:Y:S06]  /*133f0*/  @P0 BAR.ARV 0x4, 0x100 ;  /* 0x0104000000000b1d */ /* 0x000fec0000002000 */
[----:B------:R-:W-:Y:S05]  /*13400*/  @P0 BRA `(.L_x_513) ;  /* 0x00000f6000000947 */ /* 0x000fea0003800000 */
[----:B------:R-:W2:Y:S01]  /*13410*/  S2R R0, SR_TID.X ;  /* 0x0000000000007919 */ /* 0x000ea20000002100 */
[----:B------:R-:W-:Y:S01]  /*13420*/  IMAD.MOV.U32 R7, RZ, RZ, RZ ;  /* 0x000000ffff077224 */ /* 0x000fe200078e00ff */
[----:B--2---:R-:W-:-:S04]  /*13430*/  LOP3.LUT R14, R0, 0x1f, RZ, 0xc0, !PT ;  /* 0x0000001f000e7812 */ /* 0x004fc800078ec0ff */
[----:B------:R-:W-:Y:S01]  /*13440*/  ISETP.NE.AND P5, PT, R14, 0x1f, PT ;  /* 0x0000001f0e00780c */ /* 0x000fe20003fa5270 */
[----:B------:R-:W-:Y:S10]  /*13450*/  BRA.DIV ~URZ, `(.L_x_514) ;  /* 0x00001f427f007947 */ /* 0x000ff4000b800000 */
[----:B------:R2:W4:Y:S02]  /*13460*/  SHFL.IDX PT, R9, R86, RZ, 0x1f ;  /* 0x00001fff56097589 */ /* 0x00052400000e0000 */
.L_x_562:
[----:B------:R-:W-:Y:S05]  /*13470*/  BRA.DIV ~URZ, `(.L_x_515) ;  /* 0x00001f927f007947 */ /* 0x000fea000b800000 */
[----:B---3--:R3:W2:Y:S02]  /*13480*/  SHFL.IDX PT, R8, R86, 0x1, 0x1f ;  /* 0x00201f0056087f89 */ /* 0x0086a400000e0000 */
.L_x_563:
[----:B-1----:R-:W-:Y:S02]  /*13490*/  IMAD.IADD R0, R235, 0x1, R14 ;  /* 0x00000001eb007824 */ /* 0x002fe400078e020e */
[----:B------:R-:W-:-:S03]  /*134a0*/  IMAD.MOV.U32 R6, RZ, RZ, RZ ;  /* 0x000000ffff067224 */ /* 0x000fc600078e00ff */
[----:B------:R-:W-:-:S13]  /*134b0*/  ISETP.GE.OR P0, PT, R0, c[0x0][0x53c], !P5 ;  /* 0x00014f0000007a0c */ /* 0x000fda0006f06670 */
[----:B------:R-:W-:Y:S01]  /*134c0*/  @!P0 IMAD.MOV.U32 R2, RZ, RZ, 0x4 ;  /* 0x00000004ff028424 */ /* 0x000fe200078e00ff */
[----:B------:R-:W-:-:S03]  /*134d0*/  @!P0 MOV R3, 0x4 ;  /* 0x0000000400038802 */ /* 0x000fc60000000f00 */
[----:B------:R-:W-:-:S04]  /*134e0*/  @!P0 IMAD.WIDE R4, R0, R2, c[0x0][0x580] ;  /* 0x0001600000048625 */ /* 0x000fc800078e0202 */
[----:B------:R-:W-:Y:S01]  /*134f0*/  @!P0 IMAD.WIDE R2, R0, R3, c[0x0][0x578] ;  /* 0x00015e0000028625 */ /* 0x000fe200078e0203 */
[----:B------:R-:W5:Y:S04]  /*13500*/  @!P0 LDG.E R6, [R4.64] ;  /* 0x0000000604068981 */ /* 0x000f68000c1e1900 */
[----:B------:R-:W5:Y:S01]  /*13510*/  @!P0 LDG.E R7, [R2.64] ;  /* 0x0000000602078981 */ /* 0x000f62000c1e1900 */
[C---:B------:R-:W-:Y:S02]  /*13520*/  ISETP.GE.U32.AND P4, PT, R14.reuse, 0x10, PT ;  /* 0x000000100e00780c */ /* 0x040fe40003f86070 */
[C---:B------:R-:W-:Y:S02]  /*13530*/  ISETP.GE.U32.AND P3, PT, R14.reuse, 0x8, PT ;  /* 0x000000080e00780c */ /* 0x040fe40003f66070 */
[----:B------:R-:W-:-:S02]  /*13540*/  ISETP.GE.U32.AND P2, PT, R14, 0x4, PT ;  /* 0x000000040e00780c */ /* 0x000fc40003f46070 */
[C---:B------:R-:W-:Y:S02]  /*13550*/  ISETP.GE.U32.AND P1, PT, R14.reuse, 0x2, PT ;  /* 0x000000020e00780c */ /* 0x040fe40003f26070 */
[----:B------:R-:W-:Y:S02]  /*13560*/  ISETP.NE.AND P0, PT, R14, RZ, PT ;  /* 0x000000ff0e00720c */ /* 0x000fe40003f05270 */
[----:B------:R-:W-:Y:S01]  /*13570*/  MOV R13, RZ ;  /* 0x000000ff000d7202 */ /* 0x000fe20000000f00 */
[----:B-----5:R-:W-:Y:S01]  /*13580*/  IMAD R0, R7, R6, RZ ;  /* 0x0000000607007224 */ /* 0x020fe200078e02ff */
[----:B------:R-:W-:Y:S07]  /*13590*/  BRA.DIV ~URZ, `(.L_x_516) ;  /* 0x00001ee27f007947 */ /* 0x000fee000b800000 */
[----:B------:R1:W3:Y:S02]  /*135a0*/  SHFL.UP PT, R4, R0, 0x1, RZ ;  /* 0x0420000000047989 */ /* 0x0002e400000e00ff */
.L_x_564:
        /* <DEDUP_REMOVED lines=16> */
.L_x_565:
[----:B---3--:R-:W-:Y:S01]  /*136b0*/  IMAD R0, R0, c[0x0][0x538], RZ ;  /* 0x00014e0000007a24 */ /* 0x008fe200078e02ff */
[----:B------:R-:W-:Y:S04]  /*136c0*/  BSSY B1, `(.L_x_518) ;  /* 0x00000c5000017945 */ /* 0x000fe80003800000 */
[----:B--2---:R-:W-:-:S04]  /*136d0*/  IADD3 R8, R0, R8, RZ ;  /* 0x0000000800087210 */ /* 0x004fc80007ffe0ff */
[----:B----4-:R-:W-:-:S13]  /*136e0*/  ISETP.GT.AND P6, PT, R8, R9, PT ;  /* 0x000000090800720c */ /* 0x010fda0003fc4270 */
[----:B------:R-:W-:Y:S05]  /*136f0*/  @P6 BRA `(.L_x_519) ;  /* 0x0000024000006947 */ /* 0x000fea0003800000 */
.L_x_523:
        /* <DEDUP_REMOVED lines=9> */
[----:B-1----:R-:W-:-:S04]  /*13790*/  @!P6 IMAD.WIDE R4, R0, R2, c[0x0][0x580] ;  /* 0x000160000004e625 */ /* 0x002fc800078e0202 */
[----:B------:R-:W-:Y:S01]  /*137a0*/  @!P6 IMAD.WIDE R2, R0, R3, c[0x0][0x578] ;  /* 0x00015e000002e625 */ /* 0x000fe200078e0203 */
[----:B------:R-:W2:Y:S04]  /*137b0*/  @!P6 LDG.E R6, [R4.64] ;  /* 0x000000060406e981 */ /* 0x000ea8000c1e1900 */
[----:B------:R-:W2:Y:S02]  /*137c0*/  @!P6 LDG.E R7, [R2.64] ;  /* 0x000000060207e981 */ /* 0x000ea4000c1e1900 */
[----:B--2---:R-:W-:Y:S01]  /*137d0*/  IMAD R0, R7, R6, RZ ;  /* 0x0000000607007224 */ /* 0x004fe200078e02ff */
[----:B------:R-:W-:Y:S05]  /*137e0*/  BRA.DIV ~URZ, `(.L_x_521) ;  /* 0x00001e727f007947 */ /* 0x000fea000b800000 */
[----:B------:R1:W2:Y:S02]  /*137f0*/  SHFL.UP PT, R2, R0, 0x1, RZ ;  /* 0x0420000000027989 */ /* 0x0002a400000e00ff */
.L_x_566:
        /* <DEDUP_REMOVED lines=16> */
.L_x_567:
[----:B--2---:R-:W-:-:S05]  /*13900*/  IMAD R0, R0, c[0x0][0x538], RZ ;  /* 0x00014e0000007a24 */ /* 0x004fca00078e02ff */
[----:B------:R-:W-:-:S04]  /*13910*/  IADD3 R8, R0, R8, RZ ;  /* 0x0000000800087210 */ /* 0x000fc80007ffe0ff */
[----:B------:R-:W-:-:S13]  /*13920*/  ISETP.GT.AND P6, PT, R8, R9, PT ;  /* 0x000000090800720c */ /* 0x000fda0003fc4270 */
[----:B-1----:R-:W-:Y:S05]  /*13930*/  @!P6 BRA `(.L_x_523) ;  /* 0xfffffdc00000e947 */ /* 0x002fea000383ffff */
.L_x_519:
[----:B------:R-:W-:-:S05]  /*13940*/  IADD3 R11, -R0, R8, RZ ;  /* 0x00000008000b7210 */ /* 0x000fca0007ffe1ff */
[----:B------:R-:W-:-:S05]  /*13950*/  IMAD R0, R4, c[0x0][0x538], R11 ;  /* 0x00014e0004007a24 */ /* 0x000fca00078e020b */
[----:B------:R-:W-:Y:S01]  /*13960*/  ISETP.GT.AND P0, PT, R0, R9, PT ;  /* 0x000000090000720c */ /* 0x000fe20003f04270 */
[----:B------:R-:W-:-:S12]  /*13970*/  BRA.DIV ~URZ, `(.L_x_524) ;  /* 0x00001ed27f007947 */ /* 0x000fd8000b800000 */
[----:B------:R-:W-:-:S04]  /*13980*/  VOTE.ANY R12, PT, !P0 ;  /* 0x00000000000c7806 */ /* 0x000fc800040e0100 */
.L_x_568:
[----:B------:R-:W2:Y:S02]  /*13990*/  POPC R8, R12 ;  /* 0x0000000c00087309 */ /* 0x000ea40000000000 */
[----:B--2---:R-:W-:Y:S01]  /*139a0*/  IADD3 R235, R8, R235, RZ ;  /* 0x000000eb08eb7210 */ /* 0x004fe20007ffe0ff */
[----:B------:R-:W-:Y:S05]  /*139b0*/  BRA.DIV ~URZ, `(.L_x_525) ;  /* 0x00001ee27f007947 */ /* 0x000fea000b800000 */
[----:B------:R2:W3:Y:S04]  /*139c0*/  SHFL.IDX PT, R10, R6, R8, 0x1f ;  /* 0x00001f08060a7589 */ /* 0x0004e800000e0000 */
[----:B------:R2:W4:Y:S02]  /*139d0*/  SHFL.IDX PT, R7, R7, R8, 0x1f ;  /* 0x00001f0807077589 */ /* 0x00052400000e0000 */
.L_x_569:
[----:B------:R-:W-:Y:S01]  /*139e0*/  ISETP.NE.AND P0, PT, R12, RZ, PT ;  /* 0x000000ff0c00720c */ /* 0x000fe20003f05270 */
[----:B------:R-:W-:-:S12]  /*139f0*/  BSSY B0, `(.L_x_526) ;  /* 0x0000005000007945 */ /* 0x000fd80003800000 */
[----:B------:R-:W-:Y:S05]  /*13a00*/  @!P0 BRA `(.L_x_527) ;  /* 0x0000003000008947 */ /* 0x000fea0003800000 */
[----:B------:R-:W-:Y:S01]  /*13a10*/  IADD3 R3, R8, -0x1, RZ ;  /* 0xffffffff08037810 */ /* 0x000fe20007ffe0ff */
[----:B------:R-:W-:Y:S05]  /*13a20*/  BRA.DIV ~URZ, `(.L_x_528) ;  /* 0x00001f427f007947 */ /* 0x000fea000b800000 */
[----:B------:R1:W2:Y:S02]  /*13a30*/  SHFL.IDX PT, R13, R4, R3, 0x1f ;  /* 0x00001f03040d7589 */ /* 0x0002a400000e0000 */
.L_x_527:
[----:B------:R-:W-:Y:S05]  /*13a40*/  BSYNC B0 ;  /* 0x0000000000007941 */ /* 0x000fea0003800000 */
.L_x_526:
[----:B----4-:R-:W-:Y:S01]  /*13a50*/  ISETP.NE.AND P0, PT, R7, 0x1, PT ;  /* 0x000000010700780c */ /* 0x010fe20003f05270 */
[----:B--2---:R-:W-:Y:S01]  /*13a60*/  IMAD R232, R13, c[0x0][0x538], R11 ;  /* 0x00014e000de87a24 */ /* 0x004fe200078e020b */
[----:B------:R-:W-:Y:S04]  /*13a70*/  BSSY B0, `(.L_x_529) ;  /* 0x0000082000007945 */ /* 0x000fe80003800000 */
[----:B------:R-:W-:-:S07]  /*13a80*/  IADD3 R8, -R232, R9, RZ ;  /* 0x00000009e8087210 */ /* 0x000fce0007ffe1ff */
[----:B------:R-:W-:Y:S05]  /*13a90*/  @!P0 BRA `(.L_x_530) ;  /* 0x000003d000008947 */ /* 0x000fea0003800000 */
[-C--:B---3--:R-:W-:Y:S02]  /*13aa0*/  IABS R2, R10.reuse ;  /* 0x0000000a00027213 */ /* 0x088fe40000000000 */
[----:B------:R-:W-:Y:S02]  /*13ab0*/  IABS R9, R10 ;  /* 0x0000000a00097213 */ /* 0x000fe40000000000 */
[----:B------:R-:W2:Y:S08]  /*13ac0*/  I2F.RP R0, R2 ;  /* 0x0000000200007306 */ /* 0x000eb00000209400 */
[----:B--2---:R-:W2:Y:S02]  /*13ad0*/  MUFU.RCP R0, R0 ;  /* 0x0000000000007308 */ /* 0x004ea40000001000 */
[----:B--2---:R-:W-:-:S06]  /*13ae0*/  IADD3 R0, R0, 0xffffffe, RZ ;  /* 0x0ffffffe00007810 */ /* 0x004fcc0007ffe0ff */
[----:B------:R-:W2:Y:S02]  /*13af0*/  F2I.FTZ.U32.TRUNC.NTZ R5, R0 ;  /* 0x0000000000057305 */ /* 0x000ea4000021f000 */
[----:B-12---:R-:W-:Y:S01]  /*13b00*/  IMAD.MOV R3, RZ, RZ, -R5 ;  /* 0x000000ffff037224 */ /* 0x006fe200078e0a05 */
[----:B------:R-:W-:-:S03]  /*13b10*/  IABS R0, R7 ;  /* 0x0000000700007213 */ /* 0x000fc60000000000 */
[----:B------:R-:W-:Y:S01]  /*13b20*/  IMAD.MOV.U32 R4, RZ, RZ, R3 ;  /* 0x000000ffff047224 */ /* 0x000fe200078e0003 */
[----:B------:R-:W-:Y:S01]  /*13b30*/  IABS R3, R8 ;  /* 0x0000000800037213 */ /* 0x000fe20000000000 */
[----:B------:R-:W-:Y:S02]  /*13b40*/  IMAD.MOV.U32 R6, RZ, RZ, R0 ;  /* 0x000000ffff067224 */ /* 0x000fe400078e0000 */
[----:B------:R-:W-:Y:S02]  /*13b50*/  IMAD R0, R4, R2, RZ ;  /* 0x0000000204007224 */ /* 0x000fe400078e02ff */
[----:B------:R-:W-:Y:S01]  /*13b60*/  IMAD.MOV.U32 R4, RZ, RZ, RZ ;  /* 0x000000ffff047224 */ /* 0x000fe200078e00ff */
[----:B------:R-:W1:Y:S03]  /*13b70*/  I2F.RP R11, R6 ;  /* 0x00000006000b7306 */ /* 0x000e660000209400 */
[----:B------:R-:W-:-:S04]  /*13b80*/  IMAD.HI.U32 R5, R5, R0, R4 ;  /* 0x0000000005057227 */ /* 0x000fc800078e0004 */
[----:B------:R-:W-:-:S05]  /*13b90*/  IMAD.MOV R0, RZ, RZ, -R9 ;  /* 0x000000ffff007224 */ /* 0x000fca00078e0a09 */
[----:B------:R-:W-:Y:S01]  /*13ba0*/  MOV R4, R0 ;  /* 0x0000000000047202 */ /* 0x000fe20000000f00 */
[----:B------:R-:W-:-:S04]  /*13bb0*/  IMAD.HI.U32 R0, R5, R3, RZ ;  /* 0x0000000305007227 */ /* 0x000fc800078e00ff */
[----:B------:R-:W-:Y:S02]  /*13bc0*/  IMAD R3, R0, R4, R3 ;  /* 0x0000000400037224 */ /* 0x000fe400078e0203 */
[----:B-1----:R-:W1:Y:S03]  /*13bd0*/  MUFU.RCP R4, R11 ;  /* 0x0000000b00047308 */ /* 0x002e660000001000 */
[----:B------:R-:W-:-:S13]  /*13be0*/  ISETP.GT.U32.AND P1, PT, R2, R3, PT ;  /* 0x000000030200720c */ /* 0x000fda0003f24070 */
[----:B------:R-:W-:Y:S01]  /*13bf0*/  @!P1 IMAD.IADD R3, R3, 0x1, -R2 ;  /* 0x0000000103039824 */ /* 0x000fe200078e0a02 */
[----:B-1----:R-:W-:Y:S02]  /*13c00*/  IADD3 R4, R4, 0xffffffe, RZ ;  /* 0x0ffffffe04047810 */ /* 0x002fe40007ffe0ff */
[----:B------:R-:W-:Y:S02]  /*13c10*/  @!P1 IADD3 R0, R0, 0x1, RZ ;  /* 0x0000000100009810 */ /* 0x000fe40007ffe0ff */
[----:B------:R-:W-:Y:S02]  /*13c20*/  ISETP.GE.U32.AND P2, PT, R3, R2, PT ;  /* 0x000000020300720c */ /* 0x000fe40003f46070 */
[----:B------:R-:W1:Y:S01]  /*13c30*/  F2I.FTZ.U32.TRUNC.NTZ R3, R4 ;  /* 0x0000000400037305 */ /* 0x000e62000021f000 */
[----:B------:R-:W-:Y:S02]  /*13c40*/  LOP3.LUT R2, R8, R10, RZ, 0x3c, !PT ;  /* 0x0000000a08027212 */ /* 0x000fe400078e3cff */
[----:B------:R-:W-:-:S02]  /*13c50*/  ISETP.NE.AND P1, PT, R10, RZ, PT ;  /* 0x000000ff0a00720c */ /* 0x000fc40003f25270 */
[----:B------:R-:W-:-:S06]  /*13c60*/  ISETP.GE.AND P0, PT, R2, RZ, PT ;  /* 0x000000ff0200720c */ /* 0x000fcc0003f06270 */
[----:B------:R-:W-:Y:S01]  /*13c70*/  @P2 IADD3 R0, R0, 0x1, RZ ;  /* 0x0000000100002810 */ /* 0x000fe20007ffe0ff */
[----:B-1----:R-:W-:-:S06]  /*13c80*/  IMAD.MOV R2, RZ, RZ, -R3 ;  /* 0x000000ffff027224 */ /* 0x002fcc00078e0a03 */
[----:B------:R-:W-:Y:S01]  /*13c90*/  @!P0 IMAD.MOV R0, RZ, RZ, -R0 ;  /* 0x000000ffff008224 */ /* 0x000fe200078e0a00 */
[----:B------:R-:W-:Y:S02]  /*13ca0*/  @!P1 LOP3.LUT R0, RZ, R10, RZ, 0x33, !PT ;  /* 0x0000000aff009212 */ /* 0x000fe400078e33ff */
[----:B------:R-:W-:Y:S02]  /*13cb0*/  MOV R4, R2 ;  /* 0x0000000200047202 */ /* 0x000fe40000000f00 */
[----:B------:R-:W-:Y:S02]  /*13cc0*/  IABS R2, R7 ;  /* 0x0000000700027213 */ /* 0x000fe40000000000 */
[----:B------:R-:W-:Y:S01]  /*13cd0*/  IABS R9, R0 ;  /* 0x0000000000097213 */ /* 0x000fe20000000000 */
[----:B------:R-:W-:Y:S02]  /*13ce0*/  IMAD R4, R4, R6, RZ ;  /* 0x0000000604047224 */ /* 0x000fe400078e02ff */
[----:B------:R-:W-:-:S02]  /*13cf0*/  IMAD.MOV R5, RZ, RZ, -R2 ;  /* 0x000000ffff057224 */ /* 0x000fc400078e0a02 */
[----:B------:R-:W-:-:S04]  /*13d00*/  IMAD.MOV.U32 R2, RZ, RZ, RZ ;  /* 0x000000ffff027224 */ /* 0x000fc800078e00ff */
[----:B------:R-:W-:Y:S01]  /*13d10*/  IMAD.HI.U32 R2, R3, R4, R2 ;  /* 0x0000000403027227 */ /* 0x000fe200078e0002 */
[----:B------:R-:W-:-:S03]  /*13d20*/  MOV R4, R5 ;  /* 0x0000000500047202 */ /* 0x000fc60000000f00 */
[----:B------:R-:W-:-:S04]  /*13d30*/  IMAD.MOV.U32 R3, RZ, RZ, R9 ;  /* 0x000000ffff037224 */ /* 0x000fc800078e0009 */
[----:B------:R-:W-:-:S04]  /*13d40*/  IMAD.HI.U32 R2, R2, R3, RZ ;  /* 0x0000000302027227 */ /* 0x000fc800078e00ff */
[----:B------:R-:W-:Y:S01]  /*13d50*/  IMAD R3, R2, R4, R3 ;  /* 0x0000000402037224 */ /* 0x000fe200078e0203 */
[----:B------:R-:W-:-:S04]  /*13d60*/  IADD3 R4, -R0, RZ, RZ ;  /* 0x000000ff00047210 */ /* 0x000fc80007ffe1ff */
        /* <DEDUP_REMOVED lines=12> */
[----:B------:R-:W-:Y:S02]  /*13e30*/  IMAD R0, R7, 0x1000000, R2 ;  /* 0x0100000007007824 */ /* 0x000fe400078e0202 */
[----:B------:R-:W-:Y:S02]  /*13e40*/  IMAD R2, R10, R4, R8 ;  /* 0x000000040a027224 */ /* 0x000fe400078e0208 */
[----:B------:R-:W-:Y:S01]  /*13e50*/  IMAD R234, R3, 0x10000, R0 ;  /* 0x0001000003ea7824 */ /* 0x000fe200078e0200 */
[----:B------:R-:W-:Y:S05]  /*13e60*/  BRA `(.L_x_531) ;  /* 0x0000042000007947 */ /* 0x000fea0003800000 */
.L_x_530:
[----:B------:R-:W-:-:S04]  /*13e70*/  IMAD.MOV.U32 R2, RZ, RZ, 0x4 ;  /* 0x00000004ff027424 */ /* 0x000fc800078e00ff */
[----:B-1----:R-:W-:-:S05]  /*13e80*/  IMAD.WIDE R2, R235, R2, c[0x0][0x590] ;  /* 0x00016400eb027625 */ /* 0x002fca00078e0202 */
[----:B------:R-:W2:Y:S02]  /*13e90*/  LDG.E R4, [R2.64] ;  /* 0x0000000602047981 */ /* 0x000ea4000c1e1900 */
        /* <DEDUP_REMOVED lines=29> */
[----:B------:R-:W-:Y:S02]  /*14070*/  IMAD R9, R4, R2, RZ ;  /* 0x0000000204097224 */ /* 0x000fe400078e02ff */
[----:B------:R-:W-:-:S03]  /*14080*/  IMAD.MOV R2, RZ, RZ, -R2 ;  /* 0x000000ffff027224 */ /* 0x000fc600078e0a02 */
[----:B------:R-:W-:Y:S01]  /*14090*/  IADD3 R0, -R9, c[0x0][0x538], RZ ;  /* 0x00014e0009007a10 */ /* 0x000fe20007ffe1ff */
[----:B------:R-:W-:-:S03]  /*140a0*/  IMAD R6, R7, R2, R8 ;  /* 0x0000000207067224 */ /* 0x000fc600078e0208 */
[----:B------:R-:W-:Y:S02]  /*140b0*/  IMNMX R0, R4, R0, PT ;  /* 0x0000000004007217 */ /* 0x000fe40003800200 */
[----:B------:R-:W-:Y:S02]  /*140c0*/  IABS R2, R6 ;  /* 0x0000000600027213 */ /* 0x000fe40000000000 */
[-C--:B------:R-:W-:Y:S02]  /*140d0*/  IABS R3, R0.reuse ;  /* 0x0000000000037213 */ /* 0x080fe40000000000 */
[----:B------:R-:W-:Y:S02]  /*140e0*/  IABS R11, R0 ;  /* 0x00000000000b7213 */ /* 0x000fe40000000000 */
[----:B------:R-:W1:Y:S01]  /*140f0*/  I2F.RP R4, R3 ;  /* 0x0000000300047306 */ /* 0x000e620000209400 */
[----:B------:R-:W-:Y:S02]  /*14100*/  MOV R7, R2 ;  /* 0x0000000200077202 */ /* 0x000fe40000000f00 */
[----:B------:R-:W-:-:S05]  /*14110*/  IMAD.MOV R2, RZ, RZ, -R11 ;  /* 0x000000ffff027224 */ /* 0x000fca00078e0a0b */
[----:B-1----:R-:W1:Y:S02]  /*14120*/  MUFU.RCP R4, R4 ;  /* 0x0000000400047308 */ /* 0x002e640000001000 */
[----:B-1----:R-:W-:-:S06]  /*14130*/  IADD3 R4, R4, 0xffffffe, RZ ;  /* 0x0ffffffe04047810 */ /* 0x002fcc0007ffe0ff */
[----:B------:R-:W1:Y:S02]  /*14140*/  F2I.FTZ.U32.TRUNC.NTZ R5, R4 ;  /* 0x0000000400057305 */ /* 0x000e64000021f000 */
[----:B-1----:R-:W-:-:S04]  /*14150*/  IMAD.MOV R4, RZ, RZ, -R5 ;  /* 0x000000ffff047224 */ /* 0x002fc800078e0a05 */
[----:B------:R-:W-:Y:S02]  /*14160*/  IMAD R8, R4, R3, RZ ;  /* 0x0000000304087224 */ /* 0x000fe400078e02ff */
[----:B------:R-:W-:-:S04]  /*14170*/  IMAD.MOV.U32 R4, RZ, RZ, RZ ;  /* 0x000000ffff047224 */ /* 0x000fc800078e00ff */
[----:B------:R-:W-:-:S04]  /*14180*/  IMAD.HI.U32 R5, R5, R8, R4 ;  /* 0x0000000805057227 */ /* 0x000fc800078e0004 */
[----:B------:R-:W-:Y:S02]  /*14190*/  IMAD.MOV.U32 R4, RZ, RZ, R2 ;  /* 0x000000ffff047224 */ /* 0x000fe400078e0002 */
[----:B------:R-:W-:-:S04]  /*141a0*/  IMAD.HI.U32 R2, R5, R7, RZ ;  /* 0x0000000705027227 */ /* 0x000fc800078e00ff */
[----:B------:R-:W-:-:S05]  /*141b0*/  IMAD R4, R2, R4, R7 ;  /* 0x0000000402047224 */ /* 0x000fca00078e0207 */
[----:B------:R-:W-:-:S13]  /*141c0*/  ISETP.GT.U32.AND P1, PT, R3, R4, PT ;  /* 0x000000040300720c */ /* 0x000fda0003f24070 */
[-C--:B------:R-:W-:Y:S02]  /*141d0*/  @!P1 IADD3 R4, R4, -R3.reuse, RZ ;  /* 0x8000000304049210 */ /* 0x080fe40007ffe0ff */
[----:B------:R-:W-:Y:S02]  /*141e0*/  @!P1 IADD3 R2, R2, 0x1, RZ ;  /* 0x0000000102029810 */ /* 0x000fe40007ffe0ff */
[----:B------:R-:W-:Y:S02]  /*141f0*/  ISETP.GE.U32.AND P2, PT, R4, R3, PT ;  /* 0x000000030400720c */ /* 0x000fe40003f46070 */
[----:B------:R-:W-:Y:S02]  /*14200*/  LOP3.LUT R3, R6, R0, RZ, 0x3c, !PT ;  /* 0x0000000006037212 */ /* 0x000fe400078e3cff */
[----:B------:R-:W-:Y:S02]  /*14210*/  ISETP.NE.AND P1, PT, R0, RZ, PT ;  /* 0x000000ff0000720c */ /* 0x000fe40003f25270 */
[----:B------:R-:W-:Y:S01]  /*14220*/  ISETP.GE.AND P0, PT, R3, RZ, PT ;  /* 0x000000ff0300720c */ /* 0x000fe20003f06270 */
[----:B------:R-:W-:Y:S01]  /*14230*/  IMAD.MOV R3, RZ, RZ, -R0 ;  /* 0x000000ffff037224 */ /* 0x000fe200078e0a00 */
[----:B------:R-:W-:-:S05]  /*14240*/  IADD3 R6, R9, 0x1000000, R6 ;  /* 0x0100000009067810 */ /* 0x000fca0007ffe006 */
[----:B------:R-:W-:-:S06]  /*14250*/  @P2 IADD3 R2, R2, 0x1, RZ ;  /* 0x0000000102022810 */ /* 0x000fcc0007ffe0ff */
[----:B------:R-:W-:Y:S01]  /*14260*/  @!P0 IMAD.MOV R2, RZ, RZ, -R2 ;  /* 0x000000ffff028224 */ /* 0x000fe200078e0a02 */
[----:B------:R-:W-:-:S05]  /*14270*/  @!P1 LOP3.LUT R2, RZ, R0, RZ, 0x33, !PT ;  /* 0x00000000ff029212 */ /* 0x000fca00078e33ff */
[----:B------:R-:W-:Y:S02]  /*14280*/  IMAD R234, R2, R3, R6 ;  /* 0x0000000302ea7224 */ /* 0x000fe400078e0206 */
.L_x_531:
[----:B------:R-:W-:Y:S05]  /*14290*/  BSYNC B0 ;  /* 0x0000000000007941 */ /* 0x000fea0003800000 */
.L_x_529:
[----:B------:R-:W-:-:S04]  /*142a0*/  LOP3.LUT R2, RZ, R2, RZ, 0x33, !PT ;  /* 0x00000002ff027212 */ /* 0x000fc800078e33ff */
[----:B------:R-:W-:Y:S01]  /*142b0*/  IADD3 R233, R2, R10, RZ ;  /* 0x0000000a02e97210 */ /* 0x000fe20007ffe0ff */
[----:B------:R-:W-:Y:S05]  /*142c0*/  BRA `(.L_x_532) ;  /* 0x0000004000007947 */ /* 0x000fea0003800000 */
.L_x_520:
[----:B------:R-:W-:Y:S01]  /*142d0*/  IMAD.MOV.U32 R232, RZ, RZ, R9 ;  /* 0x000000ffffe87224 */ /* 0x000fe200078e0009 */
[----:B------:R-:W-:Y:S01]  /*142e0*/  MOV R234, RZ ;  /* 0x000000ff00ea7202 */ /* 0x000fe20000000f00 */
[----:B------:R-:W-:Y:S01]  /*142f0*/  IMAD.MOV.U32 R233, RZ, RZ, RZ ;  /* 0x000000ffffe97224 */ /* 0x000fe200078e00ff */
[----:B------:R-:W-:Y:S02]  /*14300*/  MOV R235, c[0x0][0x53c] ;  /* 0x00014f0000eb7a02 */ /* 0x000fe40000000f00 */
.L_x_532:
[----:B------:R-:W-:Y:S05]  /*14310*/  BSYNC B1 ;  /* 0x0000000000017941 */ /* 0x000fea0003800000 */
.L_x_518:
[----:B------:R-:W-:Y:S01]  /*14320*/  WARPSYNC 0xffffffff ;  /* 0xffffffff00007948 */ /* 0x000fe20003800000 */
[----:B------:R-:W-:Y:S01]  /*14330*/  BAR.SYNC.DEFER_BLOCKING 0x4, 0x100 ;  /* 0x0104000000007b1d */ /* 0x000fe20000010000 */
[----:B------:R-:W-:-:S13]  /*14340*/  ISETP.NE.AND P0, PT, R14, RZ, PT ;  /* 0x000000ff0e00720c */ /* 0x000fda0003f05270 */
[----:B------:R2:W-:Y:S04]  /*14350*/  @!P0 STS.128 [0x18100], R232 ;  /* 0x018100e8ff008388 */ /* 0x0005e80000000c00 */
[----:B------:R-:W-:Y:S06]  /*14360*/  BAR.ARV 0x5, 0x100 ;  /* 0x0144000000007b1d */ /* 0x000fec0000002000 */
.L_x_513:
[----:B-1----:R-:W-:-:S13]  /*14370*/  ISETP.GE.AND P0, PT, R235, c[0x0][0x53c], PT ;  /* 0x00014f00eb007a0c */ /* 0x002fda0003f06270 */
[----:B--23--:R-:W-:Y:S01]  /*14380*/  @P0 CALL.REL.NOINC `(.L_x_533) ;  /* 0x0000001000000944 */ /* 0x00cfe20003c00000 */
[----:B------:R-:W-:Y:S05]  /*14390*/  BRA `(.L_x_534) ;  /* 0xfffed57000007947 */ /* 0x000fea000383ffff */
.L_x_533:
[----:B------:R-:W-:Y:S05]  /*143a0*/  EXIT ;  /* 0x000000000000794d */ /* 0x000fea0003800000 */
.L_x_394:
[----:B------:R-:W-:Y:S01]  /*143b0*/  IMAD.MOV.U32 R0, RZ, RZ, R5 ;  /* 0x000000ffff007224 */ /* 0x000fe200078e0005 */
[----:B------:R-:W-:Y:S02]  /*143c0*/  MOV R2, 0x1 ;  /* 0x0000000100027802 */ /* 0x000fe40000000f00 */
[----:B------:R-:W-:Y:S02]  /*143d0*/  MOV R3, 0x143f0 ;  /* 0x000143f000037802 */ /* 0x000fe40000000f00 */
[----:B--2---:R-:W-:Y:S05]  /*143e0*/  CALL.REL.NOINC `($__internal_10_$__cuda_sm70_shflsync_up_p) ;  /* 0x0000168000007944 */ /* 0x004fea0003c00000 */
[----:B------:R-:W-:Y:S01]  /*143f0*/  MOV R0, R4 ;  /* 0x0000000400007202 */ /* 0x000fe20000000f00 */
[----:B------:R-:W-:Y:S05]  /*14400*/  BRA `(.L_x_535) ;  /* 0xfffec03000007947 */ /* 0x000fea000383ffff */
.L_x_395:
[----:B------:R-:W-:Y:S01]  /*14410*/  IMAD.MOV.U32 R0, RZ, RZ, R5 ;  /* 0x000000ffff007224 */ /* 0x000fe200078e0005 */
[----:B------:R-:W-:Y:S02]  /*14420*/  MOV R2, 0x2 ;  /* 0x0000000200027802 */ /* 0x000fe40000000f00 */
[----:B------:R-:W-:Y:S02]  /*14430*/  MOV R3, 0x14450 ;  /* 0x0001445000037802 */ /* 0x000fe40000000f00 */
[----:B--2---:R-:W-:Y:S05]  /*14440*/  CALL.REL.NOINC `($__internal_10_$__cuda_sm70_shflsync_up_p) ;  /* 0x0000162000007944 */ /* 0x004fea0003c00000 */
[----:B------:R-:W-:Y:S01]  /*14450*/  SEL R0, R4, RZ, P4 ;  /* 0x000000ff04007207 */ /* 0x000fe20002000000 */
[----:B------:R-:W-:Y:S01]  /*14460*/  IMAD.MOV.U32 R2, RZ, RZ, 0x4 ;  /* 0x00000004ff027424 */ /* 0x000fe200078e00ff */
[----:B------:R-:W-:-:S03]  /*14470*/  MOV R3, 0x144a0 ;  /* 0x000144a000037802 */ /* 0x000fc60000000f00 */
[----:B------:R-:W-:Y:S02]  /*14480*/  IMAD.IADD R0, R5, 0x1, R0 ;  /* 0x0000000105007824 */ /* 0x000fe400078e0200 */
[----:B------:R-:W-:Y:S05]  /*14490*/  CALL.REL.NOINC `($__internal_10_$__cuda_sm70_shflsync_up_p) ;  /* 0x000015d000007944 */ /* 0x000fea0003c00000 */
        /* <DEDUP_REMOVED lines=13> */
[----:B------:R-:W-:Y:S01]  /*14570*/  IMAD.IADD R4, R0, 0x1, R4 ;  /* 0x0000000100047824 */ /* 0x000fe200078e0204 */
[----:B------:R-:W-:-:S03]  /*14580*/  MOV R0, 0x1f ;  /* 0x0000001f00007802 */ /* 0x000fc60000000f00 */
[----:B------:R-:W-:Y:S02]  /*14590*/  IMAD.MOV.U32 R5, RZ, RZ, R4 ;  /* 0x000000ffff057224 */ /* 0x000fe400078e0004 */
[----:B------:R-:W-:Y:S05]  /*145a0*/  CALL.REL.NOINC `($__internal_9_$__cuda_sm70_shflsync_idx_p) ;  /* 0x0000147000007944 */ /* 0x000fea0003c00000 */
[----:B------:R-:W-:Y:S05]  /*145b0*/  BRA `(.L_x_536) ;  /* 0xfffebf8000007947 */ /* 0x000fea000383ffff */
.L_x_397:
[----:B------:R-:W-:Y:S02]  /*145c0*/  SEL R0, RZ, 0x1, P0 ;  /* 0x00000001ff007807 */ /* 0x000fe40000000000 */
[----:B------:R-:W-:Y:S02]  /*145d0*/  MOV R2, 0x145f0 ;  /* 0x000145f000027802 */ /* 0x000fe40000000f00 */
[----:B--2---:R-:W-:Y:S05]  /*145e0*/  CALL.REL.NOINC `($__internal_11_$__cuda_sm70_votesync_ballot) ;  /* 0x000014f000007944 */ /* 0x004fea0003c00000 */
[----:B------:R-:W-:Y:S01]  /*145f0*/  MOV R10, R0 ;  /* 0x00000000000a7202 */ /* 0x000fe20000000f00 */
[----:B------:R-:W-:Y:S05]  /*14600*/  BRA `(.L_x_537) ;  /* 0xfffebfc000007947 */ /* 0x000fea000383ffff */
.L_x_398:
[----:B------:R-:W-:Y:S01]  /*14610*/  IMAD.MOV.U32 R5, RZ, RZ, R9 ;  /* 0x000000ffff057224 */ /* 0x000fe200078e0009 */
[----:B------:R-:W-:Y:S01]  /*14620*/  MOV R3, R7 ;  /* 0x0000000700037202 */ /* 0x000fe20000000f00 */
[----:B------:R-:W-:Y:S01]  /*14630*/  IMAD.MOV.U32 R0, RZ, RZ, 0x1f ;  /* 0x0000001fff007424 */ /* 0x000fe200078e00ff */
[----:B------:R-:W-:Y:S02]  /*14640*/  MOV R2, 0x14660 ;  /* 0x0001466000027802 */ /* 0x000fe40000000f00 */
[----:B------:R-:W-:Y:S05]  /*14650*/  CALL.REL.NOINC `($__internal_9_$__cuda_sm70_shflsync_idx_p) ;  /* 0x000013c000007944 */ /* 0x000fea0003c00000 */
[----:B------:R-:W-:Y:S01]  /*14660*/  IMAD.MOV.U32 R233, RZ, RZ, R0 ;  /* 0x000000ffffe97224 */ /* 0x000fe200078e0000 */
[----:B------:R-:W-:Y:S01]  /*14670*/  MOV R5, R8 ;  /* 0x0000000800057202 */ /* 0x000fe20000000f00 */
[----:B------:R-:W-:Y:S01]  /*14680*/  IMAD.MOV.U32 R6, RZ, RZ, RZ ;  /* 0x000000ffff067224 */ /* 0x000fe200078e00ff */
[----:B------:R-:W-:Y:S01]  /*14690*/  MOV R3, R7 ;  /* 0x0000000700037202 */ /* 0x000fe20000000f00 */
[----:B------:R-:W-:Y:S01]  /*146a0*/  IMAD.MOV.U32 R0, RZ, RZ, 0x1f ;  /* 0x0000001fff007424 */ /* 0x000fe200078e00ff */
[----:B------:R-:W-:-:S02]  /*146b0*/  MOV R2, 0x146d0 ;  /* 0x000146d000027802 */ /* 0x000fc40000000f00 */
[----:B------:R-:W-:Y:S05]  /*146c0*/  CALL.REL.NOINC `($__internal_9_$__cuda_sm70_shflsync_idx_p) ;  /* 0x0000135000007944 */ /* 0x000fea0003c00000 */
[----:B------:R-:W-:Y:S01]  /*146d0*/  MOV R9, R0 ;  /* 0x0000000000097202 */ /* 0x000fe20000000f00 */
[----:B------:R-:W-:Y:S05]  /*146e0*/  BRA `(.L_x_538) ;  /* 0xfffebf4000007947 */ /* 0x000fea000383ffff */
.L_x_401:
[----:B------:R-:W-:Y:S01]  /*146f0*/  IMAD.MOV.U32 R5, RZ, RZ, R4 ;  /* 0x000000ffff057224 */ /* 0x000fe200078e0004 */
[----:B------:R-:W-:-:S02]  /*14700*/  MOV R0, 0x1f ;  /* 0x0000001f00007802 */ /* 0x000fc40000000f00 */
[----:B------:R-:W-:Y:S02]  /*14710*/  MOV R2, 0x14730 ;  /* 0x0001473000027802 */ /* 0x000fe40000000f00 */
[----:B-123--:R-:W-:Y:S05]  /*14720*/  CALL.REL.NOINC `($__internal_9_$__cuda_sm70_shflsync_idx_p) ;  /* 0x000012f000007944 */ /* 0x00efea0003c00000 */
[----:B------:R-:W-:Y:S01]  /*14730*/  MOV R6, R0 ;  /* 0x0000000000067202 */ /* 0x000fe20000000f00 */
[----:B------:R-:W-:Y:S05]  /*14740*/  BRA `(.L_x_400) ;  /* 0xfffebf4000007947 */ /* 0x000fea000383ffff */
.L_x_420:
[----:B------:R-:W-:Y:S01]  /*14750*/  IMAD.MOV.U32 R5, RZ, RZ, R11 ;  /* 0x000000ffff057224 */ /* 0x000fe200078e000b */
[----:B------:R-:W-:Y:S01]  /*14760*/  MOV R3, RZ ;  /* 0x000000ff00037202 */ /* 0x000fe20000000f00 */
[----:B------:R-:W-:Y:S01]  /*14770*/  IMAD.MOV.U32 R0, RZ, RZ, 0x181f ;  /* 0x0000181fff007424 */ /* 0x000fe200078e00ff */
[----:B------:R-:W-:Y:S02]  /*14780*/  MOV R2, 0x147a0 ;  /* 0x000147a000027802 */ /* 0x000fe40000000f00 */
[----:B------:R-:W-:Y:S05]  /*14790*/  CALL.REL.NOINC `($__internal_9_$__cuda_sm70_shflsync_idx_p) ;  /* 0x0000128000007944 */ /* 0x000fea0003c00000 */
[----:B------:R-:W-:Y:S01]  /*147a0*/  MOV R8, R0 ;  /* 0x0000000000087202 */ /* 0x000fe20000000f00 */
[----:B------:R-:W-:Y:S05]  /*147b0*/  BRA `(.L_x_539) ;  /* 0xfffee42000007947 */ /* 0x000fea000383ffff */
.L_x_421:
[----:B------:R-:W-:Y:S01]  /*147c0*/  IMAD.MOV.U32 R5, RZ, RZ, R12 ;  /* 0x000000ffff057224 */ /* 0x000fe200078e000c */
[----:B------:R-:W-:Y:S01]  /*147d0*/  MOV R3, RZ ;  /* 0x000000ff00037202 */ /* 0x000fe20000000f00 */
[----:B------:R-:W-:Y:S01]  /*147e0*/  IMAD.MOV.U32 R0, RZ, RZ, 0x181f ;  /* 0x0000181fff007424 */ /* 0x000fe200078e00ff */
[----:B------:R-:W-:Y:S02]  /*147f0*/  MOV R2, 0x14810 ;  /* 0x0001481000027802 */ /* 0x000fe40000000f00 */
[----:B-12---:R-:W-:Y:S05]  /*14800*/  CALL.REL.NOINC `($__internal_9_$__cuda_sm70_shflsync_idx_p) ;  /* 0x0000121000007944 */ /* 0x006fea0003c00000 */
[----:B------:R-:W-:Y:S05]  /*14810*/  BRA `(.L_x_540) ;  /* 0xfffee3e000007947 */ /* 0x000fea000383ffff */
.L_x_424:
[----:B--2---:R-:W-:Y:S01]  /*14820*/  IMAD.MOV.U32 R5, RZ, RZ, R11 ;  /* 0x000000ffff057224 */ /* 0x004fe200078e000b */
[----:B------:R-:W-:Y:S01]  /*14830*/  MOV R3, 0x1 ;  /* 0x0000000100037802 */ /* 0x000fe20000000f00 */
[----:B----4-:R-:W-:Y:S01]  /*14840*/  IMAD.MOV.U32 R0, RZ, RZ, 0x181f ;  /* 0x0000181fff007424 */ /* 0x010fe200078e00ff */
[----:B------:R-:W-:-:S02]  /*14850*/  MOV R2, 0x14870 ;  /* 0x0001487000027802 */ /* 0x000fc40000000f00 */
[----:B-1-3--:R-:W-:Y:S05]  /*14860*/  CALL.REL.NOINC `($__internal_9_$__cuda_sm70_shflsync_idx_p) ;  /* 0x000011b000007944 */ /* 0x00afea0003c00000 */
[----:B------:R-:W-:Y:S01]  /*14870*/  IMAD.MOV.U32 R8, RZ, RZ, R0 ;  /* 0x000000ffff087224 */ /* 0x000fe200078e0000 */
[----:B------:R-:W-:Y:S01]  /*14880*/  MOV R3, 0x1 ;  /* 0x0000000100037802 */ /* 0x000fe20000000f00 */
[----:B------:R-:W-:Y:S01]  /*14890*/  IMAD.MOV.U32 R5, RZ, RZ, R12 ;  /* 0x000000ffff057224 */ /* 0x000fe200078e000c */
[----:B------:R-:W-:-:S02]  /*148a0*/  MOV R0, 0x181f ;  /* 0x0000181f00007802 */ /* 0x000fc40000000f00 */
[----:B------:R-:W-:Y:S02]  /*148b0*/  MOV R2, 0x148d0 ;  /* 0x000148d000027802 */ /* 0x000fe40000000f00 */
[----:B------:R-:W-:Y:S05]  /*148c0*/  CALL.REL.NOINC `($__internal_9_$__cuda_sm70_shflsync_idx_p) ;  /* 0x0000115000007944 */ /* 0x000fea0003c00000 */
[----:B------:R-:W-:Y:S05]  /*148d0*/  BRA `(.L_x_541) ;  /* 0xfffee4d000007947 */ /* 0x000fea000383ffff */
.L_x_427:
[----:B-1----:R-:W-:Y:S01]  /*148e0*/  IMAD.MOV.U32 R5, RZ, RZ, R11 ;  /* 0x000000ffff057224 */ /* 0x002fe200078e000b */
[----:B------:R-:W-:Y:S01]  /*148f0*/  MOV R3, 0x2 ;  /* 0x0000000200037802 */ /* 0x000fe20000000f00 */
[----:B----4-:R-:W-:Y:S01]  /*14900*/  IMAD.MOV.U32 R0, RZ, RZ, 0x181f ;  /* 0x0000181fff007424 */ /* 0x010fe200078e00ff */
[----:B------:R-:W-:Y:S02]  /*14910*/  MOV R2, 0x14930 ;  /* 0x0001493000027802 */ /* 0x000fe40000000f00 */
[----:B--23--:R-:W-:Y:S05]  /*14920*/  CALL.REL.NOINC `($__internal_9_$__cuda_sm70_shflsync_idx_p) ;  /* 0x000010f000007944 */ /* 0x00cfea0003c00000 */
[----:B------:R-:W-:Y:S01]  /*14930*/  MOV R8, R0 ;  /* 0x0000000000087202 */ /* 0x000fe20000000f00 */
[----:B------:R-:W-:Y:S05]  /*14940*/  BRA `(.L_x_542) ;  /* 0xfffee60000007947 */ /* 0x000fea000383ffff */
.L_x_428:
[----:B------:R-:W-:Y:S01]  /*14950*/  IMAD.MOV.U32 R5, RZ, RZ, R12 ;  /* 0x000000ffff057224 */ /* 0x000fe200078e000c */
[----:B------:R-:W-:Y:S01]  /*14960*/  MOV R3, 0x2 ;  /* 0x0000000200037802 */ /* 0x000fe20000000f00 */
[----:B----4-:R-:W-:Y:S01]  /*14970*/  IMAD.MOV.U32 R0, RZ, RZ, 0x181f ;  /* 0x0000181fff007424 */ /* 0x010fe200078e00ff */
[----:B------:R-:W-:Y:S02]  /*14980*/  MOV R2, 0x149a0 ;  /* 0x000149a000027802 */ /* 0x000fe40000000f00 */
[----:B-123--:R-:W-:Y:S05]  /*14990*/  CALL.REL.NOINC `($__internal_9_$__cuda_sm70_shflsync_idx_p) ;  /* 0x0000108000007944 */ /* 0x00efea0003c00000 */
[----:B------:R-:W-:Y:S05]  /*149a0*/  BRA `(.L_x_543) ;  /* 0xfffee5c000007947 */ /* 0x000fea000383ffff */
.L_x_431:
[----:B-1----:R-:W-:Y:S01]  /*149b0*/  IMAD.MOV.U32 R5, RZ, RZ, R11 ;  /* 0x000000ffff057224 */ /* 0x002fe200078e000b */
[----:B------:R-:W-:Y:S01]  /*149c0*/  MOV R3, 0x3 ;  /* 0x0000000300037802 */ /* 0x000fe20000000f00 */
[----:B------:R-:W-:Y:S01]  /*149d0*/  IMAD.MOV.U32 R0, RZ, RZ, 0x181f ;  /* 0x0000181fff007424 */ /* 0x000fe200078e00ff */
[----:B------:R-:W-:-:S02]  /*149e0*/  MOV R2, 0x14a00 ;  /* 0x00014a0000027802 */ /* 0x000fc40000000f00 */
[----:B--234-:R-:W-:Y:S05]  /*149f0*/  CALL.REL.NOINC `($__internal_9_$__cuda_sm70_shflsync_idx_p) ;  /* 0x0000102000007944 */ /* 0x01cfea0003c00000 */
[----:B------:R-:W-:Y:S01]  /*14a00*/  IMAD.MOV.U32 R8, RZ, RZ, R0 ;  /* 0x000000ffff087224 */ /* 0x000fe200078e0000 */
[----:B------:R-:W-:Y:S01]  /*14a10*/  MOV R3, 0x3 ;  /* 0x0000000300037802 */ /* 0x000fe20000000f00 */
[----:B------:R-:W-:Y:S01]  /*14a20*/  IMAD.MOV.U32 R5, RZ, RZ, R12 ;  /* 0x000000ffff057224 */ /* 0x000fe200078e000c */
[----:B------:R-:W-:-:S02]  /*14a30*/  MOV R0, 0x181f ;  /* 0x0000181f00007802 */ /* 0x000fc40000000f00 */
[----:B------:R-:W-:Y:S02]  /*14a40*/  MOV R2, 0x14a60 ;  /* 0x00014a6000027802 */ /* 0x000fe40000000f00 */
[----:B------:R-:W-:Y:S05]  /*14a50*/  CALL.REL.NOINC `($__internal_9_$__cuda_sm70_shflsync_idx_p) ;  /* 0x00000fc000007944 */ /* 0x000fea0003c00000 */
[----:B------:R-:W-:Y:S05]  /*14a60*/  BRA `(.L_x_544) ;  /* 0xfffee6b000007947 */ /* 0x000fea000383ffff */
.L_x_472:
[----:B------:R-:W-:Y:S01]  /*14a70*/  IMAD.MOV.U32 R2, RZ, RZ, R222 ;  /* 0x000000ffff027224 */ /* 0x000fe200078e00de */
[----:B------:R-:W-:Y:S02]  /*14a80*/  MOV R5, 0x2 ;  /* 0x0000000200057802 */ /* 0x000fe40000000f00 */
[----:B------:R-:W-:Y:S02]  /*14a90*/  MOV R3, 0x14ab0 ;  /* 0x00014ab000037802 */ /* 0x000fe40000000f00 */
[----:B------:R-:W-:Y:S05]  /*14aa0*/  CALL.REL.NOINC `($__internal_8_$__cuda_sm70_shflsync_bfly_p) ;  /* 0x00000f2000007944 */ /* 0x000fea0003c00000 */
[----:B------:R-:W-:Y:S01]  /*14ab0*/  MOV R0, R5 ;  /* 0x0000000500007202 */ /* 0x000fe20000000f00 */
[----:B------:R-:W-:Y:S05]  /*14ac0*/  BRA `(.L_x_545) ;  /* 0xffffabe000007947 */ /* 0x000fea000383ffff */
.L_x_473:
[----:B------:R-:W-:Y:S01]  /*14ad0*/  IMAD.MOV.U32 R2, RZ, RZ, R0 ;  /* 0x000000ffff027224 */ /* 0x000fe200078e0000 */
[----:B------:R-:W-:Y:S02]  /*14ae0*/  MOV R5, 0x1 ;  /* 0x0000000100057802 */ /* 0x000fe40000000f00 */
[----:B------:R-:W-:Y:S02]  /*14af0*/  MOV R3, 0x14b10 ;  /* 0x00014b1000037802 */ /* 0x000fe40000000f00 */
[----:B-1----:R-:W-:Y:S05]  /*14b00*/  CALL.REL.NOINC `($__internal_8_$__cuda_sm70_shflsync_bfly_p) ;  /* 0x00000ec000007944 */ /* 0x002fea0003c00000 */
[----:B------:R-:W-:Y:S01]  /*14b10*/  FADD.FTZ R0, R0, R5 ;  /* 0x0000000500007221 */ /* 0x000fe20000010000 */
[----:B------:R-:W-:Y:S02]  /*14b20*/  MOV R2, R223 ;  /* 0x000000df00027202 */ /* 0x000fe40000000f00 */
[----:B------:R-:W-:-:S02]  /*14b30*/  MOV R5, 0x2 ;  /* 0x0000000200057802 */ /* 0x000fc40000000f00 */
[----:B------:R-:W-:Y:S02]  /*14b40*/  MOV R3, 0x14b60 ;  /* 0x00014b6000037802 */ /* 0x000fe40000000f00 */
[----:B------:R-:W-:Y:S05]  /*14b50*/  CALL.REL.NOINC `($__internal_8_$__cuda_sm70_shflsync_bfly_p) ;  /* 0x00000e7000007944 */ /* 0x000fea0003c00000 */
[----:B------:R-:W-:Y:S01]  /*14b60*/  FADD.FTZ R4, R223, R5 ;  /* 0x00000005df047221 */ /* 0x000fe20000010000 */
[----:B------:R-:W-:Y:S02]  /*14b70*/  MOV R5, 0x1 ;  /* 0x0000000100057802 */ /* 0x000fe40000000f00 */
[----:B------:R-:W-:Y:S02]  /*14b80*/  MOV R3, 0x14bb0 ;  /* 0x00014bb000037802 */ /* 0x000fe40000000f00 */
[----:B------:R-:W-:Y:S02]  /*14b90*/  MOV R2, R4 ;  /* 0x0000000400027202 */ /* 0x000fe40000000f00 */
[----:B------:R-:W-:Y:S05]  /*14ba0*/  CALL.REL.NOINC `($__internal_8_$__cuda_sm70_shflsync_bfly_p) ;  /* 0x00000e2000007944 */ /* 0x000fea0003c00000 */
[----:B------:R-:W-:Y:S01]  /*14bb0*/  MOV R3, R5 ;  /* 0x0000000500037202 */ /* 0x000fe20000000f00 */
[----:B------:R-:W-:Y:S05]  /*14bc0*/  BRA `(.L_x_546) ;  /* 0xffffab5000007947 */ /* 0x000fea000383ffff */
.L_x_480:
[----:B-1-34-:R-:W-:Y:S01]  /*14bd0*/  IMAD.MOV.U32 R5, RZ, RZ, R12 ;  /* 0x000000ffff057224 */ /* 0x01afe200078e000c */
[----:B------:R-:W-:Y:S01]  /*14be0*/  MOV R3, RZ ;  /* 0x000000ff00037202 */ /* 0x000fe20000000f00 */
[----:B------:R-:W-:Y:S01]  /*14bf0*/  IMAD.MOV.U32 R0, RZ, RZ, 0x181f ;  /* 0x0000181fff007424 */ /* 0x000fe200078e00ff */
[----:B------:R-:W-:Y:S02]  /*14c00*/  MOV R2, 0x14c20 ;  /* 0x00014c2000027802 */ /* 0x000fe40000000f00 */
[----:B------:R-:W-:Y:S05]  /*14c10*/  CALL.REL.NOINC `($__internal_9_$__cuda_sm70_shflsync_idx_p) ;  /* 0x00000e0000007944 */ /* 0x000fea0003c00000 */
[----:B------:R-:W-:Y:S01]  /*14c20*/  MOV R10, R0 ;  /* 0x00000000000a7202 */ /* 0x000fe20000000f00 */
[----:B------:R-:W-:Y:S05]  /*14c30*/  BRA `(.L_x_547) ;  /* 0xffffc30000007947 */ /* 0x000fea000383ffff */
.L_x_481:
[----:B------:R-:W-:Y:S01]  /*14c40*/  IMAD.MOV.U32 R5, RZ, RZ, R13 ;  /* 0x000000ffff057224 */ /* 0x000fe200078e000d */
[----:B------:R-:W-:Y:S01]  /*14c50*/  MOV R3, RZ ;  /* 0x000000ff00037202 */ /* 0x000fe20000000f00 */
[----:B------:R-:W-:Y:S01]  /*14c60*/  IMAD.MOV.U32 R0, RZ, RZ, 0x181f ;  /* 0x0000181fff007424 */ /* 0x000fe200078e00ff */
[----:B------:R-:W-:-:S02]  /*14c70*/  MOV R2, 0x14c90 ;  /* 0x00014c9000027802 */ /* 0x000fc40000000f00 */
[----:B-12---:R-:W-:Y:S05]  /*14c80*/  CALL.REL.NOINC `($__internal_9_$__cuda_sm70_shflsync_idx_p) ;  /* 0x00000d9000007944 */ /* 0x006fea0003c00000 */
[----:B------:R-:W-:Y:S05]  /*14c90*/  BRA `(.L_x_548) ;  /* 0xffffc2c000007947 */ /* 0x000fea000383ffff */
.L_x_484:
[----:B------:R-:W-:Y:S01]  /*14ca0*/  IMAD.MOV.U32 R5, RZ, RZ, R12 ;  /* 0x000000ffff057224 */ /* 0x000fe200078e000c */
[----:B--2---:R-:W-:Y:S01]  /*14cb0*/  MOV R3, 0x1 ;  /* 0x0000000100037802 */ /* 0x004fe20000000f00 */
        /* <DEDUP_REMOVED lines=10> */
.L_x_487:
[----:B------:R-:W-:Y:S01]  /*14d60*/  IMAD.MOV.U32 R5, RZ, RZ, R12 ;  /* 0x000000ffff057224 */ /* 0x000fe200078e000c */
[----:B-1----:R-:W-:Y:S01]  /*14d70*/  MOV R3, 0x2 ;  /* 0x0000000200037802 */ /* 0x002fe20000000f00 */
[----:B----4-:R-:W-:Y:S01]  /*14d80*/  IMAD.MOV.U32 R0, RZ, RZ, 0x181f ;  /* 0x0000181fff007424 */ /* 0x010fe200078e00ff */
[----:B------:R-:W-:Y:S02]  /*14d90*/  MOV R2, 0x14db0 ;  /* 0x00014db000027802 */ /* 0x000fe40000000f00 */
[----:B--23--:R-:W-:Y:S05]  /*14da0*/  CALL.REL.NOINC `($__internal_9_$__cuda_sm70_shflsync_idx_p) ;  /* 0x00000c7000007944 */ /* 0x00cfea0003c00000 */
[----:B------:R-:W-:Y:S01]  /*14db0*/  MOV R10, R0 ;  /* 0x00000000000a7202 */ /* 0x000fe20000000f00 */
[----:B------:R-:W-:Y:S05]  /*14dc0*/  BRA `(.L_x_550) ;  /* 0xffffc43000007947 */ /* 0x000fea000383ffff */
.L_x_488:
[----:B------:R-:W-:Y:S01]  /*14dd0*/  IMAD.MOV.U32 R5, RZ, RZ, R13 ;  /* 0x000000ffff057224 */ /* 0x000fe200078e000d */
[----:B------:R-:W-:Y:S01]  /*14de0*/  MOV R3, 0x2 ;  /* 0x0000000200037802 */ /* 0x000fe20000000f00 */
[----:B----4-:R-:W-:Y:S01]  /*14df0*/  IMAD.MOV.U32 R0, RZ, RZ, 0x181f ;  /* 0x0000181fff007424 */ /* 0x010fe200078e00ff */
[----:B------:R-:W-:Y:S02]  /*14e00*/  MOV R2, 0x14e20 ;  /* 0x00014e2000027802 */ /* 0x000fe40000000f00 */
[----:B-123--:R-:W-:Y:S05]  /*14e10*/  CALL.REL.NOINC `($__internal_9_$__cuda_sm70_shflsync_idx_p) ;  /* 0x00000c0000007944 */ /* 0x00efea0003c00000 */
[----:B------:R-:W-:Y:S05]  /*14e20*/  BRA `(.L_x_551) ;  /* 0xffffc3f000007947 */ /* 0x000fea000383ffff */
.L_x_491:
[----:B------:R-:W-:Y:S01]  /*14e30*/  IMAD.MOV.U32 R5, RZ, RZ, R12 ;  /* 0x000000ffff057224 */ /* 0x000fe200078e000c */
[----:B-1----:R-:W-:Y:S01]  /*14e40*/  MOV R3, 0x3 ;  /* 0x0000000300037802 */ /* 0x002fe20000000f00 */
        /* <DEDUP_REMOVED lines=10> */
.L_x_493:
[----:B------:R-:W-:Y:S01]  /*14ef0*/  IMAD.MOV.U32 R5, RZ, RZ, R12 ;  /* 0x000000ffff057224 */ /* 0x000fe200078e000c */
[----:B------:R-:W-:Y:S01]  /*14f00*/  MOV R3, RZ ;  /* 0x000000ff00037202 */ /* 0x000fe20000000f00 */
[----:B------:R-:W-:Y:S01]  /*14f10*/  IMAD.MOV.U32 R0, RZ, RZ, 0x1c1f ;  /* 0x00001c1fff007424 */ /* 0x000fe200078e00ff */
[----:B------:R-:W-:Y:S02]  /*14f20*/  MOV R2, 0x14f40 ;  /* 0x00014f4000027802 */ /* 0x000fe40000000f00 */
[----:B-1----:R-:W-:Y:S05]  /*14f30*/  CALL.REL.NOINC `($__internal_9_$__cuda_sm70_shflsync_idx_p) ;  /* 0x00000ae000007944 */ /* 0x002fea0003c00000 */
[----:B------:R-:W-:Y:S01]  /*14f40*/  MOV R4, R0 ;  /* 0x0000000000047202 */ /* 0x000fe20000000f00 */
[----:B------:R-:W-:Y:S05]  /*14f50*/  BRA `(.L_x_553) ;  /* 0xffffc76000007947 */ /* 0x000fea000383ffff */
.L_x_494:
[----:B------:R-:W-:Y:S01]  /*14f60*/  IMAD.MOV.U32 R5, RZ, RZ, R14 ;  /* 0x000000ffff057224 */ /* 0x000fe200078e000e */
[----:B------:R-:W-:Y:S01]  /*14f70*/  MOV R3, RZ ;  /* 0x000000ff00037202 */ /* 0x000fe20000000f00 */
[----:B------:R-:W-:Y:S01]  /*14f80*/  IMAD.MOV.U32 R0, RZ, RZ, 0x1c1f ;  /* 0x00001c1fff007424 */ /* 0x000fe200078e00ff */
[----:B------:R-:W-:Y:S02]  /*14f90*/  MOV R2, 0x14fb0 ;  /* 0x00014fb000027802 */ /* 0x000fe40000000f00 */
[----:B-123--:R-:W-:Y:S05]  /*14fa0*/  CALL.REL.NOINC `($__internal_9_$__cuda_sm70_shflsync_idx_p) ;  /* 0x00000a7000007944 */ /* 0x00efea0003c00000 */
[----:B------:R-:W-:Y:S05]  /*14fb0*/  BRA `(.L_x_554) ;  /* 0xffffc72000007947 */ /* 0x000fea000383ffff */
.L_x_497:
[----:B------:R-:W-:Y:S01]  /*14fc0*/  IMAD.MOV.U32 R5, RZ, RZ, R12 ;  /* 0x000000ffff057224 */ /* 0x000fe200078e000c */
[----:B---3--:R-:W-:Y:S01]  /*14fd0*/  MOV R3, 0x1 ;  /* 0x0000000100037802 */ /* 0x008fe20000000f00 */
[----:B------:R-:W-:Y:S01]  /*14fe0*/  IMAD.MOV.U32 R0, RZ, RZ, 0x1c1f ;  /* 0x00001c1fff007424 */ /* 0x000fe200078e00ff */
[----:B------:R-:W-:-:S02]  /*14ff0*/  MOV R2, 0x15010 ;  /* 0x0001501000027802 */ /* 0x000fc40000000f00 */
[----:B--2-4-:R-:W-:Y:S05]  /*15000*/  CALL.REL.NOINC `($__internal_9_$__cuda_sm70_shflsync_idx_p) ;  /* 0x00000a1000007944 */ /* 0x014fea0003c00000 */
[----:B------:R-:W-:Y:S01]  /*15010*/  IMAD.MOV.U32 R4, RZ, RZ, R0 ;  /* 0x000000ffff047224 */ /* 0x000fe200078e0000 */
[----:B------:R-:W-:Y:S01]  /*15020*/  MOV R3, 0x1 ;  /* 0x0000000100037802 */ /* 0x000fe20000000f00 */
[----:B------:R-:W-:Y:S01]  /*15030*/  IMAD.MOV.U32 R5, RZ, RZ, R14 ;  /* 0x000000ffff057224 */ /* 0x000fe200078e000e */
[----:B------:R-:W-:-:S02]  /*15040*/  MOV R0, 0x1c1f ;  /* 0x00001c1f00007802 */ /* 0x000fc40000000f00 */
[----:B------:R-:W-:Y:S02]  /*15050*/  MOV R2, 0x15070 ;  /* 0x0001507000027802 */ /* 0x000fe40000000f00 */
[----:B------:R-:W-:Y:S05]  /*15060*/  CALL.REL.NOINC `($__internal_9_$__cuda_sm70_shflsync_idx_p) ;  /* 0x000009b000007944 */ /* 0x000fea0003c00000 */
[----:B------:R-:W-:Y:S05]  /*15070*/  BRA `(.L_x_555) ;  /* 0xffffcfd000007947 */ /* 0x000fea000383ffff */
.L_x_501:
[----:B------:R-:W-:Y:S01]  /*15080*/  IMAD.MOV.U32 R5, RZ, RZ, R9 ;  /* 0x000000ffff057224 */ /* 0x000fe200078e0009 */
[----:B------:R-:W-:Y:S01]  /*15090*/  MOV R3, RZ ;  /* 0x000000ff00037202 */ /* 0x000fe20000000f00 */
[----:B------:R-:W-:Y:S01]  /*150a0*/  IMAD.MOV.U32 R0, RZ, RZ, 0x181f ;  /* 0x0000181fff007424 */ /* 0x000fe200078e00ff */
[----:B------:R-:W-:Y:S02]  /*150b0*/  MOV R2, 0x150d0 ;  /* 0x000150d000027802 */ /* 0x000fe40000000f00 */
[----:B------:R-:W-:Y:S05]  /*150c0*/  CALL.REL.NOINC `($__internal_9_$__cuda_sm70_shflsync_idx_p) ;  /* 0x0000095000007944 */ /* 0x000fea0003c00000 */
[----:B------:R-:W-:Y:S01]  /*150d0*/  MOV R8, R0 ;  /* 0x0000000000087202 */ /* 0x000fe20000000f00 */
[----:B------:R-:W-:Y:S05]  /*150e0*/  BRA `(.L_x_556) ;  /* 0xffffdd4000007947 */ /* 0x000fea000383ffff */
.L_x_502:
[----:B------:R-:W-:Y:S01]  /*150f0*/  IMAD.MOV.U32 R5, RZ, RZ, R12 ;  /* 0x000000ffff057224 */ /* 0x000fe200078e000c */
[----:B------:R-:W-:Y:S01]  /*15100*/  MOV R3, RZ ;  /* 0x000000ff00037202 */ /* 0x000fe20000000f00 */
[----:B------:R-:W-:Y:S01]  /*15110*/  IMAD.MOV.U32 R0, RZ, RZ, 0x181f ;  /* 0x0000181fff007424 */ /* 0x000fe200078e00ff */
[----:B------:R-:W-:Y:S02]  /*15120*/  MOV R2, 0x15140 ;  /* 0x0001514000027802 */ /* 0x000fe40000000f00 */
[----:B-12---:R-:W-:Y:S05]  /*15130*/  CALL.REL.NOINC `($__internal_9_$__cuda_sm70_shflsync_idx_p) ;  /* 0x000008e000007944 */ /* 0x006fea0003c00000 */
[----:B------:R-:W-:Y:S05]  /*15140*/  BRA `(.L_x_557) ;  /* 0xffffdd0000007947 */ /* 0x000fea000383ffff */
.L_x_505:
        /* <DEDUP_REMOVED lines=12> */
.L_x_508:
[----:B-1----:R-:W-:Y:S01]  /*15210*/  IMAD.MOV.U32 R5, RZ, RZ, R9 ;  /* 0x000000ffff057224 */ /* 0x002fe200078e0009 */
[----:B------:R-:W-:Y:S01]  /*15220*/  MOV R3, 0x2 ;  /* 0x0000000200037802 */ /* 0x000fe20000000f00 */
[----:B----4-:R-:W-:Y:S01]  /*15230*/  IMAD.MOV.U32 R0, RZ, RZ, 0x181f ;  /* 0x0000181fff007424 */ /* 0x010fe200078e00ff */
[----:B------:R-:W-:Y:S02]  /*15240*/  MOV R2, 0x15260 ;  /* 0x0001526000027802 */ /* 0x000fe40000000f00 */
[----:B--23--:R-:W-:Y:S05]  /*15250*/  CALL.REL.NOINC `($__internal_9_$__cuda_sm70_shflsync_idx_p) ;  /* 0x000007c000007944 */ /* 0x00cfea0003c00000 */
[----:B------:R-:W-:Y:S01]  /*15260*/  MOV R8, R0 ;  /* 0x0000000000087202 */ /* 0x000fe20000000f00 */
[----:B------:R-:W-:Y:S05]  /*15270*/  BRA `(.L_x_559) ;  /* 0xffffde8000007947 */ /* 0x000fea000383ffff */
.L_x_509:
[----:B------:R-:W-:Y:S01]  /*15280*/  IMAD.MOV.U32 R5, RZ, RZ, R12 ;  /* 0x000000ffff057224 */ /* 0x000fe200078e000c */
[----:B------:R-:W-:Y:S01]  /*15290*/  MOV R3, 0x2 ;  /* 0x0000000200037802 */ /* 0x000fe20000000f00 */
[----:B----4-:R-:W-:Y:S01]  /*152a0*/  IMAD.MOV.U32 R0, RZ, RZ, 0x181f ;  /* 0x0000181fff007424 */ /* 0x010fe200078e00ff */
[----:B------:R-:W-:Y:S02]  /*152b0*/  MOV R2, 0x152d0 ;  /* 0x000152d000027802 */ /* 0x000fe40000000f00 */
[----:B-123--:R-:W-:Y:S05]  /*152c0*/  CALL.REL.NOINC `($__internal_9_$__cuda_sm70_shflsync_idx_p) ;  /* 0x0000075000007944 */ /* 0x00efea0003c00000 */
[----:B------:R-:W-:Y:S05]  /*152d0*/  BRA `(.L_x_560) ;  /* 0xffffde4000007947 */ /* 0x000fea000383ffff */
.L_x_512:
        /* <DEDUP_REMOVED lines=12> */
.L_x_514:
[----:B---3--:R-:W-:Y:S01]  /*153a0*/  IMAD.MOV.U32 R5, RZ, RZ, R86 ;  /* 0x000000ffff057224 */ /* 0x008fe200078e0056 */
[----:B------:R-:W-:Y:S01]  /*153b0*/  MOV R3, RZ ;  /* 0x000000ff00037202 */ /* 0x000fe20000000f00 */
[----:B------:R-:W-:Y:S01]  /*153c0*/  IMAD.MOV.U32 R0, RZ, RZ, 0x1f ;  /* 0x0000001fff007424 */ /* 0x000fe200078e00ff */
[----:B------:R-:W-:Y:S02]  /*153d0*/  MOV R2, 0x153f0 ;  /* 0x000153f000027802 */ /* 0x000fe40000000f00 */
[----:B-1----:R-:W-:Y:S05]  /*153e0*/  CALL.REL.NOINC `($__internal_9_$__cuda_sm70_shflsync_idx_p) ;  /* 0x0000063000007944 */ /* 0x002fea0003c00000 */
[----:B------:R-:W-:Y:S01]  /*153f0*/  MOV R9, R0 ;  /* 0x0000000000097202 */ /* 0x000fe20000000f00 */
[----:B------:R-:W-:Y:S05]  /*15400*/  BRA `(.L_x_562) ;  /* 0xffffe06000007947 */ /* 0x000fea000383ffff */
.L_x_515:
[----:B---3--:R-:W-:Y:S01]  /*15410*/  IMAD.MOV.U32 R5, RZ, RZ, R86 ;  /* 0x000000ffff057224 */ /* 0x008fe200078e0056 */
[----:B------:R-:W-:Y:S01]  /*15420*/  MOV R3, 0x1 ;  /* 0x0000000100037802 */ /* 0x000fe20000000f00 */
[----:B------:R-:W-:Y:S01]  /*15430*/  IMAD.MOV.U32 R0, RZ, RZ, 0x1f ;  /* 0x0000001fff007424 */ /* 0x000fe200078e00ff */
[----:B------:R-:W-:Y:S02]  /*15440*/  MOV R2, 0x15460 ;  /* 0x0001546000027802 */ /* 0x000fe40000000f00 */
[----:B-12-4-:R-:W-:Y:S05]  /*15450*/  CALL.REL.NOINC `($__internal_9_$__cuda_sm70_shflsync_idx_p) ;  /* 0x000005c000007944 */ /* 0x016fea0003c00000 */
[----:B------:R-:W-:Y:S01]  /*15460*/  MOV R8, R0 ;  /* 0x0000000000087202 */ /* 0x000fe20000000f00 */
[----:B------:R-:W-:Y:S05]  /*15470*/  BRA `(.L_x_563) ;  /* 0xffffe01000007947 */ /* 0x000fea000383ffff */
.L_x_516:
[----:B------:R-:W-:Y:S02]  /*15480*/  MOV R2, 0x1 ;  /* 0x0000000100027802 */ /* 0x000fe40000000f00 */
[----:B------:R-:W-:-:S02]  /*15490*/  MOV R3, 0x154b0 ;  /* 0x000154b000037802 */ /* 0x000fc40000000f00 */
[----:B--234-:R-:W-:Y:S05]  /*154a0*/  CALL.REL.NOINC `($__internal_10_$__cuda_sm70_shflsync_up_p) ;  /* 0x000005c000007944 */ /* 0x01cfea0003c00000 */
[----:B------:R-:W-:Y:S05]  /*154b0*/  BRA `(.L_x_564) ;  /* 0xffffe0f000007947 */ /* 0x000fea000383ffff */
.L_x_517:
[----:B------:R-:W-:Y:S02]  /*154c0*/  MOV R2, 0x2 ;  /* 0x0000000200027802 */ /* 0x000fe40000000f00 */
[----:B------:R-:W-:-:S02]  /*154d0*/  MOV R3, 0x154f0 ;  /* 0x000154f000037802 */ /* 0x000fc40000000f00 */
[----:B--2-4-:R-:W-:Y:S05]  /*154e0*/  CALL.REL.NOINC `($__internal_10_$__cuda_sm70_shflsync_up_p) ;  /* 0x0000058000007944 */ /* 0x014fea0003c00000 */
[----:B------:R-:W-:Y:S01]  /*154f0*/  SEL R3, R4, RZ, P1 ;  /* 0x000000ff04037207 */ /* 0x000fe20000800000 */
[----:B------:R-:W-:-:S04]  /*15500*/  IMAD.MOV.U32 R2, RZ, RZ, 0x4 ;  /* 0x00000004ff027424 */ /* 0x000fc800078e00ff */
[----:B------:R-:W-:Y:S01]  /*15510*/  IMAD.IADD R0, R0, 0x1, R3 ;  /* 0x0000000100007824 */ /* 0x000fe200078e0203 */
[----:B------:R-:W-:Y:S02]  /*15520*/  MOV R3, 0x15540 ;  /* 0x0001554000037802 */ /* 0x000fe40000000f00 */
        /* <DEDUP_REMOVED lines=19> */
.L_x_521:
[----:B------:R-:W-:Y:S02]  /*15660*/  MOV R2, 0x1 ;  /* 0x0000000100027802 */ /* 0x000fe40000000f00 */
[----:B------:R-:W-:Y:S02]  /*15670*/  MOV R3, 0x15690 ;  /* 0x0001569000037802 */ /* 0x000fe40000000f00 */
[----:B------:R-:W-:Y:S05]  /*15680*/  CALL.REL.NOINC `($__internal_10_$__cuda_sm70_shflsync_up_p) ;  /* 0x000003e000007944 */ /* 0x000fea0003c00000 */
[----:B------:R-:W-:Y:S01]  /*15690*/  MOV R2, R4 ;  /* 0x0000000400027202 */ /* 0x000fe20000000f00 */
[----:B------:R-:W-:Y:S05]  /*156a0*/  BRA `(.L_x_566) ;  /* 0xffffe15000007947 */ /* 0x000fea000383ffff */
.L_x_522:
[----:B------:R-:W-:Y:S02]  /*156b0*/  MOV R2, 0x2 ;  /* 0x0000000200027802 */ /* 0x000fe40000000f00 */
        /* <DEDUP_REMOVED lines=25> */
.L_x_524:
[----:B------:R-:W-:Y:S02]  /*15850*/  SEL R0, RZ, 0x1, P0 ;  /* 0x00000001ff007807 */ /* 0x000fe40000000000 */
[----:B------:R-:W-:Y:S02]  /*15860*/  MOV R2, 0x15880 ;  /* 0x0001588000027802 */ /* 0x000fe40000000f00 */
[----:B-1----:R-:W-:Y:S05]  /*15870*/  CALL.REL.NOINC `($__internal_11_$__cuda_sm70_votesync_ballot) ;  /* 0x0000026000007944 */ /* 0x002fea0003c00000 */
[----:B------:R-:W-:Y:S01]  /*15880*/  MOV R12, R0 ;  /* 0x00000000000c7202 */ /* 0x000fe20000000f00 */
[----:B------:R-:W-:Y:S05]  /*15890*/  BRA `(.L_x_568) ;  /* 0xffffe0f000007947 */ /* 0x000fea000383ffff */
.L_x_525:
[----:B------:R-:W-:Y:S01]  /*158a0*/  IMAD.MOV.U32 R5, RZ, RZ, R6 ;  /* 0x000000ffff057224 */ /* 0x000fe200078e0006 */
[----:B------:R-:W-:Y:S01]  /*158b0*/  MOV R3, R8 ;  /* 0x0000000800037202 */ /* 0x000fe20000000f00 */
[----:B------:R-:W-:Y:S01]  /*158c0*/  IMAD.MOV.U32 R0, RZ, RZ, 0x1f ;  /* 0x0000001fff007424 */ /* 0x000fe200078e00ff */
[----:B------:R-:W-:Y:S02]  /*158d0*/  MOV R2, 0x158f0 ;  /* 0x000158f000027802 */ /* 0x000fe40000000f00 */
[----:B-1----:R-:W-:Y:S05]  /*158e0*/  CALL.REL.NOINC `($__internal_9_$__cuda_sm70_shflsync_idx_p) ;  /* 0x0000013000007944 */ /* 0x002fea0003c00000 */
[----:B------:R-:W-:Y:S01]  /*158f0*/  IMAD.MOV.U32 R10, RZ, RZ, R0 ;  /* 0x000000ffff0a7224 */ /* 0x000fe200078e0000 */
[----:B------:R-:W-:Y:S01]  /*15900*/  MOV R3, R8 ;  /* 0x0000000800037202 */ /* 0x000fe20000000f00 */
[----:B------:R-:W-:Y:S01]  /*15910*/  IMAD.MOV.U32 R5, RZ, RZ, R7 ;  /* 0x000000ffff057224 */ /* 0x000fe200078e0007 */
[----:B------:R-:W-:Y:S02]  /*15920*/  MOV R0, 0x1f ;  /* 0x0000001f00007802 */ /* 0x000fe40000000f00 */
[----:B------:R-:W-:-:S02]  /*15930*/  MOV R2, 0x15950 ;  /* 0x0001595000027802 */ /* 0x000fc40000000f00 */
[----:B------:R-:W-:Y:S05]  /*15940*/  CALL.REL.NOINC `($__internal_9_$__cuda_sm70_shflsync_idx_p) ;  /* 0x000000d000007944 */ /* 0x000fea0003c00000 */
[----:B------:R-:W-:Y:S01]  /*15950*/  MOV R7, R0 ;  /* 0x0000000000077202 */ /* 0x000fe20000000f00 */
[----:B------:R-:W-:Y:S05]  /*15960*/  BRA `(.L_x_569) ;  /* 0xffffe07000007947 */ /* 0x000fea000383ffff */
.L_x_528:
[----:B------:R-:W-:Y:S01]  /*15970*/  IMAD.MOV.U32 R5, RZ, RZ, R4 ;  /* 0x000000ffff057224 */ /* 0x000fe200078e0004 */
[----:B------:R-:W-:-:S02]  /*15980*/  MOV R0, 0x1f ;  /* 0x0000001f00007802 */ /* 0x000fc40000000f00 */
[----:B------:R-:W-:Y:S02]  /*15990*/  MOV R2, 0x159b0 ;  /* 0x000159b000027802 */ /* 0x000fe40000000f00 */
[----:B-1234-:R-:W-:Y:S05]  /*159a0*/  CALL.REL.NOINC `($__internal_9_$__cuda_sm70_shflsync_idx_p) ;  /* 0x0000007000007944 */ /* 0x01efea0003c00000 */
[----:B------:R-:W-:Y:S01]  /*159b0*/  MOV R13, R0 ;  /* 0x00000000000d7202 */ /* 0x000fe20000000f00 */
[----:B------:R-:W-:Y:S05]  /*159c0*/  BRA `(.L_x_527) ;  /* 0xffffe07000007947 */ /* 0x000fea000383ffff */
        .weak           $__internal_8_$__cuda_sm70_shflsync_bfly_p
        .type           $__internal_8_$__cuda_sm70_shflsync_bfly_p,@function
        .size           $__internal_8_$__cuda_sm70_shflsync_bfly_p,($__internal_9_$__cuda_sm70_shflsync_idx_p - $__internal_8_$__cuda_sm70_shflsync_bfly_p)
$__internal_8_$__cuda_sm70_shflsync_bfly_p:
[----:B------:R-:W-:Y:S04]  /*159d0*/  WARPSYNC R6 ;  /* 0x0000000600007348 */ /* 0x000fe80003800000 */
[----:B------:R1:W2:Y:S02]  /*159e0*/  SHFL.BFLY PT, R5, R2, R5, R7 ;  /* 0x0c00000502057389 */ /* 0x0002a400000e0007 */
[----:B-1----:R-:W-:Y:S02]  /*159f0*/  MOV R2, R3 ;  /* 0x0000000300027202 */ /* 0x002fe40000000f00 */
[----:B------:R-:W-:-:S04]  /*15a00*/  MOV R3, 0x0 ;  /* 0x0000000000037802 */ /* 0x000fc80000000f00 */
[----:B--2---:R-:W-:Y:S05]  /*15a10*/  RET.REL.NODEC R2 `(_ZN7cutlass13device_kernelIN5flash19enable_sm80_to_sm89INS1_16FlashAttnFwdSm80INS1_25CollectiveMainloopFwdSm80ILi8ELi1ELb0EN4cute5tupleIJNS5_1CILi128EEENS7_ILi64EEENS7_ILi192EEEEEELi192ENS_10bfloat16_tEfNS_4arch4Sm80ELb0ELb1ELb0ELb1ELb0ELb0ELb1ELb1EEENS1_21CollectiveEpilogueFwdINS6_IJS8_SA_S9_EEENS6_IJNS7_ILi1EEESI_SI_EEESC_SE_Li256ELb1ELb1ELb1ELb0EEENS1_36VarlenDynamicPersistentTileSchedulerILi128ELi64ELi256ELi256ELb1ELb1ELb0ELb1ELb0ELb1EEEEEEEEEvNT_6ParamsE) ;  /* 0xfffea5e002007950 */ /* 0x004fea0003c3ffff */
        .weak           $__internal_9_$__cuda_sm70_shflsync_idx_p
        .type           $__internal_9_$__cuda_sm70_shflsync_idx_p,@function
        .size           $__internal_9_$__cuda_sm70_shflsync_idx_p,($__internal_10_$__cuda_sm70_shflsync_up_p - $__internal_9_$__cuda_sm70_shflsync_idx_p)
$__internal_9_$__cuda_sm70_shflsync_idx_p:
[----:B------:R-:W-:-:S04]  /*15a20*/  MOV R87, 0xffffffff ;  /* 0xffffffff00577802 */ /* 0x000fc80000000f00 */
[----:B------:R-:W-:Y:S04]  /*15a30*/  WARPSYNC R87 ;  /* 0x0000005700007348 */ /* 0x000fe80003800000 */
[----:B------:R1:W2:Y:S02]  /*15a40*/  SHFL.IDX PT, R0, R5, R3, R0 ;  /* 0x0000000305007389 */ /* 0x0002a400000e0000 */
[----:B-1----:R-:W-:-:S04]  /*15a50*/  MOV R3, 0x0 ;  /* 0x0000000000037802 */ /* 0x002fc80000000f00 */
[----:B--2---:R-:W-:Y:S05]  /*15a60*/  RET.REL.NODEC R2 `(_ZN7cutlass13device_kernelIN5flash19enable_sm80_to_sm89INS1_16FlashAttnFwdSm80INS1_25CollectiveMainloopFwdSm80ILi8ELi1ELb0EN4cute5tupleIJNS5_1CILi128EEENS7_ILi64EEENS7_ILi192EEEEEELi192ENS_10bfloat16_tEfNS_4arch4Sm80ELb0ELb1ELb0ELb1ELb0ELb0ELb1ELb1EEENS1_21CollectiveEpilogueFwdINS6_IJS8_SA_S9_EEENS6_IJNS7_ILi1EEESI_SI_EEESC_SE_Li256ELb1ELb1ELb1ELb0EEENS1_36VarlenDynamicPersistentTileSchedulerILi128ELi64ELi256ELi256ELb1ELb1ELb0ELb1ELb0ELb1EEEEEEEEEvNT_6ParamsE) ;  /* 0xfffea59002007950 */ /* 0x004fea0003c3ffff */
        .weak           $__internal_10_$__cuda_sm70_shflsync_up_p
        .type           $__internal_10_$__cuda_sm70_shflsync_up_p,@function
        .size           $__internal_10_$__cuda_sm70_shflsync_up_p,($__internal_11_$__cuda_sm70_votesync_ballot - $__internal_10_$__cuda_sm70_shflsync_up_p)
$__internal_10_$__cuda_sm70_shflsync_up_p:
[----:B------:R-:W-:Y:S02]  /*15a70*/  IMAD.MOV.U32 R4, RZ, RZ, RZ ;  /* 0x000000ffff047224 */ /* 0x000fe400078e00ff */
[----:B------:R-:W-:-:S04]  /*15a80*/  IMAD.MOV.U32 R10, RZ, RZ, -0x1 ;  /* 0xffffffffff0a7424 */ /* 0x000fc800078e00ff */
[----:B------:R-:W-:Y:S04]  /*15a90*/  WARPSYNC R10 ;  /* 0x0000000a00007348 */ /* 0x000fe80003800000 */
[----:B------:R1:W2:Y:S02]  /*15aa0*/  SHFL.UP PT, R4, R0, R2, R4 ;  /* 0x0400000200047389 */ /* 0x0002a400000e0004 */
[----:B-1----:R-:W-:Y:S02]  /*15ab0*/  MOV R2, R3 ;  /* 0x0000000300027202 */ /* 0x002fe40000000f00 */
[----:B------:R-:W-:-:S04]  /*15ac0*/  MOV R3, 0x0 ;  /* 0x0000000000037802 */ /* 0x000fc80000000f00 */
[----:B--2---:R-:W-:Y:S05]  /*15ad0*/  RET.REL.NODEC R2 `(_ZN7cutlass13device_kernelIN5flash19enable_sm80_to_sm89INS1_16FlashAttnFwdSm80INS1_25CollectiveMainloopFwdSm80ILi8ELi1ELb0EN4cute5tupleIJNS5_1CILi128EEENS7_ILi64EEENS7_ILi192EEEEEELi192ENS_10bfloat16_tEfNS_4arch4Sm80ELb0ELb1ELb0ELb1ELb0ELb0ELb1ELb1EEENS1_21CollectiveEpilogueFwdINS6_IJS8_SA_S9_EEENS6_IJNS7_ILi1EEESI_SI_EEESC_SE_Li256ELb1ELb1ELb1ELb0EEENS1_36VarlenDynamicPersistentTileSchedulerILi128ELi64ELi256ELi256ELb1ELb1ELb0ELb1ELb0ELb1EEEEEEEEEvNT_6ParamsE) ;  /* 0xfffea52002007950 */ /* 0x004fea0003c3ffff */
        .weak           $__internal_11_$__cuda_sm70_votesync_ballot
        .type           $__internal_11_$__cuda_sm70_votesync_ballot,@function
        .size           $__internal_11_$__cuda_sm70_votesync_ballot,(.L_x_2464 - $__internal_11_$__cuda_sm70_votesync_ballot)
$__internal_11_$__cuda_sm70_votesync_ballot:
[----:B------:R-:W-:Y:S01]  /*15ae0*/  ISETP.NE.U32.AND P0, PT, R0, 0x1, PT ;  /* 0x000000010000780c */ /* 0x000fe20003f05070 */
[----:B------:R-:W-:-:S04]  /*15af0*/  IMAD.MOV.U32 R3, RZ, RZ, -0x1 ;  /* 0xffffffffff037424 */ /* 0x000fc800078e00ff */
[----:B------:R-:W-:Y:S08]  /*15b00*/  WARPSYNC R3 ;  /* 0x0000000300007348 */ /* 0x000ff00003800000 */
[----:B------:R-:W-:-:S04]  /*15b10*/  VOTE.ANY R0, PT, !P0 ;  /* 0x0000000000007806 */ /* 0x000fc800040e0100 */
[----:B------:R-:W-:Y:S01]  /*15b20*/  LOP3.LUT R0, R0, R3, RZ, 0xc0, !PT ;  /* 0x0000000300007212 */ /* 0x000fe200078ec0ff */
[----:B------:R-:W-:-:S04]  /*15b30*/  IMAD.MOV.U32 R3, RZ, RZ, 0x0 ;  /* 0x00000000ff037424 */ /* 0x000fc800078e00ff */
[----:B------:R-:W-:Y:S05]  /*15b40*/  RET.REL.NODEC R2 `(_ZN7cutlass13device_kernelIN5flash19enable_sm80_to_sm89INS1_16FlashAttnFwdSm80INS1_25CollectiveMainloopFwdSm80ILi8ELi1ELb0EN4cute5tupleIJNS5_1CILi128EEENS7_ILi64EEENS7_ILi192EEEEEELi192ENS_10bfloat16_tEfNS_4arch4Sm80ELb0ELb1ELb0ELb1ELb0ELb0ELb1ELb1EEENS1_21CollectiveEpilogueFwdINS6_IJS8_SA_S9_EEENS6_IJNS7_ILi1EEESI_SI_EEESC_SE_Li256ELb1ELb1ELb1ELb0EEENS1_36VarlenDynamicPersistentTileSchedulerILi128ELi64ELi256ELi256ELb1ELb1ELb0ELb1ELb0ELb1EEEEEEEEEvNT_6ParamsE) ;  /* 0xfffea4b002007950 */ /* 0x000fea0003c3ffff */
.L_x_570:
        /* <DEDUP_REMOVED lines=11> */
.L_x_2464:


//--------------------- .text._ZN7cutlass13device_kernelIN5flash19enable_sm80_to_sm89INS1_16FlashAttnFwdSm80INS1_25CollectiveMainloopFwdSm80ILi8ELi1ELb0EN4cute5tupleIJNS5_1CILi128EEENS7_ILi64EEENS7_ILi192EEEEEELi192ENS_10bfloat16_tEfNS_4arch4Sm80ELb0ELb1ELb0ELb1ELb0ELb1ELb1ELb1EEENS1_21CollectiveEpilogueFwdINS6_IJS8_SA_S9_EEENS6_IJNS7_ILi1EEESI_SI_EEESC_SE_Li256ELb1ELb1ELb1ELb0EEENS1_36VarlenDynamicPersistentTileSchedulerILi128ELi64ELi256ELi256ELb1ELb1ELb0ELb1ELb0ELb1EEEEEEEEEvNT_6ParamsE --------------------------
	.section	.text._ZN7cutlass13device_kernelIN5flash19enable_sm80_to_sm89INS1_16FlashAttnFwdSm80INS1_25CollectiveMainloopFwdSm80ILi8ELi1ELb0EN4cute5tupleIJNS5_1CILi128EEENS7_ILi64EEENS7_ILi192EEEEEELi192ENS_10bfloat16_tEfNS_4arch4Sm80ELb0ELb1ELb0ELb1ELb0ELb1ELb1ELb1EEENS1_21CollectiveEpilogueFwdINS6_IJS8_SA_S9_EEENS6_IJNS7_ILi1EEESI_SI_EEESC_SE_Li256ELb1ELb1ELb1ELb0EEENS1_36VarlenDynamicPersistentTileSchedulerILi128ELi64ELi256ELi256ELb1ELb1ELb0ELb1ELb0ELb1EEEEEEEEEvNT_6ParamsE,"ax",@progbits
	.sectioninfo	@"SHI_REGISTERS=255"
	.align	128
.text._ZN7cutlass13device_kernelIN5flash19enable_sm80_to_sm89INS1_16FlashAttnFwdSm80INS1_25CollectiveMainloopFwdSm80ILi8ELi1ELb0EN4cute5tupleIJNS5_1CILi128EEENS7_ILi64EEENS7_ILi192EEEEEELi192ENS_10bfloat16_tEfNS_4arch4Sm80ELb0ELb1ELb0ELb1ELb0ELb1ELb1ELb1EEENS1_21CollectiveEpilogueFwdINS6_IJS8_SA_S9_EEENS6_IJNS7_ILi1EEESI_SI_EEESC_SE_Li256ELb1ELb1ELb1ELb0EEENS1_36VarlenDynamicPersistentTileSchedulerILi128ELi64ELi256ELi256ELb1ELb1ELb0ELb1ELb0ELb1EEEEEEEEEvNT_6ParamsE:
        .type           _ZN7cutlass13device_kernelIN5flash19enable_sm80_to_sm89INS1_16FlashAttnFwdSm80INS1_25CollectiveMainloopFwdSm80ILi8ELi1ELb0EN4cute5tupleIJNS5_1CILi128EEENS7_ILi64EEENS7_ILi192EEEEEELi192ENS_10bfloat16_tEfNS_4arch4Sm80ELb0ELb1ELb0ELb1ELb0ELb1ELb1ELb1EEENS1_21CollectiveEpilogueFwdINS6_IJS8_SA_S9_EEENS6_IJNS7_ILi1EEESI_SI_EEESC_SE_Li256ELb1ELb1ELb1ELb0EEENS1_36VarlenDynamicPersistentTileSchedulerILi128ELi64ELi256ELi256ELb1ELb1ELb0ELb1ELb0ELb1EEEEEEEEEvNT_6ParamsE,@function
        .size           _ZN7cutlass13device_kernelIN5flash19enable_sm80_to_sm89INS1_16FlashAttnFwdSm80INS1_25CollectiveMainloopFwdSm80ILi8ELi1ELb0EN4cute5tupleIJNS5_1CILi128EEENS7_ILi64EEENS7_ILi192EEEEEELi192ENS_10bfloat16_tEfNS_4arch4Sm80ELb0ELb1ELb0ELb1ELb0ELb1ELb1ELb1EEENS1_21CollectiveEpilogueFwdINS6_IJS8_SA_S9_EEENS6_IJNS7_ILi1EEESI_SI_EEESC_SE_Li256ELb1ELb1ELb1ELb0EEENS1_36VarlenDynamicPersistentTileSchedulerILi128ELi64ELi256ELi256ELb1ELb1ELb0ELb1ELb0ELb1EEEEEEEEEvNT_6ParamsE,(.L_x_2469 - _ZN7cutlass13device_kernelIN5flash19enable_sm80_to_sm89INS1_16FlashAttnFwdSm80INS1_25CollectiveMainloopFwdSm80ILi8ELi1ELb0EN4cute5tupleIJNS5_1CILi128EEENS7_ILi64EEENS7_ILi192EEEEEELi192ENS_10bfloat16_tEfNS_4arch4Sm80ELb0ELb1ELb0ELb1ELb0ELb1ELb1ELb1EEENS1_21CollectiveEpilogueFwdINS6_IJS8_SA_S9_EEENS6_IJNS7_ILi1EEESI_SI_EEESC_SE_Li256ELb1ELb1ELb1ELb0EEENS1_36VarlenDynamicPersistentTileSchedulerILi128ELi64ELi256ELi256ELb1ELb1ELb0ELb1ELb0ELb1EEEEEEEEEvNT_6ParamsE)
        .other          _ZN7cutlass13device_kernelIN5flash19enable_sm80_to_sm89INS1_16FlashAttnFwdSm80INS1_25CollectiveMainloopFwdSm80ILi8ELi1ELb0EN4cute5tupleIJNS5_1CILi128EEENS7_ILi64EEENS7_ILi192EEEEEELi192ENS_10bfloat16_tEfNS_4arch4Sm80ELb0ELb1ELb0ELb1ELb0ELb1ELb1ELb1EEENS1_21CollectiveEpilogueFwdINS6_IJS8_SA_S9_EEENS6_IJNS7_ILi1EEESI_SI_EEESC_SE_Li256ELb1ELb1ELb1ELb0EEENS1_36VarlenDynamicPersistentTileSchedulerILi128ELi64ELi256ELi256ELb1ELb1ELb0ELb1ELb0ELb1EEEEEEEEEvNT_6ParamsE,@"STO_CUDA_ENTRY STV_DEFAULT"
_ZN7cutlass13device_kernelIN5flash19enable_sm80_to_sm89INS1_16FlashAttnFwdSm80INS1_25CollectiveMainloopFwdSm80ILi8ELi1ELb0EN4cute5tupleIJNS5_1CILi128EEENS7_ILi64EEENS7_ILi192EEEEEELi192ENS_10bfloat16_tEfNS_4arch4Sm80ELb0ELb1ELb0ELb1ELb0ELb1ELb1ELb1EEENS1_21CollectiveEpilogueFwdINS6_IJS8_SA_S9_EEENS6_IJNS7_ILi1EEESI_SI_EEESC_SE_Li256ELb1ELb1ELb1ELb0EEENS1_36VarlenDynamicPersistentTileSchedulerILi128ELi64ELi256ELi256ELb1ELb1ELb0ELb1ELb0ELb1EEEEEEEEEvNT_6ParamsE:
        /* <DEDUP_REMOVED lines=25> */
[C---:B------:R-:W-:Y:S02]  /*0190*/  ISETP.GE.U32.AND P4, PT, R12.reuse, 0x2, PT ;  /* 0x000000020c00780c */ /* 0x040fe40003f86070 */
[----:B------:R-:W-:-:S02]  /*01a0*/  ISETP.GE.U32.AND P3, PT, R12, 0x4, PT ;  /* 0x000000040c00780c */ /* 0x000fc40003f66070 */
[C---:B------:R-:W-:Y:S02]  /*01b0*/  ISETP.GE.U32.AND P2, PT, R12.reuse, 0x8, PT ;  /* 0x000000080c00780c */ /* 0x040fe40003f46070 */
[----:B------:R-:W-:Y:S02]  /*01c0*/  ISETP.GE.U32.AND P1, PT, R12, 0x10, PT ;  /* 0x000000100c00780c */ /* 0x000fe40003f26070 */
[----:B------:R-:W-:Y:S01]  /*01d0*/  MOV R6, RZ ;  /* 0x000000ff00067202 */ /* 0x000fe20000000f00 */
[----:B---3--:R-:W-:-:S05]  /*01e0*/  IMAD R4, R10, R8, RZ ;  /* 0x000000080a047224 */ /* 0x008fca00078e02ff */
[----:B------:R-:W3:Y:S02]  /*01f0*/  SHFL.UP PT, R0, R4, 0x1, RZ ;  /* 0x0420000004007989 */ /* 0x000ee400000e00ff */
[----:B---3--:R-:W-:-:S05]  /*0200*/  SEL R0, R0, RZ, P5 ;  /* 0x000000ff00007207 */ /* 0x008fca0002800000 */
[----:B------:R-:W-:-:S05]  /*0210*/  IMAD.IADD R4, R4, 0x1, R0 ;  /* 0x0000000104047824 */ /* 0x000fca00078e0200 */
[----:B------:R-:W3:Y:S02]  /*0220*/  SHFL.UP PT, R0, R4, 0x2, RZ ;  /* 0x0440000004007989 */ /* 0x000ee400000e00ff */
[----:B---3--:R-:W-:-:S04]  /*0230*/  SEL R0, R0, RZ, P4 ;  /* 0x000000ff00007207 */ /* 0x008fc80002000000 */
[----:B------:R-:W-:-:S05]  /*0240*/  IADD3 R4, R4, R0, RZ ;  /* 0x0000000004047210 */ /* 0x000fca0007ffe0ff */
        /* <DEDUP_REMOVED lines=16> */
.L_x_576:
[----:B------:R-:W-:-:S04]  /*0350*/  IADD3 R0, R6, 0x1f, RZ ;  /* 0x0000001f06007810 */ /* 0x000fc80007ffe0ff */
[----:B------:R-:W-:-:S13]  /*0360*/  ISETP.GE.AND P0, PT, R0, c[0x0][0x53c], PT ;  /* 0x00014f0000007a0c */ /* 0x000fda0003f06270 */
[----:B------:R-:W-:Y:S05]  /*0370*/  @P0 BRA `(.L_x_573) ;  /* 0x00000bf000000947 */ /* 0x000fea0003800000 */
[----:B------:R-:W-:Y:S01]  /*0380*/  MOV R6, R0 ;  /* 0x0000000000067202 */ /* 0x000fe20000000f00 */
[----:B------:R-:W-:Y:S01]  /*0390*/  IMAD.MOV.U32 R8, RZ, RZ, RZ ;  /* 0x000000ffff087224 */ /* 0x000fe200078e00ff */
[----:B------:R-:W-:Y:S02]  /*03a0*/  MOV R10, RZ ;  /* 0x000000ff000a7202 */ /* 0x000fe40000000f00 */
[----:B------:R-:W-:-:S04]  /*03b0*/  IADD3 R0, R12, R6, RZ ;  /* 0x000000060c007210 */ /* 0x000fc80007ffe0ff */
[----:B------:R-:W-:-:S13]  /*03c0*/  ISETP.GE.OR P0, PT, R0, c[0x0][0x53c], !P6 ;  /* 0x00014f0000007a0c */ /* 0x000fda0007706670 */
[----:B------:R-:W-:Y:S01]  /*03d0*/  @!P0 MOV R2, 0x4 ;  /* 0x0000000400028802 */ /* 0x000fe20000000f00 */
[----:B------:R-:W-:-:S04]  /*03e0*/  @!P0 IMAD.MOV.U32 R3, RZ, RZ, 0x4 ;  /* 0x00000004ff038424 */ /* 0x000fc800078e00ff */
[----:B------:R-:W-:-:S04]  /*03f0*/  @!P0 IMAD.WIDE R4, R0, R2, c[0x0][0x580] ;  /* 0x0001600000048625 */ /* 0x000fc800078e0202 */
[----:B------:R-:W-:Y:S01]  /*0400*/  @!P0 IMAD.WIDE R2, R0, R3, c[0x0][0x578] ;  /* 0x00015e0000028625 */ /* 0x000fe200078e0203 */
[----:B------:R-:W3:Y:S04]  /*0410*/  @!P0 LDG.E R10, [R4.64] ;  /* 0x00000006040a8981 */ /* 0x000ee8000c1e1900 */
[----:B------:R-:W3:Y:S02]  /*0420*/  @!P0 LDG.E R8, [R2.64] ;  /* 0x0000000602088981 */ /* 0x000ee4000c1e1900 */
[----:B---3--:R-:W-:Y:S01]  /*0430*/  IMAD R4, R10, R8, RZ ;  /* 0x000000080a047224 */ /* 0x008fe200078e02ff */
[----:B------:R-:W-:Y:S05]  /*0440*/  BRA.DIV ~URZ, `(.L_x_574) ;  /* 0x000209f27f007947 */ /* 0x000fea000b800000 */
[----:B------:R1:W3:Y:S02]  /*0450*/  SHFL.UP PT, R0, R4, 0x1, RZ ;  /* 0x0420000004007989 */ /* 0x0002e400000e00ff */
.L_x_795:
        /* <DEDUP_REMOVED lines=16> */
.L_x_796:
[----:B---3--:R-:W-:-:S05]  /*0560*/  IMAD R0, R0, c[0x0][0x538], RZ ;  /* 0x00014e0000007a24 */ /* 0x008fca00078e02ff */
[----:B------:R-:W-:-:S04]  /*0570*/  IADD3 R7, R0, R7, RZ ;  /* 0x0000000700077210 */ /* 0x000fc80007ffe0ff */
[----:B------:R-:W-:-:S13]  /*0580*/  ISETP.GT.AND P0, PT, R7, UR4, PT ;  /* 0x0000000407007c0c */ /* 0x000fda000bf04270 */
[----:B-12---:R-:W-:Y:S05]  /*0590*/  @!P0 BRA `(.L_x_576) ;  /* 0xfffffdb000008947 */ /* 0x006fea000383ffff */
.L_x_572:
[----:B------:R-:W-:-:S05]  /*05a0*/  IADD3 R11, -R0, R7, RZ ;  /* 0x00000007000b7210 */ /* 0x000fca0007ffe1ff */
[----:B------:R-:W-:-:S05]  /*05b0*/  IMAD R0, R4, c[0x0][0x538], R11 ;  /* 0x00014e0004007a24 */ /* 0x000fca00078e020b */
[----:B------:R-:W-:Y:S01]  /*05c0*/  ISETP.GT.AND P0, PT, R0, UR4, PT ;  /* 0x0000000400007c0c */ /* 0x000fe2000bf04270 */
[----:B------:R-:W-:-:S12]  /*05d0*/  BRA.DIV ~URZ, `(.L_x_577) ;  /* 0x00020ab27f007947 */ /* 0x000fd8000b800000 */
[----:B------:R-:W-:-:S04]  /*05e0*/  VOTE.ANY R7, PT, !P0 ;  /* 0x0000000000077806 */ /* 0x000fc800040e0100 */
.L_x_797:
[----:B------:R-:W1:Y:S02]  /*05f0*/  POPC R0, R7 ;  /* 0x0000000700007309 */ /* 0x000e640000000000 */
[----:B-12---:R-:W-:Y:S01]  /*0600*/  IADD3 R247, R0, R6, RZ ;  /* 0x0000000600f77210 */ /* 0x006fe20007ffe0ff */
[----:B------:R-:W-:Y:S05]  /*0610*/  BRA.DIV ~URZ, `(.L_x_578) ;  /* 0x00020ac27f007947 */ /* 0x000fea000b800000 */
[----:B------:R1:W2:Y:S01]  /*0620*/  SHFL.IDX PT, R245, R10, R0, 0x1f ;  /* 0x00001f000af57589 */ /* 0x0002a200000e0000 */
[----:B------:R-:W-:-:S03]  /*0630*/  MOV R6, RZ ;  /* 0x000000ff00067202 */ /* 0x000fc60000000f00 */
[----:B------:R1:W3:Y:S04]  /*0640*/  SHFL.IDX PT, R10, R8, R0, 0x1f ;  /* 0x00001f00080a7589 */ /* 0x0002e800000e0000 */
.L_x_798:
[----:B------:R-:W-:Y:S01]  /*0650*/  ISETP.NE.AND P0, PT, R7, RZ, PT ;  /* 0x000000ff0700720c */ /* 0x000fe20003f05270 */
[----:B------:R-:W-:-:S12]  /*0660*/  BSSY B0, `(.L_x_579) ;  /* 0x0000005000007945 */ /* 0x000fd80003800000 */
[----:B------:R-:W-:Y:S05]  /*0670*/  @!P0 BRA `(.L_x_580) ;  /* 0x0000003000008947 */ /* 0x000fea0003800000 */
[----:B------:R-:W-:Y:S01]  /*0680*/  IADD3 R5, R0, -0x1, RZ ;  /* 0xffffffff00057810 */ /* 0x000fe20007ffe0ff */
[----:B------:R-:W-:Y:S05]  /*0690*/  BRA.DIV ~URZ, `(.L_x_581) ;  /* 0x00020b227f007947 */ /* 0x000fea000b800000 */
[----:B------:R4:W1:Y:S02]  /*06a0*/  SHFL.IDX PT, R6, R4, R5, 0x1f ;  /* 0x00001f0504067589 */ /* 0x00086400000e0000 */
.L_x_580:
[----:B------:R-:W-:Y:S05]  /*06b0*/  BSYNC B0 ;  /* 0x0000000000007941 */ /* 0x000fea0003800000 */
.L_x_579:
[----:B---3--:R-:W-:Y:S01]  /*06c0*/  ISETP.NE.AND P0, PT, R10, 0x1, PT ;  /* 0x000000010a00780c */ /* 0x008fe20003f05270 */
[----:B-1----:R-:W-:Y:S01]  /*06d0*/  IMAD R244, R6, c[0x0][0x538], R11 ;  /* 0x00014e0006f47a24 */ /* 0x002fe200078e020b */
[----:B------:R-:W-:Y:S04]  /*06e0*/  BSSY B0, `(.L_x_582) ;  /* 0x0000085000007945 */ /* 0x000fe80003800000 */
[----:B------:R-:W-:-:S07]  /*06f0*/  IADD3 R9, -R244, UR4, RZ ;  /* 0x00000004f4097c10 */ /* 0x000fce000fffe1ff */
[----:B------:R-:W-:Y:S05]  /*0700*/  @!P0 BRA `(.L_x_583) ;  /* 0x000003e000008947 */ /* 0x000fea0003800000 */
[-C--:B--2---:R-:W-:Y:S02]  /*0710*/  IABS R0, R245.reuse ;  /* 0x000000f500007213 */ /* 0x084fe40000000000 */
[----:B------:R-:W-:-:S03]  /*0720*/  IABS R6, R245 ;  /* 0x000000f500067213 */ /* 0x000fc60000000000 */
[----:B----4-:R-:W-:Y:S01]  /*0730*/  IMAD.MOV.U32 R5, RZ, RZ, R0 ;  /* 0x000000ffff057224 */ /* 0x010fe200078e0000 */
[----:B------:R-:W-:-:S03]  /*0740*/  IABS R0, R10 ;  /* 0x0000000a00007213 */ /* 0x000fc60000000000 */
[----:B------:R-:W1:Y:S02]  /*0750*/  I2F.RP R2, R5 ;  /* 0x0000000500027306 */ /* 0x000e640000209400 */
[----:B------:R-:W-:Y:S01]  /*0760*/  IMAD.MOV.U32 R8, RZ, RZ, R0 ;  /* 0x000000ffff087224 */ /* 0x000fe200078e0000 */
[----:B------:R-:W-:-:S05]  /*0770*/  IABS R0, R9 ;  /* 0x0000000900007213 */ /* 0x000fca0000000000 */
[----:B------:R-:W-:Y:S08]  /*0780*/  I2F.RP R7, R8 ;  /* 0x0000000800077306 */ /* 0x000ff00000209400 */
[----:B-1----:R-:W1:Y:S02]  /*0790*/  MUFU.RCP R2, R2 ;  /* 0x0000000200027308 */ /* 0x002e640000001000 */
[----:B-1----:R-:W-:-:S06]  /*07a0*/  IADD3 R2, R2, 0xffffffe, RZ ;  /* 0x0ffffffe02027810 */ /* 0x002fcc0007ffe0ff */
[----:B------:R-:W1:Y:S02]  /*07b0*/  F2I.FTZ.U32.TRUNC.NTZ R3, R2 ;  /* 0x0000000200037305 */ /* 0x000e64000021f000 */
        /* <DEDUP_REMOVED lines=51> */
.L_x_583:
[----:B------:R-:W-:-:S04]  /*0af0*/  IMAD.MOV.U32 R2, RZ, RZ, 0x4 ;  /* 0x00000004ff027424 */ /* 0x000fc800078e00ff */
[----:B------:R-:W-:-:S05]  /*0b00*/  IMAD.WIDE R2, R247, R2, c[0x0][0x590] ;  /* 0x00016400f7027625 */ /* 0x000fca00078e0202 */
        /* <DEDUP_REMOVED lines=12> */
[----:B----4-:R-:W-:Y:S01]  /*0bd0*/  IMAD R4, R2, R6, RZ ;  /* 0x0000000602047224 */ /* 0x010fe200078e02ff */
        /* <DEDUP_REMOVED lines=53> */
.L_x_584:
[----:B------:R-:W-:Y:S05]  /*0f30*/  BSYNC B0 ;  /* 0x0000000000007941 */ /* 0x000fea0003800000 */
.L_x_582:
[----:B------:R-:W-:-:S04]  /*0f40*/  LOP3.LUT R0, RZ, R0, RZ, 0x33, !PT ;  /* 0x00000000ff007212 */ /* 0x000fc800078e33ff */
[----:B------:R-:W-:Y:S01]  /*0f50*/  IADD3 R245, R0, R245, RZ ;  /* 0x000000f500f57210 */ /* 0x000fe20007ffe0ff */
[----:B------:R-:W-:Y:S05]  /*0f60*/  BRA `(.L_x_585) ;  /* 0x0000004000007947 */ /* 0x000fea0003800000 */
.L_x_573:
[----:B--2---:R-:W-:Y:S01]  /*0f70*/  IMAD.MOV.U32 R245, RZ, RZ, RZ ;  /* 0x000000fffff57224 */ /* 0x004fe200078e00ff */
[----:B------:R-:W-:Y:S01]  /*0f80*/  MOV R246, RZ ;  /* 0x000000ff00f67202 */ /* 0x000fe20000000f00 */
[----:B------:R-:W-:Y:S01]  /*0f90*/  IMAD.U32 R244, RZ, RZ, UR4 ;  /* 0x00000004fff47e24 */ /* 0x000fe2000f8e00ff */
[----:B------:R-:W-:Y:S02]  /*0fa0*/  MOV R247, c[0x0][0x53c] ;  /* 0x00014f0000f77a02 */ /* 0x000fe40000000f00 */
.L_x_585:
[----:B------:R-:W-:Y:S01]  /*0fb0*/  ISETP.NE.AND P0, PT, R12, RZ, PT ;  /* 0x000000ff0c00720c */ /* 0x000fe20003f05270 */
[----:B------:R-:W-:-:S12]  /*0fc0*/  WARPSYNC 0xffffffff ;  /* 0xffffffff00007948 */ /* 0x000fd80003800000 */
[----:B------:R1:W-:Y:S04]  /*0fd0*/  @!P0 STS.128 [0x18100], R244 ;  /* 0x018100f4ff008388 */ /* 0x0003e80000000c00 */
[----:B------:R-:W-:Y:S06]  /*0fe0*/  BAR.ARV 0x5, 0x100 ;  /* 0x0144000000007b1d */ /* 0x000fec0000002000 */
.L_x_571:
[----:B-12---:R-:W-:-:S13]  /*0ff0*/  ISETP.GE.AND P0, PT, R247, c[0x0][0x53c], PT ;  /* 0x00014f00f7007a0c */ /* 0x006fda0003f06270 */
[----:B------:R-:W-:Y:S05]  /*1000*/  @P0 EXIT ;  /* 0x000000000000094d */ /* 0x000fea0003800000 */
[----:B------:R-:W1:Y:S02]  /*1010*/  S2R R18, SR_TID.X ;  /* 0x0000000000127919 */ /* 0x000e640000002100 */
[----:B-1----:R-:W-:-:S04]  /*1020*/  SHF.R.S32.HI R13, RZ, 0x1f, R18 ;  /* 0x0000001fff0d7819 */ /* 0x002fc80000011412 */
[CC--:B------:R-:W-:Y:S02]  /*1030*/  LEA.HI R14, R13.reuse, R18.reuse, RZ, 0x3 ;  /* 0x000000120d0e7211 */ /* 0x0c0fe400078f18ff */
[-C--:B------:R-:W-:Y:S02]  /*1040*/  LEA.HI R3, R13, R18.reuse, RZ, 0x4 ;  /* 0x000000120d037211 */ /* 0x080fe400078f20ff */
[----:B------:R-:W-:Y:S02]  /*1050*/  SHF.R.S32.HI R19, RZ, 0x3, R14 ;  /* 0x00000003ff137819 */ /* 0x000fe4000001140e */
[----:B------:R-:W-:Y:S02]  /*1060*/  LOP3.LUT R2, R14, 0xfffffff8, RZ, 0xc0, !PT ;  /* 0xfffffff80e027812 */ /* 0x000fe400078ec0ff */
[----:B------:R-:W-:Y:S01]  /*1070*/  LOP3.LUT R0, R3, 0xfffffff0, RZ, 0xc0, !PT ;  /* 0xfffffff003007812 */ /* 0x000fe200078ec0ff */
[----:B------:R-:W-:Y:S01]  /*1080*/  IMAD.SHL.U32 R5, R19, 0x40, RZ ;  /* 0x0000004013057824 */ /* 0x000fe200078e00ff */
[----:B------:R-:W-:Y:S01]  /*1090*/  SHF.R.S32.HI R4, RZ, 0x4, R3 ;  /* 0x00000004ff047819 */ /* 0x000fe20000011403 */
[C---:B------:R-:W-:Y:S01]  /*10a0*/  IMAD.IADD R8, R18.reuse, 0x1, -R2 ;  /* 0x0000000112087824 */ /* 0x040fe200078e0a02 */
[----:B------:R-:W-:Y:S01]  /*10b0*/  LEA.HI R11, R13, R18, RZ, 0x5 ;  /* 0x000000120d0b7211 */ /* 0x000fe200078f28ff */
[----:B------:R-:W-:Y:S01]  /*10c0*/  IMAD.IADD R0, R18, 0x1, -R0 ;  /* 0x0000000112007824 */ /* 0x000fe200078e0a00 */
[----:B------:R-:W-:Y:S01]  /*10d0*/  LOP3.LUT R2, R5, 0x1c0, RZ, 0xc0, !PT ;  /* 0x000001c005027812 */ /* 0x000fe200078ec0ff */
[----:B------:R-:W-:Y:S01]  /*10e0*/  IMAD.SHL.U32 R248, R8, 0x8, RZ ;  /* 0x0000000808f87824 */ /* 0x000fe200078e00ff */
[----:B------:R-:W-:-:S02]  /*10f0*/  LEA.HI R3, R3, R4, RZ, 0x1 ;  /* 0x0000000403037211 */ /* 0x000fc400078f08ff */
[----:B------:R-:W-:Y:S02]  /*1100*/  SHF.R.S32.HI R6, RZ, 0x1f, R0 ;  /* 0x0000001fff067819 */ /* 0x000fe40000011400 */
[----:B------:R-:W-:Y:S02]  /*1110*/  SHF.R.U32.HI R5, RZ, 0x3, R2 ;  /* 0x00000003ff057819 */ /* 0x000fe40000011602 */
[----:B------:R-:W-:Y:S02]  /*1120*/  LOP3.LUT R3, R3, 0xfffffffe, RZ, 0xc0, !PT ;  /* 0xfffffffe03037812 */ /* 0x000fe400078ec0ff */
[----:B------:R-:W-:Y:S02]  /*1130*/  LOP3.LUT R2, R2, 0x38, R248, 0xf8, !PT ;  /* 0x0000003802027812 */ /* 0x000fe400078ef8f8 */
[----:B------:R-:W-:Y:S01]  /*1140*/  LEA.HI R10, R6, R0, RZ, 0x3 ;  /* 0x00000000060a7211 */ /* 0x000fe200078f18ff */
[----:B------:R-:W-:Y:S01]  /*1150*/  IMAD.IADD R12, R4, 0x1, -R3 ;  /* 0x00000001040c7824 */ /* 0x000fe200078e0a03 */
[----:B------:R-:W-:Y:S01]  /*1160*/  LOP3.LUT R9, R2, R5, RZ, 0x3c, !PT ;  /* 0x0000000502097212 */ /* 0x000fe200078e3cff */
[----:B------:R-:W-:Y:S01]  /*1170*/  IMAD.SHL.U32 R3, R8, 0x40, RZ ;  /* 0x0000004008037824 */ /* 0x000fe200078e00ff */
[----:B------:R-:W-:-:S02]  /*1180*/  LOP3.LUT R2, R10, 0xfffffff8, RZ, 0xc0, !PT ;  /* 0xfffffff80a027812 */ /* 0x000fc400078ec0ff */
[----:B------:R-:W-:Y:S02]  /*1190*/  LEA.HI R15, R13, R18, RZ, 0x2 ;  /* 0x000000120d0f7211 */ /* 0x000fe400078f10ff */
[----:B------:R-:W-:Y:S01]  /*11a0*/  SHF.R.S32.HI R6, RZ, 0x5, R11 ;  /* 0x00000005ff067819 */ /* 0x000fe2000001140b */
[----:B------:R-:W-:Y:S01]  /*11b0*/  IMAD.IADD R7, R0, 0x1, -R2 ;  /* 0x0000000100077824 */ /* 0x000fe200078e0a02 */
[----:B------:R-:W-:Y:S02]  /*11c0*/  LOP3.LUT R0, R3, 0x1c0, RZ, 0xc0, !PT ;  /* 0x000001c003007812 */ /* 0x000fe400078ec0ff */
[----:B------:R-:W-:Y:S02]  /*11d0*/  LOP3.LUT R3, R11, 0xffffffe0, RZ, 0xc0, !PT ;  /* 0xffffffe00b037812 */ /* 0x000fe400078ec0ff */
[--C-:B------:R-:W-:Y:S02]  /*11e0*/  SHF.R.S32.HI R241, RZ, 0x2, R15.reuse ;  /* 0x00000002fff17819 */ /* 0x100fe4000001140f */
[----:B------:R-:W-:Y:S01]  /*11f0*/  SHF.R.S32.HI R4, RZ, 0x1f, R15 ;  /* 0x0000001fff047819 */ /* 0x000fe2000001140f */
[----:B------:R-:W-:Y:S01]  /*1200*/  IMAD.IADD R17, R18, 0x1, -R3 ;  /* 0x0000000112117824 */ /* 0x000fe200078e0a03 */
[----:B------:R-:W-:-:S02]  /*1210*/  LOP3.LUT R5, R0, 0x8, R14, 0xf8, !PT ;  /* 0x0000000800057812 */ /* 0x000fc400078ef80e */
[----:B------:R-:W-:Y:S02]  /*1220*/  SHF.R.U32.HI R2, RZ, 0x3, R0 ;  /* 0x00000003ff027819 */ /* 0x000fe40000011600 */
[----:B------:R-:W-:Y:S02]  /*1230*/  SHF.R.S32.HI R0, RZ, 0x1f, R11 ;  /* 0x0000001fff007819 */ /* 0x000fe4000001140b */
[----:B------:R-:W-:Y:S02]  /*1240*/  LEA.HI R4, R4, R241, RZ, 0x3 ;  /* 0x000000f104047211 */ /* 0x000fe400078f18ff */
[----:B------:R-:W-:Y:S02]  /*1250*/  LOP3.LUT R14, R5, R2, RZ, 0x3c, !PT ;  /* 0x00000002050e7212 */ /* 0x000fe400078e3cff */
[----:B------:R-:W-:Y:S02]  /*1260*/  LEA.HI R0, R0, R6, RZ, 0x3 ;  /* 0x0000000600007211 */ /* 0x000fe400078f18ff */
[----:B------:R-:W-:-:S02]  /*1270*/  LEA.HI R5, R13, R18, RZ, 0x6 ;  /* 0x000000120d057211 */ /* 0x000fc400078f30ff */
[----:B------:R-:W-:Y:S02]  /*1280*/  LOP3.LUT R3, R4, 0xfffffff8, RZ, 0xc0, !PT ;  /* 0xfffffff804037812 */ /* 0x000fe400078ec0ff */
[----:B------:R-:W-:Y:S01]  /*1290*/  SHF.R.S32.HI R11, RZ, 0x1f, R17 ;  /* 0x0000001fff0b7819 */ /* 0x000fe20000011411 */
[----:B------:R-:W-:Y:S01]  /*12a0*/  IMAD.SHL.U32 R5, R5, 0x8, RZ ;  /* 0x0000000805057824 */ /* 0x000fe200078e00ff */
[----:B------:R-:W-:Y:S01]  /*12b0*/  LOP3.LUT R2, R0, 0xffffff8, RZ, 0xc0, !PT ;  /* 0x0ffffff800027812 */ /* 0x000fe200078ec0ff */
[----:B------:R-:W-:Y:S01]  /*12c0*/  IMAD.IADD R0, R241, 0x1, -R3 ;  /* 0x00000001f1007824 */ /* 0x000fe200078e0a03 */
[----:B------:R-:W-:Y:S02]  /*12d0*/  LEA.HI R11, R11, R17, RZ, 0x2 ;  /* 0x000000110b0b7211 */ /* 0x000fe400078f10ff */
[----:B------:R-:W-:Y:S01]  /*12e0*/  LOP3.LUT R215, R9, 0x7ffffe00, R5, 0xf8, !PT ;  /* 0x7ffffe0009d77812 */ /* 0x000fe200078ef805 */
[----:B------:R-:W-:Y:S01]  /*12f0*/  IMAD.IADD R3, R6, 0x1, -R2 ;  /* 0x0000000106037824 */ /* 0x000fe200078e0a02 */
[----:B------:R-:W-:Y:S01]  /*1300*/  SHF.R.S32.HI R2, RZ, 0x2, R11 ;  /* 0x00000002ff027819 */ /* 0x000fe2000001140b */
[----:B------:R-:W-:Y:S01]  /*1310*/  IMAD.SHL.U32 R5, R7, 0x40, RZ ;  /* 0x0000004007057824 */ /* 0x000fe200078e00ff */
[C---:B------:R-:W-:Y:S01]  /*1320*/  LOP3.LUT R4, R0.reuse, 0x1, RZ, 0xc0, !PT ;  /* 0x0000000100047812 */ /* 0x040fe200078ec0ff */
[----:B------:R-:W-:Y:S01]  /*1330*/  IMAD.SHL.U32 R215, R215, 0x2, RZ ;  /* 0x00000002d7d77824 */ /* 0x000fe200078e00ff */
[----:B------:R-:W-:Y:S01]  /*1340*/  LOP3.LUT P2, RZ, R0, 0x4, RZ, 0xc0, !PT ;  /* 0x0000000400ff7812 */ /* 0x000fe2000784c0ff */
[----:B------:R-:W-:Y:S01]  /*1350*/  IMAD R16, R3, 0x10, R2 ;  /* 0x0000001003107824 */ /* 0x000fe200078e0202 */
[----:B------:R-:W-:Y:S01]  /*1360*/  ISETP.NE.U32.AND P1, PT, R4, 0x1, PT ;  /* 0x000000010400780c */ /* 0x000fe20003f25070 */
[----:B------:R-:W-:Y:S01]  /*1370*/  IMAD.SHL.U32 R3, R12, 0x8, RZ ;  /* 0x000000080c037824 */ /* 0x000fe200078e00ff */
[----:B------:R-:W-:-:S02]  /*1380*/  LOP3.LUT R2, R5, 0x1c0, RZ, 0xc0, !PT ;  /* 0x000001c005027812 */ /* 0x000fc400078ec0ff */
[----:B------:R-:W-:Y:S01]  /*1390*/  LOP3.LUT R4, R15, 0xfffffffc, RZ, 0xc0, !PT ;  /* 0xfffffffc0f047812 */ /* 0x000fe200078ec0ff */
[----:B------:R-:W-:Y:S01]  /*13a0*/  STL [R1+0x3c], R16 ;  /* 0x00003c1001007387 */ /* 0x000fe20000100800 */
[C---:B------:R-:W-:Y:S01]  /*13b0*/  LOP3.LUT P0, RZ, R0.reuse, 0x2, RZ, 0xc0, !PT ;  /* 0x0000000200ff7812 */ /* 0x040fe2000780c0ff */
[----:B------:R-:W-:Y:S01]  /*13c0*/  IMAD.SHL.U32 R0, R0, 0x40, RZ ;  /* 0x0000004000007824 */ /* 0x000fe200078e00ff */
[----:B------:R-:W-:Y:S01]  /*13d0*/  LOP3.LUT R3, R2, 0x8, R3, 0xf8, !PT ;  /* 0x0000000802037812 */ /* 0x000fe200078ef803 */
[----:B------:R-:W-:Y:S01]  /*13e0*/  IMAD.IADD R18, R18, 0x1, -R4 ;  /* 0x0000000112127824 */ /* 0x000fe200078e0a04 */
[----:B------:R-:W-:Y:S02]  /*13f0*/  SHF.R.U32.HI R2, RZ, 0x3, R2 ;  /* 0x00000003ff027819 */ /* 0x000fe40000011602 */
[----:B------:R-:W-:Y:S01]  /*1400*/  LOP3.LUT P6, RZ, R7, 0x2, RZ, 0xc0, !PT ;  /* 0x0000000207ff7812 */ /* 0x000fe200078cc0ff */
[----:B------:R-:W-:Y:S01]  /*1410*/  IMAD.SHL.U32 R128, R18, 0x8, RZ ;  /* 0x0000000812807824 */ /* 0x000fe200078e00ff */
[----:B------:R-:W-:Y:S01]  /*1420*/  LOP3.LUT R5, R3, R2, RZ, 0x3c, !PT ;  /* 0x0000000203057212 */ /* 0x000fe200078e3cff */
[----:B------:R-:W-:Y:S01]  /*1430*/  IMAD.SHL.U32 R3, R10, 0x40, RZ ;  /* 0x000000400a037824 */ /* 0x000fe200078e00ff */
[----:B------:R-:W-:Y:S01]  /*1440*/  LOP3.LUT R2, R0, 0x1c0, RZ, 0xc0, !PT ;  /* 0x000001c000027812 */ /* 0x000fe200078ec0ff */
[C---:B------:R-:W-:Y:S01]  /*1450*/  IMAD.SHL.U32 R0, R6.reuse, 0x400, RZ ;  /* 0x0000040006007824 */ /* 0x040fe200078e00ff */
[----:B------:R-:W-:Y:S01]  /*1460*/  LOP3.LUT P5, RZ, R7, 0x4, RZ, 0xc0, !PT ;  /* 0x0000000407ff7812 */ /* 0x000fe200078ac0ff */
[----:B------:R-:W-:Y:S01]  /*1470*/  IMAD.SHL.U32 R6, R6, 0x200, RZ ;  /* 0x0000020006067824 */ /* 0x000fe200078e00ff */
[----:B------:R-:W-:Y:S01]  /*1480*/  SHF.R.U32.HI R13, RZ, 0x3, R2 ;  /* 0x00000003ff0d7819 */ /* 0x000fe20000011602 */
[----:B------:R-:W-:Y:S01]  /*1490*/  IMAD R9, R18, 0x2, R0 ;  /* 0x0000000212097824 */ /* 0x000fe200078e0200 */
[----:B------:R-:W-:Y:S01]  /*14a0*/  LOP3.LUT R7, R2, 0x18, R128, 0xf8, !PT ;  /* 0x0000001802077812 */ /* 0x000fe200078ef880 */
[----:B------:R1:W-:Y:S01]  /*14b0*/  STL [R1+0x10], R2 ;  /* 0x0000100201007387 */ /* 0x0003e20000100800 */
[----:B------:R-:W-:Y:S01]  /*14c0*/  LOP3.LUT R4, R13, R2, RZ, 0xfc, !PT ;  /* 0x000000020d047212 */ /* 0x000fe200078efcff */
[----:B------:R-:W-:Y:S01]  /*14d0*/  IMAD.MOV.U32 R10, RZ, RZ, 0x40 ;  /* 0x00000040ff0a7424 */ /* 0x000fe200078e00ff */
[----:B------:R-:W-:Y:S01]  /*14e0*/  LOP3.LUT R235, R6, R7, R13, 0xf6, !PT ;  /* 0x0000000706eb7212 */ /* 0x000fe200078ef60d */
[C---:B------:R-:W-:Y:S01]  /*14f0*/  IMAD R6, R8.reuse, 0x20, R19 ;  /* 0x0000002008067824 */ /* 0x040fe200078e0213 */
[----:B------:R-:W-:Y:S01]  /*1500*/  LOP3.LUT R3, R3, 0xfffffe00, RZ, 0xc0, !PT ;  /* 0xfffffe0003037812 */ /* 0x000fe200078ec0ff */
[----:B------:R-:W-:Y:S01]  /*1510*/  STL [R1+0x14], R13 ;  /* 0x0000140d01007387 */ /* 0x000fe20000100800 */
[----:B------:R-:W-:Y:S01]  /*1520*/  LOP3.LUT P4, RZ, R8, 0x2, RZ, 0xc0, !PT ;  /* 0x0000000208ff7812 */ /* 0x000fe2000788c0ff */
[----:B------:R-:W-:Y:S01]  /*1530*/  IMAD.IADD R9, R9, 0x1, R4 ;  /* 0x0000000109097824 */ /* 0x000fe200078e0204 */
[CC--:B------:R-:W-:Y:S01]  /*1540*/  IADD3 R4, R5.reuse, R3.reuse, R0 ;  /* 0x0000000305047210 */ /* 0x0c0fe20007ffe000 */
[----:B------:R2:W-:Y:S01]  /*1550*/  STL [R1+0x34], R6 ;  /* 0x0000340601007387 */ /* 0x0005e20000100800 */
[C---:B------:R-:W-:Y:S01]  /*1560*/  LEA.HI R0, R18.reuse, R18, RZ, 0x1 ;  /* 0x0000001212007211 */ /* 0x040fe200078f08ff */
[----:B------:R-:W-:Y:S01]  /*1570*/  IMAD.SHL.U32 R140, R18, 0x4, RZ ;  /* 0x00000004128c7824 */ /* 0x000fe200078e00ff */
[----:B------:R-:W-:-:S02]  /*1580*/  LOP3.LUT R5, R5, R3, RZ, 0xfc, !PT ;  /* 0x0000000305057212 */ /* 0x000fc400078efcff */
[----:B------:R-:W-:Y:S02]  /*1590*/  LOP3.LUT R3, R0, 0x1ffffffe, RZ, 0xc0, !PT ;  /* 0x1ffffffe00037812 */ /* 0x000fe400078ec0ff */
[----:B------:R-:W-:Y:S02]  /*15a0*/  LOP3.LUT P3, RZ, R8, 0x4, RZ, 0xc0, !PT ;  /* 0x0000000408ff7812 */ /* 0x000fe4000786c0ff */
[----:B------:R-:W-:Y:S01]  /*15b0*/  LEA R9, R9, 0x80, 0x1 ;  /* 0x0000008009097811 */ /* 0x000fe200078e08ff */
[----:B------:R-:W-:Y:S01]  /*15c0*/  IMAD.IADD R3, R18, 0x1, -R3 ;  /* 0x0000000112037824 */ /* 0x000fe200078e0a03 */
[----:B------:R-:W-:Y:S02]  /*15d0*/  SEL R0, R10, 0xffffffc0, !P3 ;  /* 0xffffffc00a007807 */ /* 0x000fe40005800000 */
[----:B------:R-:W-:Y:S01]  /*15e0*/  LEA R198, R4, 0xc100, 0x1 ;  /* 0x0000c10004c67811 */ /* 0x000fe200078e08ff */
[----:B-1----:R-:W-:Y:S01]  /*15f0*/  IMAD R2, R12, 0x200, R14 ;  /* 0x000002000c027824 */ /* 0x002fe200078e020e */
[----:B------:R-:W-:Y:S01]  /*1600*/  LEA R192, R5, 0x100, 0x1 ;  /* 0x0000010005c07811 */ /* 0x000fe200078e08ff */
[----:B------:R-:W-:Y:S01]  /*1610*/  IMAD.MOV.U32 R12, RZ, RZ, 0x20 ;  /* 0x00000020ff0c7424 */ /* 0x000fe200078e00ff */
[----:B------:R-:W-:-:S02]  /*1620*/  SEL R7, R10, 0xffffffc0, !P2 ;  /* 0xffffffc00a077807 */ /* 0x000fc40005000000 */
[----:B------:R-:W-:Y:S01]  /*1630*/  LEA R147, R2, 0x6100, 0x1 ;  /* 0x0000610002937811 */ /* 0x000fe200078e08ff */
[----:B------:R-:W-:Y:S01]  /*1640*/  IMAD R2, R3, 0x8, R16 ;  /* 0x0000000803027824 */ /* 0x000fe200078e0210 */
[C---:B------:R-:W-:Y:S02]  /*1650*/  SEL R8, R12.reuse, 0xffffffe0, !P0 ;  /* 0xffffffe00c087807 */ /* 0x040fe40004000000 */
[C---:B------:R-:W-:Y:S01]  /*1660*/  IADD3 R202, R147.reuse, 0x20, RZ ;  /* 0x0000002093ca7810 */ /* 0x040fe20007ffe0ff */
[----:B------:R-:W-:Y:S01]  /*1670*/  IMAD.IADD R197, R147, 0x1, R0 ;  /* 0x0000000193c57824 */ /* 0x000fe200078e0200 */
[----:B--2---:R-:W-:Y:S01]  /*1680*/  LOP3.LUT R6, R11, 0x7ffffffc, RZ, 0xc0, !PT ;  /* 0x7ffffffc0b067812 */ /* 0x004fe200078ec0ff */
[----:B------:R1:W-:Y:S01]  /*1690*/  STL [R1], R2 ;  /* 0x0000000201007387 */ /* 0x0003e20000100800 */
[----:B------:R-:W-:Y:S02]  /*16a0*/  @P4 IADD3 R202, R147, -0x20, RZ ;  /* 0xffffffe093ca4810 */ /* 0x000fe40007ffe0ff */
[----:B------:R-:W-:Y:S01]  /*16b0*/  SEL R3, R12, 0xffffffe0, !P6 ;  /* 0xffffffe00c037807 */ /* 0x000fe20007000000 */
[----:B------:R-:W-:Y:S01]  /*16c0*/  IMAD.IADD R6, R17, 0x1, -R6 ;  /* 0x0000000111067824 */ /* 0x000fe200078e0a06 */
[----:B------:R-:W-:Y:S01]  /*16d0*/  STL [R1+0x18], R9 ;  /* 0x0000180901007387 */ /* 0x000fe20000100800 */
[----:B------:R-:W-:Y:S01]  /*16e0*/  IMAD.IADD R194, R0, 0x1, R202 ;  /* 0x0000000100c27824 */ /* 0x000fe200078e02ca */
[----:B------:R-:W-:Y:S01]  /*16f0*/  IADD3 R143, R140, 0x20, RZ ;  /* 0x000000208c8f7810 */ /* 0x000fe20007ffe0ff */
[----:B------:R-:W-:Y:S01]  /*1700*/  IMAD.SHL.U32 R237, R6, 0x2, RZ ;  /* 0x0000000206ed7824 */ /* 0x000fe200078e00ff */
[C---:B------:R-:W-:Y:S01]  /*1710*/  IADD3 R6, R9.reuse, -0x10, RZ ;  /* 0xfffffff009067810 */ /* 0x040fe20007ffe0ff */
[----:B------:R-:W-:Y:S01]  /*1720*/  IMAD.IADD R199, R198, 0x1, R3 ;  /* 0x00000001c6c77824 */ /* 0x000fe200078e0203 */
[----:B------:R-:W-:Y:S01]  /*1730*/  @P1 IADD3 R6, R9, 0x10, RZ ;  /* 0x0000001009061810 */ /* 0x000fe20007ffe0ff */
[----:B------:R-:W-:Y:S01]  /*1740*/  IMAD.IADD R193, R3, 0x1, R192 ;  /* 0x0000000103c17824 */ /* 0x000fe200078e02c0 */
[C---:B------:R-:W-:Y:S01]  /*1750*/  IADD3 R142, R140.reuse, 0x40, RZ ;  /* 0x000000408c8e7810 */ /* 0x040fe20007ffe0ff */
[----:B------:R-:W-:Y:S01]  /*1760*/  IMAD.IADD R131, R140, 0x1, R143 ;  /* 0x000000018c837824 */ /* 0x000fe200078e028f */
[----:B------:R-:W-:Y:S01]  /*1770*/  LEA R235, R235, 0x100, 0x1 ;  /* 0x00000100ebeb7811 */ /* 0x000fe200078e08ff */
[--C-:B------:R-:W-:Y:S01]  /*1780*/  IMAD.IADD R0, R8, 0x1, R6.reuse ;  /* 0x0000000108007824 */ /* 0x100fe200078e0206 */
[----:B------:R-:W-:Y:S01]  /*1790*/  STL [R1+0x24], R6 ;  /* 0x0000240601007387 */ /* 0x000fe20000100800 */
[----:B------:R-:W-:Y:S01]  /*17a0*/  IMAD.IADD R3, R7, 0x1, R6 ;  /* 0x0000000107037824 */ /* 0x000fe200078e0206 */
[C---:B------:R-:W-:Y:S01]  /*17b0*/  IADD3 R146, R140.reuse, 0x10, RZ ;  /* 0x000000108c927810 */ /* 0x040fe20007ffe0ff */
[C---:B------:R-:W-:Y:S01]  /*17c0*/  IMAD.IADD R130, R140.reuse, 0x1, R142 ;  /* 0x000000018c827824 */ /* 0x040fe200078e028e */
[----:B------:R2:W-:Y:S01]  /*17d0*/  STL [R1+0x28], R0 ;  /* 0x0000280001007387 */ /* 0x0005e20000100800 */
[C---:B------:R-:W-:Y:S01]  /*17e0*/  IADD3 R145, R140.reuse, 0x30, RZ ;  /* 0x000000308c917810 */ /* 0x040fe20007ffe0ff */
[----:B------:R-:W-:Y:S01]  /*17f0*/  IMAD.IADD R236, R235, 0x1, R7 ;  /* 0x00000001ebec7824 */ /* 0x000fe200078e0207 */
[----:B------:R-:W-:Y:S01]  /*1800*/  IADD3 R144, R140, 0x50, RZ ;  /* 0x000000508c907810 */ /* 0x000fe20007ffe0ff */
[----:B------:R3:W-:Y:S01]  /*1810*/  STL [R1+0x30], R3 ;  /* 0x0000300301007387 */ /* 0x0007e20000100800 */
[----:B-1----:R-:W-:-:S02]  /*1820*/  SEL R2, R10, 0xffffffc0, !P5 ;  /* 0xffffffc00a027807 */ /* 0x002fc40006800000 */
[C---:B------:R-:W-:Y:S02]  /*1830*/  IADD3 R213, R202.reuse, 0x800, RZ ;  /* 0x00000800cad57810 */ /* 0x040fe40007ffe0ff */
[----:B------:R-:W-:Y:S01]  /*1840*/  IADD3 R212, R202, 0x1000, RZ ;  /* 0x00001000cad47810 */ /* 0x000fe20007ffe0ff */
[----:B------:R-:W-:Y:S01]  /*1850*/  IMAD.IADD R201, R198, 0x1, R2 ;  /* 0x00000001c6c97824 */ /* 0x000fe200078e0202 */
[----:B------:R-:W-:Y:S01]  /*1860*/  IADD3 R211, R202, 0x1800, RZ ;  /* 0x00001800cad37810 */ /* 0x000fe20007ffe0ff */
[----:B------:R-:W-:Y:S01]  /*1870*/  IMAD.IADD R196, R2, 0x1, R192 ;  /* 0x0000000102c47824 */ /* 0x000fe200078e02c0 */
[C---:B------:R-:W-:Y:S01]  /*1880*/  IADD3 R210, R202.reuse, 0x2000, RZ ;  /* 0x00002000cad27810 */ /* 0x040fe20007ffe0ff */
[----:B------:R-:W-:Y:S01]  /*1890*/  IMAD.IADD R200, R199, 0x1, R2 ;  /* 0x00000001c7c87824 */ /* 0x000fe200078e0202 */
[----:B------:R-:W-:Y:S01]  /*18a0*/  IADD3 R209, R202, 0x2800, RZ ;  /* 0x00002800cad17810 */ /* 0x000fe20007ffe0ff */
[----:B------:R-:W-:Y:S01]  /*18b0*/  IMAD.IADD R195, R2, 0x1, R193 ;  /* 0x0000000102c37824 */ /* 0x000fe200078e02c1 */
[----:B------:R-:W-:-:S02]  /*18c0*/  IADD3 R208, R202, 0x3000, RZ ;  /* 0x00003000cad07810 */ /* 0x000fc40007ffe0ff */
[C---:B------:R-:W-:Y:S02]  /*18d0*/  IADD3 R207, R202.reuse, 0x3800, RZ ;  /* 0x00003800cacf7810 */ /* 0x040fe40007ffe0ff */
[C---:B------:R-:W-:Y:S02]  /*18e0*/  IADD3 R206, R202.reuse, 0x4000, RZ ;  /* 0x00004000cace7810 */ /* 0x040fe40007ffe0ff */
[C---:B------:R-:W-:Y:S01]  /*18f0*/  IADD3 R205, R202.reuse, 0x4800, RZ ;  /* 0x00004800cacd7810 */ /* 0x040fe20007ffe0ff */
[----:B--2---:R-:W-:Y:S01]  /*1900*/  IMAD.IADD R0, R7, 0x1, R0 ;  /* 0x0000000107007824 */ /* 0x004fe200078e0200 */
[C---:B------:R-:W-:Y:S02]  /*1910*/  IADD3 R204, R202.reuse, 0x5000, RZ ;  /* 0x00005000cacc7810 */ /* 0x040fe40007ffe0ff */
[----:B------:R-:W-:Y:S02]  /*1920*/  IADD3 R203, R202, 0x5800, RZ ;  /* 0x00005800cacb7810 */ /* 0x000fe40007ffe0ff */
[----:B------:R3:W-:Y:S04]  /*1930*/  STL [R1+0x2c], R0 ;  /* 0x00002c0001007387 */ /* 0x0007e80000100800 */
.L_x_794:
[----:B------:R-:W-:Y:S01]  /*1940*/  ISETP.NE.U32.AND P0, PT, RZ, c[0x0][0x370], PT ;  /* 0x0000dc00ff007a0c */ /* 0x000fe20003f05070 */
[----:B------:R-:W-:Y:S01]  /*1950*/  IMAD.MOV.U32 R14, RZ, RZ, 0x4 ;  /* 0x00000004ff0e7424 */ /* 0x000fe200078e00ff */
[----:B------:R-:W-:Y:S01]  /*1960*/  ISETP.NE.U32.AND P1, PT, RZ, c[0x0][0x360], PT ;  /* 0x0000d800ff007a0c */ /* 0x000fe20003f25070 */
[----:B------:R-:W-:Y:S01]  /*1970*/  IMAD.MOV.U32 R132, RZ, RZ, RZ ;  /* 0x000000ffff847224 */ /* 0x000fe200078e00ff */
[----:B------:R-:W-:Y:S01]  /*1980*/  ISETP.NE.AND.EX P2, PT, RZ, c[0x0][0x374], PT, P0 ;  /* 0x0000dd00ff007a0c */ /* 0x000fe20003f45300 */
[----:B------:R-:W-:Y:S01]  /*1990*/  IMAD.MOV.U32 R180, RZ, RZ, RZ ;  /* 0x000000ffffb47224 */ /* 0x000fe200078e00ff */
[----:B------:R-:W-:Y:S01]  /*19a0*/  ISETP.NE.AND.EX P0, PT, RZ, c[0x0][0x364], PT, P1 ;  /* 0x0000d900ff007a0c */ /* 0x000fe20003f05310 */
[----:B------:R-:W-:Y:S01]  /*19b0*/  IMAD.MOV.U32 R127, RZ, RZ, RZ ;  /* 0x000000ffff7f7224 */ /* 0x000fe200078e00ff */
[----:B------:R-:W-:Y:S01]  /*19c0*/  ISETP.NE.U32.AND P1, PT, RZ, c[0x0][0x348], PT ;  /* 0x0000d200ff007a0c */ /* 0x000fe20003f25070 */
[----:B------:R-:W-:Y:S01]  /*19d0*/  IMAD.MOV.U32 R13, RZ, RZ, RZ ;  /* 0x000000ffff0d7224 */ /* 0x000fe200078e00ff */
[----:B------:R-:W-:Y:S01]  /*19e0*/  ISETP.NE.U32.AND P6, PT, RZ, c[0x0][0x350], PT ;  /* 0x0000d400ff007a0c */ /* 0x000fe20003fc5070 */
[----:B------:R-:W-:Y:S01]  /*19f0*/  IMAD.WIDE R6, R247, R14, c[0x0][0x348] ;  /* 0x0000d200f7067625 */ /* 0x000fe200078e020e */
[----:B------:R-:W-:-:S02]  /*1a00*/  ISETP.NE.U32.AND P3, PT, RZ, c[0x0][0x358], PT ;  /* 0x0000d600ff007a0c */ /* 0x000fc40003f65070 */
[----:B------:R-:W-:Y:S01]  /*1a10*/  ISETP.NE.AND.EX P1, PT, RZ, c[0x0][0x34c], PT, P1 ;  /* 0x0000d300ff007a0c */ /* 0x000fe20003f25310 */
[CC--:B------:R-:W-:Y:S01]  /*1a20*/  IMAD.WIDE R4, R247.reuse, R14.reuse, c[0x0][0x350] ;  /* 0x0000d400f7047625 */ /* 0x0c0fe200078e020e */
[----:B------:R-:W-:Y:S02]  /*1a30*/  ISETP.NE.AND.EX P6, PT, RZ, c[0x0][0x354], PT, P6 ;  /* 0x0000d500ff007a0c */ /* 0x000fe40003fc5360 */
[----:B------:R-:W-:Y:S01]  /*1a40*/  ISETP.NE.AND.EX P3, PT, RZ, c[0x0][0x35c], PT, P3 ;  /* 0x0000d700ff007a0c */ /* 0x000fe20003f65330 */
[----:B------:R-:W-:-:S04]  /*1a50*/  @P2 IMAD.WIDE R10, R247, R14, c[0x0][0x370] ;  /* 0x0000dc00f70a2625 */ /* 0x000fc800078e020e */
[CC--:B------:R-:W-:Y:S01]  /*1a60*/  @P0 IMAD.WIDE R8, R247.reuse, R14.reuse, c[0x0][0x360] ;  /* 0x0000d800f7080625 */ /* 0x0c0fe200078e020e */
[----:B------:R1:W5:Y:S03]  /*1a70*/  @P2 LDG.E R132, [R10.64] ;  /* 0x000000060a842981 */ /* 0x000366000c1e1900 */
[----:B---3--:R-:W-:Y:S01]  /*1a80*/  IMAD.WIDE R2, R247, R14, c[0x0][0x358] ;  /* 0x0000d600f7027625 */ /* 0x008fe200078e020e */
[----:B------:R1:W5:Y:S04]  /*1a90*/  @P0 LDG.E R239, [R8.64] ;  /* 0x0000000608ef0981 */ /* 0x000368000c1e1900 */
[----:B------:R1:W5:Y:S04]  /*1aa0*/  @P1 LDG.E R180, [R6.64] ;  /* 0x0000000606b41981 */ /* 0x000368000c1e1900 */
[----:B------:R1:W5:Y:S04]  /*1ab0*/  @P6 LDG.E R127, [R4.64] ;  /* 0x00000006047f6981 */ /* 0x000368000c1e1900 */
[----:B------:R1:W5:Y:S01]  /*1ac0*/  @P3 LDG.E R13, [R2.64] ;  /* 0x00000006020d3981 */ /* 0x000362000c1e1900 */
[----:B------:R-:W-:-:S05]  /*1ad0*/  LOP3.LUT R20, R246, 0xffff, RZ, 0xc0, !PT ;  /* 0x0000fffff6147812 */ /* 0x000fca00078ec0ff */
[----:B------:R1:W-:Y:S01]  /*1ae0*/  STL [R1+0x4], R20 ;  /* 0x0000041401007387 */ /* 0x0003e20000100800 */
[----:B------:R-:W-:Y:S01]  /*1af0*/  YIELD ;  /* 0x0000000000007946 */ /* 0x000fe20003800000 */
[----:B------:R-:W-:Y:S05]  /*1b00*/  @P0 BRA `(.L_x_586) ;  /* 0x0000005000000947 */ /* 0x000fea0003800000 */
[----:B-----5:R-:W-:Y:S01]  /*1b10*/  MOV R239, c[0x0][0x168] ;  /* 0x00005a0000ef7a02 */ /* 0x020fe20000000f00 */
[----:B------:R-:W-:Y:S05]  /*1b20*/  @!P1 BRA `(.L_x_586) ;  /* 0x0000003000009947 */ /* 0x000fea0003800000 */
[----:B-1----:R-:W2:Y:S04]  /*1b30*/  LDG.E R8, [R6.64] ;  /* 0x0000000606087981 */ /* 0x002ea8000c1e1900 */
[----:B------:R-:W2:Y:S02]  /*1b40*/  LDG.E R0, [R6.64+0x4] ;  /* 0x0000040606007981 */ /* 0x000ea4000c1e1900 */
[----:B--2---:R-:W-:Y:S02]  /*1b50*/  IADD3 R239, -R8, R0, RZ ;  /* 0x0000000008ef7210 */ /* 0x004fe40007ffe1ff */
.L_x_586:
[----:B------:R-:W-:-:S04]  /*1b60*/  ISETP.NE.U32.AND P0, PT, RZ, c[0x0][0x368], PT ;  /* 0x0000da00ff007a0c */ /* 0x000fc80003f05070 */
[----:B------:R-:W-:-:S13]  /*1b70*/  ISETP.NE.AND.EX P0, PT, RZ, c[0x0][0x36c], PT, P0 ;  /* 0x0000db00ff007a0c */ /* 0x000fda0003f05300 */
[----:B------:R-:W-:Y:S05]  /*1b80*/  @!P0 BRA `(.L_x_587) ;  /* 0x0000003000008947 */ /* 0x000fea0003800000 */
[----:B-1----:R-:W-:-:S05]  /*1b90*/  IMAD.WIDE R4, R247, R14, c[0x0][0x368] ;  /* 0x0000da00f7047625 */ /* 0x002fca00078e020e */
[----:B------:R1:W5:Y:S01]  /*1ba0*/  LDG.E R11, [R4.64] ;  /* 0x00000006040b7981 */ /* 0x000362000c1e1900 */
[----:B------:R-:W-:Y:S05]  /*1bb0*/  BRA `(.L_x_588) ;  /* 0x0000005000007947 */ /* 0x000fea0003800000 */
.L_x_587:
[----:B-1----:R-:W-:Y:S01]  /*1bc0*/  MOV R11, c[0x0][0x1d0] ;  /* 0x00007400000b7a02 */ /* 0x002fe20000000f00 */
[----:B------:R-:W-:Y:S05]  /*1bd0*/  @!P6 BRA `(.L_x_588) ;  /* 0x000000300000e947 */ /* 0x000fea0003800000 */
[----:B------:R-:W2:Y:S04]  /*1be0*/  LDG.E R6, [R4.64] ;  /* 0x0000000604067981 */ /* 0x000ea8000c1e1900 */
[----:B------:R-:W2:Y:S02]  /*1bf0*/  LDG.E R0, [R4.64+0x4] ;  /* 0x0000040604007981 */ /* 0x000ea4000c1e1900 */
[----:B--2---:R-:W-:Y:S02]  /*1c00*/  IADD3 R11, -R6, R0, RZ ;  /* 0x00000000060b7210 */ /* 0x004fe40007ffe1ff */
.L_x_588:
[----:B------:R-:W2:Y:S04]  /*1c10*/  LDL.LU R7, [R1+0xc] ;  /* 0x00000c0001077983 */ /* 0x000ea80000300800 */
[----:B-1----:R1:W3:Y:S04]  /*1c20*/  @P3 LDG.E R5, [R2.64] ;  /* 0x0000000602053981 */ /* 0x0022e8000c1e1900 */
[----:B------:R1:W3:Y:S01]  /*1c30*/  @P3 LDG.E R4, [R2.64+0x4] ;  /* 0x0000040602043981 */ /* 0x0002e2000c1e1900 */
[----:B------:R-:W-:Y:S01]  /*1c40*/  IMAD.MOV.U32 R0, RZ, RZ, c[0x0][0x2c4] ;  /* 0x0000b100ff007624 */ /* 0x000fe200078e00ff */
[----:B------:R-:W-:Y:S01]  /*1c50*/  ISETP.NE.U32.AND P0, PT, RZ, c[0x0][0x378], PT ;  /* 0x0000de00ff007a0c */ /* 0x000fe20003f05070 */
[----:B------:R-:W-:-:S02]  /*1c60*/  IMAD.MOV.U32 R6, RZ, RZ, c[0x0][0x32c] ;  /* 0x0000cb00ff067624 */ /* 0x000fc400078e00ff */
[----:B-----5:R-:W-:Y:S01]  /*1c70*/  IMAD.MOV.U32 R134, RZ, RZ, R11 ;  /* 0x000000ffff867224 */ /* 0x020fe200078e000b */
[----:B------:R-:W-:Y:S02]  /*1c80*/  ISETP.NE.AND P2, PT, R0, 0x1, PT ;  /* 0x000000010000780c */ /* 0x000fe40003f45270 */
[----:B------:R-:W-:Y:S02]  /*1c90*/  ISETP.GE.AND P1, PT, R6, 0x1, PT ;  /* 0x000000010600780c */ /* 0x000fe40003f26270 */
[----:B------:R-:W-:Y:S01]  /*1ca0*/  ISETP.NE.AND.EX P0, PT, RZ, c[0x0][0x37c], PT, P0 ;  /* 0x0000df00ff007a0c */ /* 0x000fe20003f05300 */
[----:B------:R-:W-:Y:S02]  /*1cb0*/  IMAD.SHL.U32 R242, R245, 0x80, RZ ;  /* 0x00000080f5f27824 */ /* 0x000fe400078e00ff */
[----:B------:R-:W-:Y:S02]  /*1cc0*/  IMAD.MOV.U32 R76, RZ, RZ, c[0x0][0x228] ;  /* 0x00008a00ff4c7624 */ /* 0x000fe400078e00ff */
[----:B------:R-:W-:Y:S01]  /*1cd0*/  IMAD.IADD R10, R11, 0x1, -R132 ;  /* 0x000000010b0a7824 */ /* 0x000fe200078e0a84 */
[----:B------:R-:W-:-:S07]  /*1ce0*/  IADD3 R0, R242, 0x7f, RZ ;  /* 0x0000007ff2007810 */ /* 0x000fce0007ffe0ff */
[----:B-1----:R-:W-:-:S05]  /*1cf0*/  @P0 IMAD.WIDE R2, R247, R14, c[0x0][0x378] ;  /* 0x0000de00f7020625 */ /* 0x002fca00078e020e */
[----:B------:R1:W5:Y:S02]  /*1d00*/  @P0 LDG.E R134, [R2.64] ;  /* 0x0000000602860981 */ /* 0x000364000c1e1900 */
[----:B-1----:R-:W-:-:S05]  /*1d10*/  @P2 IMAD.HI.U32 R3, R0, c[0x0][0x2c8], RZ ;  /* 0x0000b20000032a27 */ /* 0x002fca00078e00ff */
[----:B------:R-:W-:Y:S02]  /*1d20*/  @P2 SHF.R.U32.HI R0, RZ, c[0x0][0x2cc], R3 ;  /* 0x0000b300ff002a19 */ /* 0x000fe40000011603 */
[----:B--2---:R-:W-:-:S04]  /*1d30*/  LOP3.LUT R7, R7, 0xfffffffd, RZ, 0xc0, !PT ;  /* 0xfffffffd07077812 */ /* 0x004fc800078ec0ff */
[----:B------:R-:W-:-:S04]  /*1d40*/  @P2 LOP3.LUT R7, R7, 0x2, RZ, 0xfc, !PT ;  /* 0x0000000207072812 */ /* 0x000fc800078efcff */
[----:B------:R-:W-:Y:S01]  /*1d50*/  LOP3.LUT R7, R7, 0xfffffffb, RZ, 0xc0, !PT ;  /* 0xfffffffb07077812 */ /* 0x000fe200078ec0ff */
[----:B---3--:R-:W-:-:S03]  /*1d60*/  @P3 IMAD.IADD R76, R4, 0x1, -R5 ;  /* 0x00000001044c3824 */ /* 0x008fc600078e0a05 */
[----:B------:R-:W-:Y:S01]  /*1d70*/  @P1 LOP3.LUT R7, R7, 0x4, RZ, 0xfc, !PT ;  /* 0x0000000407071812 */ /* 0x000fe200078efcff */
[----:B------:R-:W-:-:S04]  /*1d80*/  IMAD.IADD R238, R10, 0x1, R76 ;  /* 0x000000010aee7824 */ /* 0x000fc800078e024c */
[----:B------:R1:W-:Y:S01]  /*1d90*/  STL [R1+0xc], R7 ;  /* 0x00000c0701007387 */ /* 0x0003e20000100800 */
[C---:B------:R-:W-:Y:S02]  /*1da0*/  IADD3 R2, R238.reuse, 0x3f, RZ ;  /* 0x0000003fee027810 */ /* 0x040fe40007ffe0ff */
[----:B------:R-:W-:Y:S02]  /*1db0*/  IADD3 R148, R238, 0x1, -R239 ;  /* 0x00000001ee947810 */ /* 0x000fe40007ffe8ef */
[----:B------:R-:W-:-:S03]  /*1dc0*/  SHF.R.S32.HI R3, RZ, 0x1f, R2 ;  /* 0x0000001fff037819 */ /* 0x000fc60000011402 */
[----:B------:R-:W-:Y:S01]  /*1dd0*/  IMAD.IADD R0, R148, 0x1, R0 ;  /* 0x0000000194007824 */ /* 0x000fe200078e0200 */
[----:B------:R-:W-:-:S04]  /*1de0*/  LEA.HI R2, R3, R2, RZ, 0x6 ;  /* 0x0000000203027211 */ /* 0x000fc800078f30ff */
[----:B------:R-:W-:Y:S02]  /*1df0*/  IADD3 R3, R0, c[0x0][0x328], RZ ;  /* 0x0000ca0000037a10 */ /* 0x000fe40007ffe0ff */
[----:B------:R-:W-:Y:S01]  /*1e00*/  SHF.R.S32.HI R150, RZ, 0x6, R2 ;  /* 0x00000006ff967819 */ /* 0x000fe20000011402 */
        /* <DEDUP_REMOVED lines=11> */
.L_x_591:
[----:B------:R-:W-:-:S13]  /*1ec0*/  ISETP.NE.AND P0, PT, R6, 0x1, PT ;  /* 0x000000010600780c */ /* 0x000fda0003f05270 */
[----:B------:R-:W-:-:S05]  /*1ed0*/  @P0 IMAD.HI.U32 R0, R2, c[0x0][0x330], RZ ;  /* 0x0000cc0002000a27 */ /* 0x000fca00078e00ff */
[----:B------:R-:W-:Y:S02]  /*1ee0*/  @P0 SHF.R.U32.HI R2, RZ, c[0x0][0x334], R0 ;  /* 0x0000cd00ff020a19 */ /* 0x000fe40000011600 */
.L_x_592:
[----:B------:R-:W-:Y:S05]  /*1ef0*/  BSYNC B0 ;  /* 0x0000000000007941 */ /* 0x000fea0003800000 */
.L_x_590:
[----:B------:R-:W-:-:S05]  /*1f00*/  IMAD R2, R2, R6, c[0x0][0x32c] ;  /* 0x0000cb0002027624 */ /* 0x000fca00078e0206 */
[----:B------:R-:W-:-:S04]  /*1f10*/  IMNMX R3, R3, R2, PT ;  /* 0x0000000203037217 */ /* 0x000fc80003800200 */
.L_x_589:
[----:B------:R-:W-:Y:S01]  /*1f20*/  IADD3 R3, R3, 0x3f, RZ ;  /* 0x0000003f03037810 */ /* 0x000fe20007ffe0ff */
[----:B------:R-:W-:-:S03]  /*1f30*/  @P2 IMAD.HI.U32 R2, R242, c[0x0][0x2c8], RZ ;  /* 0x0000b200f2022a27 */ /* 0x000fc600078e00ff */
[----:B------:R-:W-:Y:S01]  /*1f40*/  SHF.R.S32.HI R4, RZ, 0x1f, R3 ;  /* 0x0000001fff047819 */ /* 0x000fe20000011403 */
[----:B------:R-:W-:Y:S01]  /*1f50*/  IMAD.MOV.U32 R0, RZ, RZ, R242 ;  /* 0x000000ffff007224 */ /* 0x000fe200078e00f2 */
[----:B------:R-:W-:Y:S01]  /*1f60*/  @P2 SHF.R.U32.HI R0, RZ, c[0x0][0x2cc], R2 ;  /* 0x0000b300ff002a19 */ /* 0x000fe20000011602 */
[----:B------:R-:W-:Y:S01]  /*1f70*/  IMAD.IADD R149, R238, 0x1, -R239 ;  /* 0x00000001ee957824 */ /* 0x000fe200078e0aef */
[----:B------:R-:W-:-:S03]  /*1f80*/  LEA.HI R3, R4, R3, RZ, 0x6 ;  /* 0x0000000304037211 */ /* 0x000fc600078f30ff */
[----:B------:R-:W-:Y:S01]  /*1f90*/  IMAD.IADD R0, R149, 0x1, R0 ;  /* 0x0000000195007824 */ /* 0x000fe200078e0200 */
[----:B------:R-:W-:-:S04]  /*1fa0*/  SHF.R.S32.HI R3, RZ, 0x6, R3 ;  /* 0x00000006ff037819 */ /* 0x000fc80000011403 */
[----:B------:R-:W-:Y:S02]  /*1fb0*/  IADD3 R2, R0, -c[0x0][0x324], RZ ;  /* 0x8000c90000027a10 */ /* 0x000fe40007ffe0ff */
[----:B-1----:R-:W-:Y:S01]  /*1fc0*/  IMNMX R7, R150, R3, PT ;  /* 0x0000000396077217 */ /* 0x002fe20003800200 */
        /* <DEDUP_REMOVED lines=10> */
.L_x_595:
[----:B------:R-:W-:-:S13]  /*2070*/  ISETP.NE.AND P0, PT, R6, 0x1, PT ;  /* 0x000000010600780c */ /* 0x000fda0003f05270 */
[----:B------:R-:W-:-:S05]  /*2080*/  @P0 IMAD.HI.U32 R3, R0, c[0x0][0x330], RZ ;  /* 0x0000cc0000030a27 */ /* 0x000fca00078e00ff */
[----:B------:R-:W-:Y:S02]  /*2090*/  @P0 SHF.R.U32.HI R0, RZ, c[0x0][0x334], R3 ;  /* 0x0000cd00ff000a19 */ /* 0x000fe40000011603 */
.L_x_596:
[----:B------:R-:W-:Y:S05]  /*20a0*/  BSYNC B0 ;  /* 0x0000000000007941 */ /* 0x000fea0003800000 */
.L_x_594:
[----:B------:R-:W-:-:S05]  /*20b0*/  IMAD R0, R0, c[0x0][0x32c], RZ ;  /* 0x0000cb0000007a24 */ /* 0x000fca00078e02ff */
[----:B------:R-:W-:-:S04]  /*20c0*/  IMNMX R2, R2, R0, !PT ;  /* 0x0000000002027217 */ /* 0x000fc80007800200 */
.L_x_593:
[----:B------:R-:W-:Y:S01]  /*20d0*/  SHF.R.S32.HI R0, RZ, 0x1f, R2 ;  /* 0x0000001fff007819 */ /* 0x000fe20000011402 */
[----:B------:R-:W-:Y:S01]  /*20e0*/  BSSY B0, `(.L_x_597) ;  /* 0x000002e000007945 */ /* 0x000fe20003800000 */
[----:B------:R-:W-:Y:S02]  /*20f0*/  LOP3.LUT R3, R246, 0xff000000, RZ, 0xc0, !PT ;  /* 0xff000000f6037812 */ /* 0x000fe400078ec0ff */
[----:B------:R-:W-:Y:S02]  /*2100*/  LEA.HI R0, R0, R2, RZ, 0x6 ;  /* 0x0000000200007211 */ /* 0x000fe400078f30ff */
[----:B------:R-:W-:Y:S02]  /*2110*/  LOP3.LUT R4, R246, 0xff0000, RZ, 0xc0, !PT ;  /* 0x00ff0000f6047812 */ /* 0x000fe400078ec0ff */
[----:B------:R-:W-:Y:S02]  /*2120*/  SHF.R.U32.HI R2, RZ, 0x8, R3 ;  /* 0x00000008ff027819 */ /* 0x000fe40000011603 */
[----:B------:R-:W-:-:S02]  /*2130*/  SHF.R.S32.HI R0, RZ, 0x6, R0 ;  /* 0x00000006ff007819 */ /* 0x000fc40000011400 */
[----:B------:R-:W-:Y:S02]  /*2140*/  LEA.HI R2, R4, R2, RZ, 0x10 ;  /* 0x0000000204027211 */ /* 0x000fe400078f80ff */
[----:B------:R-:W-:Y:S01]  /*2150*/  IMNMX R6, RZ, R0, !PT ;  /* 0x00000000ff067217 */ /* 0x000fe20007800200 */
[----:B------:R-:W-:Y:S01]  /*2160*/  IMAD.MOV.U32 R0, RZ, RZ, RZ ;  /* 0x000000ffff007224 */ /* 0x000fe200078e00ff */
[----:B------:R-:W-:Y:S02]  /*2170*/  SHF.R.U32.HI R5, RZ, 0x10, R2 ;  /* 0x00000010ff057819 */ /* 0x000fe40000011602 */
[----:B------:R-:W-:Y:S02]  /*2180*/  LOP3.LUT R15, R2, 0xff, RZ, 0xc0, !PT ;  /* 0x000000ff020f7812 */ /* 0x000fe400078ec0ff */
[----:B------:R-:W-:Y:S01]  /*2190*/  ISETP.GT.AND P0, PT, R7, R6, PT ;  /* 0x000000060700720c */ /* 0x000fe20003f04270 */
[----:B------:R1:W-:Y:S01]  /*21a0*/  STL [R1+0x1c], R5 ;  /* 0x00001c0501007387 */ /* 0x0003e20000100800 */
[----:B------:R-:W-:-:S03]  /*21b0*/  ISETP.NE.AND P1, PT, R5, RZ, PT ;  /* 0x000000ff0500720c */ /* 0x000fc60003f25270 */
[----:B------:R1:W-:Y:S01]  /*21c0*/  STL [R1+0x20], R15 ;  /* 0x0000200f01007387 */ /* 0x0003e20000100800 */
[----:B------:R-:W-:-:S07]  /*21d0*/  SEL R126, R5, c[0x0][0x338], P1 ;  /* 0x0000ce00057e7a07 */ /* 0x000fce0000800000 */
[----:B------:R-:W-:Y:S05]  /*21e0*/  @!P0 BRA `(.L_x_598) ;  /* 0x000001d000008947 */ /* 0x000fea0003800000 */
[----:B------:R-:W-:Y:S02]  /*21f0*/  IABS R2, R126 ;  /* 0x0000007e00027213 */ /* 0x000fe40000000000 */
[----:B------:R-:W-:Y:S02]  /*2200*/  IADD3 R3, R126, -0x1, R7 ;  /* 0xffffffff7e037810 */ /* 0x000fe40007ffe007 */
[----:B------:R-:W2:Y:S03]  /*2210*/  I2F.RP R0, R2 ;  /* 0x0000000200007306 */ /* 0x000ea60000209400 */
[----:B------:R-:W-:-:S05]  /*2220*/  IMAD.IADD R8, R3, 0x1, -R6 ;  /* 0x0000000103087824 */ /* 0x000fca00078e0a06 */
        /* <DEDUP_REMOVED lines=8> */
[----:B------:R-:W-:Y:S02]  /*22b0*/  IMAD.MOV.U32 R4, RZ, RZ, RZ ;  /* 0x000000ffff047224 */ /* 0x000fe400078e00ff */
        /* <DEDUP_REMOVED lines=16> */
.L_x_598:
[----:B------:R-:W-:Y:S05]  /*23c0*/  BSYNC B0 ;  /* 0x0000000000007941 */ /* 0x000fea0003800000 */
.L_x_597:
[----:B------:R-:W-:Y:S01]  /*23d0*/  IMAD R2, R15, R0, R6 ;  /* 0x000000000f027224 */ /* 0x000fe200078e0206 */
[----:B------:R-:W2:Y:S01]  /*23e0*/  S2R R4, SR_TID.X ;  /* 0x0000000000047919 */ /* 0x000ea20000002100 */
[----:B------:R-:W-:Y:S02]  /*23f0*/  IADD3 R135, R248, 0x40, RZ ;  /* 0x00000040f8877810 */ /* 0x000fe40007ffe0ff */
[----:B------:R-:W-:Y:S01]  /*2400*/  IMAD.IADD R0, R2, 0x1, R0 ;  /* 0x0000000102007824 */ /* 0x000fe200078e0200 */
[----:B------:R-:W-:Y:S01]  /*2410*/  IADD3 R138, R248, 0x80, RZ ;  /* 0x00000080f88a7810 */ /* 0x000fe20007ffe0ff */
[----:B------:R-:W-:-:S03]  /*2420*/  IMAD R3, R2, 0x40, -R10 ;  /* 0x0000004002037824 */ /* 0x000fc600078e0a0a */
[----:B------:R-:W-:Y:S02]  /*2430*/  IMNMX R0, R7, R0, PT ;  /* 0x0000000007007217 */ /* 0x000fe40003800200 */
[----:B------:R-:W-:-:S03]  /*2440*/  IMNMX R3, RZ, R3, !PT ;  /* 0x00000003ff037217 */ /* 0x000fc60007800200 */
[----:B------:R-:W-:Y:S01]  /*2450*/  IMAD R0, R0, 0x40, -R10 ;  /* 0x0000004000007824 */ /* 0x000fe200078e0a0a */
[----:B------:R-:W-:-:S04]  /*2460*/  SHF.R.U32.HI R119, RZ, 0x6, R3 ;  /* 0x00000006ff777819 */ /* 0x000fc80000011603 */
[----:B------:R-:W-:-:S04]  /*2470*/  IMNMX R0, R0, R76, PT ;  /* 0x0000004c00007217 */ /* 0x000fc80003800200 */
[----:B------:R-:W-:-:S13]  /*2480*/  ISETP.GT.AND P0, PT, R0, R3, PT ;  /* 0x000000030000720c */ /* 0x000fda0003f04270 */
[----:B------:R-:W-:Y:S01]  /*2490*/  @P0 IADD3 R2, R0, 0x3f, RZ ;  /* 0x0000003f00020810 */ /* 0x000fe20007ffe0ff */
[----:B------:R-:W-:-:S03]  /*24a0*/  IMAD.MOV.U32 R0, RZ, RZ, R119 ;  /* 0x000000ffff007224 */ /* 0x000fc600078e0077 */
[----:B------:R-:W-:-:S04]  /*24b0*/  @P0 SHF.R.S32.HI R3, RZ, 0x1f, R2 ;  /* 0x0000001fff030819 */ /* 0x000fc80000011402 */
[----:B------:R-:W-:Y:S02]  /*24c0*/  @P0 LEA.HI R2, R3, R2, RZ, 0x6 ;  /* 0x0000000203020211 */ /* 0x000fe400078f30ff */
[----:B--2---:R-:W-:Y:S02]  /*24d0*/  SHF.R.S32.HI R3, RZ, 0x1f, R4 ;  /* 0x0000001fff037819 */ /* 0x004fe40000011404 */
[----:B------:R-:W-:Y:S02]  /*24e0*/  @P0 SHF.R.S32.HI R0, RZ, 0x6, R2 ;  /* 0x00000006ff000819 */ /* 0x000fe40000011402 */
[----:B------:R-:W-:Y:S02]  /*24f0*/  LEA.HI R2, R3, R4, RZ, 0x5 ;  /* 0x0000000403027211 */ /* 0x000fe400078f28ff */
[----:B------:R-:W-:Y:S02]  /*2500*/  ISETP.GT.AND P0, PT, R0, R119, PT ;  /* 0x000000770000720c */ /* 0x000fe40003f04270 */
[----:B------:R-:W-:-:S05]  /*2510*/  SHF.R.S32.HI R2, RZ, 0x5, R2 ;  /* 0x00000005ff027819 */ /* 0x000fca0000011402 */
[----:B------:R-:W-:-:S06]  /*2520*/  IMAD.SHL.U32 R139, R2, 0x200, RZ ;  /* 0x00000200028b7824 */ /* 0x000fcc00078e00ff */
[----:B------:R-:W-:Y:S05]  /*2530*/  @!P0 BRA `(.L_x_599) ;  /* 0x00004f1000008947 */ /* 0x000fea0003800000 */
[----:B------:R-:W-:Y:S02]  /*2540*/  ISETP.NE.U32.AND P0, PT, RZ, c[0x0][0x340], PT ;  /* 0x0000d000ff007a0c */ /* 0x000fe40003f05070 */
[----:B-1----:R-:W-:Y:S02]  /*2550*/  SHF.R.S32.HI R5, RZ, 0x1f, R4 ;  /* 0x0000001fff057819 */ /* 0x002fe40000011404 */
[----:B------:R-:W-:Y:S02]  /*2560*/  ISETP.NE.AND.EX P2, PT, RZ, c[0x0][0x344], PT, P0 ;  /* 0x0000d100ff007a0c */ /* 0x000fe40003f45300 */
[----:B------:R-:W-:-:S04]  /*2570*/  LEA.HI R5, R5, R4, RZ, 0x3 ;  /* 0x0000000405057211 */ /* 0x000fc800078f18ff */
[----:B------:R-:W-:-:S07]  /*2580*/  SHF.R.S32.HI R5, RZ, 0x3, R5 ;  /* 0x00000003ff057819 */ /* 0x000fce0000011405 */
[----:B------:R-:W-:-:S05]  /*2590*/  @P2 IMAD.WIDE R2, R247, R14, c[0x0][0x340] ;  /* 0x0000d000f7022625 */ /* 0x000fca00078e020e */
[----:B------:R1:W2:Y:S01]  /*25a0*/  @P2 LDG.E R7, [R2.64] ;  /* 0x0000000602072981 */ /* 0x0002a2000c1e1900 */
[----:B------:R-:W-:Y:S01]  /*25b0*/  IADD3 R118, P0, R5, R13, RZ ;  /* 0x0000000d05767210 */ /* 0x000fe20007f1e0ff */
[----:B------:R-:W-:Y:S01]  /*25c0*/  IMAD.MOV.U32 R8, RZ, RZ, c[0x0][0x238] ;  /* 0x00008e00ff087624 */ /* 0x000fe200078e00ff */
[----:B------:R-:W-:Y:S01]  /*25d0*/  SHF.R.S32.HI R249, RZ, 0x1f, R248 ;  /* 0x0000001ffff97819 */ /* 0x000fe200000114f8 */
[----:B------:R-:W-:Y:S01]  /*25e0*/  IMAD.MOV.U32 R137, RZ, RZ, 0x6 ;  /* 0x00000006ff897424 */ /* 0x000fe200078e00ff */
[----:B------:R-:W-:Y:S01]  /*25f0*/  SHF.R.S32.HI R6, RZ, 0x1f, R247 ;  /* 0x0000001fff067819 */ /* 0x000fe200000114f7 */
[----:B------:R-:W-:Y:S01]  /*2600*/  IMAD.SHL.U32 R156, R8, 0x40, RZ ;  /* 0x00000040089c7824 */ /* 0x000fe200078e00ff */
[----:B------:R-:W-:Y:S01]  /*2610*/  IADD3 R58, R0, -0x1, RZ ;  /* 0xffffffff003a7810 */ /* 0x000fe20007ffe0ff */
[----:B------:R-:W-:Y:S01]  /*2620*/  IMAD.SHL.U32 R157, R8, 0x20, RZ ;  /* 0x00000020089d7824 */ /* 0x000fe200078e00ff */
[----:B------:R-:W-:Y:S01]  /*2630*/  SEL R10, R6, RZ, !P3 ;  /* 0x000000ff060a7207 */ /* 0x000fe20005800000 */
[----:B------:R-:W-:Y:S01]  /*2640*/  IMAD.WIDE.U32 R158, R241, c[0x0][0x1e0], RZ ;  /* 0x00007800f19e7a25 */ /* 0x000fe200078e00ff */
[----:B------:R-:W-:-:S02]  /*2650*/  IADD3 R100, -R5, R76, RZ ;  /* 0x0000004c05647210 */ /* 0x000fc40007ffe1ff */
[----:B------:R-:W-:Y:S01]  /*2660*/  SEL R12, R247, RZ, !P3 ;  /* 0x000000fff70c7207 */ /* 0x000fe20005800000 */
[----:B------:R-:W-:Y:S01]  /*2670*/  IMAD.MOV.U32 R160, RZ, RZ, c[0x0][0x27c] ;  /* 0x00009f00ffa07624 */ /* 0x000fe200078e00ff */
[----:B------:R-:W-:Y:S01]  /*2680*/  SHF.L.U64.HI R152, R8, R137, c[0x0][0x23c] ;  /* 0x00008f0008987619 */ /* 0x000fe20000010289 */
[----:B------:R-:W-:Y:S01]  /*2690*/  IMAD R0, R58, -0x40, R100 ;  /* 0xffffffc03a007824 */ /* 0x000fe200078e0264 */
[----:B------:R-:W-:Y:S02]  /*26a0*/  MOV R151, 0x5 ;  /* 0x0000000500977802 */ /* 0x000fe40000000f00 */
[----:B------:R-:W-:Y:S02]  /*26b0*/  ISETP.GE.AND P5, PT, R248, c[0x0][0x1d4], PT ;  /* 0x00007500f8007a0c */ /* 0x000fe40003fa6270 */
[----:B------:R-:W-:Y:S02]  /*26c0*/  ISETP.GE.AND P1, PT, R0, 0x1, PT ;  /* 0x000000010000780c */ /* 0x000fe40003f26270 */
[----:B------:R-:W-:-:S02]  /*26d0*/  SHF.L.U64.HI R151, R8, R151, c[0x0][0x23c] ;  /* 0x00008f0008977619 */ /* 0x000fc40000010297 */
[----:B-1----:R-:W-:Y:S02]  /*26e0*/  SHF.R.S32.HI R2, RZ, 0x1f, R5 ;  /* 0x0000001fff027819 */ /* 0x002fe40000011405 */
[----:B------:R-:W-:Y:S02]  /*26f0*/  ISETP.GE.AND P4, PT, R135, c[0x0][0x1d4], PT ;  /* 0x0000750087007a0c */ /* 0x000fe40003f86270 */
[----:B------:R-:W-:Y:S01]  /*2700*/  LEA.HI.X.SX32 R121, R13, R2, 0x1, P0 ;  /* 0x000000020d797211 */ /* 0x000fe200000f0eff */
[----:B------:R-:W-:Y:S01]  /*2710*/  IMAD.WIDE.U32 R2, R118, c[0x0][0x238], R248 ;  /* 0x00008e0076027a25 */ /* 0x000fe200078e00f8 */
[----:B------:R-:W-:Y:S02]  /*2720*/  ISETP.GT.AND P0, PT, R0, 0x20, PT ;  /* 0x000000200000780c */ /* 0x000fe40003f04270 */
[----:B------:R-:W-:Y:S01]  /*2730*/  SHF.R.S32.HI R129, RZ, 0x1f, R128 ;  /* 0x0000001fff817819 */ /* 0x000fe20000011480 */
[----:B------:R-:W-:Y:S01]  /*2740*/  IMAD R4, R121, c[0x0][0x238], RZ ;  /* 0x00008e0079047a24 */ /* 0x000fe200078e02ff */
[----:B------:R-:W-:-:S02]  /*2750*/  SHF.R.S32.HI R141, RZ, 0x1f, R140 ;  /* 0x0000001fff8d7819 */ /* 0x000fc4000001148c */
[----:B-----5:R-:W-:Y:S01]  /*2760*/  SHF.R.S32.HI R25, RZ, 0x1f, R134 ;  /* 0x0000001fff197819 */ /* 0x020fe20000011486 */
[----:B------:R-:W-:-:S04]  /*2770*/  IMAD R4, R118, c[0x0][0x23c], R4 ;  /* 0x00008f0076047a24 */ /* 0x000fc800078e0204 */
[----:B------:R-:W-:Y:S02]  /*2780*/  IMAD.IADD R3, R3, 0x1, R4 ;  /* 0x0000000103037824 */ /* 0x000fe400078e0204 */
[----:B------:R-:W-:Y:S02]  /*2790*/  IMAD R4, R10, c[0x0][0x248], RZ ;  /* 0x000092000a047a24 */ /* 0x000fe400078e02ff */
[----:B------:R-:W-:-:S04]  /*27a0*/  IMAD.WIDE.U32 R2, R20, c[0x0][0x240], R2 ;  /* 0x0000900014027a25 */ /* 0x000fc800078e0002 */
[----:B------:R-:W-:Y:S02]  /*27b0*/  IMAD R3, R20, c[0x0][0x244], R3 ;  /* 0x0000910014037a24 */ /* 0x000fe400078e0203 */
[C---:B------:R-:W-:Y:S02]  /*27c0*/  IMAD R4, R12.reuse, c[0x0][0x24c], R4 ;  /* 0x000093000c047a24 */ /* 0x040fe400078e0204 */
[----:B------:R-:W-:Y:S01]  /*27d0*/  IMAD.WIDE.U32 R94, R12, c[0x0][0x248], R2 ;  /* 0x000092000c5e7a25 */ /* 0x000fe200078e0002 */
[----:B------:R-:W-:-:S03]  /*27e0*/  SHF.R.S32.HI R3, RZ, 0x1f, R58 ;  /* 0x0000001fff037819 */ /* 0x000fc6000001143a */
[----:B------:R-:W-:Y:S02]  /*27f0*/  IMAD R2, R152, R58, RZ ;  /* 0x0000003a98027224 */ /* 0x000fe400078e02ff */
[----:B------:R-:W-:Y:S02]  /*2800*/  IMAD.IADD R85, R95, 0x1, R4 ;  /* 0x000000015f557824 */ /* 0x000fe400078e0204 */
[----:B------:R-:W-:Y:S02]  /*2810*/  IMAD.MOV.U32 R84, RZ, RZ, R94 ;  /* 0x000000ffff547224 */ /* 0x000fe400078e005e */
[-C--:B------:R-:W-:Y:S02]  /*2820*/  IMAD R0, R3, R156.reuse, R2 ;  /* 0x0000009c03007224 */ /* 0x080fe400078e0202 */
[----:B------:R-:W-:-:S05]  /*2830*/  IMAD.WIDE.U32 R4, R58, R156, R84 ;  /* 0x0000009c3a047225 */ /* 0x000fca00078e0054 */
[----:B------:R-:W-:Y:S02]  /*2840*/  IADD3 R0, R5, R0, RZ ;  /* 0x0000000005007210 */ /* 0x000fe40007ffe0ff */
[----:B--2---:R-:W-:Y:S01]  /*2850*/  @P2 SHF.R.S32.HI R3, RZ, 0x1f, R7 ;  /* 0x0000001fff032819 */ /* 0x004fe20000011407 */
[----:B------:R-:W-:Y:S01]  /*2860*/  @!P2 IMAD.MOV.U32 R3, RZ, RZ, R6 ;  /* 0x000000ffff03a224 */ /* 0x000fe200078e0006 */
[----:B------:R-:W-:Y:S01]  /*2870*/  @P2 MOV R2, R7 ;  /* 0x0000000700022202 */ /* 0x000fe20000000f00 */
[----:B------:R-:W-:Y:S01]  /*2880*/  @!P2 IMAD.MOV.U32 R2, RZ, RZ, R247 ;  /* 0x000000ffff02a224 */ /* 0x000fe200078e00f7 */
[C---:B------:R-:W-:Y:S02]  /*2890*/  @P1 LEA R6, P3, R4.reuse, c[0x0][0x220], 0x1 ;  /* 0x0000880004061a11 */ /* 0x040fe400078608ff */
[----:B------:R-:W-:Y:S02]  /*28a0*/  @P0 IADD3 R5, P2, R157, R4, RZ ;  /* 0x000000049d050210 */ /* 0x000fe40007f5e0ff */
[----:B------:R-:W-:-:S02]  /*28b0*/  @P1 LEA.HI.X R7, R4, c[0x0][0x224], R0, 0x1, P3 ;  /* 0x0000890004071a11 */ /* 0x000fc400018f0c00 */
[----:B------:R-:W-:Y:S01]  /*28c0*/  ISETP.GE.AND P3, PT, R138, c[0x0][0x1d4], PT ;  /* 0x000075008a007a0c */ /* 0x000fe20003f66270 */
[----:B------:R-:W-:Y:S01]  /*28d0*/  @P0 IMAD.X R0, R0, 0x1, R151, P2 ;  /* 0x0000000100000824 */ /* 0x000fe200010e0697 */
[----:B------:R-:W-:Y:S01]  /*28e0*/  @P0 LEA R4, P2, R5, c[0x0][0x220], 0x1 ;  /* 0x0000880005040a11 */ /* 0x000fe200078408ff */
[----:B------:R-:W-:Y:S01]  /*28f0*/  @!PT LDS RZ, [RZ] ;  /* 0x00000000fffff984 */ /* 0x000fe20000000800 */
[----:B------:R-:W-:Y:S01]  /*2900*/  @!PT LDS RZ, [RZ] ;  /* 0x00000000fffff984 */ /* 0x000fe20000000800 */
[----:B------:R-:W-:Y:S01]  /*2910*/  @!PT LDS RZ, [RZ] ;  /* 0x00000000fffff984 */ /* 0x000fe20000000800 */
[----:B------:R1:W-:Y:S01]  /*2920*/  @P1 LDGSTS.E.BYPASS.LTC128B.128 [R215+0x6100], [R6.64], !P5 ;  /* 0x0610000006d71fae */ /* 0x0003e2000e901d46 */
[----:B------:R-:W-:Y:S02]  /*2930*/  SEL R18, R3, RZ, !P6 ;  /* 0x000000ff03127207 */ /* 0x000fe40007000000 */
[----:B------:R-:W-:Y:S01]  /*2940*/  @P0 LEA.HI.X R5, R5, c[0x0][0x224], R0, 0x1, P2 ;  /* 0x0000890005050a11 */ /* 0x000fe200010f0c00 */
[----:B------:R-:W-:Y:S01]  /*2950*/  IMAD.IADD R0, R11, 0x1, R127 ;  /* 0x000000010b007824 */ /* 0x000fe200078e027f */
[----:B------:R1:W-:Y:S01]  /*2960*/  @P1 LDGSTS.E.BYPASS.LTC128B.128 [R215+0x8100], [R6.64+0x80], !P4 ;  /* 0x0810008006d71fae */ /* 0x0003e2000e101d46 */
[----:B------:R-:W-:Y:S02]  /*2970*/  SEL R19, R2, RZ, !P6 ;  /* 0x000000ff02137207 */ /* 0x000fe40007000000 */
[----:B------:R-:W-:-:S02]  /*2980*/  ISETP.GE.AND P2, PT, R128, c[0x0][0x27c], PT ;  /* 0x00009f0080007a0c */ /* 0x000fc40003f46270 */
[----:B------:R-:W-:Y:S01]  /*2990*/  SHF.R.S32.HI R9, RZ, 0x1f, R0 ;  /* 0x0000001fff097819 */ /* 0x000fe20000011400 */
[----:B------:R1:W-:Y:S04]  /*29a0*/  @P1 LDGSTS.E.BYPASS.LTC128B.128 [R215+0xa100], [R6.64+0x100], !P3 ;  /* 0x0a10010006d71fae */ /* 0x0003e8000d901d46 */
[----:B------:R-:W-:Y:S01]  /*29b0*/  IMAD R8, R9, c[0x0][0x1e0], RZ ;  /* 0x0000780009087a24 */ /* 0x000fe200078e02ff */
[----:B------:R2:W-:Y:S03]  /*29c0*/  @P0 LDGSTS.E.BYPASS.LTC128B.128 [R215+0x7100], [R4.64], !P5 ;  /* 0x0710000004d70fae */ /* 0x0005e6000e901d46 */
[C---:B------:R-:W-:Y:S01]  /*29d0*/  IMAD R8, R0.reuse, c[0x0][0x1e4], R8 ;  /* 0x0000790000087a24 */ /* 0x040fe200078e0208 */
[----:B------:R2:W-:Y:S04]  /*29e0*/  @P0 LDGSTS.E.BYPASS.LTC128B.128 [R215+0x9100], [R4.64+0x80], !P4 ;  /* 0x0910008004d70fae */ /* 0x0005e8000e101d46 */
[----:B------:R2:W-:Y:S04]  /*29f0*/  @P0 LDGSTS.E.BYPASS.LTC128B.128 [R215+0xb100], [R4.64+0x100], !P3 ;  /* 0x0b10010004d70fae */ /* 0x0005e8000d901d46 */
[----:B------:R-:W0:Y:S01]  /*2a00*/  LDGDEPBAR ;  /* 0x00000000000079af */ /* 0x000e220000000000 */
[----:B------:R-:W-:Y:S01]  /*2a10*/  WARPSYNC 0xffffffff ;  /* 0xffffffff00007948 */ /* 0x000fe20003800000 */
[----:B-1----:R-:W-:-:S05]  /*2a20*/  IMAD.WIDE.U32 R6, R0, c[0x0][0x1e0], RZ ;  /* 0x0000780000067a25 */ /* 0x002fca00078e00ff */
[----:B------:R-:W-:-:S05]  /*2a30*/  IADD3 R7, R7, R8, RZ ;  /* 0x0000000807077210 */ /* 0x000fca0007ffe0ff */
[----:B------:R-:W-:Y:S01]  /*2a40*/  IMAD.WIDE.U32 R6, R20, c[0x0][0x1e8], R6 ;  /* 0x00007a0014067a25 */ /* 0x000fe200078e0006 */
[----:B--2---:R-:W-:-:S03]  /*2a50*/  SHF.R.S32.HI R5, RZ, 0x1f, R241 ;  /* 0x0000001fff057819 */ /* 0x004fc600000114f1 */
[----:B------:R-:W-:Y:S02]  /*2a60*/  IMAD R7, R20, c[0x0][0x1ec], R7 ;  /* 0x00007b0014077a24 */ /* 0x000fe400078e0207 */
[----:B------:R-:W-:Y:S02]  /*2a70*/  IMAD R4, R18, c[0x0][0x1f0], RZ ;  /* 0x00007c0012047a24 */ /* 0x000fe400078e02ff */
[----:B------:R-:W-:Y:S02]  /*2a80*/  IMAD R2, R5, c[0x0][0x1e0], RZ ;  /* 0x0000780005027a24 */ /* 0x000fe400078e02ff */
[----:B------:R-:W-:-:S04]  /*2a90*/  IMAD.WIDE.U32 R72, R19, c[0x0][0x1f0], R6 ;  /* 0x00007c0013487a25 */ /* 0x000fc800078e0006 */
[----:B------:R-:W-:Y:S02]  /*2aa0*/  IMAD R3, R241, c[0x0][0x1e4], R2 ;  /* 0x00007900f1037a24 */ /* 0x000fe400078e0202 */
[----:B------:R-:W-:Y:S02]  /*2ab0*/  IMAD R2, R19, c[0x0][0x1f4], R4 ;  /* 0x00007d0013027a24 */ /* 0x000fe400078e0204 */
[----:B------:R-:W-:Y:S01]  /*2ac0*/  IMAD.SHL.U32 R4, R160, 0x2, RZ ;  /* 0x00000002a0047824 */ /* 0x000fe200078e00ff */
[----:B------:R-:W-:Y:S01]  /*2ad0*/  IADD3 R120, R159, R3, RZ ;  /* 0x000000039f787210 */ /* 0x000fe20007ffe0ff */
[----:B------:R-:W-:Y:S02]  /*2ae0*/  IMAD.IADD R74, R73, 0x1, R2 ;  /* 0x00000001494a7824 */ /* 0x000fe400078e0202 */
[----:B------:R-:W2:Y:S01]  /*2af0*/  LDL R29, [R1+0x10] ;  /* 0x00001000011d7983 */ /* 0x000ea20000100800 */
[----:B------:R-:W-:Y:S01]  /*2b00*/  IADD3 R125, P1, P0, R72, R158, R128 ;  /* 0x0000009e487d7210 */ /* 0x000fe2000783e080 */
[----:B------:R-:W-:Y:S01]  /*2b10*/  IMAD.WIDE.U32 R2, R20, c[0x0][0x260], R248 ;  /* 0x0000980014027a25 */ /* 0x000fe200078e00f8 */
[----:B------:R-:W-:Y:S01]  /*2b20*/  IADD3 R17, -R4, c[0x0][0x1d4], RZ ;  /* 0x0000750004117a10 */ /* 0x000fe20007ffe1ff */
[----:B------:R-:W3:Y:S01]  /*2b30*/  LDL R28, [R1+0x14] ;  /* 0x00001400011c7983 */ /* 0x000ee20000100800 */
[----:B------:R-:W-:Y:S01]  /*2b40*/  IADD3.X R124, R74, R120, R129, P1, P0 ;  /* 0x000000784a7c7210 */ /* 0x000fe20000fe0481 */
[----:B------:R-:W-:Y:S01]  /*2b50*/  IMAD R3, R20, c[0x0][0x264], R3 ;  /* 0x0000990014037a24 */ /* 0x000fe200078e0203 */
[----:B------:R-:W-:Y:S01]  /*2b60*/  IADD3 R123, P0, R241, R0, RZ ;  /* 0x00000000f17b7210 */ /* 0x000fe20007f1e0ff */
[----:B------:R-:W-:Y:S01]  /*2b70*/  IMAD R0, R10, c[0x0][0x268], RZ ;  /* 0x00009a000a007a24 */ /* 0x000fe200078e02ff */
[----:B------:R-:W-:Y:S01]  /*2b80*/  ISETP.GE.AND P1, PT, R131, c[0x0][0x27c], PT ;  /* 0x00009f0083007a0c */ /* 0x000fe20003f26270 */
[----:B------:R-:W-:Y:S01]  /*2b90*/  IMAD.WIDE.U32 R78, R12, c[0x0][0x268], R2 ;  /* 0x00009a000c4e7a25 */ /* 0x000fe200078e0002 */
[----:B------:R-:W-:-:S02]  /*2ba0*/  SEL R16, R4, R17, !P2 ;  /* 0x0000001104107207 */ /* 0x000fc40005000000 */
[-C--:B------:R-:W-:Y:S01]  /*2bb0*/  SEL R14, R4, R17.reuse, !P1 ;  /* 0x00000011040e7207 */ /* 0x080fe20004800000 */
[----:B------:R-:W-:Y:S01]  /*2bc0*/  IMAD.X R122, R9, 0x1, R5, P0 ;  /* 0x00000001097a7824 */ /* 0x000fe200000e0605 */
[----:B------:R-:W-:Y:S01]  /*2bd0*/  ISETP.GE.AND P0, PT, R130, c[0x0][0x27c], PT ;  /* 0x00009f0082007a0c */ /* 0x000fe20003f06270 */
[----:B------:R-:W-:Y:S01]  /*2be0*/  IMAD R27, R12, c[0x0][0x26c], R0 ;  /* 0x00009b000c1b7a24 */ /* 0x000fe200078e0200 */
[----:B------:R-:W-:Y:S01]  /*2bf0*/  SEL R15, RZ, c[0x0][0x27c], !P2 ;  /* 0x00009f00ff0f7a07 */ /* 0x000fe20005000000 */
[----:B------:R-:W-:Y:S01]  /*2c00*/  IMAD R0, R5, c[0x0][0x280], RZ ;  /* 0x0000a00005007a24 */ /* 0x000fe200078e02ff */
[----:B------:R-:W-:Y:S01]  /*2c10*/  SEL R17, R4, R17, !P0 ;  /* 0x0000001104117207 */ /* 0x000fe20004000000 */
[----:B------:R-:W-:Y:S01]  /*2c20*/  IMAD.WIDE.U32 R2, R20, c[0x0][0x210], R128 ;  /* 0x0000840014027a25 */ /* 0x000fe200078e0080 */
[----:B------:R-:W-:-:S03]  /*2c30*/  SEL R24, RZ, c[0x0][0x27c], !P1 ;  /* 0x00009f00ff187a07 */ /* 0x000fc60004800000 */
[----:B------:R-:W-:Y:S02]  /*2c40*/  IMAD R8, R5, c[0x0][0x290], RZ ;  /* 0x0000a40005087a24 */ /* 0x000fe400078e02ff */
[C-C-:B------:R-:W-:Y:S01]  /*2c50*/  IMAD.WIDE.U32 R6, R241.reuse, c[0x0][0x290], R140.reuse ;  /* 0x0000a400f1067a25 */ /* 0x140fe200078e008c */
[----:B------:R-:W-:Y:S01]  /*2c60*/  ULDC.U8 UR4, c[0x0][0x298] ;  /* 0x0000a60000047ab9 */ /* 0x000fe20000000000 */
[----:B------:R-:W-:Y:S02]  /*2c70*/  ISETP.GE.AND P1, PT, R160, 0x1, PT ;  /* 0x00000001a000780c */ /* 0x000fe40003f26270 */
[----:B------:R-:W-:-:S04]  /*2c80*/  IMAD.WIDE.U32 R4, R241, c[0x0][0x280], R140 ;  /* 0x0000a000f1047a25 */ /* 0x000fc800078e008c */
[C---:B------:R-:W-:Y:S02]  /*2c90*/  IMAD R0, R241.reuse, c[0x0][0x284], R0 ;  /* 0x0000a100f1007a24 */ /* 0x040fe400078e0200 */
[----:B------:R-:W-:-:S04]  /*2ca0*/  IMAD.WIDE.U32 R12, R241, c[0x0][0x280], R128 ;  /* 0x0000a000f10c7a25 */ /* 0x000fc800078e0080 */
[----:B------:R-:W-:Y:S02]  /*2cb0*/  IMAD R11, R20, c[0x0][0x214], R3 ;  /* 0x00008500140b7a24 */ /* 0x000fe400078e0203 */
[----:B------:R-:W-:Y:S02]  /*2cc0*/  IMAD.MOV.U32 R10, RZ, RZ, R2 ;  /* 0x000000ffff0a7224 */ /* 0x000fe400078e0002 */
[C---:B------:R-:W-:Y:S02]  /*2cd0*/  IMAD R8, R241.reuse, c[0x0][0x294], R8 ;  /* 0x0000a500f1087a24 */ /* 0x040fe400078e0208 */
[----:B------:R-:W-:-:S04]  /*2ce0*/  IMAD.WIDE.U32 R2, R241, c[0x0][0x290], R128 ;  /* 0x0000a400f1027a25 */ /* 0x000fc800078e0080 */
[----:B------:R-:W-:Y:S02]  /*2cf0*/  IMAD.IADD R9, R5, 0x1, R0 ;  /* 0x0000000105097824 */ /* 0x000fe400078e0200 */
[----:B------:R-:W-:Y:S02]  /*2d00*/  IMAD.IADD R5, R0, 0x1, R13 ;  /* 0x0000000100057824 */ /* 0x000fe400078e020d */
[----:B------:R-:W-:Y:S02]  /*2d10*/  IMAD.IADD R0, R128, 0x1, R15 ;  /* 0x0000000180007824 */ /* 0x000fe400078e020f */
[----:B------:R-:W-:Y:S02]  /*2d20*/  IMAD.IADD R7, R7, 0x1, R8 ;  /* 0x0000000107077824 */ /* 0x000fe400078e0208 */
[----:B------:R-:W-:Y:S02]  /*2d30*/  IMAD.IADD R3, R8, 0x1, R3 ;  /* 0x0000000108037824 */ /* 0x000fe400078e0203 */
[----:B------:R-:W-:-:S02]  /*2d40*/  IMAD.MOV.U32 R8, RZ, RZ, R4 ;  /* 0x000000ffff087224 */ /* 0x000fc400078e0004 */
[----:B------:R-:W-:Y:S01]  /*2d50*/  IMAD.MOV.U32 R4, RZ, RZ, R12 ;  /* 0x000000ffff047224 */ /* 0x000fe200078e000c */
[----:B------:R-:W-:Y:S02]  /*2d60*/  SHF.R.S32.HI R12, RZ, 0x1f, R0 ;  /* 0x0000001fff0c7819 */ /* 0x000fe40000011400 */
[----:B------:R-:W-:Y:S02]  /*2d70*/  SHF.R.S32.HI R13, RZ, 0x1f, R14 ;  /* 0x0000001fff0d7819 */ /* 0x000fe4000001140e */
[CC--:B------:R-:W-:Y:S02]  /*2d80*/  LEA.HI R15, R12.reuse, R0.reuse, RZ, 0x3 ;  /* 0x000000000c0f7211 */ /* 0x0c0fe400078f18ff */
[----:B------:R-:W-:Y:S01]  /*2d90*/  LEA.HI R21, R12, R0, RZ, 0x6 ;  /* 0x000000000c157211 */ /* 0x000fe200078f30ff */
[----:B------:R-:W-:Y:S02]  /*2da0*/  IMAD R12, R18, c[0x0][0x218], RZ ;  /* 0x00008600120c7a24 */ /* 0x000fe400078e02ff */
[----:B------:R-:W-:Y:S01]  /*2db0*/  IMAD.IADD R0, R131, 0x1, R24 ;  /* 0x0000000183007824 */ /* 0x000fe200078e0218 */
[----:B------:R-:W-:-:S02]  /*2dc0*/  SHF.R.S32.HI R20, RZ, 0x1f, R16 ;  /* 0x0000001fff147819 */ /* 0x000fc40000011410 */
[----:B------:R-:W-:Y:S01]  /*2dd0*/  LEA.HI R22, R13, R14, RZ, 0x4 ;  /* 0x0000000e0d167211 */ /* 0x000fe200078f20ff */
[----:B------:R-:W-:Y:S01]  /*2de0*/  IMAD R26, R19, c[0x0][0x21c], R12 ;  /* 0x00008700131a7a24 */ /* 0x000fe200078e020c */
[----:B------:R-:W-:Y:S02]  /*2df0*/  SHF.R.S32.HI R13, RZ, 0x1f, R17 ;  /* 0x0000001fff0d7819 */ /* 0x000fe40000011411 */
[----:B------:R-:W-:Y:S02]  /*2e00*/  SEL R14, RZ, c[0x0][0x27c], !P0 ;  /* 0x00009f00ff0e7a07 */ /* 0x000fe40004000000 */
[----:B------:R-:W-:Y:S02]  /*2e10*/  SHF.R.S32.HI R12, RZ, 0x1f, R0 ;  /* 0x0000001fff0c7819 */ /* 0x000fe40000011400 */
[----:B------:R-:W-:Y:S02]  /*2e20*/  LEA.HI R23, R20, R16, RZ, 0x4 ;  /* 0x0000001014177211 */ /* 0x000fe400078f20ff */
[----:B------:R-:W-:Y:S01]  /*2e30*/  LEA.HI R20, R13, R17, RZ, 0x4 ;  /* 0x000000110d147211 */ /* 0x000fe200078f20ff */
[----:B------:R-:W-:Y:S01]  /*2e40*/  IMAD.IADD R13, R130, 0x1, R14 ;  /* 0x00000001820d7824 */ /* 0x000fe200078e020e */
[CC--:B------:R-:W-:Y:S01]  /*2e50*/  LEA.HI R14, R12.reuse, R0.reuse, RZ, 0x3 ;  /* 0x000000000c0e7211 */ /* 0x0c0fe200078f18ff */
[----:B------:R-:W-:Y:S01]  /*2e60*/  IMAD.WIDE.U32 R96, R19, c[0x0][0x218], R10 ;  /* 0x0000860013607a25 */ /* 0x000fe200078e000a */
[----:B------:R-:W-:-:S03]  /*2e70*/  LEA.HI R0, R12, R0, RZ, 0x6 ;  /* 0x000000000c007211 */ /* 0x000fc600078f30ff */
[----:B------:R-:W-:Y:S01]  /*2e80*/  IMAD.SHL.U32 R11, R21, 0x40, RZ ;  /* 0x00000040150b7824 */ /* 0x000fe200078e00ff */
[----:B------:R-:W-:Y:S01]  /*2e90*/  SHF.R.S32.HI R10, RZ, 0x1f, R13 ;  /* 0x0000001fff0a7819 */ /* 0x000fe2000001140d */
[----:B------:R-:W-:-:S03]  /*2ea0*/  IMAD.SHL.U32 R0, R0, 0x40, RZ ;  /* 0x0000004000007824 */ /* 0x000fc600078e00ff */
[----:B------:R-:W-:Y:S02]  /*2eb0*/  LOP3.LUT R17, R11, 0x7ffff000, RZ, 0xc0, !PT ;  /* 0x7ffff0000b117812 */ /* 0x000fe400078ec0ff */
[CC--:B------:R-:W-:Y:S02]  /*2ec0*/  LEA.HI R12, R10.reuse, R13.reuse, RZ, 0x3 ;  /* 0x0000000d0a0c7211 */ /* 0x0c0fe400078f18ff */
[----:B------:R-:W-:Y:S02]  /*2ed0*/  LEA.HI R18, R10, R13, RZ, 0x6 ;  /* 0x0000000d0a127211 */ /* 0x000fe400078f30ff */
[----:B------:R-:W-:Y:S02]  /*2ee0*/  LOP3.LUT R10, R0, 0x7ffff000, RZ, 0xc0, !PT ;  /* 0x7ffff000000a7812 */ /* 0x000fe400078ec0ff */
[----:B------:R-:W-:Y:S01]  /*2ef0*/  SHF.R.S32.HI R13, RZ, 0x4, R22 ;  /* 0x00000004ff0d7819 */ /* 0x000fe20000011416 */
[----:B------:R-:W-:Y:S02]  /*2f00*/  IMAD.MOV.U32 R153, RZ, RZ, c[0x0][0x1e0] ;  /* 0x00007800ff997624 */ /* 0x000fe400078e00ff */
[----:B------:R-:W-:-:S02]  /*2f10*/  IMAD.MOV.U32 R154, RZ, RZ, c[0x0][0x280] ;  /* 0x0000a000ff9a7624 */ /* 0x000fc400078e00ff */
[----:B------:R-:W-:Y:S01]  /*2f20*/  IMAD.MOV.U32 R155, RZ, RZ, c[0x0][0x290] ;  /* 0x0000a400ff9b7624 */ /* 0x000fe200078e00ff */
[----:B------:R-:W-:Y:S01]  /*2f30*/  LOP3.LUT R99, R15, 0xfffffff8, RZ, 0xc0, !PT ;  /* 0xfffffff80f637812 */ /* 0x000fe200078ec0ff */
[----:B------:R-:W-:Y:S01]  /*2f40*/  IMAD.WIDE.U32 R92, R134, c[0x0][0x280], R8 ;  /* 0x0000a000865c7a25 */ /* 0x000fe200078e0008 */
[----:B------:R-:W-:Y:S02]  /*2f50*/  LOP3.LUT R98, R14, 0xfffffff8, RZ, 0xc0, !PT ;  /* 0xfffffff80e627812 */ /* 0x000fe400078ec0ff */
[----:B------:R-:W-:Y:S01]  /*2f60*/  LOP3.LUT R83, R12, 0xfffffff8, RZ, 0xc0, !PT ;  /* 0xfffffff80c537812 */ /* 0x000fe200078ec0ff */
[----:B------:R-:W-:Y:S01]  /*2f70*/  IMAD.WIDE.U32 R90, R134, c[0x0][0x290], R6 ;  /* 0x0000a400865a7a25 */ /* 0x000fe200078e0006 */
[----:B------:R-:W-:-:S03]  /*2f80*/  SHF.L.U64.HI R133, R153, R137, c[0x0][0x1e4] ;  /* 0x0000790099857619 */ /* 0x000fc60000010289 */
[----:B------:R-:W-:Y:S01]  /*2f90*/  IMAD.WIDE.U32 R88, R134, c[0x0][0x280], R4 ;  /* 0x0000a00086587a25 */ /* 0x000fe200078e0004 */
[----:B------:R-:W-:-:S03]  /*2fa0*/  SHF.L.U64.HI R136, R154, R137, c[0x0][0x284] ;  /* 0x0000a1009a887619 */ /* 0x000fc60000010289 */
[----:B------:R-:W-:Y:S01]  /*2fb0*/  IMAD.WIDE.U32 R86, R134, c[0x0][0x290], R2 ;  /* 0x0000a40086567a25 */ /* 0x000fe200078e0002 */
[----:B------:R-:W-:Y:S02]  /*2fc0*/  SHF.L.U64.HI R137, R155, R137, c[0x0][0x294] ;  /* 0x0000a5009b897619 */ /* 0x000fe40000010289 */
[----:B------:R-:W-:Y:S01]  /*2fd0*/  ISETP.NE.AND P6, PT, RZ, UR4, PT ;  /* 0x00000004ff007c0c */ /* 0x000fe2000bfc5270 */
[----:B------:R-:W-:Y:S01]  /*2fe0*/  IMAD.SHL.U32 R153, R153, 0x40, RZ ;  /* 0x0000004099997824 */ /* 0x000fe200078e00ff */
[----:B------:R-:W-:Y:S01]  /*2ff0*/  SHF.R.S32.HI R111, RZ, 0x1f, R99 ;  /* 0x0000001fff6f7819 */ /* 0x000fe20000011463 */
[----:B------:R-:W-:Y:S01]  /*3000*/  IMAD.SHL.U32 R154, R154, 0x40, RZ ;  /* 0x000000409a9a7824 */ /* 0x000fe200078e00ff */
[----:B------:R-:W-:Y:S01]  /*3010*/  SHF.R.S32.HI R110, RZ, 0x1f, R98 ;  /* 0x0000001fff6e7819 */ /* 0x000fe20000011462 */
[----:B------:R-:W-:Y:S01]  /*3020*/  IMAD.SHL.U32 R155, R155, 0x40, RZ ;  /* 0x000000409b9b7824 */ /* 0x000fe200078e00ff */
[----:B------:R-:W-:Y:S01]  /*3030*/  SHF.R.S32.HI R109, RZ, 0x1f, R83 ;  /* 0x0000001fff6d7819 */ /* 0x000fe20000011453 */
[----:B------:R-:W-:-:S02]  /*3040*/  IMAD.IADD R82, R79, 0x1, R27 ;  /* 0x000000014f527824 */ /* 0x000fc400078e021b */
[----:B------:R-:W-:Y:S01]  /*3050*/  IMAD.IADD R117, R97, 0x1, R26 ;  /* 0x0000000161757824 */ /* 0x000fe200078e021a */
[C---:B--2---:R-:W-:Y:S02]  /*3060*/  LOP3.LUT R11, R29.reuse, 0x38, R14, 0xf8, !PT ;  /* 0x000000381d0b7812 */ /* 0x044fe400078ef80e */
[----:B------:R-:W-:Y:S02]  /*3070*/  LOP3.LUT R16, R29, 0x38, R15, 0xf8, !PT ;  /* 0x000000381d107812 */ /* 0x000fe400078ef80f */
[-C--:B---3--:R-:W-:Y:S02]  /*3080*/  LOP3.LUT R0, R11, R28.reuse, RZ, 0x3c, !PT ;  /* 0x0000001c0b007212 */ /* 0x088fe400078e3cff */
[----:B------:R-:W-:Y:S02]  /*3090*/  LOP3.LUT R16, R16, R28, RZ, 0x3c, !PT ;  /* 0x0000001c10107212 */ /* 0x000fe400078e3cff */
[----:B------:R-:W-:Y:S02]  /*30a0*/  SHF.R.S32.HI R11, RZ, 0x4, R23 ;  /* 0x00000004ff0b7819 */ /* 0x000fe40000011417 */
[----:B------:R-:W-:-:S02]  /*30b0*/  IADD3 R22, R0, R10, R139 ;  /* 0x0000000a00167210 */ /* 0x000fc40007ffe08b */
[----:B------:R-:W-:Y:S02]  /*30c0*/  SHF.R.S32.HI R0, RZ, 0x4, R20 ;  /* 0x00000004ff007819 */ /* 0x000fe40000011414 */
[----:B------:R-:W-:Y:S01]  /*30d0*/  IADD3 R24, R16, R17, R139 ;  /* 0x0000001110187210 */ /* 0x000fe20007ffe08b */
[----:B------:R-:W-:Y:S01]  /*30e0*/  IMAD.SHL.U32 R16, R18, 0x40, RZ ;  /* 0x0000004012107824 */ /* 0x000fe200078e00ff */
[----:B------:R-:W-:Y:S02]  /*30f0*/  LEA.HI.SX32 R11, R15, R11, 0x1d ;  /* 0x0000000b0f0b7211 */ /* 0x000fe400078feaff */
[----:B------:R-:W-:Y:S02]  /*3100*/  LEA.HI.SX32 R10, R14, R13, 0x1d ;  /* 0x0000000d0e0a7211 */ /* 0x000fe400078feaff */
[----:B------:R-:W-:Y:S02]  /*3110*/  LEA.HI.SX32 R0, R12, R0, 0x1d ;  /* 0x000000000c007211 */ /* 0x000fe400078feaff */
[----:B------:R-:W-:Y:S01]  /*3120*/  SHF.R.S32.HI R13, RZ, 0x1f, R11 ;  /* 0x0000001fff0d7819 */ /* 0x000fe2000001140b */
[----:B------:R-:W-:Y:S01]  /*3130*/  IMAD.SHL.U32 R77, R10, 0x8, RZ ;  /* 0x000000080a4d7824 */ /* 0x000fe200078e00ff */
[----:B------:R-:W-:-:S02]  /*3140*/  SHF.R.S32.HI R17, RZ, 0x1f, R0 ;  /* 0x0000001fff117819 */ /* 0x000fc40000011400 */
[----:B------:R-:W-:Y:S01]  /*3150*/  LOP3.LUT R21, R16, 0x7ffff000, RZ, 0xc0, !PT ;  /* 0x7ffff00010157812 */ /* 0x000fe200078ec0ff */
[----:B------:R-:W-:Y:S01]  /*3160*/  IMAD.SHL.U32 R80, R11, 0x8, RZ ;  /* 0x000000080b507824 */ /* 0x000fe200078e00ff */
[----:B------:R-:W-:Y:S01]  /*3170*/  SHF.R.S32.HI R16, RZ, 0x1f, R10 ;  /* 0x0000001fff107819 */ /* 0x000fe2000001140a */
[----:B------:R-:W-:Y:S01]  /*3180*/  IMAD.SHL.U32 R81, R0, 0x8, RZ ;  /* 0x0000000800517824 */ /* 0x000fe200078e00ff */
[----:B------:R-:W-:Y:S02]  /*3190*/  LEA.HI R19, R13, R11, RZ, 0x3 ;  /* 0x0000000b0d137211 */ /* 0x000fe400078f18ff */
[----:B------:R-:W-:Y:S02]  /*31a0*/  LOP3.LUT R18, R29, 0x38, R12, 0xf8, !PT ;  /* 0x000000381d127812 */ /* 0x000fe400078ef80c */
[----:B------:R-:W-:Y:S02]  /*31b0*/  LEA.HI R11, R17, R0, RZ, 0x3 ;  /* 0x00000000110b7211 */ /* 0x000fe400078f18ff */
[----:B------:R-:W-:-:S02]  /*31c0*/  LOP3.LUT R0, R29, 0x38, R77, 0xf8, !PT ;  /* 0x000000381d007812 */ /* 0x000fc400078ef84d */
[----:B------:R-:W-:Y:S02]  /*31d0*/  LEA.HI R16, R16, R10, RZ, 0x3 ;  /* 0x0000000a10107211 */ /* 0x000fe400078f18ff */
[-C--:B------:R-:W-:Y:S01]  /*31e0*/  LOP3.LUT R20, R18, R28.reuse, RZ, 0x3c, !PT ;  /* 0x0000001c12147212 */ /* 0x080fe200078e3cff */
[----:B------:R-:W-:Y:S01]  /*31f0*/  IMAD.SHL.U32 R18, R19, 0x200, RZ ;  /* 0x0000020013127824 */ /* 0x000fe200078e00ff */
[C---:B------:R-:W-:Y:S02]  /*3200*/  LOP3.LUT R10, R29.reuse, 0x38, R80, 0xf8, !PT ;  /* 0x000000381d0a7812 */ /* 0x040fe400078ef850 */
[----:B------:R-:W-:Y:S02]  /*3210*/  LOP3.LUT R13, R29, 0x38, R81, 0xf8, !PT ;  /* 0x000000381d0d7812 */ /* 0x000fe400078ef851 */
[-C--:B------:R-:W-:Y:S01]  /*3220*/  LOP3.LUT R17, R0, R28.reuse, RZ, 0x3c, !PT ;  /* 0x0000001c00117212 */ /* 0x080fe200078e3cff */
[----:B------:R-:W-:Y:S01]  /*3230*/  IMAD.SHL.U32 R0, R11, 0x200, RZ ;  /* 0x000002000b007824 */ /* 0x000fe200078e00ff */
[-C--:B------:R-:W-:Y:S01]  /*3240*/  LOP3.LUT R19, R10, R28.reuse, RZ, 0x3c, !PT ;  /* 0x0000001c0a137212 */ /* 0x080fe200078e3cff */
[----:B------:R-:W-:Y:S01]  /*3250*/  IMAD.SHL.U32 R16, R16, 0x200, RZ ;  /* 0x0000020010107824 */ /* 0x000fe200078e00ff */
[----:B------:R-:W-:-:S02]  /*3260*/  LOP3.LUT R10, R13, R28, RZ, 0x3c, !PT ;  /* 0x0000001c0d0a7212 */ /* 0x000fc400078e3cff */
[----:B------:R-:W-:Y:S02]  /*3270*/  LOP3.LUT R13, R18, 0x7ffff000, RZ, 0xc0, !PT ;  /* 0x7ffff000120d7812 */ /* 0x000fe400078ec0ff */
[----:B------:R-:W-:Y:S02]  /*3280*/  LOP3.LUT R0, R0, 0x7ffff000, RZ, 0xc0, !PT ;  /* 0x7ffff00000007812 */ /* 0x000fe400078ec0ff */
[----:B------:R-:W-:Y:S02]  /*3290*/  LOP3.LUT R11, R16, 0x7ffff000, RZ, 0xc0, !PT ;  /* 0x7ffff000100b7812 */ /* 0x000fe400078ec0ff */
[--C-:B------:R-:W-:Y:S02]  /*32a0*/  IADD3 R18, R19, R13, R139.reuse ;  /* 0x0000000d13127210 */ /* 0x100fe40007ffe08b */
[--C-:B------:R-:W-:Y:S01]  /*32b0*/  IADD3 R13, R10, R0, R139.reuse ;  /* 0x000000000a0d7210 */ /* 0x100fe20007ffe08b */
[----:B------:R-:W-:Y:S01]  /*32c0*/  IMAD R0, R25, c[0x0][0x280], RZ ;  /* 0x0000a00019007a24 */ /* 0x000fe200078e02ff */
[--C-:B------:R-:W-:Y:S01]  /*32d0*/  IADD3 R16, R17, R11, R139.reuse ;  /* 0x0000000b11107210 */ /* 0x100fe20007ffe08b */
[----:B------:R-:W-:Y:S01]  /*32e0*/  IMAD R11, R25, c[0x0][0x290], RZ ;  /* 0x0000a400190b7a24 */ /* 0x000fe200078e02ff */
[----:B------:R-:W-:Y:S01]  /*32f0*/  IADD3 R20, R20, R21, R139 ;  /* 0x0000001514147210 */ /* 0x000fe20007ffe08b */
[----:B------:R-:W-:-:S02]  /*3300*/  IMAD R10, R134, c[0x0][0x284], R0 ;  /* 0x0000a100860a7a24 */ /* 0x000fc400078e0200 */
[----:B------:R-:W-:Y:S01]  /*3310*/  IMAD R0, R134, c[0x0][0x294], R11 ;  /* 0x0000a50086007a24 */ /* 0x000fe200078e020b */
[----:B------:R-:W-:Y:S01]  /*3320*/  SHF.R.S32.HI R108, RZ, 0x1f, R80 ;  /* 0x0000001fff6c7819 */ /* 0x000fe20000011450 */
[----:B------:R-:W-:Y:S01]  /*3330*/  IMAD.IADD R116, R93, 0x1, R10 ;  /* 0x000000015d747824 */ /* 0x000fe200078e020a */
[----:B------:R-:W-:Y:S01]  /*3340*/  SHF.R.S32.HI R107, RZ, 0x1f, R77 ;  /* 0x0000001fff6b7819 */ /* 0x000fe2000001144d */
[----:B------:R-:W-:Y:S01]  /*3350*/  IMAD.IADD R114, R10, 0x1, R89 ;  /* 0x000000010a727824 */ /* 0x000fe200078e0259 */
[----:B------:R-:W-:Y:S01]  /*3360*/  SHF.R.S32.HI R106, RZ, 0x1f, R81 ;  /* 0x0000001fff6a7819 */ /* 0x000fe20000011451 */
[----:B------:R-:W-:Y:S02]  /*3370*/  IMAD.IADD R115, R91, 0x1, R0 ;  /* 0x000000015b737824 */ /* 0x000fe400078e0200 */
[----:B------:R-:W-:Y:S02]  /*3380*/  IMAD.IADD R105, R0, 0x1, R87 ;  /* 0x0000000100697824 */ /* 0x000fe400078e0257 */
[----:B------:R-:W-:-:S02]  /*3390*/  IMAD.SHL.U32 R113, R24, 0x2, RZ ;  /* 0x0000000218717824 */ /* 0x000fc400078e00ff */
[----:B------:R-:W-:Y:S02]  /*33a0*/  IMAD.SHL.U32 R112, R22, 0x2, RZ ;  /* 0x0000000216707824 */ /* 0x000fe400078e00ff */
[----:B------:R-:W-:Y:S02]  /*33b0*/  IMAD.SHL.U32 R104, R20, 0x2, RZ ;  /* 0x0000000214687824 */ /* 0x000fe400078e00ff */
[----:B------:R-:W-:Y:S02]  /*33c0*/  IMAD.SHL.U32 R103, R18, 0x2, RZ ;  /* 0x0000000212677824 */ /* 0x000fe400078e00ff */
[----:B------:R-:W-:Y:S02]  /*33d0*/  IMAD.SHL.U32 R102, R16, 0x2, RZ ;  /* 0x0000000210667824 */ /* 0x000fe400078e00ff */
[----:B------:R-:W-:Y:S01]  /*33e0*/  IMAD.SHL.U32 R101, R13, 0x2, RZ ;  /* 0x000000020d657824 */ /* 0x000fe200078e00ff */
[----:B------:R-:W-:Y:S06]  /*33f0*/  BAR.SYNC.DEFER_BLOCKING 0x0 ;  /* 0x0000000000007b1d */ /* 0x000fec0000010000 */
.L_x_624:
[-C--:B------:R-:W-:Y:S01]  /*3400*/  IMAD R0, R133, R58.reuse, RZ ;  /* 0x0000003a85007224 */ /* 0x080fe200078e02ff */
[----:B------:R-:W-:Y:S01]  /*3410*/  SHF.R.S32.HI R75, RZ, 0x1f, R58 ;  /* 0x0000001fff4b7819 */ /* 0x000fe2000001143a */
[----:B------:R-:W-:Y:S01]  /*3420*/  IMAD.WIDE.U32 R10, R153, R58, RZ ;  /* 0x0000003a990a7225 */ /* 0x000fe200078e00ff */
[----:B------:R-:W-:Y:S04]  /*3430*/  DEPBAR.LE SB0, 0x0 ;  /* 0x000080000000791a */ /* 0x000fe80000000000 */
[----:B------:R-:W-:Y:S01]  /*3440*/  WARPSYNC 0xffffffff ;  /* 0xffffffff00007948 */ /* 0x000fe20003800000 */
[----:B------:R-:W-:Y:S01]  /*3450*/  BAR.SYNC.DEFER_BLOCKING 0x0 ;  /* 0x0000000000007b1d */ /* 0x000fe20000010000 */
[----:B------:R-:W-:Y:S01]  /*3460*/  ISETP.GE.AND P1, PT, R160, 0x1, PT ;  /* 0x00000001a000780c */ /* 0x000fe20003f26270 */
[----:B------:R-:W-:Y:S04]  /*3470*/  IMAD R0, R75, R153, R0 ;  /* 0x000000994b007224 */ /* 0x000fe800078e0200 */
[----:B------:R-:W-:Y:S01]  /*3480*/  IMAD.IADD R12, R11, 0x1, R0 ;  /* 0x000000010b0c7824 */ /* 0x000fe200078e0200 */
[----:B------:R-:W-:Y:S05]  /*3490*/  IADD3 R0, P0, R125, R10, RZ ;  /* 0x0000000a7d007210 */ /* 0x000fea0007f1e0ff */
[----:B-1----:R-:W-:Y:S01]  /*34a0*/  IMAD.X R2, R12, 0x1, R124, P0 ;  /* 0x000000010c027824 */ /* 0x002fe200000e067c */
[C---:B------:R-:W-:Y:S04]  /*34b0*/  LEA R48, P0, R0.reuse, c[0x0][0x1c8], 0x1 ;  /* 0x0000720000307a11 */ /* 0x040fe800078008ff */
        /* <DEDUP_REMOVED lines=45> */
[----:B------:R-:W-:Y:S02]  /*3790*/  LEA.HI.X R9, R0, c[0x0][0x274], R3, 0x1, P0 ;  /* 0x00009d0000097a11 */ /* 0x000fe400000f0c03 */
[C---:B------:R-:W-:Y:S04]  /*37a0*/  LEA R4, P0, R2.reuse, c[0x0][0x288], 0x1 ;  /* 0x0000a20002047a11 */ /* 0x040fe800078008ff */
[----:B------:R-:W-:Y:S02]  /*37b0*/  LEA.HI.X R5, R2, c[0x0][0x28c], R5, 0x1, P0 ;  /* 0x0000a30002057a11 */ /* 0x000fe400000f0c05 */
[----:B------:R-:W-:Y:S01]  /*37c0*/  ISETP.GE.AND P0, PT, R140, c[0x0][0x27c], PT ;  /* 0x00009f008c007a0c */ /* 0x000fe20003f06270 */
[----:B------:R-:W-:Y:S11]  /*37d0*/  CS2R R2, SRZ ;  /* 0x0000000000027805 */ /* 0x000ff6000001ff00 */
[----:B------:R-:W-:Y:S01]  /*37e0*/  @!UPT UIADD3 URZ, URZ, URZ, URZ ;  /* 0x0000003f3f3ff290 */ /* 0x000fe2000fffe03f */
        /* <DEDUP_REMOVED lines=22> */
.L_x_604:
[----:B------:R-:W-:Y:S05]  /*3950*/  BSYNC B0 ;  /* 0x0000000000007941 */ /* 0x000fea0003800000 */
.L_x_603:
        /* <DEDUP_REMOVED lines=38> */
[--C-:B------:R-:W-:Y:S08]  /*3bc0*/  IMAD.MOV.U32 R29, RZ, RZ, R27.reuse ;  /* 0x000000ffff1d7224 */ /* 0x100ff000078e001b */
[----:B------:R-:W-:Y:S02]  /*3bd0*/  @!P0 SHF.R.U64 R26, R26, 0x10, R27 ;  /* 0x000000101a1a8819 */ /* 0x000fe4000000121b */
[--C-:B------:R-:W-:Y:S01]  /*3be0*/  @!P0 SHF.R.U64 R5, R2, 0x10, R3.reuse ;  /* 0x0000001002058819 */ /* 0x100fe20000001203 */
[----:B------:R-:W-:Y:S01]  /*3bf0*/  IMAD.MOV.U32 R2, RZ, RZ, R3 ;  /* 0x000000ffff027224 */ /* 0x000fe200078e0003 */
[----:B------:R-:W-:Y:S02]  /*3c00*/  @!P0 SHF.R.U32.HI R14, RZ, 0x10, R27 ;  /* 0x00000010ff0e8819 */ /* 0x000fe4000001161b */
[----:B------:R-:W-:Y:S02]  /*3c10*/  @!P0 SHF.R.U32.HI R0, RZ, 0x10, R3 ;  /* 0x00000010ff008819 */ /* 0x000fe40000011603 */
[----:B------:R-:W-:Y:S02]  /*3c20*/  @!P0 PRMT R27, R28, 0x5410, R26 ;  /* 0x000054101c1b8816 */ /* 0x000fe4000000001a */
[----:B------:R-:W-:Y:S02]  /*3c30*/  @!P0 PRMT R4, R4, 0x5410, R5 ;  /* 0x0000541004048816 */ /* 0x000fe40000000005 */
[----:B------:R-:W-:Y:S01]  /*3c40*/  @!P0 PRMT R30, R29, 0x5410, R14 ;  /* 0x000054101d1e8816 */ /* 0x000fe2000000000e */
[C---:B------:R-:W-:Y:S01]  /*3c50*/  @!P0 IMAD.U32 R5, R27.reuse, 0x10000, RZ ;  /* 0x000100001b058824 */ /* 0x040fe200078e00ff */
[----:B------:R-:W-:Y:S02]  /*3c60*/  @!P0 PRMT R14, R2, 0x5410, R0 ;  /* 0x00005410020e8816 */ /* 0x000fe40000000000 */
[C---:B------:R-:W-:Y:S02]  /*3c70*/  @!P0 SHF.L.U32 R3, R4.reuse, 0x10, RZ ;  /* 0x0000001004038819 */ /* 0x040fe400000006ff */
[----:B------:R-:W-:Y:S02]  /*3c80*/  @!P0 LOP3.LUT R27, R27, 0xffff0000, RZ, 0xc0, !PT ;  /* 0xffff00001b1b8812 */ /* 0x000fe400078ec0ff */
[----:B------:R-:W-:Y:S01]  /*3c90*/  @!P0 LOP3.LUT R4, R4, 0xffff0000, RZ, 0xc0, !PT ;  /* 0xffff000004048812 */ /* 0x000fe200078ec0ff */
[C---:B-1----:R-:W-:Y:S01]  /*3ca0*/  @!P0 IMAD.U32 R26, R8.reuse, 0x10000, RZ ;  /* 0x00010000081a8824 */ /* 0x042fe200078e00ff */
[----:B------:R-:W-:Y:S02]  /*3cb0*/  @!P0 LOP3.LUT R0, R8, 0xffff0000, RZ, 0xc0, !PT ;  /* 0xffff000008008812 */ /* 0x000fe400078ec0ff */
[C---:B------:R-:W-:Y:S02]  /*3cc0*/  @!P0 LOP3.LUT R2, R9.reuse, 0xffff0000, RZ, 0xc0, !PT ;  /* 0xffff000009028812 */ /* 0x040fe400078ec0ff */
[----:B------:R-:W-:Y:S01]  /*3cd0*/  @!P0 SHF.L.U32 R28, R9, 0x10, RZ ;  /* 0x00000010091c8819 */ /* 0x000fe200000006ff */
[C---:B------:R-:W-:Y:S02]  /*3ce0*/  @!P0 FMUL.FTZ R29, R0.reuse, R5 ;  /* 0x00000005001d8220 */ /* 0x040fe40000410000 */
[----:B------:R-:W-:Y:S02]  /*3cf0*/  @!P0 FMUL.FTZ R0, R0, R3 ;  /* 0x0000000300008220 */ /* 0x000fe40000410000 */
[----:B------:R-:W-:Y:S02]  /*3d00*/  @!P0 FMUL.FTZ R31, R2, R27 ;  /* 0x0000001b021f8220 */ /* 0x000fe40000410000 */
[----:B------:R-:W-:Y:S01]  /*3d10*/  @!P0 FFMA.FTZ R52, R26, R3, -R29 ;  /* 0x000000031a348223 */ /* 0x000fe2000001081d */
[C---:B------:R-:W-:Y:S01]  /*3d20*/  @!P0 LOP3.LUT R3, R10.reuse, 0xffff0000, RZ, 0xc0, !PT ;  /* 0xffff00000a038812 */ /* 0x040fe200078ec0ff */
[----:B------:R-:W-:Y:S01]  /*3d30*/  @!P0 FFMA.FTZ R0, R5, R26, R0 ;  /* 0x0000001a05008223 */ /* 0x000fe20000010000 */
[----:B------:R-:W-:Y:S01]  /*3d40*/  @!P0 SHF.L.U32 R29, R10, 0x10, RZ ;  /* 0x000000100a1d8819 */ /* 0x000fe200000006ff */
[C---:B------:R-:W-:Y:S01]  /*3d50*/  @!P0 IMAD.U32 R26, R30.reuse, 0x10000, RZ ;  /* 0x000100001e1a8824 */ /* 0x040fe200078e00ff */
[----:B------:R-:W-:Y:S01]  /*3d60*/  @!P0 LOP3.LUT R30, R30, 0xffff0000, RZ, 0xc0, !PT ;  /* 0xffff00001e1e8812 */ /* 0x000fe200078ec0ff */
[C---:B------:R-:W-:Y:S01]  /*3d70*/  @!P0 IMAD.U32 R5, R14.reuse, 0x10000, RZ ;  /* 0x000100000e058824 */ /* 0x040fe200078e00ff */
[----:B------:R-:W-:Y:S01]  /*3d80*/  @!P0 LOP3.LUT R14, R14, 0xffff0000, RZ, 0xc0, !PT ;  /* 0xffff00000e0e8812 */ /* 0x000fe200078ec0ff */
[-C--:B------:R-:W-:Y:S02]  /*3d90*/  @!P0 FMUL.FTZ R2, R2, R4.reuse ;  /* 0x0000000402028220 */ /* 0x080fe40000410000 */
[----:B------:R-:W-:Y:S01]  /*3da0*/  @!P0 FFMA.FTZ R51, R28, R4, -R31 ;  /* 0x000000041c338223 */ /* 0x000fe2000001081f */
[----:B------:R-:W-:Y:S01]  /*3db0*/  @!P0 LOP3.LUT R4, R11, 0xffff0000, RZ, 0xc0, !PT ;  /* 0xffff00000b048812 */ /* 0x000fe200078ec0ff */
[----:B------:R-:W-:Y:S01]  /*3dc0*/  @!P0 FMUL.FTZ R47, R3, R26 ;  /* 0x0000001a032f8220 */ /* 0x000fe20000410000 */
[----:B------:R-:W-:Y:S01]  /*3dd0*/  @!P0 SHF.L.U32 R31, R11, 0x10, RZ ;  /* 0x000000100b1f8819 */ /* 0x000fe200000006ff */
[----:B------:R-:W-:Y:S02]  /*3de0*/  @!P0 FMUL.FTZ R3, R3, R5 ;  /* 0x0000000503038220 */ /* 0x000fe40000410000 */
[C---:B------:R-:W-:Y:S02]  /*3df0*/  @!P0 FMUL.FTZ R50, R4.reuse, R30 ;  /* 0x0000001e04328220 */ /* 0x040fe40000410000 */
[----:B------:R-:W-:Y:S02]  /*3e00*/  @!P0 FMUL.FTZ R4, R4, R14 ;  /* 0x0000000e04048220 */ /* 0x000fe40000410000 */
[----:B------:R-:W-:Y:S02]  /*3e10*/  @!P0 FFMA.FTZ R2, R27, R28, R2 ;  /* 0x0000001c1b028223 */ /* 0x000fe40000010002 */
[----:B------:R-:W-:Y:S02]  /*3e20*/  @!P0 FFMA.FTZ R3, R26, R29, R3 ;  /* 0x0000001d1a038223 */ /* 0x000fe40000010003 */
[----:B------:R-:W-:Y:S01]  /*3e30*/  @!P0 FFMA.FTZ R47, R29, R5, -R47 ;  /* 0x000000051d2f8223 */ /* 0x000fe2000001082f */
[----:B------:R-:W-:Y:S01]  /*3e40*/  @!P0 F2FP.BF16.PACK_AB R5, R0, R52 ;  /* 0x000000340005823e */ /* 0x000fe200000010ff */
        /* <DEDUP_REMOVED lines=10> */
.L_x_607:
[----:B------:R-:W-:Y:S05]  /*3ef0*/  BSYNC B0 ;  /* 0x0000000000007941 */ /* 0x000fea0003800000 */
.L_x_606:
        /* <DEDUP_REMOVED lines=8> */
[----:B------:R-:W-:Y:S02]  /*3f80*/  @!P0 SHF.R.U64 R0, R6, 0x10, R7 ;  /* 0x0000001006008819 */ /* 0x000fe40000001207 */
[----:B------:R-:W-:Y:S02]  /*3f90*/  @!P0 SHF.R.U32.HI R5, RZ, 0x10, R33 ;  /* 0x00000010ff058819 */ /* 0x000fe40000011621 */
[----:B------:R-:W-:Y:S02]  /*3fa0*/  @!P0 SHF.R.U32.HI R2, RZ, 0x10, R7 ;  /* 0x00000010ff028819 */ /* 0x000fe40000011607 */
[C---:B------:R-:W-:Y:S02]  /*3fb0*/  @!P0 PRMT R4, R42.reuse, 0x5410, R3 ;  /* 0x000054102a048816 */ /* 0x040fe40000000003 */
[C---:B------:R-:W-:Y:S02]  /*3fc0*/  @!P0 PRMT R0, R15.reuse, 0x5432, R0 ;  /* 0x000054320f008816 */ /* 0x040fe40000000000 */
[----:B------:R-:W-:Y:S01]  /*3fd0*/  @!P0 PRMT R27, R42, 0x5432, R5 ;  /* 0x000054322a1b8816 */ /* 0x000fe20000000005 */
[----:B------:R-:W-:Y:S01]  /*3fe0*/  @!P0 IMAD.U32 R7, R4, 0x10000, RZ ;  /* 0x0001000004078824 */ /* 0x000fe200078e00ff */
[----:B------:R-:W-:Y:S01]  /*3ff0*/  @!P0 PRMT R5, R15, 0x5410, R2 ;  /* 0x000054100f058816 */ /* 0x000fe20000000002 */
[----:B------:R-:W-:Y:S01]  /*4000*/  @!P0 IMAD.U32 R6, R0, 0x10000, RZ ;  /* 0x0001000000068824 */ /* 0x000fe200078e00ff */
[----:B------:R-:W-:Y:S02]  /*4010*/  @!P0 LOP3.LUT R15, R4, 0xffff0000, RZ, 0xc0, !PT ;  /* 0xffff0000040f8812 */ /* 0x000fe400078ec0ff */
[----:B------:R-:W-:Y:S01]  /*4020*/  @!P0 LOP3.LUT R4, R0, 0xffff0000, RZ, 0xc0, !PT ;  /* 0xffff000000048812 */ /* 0x000fe200078ec0ff */
[C---:B-1----:R-:W-:Y:S01]  /*4030*/  @!P0 IMAD.U32 R26, R9.reuse, 0x10000, RZ ;  /* 0x00010000091a8824 */ /* 0x042fe200078e00ff */
[C---:B------:R-:W-:Y:S02]  /*4040*/  @!P0 LOP3.LUT R2, R8.reuse, 0xffff0000, RZ, 0xc0, !PT ;  /* 0xffff000008028812 */ /* 0x040fe400078ec0ff */
[----:B------:R-:W-:Y:S02]  /*4050*/  @!P0 LOP3.LUT R3, R9, 0xffff0000, RZ, 0xc0, !PT ;  /* 0xffff000009038812 */ /* 0x000fe400078ec0ff */
[----:B------:R-:W-:Y:S01]  /*4060*/  @!P0 SHF.L.U32 R14, R8, 0x10, RZ ;  /* 0x00000010080e8819 */ /* 0x000fe200000006ff */
[C---:B------:R-:W-:Y:S02]  /*4070*/  @!P0 FMUL.FTZ R28, R2.reuse, R7 ;  /* 0x00000007021c8220 */ /* 0x040fe40000410000 */
[----:B------:R-:W-:Y:S02]  /*4080*/  @!P0 FMUL.FTZ R0, R2, R6 ;  /* 0x0000000602008220 */ /* 0x000fe40000410000 */
[C---:B------:R-:W-:Y:S02]  /*4090*/  @!P0 FMUL.FTZ R29, R3.reuse, R15 ;  /* 0x0000000f031d8220 */ /* 0x040fe40000410000 */
[----:B------:R-:W-:Y:S01]  /*40a0*/  @!P0 FMUL.FTZ R2, R3, R4 ;  /* 0x0000000403028220 */ /* 0x000fe20000410000 */
[----:B------:R-:W-:Y:S01]  /*40b0*/  @!P0 LOP3.LUT R3, R10, 0xffff0000, RZ, 0xc0, !PT ;  /* 0xffff00000a038812 */ /* 0x000fe200078ec0ff */
[----:B------:R-:W-:Y:S01]  /*40c0*/  @!P0 FFMA.FTZ R32, R14, R6, -R28 ;  /* 0x000000060e208223 */ /* 0x000fe2000001081c */
[----:B------:R-:W-:Y:S01]  /*40d0*/  @!P0 SHF.L.U32 R28, R11, 0x10, RZ ;  /* 0x000000100b1c8819 */ /* 0x000fe200000006ff */
[----:B------:R-:W-:Y:S01]  /*40e0*/  @!P0 FFMA.FTZ R0, R7, R14, R0 ;  /* 0x0000000e07008223 */ /* 0x000fe20000010000 */
[----:B------:R-:W-:Y:S01]  /*40f0*/  @!P0 SHF.L.U32 R14, R10, 0x10, RZ ;  /* 0x000000100a0e8819 */ /* 0x000fe200000006ff */
[C---:B------:R-:W-:Y:S01]  /*4100*/  @!P0 IMAD.U32 R7, R27.reuse, 0x10000, RZ ;  /* 0x000100001b078824 */ /* 0x040fe200078e00ff */
[----:B------:R-:W-:Y:S01]  /*4110*/  @!P0 LOP3.LUT R27, R27, 0xffff0000, RZ, 0xc0, !PT ;  /* 0xffff00001b1b8812 */ /* 0x000fe200078ec0ff */
[C---:B------:R-:W-:Y:S01]  /*4120*/  @!P0 IMAD.U32 R6, R5.reuse, 0x10000, RZ ;  /* 0x0001000005068824 */ /* 0x040fe200078e00ff */
[----:B------:R-:W-:Y:S01]  /*4130*/  @!P0 LOP3.LUT R5, R5, 0xffff0000, RZ, 0xc0, !PT ;  /* 0xffff000005058812 */ /* 0x000fe200078ec0ff */
[----:B------:R-:W-:Y:S01]  /*4140*/  @!P0 FFMA.FTZ R31, R26, R4, -R29 ;  /* 0x000000041a1f8223 */ /* 0x000fe2000001081d */
[----:B------:R-:W-:Y:S01]  /*4150*/  @!P0 LOP3.LUT R4, R11, 0xffff0000, RZ, 0xc0, !PT ;  /* 0xffff00000b048812 */ /* 0x000fe200078ec0ff */
[C---:B------:R-:W-:Y:S02]  /*4160*/  @!P0 FMUL.FTZ R29, R3.reuse, R7 ;  /* 0x00000007031d8220 */ /* 0x040fe40000410000 */
        /* <DEDUP_REMOVED lines=10> */
[----:B------:R-:W-:Y:S02]  /*4210*/  @!P0 F2FP.BF16.PACK_AB R3, R3, R29 ;  /* 0x0000001d0303823e */ /* 0x000fe400000010ff */
[----:B------:R-:W-:Y:S01]  /*4220*/  @!P0 MOV R9, R2 ;  /* 0x0000000200098202 */ /* 0x000fe20000000f00 */
[----:B------:R-:W-:Y:S01]  /*4230*/  @!P0 IMAD.MOV.U32 R8, RZ, RZ, R5 ;  /* 0x000000ffff088224 */ /* 0x000fe200078e0005 */
[----:B------:R-:W-:Y:S01]  /*4240*/  @!P0 F2FP.BF16.PACK_AB R0, R4, R30 ;  /* 0x0000001e0400823e */ /* 0x000fe200000010ff */
[----:B------:R-:W-:Y:S03]  /*4250*/  @!P0 IMAD.MOV.U32 R10, RZ, RZ, R3 ;  /* 0x000000ffff0a8224 */ /* 0x000fe600078e0003 */
[----:B------:R-:W-:Y:S05]  /*4260*/  @!P0 MOV R11, R0 ;  /* 0x00000000000b8202 */ /* 0x000fea0000000f00 */
[----:B------:R1:W-:Y:S02]  /*4270*/  STG.E.128 [R48.64+0x40], R8 ;  /* 0x0000400830007986 */ /* 0x0003e4000c101d06 */
.L_x_609:
[----:B------:R-:W-:Y:S05]  /*4280*/  BSYNC B0 ;  /* 0x0000000000007941 */ /* 0x000fea0003800000 */
.L_x_608:
        /* <DEDUP_REMOVED lines=12> */
[----:B------:R-:W-:Y:S02]  /*4350*/  @!P0 PRMT R0, R22, 0x5432, R0 ;  /* 0x0000543216008816 */ /* 0x000fe40000000000 */
        /* <DEDUP_REMOVED lines=28> */
[-C--:B------:R-:W-:Y:S02]  /*4520*/  @!P0 FMUL.FTZ R4, R4, R5.reuse ;  /* 0x0000000504048220 */ /* 0x080fe40000410000 */
        /* <DEDUP_REMOVED lines=14> */
.L_x_611:
[----:B------:R-:W-:Y:S05]  /*4610*/  BSYNC B0 ;  /* 0x0000000000007941 */ /* 0x000fea0003800000 */
.L_x_610:
        /* <DEDUP_REMOVED lines=57> */
.L_x_613:
[----:B------:R-:W-:Y:S05]  /*49b0*/  BSYNC B0 ;  /* 0x0000000000007941 */ /* 0x000fea0003800000 */
.L_x_612:
        /* <DEDUP_REMOVED lines=57> */
.L_x_615:
[----:B------:R-:W-:Y:S05]  /*4d50*/  BSYNC B0 ;  /* 0x0000000000007941 */ /* 0x000fea0003800000 */
.L_x_614:
        /* <DEDUP_REMOVED lines=55> */
[----:B------:R1:W-:Y:S01]  /*50d0*/  STG.E.128 [R48.64+0x140], R8 ;  /* 0x0001400830007986 */ /* 0x0003e2000c101d06 */
[----:B------:R-:W-:-:S05]  /*50e0*/  BRA `(.L_x_605) ;  /* 0x00001cc000007947 */ /* 0x000fca0003800000 */
.L_x_602:
        /* <DEDUP_REMOVED lines=47> */
.L_x_617:
[----:B------:R-:W-:Y:S05]  /*53e0*/  BSYNC B0 ;  /* 0x0000000000007941 */ /* 0x000fea0003800000 */
.L_x_616:
[----:B------:R-:W-:Y:S04]  /*53f0*/  IADD3 R65, P0, R158, R10, RZ ;  /* 0x0000000a9e417210 */ /* 0x000fe80007f1e0ff */
[----:B------:R-:W-:Y:S01]  /*5400*/  IADD3.X R64, R12, R120, RZ, P0, !PT ;  /* 0x000000780c407210 */ /* 0x000fe200007fe4ff */
        /* <DEDUP_REMOVED lines=30> */
[-C--:B------:R-:W-:Y:S01]  /*55f0*/  IADD3 R0, P1, P0, R72, R65.reuse, R99 ;  /* 0x0000004148007210 */ /* 0x080fe2000783e063 */
[----:B------:R-:W-:Y:S02]  /*5600*/  IMAD.MOV.U32 R9, RZ, RZ, R4 ;  /* 0x000000ffff097224 */ /* 0x000fe400078e0004 */
[----:B------:R-:W-:Y:S01]  /*5610*/  IMAD.MOV.U32 R36, RZ, RZ, R29 ;  /* 0x000000ffff247224 */ /* 0x000fe200078e001d */
[-C--:B------:R-:W-:Y:S01]  /*5620*/  IADD3.X R3, R74, R64.reuse, R111, P1, P0 ;  /* 0x000000404a037210 */ /* 0x080fe20000fe046f */
[----:B------:R-:W-:Y:S02]  /*5630*/  IMAD.MOV.U32 R32, RZ, RZ, R31 ;  /* 0x000000ffff207224 */ /* 0x000fe400078e001f */
[----:B------:R-:W1:Y:S01]  /*5640*/  LDS.128 R44, [R113+0x6100] ;  /* 0x00610000712c7984 */ /* 0x000e620000000c00 */
[----:B------:R-:W-:Y:S03]  /*5650*/  IMAD.MOV.U32 R34, RZ, RZ, R28 ;  /* 0x000000ffff227224 */ /* 0x000fe600078e001c */
[----:B------:R-:W-:Y:S04]  /*5660*/  @!P2 IADD3 R2, P1, P0, R72, R65, R80 ;  /* 0x000000414802a210 */ /* 0x000fe8000783e050 */
[----:B------:R-:W-:Y:S02]  /*5670*/  @!P2 IADD3.X R8, R74, R64, R108, P1, P0 ;  /* 0x000000404a08a210 */ /* 0x000fe40000fe046c */
[C---:B------:R-:W-:Y:S04]  /*5680*/  LEA R62, P0, R0.reuse, c[0x0][0x1c8], 0x1 ;  /* 0x00007200003e7a11 */ /* 0x040fe800078008ff */
[----:B------:R-:W-:Y:S01]  /*5690*/  LEA.HI.X R63, R0, c[0x0][0x1cc], R3, 0x1, P0 ;  /* 0x00007300003f7a11 */ /* 0x000fe200000f0c03 */
[----:B------:R-:W-:Y:S01]  /*56a0*/  IMAD.MOV.U32 R3, RZ, RZ, R6 ;  /* 0x000000ffff037224 */ /* 0x000fe200078e0006 */
[C---:B------:R-:W-:Y:S04]  /*56b0*/  @!P2 LEA R60, P0, R2.reuse, c[0x0][0x1c8], 0x1 ;  /* 0x00007200023caa11 */ /* 0x040fe800078008ff */
[----:B------:R-:W-:Y:S01]  /*56c0*/  @!P2 LEA.HI.X R61, R2, c[0x0][0x1cc], R8, 0x1, P0 ;  /* 0x00007300023daa11 */ /* 0x000fe200000f0c08 */
[----:B------:R-:W-:Y:S01]  /*56d0*/  IMAD.MOV.U32 R8, RZ, RZ, R5 ;  /* 0x000000ffff087224 */ /* 0x000fe200078e0005 */
[----:B------:R-:W-:Y:S01]  /*56e0*/  ISETP.GE.AND P0, PT, R128, c[0x0][0x27c], PT ;  /* 0x00009f0080007a0c */ /* 0x000fe20003f06270 */
[--C-:B------:R-:W-:Y:S11]  /*56f0*/  IMAD.MOV.U32 R2, RZ, RZ, R7.reuse ;  /* 0x000000ffff027224 */ /* 0x100ff600078e0007 */
[----:B------:R-:W-:Y:S01]  /*5700*/  @!UPT UIADD3 URZ, URZ, URZ, URZ ;  /* 0x0000003f3f3ff290 */ /* 0x000fe2000fffe03f */
[----:B------:R-:W-:Y:S02]  /*5710*/  @!P0 SHF.R.U32.HI R0, RZ, 0x10, R7 ;  /* 0x00000010ff008819 */ /* 0x000fe40000011607 */
[----:B------:R-:W-:Y:S02]  /*5720*/  @!P0 SHF.R.U64 R35, R28, 0x10, R29 ;  /* 0x000000101c238819 */ /* 0x000fe4000000121d */
[----:B------:R-:W-:Y:S02]  /*5730*/  MOV R28, R30 ;  /* 0x0000001e001c7202 */ /* 0x000fe40000000f00 */
[C---:B-1----:R-:W-:Y:S02]  /*5740*/  @!P0 SHF.L.U32 R38, R47.reuse, 0x10, RZ ;  /* 0x000000102f268819 */ /* 0x042fe400000006ff */
[----:B------:R-:W-:Y:S02]  /*5750*/  @!P0 LOP3.LUT R40, R47, 0xffff0000, RZ, 0xc0, !PT ;  /* 0xffff00002f288812 */ /* 0x000fe400078ec0ff */
[----:B------:R-:W-:Y:S02]  /*5760*/  @!P0 PRMT R34, R34, 0x5410, R35 ;  /* 0x0000541022228816 */ /* 0x000fe40000000023 */
[----:B------:R-:W-:Y:S02]  /*5770*/  @!P0 SHF.R.U64 R10, R4, 0x10, R5 ;  /* 0x00000010040a8819 */ /* 0x000fe40000001205 */
[----:B------:R-:W-:Y:S02]  /*5780*/  @!P0 SHF.R.U32.HI R33, RZ, 0x10, R29 ;  /* 0x00000010ff218819 */ /* 0x000fe4000001161d */
[--C-:B------:R-:W-:Y:S01]  /*5790*/  @!P0 SHF.R.U64 R29, R30, 0x10, R31.reuse ;  /* 0x000000101e1d8819 */ /* 0x100fe2000000121f */
[C---:B------:R-:W-:Y:S01]  /*57a0*/  @!P0 IMAD.U32 R30, R45.reuse, 0x10000, RZ ;  /* 0x000100002d1e8824 */ /* 0x040fe200078e00ff */
[----:B------:R-:W-:Y:S02]  /*57b0*/  @!P0 SHF.R.U32.HI R27, RZ, 0x10, R31 ;  /* 0x00000010ff1b8819 */ /* 0x000fe4000001161f */
[----:B------:R-:W-:Y:S02]  /*57c0*/  @!P0 PRMT R31, R36, 0x5410, R33 ;  /* 0x00005410241f8816 */ /* 0x000fe40000000021 */
[----:B------:R-:W-:Y:S02]  /*57d0*/  @!P0 LOP3.LUT R36, R46, 0xffff0000, RZ, 0xc0, !PT ;  /* 0xffff00002e248812 */ /* 0x000fe400078ec0ff */
[----:B------:R-:W-:Y:S02]  /*57e0*/  @!P0 PRMT R39, R32, 0x5410, R27 ;  /* 0x0000541020278816 */ /* 0x000fe4000000001b */
[----:B------:R-:W-:Y:S02]  /*57f0*/  @!P0 LOP3.LUT R32, R45, 0xffff0000, RZ, 0xc0, !PT ;  /* 0xffff00002d208812 */ /* 0x000fe400078ec0ff */
[----:B------:R-:W-:Y:S01]  /*5800*/  @!P0 PRMT R35, R28, 0x5410, R29 ;  /* 0x000054101c238816 */ /* 0x000fe2000000001d */
[C---:B------:R-:W-:Y:S01]  /*5810*/  @!P0 IMAD.U32 R29, R31.reuse, 0x10000, RZ ;  /* 0x000100001f1d8824 */ /* 0x040fe200078e00ff */
[----:B------:R-:W-:Y:S02]  /*5820*/  @!P0 LOP3.LUT R31, R31, 0xffff0000, RZ, 0xc0, !PT ;  /* 0xffff00001f1f8812 */ /* 0x000fe400078ec0ff */
[----:B------:R-:W-:Y:S02]  /*5830*/  @!P0 SHF.R.U32.HI R4, RZ, 0x10, R5 ;  /* 0x00000010ff048819 */ /* 0x000fe40000011605 */
[----:B------:R-:W-:Y:S02]  /*5840*/  @!P0 SHF.R.U64 R5, R6, 0x10, R7 ;  /* 0x0000001006058819 */ /* 0x000fe40000001207 */
[----:B------:R-:W-:Y:S02]  /*5850*/  @!P0 PRMT R7, R9, 0x5410, R10 ;  /* 0x0000541009078816 */ /* 0x000fe4000000000a */
[----:B------:R-:W-:Y:S02]  /*5860*/  @!P0 SHF.L.U32 R9, R44, 0x10, RZ ;  /* 0x000000102c098819 */ /* 0x000fe400000006ff */
[----:B------:R-:W-:Y:S01]  /*5870*/  @!P0 PRMT R10, R2, 0x5410, R0 ;  /* 0x00005410020a8816 */ /* 0x000fe20000000000 */
[----:B------:R-:W-:Y:S01]  /*5880*/  @!P0 IMAD.U32 R0, R12, 0x10000, RZ ;  /* 0x000100000c008824 */ /* 0x000fe200078e00ff */
[----:B------:R-:W-:Y:S01]  /*5890*/  @!P0 PRMT R6, R8, 0x5410, R4 ;  /* 0x0000541008068816 */ /* 0x000fe20000000004 */
[----:B------:R-:W-:Y:S01]  /*58a0*/  @!P0 IMAD.U32 R2, R7, 0x10000, RZ ;  /* 0x0001000007028824 */ /* 0x000fe200078e00ff */
[----:B------:R-:W-:Y:S01]  /*58b0*/  @!P0 PRMT R8, R3, 0x5410, R5 ;  /* 0x0000541003088816 */ /* 0x000fe20000000005 */
[----:B------:R-:W-:Y:S01]  /*58c0*/  @!P0 IMAD.U32 R5, R34, 0x10000, RZ ;  /* 0x0001000022058824 */ /* 0x000fe200078e00ff */
[----:B------:R-:W-:Y:S01]  /*58d0*/  @!P0 SHF.L.U32 R3, R13, 0x10, RZ ;  /* 0x000000100d038819 */ /* 0x000fe200000006ff */
[C---:B------:R-:W-:Y:S01]  /*58e0*/  @!P0 IMAD.U32 R4, R6.reuse, 0x10000, RZ ;  /* 0x0001000006048824 */ /* 0x040fe200078e00ff */
[----:B------:R-:W-:Y:S01]  /*58f0*/  @!P0 LOP3.LUT R6, R6, 0xffff0000, RZ, 0xc0, !PT ;  /* 0xffff000006068812 */ /* 0x000fe200078ec0ff */
[C---:B------:R-:W-:Y:S01]  /*5900*/  @!P0 FMUL.FTZ R27, R0.reuse, R5 ;  /* 0x00000005001b8220 */ /* 0x040fe20000410000 */
[----:B------:R-:W-:Y:S01]  /*5910*/  @!P0 LOP3.LUT R7, R7, 0xffff0000, RZ, 0xc0, !PT ;  /* 0xffff000007078812 */ /* 0x000fe200078ec0ff */
[-C--:B------:R-:W-:Y:S02]  /*5920*/  @!P0 FMUL.FTZ R0, R0, R2.reuse ;  /* 0x0000000200008220 */ /* 0x080fe40000410000 */
[----:B------:R-:W-:Y:S02]  /*5930*/  @!P0 FMUL.FTZ R28, R3, R29 ;  /* 0x0000001d031c8220 */ /* 0x000fe40000410000 */
[----:B------:R-:W-:Y:S01]  /*5940*/  @!P0 FFMA.FTZ R71, R9, R2, -R27 ;  /* 0x0000000209478223 */ /* 0x000fe2000001081b */
[----:B------:R-:W-:Y:S01]  /*5950*/  @!P0 LOP3.LUT R2, R13, 0xffff0000, RZ, 0xc0, !PT ;  /* 0xffff00000d028812 */ /* 0x000fe200078ec0ff */
[----:B------:R-:W-:Y:S01]  /*5960*/  @!P0 FFMA.FTZ R0, R5, R9, R0 ;  /* 0x0000000905008223 */ /* 0x000fe20000010000 */
[----:B------:R-:W-:Y:S01]  /*5970*/  @!P0 LOP3.LUT R5, R12, 0xffff0000, RZ, 0xc0, !PT ;  /* 0xffff00000c058812 */ /* 0x000fe200078ec0ff */
[-C--:B------:R-:W-:Y:S01]  /*5980*/  @!P0 FFMA.FTZ R70, R30, R4.reuse, -R28 ;  /* 0x000000041e468223 */ /* 0x080fe2000001081c */
[----:B------:R-:W-:Y:S01]  /*5990*/  @!P0 LOP3.LUT R28, R44, 0xffff0000, RZ, 0xc0, !PT ;  /* 0xffff00002c1c8812 */ /* 0x000fe200078ec0ff */
[----:B------:R-:W-:Y:S01]  /*59a0*/  @!P0 FMUL.FTZ R9, R2, R31 ;  /* 0x0000001f02098220 */ /* 0x000fe20000410000 */
[----:B------:R-:W-:Y:S01]  /*59b0*/  @!P0 LOP3.LUT R27, R34, 0xffff0000, RZ, 0xc0, !PT ;  /* 0xffff0000221b8812 */ /* 0x000fe200078ec0ff */
[----:B------:R-:W-:Y:S01]  /*59c0*/  @!P0 FMUL.FTZ R3, R3, R4 ;  /* 0x0000000403038220 */ /* 0x000fe20000410000 */
[----:B------:R-:W-:Y:S01]  /*59d0*/  @!P0 SHF.L.U32 R34, R46, 0x10, RZ ;  /* 0x000000102e228819 */ /* 0x000fe200000006ff */
[-C--:B------:R-:W-:Y:S02]  /*59e0*/  @!P0 FMUL.FTZ R4, R2, R6.reuse ;  /* 0x0000000602048220 */ /* 0x080fe40000410000 */
[----:B------:R-:W-:Y:S02]  /*59f0*/  @!P0 FMUL.FTZ R33, R5, R27 ;  /* 0x0000001b05218220 */ /* 0x000fe40000410000 */
[----:B------:R-:W-:Y:S01]  /*5a00*/  @!P0 FFMA.FTZ R69, R32, R6, -R9 ;  /* 0x0000000620458223 */ /* 0x000fe20000010809 */
[----:B------:R-:W-:Y:S01]  /*5a10*/  @!P0 LOP3.LUT R6, R14, 0xffff0000, RZ, 0xc0, !PT ;  /* 0xffff00000e068812 */ /* 0x000fe200078ec0ff */
[-C--:B------:R-:W-:Y:S02]  /*5a20*/  @!P0 FFMA.FTZ R68, R28, R7.reuse, -R33 ;  /* 0x000000071c448223 */ /* 0x080fe40000010821 */
[C---:B------:R-:W-:Y:S01]  /*5a30*/  @!P0 IMAD.U32 R33, R35.reuse, 0x10000, RZ ;  /* 0x0001000023218824 */ /* 0x040fe200078e00ff */
[----:B------:R-:W-:Y:S01]  /*5a40*/  @!P0 LOP3.LUT R35, R35, 0xffff0000, RZ, 0xc0, !PT ;  /* 0xffff000023238812 */ /* 0x000fe200078ec0ff */
[----:B------:R-:W-:Y:S02]  /*5a50*/  @!P0 FMUL.FTZ R2, R5, R7 ;  /* 0x0000000705028220 */ /* 0x000fe40000410000 */
[----:B------:R-:W-:Y:S02]  /*5a60*/  @!P0 IMAD.U32 R5, R14, 0x10000, RZ ;  /* 0x000100000e058824 */ /* 0x000fe400078e00ff */
[C---:B------:R-:W-:Y:S01]  /*5a70*/  @!P0 IMAD.U32 R7, R8.reuse, 0x10000, RZ ;  /* 0x0001000008078824 */ /* 0x040fe200078e00ff */
[----:B------:R-:W-:Y:S01]  /*5a80*/  @!P0 LOP3.LUT R8, R8, 0xffff0000, RZ, 0xc0, !PT ;  /* 0xffff000008088812 */ /* 0x000fe200078ec0ff */
[C---:B------:R-:W-:Y:S02]  /*5a90*/  @!P0 FMUL.FTZ R37, R6.reuse, R35 ;  /* 0x0000002306258220 */ /* 0x040fe40000410000 */
[----:B------:R-:W-:Y:S02]  /*5aa0*/  @!P0 FMUL.FTZ R9, R5, R33 ;  /* 0x0000002105098220 */ /* 0x000fe40000410000 */
[-C--:B------:R-:W-:Y:S02]  /*5ab0*/  @!P0 FMUL.FTZ R6, R6, R8.reuse ;  /* 0x0000000806068220 */ /* 0x080fe40000410000 */
[----:B------:R-:W-:Y:S01]  /*5ac0*/  @!P0 FFMA.FTZ R66, R36, R8, -R37 ;  /* 0x0000000824428223 */ /* 0x000fe20000010825 */
[----:B------:R-:W-:Y:S01]  /*5ad0*/  @!P0 LOP3.LUT R8, R15, 0xffff0000, RZ, 0xc0, !PT ;  /* 0xffff00000f088812 */ /* 0x000fe200078ec0ff */
[C---:B------:R-:W-:Y:S01]  /*5ae0*/  @!P0 IMAD.U32 R37, R39.reuse, 0x10000, RZ ;  /* 0x0001000027258824 */ /* 0x040fe200078e00ff */
[----:B------:R-:W-:Y:S01]  /*5af0*/  @!P0 LOP3.LUT R39, R39, 0xffff0000, RZ, 0xc0, !PT ;  /* 0xffff000027278812 */ /* 0x000fe200078ec0ff */
[-C--:B------:R-:W-:Y:S02]  /*5b00*/  @!P0 FMUL.FTZ R5, R5, R7.reuse ;  /* 0x0000000705058220 */ /* 0x080fe40000410000 */
[----:B------:R-:W-:Y:S02]  /*5b10*/  @!P0 FFMA.FTZ R67, R34, R7, -R9 ;  /* 0x0000000722438223 */ /* 0x000fe40000010809 */
[----:B------:R-:W-:Y:S02]  /*5b20*/  @!P0 IMAD.U32 R7, R15, 0x10000, RZ ;  /* 0x000100000f078824 */ /* 0x000fe400078e00ff */
[C---:B------:R-:W-:Y:S01]  /*5b30*/  @!P0 IMAD.U32 R9, R10.reuse, 0x10000, RZ ;  /* 0x000100000a098824 */ /* 0x040fe200078e00ff */
[----:B------:R-:W-:Y:S01]  /*5b40*/  @!P0 LOP3.LUT R10, R10, 0xffff0000, RZ, 0xc0, !PT ;  /* 0xffff00000a0a8812 */ /* 0x000fe200078ec0ff */
[----:B------:R-:W-:Y:S01]  /*5b50*/  @!P0 FFMA.FTZ R2, R27, R28, R2 ;  /* 0x0000001c1b028223 */ /* 0x000fe20000010002 */
[----:B------:R-:W-:Y:S01]  /*5b60*/  @!P0 F2FP.BF16.PACK_AB R27, R66, R67 ;  /* 0x00000043421b823e */ /* 0x000fe200000010ff */
[----:B------:R-:W-:Y:S01]  /*5b70*/  @!P0 FMUL.FTZ R57, R7, R37 ;  /* 0x0000002507398220 */ /* 0x000fe20000410000 */
[----:B------:R-:W-:Y:S01]  /*5b80*/  @!P0 F2FP.BF16.PACK_AB R28, R68, R71 ;  /* 0x00000047441c823e */ /* 0x000fe200000010ff */
[----:B------:R-:W-:Y:S02]  /*5b90*/  @!P0 FMUL.FTZ R59, R8, R39 ;  /* 0x00000027083b8220 */ /* 0x000fe40000410000 */
[----:B------:R-:W-:Y:S01]  /*5ba0*/  @!P0 FFMA.FTZ R3, R29, R30, R3 ;  /* 0x0000001e1d038223 */ /* 0x000fe20000010003 */
[----:B------:R-:W-:Y:S01]  /*5bb0*/  @!P0 MOV R44, R28 ;  /* 0x0000001c002c8202 */ /* 0x000fe20000000f00 */
[----:B------:R-:W-:Y:S02]  /*5bc0*/  @!P0 FFMA.FTZ R4, R31, R32, R4 ;  /* 0x000000201f048223 */ /* 0x000fe40000010004 */
[-C--:B------:R-:W-:Y:S02]  /*5bd0*/  @!P0 FMUL.FTZ R7, R7, R9.reuse ;  /* 0x0000000907078220 */ /* 0x080fe40000410000 */
[----:B------:R-:W-:Y:S01]  /*5be0*/  @!P0 FFMA.FTZ R9, R38, R9, -R57 ;  /* 0x0000000926098223 */ /* 0x000fe20000010839 */
[----:B------:R-:W-:Y:S01]  /*5bf0*/  @!P0 F2FP.BF16.PACK_AB R57, R69, R70 ;  /* 0x000000464539823e */ /* 0x000fe200000010ff */
[----:B------:R-:W-:Y:S01]  /*5c00*/  @!P0 FFMA.FTZ R59, R40, R10, -R59 ;  /* 0x0000000a283b8223 */ /* 0x000fe2000001083b */
[----:B------:R-:W-:Y:S01]  /*5c10*/  @!P0 F2FP.BF16.PACK_AB R3, R4, R3 ;  /* 0x000000030403823e */ /* 0x000fe200000010ff */
[----:B------:R-:W-:Y:S02]  /*5c20*/  @!P0 FFMA.FTZ R5, R33, R34, R5 ;  /* 0x0000002221058223 */ /* 0x000fe40000010005 */
[----:B------:R-:W-:Y:S01]  /*5c30*/  @!P0 FMUL.FTZ R8, R8, R10 ;  /* 0x0000000a08088220 */ /* 0x000fe20000410000 */
[----:B------:R-:W-:Y:S01]  /*5c40*/  @!P0 F2FP.BF16.PACK_AB R10, R59, R9 ;  /* 0x000000093b0a823e */ /* 0x000fe200000010ff */
[----:B------:R-:W-:Y:S01]  /*5c50*/  @!P0 FFMA.FTZ R6, R35, R36, R6 ;  /* 0x0000002423068223 */ /* 0x000fe20000010006 */
[----:B------:R-:W-:Y:S01]  /*5c60*/  @!P0 F2FP.BF16.PACK_AB R9, R2, R0 ;  /* 0x000000000209823e */ /* 0x000fe200000010ff */
        /* <DEDUP_REMOVED lines=13> */
.L_x_619:
[----:B------:R-:W-:Y:S05]  /*5d40*/  BSYNC B0 ;  /* 0x0000000000007941 */ /* 0x000fea0003800000 */
.L_x_618:
[----:B------:R-:W-:Y:S01]  /*5d50*/  ISETP.GE.AND P0, PT, R131, c[0x0][0x1d4], PT ;  /* 0x0000750083007a0c */ /* 0x000fe20003f06270 */
[----:B------:R-:W-:Y:S01]  /*5d60*/  @!UPT UIADD3 URZ, URZ, URZ, URZ ;  /* 0x0000003f3f3ff290 */ /* 0x000fe2000fffe03f */
[----:B------:R-:W-:Y:S11]  /*5d70*/  BSSY B0, `(.L_x_620) ;  /* 0x0000071000007945 */ /* 0x000ff60003800000 */
[----:B------:R-:W-:-:S05]  /*5d80*/  @P0 BRA `(.L_x_621) ;  /* 0x000006f000000947 */ /* 0x000fca0003800000 */
[----:B------:R-:W-:Y:S01]  /*5d90*/  ISETP.GE.AND P2, PT, R77, c[0x0][0x1d4], PT ;  /* 0x000075004d007a0c */ /* 0x000fe20003f46270 */
[----:B-1----:R-:W-:Y:S01]  /*5da0*/  LDS.128 R12, [R102+0x6100] ;  /* 0x00610000660c7984 */ /* 0x002fe20000000c00 */
[-C--:B------:R-:W-:Y:S04]  /*5db0*/  IADD3 R0, P1, P0, R72, R65.reuse, R98 ;  /* 0x0000004148007210 */ /* 0x080fe8000783e062 */
[-C--:B------:R-:W-:Y:S03]  /*5dc0*/  IADD3.X R3, R74, R64.reuse, R110, P1, P0 ;  /* 0x000000404a037210 */ /* 0x080fe60000fe046e */
        /* <DEDUP_REMOVED lines=9> */
[----:B------:R-:W-:Y:S02]  /*5e60*/  @!P0 SHF.R.U32.HI R3, RZ, 0x10, R17 ;  /* 0x00000010ff038819 */ /* 0x000fe40000011611 */
[----:B------:R-:W-:Y:S02]  /*5e70*/  @!P0 SHF.R.U64 R2, R18, 0x10, R19 ;  /* 0x0000001012028819 */ /* 0x000fe40000001213 */
[----:B------:R-:W-:Y:S01]  /*5e80*/  @!P0 SHF.R.U64 R5, R48, 0x10, R49 ;  /* 0x0000001030058819 */ /* 0x000fe20000001231 */
[----:B-1----:R-:W-:Y:S01]  /*5e90*/  @!P0 IMAD.U32 R10, R36, 0x10000, RZ ;  /* 0x00010000240a8824 */ /* 0x002fe200078e00ff */
[C---:B------:R-:W-:Y:S01]  /*5ea0*/  @!P0 LOP3.LUT R34, R39.reuse, 0xffff0000, RZ, 0xc0, !PT ;  /* 0xffff000027228812 */ /* 0x040fe200078ec0ff */
[----:B------:R-:W-:Y:S01]  /*5eb0*/  @!P0 IMAD.U32 R32, R39, 0x10000, RZ ;  /* 0x0001000027208824 */ /* 0x000fe200078e00ff */
[C---:B------:R-:W-:Y:S01]  /*5ec0*/  @!P0 LOP3.LUT R30, R38.reuse, 0xffff0000, RZ, 0xc0, !PT ;  /* 0xffff0000261e8812 */ /* 0x040fe200078ec0ff */
[----:B------:R-:W-:Y:S01]  /*5ed0*/  @!P0 IMAD.U32 R28, R38, 0x10000, RZ ;  /* 0x00010000261c8824 */ /* 0x000fe200078e00ff */
[----:B------:R-:W-:Y:S01]  /*5ee0*/  @!P0 PRMT R9, R24, 0x5432, R2 ;  /* 0x0000543218098816 */ /* 0x000fe20000000002 */
[----:B------:R-:W-:Y:S01]  /*5ef0*/  @!P0 IMAD.U32 R2, R12, 0x10000, RZ ;  /* 0x000100000c028824 */ /* 0x000fe200078e00ff */
[----:B------:R-:W-:Y:S02]  /*5f00*/  @!P0 SHF.R.U64 R0, R16, 0x10, R17 ;  /* 0x0000001010008819 */ /* 0x000fe40000001211 */
[----:B------:R-:W-:Y:S02]  /*5f10*/  @!P0 PRMT R16, R41, 0x5410, R5 ;  /* 0x0000541029108816 */ /* 0x000fe40000000005 */
[C---:B------:R-:W-:Y:S02]  /*5f20*/  @!P0 PRMT R5, R11.reuse, 0x5410, R3 ;  /* 0x000054100b058816 */ /* 0x040fe40000000003 */
[----:B------:R-:W-:Y:S02]  /*5f30*/  @!P0 LOP3.LUT R3, R12, 0xffff0000, RZ, 0xc0, !PT ;  /* 0xffff00000c038812 */ /* 0x000fe400078ec0ff */
[----:B------:R-:W-:Y:S02]  /*5f40*/  @!P0 SHF.R.U32.HI R8, RZ, 0x10, R51 ;  /* 0x00000010ff088819 */ /* 0x000fe40000011633 */
[----:B------:R-:W-:Y:S02]  /*5f50*/  @!P0 SHF.R.U32.HI R6, RZ, 0x10, R49 ;  /* 0x00000010ff068819 */ /* 0x000fe40000011631 */
[----:B------:R-:W-:Y:S02]  /*5f60*/  @!P0 SHF.R.U32.HI R4, RZ, 0x10, R19 ;  /* 0x00000010ff048819 */ /* 0x000fe40000011613 */
[----:B------:R-:W-:Y:S02]  /*5f70*/  @!P0 PRMT R0, R11, 0x5432, R0 ;  /* 0x000054320b008816 */ /* 0x000fe40000000000 */
[----:B------:R-:W-:Y:S02]  /*5f80*/  @!P0 LOP3.LUT R11, R16, 0xffff0000, RZ, 0xc0, !PT ;  /* 0xffff0000100b8812 */ /* 0x000fe400078ec0ff */
[----:B------:R-:W-:Y:S02]  /*5f90*/  @!P0 SHF.R.U64 R7, R50, 0x10, R51 ;  /* 0x0000001032078819 */ /* 0x000fe40000001233 */
[----:B------:R-:W-:Y:S01]  /*5fa0*/  @!P0 PRMT R27, R42, 0x5410, R8 ;  /* 0x000054102a1b8816 */ /* 0x000fe20000000008 */
[----:B------:R-:W-:Y:S01]  /*5fb0*/  @!P0 IMAD.U32 R8, R16, 0x10000, RZ ;  /* 0x0001000010088824 */ /* 0x000fe200078e00ff */
[----:B------:R-:W-:Y:S01]  /*5fc0*/  @!P0 LOP3.LUT R16, R36, 0xffff0000, RZ, 0xc0, !PT ;  /* 0xffff000024108812 */ /* 0x000fe200078ec0ff */
[----:B------:R-:W-:Y:S01]  /*5fd0*/  @!P0 FMUL.FTZ R18, R3, R11 ;  /* 0x0000000b03128220 */ /* 0x000fe20000410000 */
[----:B------:R-:W-:Y:S01]  /*5fe0*/  @!P0 PRMT R19, R41, 0x5432, R6 ;  /* 0x0000543229138816 */ /* 0x000fe20000000006 */
[----:B------:R-:W-:Y:S01]  /*5ff0*/  @!P0 FMUL.FTZ R17, R2, R8 ;  /* 0x0000000802118220 */ /* 0x000fe20000410000 */
[----:B------:R-:W-:Y:S01]  /*6000*/  @!P0 PRMT R6, R24, 0x5410, R4 ;  /* 0x0000541018068816 */ /* 0x000fe20000000004 */
[----:B------:R-:W-:Y:S01]  /*6010*/  @!P0 IMAD.U32 R31, R27, 0x10000, RZ ;  /* 0x000100001b1f8824 */ /* 0x000fe200078e00ff */
[----:B------:R-:W-:Y:S02]  /*6020*/  @!P0 LOP3.LUT R24, R37, 0xffff0000, RZ, 0xc0, !PT ;  /* 0xffff000025188812 */ /* 0x000fe400078ec0ff */
[----:B------:R-:W-:Y:S02]  /*6030*/  @!P0 LOP3.LUT R4, R0, 0xffff0000, RZ, 0xc0, !PT ;  /* 0xffff000000048812 */ /* 0x000fe400078ec0ff */
[----:B------:R-:W-:Y:S01]  /*6040*/  @!P0 PRMT R29, R42, 0x5432, R7 ;  /* 0x000054322a1d8816 */ /* 0x000fe20000000007 */
[----:B------:R-:W-:Y:S01]  /*6050*/  @!P0 IMAD.U32 R7, R0, 0x10000, RZ ;  /* 0x0001000000078824 */ /* 0x000fe200078e00ff */
[----:B------:R-:W-:Y:S01]  /*6060*/  @!P0 LOP3.LUT R33, R27, 0xffff0000, RZ, 0xc0, !PT ;  /* 0xffff00001b218812 */ /* 0x000fe200078ec0ff */
[-C--:B------:R-:W-:Y:S02]  /*6070*/  @!P0 FFMA.FTZ R50, R16, R4.reuse, -R18 ;  /* 0x0000000410328223 */ /* 0x080fe40000010812 */
[-C--:B------:R-:W-:Y:S02]  /*6080*/  @!P0 FMUL.FTZ R0, R2, R7.reuse ;  /* 0x0000000702008220 */ /* 0x080fe40000410000 */
[----:B------:R-:W-:Y:S01]  /*6090*/  @!P0 FFMA.FTZ R51, R10, R7, -R17 ;  /* 0x000000070a338223 */ /* 0x000fe20000010811 */
[----:B------:R-:W-:Y:S01]  /*60a0*/  @!P0 SHF.L.U32 R17, R19, 0x10, RZ ;  /* 0x0000001013118819 */ /* 0x000fe200000006ff */
[----:B------:R-:W-:Y:S01]  /*60b0*/  @!P0 FMUL.FTZ R2, R3, R4 ;  /* 0x0000000403028220 */ /* 0x000fe20000410000 */
[C---:B------:R-:W-:Y:S01]  /*60c0*/  @!P0 LOP3.LUT R4, R13.reuse, 0xffff0000, RZ, 0xc0, !PT ;  /* 0xffff00000d048812 */ /* 0x040fe200078ec0ff */
[----:B------:R-:W-:Y:S01]  /*60d0*/  @!P0 IMAD.U32 R3, R13, 0x10000, RZ ;  /* 0x000100000d038824 */ /* 0x000fe200078e00ff */
[----:B------:R-:W-:Y:S01]  /*60e0*/  @!P0 LOP3.LUT R19, R19, 0xffff0000, RZ, 0xc0, !PT ;  /* 0xffff000013138812 */ /* 0x000fe200078ec0ff */
[C---:B------:R-:W-:Y:S01]  /*60f0*/  @!P0 IMAD.U32 R7, R5.reuse, 0x10000, RZ ;  /* 0x0001000005078824 */ /* 0x040fe200078e00ff */
[----:B------:R-:W-:Y:S01]  /*6100*/  @!P0 LOP3.LUT R5, R5, 0xffff0000, RZ, 0xc0, !PT ;  /* 0xffff000005058812 */ /* 0x000fe200078ec0ff */
[----:B------:R-:W-:Y:S02]  /*6110*/  @!P0 FFMA.FTZ R0, R8, R10, R0 ;  /* 0x0000000a08008223 */ /* 0x000fe40000010000 */
[C---:B------:R-:W-:Y:S02]  /*6120*/  @!P0 FMUL.FTZ R10, R4.reuse, R19 ;  /* 0x00000013040a8220 */ /* 0x040fe40000410000 */
[----:B------:R-:W-:Y:S02]  /*6130*/  @!P0 IMAD.U32 R18, R37, 0x10000, RZ ;  /* 0x0001000025128824 */ /* 0x000fe400078e00ff */
[----:B------:R-:W-:Y:S02]  /*6140*/  @!P0 FMUL.FTZ R8, R3, R17 ;  /* 0x0000001103088220 */ /* 0x000fe40000410000 */
[-C--:B------:R-:W-:Y:S02]  /*6150*/  @!P0 FMUL.FTZ R4, R4, R5.reuse ;  /* 0x0000000504048220 */ /* 0x080fe40000410000 */
[----:B------:R-:W-:Y:S01]  /*6160*/  @!P0 FFMA.FTZ R48, R24, R5, -R10 ;  /* 0x0000000518308223 */ /* 0x000fe2000001080a */
[----:B------:R-:W-:Y:S01]  /*6170*/  @!P0 LOP3.LUT R5, R15, 0xffff0000, RZ, 0xc0, !PT ;  /* 0xffff00000f058812 */ /* 0x000fe200078ec0ff */
[-C--:B------:R-:W-:Y:S02]  /*6180*/  @!P0 FMUL.FTZ R3, R3, R7.reuse ;  /* 0x0000000703038220 */ /* 0x080fe40000410000 */
[----:B------:R-:W-:Y:S01]  /*6190*/  @!P0 FFMA.FTZ R49, R18, R7, -R8 ;  /* 0x0000000712318223 */ /* 0x000fe20000010808 */
[C---:B------:R-:W-:Y:S01]  /*61a0*/  @!P0 SHF.L.U32 R8, R6.reuse, 0x10, RZ ;  /* 0x0000001006088819 */ /* 0x040fe200000006ff */
[----:B------:R-:W-:Y:S01]  /*61b0*/  @!P0 IMAD.U32 R7, R15, 0x10000, RZ ;  /* 0x000100000f078824 */ /* 0x000fe200078e00ff */
[----:B------:R-:W-:Y:S01]  /*61c0*/  @!P0 LOP3.LUT R6, R6, 0xffff0000, RZ, 0xc0, !PT ;  /* 0xffff000006068812 */ /* 0x000fe200078ec0ff */
[----:B------:R-:W-:Y:S02]  /*61d0*/  @!P0 FMUL.FTZ R27, R5, R33 ;  /* 0x00000021051b8220 */ /* 0x000fe40000410000 */
[C---:B------:R-:W-:Y:S02]  /*61e0*/  @!P0 FMUL.FTZ R10, R7.reuse, R31 ;  /* 0x0000001f070a8220 */ /* 0x040fe40000410000 */
[-C--:B------:R-:W-:Y:S02]  /*61f0*/  @!P0 FMUL.FTZ R7, R7, R8.reuse ;  /* 0x0000000807078220 */ /* 0x080fe40000410000 */
[----:B------:R-:W-:Y:S02]  /*6200*/  @!P0 FFMA.FTZ R42, R32, R8, -R10 ;  /* 0x00000008202a8223 */ /* 0x000fe4000001080a */
[-C--:B------:R-:W-:Y:S02]  /*6210*/  @!P0 FMUL.FTZ R8, R5, R6.reuse ;  /* 0x0000000605088220 */ /* 0x080fe40000410000 */
[----:B------:R-:W-:Y:S01]  /*6220*/  @!P0 FFMA.FTZ R41, R34, R6, -R27 ;  /* 0x0000000622298223 */ /* 0x000fe2000001081b */
[C---:B------:R-:W-:Y:S01]  /*6230*/  @!P0 LOP3.LUT R6, R14.reuse, 0xffff0000, RZ, 0xc0, !PT ;  /* 0xffff00000e068812 */ /* 0x040fe200078ec0ff */
[C---:B------:R-:W-:Y:S01]  /*6240*/  @!P0 IMAD.U32 R27, R29.reuse, 0x10000, RZ ;  /* 0x000100001d1b8824 */ /* 0x040fe200078e00ff */
[----:B------:R-:W-:Y:S01]  /*6250*/  @!P0 LOP3.LUT R29, R29, 0xffff0000, RZ, 0xc0, !PT ;  /* 0xffff00001d1d8812 */ /* 0x000fe200078ec0ff */
[----:B------:R-:W-:Y:S02]  /*6260*/  @!P0 IMAD.U32 R5, R14, 0x10000, RZ ;  /* 0x000100000e058824 */ /* 0x000fe400078e00ff */
[C---:B------:R-:W-:Y:S01]  /*6270*/  @!P0 IMAD.U32 R10, R9.reuse, 0x10000, RZ ;  /* 0x00010000090a8824 */ /* 0x040fe200078e00ff */
[----:B------:R-:W-:Y:S01]  /*6280*/  @!P0 LOP3.LUT R9, R9, 0xffff0000, RZ, 0xc0, !PT ;  /* 0xffff000009098812 */ /* 0x000fe200078ec0ff */
[----:B------:R-:W-:Y:S02]  /*6290*/  @!P0 FMUL.FTZ R35, R5, R27 ;  /* 0x0000001b05238220 */ /* 0x000fe40000410000 */
[----:B------:R-:W-:Y:S02]  /*62a0*/  @!P0 FMUL.FTZ R40, R6, R29 ;  /* 0x0000001d06288220 */ /* 0x000fe40000410000 */
[----:B------:R-:W-:Y:S01]  /*62b0*/  @!P0 FFMA.FTZ R2, R11, R16, R2 ;  /* 0x000000100b028223 */ /* 0x000fe20000010002 */
[----:B------:R-:W-:Y:S01]  /*62c0*/  @!P0 F2FP.BF16.PACK_AB R11, R41, R42 ;  /* 0x0000002a290b823e */ /* 0x000fe200000010ff */
[----:B------:R-:W-:Y:S01]  /*62d0*/  @!P0 FMUL.FTZ R5, R5, R10 ;  /* 0x0000000a05058220 */ /* 0x000fe20000410000 */
[----:B------:R-:W-:Y:S01]  /*62e0*/  @!P0 F2FP.BF16.PACK_AB R16, R50, R51 ;  /* 0x000000333210823e */ /* 0x000fe200000010ff */
[----:B------:R-:W-:Y:S02]  /*62f0*/  @!P0 FFMA.FTZ R3, R17, R18, R3 ;  /* 0x0000001211038223 */ /* 0x000fe40000010003 */
[----:B------:R-:W-:Y:S01]  /*6300*/  @!P0 FFMA.FTZ R10, R28, R10, -R35 ;  /* 0x0000000a1c0a8223 */ /* 0x000fe20000010823 */
[----:B------:R-:W-:Y:S01]  /*6310*/  @!P0 MOV R36, R16 ;  /* 0x0000001000248202 */ /* 0x000fe20000000f00 */
[----:B------:R-:W-:Y:S01]  /*6320*/  @!P0 FMUL.FTZ R6, R6, R9 ;  /* 0x0000000906068220 */ /* 0x000fe20000410000 */
[----:B------:R-:W-:Y:S01]  /*6330*/  @!P0 F2FP.BF16.PACK_AB R35, R48, R49 ;  /* 0x000000313023823e */ /* 0x000fe200000010ff */
[----:B------:R-:W-:Y:S01]  /*6340*/  @!P0 FFMA.FTZ R40, R30, R9, -R40 ;  /* 0x000000091e288223 */ /* 0x000fe20000010828 */
[----:B------:R-:W-:Y:S01]  /*6350*/  @!P0 F2FP.BF16.PACK_AB R9, R2, R0 ;  /* 0x000000000209823e */ /* 0x000fe200000010ff */
        /* <DEDUP_REMOVED lines=18> */
.L_x_621:
[----:B------:R-:W-:Y:S05]  /*6480*/  BSYNC B0 ;  /* 0x0000000000007941 */ /* 0x000fea0003800000 */
.L_x_620:
[----:B------:R-:W-:Y:S11]  /*6490*/  ISETP.GE.AND P0, PT, R130, c[0x0][0x1d4], PT ;  /* 0x0000750082007a0c */ /* 0x000ff60003f06270 */
[----:B------:R-:W-:Y:S02]  /*64a0*/  @!UPT UIADD3 URZ, URZ, URZ, URZ ;  /* 0x0000003f3f3ff290 */ /* 0x000fe4000fffe03f */
[----:B------:R-:W-:-:S05]  /*64b0*/  @P0 BRA `(.L_x_605) ;  /* 0x000008f000000947 */ /* 0x000fca0003800000 */
[----:B------:R-:W-:Y:S01]  /*64c0*/  IADD3 R0, P1, P0, R72, R65, R83 ;  /* 0x0000004148007210 */ /* 0x000fe2000783e053 */
[----:B-1----:R-:W-:Y:S03]  /*64d0*/  LDS.128 R12, [R101+0x6100] ;  /* 0x00610000650c7984 */ /* 0x002fe60000000c00 */
[----:B------:R-:W-:Y:S02]  /*64e0*/  IADD3.X R2, R74, R64, R109, P1, P0 ;  /* 0x000000404a027210 */ /* 0x000fe40000fe046d */
[C---:B------:R-:W-:Y:S03]  /*64f0*/  LEA R38, P0, R0.reuse, c[0x0][0x1c8], 0x1 ;  /* 0x0000720000267a11 */ /* 0x040fe600078008ff */
[----:B------:R-:W1:Y:S01]  /*6500*/  LDS.128 R32, [R104+0x6100] ;  /* 0x0061000068207984 */ /* 0x000e620000000c00 */
[----:B------:R-:W-:Y:S02]  /*6510*/  LEA.HI.X R39, R0, c[0x0][0x1cc], R2, 0x1, P0 ;  /* 0x0000730000277a11 */ /* 0x000fe400000f0c02 */
[----:B------:R-:W-:Y:S11]  /*6520*/  ISETP.GE.AND P0, PT, R130, c[0x0][0x27c], PT ;  /* 0x00009f0082007a0c */ /* 0x000ff60003f06270 */
[----:B------:R-:W-:Y:S02]  /*6530*/  @!UPT UIADD3 URZ, URZ, URZ, URZ ;  /* 0x0000003f3f3ff290 */ /* 0x000fe4000fffe03f */
[--C-:B------:R-:W-:Y:S02]  /*6540*/  @!P0 SHF.R.U64 R0, R20, 0x10, R21.reuse ;  /* 0x0000001014008819 */ /* 0x100fe40000001215 */
[----:B------:R-:W-:Y:S02]  /*6550*/  @!P0 SHF.R.U32.HI R2, RZ, 0x10, R21 ;  /* 0x00000010ff028819 */ /* 0x000fe40000011615 */
[----:B------:R-:W-:Y:S02]  /*6560*/  @!P0 SHF.R.U64 R3, R22, 0x10, R23 ;  /* 0x0000001016038819 */ /* 0x000fe40000001217 */
[----:B------:R-:W-:Y:S02]  /*6570*/  @!P0 SHF.R.U64 R9, R54, 0x10, R55 ;  /* 0x0000001036098819 */ /* 0x000fe40000001237 */
[----:B------:R-:W-:Y:S02]  /*6580*/  @!P0 PRMT R10, R26, 0x5432, R3 ;  /* 0x000054321a0a8816 */ /* 0x000fe40000000003 */
[----:B------:R-:W-:Y:S02]  /*6590*/  @!P0 SHF.R.U32.HI R5, RZ, 0x10, R23 ;  /* 0x00000010ff058819 */ /* 0x000fe40000011617 */
[----:B------:R-:W-:Y:S02]  /*65a0*/  @!P0 PRMT R24, R56, 0x5432, R9 ;  /* 0x0000543238188816 */ /* 0x000fe40000000009 */
[----:B------:R-:W-:Y:S02]  /*65b0*/  @!P0 SHF.R.U32.HI R8, RZ, 0x10, R55 ;  /* 0x00000010ff088819 */ /* 0x000fe40000011637 */
[----:B------:R-:W-:Y:S02]  /*65c0*/  @!P0 SHF.R.U64 R4, R52, 0x10, R53 ;  /* 0x0000001034048819 */ /* 0x000fe40000001235 */
[----:B------:R-:W-:Y:S02]  /*65d0*/  @!P0 PRMT R22, R56, 0x5410, R8 ;  /* 0x0000541038168816 */ /* 0x000fe40000000008 */
[----:B------:R-:W-:Y:S02]  /*65e0*/  @!P0 PRMT R8, R26, 0x5410, R5 ;  /* 0x000054101a088816 */ /* 0x000fe40000000005 */
[----:B------:R-:W-:Y:S01]  /*65f0*/  @!P0 PRMT R16, R43, 0x5410, R4 ;  /* 0x000054102b108816 */ /* 0x000fe20000000004 */
[----:B-1----:R-:W-:Y:S01]  /*6600*/  @!P0 IMAD.U32 R9, R32, 0x10000, RZ ;  /* 0x0001000020098824 */ /* 0x002fe200078e00ff */
[C---:B------:R-:W-:Y:S01]  /*6610*/  @!P0 LOP3.LUT R21, R33.reuse, 0xffff0000, RZ, 0xc0, !PT ;  /* 0xffff000021158812 */ /* 0x040fe200078ec0ff */
[----:B------:R-:W-:Y:S01]  /*6620*/  @!P0 IMAD.U32 R19, R33, 0x10000, RZ ;  /* 0x0001000021138824 */ /* 0x000fe200078e00ff */
[C---:B------:R-:W-:Y:S02]  /*6630*/  @!P0 SHF.L.U32 R26, R35.reuse, 0x10, RZ ;  /* 0x00000010231a8819 */ /* 0x040fe400000006ff */
[----:B------:R-:W-:Y:S02]  /*6640*/  @!P0 LOP3.LUT R28, R35, 0xffff0000, RZ, 0xc0, !PT ;  /* 0xffff0000231c8812 */ /* 0x000fe400078ec0ff */
[----:B------:R-:W-:Y:S02]  /*6650*/  @!P0 SHF.L.U32 R23, R34, 0x10, RZ ;  /* 0x0000001022178819 */ /* 0x000fe400000006ff */
[----:B------:R-:W-:Y:S02]  /*6660*/  @!P0 SHF.R.U32.HI R7, RZ, 0x10, R53 ;  /* 0x00000010ff078819 */ /* 0x000fe40000011635 */
[----:B------:R-:W-:Y:S01]  /*6670*/  @!P0 PRMT R6, R25, 0x5432, R0 ;  /* 0x0000543219068816 */ /* 0x000fe20000000000 */
[----:B------:R-:W-:Y:S01]  /*6680*/  @!P0 IMAD.U32 R0, R12, 0x10000, RZ ;  /* 0x000100000c008824 */ /* 0x000fe200078e00ff */
[----:B------:R-:W-:Y:S01]  /*6690*/  @!P0 PRMT R11, R43, 0x5432, R7 ;  /* 0x000054322b0b8816 */ /* 0x000fe20000000007 */
[C---:B------:R-:W-:Y:S01]  /*66a0*/  @!P0 IMAD.U32 R7, R16.reuse, 0x10000, RZ ;  /* 0x0001000010078824 */ /* 0x040fe200078e00ff */
[----:B------:R-:W-:Y:S02]  /*66b0*/  @!P0 LOP3.LUT R16, R16, 0xffff0000, RZ, 0xc0, !PT ;  /* 0xffff000010108812 */ /* 0x000fe400078ec0ff */
[----:B------:R-:W-:Y:S01]  /*66c0*/  @!P0 PRMT R4, R25, 0x5410, R2 ;  /* 0x0000541019048816 */ /* 0x000fe20000000002 */
[----:B------:R-:W-:Y:S01]  /*66d0*/  @!P0 IMAD.U32 R18, R11, 0x10000, RZ ;  /* 0x000100000b128824 */ /* 0x000fe200078e00ff */
[----:B------:R-:W-:Y:S01]  /*66e0*/  @!P0 SHF.L.U32 R3, R13, 0x10, RZ ;  /* 0x000000100d038819 */ /* 0x000fe200000006ff */
[C---:B------:R-:W-:Y:S01]  /*66f0*/  @!P0 IMAD.U32 R2, R6.reuse, 0x10000, RZ ;  /* 0x0001000006028824 */ /* 0x040fe200078e00ff */
[----:B------:R-:W-:Y:S01]  /*6700*/  @!P0 LOP3.LUT R6, R6, 0xffff0000, RZ, 0xc0, !PT ;  /* 0xffff000006068812 */ /* 0x000fe200078ec0ff */
[----:B------:R-:W-:Y:S01]  /*6710*/  @!P0 IMAD.U32 R5, R4, 0x10000, RZ ;  /* 0x0001000004058824 */ /* 0x000fe200078e00ff */
[----:B------:R-:W-:Y:S01]  /*6720*/  @!P0 LOP3.LUT R27, R22, 0xffff0000, RZ, 0xc0, !PT ;  /* 0xffff0000161b8812 */ /* 0x000fe200078ec0ff */
[C---:B------:R-:W-:Y:S02]  /*6730*/  @!P0 FMUL.FTZ R17, R0.reuse, R7 ;  /* 0x0000000700118220 */ /* 0x040fe40000410000 */
[----:B------:R-:W-:Y:S02]  /*6740*/  @!P0 FMUL.FTZ R20, R3, R18 ;  /* 0x0000001203148220 */ /* 0x000fe40000410000 */
[-C--:B------:R-:W-:Y:S02]  /*6750*/  @!P0 FMUL.FTZ R0, R0, R2.reuse ;  /* 0x0000000200008220 */ /* 0x080fe40000410000 */
[----:B------:R-:W-:Y:S01]  /*6760*/  @!P0 FFMA.FTZ R42, R9, R2, -R17 ;  /* 0x00000002092a8223 */ /* 0x000fe20000010811 */
[----:B------:R-:W-:Y:S01]  /*6770*/  @!P0 LOP3.LUT R17, R32, 0xffff0000, RZ, 0xc0, !PT ;  /* 0xffff000020118812 */ /* 0x000fe200078ec0ff */
[----:B------:R-:W-:Y:S01]  /*6780*/  @!P0 FFMA.FTZ R41, R19, R5, -R20 ;  /* 0x0000000513298223 */ /* 0x000fe20000010814 */
[----:B------:R-:W-:Y:S01]  /*6790*/  @!P0 LOP3.LUT R20, R11, 0xffff0000, RZ, 0xc0, !PT ;  /* 0xffff00000b148812 */ /* 0x000fe200078ec0ff */
[----:B------:R-:W-:Y:S01]  /*67a0*/  @!P0 FFMA.FTZ R0, R7, R9, R0 ;  /* 0x0000000907008223 */ /* 0x000fe20000010000 */
[----:B------:R-:W-:Y:S01]  /*67b0*/  @!P0 LOP3.LUT R7, R4, 0xffff0000, RZ, 0xc0, !PT ;  /* 0xffff000004078812 */ /* 0x000fe200078ec0ff */
[----:B------:R-:W-:Y:S01]  /*67c0*/  @!P0 FMUL.FTZ R3, R3, R5 ;  /* 0x0000000503038220 */ /* 0x000fe20000410000 */
[----:B------:R-:W-:Y:S01]  /*67d0*/  @!P0 LOP3.LUT R5, R12, 0xffff0000, RZ, 0xc0, !PT ;  /* 0xffff00000c058812 */ /* 0x000fe200078ec0ff */
[----:B------:R-:W-:Y:S01]  /*67e0*/  @!P0 IMAD.U32 R25, R22, 0x10000, RZ ;  /* 0x0001000016198824 */ /* 0x000fe200078e00ff */
[----:B------:R-:W-:Y:S01]  /*67f0*/  @!P0 LOP3.LUT R2, R13, 0xffff0000, RZ, 0xc0, !PT ;  /* 0xffff00000d028812 */ /* 0x000fe200078ec0ff */
[C---:B------:R-:W-:Y:S01]  /*6800*/  @!P0 IMAD.U32 R22, R24.reuse, 0x10000, RZ ;  /* 0x0001000018168824 */ /* 0x040fe200078e00ff */
[----:B------:R-:W-:Y:S01]  /*6810*/  @!P0 LOP3.LUT R24, R24, 0xffff0000, RZ, 0xc0, !PT ;  /* 0xffff000018188812 */ /* 0x000fe200078ec0ff */
[C---:B------:R-:W-:Y:S02]  /*6820*/  @!P0 FMUL.FTZ R11, R5.reuse, R16 ;  /* 0x00000010050b8220 */ /* 0x040fe40000410000 */
[C---:B------:R-:W-:Y:S02]  /*6830*/  @!P0 FMUL.FTZ R9, R2.reuse, R20 ;  /* 0x0000001402098220 */ /* 0x040fe40000410000 */
[-C--:B------:R-:W-:Y:S02]  /*6840*/  @!P0 FMUL.FTZ R4, R2, R7.reuse ;  /* 0x0000000702048220 */ /* 0x080fe40000410000 */
[-C--:B------:R-:W-:Y:S01]  /*6850*/  @!P0 FMUL.FTZ R2, R5, R6.reuse ;  /* 0x0000000605028220 */ /* 0x080fe20000410000 */
[----:B------:R-:W-:Y:S01]  /*6860*/  @!P0 LOP3.LUT R5, R15, 0xffff0000, RZ, 0xc0, !PT ;  /* 0xffff00000f058812 */ /* 0x000fe200078ec0ff */
[----:B------:R-:W-:Y:S02]  /*6870*/  @!P0 FFMA.FTZ R40, R21, R7, -R9 ;  /* 0x0000000715288223 */ /* 0x000fe40000010809 */
[----:B------:R-:W-:Y:S02]  /*6880*/  @!P0 IMAD.U32 R7, R15, 0x10000, RZ ;  /* 0x000100000f078824 */ /* 0x000fe400078e00ff */
[----:B------:R-:W-:Y:S01]  /*6890*/  @!P0 FFMA.FTZ R37, R17, R6, -R11 ;  /* 0x0000000611258223 */ /* 0x000fe2000001080b */
[C---:B------:R-:W-:Y:S01]  /*68a0*/  @!P0 LOP3.LUT R6, R8.reuse, 0xffff0000, RZ, 0xc0, !PT ;  /* 0xffff000008068812 */ /* 0x040fe200078ec0ff */
[----:B------:R-:W-:Y:S02]  /*68b0*/  @!P0 IMAD.U32 R9, R8, 0x10000, RZ ;  /* 0x0001000008098824 */ /* 0x000fe400078e00ff */
[----:B------:R-:W-:Y:S02]  /*68c0*/  @!P0 FMUL.FTZ R8, R7, R25 ;  /* 0x0000001907088220 */ /* 0x000fe40000410000 */
[C---:B------:R-:W-:Y:S02]  /*68d0*/  @!P0 FMUL.FTZ R11, R5.reuse, R27 ;  /* 0x0000001b050b8220 */ /* 0x040fe40000410000 */
[-C--:B------:R-:W-:Y:S02]  /*68e0*/  @!P0 FFMA.FTZ R36, R26, R9.reuse, -R8 ;  /* 0x000000091a248223 */ /* 0x080fe40000010808 */
[-C--:B------:R-:W-:Y:S02]  /*68f0*/  @!P0 FMUL.FTZ R8, R5, R6.reuse ;  /* 0x0000000605088220 */ /* 0x080fe40000410000 */
[----:B------:R-:W-:Y:S01]  /*6900*/  @!P0 FFMA.FTZ R31, R28, R6, -R11 ;  /* 0x000000061c1f8223 */ /* 0x000fe2000001080b */
[C---:B------:R-:W-:Y:S01]  /*6910*/  @!P0 LOP3.LUT R6, R14.reuse, 0xffff0000, RZ, 0xc0, !PT ;  /* 0xffff00000e068812 */ /* 0x040fe200078ec0ff */
[----:B------:R-:W-:Y:S02]  /*6920*/  @!P0 IMAD.U32 R5, R14, 0x10000, RZ ;  /* 0x000100000e058824 */ /* 0x000fe400078e00ff */
[----:B------:R-:W-:Y:S01]  /*6930*/  @!P0 FMUL.FTZ R7, R7, R9 ;  /* 0x0000000907078220 */ /* 0x000fe20000410000 */
[C---:B------:R-:W-:Y:S01]  /*6940*/  @!P0 LOP3.LUT R9, R10.reuse, 0xffff0000, RZ, 0xc0, !PT ;  /* 0xffff00000a098812 */ /* 0x040fe200078ec0ff */
[----:B------:R-:W-:Y:S01]  /*6950*/  @!P0 IMAD.U32 R11, R10, 0x10000, RZ ;  /* 0x000100000a0b8824 */ /* 0x000fe200078e00ff */
[----:B------:R-:W-:Y:S01]  /*6960*/  @!P0 LOP3.LUT R10, R34, 0xffff0000, RZ, 0xc0, !PT ;  /* 0xffff0000220a8812 */ /* 0x000fe200078ec0ff */
[C---:B------:R-:W-:Y:S02]  /*6970*/  @!P0 FMUL.FTZ R29, R5.reuse, R22 ;  /* 0x00000016051d8220 */ /* 0x040fe40000410000 */
        /* <DEDUP_REMOVED lines=8> */
[-C--:B------:R-:W-:Y:S01]  /*6a00*/  @!P0 FFMA.FTZ R30, R10, R9.reuse, -R30 ;  /* 0x000000090a1e8223 */ /* 0x080fe2000001081e */
[----:B------:R-:W-:Y:S01]  /*6a10*/  @!P0 F2FP.BF16.PACK_AB R11, R31, R36 ;  /* 0x000000241f0b823e */ /* 0x000fe200000010ff */
[----:B------:R-:W-:Y:S01]  /*6a20*/  @!P0 FMUL.FTZ R6, R6, R9 ;  /* 0x0000000906068220 */ /* 0x000fe20000410000 */
[----:B------:R-:W-:Y:S01]  /*6a30*/  @!P0 F2FP.BF16.PACK_AB R9, R2, R0 ;  /* 0x000000000209823e */ /* 0x000fe200000010ff */
[----:B------:R-:W-:Y:S01]  /*6a40*/  @!P0 FFMA.FTZ R4, R20, R21, R4 ;  /* 0x0000001514048223 */ /* 0x000fe20000010004 */
[----:B------:R-:W-:Y:S01]  /*6a50*/  @!P0 MOV R35, R11 ;  /* 0x0000000b00238202 */ /* 0x000fe20000000f00 */
[----:B------:R-:W-:Y:S02]  /*6a60*/  @!P0 FFMA.FTZ R5, R22, R23, R5 ;  /* 0x0000001716058223 */ /* 0x000fe40000010005 */
[----:B------:R-:W-:Y:S01]  /*6a70*/  @!P0 FFMA.FTZ R6, R24, R10, R6 ;  /* 0x0000000a18068223 */ /* 0x000fe20000010006 */
[----:B------:R-:W-:Y:S01]  /*6a80*/  @!P0 F2FP.BF16.PACK_AB R10, R30, R29 ;  /* 0x0000001d1e0a823e */ /* 0x000fe200000010ff */
[----:B------:R-:W-:Y:S01]  /*6a90*/  @!P0 FFMA.FTZ R7, R25, R26, R7 ;  /* 0x0000001a19078223 */ /* 0x000fe20000010007 */
[----:B------:R-:W-:Y:S01]  /*6aa0*/  @!P0 F2FP.BF16.PACK_AB R3, R4, R3 ;  /* 0x000000030403823e */ /* 0x000fe200000010ff */
        /* <DEDUP_REMOVED lines=9> */
[----:B------:R-:W-:Y:S01]  /*6b40*/  @!P0 IMAD.MOV.U32 R15, RZ, RZ, R0 ;  /* 0x000000ffff0f8224 */ /* 0x000fe200078e0000 */
[----:B------:R-:W-:Y:S11]  /*6b50*/  ISETP.GE.AND P0, PT, R81, c[0x0][0x1d4], PT ;  /* 0x0000750051007a0c */ /* 0x000ff60003f06270 */
[----:B------:R-:W-:Y:S02]  /*6b60*/  @!UPT UIADD3 URZ, URZ, URZ, URZ ;  /* 0x0000003f3f3ff290 */ /* 0x000fe4000fffe03f */
[----:B------:R-:W-:-:S05]  /*6b70*/  @P0 BRA `(.L_x_605) ;  /* 0x0000023000000947 */ /* 0x000fca0003800000 */
[----:B------:R-:W-:Y:S04]  /*6b80*/  IADD3 R0, P1, P0, R72, R65, R81 ;  /* 0x0000004148007210 */ /* 0x000fe8000783e051 */
[----:B------:R-:W-:Y:S02]  /*6b90*/  IADD3.X R3, R74, R64, R106, P1, P0 ;  /* 0x000000404a037210 */ /* 0x000fe40000fe046a */
[C---:B------:R-:W-:Y:S04]  /*6ba0*/  LEA R2, P0, R0.reuse, c[0x0][0x1c8], 0x1 ;  /* 0x0000720000027a11 */ /* 0x040fe800078008ff */
[----:B------:R-:W-:Y:S05]  /*6bb0*/  LEA.HI.X R3, R0, c[0x0][0x1cc], R3, 0x1, P0 ;  /* 0x0000730000037a11 */ /* 0x000fea00000f0c03 */
[----:B------:R2:W-:Y:S01]  /*6bc0*/  STG.E.128 [R2.64], R12 ;  /* 0x0000000c02007986 */ /* 0x0005e2000c101d06 */
[----:B------:R-:W-:-:S05]  /*6bd0*/  BRA `(.L_x_605) ;  /* 0x000001d000007947 */ /* 0x000fca0003800000 */
.L_x_601:
[----:B------:R-:W-:Y:S05]  /*6be0*/  IMAD R0, R58, -0x40, R76 ;  /* 0xffffffc03a007824 */ /* 0x000fea00078e024c */
[----:B------:R-:W-:Y:S04]  /*6bf0*/  IMNMX R0, R0, 0x40, PT ;  /* 0x0000004000007817 */ /* 0x000fe80003800200 */
[----:B------:R-:W-:Y:S11]  /*6c00*/  ISETP.GE.AND P0, PT, R241, R0, PT ;  /* 0x00000000f100720c */ /* 0x000ff60003f06270 */
[----:B------:R-:W-:Y:S02]  /*6c10*/  @!UPT UIADD3 URZ, URZ, URZ, URZ ;  /* 0x0000003f3f3ff290 */ /* 0x000fe4000fffe03f */
[----:B------:R-:W-:-:S05]  /*6c20*/  @P0 BRA `(.L_x_605) ;  /* 0x0000018000000947 */ /* 0x000fca0003800000 */
[C---:B------:R-:W-:Y:S02]  /*6c30*/  ISETP.GE.AND P0, PT, R128.reuse, c[0x0][0x1d4], PT ;  /* 0x0000750080007a0c */ /* 0x040fe40003f06270 */
[----:B------:R-:W-:Y:S11]  /*6c40*/  IADD3 R0, R128, 0x60, RZ ;  /* 0x0000006080007810 */ /* 0x000ff60007ffe0ff */
[----:B------:R-:W1:Y:S04]  /*6c50*/  @!P0 LDS.128 R4, [R235+0x6000] ;  /* 0x00600000eb048984 */ /* 0x000e680000000c00 */
[----:B-1----:R-:W-:Y:S01]  /*6c60*/  @!P0 STG.E.128 [R48.64], R4 ;  /* 0x0000000430008986 */ /* 0x002fe2000c101d06 */
[----:B------:R-:W-:Y:S11]  /*6c70*/  ISETP.GE.AND P0, PT, R131, c[0x0][0x1d4], PT ;  /* 0x0000750083007a0c */ /* 0x000ff60003f06270 */
[----:B------:R-:W-:Y:S02]  /*6c80*/  @!UPT UIADD3 URZ, URZ, URZ, URZ ;  /* 0x0000003f3f3ff290 */ /* 0x000fe4000fffe03f */
[----:B------:R-:W1:Y:S04]  /*6c90*/  @!P0 LDS.128 R8, [R236+0x6000] ;  /* 0x00600000ec088984 */ /* 0x000e680000000c00 */
[----:B-1----:R-:W-:Y:S01]  /*6ca0*/  @!P0 STG.E.128 [R48.64+0x40], R8 ;  /* 0x0000400830008986 */ /* 0x002fe2000c101d06 */
[----:B------:R-:W-:Y:S11]  /*6cb0*/  ISETP.GE.AND P0, PT, R130, c[0x0][0x1d4], PT ;  /* 0x0000750082007a0c */ /* 0x000ff60003f06270 */
[----:B------:R-:W-:Y:S02]  /*6cc0*/  @!UPT UIADD3 URZ, URZ, URZ, URZ ;  /* 0x0000003f3f3ff290 */ /* 0x000fe4000fffe03f */
[----:B------:R-:W1:Y:S04]  /*6cd0*/  @!P0 LDS.128 R4, [R235+0x8000] ;  /* 0x00800000eb048984 */ /* 0x000e680000000c00 */
[----:B-1----:R-:W-:Y:S01]  /*6ce0*/  @!P0 STG.E.128 [R48.64+0x80], R4 ;  /* 0x0000800430008986 */ /* 0x002fe2000c101d06 */
[----:B------:R-:W-:Y:S02]  /*6cf0*/  ISETP.GE.AND P0, PT, R0, c[0x0][0x1d4], PT ;  /* 0x0000750000007a0c */ /* 0x000fe40003f06270 */
[----:B------:R-:W-:Y:S11]  /*6d00*/  IADD3 R0, R128, 0x80, RZ ;  /* 0x0000008080007810 */ /* 0x000ff60007ffe0ff */
[----:B------:R-:W1:Y:S04]  /*6d10*/  @!P0 LDS.128 R4, [R236+0x8000] ;  /* 0x00800000ec048984 */ /* 0x000e680000000c00 */
[----:B-1----:R-:W-:Y:S01]  /*6d20*/  @!P0 STG.E.128 [R48.64+0xc0], R4 ;  /* 0x0000c00430008986 */ /* 0x002fe2000c101d06 */
[----:B------:R-:W-:Y:S02]  /*6d30*/  ISETP.GE.AND P0, PT, R0, c[0x0][0x1d4], PT ;  /* 0x0000750000007a0c */ /* 0x000fe40003f06270 */
[----:B------:R-:W-:Y:S11]  /*6d40*/  IADD3 R0, R128, 0xa0, RZ ;  /* 0x000000a080007810 */ /* 0x000ff60007ffe0ff */
[----:B------:R-:W1:Y:S04]  /*6d50*/  @!P0 LDS.128 R4, [R235+0xa000] ;  /* 0x00a00000eb048984 */ /* 0x000e680000000c00 */
[----:B-1----:R-:W-:Y:S01]  /*6d60*/  @!P0 STG.E.128 [R48.64+0x100], R4 ;  /* 0x0001000430008986 */ /* 0x002fe2000c101d06 */
[----:B------:R-:W-:Y:S11]  /*6d70*/  ISETP.GE.AND P0, PT, R0, c[0x0][0x1d4], PT ;  /* 0x0000750000007a0c */ /* 0x000ff60003f06270 */
[----:B------:R-:W-:Y:S02]  /*6d80*/  @!UPT UIADD3 URZ, URZ, URZ, URZ ;  /* 0x0000003f3f3ff290 */ /* 0x000fe4000fffe03f */
[----:B------:R-:W1:Y:S04]  /*6d90*/  @!P0 LDS.128 R4, [R236+0xa000] ;  /* 0x00a00000ec048984 */ /* 0x000e680000000c00 */
[----:B-1----:R1:W-:Y:S02]  /*6da0*/  @!P0 STG.E.128 [R48.64+0x140], R4 ;  /* 0x0001400430008986 */ /* 0x0023e4000c101d06 */
.L_x_605:
[----:B------:R-:W-:Y:S05]  /*6db0*/  BSYNC B1 ;  /* 0x0000000000017941 */ /* 0x000fea0003800000 */
.L_x_600:
[C---:B-1----:R-:W-:Y:S01]  /*6dc0*/  IMAD.SHL.U32 R10, R58.reuse, 0x40, RZ ;  /* 0x000000403a0a7824 */ /* 0x042fe200078e00ff */
[----:B------:R-:W-:Y:S01]  /*6dd0*/  SHF.L.U64.HI R9, R58, 0x6, R75 ;  /* 0x000000063a097819 */ /* 0x000fe2000001024b */
[----:B------:R-:W-:Y:S03]  /*6de0*/  BSSY B0, `(.L_x_622) ;  /* 0x000004c000007945 */ /* 0x000fe60003800000 */
[----:B------:R-:W-:Y:S02]  /*6df0*/  IADD3 R0, P0, R10, R118, RZ ;  /* 0x000000760a007210 */ /* 0x000fe40007f1e0ff */
[----:B--2--5:R-:W-:Y:S03]  /*6e00*/  IADD3 R3, R100, -R10, RZ ;  /* 0x8000000a64037210 */ /* 0x024fe60007ffe0ff */
[----:B------:R-:W-:Y:S01]  /*6e10*/  IMAD.X R2, R9, 0x1, R121, P0 ;  /* 0x0000000109027824 */ /* 0x000fe200000e0679 */
[C---:B------:R-:W-:Y:S11]  /*6e20*/  ISETP.GE.AND P0, PT, R3.reuse, 0x21, PT ;  /* 0x000000210300780c */ /* 0x040ff60003f06270 */
[----:B------:R-:W-:Y:S02]  /*6e30*/  @!UPT UIADD3 URZ, URZ, URZ, URZ ;  /* 0x0000003f3f3ff290 */ /* 0x000fe4000fffe03f */
[----:B------:R-:W-:Y:S02]  /*6e40*/  @P0 IADD3 R8, P1, R0, 0x20, RZ ;  /* 0x0000002000080810 */ /* 0x000fe40007f3e0ff */
[-C--:B------:R-:W-:Y:S03]  /*6e50*/  @P0 MOV R7, R82.reuse ;  /* 0x0000005200070202 */ /* 0x080fe60000000f00 */
[----:B------:R-:W-:Y:S01]  /*6e60*/  @P0 IMAD.X R6, RZ, RZ, R2, P1 ;  /* 0x000000ffff060224 */ /* 0x000fe200008e0602 */
[----:B------:R-:W-:Y:S11]  /*6e70*/  ISETP.GE.AND P1, PT, R3, 0x1, PT ;  /* 0x000000010300780c */ /* 0x000ff60003f26270 */
[----:B------:R-:W-:Y:S02]  /*6e80*/  @!UPT UIADD3 URZ, URZ, URZ, URZ ;  /* 0x0000003f3f3ff290 */ /* 0x000fe4000fffe03f */
[----:B------:R-:W-:Y:S01]  /*6e90*/  @P1 MOV R3, R82 ;  /* 0x0000005200031202 */ /* 0x000fe20000000f00 */
[----:B------:R-:W-:Y:S02]  /*6ea0*/  @P1 IMAD R4, R2, c[0x0][0x258], RZ ;  /* 0x0000960002041a24 */ /* 0x000fe400078e02ff */
[----:B------:R-:W-:Y:S04]  /*6eb0*/  @P1 IMAD.MOV.U32 R2, RZ, RZ, R78 ;  /* 0x000000ffff021224 */ /* 0x000fe800078e004e */
[C---:B------:R-:W-:Y:S04]  /*6ec0*/  @P1 IMAD.WIDE.U32 R2, R0.reuse, c[0x0][0x258], R2 ;  /* 0x0000960000021a25 */ /* 0x040fe800078e0002 */
[----:B------:R-:W-:Y:S01]  /*6ed0*/  @P1 IMAD R0, R0, c[0x0][0x25c], R4 ;  /* 0x0000970000001a24 */ /* 0x000fe200078e0204 */
[C---:B------:R-:W-:Y:S03]  /*6ee0*/  @P1 LEA R4, P2, R2.reuse, c[0x0][0x250], 0x1 ;  /* 0x0000940002041a11 */ /* 0x040fe600078408ff */
[----:B------:R-:W-:Y:S05]  /*6ef0*/  @P1 IMAD.IADD R0, R3, 0x1, R0 ;  /* 0x0000000103001824 */ /* 0x000fea00078e0200 */
[----:B------:R-:W-:Y:S01]  /*6f00*/  @P1 LEA.HI.X R5, R2, c[0x0][0x254], R0, 0x1, P2 ;  /* 0x0000950002051a11 */ /* 0x000fe200010f0c00 */
[----:B------:R-:W-:Y:S02]  /*6f10*/  @P0 IMAD R0, R6, c[0x0][0x258], RZ ;  /* 0x0000960006000a24 */ /* 0x000fe400078e02ff */
[----:B------:R-:W-:Y:S02]  /*6f20*/  @P0 IMAD.MOV.U32 R6, RZ, RZ, R78 ;  /* 0x000000ffff060224 */ /* 0x000fe400078e004e */
[----:B------:R-:W-:Y:S01]  /*6f30*/  @!PT LDS RZ, [RZ] ;  /* 0x00000000fffff984 */ /* 0x000fe20000000800 */
[----:B------:R-:W-:Y:S01]  /*6f40*/  @!PT LDS RZ, [RZ] ;  /* 0x00000000fffff984 */ /* 0x000fe20000000800 */
[----:B------:R-:W-:Y:S01]  /*6f50*/  @!PT LDS RZ, [RZ] ;  /* 0x00000000fffff984 */ /* 0x000fe20000000800 */
[----:B------:R1:W-:Y:S01]  /*6f60*/  @P1 LDGSTS.E.BYPASS.LTC128B.128 [R215+0x100], [R4.64], !P5 ;  /* 0x0010000004d71fae */ /* 0x0003e2000e901d46 */
[C---:B------:R-:W-:Y:S02]  /*6f70*/  @P0 IMAD R0, R8.reuse, c[0x0][0x25c], R0 ;  /* 0x0000970008000a24 */ /* 0x040fe400078e0200 */
[----:B------:R-:W-:Y:S01]  /*6f80*/  @P0 IMAD.WIDE.U32 R6, R8, c[0x0][0x258], R6 ;  /* 0x0000960008060a25 */ /* 0x000fe200078e0006 */
[----:B------:R1:W-:Y:S03]  /*6f90*/  @P1 LDGSTS.E.BYPASS.LTC128B.128 [R215+0x2100], [R4.64+0x80], !P4 ;  /* 0x0210008004d71fae */ /* 0x0003e6000e101d46 */
[----:B------:R-:W-:Y:S01]  /*6fa0*/  @P0 IMAD.IADD R0, R7, 0x1, R0 ;  /* 0x0000000107000824 */ /* 0x000fe200078e0200 */
[----:B------:R1:W-:Y:S01]  /*6fb0*/  @P1 LDGSTS.E.BYPASS.LTC128B.128 [R215+0x4100], [R4.64+0x100], !P3 ;  /* 0x0410010004d71fae */ /* 0x0003e2000d901d46 */
[C---:B------:R-:W-:Y:S04]  /*6fc0*/  @P0 LEA R2, P2, R6.reuse, c[0x0][0x250], 0x1 ;  /* 0x0000940006020a11 */ /* 0x040fe800078408ff */
[----:B------:R-:W-:Y:S02]  /*6fd0*/  @P0 LEA.HI.X R3, R6, c[0x0][0x254], R0, 0x1, P2 ;  /* 0x0000950006030a11 */ /* 0x000fe400010f0c00 */
[----:B------:R-:W-:Y:S03]  /*6fe0*/  IADD3 R0, -R10, R76, RZ ;  /* 0x0000004c0a007210 */ /* 0x000fe60007ffe1ff */
[----:B------:R1:W-:Y:S01]  /*6ff0*/  @P0 LDGSTS.E.BYPASS.LTC128B.128 [R215+0x1100], [R2.64], !P5 ;  /* 0x0110000002d70fae */ /* 0x0003e2000e901d46 */
[----:B------:R-:W-:Y:S03]  /*7000*/  IMNMX R0, R0, 0x40, PT ;  /* 0x0000004000007817 */ /* 0x000fe60003800200 */
        /* <DEDUP_REMOVED lines=8> */
[----:B------:R-:W-:Y:S02]  /*7090*/  IMAD.MOV.U32 R4, RZ, RZ, R96 ;  /* 0x000000ffff047224 */ /* 0x000fe400078e0060 */
[----:B------:R-:W-:Y:S02]  /*70a0*/  IMAD.MOV.U32 R5, RZ, RZ, R117 ;  /* 0x000000ffff057224 */ /* 0x000fe400078e0075 */
[----:B------:R-:W-:Y:S02]  /*70b0*/  IMAD.X R2, R9, 0x1, R122, P0 ;  /* 0x0000000109027824 */ /* 0x000fe400000e067a */
[----:B------:R-:W-:Y:S04]  /*70c0*/  IMAD.WIDE.U32 R4, R0, c[0x0][0x208], R4 ;  /* 0x0000820000047a25 */ /* 0x000fe800078e0004 */
[----:B------:R-:W-:Y:S04]  /*70d0*/  IMAD R2, R2, c[0x0][0x208], RZ ;  /* 0x0000820002027a24 */ /* 0x000fe800078e02ff */
[----:B------:R-:W-:Y:S01]  /*70e0*/  IMAD R0, R0, c[0x0][0x20c], R2 ;  /* 0x0000830000007a24 */ /* 0x000fe200078e0202 */
[C---:B------:R-:W-:Y:S03]  /*70f0*/  LEA R2, P0, R4.reuse, c[0x0][0x1f8], 0x1 ;  /* 0x00007e0004027a11 */ /* 0x040fe600078008ff */
[----:B------:R-:W-:Y:S05]  /*7100*/  IMAD.IADD R0, R5, 0x1, R0 ;  /* 0x0000000105007824 */ /* 0x000fea00078e0200 */
[----:B------:R-:W-:Y:S02]  /*7110*/  LEA.HI.X R3, R4, c[0x0][0x1fc], R0, 0x1, P0 ;  /* 0x00007f0004037a11 */ /* 0x000fe400000f0c00 */
[C---:B------:R-:W-:Y:S02]  /*7120*/  ISETP.GE.AND P0, PT, R128.reuse, c[0x0][0x1d4], PT ;  /* 0x0000750080007a0c */ /* 0x040fe40003f06270 */
[----:B------:R-:W-:Y:S11]  /*7130*/  IADD3 R0, R128, 0x60, RZ ;  /* 0x0000006080007810 */ /* 0x000ff60007ffe0ff */
[----:B------:R-:W1:Y:S04]  /*7140*/  @!P0 LDS.128 R12, [R235] ;  /* 0x00000000eb0c8984 */ /* 0x000e680000000c00 */
[----:B-1----:R-:W-:Y:S01]  /*7150*/  @!P0 STG.E.128 [R2.64], R12 ;  /* 0x0000000c02008986 */ /* 0x002fe2000c101d06 */
[----:B------:R-:W-:Y:S11]  /*7160*/  ISETP.GE.AND P0, PT, R131, c[0x0][0x1d4], PT ;  /* 0x0000750083007a0c */ /* 0x000ff60003f06270 */
[----:B------:R-:W-:Y:S02]  /*7170*/  @!UPT UIADD3 URZ, URZ, URZ, URZ ;  /* 0x0000003f3f3ff290 */ /* 0x000fe4000fffe03f */
[----:B------:R-:W1:Y:S04]  /*7180*/  @!P0 LDS.128 R4, [R236] ;  /* 0x00000000ec048984 */ /* 0x000e680000000c00 */
        /* <DEDUP_REMOVED lines=17> */
.L_x_623:
[----:B-1----:R-:W-:Y:S05]  /*72a0*/  BSYNC B0 ;  /* 0x0000000000007941 */ /* 0x002fea0003800000 */
.L_x_622:
        /* <DEDUP_REMOVED lines=26> */
.L_x_599:
[----:B------:R-:W-:Y:S02]  /*7450*/  IMAD.MOV.U32 R0, RZ, RZ, c[0x0][0x2c4] ;  /* 0x0000b100ff007624 */ /* 0x000fe400078e00ff */
[----:B-1----:R-:W-:-:S02]  /*7460*/  IMAD.MOV.U32 R3, RZ, RZ, c[0x0][0x32c] ;  /* 0x0000cb00ff037624 */ /* 0x002fc400078e00ff */
[----:B------:R-:W-:Y:S01]  /*7470*/  IMAD.IADD R11, R127, 0x1, R132 ;  /* 0x000000017f0b7824 */ /* 0x000fe200078e0284 */
[----:B------:R-:W-:Y:S02]  /*7480*/  ISETP.NE.AND P3, PT, R0, 0x1, PT ;  /* 0x000000010000780c */ /* 0x000fe40003f65270 */
[----:B------:R-:W-:Y:S02]  /*7490*/  IADD3 R0, R242, 0x7f, RZ ;  /* 0x0000007ff2007810 */ /* 0x000fe40007ffe0ff */
[----:B------:R-:W-:-:S09]  /*74a0*/  ISETP.GE.AND P1, PT, R3, 0x1, PT ;  /* 0x000000010300780c */ /* 0x000fd20003f26270 */
[----:B------:R-:W-:-:S05]  /*74b0*/  @P3 IMAD.HI.U32 R2, R0, c[0x0][0x2c8], RZ ;  /* 0x0000b20000023a27 */ /* 0x000fca00078e00ff */
[----:B------:R-:W-:-:S05]  /*74c0*/  @P3 SHF.R.U32.HI R0, RZ, c[0x0][0x2cc], R2 ;  /* 0x0000b300ff003a19 */ /* 0x000fca0000011602 */
[----:B------:R-:W-:-:S05]  /*74d0*/  IMAD.IADD R0, R148, 0x1, R0 ;  /* 0x0000000194007824 */ /* 0x000fca00078e0200 */
        /* <DEDUP_REMOVED lines=13> */
.L_x_627:
[----:B------:R-:W-:-:S13]  /*75b0*/  ISETP.NE.AND P0, PT, R4, 0x1, PT ;  /* 0x000000010400780c */ /* 0x000fda0003f05270 */
[----:B------:R-:W-:-:S05]  /*75c0*/  @P0 IMAD.HI.U32 R0, R2, c[0x0][0x330], RZ ;  /* 0x0000cc0002000a27 */ /* 0x000fca00078e00ff */
[----:B------:R-:W-:Y:S02]  /*75d0*/  @P0 SHF.R.U32.HI R2, RZ, c[0x0][0x334], R0 ;  /* 0x0000cd00ff020a19 */ /* 0x000fe40000011600 */
.L_x_628:
[----:B------:R-:W-:Y:S05]  /*75e0*/  BSYNC B0 ;  /* 0x0000000000007941 */ /* 0x000fea0003800000 */
.L_x_626:
[----:B------:R-:W-:-:S05]  /*75f0*/  IMAD R2, R2, R4, c[0x0][0x32c] ;  /* 0x0000cb0002027624 */ /* 0x000fca00078e0204 */
[----:B------:R-:W-:-:S04]  /*7600*/  IMNMX R3, R3, R2, PT ;  /* 0x0000000203037217 */ /* 0x000fc80003800200 */
.L_x_625:
[----:B------:R-:W-:Y:S01]  /*7610*/  IADD3 R3, R3, 0x3f, RZ ;  /* 0x0000003f03037810 */ /* 0x000fe20007ffe0ff */
[----:B------:R-:W-:-:S03]  /*7620*/  @P3 IMAD.HI.U32 R2, R242, c[0x0][0x2c8], RZ ;  /* 0x0000b200f2023a27 */ /* 0x000fc600078e00ff */
[----:B------:R-:W-:Y:S01]  /*7630*/  SHF.R.S32.HI R4, RZ, 0x1f, R3 ;  /* 0x0000001fff047819 */ /* 0x000fe20000011403 */
[----:B------:R-:W-:Y:S01]  /*7640*/  IMAD.MOV.U32 R0, RZ, RZ, R242 ;  /* 0x000000ffff007224 */ /* 0x000fe200078e00f2 */
[----:B------:R-:W-:Y:S02]  /*7650*/  @P3 SHF.R.U32.HI R0, RZ, c[0x0][0x2cc], R2 ;  /* 0x0000b300ff003a19 */ /* 0x000fe40000011602 */
[----:B------:R-:W-:-:S03]  /*7660*/  LEA.HI R3, R4, R3, RZ, 0x6 ;  /* 0x0000000304037211 */ /* 0x000fc600078f30ff */
[----:B------:R-:W-:Y:S01]  /*7670*/  IMAD.IADD R0, R149, 0x1, R0 ;  /* 0x0000000195007824 */ /* 0x000fe200078e0200 */
[----:B------:R-:W-:-:S04]  /*7680*/  SHF.R.S32.HI R3, RZ, 0x6, R3 ;  /* 0x00000006ff037819 */ /* 0x000fc80000011403 */
[----:B------:R-:W-:Y:S02]  /*7690*/  IADD3 R2, R0, -c[0x0][0x324], RZ ;  /* 0x8000c90000027a10 */ /* 0x000fe40007ffe0ff */
[----:B------:R-:W-:Y:S01]  /*76a0*/  IMNMX R7, R150, R3, PT ;  /* 0x0000000396077217 */ /* 0x000fe20003800200 */
        /* <DEDUP_REMOVED lines=11> */
.L_x_631:
[----:B------:R-:W-:-:S04]  /*7760*/  MOV R3, c[0x0][0x32c] ;  /* 0x0000cb0000037a02 */ /* 0x000fc80000000f00 */
[----:B------:R-:W-:-:S13]  /*7770*/  ISETP.NE.AND P0, PT, R3, 0x1, PT ;  /* 0x000000010300780c */ /* 0x000fda0003f05270 */
[----:B------:R-:W-:-:S05]  /*7780*/  @P0 IMAD.HI.U32 R3, R0, c[0x0][0x330], RZ ;  /* 0x0000cc0000030a27 */ /* 0x000fca00078e00ff */
[----:B------:R-:W-:Y:S02]  /*7790*/  @P0 SHF.R.U32.HI R0, RZ, c[0x0][0x334], R3 ;  /* 0x0000cd00ff000a19 */ /* 0x000fe40000011603 */
.L_x_632:
[----:B------:R-:W-:Y:S05]  /*77a0*/  BSYNC B0 ;  /* 0x0000000000007941 */ /* 0x000fea0003800000 */
.L_x_630:
[----:B------:R-:W-:-:S05]  /*77b0*/  IMAD R0, R0, c[0x0][0x32c], RZ ;  /* 0x0000cb0000007a24 */ /* 0x000fca00078e02ff */
[----:B------:R-:W-:-:S04]  /*77c0*/  IMNMX R2, R2, R0, !PT ;  /* 0x0000000002027217 */ /* 0x000fc80007800200 */
.L_x_629:
[----:B------:R-:W-:Y:S01]  /*77d0*/  SHF.R.S32.HI R0, RZ, 0x1f, R2 ;  /* 0x0000001fff007819 */ /* 0x000fe20000011402 */
[----:B------:R-:W-:Y:S03]  /*77e0*/  BSSY B0, `(.L_x_633) ;  /* 0x0000024000007945 */ /* 0x000fe60003800000 */
[----:B------:R-:W-:-:S04]  /*77f0*/  LEA.HI R0, R0, R2, RZ, 0x6 ;  /* 0x0000000200007211 */ /* 0x000fc800078f30ff */
[----:B------:R-:W-:-:S04]  /*7800*/  SHF.R.S32.HI R0, RZ, 0x6, R0 ;  /* 0x00000006ff007819 */ /* 0x000fc80000011400 */
[----:B------:R-:W-:Y:S01]  /*7810*/  IMNMX R6, RZ, R0, !PT ;  /* 0x00000000ff067217 */ /* 0x000fe20007800200 */
[----:B------:R-:W-:-:S03]  /*7820*/  IMAD.MOV.U32 R0, RZ, RZ, RZ ;  /* 0x000000ffff007224 */ /* 0x000fc600078e00ff */
[----:B------:R-:W-:-:S13]  /*7830*/  ISETP.GT.AND P0, PT, R7, R6, PT ;  /* 0x000000060700720c */ /* 0x000fda0003f04270 */
[----:B------:R-:W-:Y:S05]  /*7840*/  @!P0 BRA `(.L_x_634) ;  /* 0x000001d000008947 */ /* 0x000fea0003800000 */
[----:B------:R-:W-:Y:S02]  /*7850*/  IABS R2, R126 ;  /* 0x0000007e00027213 */ /* 0x000fe40000000000 */
[----:B------:R-:W-:Y:S02]  /*7860*/  IADD3 R3, R126, -0x1, R7 ;  /* 0xffffffff7e037810 */ /* 0x000fe40007ffe007 */
[----:B------:R-:W1:Y:S03]  /*7870*/  I2F.RP R0, R2 ;  /* 0x0000000200007306 */ /* 0x000e660000209400 */
[----:B------:R-:W-:-:S05]  /*7880*/  IMAD.IADD R8, R3, 0x1, -R6 ;  /* 0x0000000103087824 */ /* 0x000fca00078e0a06 */
[----:B------:R-:W-:Y:S01]  /*7890*/  IABS R10, R8 ;  /* 0x00000008000a7213 */ /* 0x000fe20000000000 */
[----:B-1----:R-:W1:Y:S02]  /*78a0*/  MUFU.RCP R0, R0 ;  /* 0x0000000000007308 */ /* 0x002e640000001000 */
[----:B-1----:R-:W-:-:S06]  /*78b0*/  IADD3 R0, R0, 0xffffffe, RZ ;  /* 0x0ffffffe00007810 */ /* 0x002fcc0007ffe0ff */
[----:B------:R-:W1:Y:S02]  /*78c0*/  F2I.FTZ.U32.TRUNC.NTZ R5, R0 ;  /* 0x0000000000057305 */ /* 0x000e64000021f000 */
        /* <DEDUP_REMOVED lines=21> */
.L_x_634:
[----:B------:R-:W-:Y:S05]  /*7a20*/  BSYNC B0 ;  /* 0x0000000000007941 */ /* 0x000fea0003800000 */
.L_x_633:
[----:B------:R-:W2:Y:S01]  /*7a30*/  LDL R2, [R1+0x20] ;  /* 0x0000200001027983 */ /* 0x000ea20000100800 */
        /* <DEDUP_REMOVED lines=49> */
[----:B--2---:R-:W-:-:S04]  /*7d50*/  IMAD R217, R2, R0, R6 ;  /* 0x0000000002d97224 */ /* 0x004fc800078e0206 */
[--C-:B------:R-:W-:Y:S01]  /*7d60*/  IMAD.IADD R2, R217, 0x1, R0.reuse ;  /* 0x00000001d9027824 */ /* 0x100fe200078e0200 */
[----:B------:R-:W-:-:S04]  /*7d70*/  PRMT R0, RZ, 0x7610, R0 ;  /* 0x00007610ff007816 */ /* 0x000fc80000000000 */
[----:B------:R-:W-:-:S04]  /*7d80*/  IMNMX R24, R7, R2, PT ;  /* 0x0000000207187217 */ /* 0x000fc80003800200 */
[----:B------:R-:W-:Y:S01]  /*7d90*/  ISETP.GT.AND P0, PT, R24, R217, PT ;  /* 0x000000d91800720c */ /* 0x000fe20003f04270 */
[----:B------:R1:W-:-:S12]  /*7da0*/  STL [R1+0x8], R24 ;  /* 0x0000081801007387 */ /* 0x0003d80000100800 */
[----:B------:R-:W-:Y:S05]  /*7db0*/  @!P0 BRA `(.L_x_635) ;  /* 0x00014b3000008947 */ /* 0x000fea0003800000 */
[----:B------:R-:W2:Y:S04]  /*7dc0*/  LDL R8, [R1+0x34] ;  /* 0x0000340001087983 */ /* 0x000ea80000100800 */
[----:B------:R-:W3:Y:S01]  /*7dd0*/  LDL R25, [R1+0x4] ;  /* 0x0000040001197983 */ /* 0x000ee20000100800 */
[----:B------:R-:W-:-:S03]  /*7de0*/  ISETP.NE.U32.AND P0, PT, RZ, c[0x0][0x340], PT ;  /* 0x0000d000ff007a0c */ /* 0x000fc60003f05070 */
[----:B------:R-:W4:Y:S01]  /*7df0*/  LDL.LU R21, [R1+0xc] ;  /* 0x00000c0001157983 */ /* 0x000f220000300800 */
[----:B------:R-:W-:-:S03]  /*7e00*/  ISETP.NE.AND.EX P1, PT, RZ, c[0x0][0x344], PT, P0 ;  /* 0x0000d100ff007a0c */ /* 0x000fc60003f25300 */
[----:B------:R-:W1:Y:S10]  /*7e10*/  S2R R4, SR_TID.X ;  /* 0x0000000000047919 */ /* 0x000e740000002100 */
[----:B------:R-:W-:-:S04]  /*7e20*/  @P1 IMAD.MOV.U32 R2, RZ, RZ, 0x4 ;  /* 0x00000004ff021424 */ /* 0x000fc800078e00ff */
[----:B------:R-:W-:-:S05]  /*7e30*/  @P1 IMAD.WIDE R2, R247, R2, c[0x0][0x340] ;  /* 0x0000d000f7021625 */ /* 0x000fca00078e0202 */
[----:B------:R1:W4:Y:S01]  /*7e40*/  @P1 LDG.E R18, [R2.64] ;  /* 0x0000000602121981 */ /* 0x000322000c1e1900 */
[----:B------:R-:W-:Y:S02]  /*7e50*/  SHF.R.S32.HI R0, RZ, 0x1f, R180 ;  /* 0x0000001fff007819 */ /* 0x000fe400000114b4 */
[----:B------:R-:W-:Y:S02]  /*7e60*/  ISETP.NE.U32.AND P2, PT, RZ, c[0x0][0x348], PT ;  /* 0x0000d200ff007a0c */ /* 0x000fe40003f45070 */
[----:B-1----:R-:W-:Y:S01]  /*7e70*/  SHF.R.S32.HI R20, RZ, 0x1f, R4 ;  /* 0x0000001fff147819 */ /* 0x002fe20000011404 */
[----:B------:R-:W-:Y:S01]  /*7e80*/  IMAD R0, R0, c[0x0][0x178], RZ ;  /* 0x00005e0000007a24 */ /* 0x000fe200078e02ff */
[----:B------:R-:W-:Y:S02]  /*7e90*/  SHF.R.S32.HI R17, RZ, 0x1f, R247 ;  /* 0x0000001fff117819 */ /* 0x000fe400000114f7 */
[----:B------:R-:W-:Y:S01]  /*7ea0*/  LEA.HI R20, R20, R4, RZ, 0x3 ;  /* 0x0000000414147211 */ /* 0x000fe200078f18ff */
[----:B------:R-:W-:-:S03]  /*7eb0*/  IMAD.WIDE.U32 R4, R180, c[0x0][0x178], RZ ;  /* 0x00005e00b4047a25 */ /* 0x000fc600078e00ff */
[----:B------:R-:W-:Y:S01]  /*7ec0*/  SHF.R.S32.HI R20, RZ, 0x3, R20 ;  /* 0x00000003ff147819 */ /* 0x000fe20000011414 */
[----:B------:R-:W-:-:S04]  /*7ed0*/  IMAD R0, R180, c[0x0][0x17c], R0 ;  /* 0x00005f00b4007a24 */ /* 0x000fc800078e0200 */
[----:B------:R-:W-:Y:S01]  /*7ee0*/  IMAD.IADD R5, R5, 0x1, R0 ;  /* 0x0000000105057824 */ /* 0x000fe200078e0200 */
[----:B------:R-:W-:Y:S02]  /*7ef0*/  SHF.R.S32.HI R3, RZ, 0x1f, R20 ;  /* 0x0000001fff037819 */ /* 0x000fe40000011414 */
[----:B------:R-:W-:-:S04]  /*7f00*/  IADD3 R2, P0, R20, R11, RZ ;  /* 0x0000000b14027210 */ /* 0x000fc80007f1e0ff */
[----:B------:R-:W-:Y:S02]  /*7f10*/  LEA.HI.X.SX32 R9, R11, R3, 0x1, P0 ;  /* 0x000000030b097211 */ /* 0x000fe400000f0eff */
[----:B------:R-:W-:-:S04]  /*7f20*/  ISETP.NE.AND.EX P0, PT, RZ, c[0x0][0x34c], PT, P2 ;  /* 0x0000d300ff007a0c */ /* 0x000fc80003f05320 */
[----:B------:R-:W-:Y:S02]  /*7f30*/  SEL R6, R17, RZ, !P0 ;  /* 0x000000ff11067207 */ /* 0x000fe40004000000 */
[----:B------:R-:W-:-:S03]  /*7f40*/  SEL R3, R247, RZ, !P0 ;  /* 0x000000fff7037207 */ /* 0x000fc60004000000 */
[----:B------:R-:W-:Y:S01]  /*7f50*/  IMAD R6, R6, c[0x0][0x1c0], RZ ;  /* 0x0000700006067a24 */ /* 0x000fe200078e02ff */
[----:B------:R-:W-:-:S03]  /*7f60*/  SHF.R.S32.HI R7, RZ, 0x1f, R248 ;  /* 0x0000001fff077819 */ /* 0x000fc600000114f8 */
[----:B------:R-:W-:Y:S02]  /*7f70*/  IMAD R16, R3, c[0x0][0x1c4], R6 ;  /* 0x0000710003107a24 */ /* 0x000fe400078e0206 */
[----:B------:R-:W-:Y:S02]  /*7f80*/  IMAD.MOV.U32 R6, RZ, RZ, R248 ;  /* 0x000000ffff067224 */ /* 0x000fe400078e00f8 */
[----:B------:R-:W-:Y:S01]  /*7f90*/  IMAD R12, R9, c[0x0][0x208], RZ ;  /* 0x00008200090c7a24 */ /* 0x000fe200078e02ff */
[----:B------:R-:W-:Y:S01]  /*7fa0*/  ISETP.GE.AND P4, PT, R135, c[0x0][0x1d4], PT ;  /* 0x0000750087007a0c */ /* 0x000fe20003f86270 */
[----:B------:R-:W-:Y:S01]  /*7fb0*/  IMAD.WIDE.U32 R14, R2, c[0x0][0x208], R6 ;  /* 0x00008200020e7a25 */ /* 0x000fe200078e0006 */
[----:B------:R-:W-:Y:S02]  /*7fc0*/  ISETP.GE.AND P5, PT, R248, c[0x0][0x1d4], PT ;  /* 0x00007500f8007a0c */ /* 0x000fe40003fa6270 */
[----:B------:R-:W-:-:S04]  /*7fd0*/  ISETP.NE.U32.AND P0, PT, RZ, c[0x0][0x350], PT ;  /* 0x0000d400ff007a0c */ /* 0x000fc80003f05070 */
[----:B------:R-:W-:Y:S02]  /*7fe0*/  ISETP.NE.AND.EX P0, PT, RZ, c[0x0][0x354], PT, P0 ;  /* 0x0000d500ff007a0c */ /* 0x000fe40003f05300 */
[----:B------:R-:W-:Y:S02]  /*7ff0*/  ISETP.GE.AND P6, PT, R135, c[0x0][0x198], PT ;  /* 0x0000660087007a0c */ /* 0x000fe40003fc6270 */
[----:B------:R-:W-:Y:S02]  /*8000*/  IADD3 R94, R24, -0x1, RZ ;  /* 0xffffffff185e7810 */ /* 0x000fe40007ffe0ff */
[----:B------:R-:W-:Y:S02]  /*8010*/  ISETP.GE.AND P2, PT, R138, c[0x0][0x198], PT ;  /* 0x000066008a007a0c */ /* 0x000fe40003f46270 */
[----:B--2---:R-:W-:Y:S01]  /*8020*/  IADD3 R8, R8, R242, RZ ;  /* 0x000000f208087210 */ /* 0x004fe20007ffe0ff */
[----:B---3--:R-:W-:-:S04]  /*8030*/  IMAD.WIDE.U32 R4, R25, c[0x0][0x1b8], R4 ;  /* 0x00006e0019047a25 */ /* 0x008fc800078e0004 */
[----:B------:R-:W-:-:S04]  /*8040*/  @P3 IMAD.HI.U32 R10, R8, c[0x0][0x2c8], RZ ;  /* 0x0000b200080a3a27 */ /* 0x000fc800078e00ff */
[----:B------:R-:W-:Y:S02]  /*8050*/  IMAD R5, R25, c[0x0][0x1bc], R5 ;  /* 0x00006f0019057a24 */ /* 0x000fe400078e0205 */
[----:B------:R-:W-:Y:S01]  /*8060*/  IMAD.MOV.U32 R0, RZ, RZ, R8 ;  /* 0x000000ffff007224 */ /* 0x000fe200078e0008 */
[----:B------:R-:W-:Y:S01]  /*8070*/  @P3 SHF.R.U32.HI R0, RZ, c[0x0][0x2cc], R10 ;  /* 0x0000b300ff003a19 */ /* 0x000fe2000001160a */
[----:B------:R-:W-:-:S04]  /*8080*/  IMAD.WIDE.U32 R4, R3, c[0x0][0x1c0], R4 ;  /* 0x0000700003047a25 */ /* 0x000fc800078e0004 */
[----:B------:R-:W-:Y:S01]  /*8090*/  IMAD R3, R9, c[0x0][0x1e0], RZ ;  /* 0x0000780009037a24 */ /* 0x000fe200078e02ff */
[----:B------:R-:W-:Y:S02]  /*80a0*/  SHF.R.S32.HI R13, RZ, 0x1f, R0 ;  /* 0x0000001fff0d7819 */ /* 0x000fe40000011400 */
[----:B------:R-:W-:Y:S01]  /*80b0*/  IADD3 R9, -R0, RZ, RZ ;  /* 0x000000ff00097210 */ /* 0x000fe20007ffe1ff */
[C---:B------:R-:W-:Y:S02]  /*80c0*/  IMAD R19, R2.reuse, c[0x0][0x1e4], R3 ;  /* 0x0000790002137a24 */ /* 0x040fe400078e0203 */
[----:B------:R-:W-:Y:S02]  /*80d0*/  IMAD.IADD R3, R5, 0x1, R16 ;  /* 0x0000000105037824 */ /* 0x000fe400078e0210 */
[----:B------:R-:W-:-:S04]  /*80e0*/  IMAD.WIDE.U32 R10, R2, c[0x0][0x1e0], R6 ;  /* 0x00007800020a7a25 */ /* 0x000fc800078e0006 */
[----:B------:R-:W-:Y:S02]  /*80f0*/  IMAD R16, R2, c[0x0][0x20c], R12 ;  /* 0x0000830002107a24 */ /* 0x000fe400078e020c */
[----:B------:R-:W-:Y:S02]  /*8100*/  IMAD R5, R13, c[0x0][0x1b0], RZ ;  /* 0x00006c000d057a24 */ /* 0x000fe400078e02ff */
[----:B------:R-:W-:Y:S01]  /*8110*/  IMAD.MOV.U32 R2, RZ, RZ, R4 ;  /* 0x000000ffff027224 */ /* 0x000fe200078e0004 */
[----:B------:R-:W-:Y:S01]  /*8120*/  SEL R4, RZ, 0xffffffff, P4 ;  /* 0xffffffffff047807 */ /* 0x000fe20002000000 */
[----:B------:R-:W-:Y:S02]  /*8130*/  IMAD R12, R9, c[0x0][0x2c4], R8 ;  /* 0x0000b100090c7a24 */ /* 0x000fe400078e0208 */
[C---:B------:R-:W-:Y:S02]  /*8140*/  IMAD R8, R0.reuse, c[0x0][0x1b4], R5 ;  /* 0x00006d0000087a24 */ /* 0x040fe400078e0205 */
[----:B------:R-:W-:Y:S01]  /*8150*/  IMAD.WIDE.U32 R2, R0, c[0x0][0x1b0], R2 ;  /* 0x00006c0000027a25 */ /* 0x000fe200078e0002 */
[----:B------:R-:W-:-:S02]  /*8160*/  SHF.L.U32 R0, R4, 0x1, RZ ;  /* 0x0000000104007819 */ /* 0x000fc400000006ff */
[----:B------:R-:W-:Y:S02]  /*8170*/  SEL R5, RZ, 0x1, P5 ;  /* 0x00000001ff057807 */ /* 0x000fe40002800000 */
[----:B------:R-:W-:Y:S01]  /*8180*/  SHF.R.S32.HI R4, RZ, 0x1f, R12 ;  /* 0x0000001fff047819 */ /* 0x000fe2000001140c */
[----:B------:R-:W-:Y:S01]  /*8190*/  IMAD.IADD R9, R15, 0x1, R16 ;  /* 0x000000010f097824 */ /* 0x000fe200078e0210 */
[----:B------:R-:W-:Y:S02]  /*81a0*/  LOP3.LUT R16, R0, 0x2, R5, 0xe2, !PT ;  /* 0x0000000200107812 */ /* 0x000fe400078ee205 */
[----:B------:R-:W-:Y:S01]  /*81b0*/  IADD3 R5, R3, R8, RZ ;  /* 0x0000000803057210 */ /* 0x000fe20007ffe0ff */
[----:B------:R-:W-:Y:S01]  /*81c0*/  IMAD R0, R4, c[0x0][0x1a8], RZ ;  /* 0x00006a0004007a24 */ /* 0x000fe200078e02ff */
[----:B------:R-:W-:Y:S01]  /*81d0*/  MOV R4, R2 ;  /* 0x0000000200047202 */ /* 0x000fe20000000f00 */
[----:B------:R-:W-:Y:S01]  /*81e0*/  IMAD.MOV.U32 R8, RZ, RZ, R14 ;  /* 0x000000ffff087224 */ /* 0x000fe200078e000e */
[----:B----4-:R-:W-:Y:S01]  /*81f0*/  @P1 SHF.R.S32.HI R3, RZ, 0x1f, R18 ;  /* 0x0000001fff031819 */ /* 0x010fe20000011412 */
[----:B------:R-:W-:-:S02]  /*8200*/  IMAD.IADD R11, R11, 0x1, R19 ;  /* 0x000000010b0b7824 */ /* 0x000fc400078e0213 */
[----:B------:R-:W-:Y:S02]  /*8210*/  @!P1 IMAD.MOV.U32 R3, RZ, RZ, R17 ;  /* 0x000000ffff039224 */ /* 0x000fe400078e0011 */
[C---:B------:R-:W-:Y:S02]  /*8220*/  IMAD R14, R12.reuse, c[0x0][0x1ac], R0 ;  /* 0x00006b000c0e7a24 */ /* 0x040fe400078e0200 */
[----:B------:R-:W-:Y:S01]  /*8230*/  @P1 IMAD.MOV.U32 R2, RZ, RZ, R18 ;  /* 0x000000ffff021224 */ /* 0x000fe200078e0012 */
[----:B------:R-:W-:Y:S01]  /*8240*/  @!P1 MOV R2, R247 ;  /* 0x000000f700029202 */ /* 0x000fe20000000f00 */
[----:B------:R-:W-:-:S04]  /*8250*/  IMAD.WIDE.U32 R12, R12, c[0x0][0x1a8], R4 ;  /* 0x00006a000c0c7a25 */ /* 0x000fc800078e0004 */
[----:B------:R-:W-:Y:S01]  /*8260*/  IMAD.WIDE.U32 R8, R25, c[0x0][0x210], R8 ;  /* 0x0000840019087a25 */ /* 0x000fe200078e0008 */
[----:B------:R-:W-:-:S03]  /*8270*/  SEL R0, R2, RZ, !P0 ;  /* 0x000000ff02007207 */ /* 0x000fc60004000000 */
[----:B------:R-:W-:Y:S01]  /*8280*/  IMAD.WIDE.U32 R4, R25, c[0x0][0x1e8], R10 ;  /* 0x00007a0019047a25 */ /* 0x000fe200078e000a */
[----:B------:R-:W-:Y:S02]  /*8290*/  SEL R10, R3, RZ, !P0 ;  /* 0x000000ff030a7207 */ /* 0x000fe40004000000 */
[----:B------:R-:W-:Y:S01]  /*82a0*/  LEA R15, P0, R12, c[0x0][0x160], 0x1 ;  /* 0x000058000c0f7a11 */ /* 0x000fe200078008ff */
[----:B------:R-:W-:Y:S01]  /*82b0*/  IMAD R3, R25, c[0x0][0x214], R9 ;  /* 0x0000850019037a24 */ /* 0x000fe200078e0209 */
[----:B------:R-:W-:-:S04]  /*82c0*/  IADD3 R9, R13, R14, RZ ;  /* 0x0000000e0d097210 */ /* 0x000fc80007ffe0ff */
[----:B------:R-:W-:Y:S02]  /*82d0*/  LEA.HI.X R12, R12, c[0x0][0x164], R9, 0x1, P0 ;  /* 0x000059000c0c7a11 */ /* 0x000fe400000f0c09 */
[----:B------:R-:W-:Y:S02]  /*82e0*/  ISETP.GE.AND P0, PT, R248, c[0x0][0x198], PT ;  /* 0x00006600f8007a0c */ /* 0x000fe40003f06270 */
[----:B------:R-:W-:Y:S02]  /*82f0*/  LOP3.LUT R21, R21, 0xfffffffe, RZ, 0xc0, !PT ;  /* 0xfffffffe15157812 */ /* 0x000fe400078ec0ff */
[----:B------:R-:W-:-:S09]  /*8300*/  ISETP.GE.AND P3, PT, R138, c[0x0][0x1d4], PT ;  /* 0x000075008a007a0c */ /* 0x000fd20003f66270 */
[----:B------:R-:W-:-:S05]  /*8310*/  @P0 LOP3.LUT R21, R21, 0x1, RZ, 0xfc, !PT ;  /* 0x0000000115150812 */ /* 0x000fca00078efcff */
[----:B------:R1:W-:Y:S01]  /*8320*/  STL [R1+0xc], R21 ;  /* 0x00000c1501007387 */ /* 0x0003e20000100800 */
[----:B------:R-:W-:Y:S01]  /*8330*/  SEL R2, RZ, 0x4, P3 ;  /* 0x00000004ff027807 */ /* 0x000fe20001800000 */
[----:B------:R-:W-:-:S03]  /*8340*/  IMAD R5, R25, c[0x0][0x1ec], R5 ;  /* 0x00007b0019057a24 */ /* 0x000fc600078e0205 */
[----:B------:R-:W-:Y:S01]  /*8350*/  LOP3.LUT R104, R16, R2, RZ, 0xfc, !PT ;  /* 0x0000000210687212 */ /* 0x000fe200078efcff */
[----:B------:R-:W-:Y:S02]  /*8360*/  IMAD.MOV.U32 R2, RZ, RZ, R8 ;  /* 0x000000ffff027224 */ /* 0x000fe400078e0008 */
[C---:B------:R-:W-:Y:S02]  /*8370*/  IMAD R8, R10.reuse, c[0x0][0x1f0], RZ ;  /* 0x00007c000a087a24 */ /* 0x040fe400078e02ff */
[----:B------:R-:W-:Y:S02]  /*8380*/  IMAD R10, R10, c[0x0][0x218], RZ ;  /* 0x000086000a0a7a24 */ /* 0x000fe400078e02ff */
[----:B------:R-:W-:-:S04]  /*8390*/  IMAD.WIDE.U32 R222, R0, c[0x0][0x218], R2 ;  /* 0x0000860000de7a25 */ /* 0x000fc800078e0002 */
[----:B------:R-:W-:-:S04]  /*83a0*/  IMAD.WIDE.U32 R220, R0, c[0x0][0x1f0], R4 ;  /* 0x00007c0000dc7a25 */ /* 0x000fc800078e0004 */
[C---:B------:R-:W-:Y:S02]  /*83b0*/  IMAD R2, R0.reuse, c[0x0][0x1f4], R8 ;  /* 0x00007d0000027a24 */ /* 0x040fe400078e0208 */
[----:B------:R-:W-:Y:S01]  /*83c0*/  IMAD R0, R0, c[0x0][0x21c], R10 ;  /* 0x0000870000007a24 */ /* 0x000fe200078e020a */
[----:B------:R-:W-:Y:S01]  /*83d0*/  IADD3 R11, R20, R242, RZ ;  /* 0x000000f2140b7210 */ /* 0x000fe20007ffe0ff */
[----:B------:R-:W-:-:S03]  /*83e0*/  IMAD.IADD R219, R221, 0x1, R2 ;  /* 0x00000001dddb7824 */ /* 0x000fc600078e0202 */
[----:B------:R-:W-:Y:S01]  /*83f0*/  IADD3 R224, R223, R0, RZ ;  /* 0x00000000dfe07210 */ /* 0x000fe20007ffe0ff */
[----:B------:R-:W-:Y:S05]  /*8400*/  BRA.DIV ~URZ, `(.L_x_636) ;  /* 0x00018e127f007947 */ /* 0x000fea000b800000 */
[----:B-1----:R1:W2:Y:S02]  /*8410*/  SHFL.IDX PT, R10, R12, RZ, 0x181f ;  /* 0x00181fff0c0a7589 */ /* 0x0022a400000e0000 */
.L_x_799:
[----:B------:R-:W-:Y:S05]  /*8420*/  BRA.DIV ~URZ, `(.L_x_637) ;  /* 0x00018e627f007947 */ /* 0x000fea000b800000 */
[----:B------:R3:W4:Y:S02]  /*8430*/  SHFL.IDX PT, R0, R15, RZ, 0x181f ;  /* 0x00181fff0f007589 */ /* 0x00072400000e0000 */
.L_x_800:
[----:B------:R-:W-:Y:S01]  /*8440*/  IMAD R30, R239, c[0x0][0x2c4], RZ ;  /* 0x0000b100ef1e7a24 */ /* 0x000fe200078e02ff */
[----:B------:R-:W-:Y:S01]  /*8450*/  BSSY B0, `(.L_x_638) ;  /* 0x0000013000007945 */ /* 0x000fe20003800000 */
[----:B------:R-:W-:Y:S02]  /*8460*/  SHF.R.S32.HI R13, RZ, 0x1f, R135 ;  /* 0x0000001fff0d7819 */ /* 0x000fe40000011487 */
[----:B------:R-:W-:Y:S02]  /*8470*/  SHF.R.S32.HI R14, RZ, 0x1f, R138 ;  /* 0x0000001fff0e7819 */ /* 0x000fe4000001148a */
[----:B------:R-:W-:-:S13]  /*8480*/  ISETP.GE.AND P0, PT, R11, R30, PT ;  /* 0x0000001e0b00720c */ /* 0x000fda0003f06270 */
[----:B------:R-:W-:Y:S05]  /*8490*/  @P0 BRA `(.L_x_639) ;  /* 0x000000e000000947 */ /* 0x000fea0003800000 */
[----:B---3--:R-:W3:Y:S01]  /*84a0*/  LDL R2, [R1+0xc] ;  /* 0x00000c0001027983 */ /* 0x008ee20000100800 */
[----:B----4-:R-:W-:-:S04]  /*84b0*/  LEA R8, P0, R248, R0, 0x1 ;  /* 0x00000000f8087211 */ /* 0x010fc800078008ff */
[----:B--2---:R-:W-:Y:S02]  /*84c0*/  LEA.HI.X R9, R248, R10, R7, 0x1, P0 ;  /* 0x0000000af8097211 */ /* 0x004fe400000f0c07 */
[----:B------:R-:W-:-:S04]  /*84d0*/  LEA R4, P0, R135, R0, 0x1 ;  /* 0x0000000087047211 */ /* 0x000fc800078008ff */
[----:B------:R-:W-:Y:S02]  /*84e0*/  LEA.HI.X R5, R135, R10, R13, 0x1, P0 ;  /* 0x0000000a87057211 */ /* 0x000fe400000f0c0d */
[----:B---3--:R-:W-:Y:S02]  /*84f0*/  LOP3.LUT P1, RZ, R2, 0x1, RZ, 0xc0, !PT ;  /* 0x0000000102ff7812 */ /* 0x008fe4000782c0ff */
[----:B------:R-:W-:-:S04]  /*8500*/  LEA R2, P0, R138, R0, 0x1 ;  /* 0x000000008a027211 */ /* 0x000fc800078008ff */
[----:B------:R-:W-:-:S07]  /*8510*/  LEA.HI.X R3, R138, R10, R14, 0x1, P0 ;  /* 0x0000000a8a037211 */ /* 0x000fce00000f0c0e */
[----:B------:R-:W-:Y:S01]  /*8520*/  @!PT LDS RZ, [RZ] ;  /* 0x00000000fffff984 */ /* 0x000fe20000000800 */
[----:B------:R-:W-:Y:S01]  /*8530*/  @!PT LDS RZ, [RZ] ;  /* 0x00000000fffff984 */ /* 0x000fe20000000800 */
[----:B------:R-:W-:Y:S01]  /*8540*/  @!PT LDS RZ, [RZ] ;  /* 0x00000000fffff984 */ /* 0x000fe20000000800 */
[----:B------:R2:W-:Y:S04]  /*8550*/  LDGSTS.E.BYPASS.LTC128B.128 [R215+0xc100], [R8.64], !P1 ;  /* 0x0c10000008d77fae */ /* 0x0005e8000c901d46 */
[----:B------:R2:W-:Y:S04]  /*8560*/  LDGSTS.E.BYPASS.LTC128B.128 [R215+0x10100], [R4.64], !P6 ;  /* 0x1010000004d77fae */ /* 0x0005e8000f101d46 */
[----:B------:R2:W-:Y:S02]  /*8570*/  LDGSTS.E.BYPASS.LTC128B.128 [R215+0x14100], [R2.64], !P2 ;  /* 0x1410000002d77fae */ /* 0x0005e4000d101d46 */
.L_x_639:
[----:B------:R-:W-:Y:S05]  /*8580*/  BSYNC B0 ;  /* 0x0000000000007941 */ /* 0x000fea0003800000 */
.L_x_638:
[----:B------:R-:W-:Y:S05]  /*8590*/  BRA.DIV ~URZ, `(.L_x_640) ;  /* 0x00018d627f007947 */ /* 0x000fea000b800000 */
[----:B--2---:R2:W1:Y:S04]  /*85a0*/  SHFL.IDX PT, R10, R12, 0x1, 0x181f ;  /* 0x00381f000c0a7f89 */ /* 0x00446800000e0000 */
[----:B----4-:R2:W4:Y:S02]  /*85b0*/  SHFL.IDX PT, R0, R15, 0x1, 0x181f ;  /* 0x00381f000f007f89 */ /* 0x01052400000e0000 */
.L_x_801:
[----:B------:R-:W-:Y:S01]  /*85c0*/  IADD3 R2, R11, 0x20, RZ ;  /* 0x000000200b027810 */ /* 0x000fe20007ffe0ff */
[----:B------:R-:W-:Y:S03]  /*85d0*/  BSSY B0, `(.L_x_641) ;  /* 0x0000011000007945 */ /* 0x000fe60003800000 */
[----:B------:R-:W-:-:S13]  /*85e0*/  ISETP.GE.AND P0, PT, R2, R30, PT ;  /* 0x0000001e0200720c */ /* 0x000fda0003f06270 */
[----:B------:R-:W-:Y:S05]  /*85f0*/  @P0 BRA `(.L_x_642) ;  /* 0x000000e000000947 */ /* 0x000fea0003800000 */
[----:B--2---:R-:W2:Y:S01]  /*8600*/  LDL R3, [R1+0xc] ;  /* 0x00000c0001037983 */ /* 0x004ea20000100800 */
[----:B----4-:R-:W-:-:S04]  /*8610*/  LEA R8, P0, R248, R0, 0x1 ;  /* 0x00000000f8087211 */ /* 0x010fc800078008ff */
[----:B-1----:R-:W-:Y:S02]  /*8620*/  LEA.HI.X R9, R248, R10, R7, 0x1, P0 ;  /* 0x0000000af8097211 */ /* 0x002fe400000f0c07 */
[----:B------:R-:W-:-:S04]  /*8630*/  LEA R4, P0, R135, R0, 0x1 ;  /* 0x0000000087047211 */ /* 0x000fc800078008ff */
[----:B------:R-:W-:Y:S02]  /*8640*/  LEA.HI.X R5, R135, R10, R13, 0x1, P0 ;  /* 0x0000000a87057211 */ /* 0x000fe400000f0c0d */
[C---:B------:R-:W-:Y:S02]  /*8650*/  LEA R2, P0, R138.reuse, R0, 0x1 ;  /* 0x000000008a027211 */ /* 0x040fe400078008ff */
[----:B--2---:R-:W-:Y:S02]  /*8660*/  LOP3.LUT P1, RZ, R3, 0x1, RZ, 0xc0, !PT ;  /* 0x0000000103ff7812 */ /* 0x004fe4000782c0ff */
[----:B------:R-:W-:-:S11]  /*8670*/  LEA.HI.X R3, R138, R10, R14, 0x1, P0 ;  /* 0x0000000a8a037211 */ /* 0x000fd600000f0c0e */
[----:B------:R-:W-:Y:S01]  /*8680*/  @!PT LDS RZ, [RZ] ;  /* 0x00000000fffff984 */ /* 0x000fe20000000800 */
[----:B------:R-:W-:Y:S01]  /*8690*/  @!PT LDS RZ, [RZ] ;  /* 0x00000000fffff984 */ /* 0x000fe20000000800 */
[----:B------:R-:W-:Y:S01]  /*86a0*/  @!PT LDS RZ, [RZ] ;  /* 0x00000000fffff984 */ /* 0x000fe20000000800 */
[----:B------:R1:W-:Y:S04]  /*86b0*/  LDGSTS.E.BYPASS.LTC128B.128 [R215+0xd100], [R8.64], !P1 ;  /* 0x0d10000008d77fae */ /* 0x0003e8000c901d46 */
[----:B------:R1:W-:Y:S04]  /*86c0*/  LDGSTS.E.BYPASS.LTC128B.128 [R215+0x11100], [R4.64], !P6 ;  /* 0x1110000004d77fae */ /* 0x0003e8000f101d46 */
[----:B------:R1:W-:Y:S02]  /*86d0*/  LDGSTS.E.BYPASS.LTC128B.128 [R215+0x15100], [R2.64], !P2 ;  /* 0x1510000002d77fae */ /* 0x0003e4000d101d46 */
.L_x_642:
[----:B------:R-:W-:Y:S05]  /*86e0*/  BSYNC B0 ;  /* 0x0000000000007941 */ /* 0x000fea0003800000 */
.L_x_641:
[----:B------:R-:W-:Y:S05]  /*86f0*/  BRA.DIV ~URZ, `(.L_x_643) ;  /* 0x00018cd27f007947 */ /* 0x000fea000b800000 */
[----:B-1----:R1:W2:Y:S02]  /*8700*/  SHFL.IDX PT, R10, R12, 0x2, 0x181f ;  /* 0x00581f000c0a7f89 */ /* 0x0022a400000e0000 */
.L_x_802:
[----:B------:R-:W-:Y:S05]  /*8710*/  BRA.DIV ~URZ, `(.L_x_644) ;  /* 0x00018d227f007947 */ /* 0x000fea000b800000 */
[----:B----4-:R4:W1:Y:S02]  /*8720*/  SHFL.IDX PT, R0, R15, 0x2, 0x181f ;  /* 0x00581f000f007f89 */ /* 0x01086400000e0000 */
.L_x_803:
[----:B------:R-:W-:Y:S01]  /*8730*/  IADD3 R2, R11, 0x40, RZ ;  /* 0x000000400b027810 */ /* 0x000fe20007ffe0ff */
[----:B------:R-:W-:Y:S03]  /*8740*/  BSSY B0, `(.L_x_645) ;  /* 0x0000011000007945 */ /* 0x000fe60003800000 */
[----:B------:R-:W-:-:S13]  /*8750*/  ISETP.GE.AND P0, PT, R2, R30, PT ;  /* 0x0000001e0200720c */ /* 0x000fda0003f06270 */
[----:B------:R-:W-:Y:S05]  /*8760*/  @P0 BRA `(.L_x_646) ;  /* 0x000000e000000947 */ /* 0x000fea0003800000 */
[----:B---3--:R-:W3:Y:S01]  /*8770*/  LDL R3, [R1+0xc] ;  /* 0x00000c0001037983 */ /* 0x008ee20000100800 */
[----:B-1----:R-:W-:-:S04]  /*8780*/  LEA R8, P0, R248, R0, 0x1 ;  /* 0x00000000f8087211 */ /* 0x002fc800078008ff */
[----:B--2---:R-:W-:Y:S02]  /*8790*/  LEA.HI.X R9, R248, R10, R7, 0x1, P0 ;  /* 0x0000000af8097211 */ /* 0x004fe400000f0c07 */
[----:B------:R-:W-:-:S04]  /*87a0*/  LEA R4, P0, R135, R0, 0x1 ;  /* 0x0000000087047211 */ /* 0x000fc800078008ff */
[----:B------:R-:W-:Y:S02]  /*87b0*/  LEA.HI.X R5, R135, R10, R13, 0x1, P0 ;  /* 0x0000000a87057211 */ /* 0x000fe400000f0c0d */
[C---:B------:R-:W-:Y:S02]  /*87c0*/  LEA R2, P0, R138.reuse, R0, 0x1 ;  /* 0x000000008a027211 */ /* 0x040fe400078008ff */
[----:B---3--:R-:W-:Y:S02]  /*87d0*/  LOP3.LUT P1, RZ, R3, 0x1, RZ, 0xc0, !PT ;  /* 0x0000000103ff7812 */ /* 0x008fe4000782c0ff */
[----:B------:R-:W-:-:S11]  /*87e0*/  LEA.HI.X R3, R138, R10, R14, 0x1, P0 ;  /* 0x0000000a8a037211 */ /* 0x000fd600000f0c0e */
[----:B------:R-:W-:Y:S01]  /*87f0*/  @!PT LDS RZ, [RZ] ;  /* 0x00000000fffff984 */ /* 0x000fe20000000800 */
[----:B------:R-:W-:Y:S01]  /*8800*/  @!PT LDS RZ, [RZ] ;  /* 0x00000000fffff984 */ /* 0x000fe20000000800 */
[----:B------:R-:W-:Y:S01]  /*8810*/  @!PT LDS RZ, [RZ] ;  /* 0x00000000fffff984 */ /* 0x000fe20000000800 */
[----:B------:R1:W-:Y:S04]  /*8820*/  LDGSTS.E.BYPASS.LTC128B.128 [R215+0xe100], [R8.64], !P1 ;  /* 0x0e10000008d77fae */ /* 0x0003e8000c901d46 */
[----:B------:R1:W-:Y:S04]  /*8830*/  LDGSTS.E.BYPASS.LTC128B.128 [R215+0x12100], [R4.64], !P6 ;  /* 0x1210000004d77fae */ /* 0x0003e8000f101d46 */
[----:B------:R1:W-:Y:S02]  /*8840*/  LDGSTS.E.BYPASS.LTC128B.128 [R215+0x16100], [R2.64], !P2 ;  /* 0x1610000002d77fae */ /* 0x0003e4000d101d46 */
.L_x_646:
[----:B------:R-:W-:Y:S05]  /*8850*/  BSYNC B0 ;  /* 0x0000000000007941 */ /* 0x000fea0003800000 */
.L_x_645:
[----:B------:R-:W-:Y:S05]  /*8860*/  BRA.DIV ~URZ, `(.L_x_647) ;  /* 0x00018c427f007947 */ /* 0x000fea000b800000 */
[----:B--2---:R2:W3:Y:S04]  /*8870*/  SHFL.IDX PT, R10, R12, 0x3, 0x181f ;  /* 0x00781f000c0a7f89 */ /* 0x0044e800000e0000 */
[----:B-1----:R2:W1:Y:S02]  /*8880*/  SHFL.IDX PT, R0, R15, 0x3, 0x181f ;  /* 0x00781f000f007f89 */ /* 0x00246400000e0000 */
.L_x_804:
[----:B--234-:R-:W2:Y:S01]  /*8890*/  LDL R15, [R1+0xc] ;  /* 0x00000c00010f7983 */ /* 0x01cea20000100800 */
[----:B------:R-:W-:Y:S01]  /*88a0*/  IADD3 R2, R11, 0x60, RZ ;  /* 0x000000600b027810 */ /* 0x000fe20007ffe0ff */
[----:B------:R-:W-:Y:S01]  /*88b0*/  IMAD.SHL.U32 R103, R94, 0x40, RZ ;  /* 0x000000405e677824 */ /* 0x000fe200078e00ff */
[----:B------:R-:W-:Y:S01]  /*88c0*/  SHF.R.S32.HI R105, RZ, 0x1f, R94 ;  /* 0x0000001fff697819 */ /* 0x000fe2000001145e */
[----:B------:R-:W3:Y:S01]  /*88d0*/  S2R R12, SR_TID.X ;  /* 0x00000000000c7919 */ /* 0x000ee20000002100 */
[----:B------:R-:W-:Y:S01]  /*88e0*/  ISETP.GE.AND P0, PT, R2, R30, PT ;  /* 0x0000001e0200720c */ /* 0x000fe20003f06270 */
[----:B------:R-:W-:-:S12]  /*88f0*/  IMAD.MOV.U32 R107, RZ, RZ, c[0x0][0x2c4] ;  /* 0x0000b100ff6b7624 */ /* 0x000fd800078e00ff */
[----:B-1----:R-:W-:-:S04]  /*8900*/  @!P0 LEA R8, P1, R135, R0, 0x1 ;  /* 0x0000000087088211 */ /* 0x002fc800078208ff */
[----:B------:R-:W-:Y:S02]  /*8910*/  @!P0 LEA.HI.X R9, R135, R10, R13, 0x1, P1 ;  /* 0x0000000a87098211 */ /* 0x000fe400008f0c0d */
[----:B------:R-:W-:-:S04]  /*8920*/  @!P0 LEA R4, P1, R248, R0, 0x1 ;  /* 0x00000000f8048211 */ /* 0x000fc800078208ff */
[----:B------:R-:W-:Y:S02]  /*8930*/  @!P0 LEA.HI.X R5, R248, R10, R7, 0x1, P1 ;  /* 0x0000000af8058211 */ /* 0x000fe400008f0c07 */
[C---:B------:R-:W-:Y:S01]  /*8940*/  @!P0 LEA R2, P1, R138.reuse, R0, 0x1 ;  /* 0x000000008a028211 */ /* 0x040fe200078208ff */
[----:B------:R-:W-:Y:S01]  /*8950*/  IMAD R0, R105, c[0x0][0x1e0], RZ ;  /* 0x0000780069007a24 */ /* 0x000fe200078e02ff */
[----:B---3--:R-:W-:Y:S02]  /*8960*/  SHF.R.S32.HI R108, RZ, 0x1f, R12 ;  /* 0x0000001fff6c7819 */ /* 0x008fe4000001140c */
[----:B------:R-:W-:Y:S02]  /*8970*/  @!P0 LEA.HI.X R3, R138, R10, R14, 0x1, P1 ;  /* 0x0000000a8a038211 */ /* 0x000fe400008f0c0e */
[----:B------:R-:W-:-:S04]  /*8980*/  LEA.HI R108, R108, R12, RZ, 0x3 ;  /* 0x0000000c6c6c7211 */ /* 0x000fc800078f18ff */
[----:B------:R-:W-:Y:S02]  /*8990*/  SHF.R.S32.HI R108, RZ, 0x3, R108 ;  /* 0x00000003ff6c7819 */ /* 0x000fe4000001146c */
[----:B--2---:R-:W-:-:S13]  /*89a0*/  LOP3.LUT P1, RZ, R15, 0x1, RZ, 0xc0, !PT ;  /* 0x000000010fff7812 */ /* 0x004fda000782c0ff */
        /* <DEDUP_REMOVED lines=8> */
[----:B-1----:R-:W-:Y:S01]  /*8a30*/  IADD3 R4, -R103, R238, -R108 ;  /* 0x000000ee67047210 */ /* 0x002fe20007ffe96c */
[----:B------:R-:W-:Y:S01]  /*8a40*/  IMAD R5, R94, c[0x0][0x1e4], R0 ;  /* 0x000079005e057a24 */ /* 0x000fe200078e0200 */
[----:B------:R-:W-:Y:S02]  /*8a50*/  BAR.SYNC.DEFER_BLOCKING 0x0 ;  /* 0x0000000000007b1d */ /* 0x000fe40000010000 */
[----:B------:R-:W-:Y:S01]  /*8a60*/  ISETP.GE.AND P0, PT, R4, 0x21, PT ;  /* 0x000000210400780c */ /* 0x000fe20003f06270 */
[----:B--2---:R-:W-:-:S02]  /*8a70*/  IMAD.MOV.U32 R8, RZ, RZ, 0x20 ;  /* 0x00000020ff087424 */ /* 0x004fc400078e00ff */
[----:B---3--:R-:W-:-:S04]  /*8a80*/  IMAD.WIDE.U32 R2, R94, c[0x0][0x1e0], RZ ;  /* 0x000078005e027a25 */ /* 0x008fc800078e00ff */
[----:B------:R-:W-:Y:S01]  /*8a90*/  IMAD.IADD R3, R3, 0x1, R5 ;  /* 0x0000000103037824 */ /* 0x000fe200078e0205 */
[----:B------:R-:W-:Y:S01]  /*8aa0*/  LEA R0, P1, R2, R220, 0x6 ;  /* 0x000000dc02007211 */ /* 0x000fe200078230ff */
[----:B------:R-:W-:-:S03]  /*8ab0*/  IMAD.WIDE.U32 R6, R8, c[0x0][0x1e0], RZ ;  /* 0x0000780008067a25 */ /* 0x000fc600078e00ff */
[----:B------:R-:W-:Y:S01]  /*8ac0*/  LEA.HI.X R2, R2, R219, R3, 0x6, P1 ;  /* 0x000000db02027211 */ /* 0x000fe200008f3403 */
[----:B------:R-:W-:Y:S01]  /*8ad0*/  IMAD R5, R8, c[0x0][0x1e4], RZ ;  /* 0x0000790008057a24 */ /* 0x000fe200078e02ff */
[----:B------:R-:W-:-:S04]  /*8ae0*/  @P0 IADD3 R3, P1, R0, R6, RZ ;  /* 0x0000000600030210 */ /* 0x000fc80007f3e0ff */
[----:B------:R-:W-:Y:S02]  /*8af0*/  @P0 IADD3.X R6, R2, R7, R5, P1, !PT ;  /* 0x0000000702060210 */ /* 0x000fe40000ffe405 */
[----:B------:R-:W-:-:S13]  /*8b00*/  ISETP.GE.AND P1, PT, R4, 0x1, PT ;  /* 0x000000010400780c */ /* 0x000fda0003f26270 */
[----:B------:R-:W-:-:S04]  /*8b10*/  @P1 LEA R4, P2, R0, c[0x0][0x1c8], 0x1 ;  /* 0x0000720000041a11 */ /* 0x000fc800078408ff */
[----:B------:R-:W-:Y:S02]  /*8b20*/  @P1 LEA.HI.X R5, R0, c[0x0][0x1cc], R2, 0x1, P2 ;  /* 0x0000730000051a11 */ /* 0x000fe400010f0c02 */
[----:B------:R-:W-:-:S03]  /*8b30*/  @P0 LEA R2, P2, R3, c[0x0][0x1c8], 0x1 ;  /* 0x0000720003020a11 */ /* 0x000fc600078408ff */
[----:B------:R-:W-:Y:S01]  /*8b40*/  @!PT LDS RZ, [RZ] ;  /* 0x00000000fffff984 */ /* 0x000fe20000000800 */
[----:B------:R-:W-:Y:S01]  /*8b50*/  @!PT LDS RZ, [RZ] ;  /* 0x00000000fffff984 */ /* 0x000fe20000000800 */
[----:B------:R-:W-:Y:S01]  /*8b60*/  @!PT LDS RZ, [RZ] ;  /* 0x00000000fffff984 */ /* 0x000fe20000000800 */
[----:B------:R1:W-:Y:S01]  /*8b70*/  @P1 LDGSTS.E.BYPASS.LTC128B.128 [R215+0x6100], [R4.64], !P5 ;  /* 0x0610000004d71fae */ /* 0x0003e2000e901d46 */
[----:B------:R-:W-:-:S03]  /*8b80*/  @P0 LEA.HI.X R3, R3, c[0x0][0x1cc], R6, 0x1, P2 ;  /* 0x0000730003030a11 */ /* 0x000fc600010f0c06 */
        /* <DEDUP_REMOVED lines=10> */
.L_x_648:
[----:B------:R-:W-:Y:S01]  /*8c30*/  ULDC.U8 UR4, c[0x0][0x298] ;  /* 0x0000a60000047ab9 */ /* 0x000fe20000000000 */
[----:B------:R-:W-:Y:S01]  /*8c40*/  SHF.R.S32.HI R109, RZ, 0x1f, R12 ;  /* 0x0000001fff6d7819 */ /* 0x000fe2000001140c */
[----:B-1---5:R-:W-:Y:S01]  /*8c50*/  IMAD.WIDE.U32 R4, R134, c[0x0][0x280], RZ ;  /* 0x0000a00086047a25 */ /* 0x022fe200078e00ff */
[----:B------:R-:W-:Y:S01]  /*8c60*/  ISETP.NE.AND P0, PT, RZ, UR4, PT ;  /* 0x00000004ff007c0c */ /* 0x000fe2000bf05270 */
[----:B------:R-:W-:Y:S01]  /*8c70*/  BSSY B2, `(.L_x_649) ;  /* 0x00006ff000027945 */ /* 0x000fe20003800000 */
[----:B------:R-:W-:Y:S02]  /*8c80*/  SHF.R.S32.HI R0, RZ, 0x1f, R134 ;  /* 0x0000001fff007819 */ /* 0x000fe40000011486 */
[----:B------:R-:W-:Y:S02]  /*8c90*/  LEA.HI R109, R109, R12, RZ, 0x2 ;  /* 0x0000000c6d6d7211 */ /* 0x000fe400078f10ff */
[----:B------:R-:W-:Y:S01]  /*8ca0*/  IADD3 R26, R241, R242, RZ ;  /* 0x000000f2f11a7210 */ /* 0x000fe20007ffe0ff */
[C---:B------:R-:W-:Y:S01]  /*8cb0*/  IMAD R2, R0.reuse, c[0x0][0x280], RZ ;  /* 0x0000a00000027a24 */ /* 0x040fe200078e02ff */
[----:B------:R-:W-:Y:S01]  /*8cc0*/  LOP3.LUT R109, R109, 0xfffffffc, RZ, 0xc0, !PT ;  /* 0xfffffffc6d6d7812 */ /* 0x000fe200078ec0ff */
[----:B------:R-:W-:Y:S01]  /*8cd0*/  IMAD R0, R0, c[0x0][0x290], RZ ;  /* 0x0000a40000007a24 */ /* 0x000fe200078e02ff */
[----:B------:R-:W-:Y:S01]  /*8ce0*/  IADD3 R106, R241, 0x40, RZ ;  /* 0x00000040f16a7810 */ /* 0x000fe20007ffe0ff */
[C---:B------:R-:W-:Y:S01]  /*8cf0*/  IMAD R7, R134.reuse, c[0x0][0x284], R2 ;  /* 0x0000a10086077a24 */ /* 0x040fe200078e0202 */
[----:B------:R-:W-:Y:S01]  /*8d00*/  IADD3 R109, -R109, R12, RZ ;  /* 0x0000000c6d6d7210 */ /* 0x000fe20007ffe1ff */
[----:B------:R-:W-:-:S02]  /*8d10*/  IMAD R6, R134, c[0x0][0x294], R0 ;  /* 0x0000a50086067a24 */ /* 0x000fc400078e0200 */
[----:B------:R-:W-:Y:S01]  /*8d20*/  IMAD.WIDE.U32 R2, R134, c[0x0][0x290], RZ ;  /* 0x0000a40086027a25 */ /* 0x000fe200078e00ff */
[----:B------:R-:W-:-:S03]  /*8d30*/  IADD3 R7, R7, R5, RZ ;  /* 0x0000000507077210 */ /* 0x000fc60007ffe0ff */
[----:B------:R-:W-:Y:S02]  /*8d40*/  IMAD R0, R109, 0x40, R26 ;  /* 0x000000406d007824 */ /* 0x000fe400078e021a */
[----:B------:R-:W-:Y:S01]  /*8d50*/  IMAD.IADD R6, R6, 0x1, R3 ;  /* 0x0000000106067824 */ /* 0x000fe200078e0203 */
[----:B------:R-:W-:Y:S05]  /*8d60*/  @!P0 BRA `(.L_x_650) ;  /* 0x0000368000008947 */ /* 0x000fea0003800000 */
[----:B------:R-:W-:Y:S01]  /*8d70*/  ISETP.NE.AND P1, PT, R107, 0x1, PT ;  /* 0x000000016b00780c */ /* 0x000fe20003f25270 */
[----:B------:R-:W-:Y:S01]  /*8d80*/  IMAD.MOV.U32 R5, RZ, RZ, R7 ;  /* 0x000000ffff057224 */ /* 0x000fe200078e0007 */
[----:B------:R-:W-:Y:S01]  /*8d90*/  BSSY B0, `(.L_x_651) ;  /* 0x0000068000007945 */ /* 0x000fe20003800000 */
[----:B------:R-:W-:Y:S01]  /*8da0*/  IMAD.MOV.U32 R7, RZ, RZ, R6 ;  /* 0x000000ffff077224 */ /* 0x000fe200078e0006 */
[----:B------:R-:W-:Y:S01]  /*8db0*/  SHF.R.S32.HI R31, RZ, 0x1f, R146 ;  /* 0x0000001fff1f7819 */ /* 0x000fe20000011492 */
[----:B------:R-:W-:Y:S01]  /*8dc0*/  IMAD.MOV.U32 R6, RZ, RZ, R2 ;  /* 0x000000ffff067224 */ /* 0x000fe200078e0002 */
[----:B------:R-:W-:Y:S01]  /*8dd0*/  SHF.R.S32.HI R49, RZ, 0x1f, R144 ;  /* 0x0000001fff317819 */ /* 0x000fe20000011490 */
[----:B------:R-:W-:Y:S01]  /*8de0*/  CS2R R66, SRZ ;  /* 0x0000000000427805 */ /* 0x000fe2000001ff00 */
[----:B------:R-:W-:Y:S01]  /*8df0*/  SHF.R.S32.HI R42, RZ, 0x1f, R143 ;  /* 0x0000001fff2a7819 */ /* 0x000fe2000001148f */
[----:B------:R-:W-:Y:S01]  /*8e00*/  CS2R R38, SRZ ;  /* 0x0000000000267805 */ /* 0x000fe2000001ff00 */
[----:B------:R-:W-:Y:S01]  /*8e10*/  SHF.R.S32.HI R43, RZ, 0x1f, R145 ;  /* 0x0000001fff2b7819 */ /* 0x000fe20000011491 */
[----:B------:R-:W-:Y:S01]  /*8e20*/  CS2R R32, SRZ ;  /* 0x0000000000207805 */ /* 0x000fe2000001ff00 */
[----:B------:R-:W-:Y:S01]  /*8e30*/  SHF.R.S32.HI R48, RZ, 0x1f, R142 ;  /* 0x0000001fff307819 */ /* 0x000fe2000001148e */
[----:B------:R-:W-:Y:S01]  /*8e40*/  @P1 IMAD.HI.U32 R3, R0, c[0x0][0x2c8], RZ ;  /* 0x0000b20000031a27 */ /* 0x000fe200078e00ff */
[----:B------:R-:W-:Y:S01]  /*8e50*/  CS2R R24, SRZ ;  /* 0x0000000000187805 */ /* 0x000fe2000001ff00 */
[----:B------:R-:W-:Y:S01]  /*8e60*/  CS2R R20, SRZ ;  /* 0x0000000000147805 */ /* 0x000fe2000001ff00 */
[----:B------:R-:W-:Y:S01]  /*8e70*/  CS2R R12, SRZ ;  /* 0x00000000000c7805 */ /* 0x000fe2000001ff00 */
[----:B------:R-:W-:Y:S01]  /*8e80*/  CS2R R10, SRZ ;  /* 0x00000000000a7805 */ /* 0x000fe2000001ff00 */
[----:B------:R-:W-:Y:S01]  /*8e90*/  @P1 SHF.R.U32.HI R0, RZ, c[0x0][0x2cc], R3 ;  /* 0x0000b300ff001a19 */ /* 0x000fe20000011603 */
[----:B------:R-:W-:Y:S01]  /*8ea0*/  CS2R R40, SRZ ;  /* 0x0000000000287805 */ /* 0x000fe2000001ff00 */
[----:B------:R-:W-:Y:S01]  /*8eb0*/  CS2R R34, SRZ ;  /* 0x0000000000227805 */ /* 0x000fe2000001ff00 */
[----:B------:R-:W-:Y:S01]  /*8ec0*/  CS2R R28, SRZ ;  /* 0x00000000001c7805 */ /* 0x000fe2000001ff00 */
[----:B------:R-:W-:Y:S01]  /*8ed0*/  SHF.R.S32.HI R3, RZ, 0x1f, R0 ;  /* 0x0000001fff037819 */ /* 0x000fe20000011400 */
[----:B------:R-:W-:Y:S01]  /*8ee0*/  IMAD.WIDE.U32 R4, R0, c[0x0][0x280], R4 ;  /* 0x0000a00000047a25 */ /* 0x000fe200078e0004 */
[----:B------:R-:W-:-:S03]  /*8ef0*/  CS2R R22, SRZ ;  /* 0x0000000000167805 */ /* 0x000fc6000001ff00 */
[C---:B------:R-:W-:Y:S01]  /*8f00*/  IMAD R8, R3.reuse, c[0x0][0x280], RZ ;  /* 0x0000a00003087a24 */ /* 0x040fe200078e02ff */
[----:B------:R-:W-:Y:S01]  /*8f10*/  LEA R27, P0, R4, c[0x0][0x270], 0x1 ;  /* 0x00009c00041b7a11 */ /* 0x000fe200078008ff */
[----:B------:R-:W-:Y:S02]  /*8f20*/  IMAD R9, R3, c[0x0][0x290], RZ ;  /* 0x0000a40003097a24 */ /* 0x000fe400078e02ff */
[C---:B------:R-:W-:Y:S02]  /*8f30*/  IMAD R8, R0.reuse, c[0x0][0x284], R8 ;  /* 0x0000a10000087a24 */ /* 0x040fe400078e0208 */
[----:B------:R-:W-:Y:S02]  /*8f40*/  IMAD.WIDE.U32 R2, R0, c[0x0][0x290], R6 ;  /* 0x0000a40000027a25 */ /* 0x000fe400078e0006 */
[----:B------:R-:W-:Y:S02]  /*8f50*/  CS2R R6, SRZ ;  /* 0x0000000000067805 */ /* 0x000fe4000001ff00 */
[----:B------:R-:W-:Y:S01]  /*8f60*/  IMAD.IADD R5, R5, 0x1, R8 ;  /* 0x0000000105057824 */ /* 0x000fe200078e0208 */
[----:B------:R-:W-:Y:S01]  /*8f70*/  LEA R36, P1, R2, c[0x0][0x288], 0x1 ;  /* 0x0000a20002247a11 */ /* 0x000fe200078208ff */
[----:B------:R-:W-:-:S02]  /*8f80*/  IMAD R0, R0, c[0x0][0x294], R9 ;  /* 0x0000a50000007a24 */ /* 0x000fc400078e0209 */
[----:B------:R-:W-:Y:S01]  /*8f90*/  CS2R R8, SRZ ;  /* 0x0000000000087805 */ /* 0x000fe2000001ff00 */
[----:B------:R-:W-:Y:S01]  /*8fa0*/  LEA.HI.X R19, R4, c[0x0][0x274], R5, 0x1, P0 ;  /* 0x00009d0004137a11 */ /* 0x000fe200000f0c05 */
[----:B------:R-:W-:Y:S01]  /*8fb0*/  IMAD.IADD R0, R3, 0x1, R0 ;  /* 0x0000000103007824 */ /* 0x000fe200078e0200 */
[----:B------:R-:W-:Y:S01]  /*8fc0*/  ISETP.GE.AND P0, PT, R26, R30, PT ;  /* 0x0000001e1a00720c */ /* 0x000fe20003f06270 */
[----:B------:R1:W2:Y:S03]  /*8fd0*/  SHFL.IDX PT, R4, R27, RZ, 0x1c1f ;  /* 0x001c1fff1b047589 */ /* 0x0002a600000e0000 */
[----:B------:R-:W-:Y:S01]  /*8fe0*/  LEA.HI.X R18, R2, c[0x0][0x28c], R0, 0x1, P1 ;  /* 0x0000a30002127a11 */ /* 0x000fe200008f0c00 */
[----:B------:R1:W3:Y:S04]  /*8ff0*/  SHFL.IDX PT, R5, R19, RZ, 0x1c1f ;  /* 0x001c1fff13057589 */ /* 0x0002e800000e0000 */
[----:B------:R1:W4:Y:S04]  /*9000*/  SHFL.IDX PT, R2, R36, RZ, 0x1c1f ;  /* 0x001c1fff24027589 */ /* 0x00032800000e0000 */
[----:B------:R1:W1:Y:S01]  /*9010*/  SHFL.IDX PT, R3, R18, RZ, 0x1c1f ;  /* 0x001c1fff12037589 */ /* 0x00026200000e0000 */
[----:B------:R-:W-:Y:S05]  /*9020*/  @P0 BRA `(.L_x_652) ;  /* 0x000003e000000947 */ /* 0x000fea0003800000 */
[----:B------:R-:W-:Y:S01]  /*9030*/  ISETP.GE.AND P0, PT, R146, c[0x0][0x27c], PT ;  /* 0x00009f0092007a0c */ /* 0x000fe20003f06270 */
[----:B------:R-:W-:Y:S01]  /*9040*/  CS2R R12, SRZ ;  /* 0x00000000000c7805 */ /* 0x000fe2000001ff00 */
[----:B------:R-:W-:-:S11]  /*9050*/  CS2R R8, SRZ ;  /* 0x0000000000087805 */ /* 0x000fd6000001ff00 */
[C---:B------:R-:W-:Y:S01]  /*9060*/  @!P0 IMAD.SHL.U32 R0, R146.reuse, 0x2, RZ ;  /* 0x0000000292008824 */ /* 0x040fe200078e00ff */
[----:B------:R-:W-:-:S04]  /*9070*/  @!P0 SHF.L.U64.HI R7, R146, 0x1, R31 ;  /* 0x0000000192078819 */ /* 0x000fc8000001021f */
[----:B--2---:R-:W-:-:S05]  /*9080*/  @!P0 IADD3 R10, P1, R4, R0, RZ ;  /* 0x00000000040a8210 */ /* 0x004fca0007f3e0ff */
[----:B---3--:R-:W-:Y:S01]  /*9090*/  @!P0 IMAD.X R11, R5, 0x1, R7, P1 ;  /* 0x00000001050b8824 */ /* 0x008fe200008e0607 */
[----:B----4-:R-:W-:-:S04]  /*90a0*/  @!P0 IADD3 R6, P1, R2, R0, RZ ;  /* 0x0000000002068210 */ /* 0x010fc80007f3e0ff */
[----:B------:R2:W5:Y:S01]  /*90b0*/  @!P0 LD.E.64 R12, [R10.64] ;  /* 0x000000060a0c8980 */ /* 0x000562000c101b00 */
[----:B-1----:R-:W-:Y:S01]  /*90c0*/  @!P0 IMAD.X R7, R3, 0x1, R7, P1 ;  /* 0x0000000103078824 */ /* 0x002fe200008e0607 */
[----:B------:R-:W-:-:S04]  /*90d0*/  ISETP.GE.AND P1, PT, R143, c[0x0][0x27c], PT ;  /* 0x00009f008f007a0c */ /* 0x000fc80003f26270 */
[----:B------:R1:W5:Y:S09]  /*90e0*/  @!P0 LD.E.64 R8, [R6.64] ;  /* 0x0000000606088980 */ /* 0x000372000c101b00 */
[C---:B------:R-:W-:Y:S01]  /*90f0*/  @!P1 IMAD.SHL.U32 R14, R143.reuse, 0x2, RZ ;  /* 0x000000028f0e9824 */ /* 0x040fe200078e00ff */
[----:B------:R-:W-:-:S04]  /*9100*/  @!P1 SHF.L.U64.HI R0, R143, 0x1, R42 ;  /* 0x000000018f009819 */ /* 0x000fc8000001022a */
[----:B--2---:R-:W-:-:S05]  /*9110*/  @!P1 IADD3 R10, P0, R4, R14, RZ ;  /* 0x0000000e040a9210 */ /* 0x004fca0007f1e0ff */
[----:B------:R-:W-:Y:S01]  /*9120*/  @!P1 IMAD.X R11, R5, 0x1, R0, P0 ;  /* 0x00000001050b9824 */ /* 0x000fe200000e0600 */
[----:B-1----:R-:W-:-:S05]  /*9130*/  @!P1 IADD3 R6, P0, R2, R14, RZ ;  /* 0x0000000e02069210 */ /* 0x002fca0007f1e0ff */
[----:B------:R-:W-:Y:S01]  /*9140*/  @!P1 IMAD.X R7, R3, 0x1, R0, P0 ;  /* 0x0000000103079824 */ /* 0x000fe200000e0600 */
[----:B------:R-:W-:Y:S01]  /*9150*/  ISETP.GE.AND P0, PT, R145, c[0x0][0x27c], PT ;  /* 0x00009f0091007a0c */ /* 0x000fe20003f06270 */
[----:B------:R-:W-:Y:S01]  /*9160*/  CS2R R20, SRZ ;  /* 0x0000000000147805 */ /* 0x000fe2000001ff00 */
[----:B------:R-:W-:Y:S01]  /*9170*/  CS2R R22, SRZ ;  /* 0x0000000000167805 */ /* 0x000fe2000001ff00 */
[----:B------:R-:W-:-:S04]  /*9180*/  ISETP.GE.AND P2, PT, R142, c[0x0][0x27c], PT ;  /* 0x00009f008e007a0c */ /* 0x000fc80003f46270 */
[----:B------:R1:W5:Y:S04]  /*9190*/  @!P1 LD.E.64 R20, [R10.64] ;  /* 0x000000060a149980 */ /* 0x000368000c101b00 */
[----:B------:R2:W5:Y:S02]  /*91a0*/  @!P1 LD.E.64 R22, [R6.64] ;  /* 0x0000000606169980 */ /* 0x000564000c101b00 */
[C---:B------:R-:W-:Y:S01]  /*91b0*/  @!P0 IMAD.SHL.U32 R14, R145.reuse, 0x2, RZ ;  /* 0x00000002910e8824 */ /* 0x040fe200078e00ff */
[----:B------:R-:W-:Y:S01]  /*91c0*/  @!P0 SHF.L.U64.HI R0, R145, 0x1, R43 ;  /* 0x0000000191008819 */ /* 0x000fe2000001022b */
[----:B------:R-:W-:Y:S01]  /*91d0*/  CS2R R24, SRZ ;  /* 0x0000000000187805 */ /* 0x000fe2000001ff00 */
[----:B------:R-:W-:Y:S02]  /*91e0*/  CS2R R28, SRZ ;  /* 0x00000000001c7805 */ /* 0x000fe4000001ff00 */
[----:B-1----:R-:W-:-:S05]  /*91f0*/  @!P0 IADD3 R10, P1, R4, R14, RZ ;  /* 0x0000000e040a8210 */ /* 0x002fca0007f3e0ff */
[----:B------:R-:W-:Y:S01]  /*9200*/  @!P0 IMAD.X R11, R5, 0x1, R0, P1 ;  /* 0x00000001050b8824 */ /* 0x000fe200008e0600 */
[----:B--2---:R-:W-:Y:S01]  /*9210*/  @!P0 IADD3 R6, P1, R2, R14, RZ ;  /* 0x0000000e02068210 */ /* 0x004fe20007f3e0ff */
[----:B------:R-:W-:-:S03]  /*9220*/  @!P2 IMAD.SHL.U32 R14, R142, 0x2, RZ ;  /* 0x000000028e0ea824 */ /* 0x000fc600078e00ff */
[----:B------:R1:W5:Y:S01]  /*9230*/  @!P0 LD.E.64 R24, [R10.64] ;  /* 0x000000060a188980 */ /* 0x000362000c101b00 */
[----:B------:R-:W-:Y:S01]  /*9240*/  @!P0 IMAD.X R7, R3, 0x1, R0, P1 ;  /* 0x0000000103078824 */ /* 0x000fe200008e0600 */
[----:B------:R-:W-:-:S04]  /*9250*/  @!P2 SHF.L.U64.HI R0, R142, 0x1, R48 ;  /* 0x000000018e00a819 */ /* 0x000fc80000010230 */
[----:B------:R2:W5:Y:S01]  /*9260*/  @!P0 LD.E.64 R28, [R6.64] ;  /* 0x00000006061c8980 */ /* 0x000562000c101b00 */
[----:B------:R-:W-:Y:S01]  /*9270*/  ISETP.GE.AND P1, PT, R140, c[0x0][0x27c], PT ;  /* 0x00009f008c007a0c */ /* 0x000fe20003f26270 */
[----:B------:R-:W-:Y:S01]  /*9280*/  CS2R R32, SRZ ;  /* 0x0000000000207805 */ /* 0x000fe2000001ff00 */
[----:B------:R-:W-:Y:S01]  /*9290*/  CS2R R34, SRZ ;  /* 0x0000000000227805 */ /* 0x000fe2000001ff00 */
[----:B-1----:R-:W-:-:S05]  /*92a0*/  @!P2 IADD3 R10, P0, R4, R14, RZ ;  /* 0x0000000e040aa210 */ /* 0x002fca0007f1e0ff */
[----:B------:R-:W-:Y:S01]  /*92b0*/  @!P2 IMAD.X R11, R5, 0x1, R0, P0 ;  /* 0x00000001050ba824 */ /* 0x000fe200000e0600 */
[----:B--2---:R-:W-:-:S04]  /*92c0*/  @!P2 IADD3 R6, P0, R2, R14, RZ ;  /* 0x0000000e0206a210 */ /* 0x004fc80007f1e0ff */
[----:B------:R-:W-:Y:S01]  /*92d0*/  @!P1 IMAD.WIDE R16, R140, 0x2, R4 ;  /* 0x000000028c109825 */ /* 0x000fe200078e0204 */
[----:B------:R1:W5:Y:S03]  /*92e0*/  @!P2 LD.E.64 R32, [R10.64] ;  /* 0x000000060a20a980 */ /* 0x000366000c101b00 */
[----:B------:R-:W-:Y:S01]  /*92f0*/  @!P2 IMAD.X R7, R3, 0x1, R0, P0 ;  /* 0x000000010307a824 */ /* 0x000fe200000e0600 */
[----:B------:R-:W-:Y:S01]  /*9300*/  ISETP.GE.AND P0, PT, R144, c[0x0][0x27c], PT ;  /* 0x00009f0090007a0c */ /* 0x000fe20003f06270 */
[----:B------:R-:W-:-:S03]  /*9310*/  @!P1 IMAD.WIDE R14, R140, 0x2, R2 ;  /* 0x000000028c0e9825 */ /* 0x000fc600078e0202 */
[----:B------:R2:W5:Y:S09]  /*9320*/  @!P2 LD.E.64 R34, [R6.64] ;  /* 0x000000060622a980 */ /* 0x000572000c101b00 */
[----:B------:R-:W-:Y:S01]  /*9330*/  @!P0 IMAD.SHL.U32 R0, R144, 0x2, RZ ;  /* 0x0000000290008824 */ /* 0x000fe200078e00ff */
[----:B-1----:R-:W-:Y:S01]  /*9340*/  CS2R R10, SRZ ;  /* 0x00000000000a7805 */ /* 0x002fe2000001ff00 */
[----:B--2---:R-:W-:-:S05]  /*9350*/  CS2R R6, SRZ ;  /* 0x0000000000067805 */ /* 0x004fca000001ff00 */
[----:B------:R1:W5:Y:S04]  /*9360*/  @!P1 LD.E.64 R10, [R16.64] ;  /* 0x00000006100a9980 */ /* 0x000368000c101b00 */
[----:B------:R2:W5:Y:S01]  /*9370*/  @!P1 LD.E.64 R6, [R14.64] ;  /* 0x000000060e069980 */ /* 0x000562000c101b00 */
[----:B------:R-:W-:Y:S01]  /*9380*/  @!P0 IADD3 R4, P1, R4, R0, RZ ;  /* 0x0000000004048210 */ /* 0x000fe20007f3e0ff */
[----:B------:R-:W-:Y:S01]  /*9390*/  CS2R R38, SRZ ;  /* 0x0000000000267805 */ /* 0x000fe2000001ff00 */
[----:B------:R-:W-:Y:S01]  /*93a0*/  CS2R R40, SRZ ;  /* 0x0000000000287805 */ /* 0x000fe2000001ff00 */
[----:B--2---:R-:W-:-:S05]  /*93b0*/  @!P0 SHF.L.U64.HI R14, R144, 0x1, R49 ;  /* 0x00000001900e8819 */ /* 0x004fca0000010231 */
[----:B------:R-:W-:Y:S01]  /*93c0*/  @!P0 IMAD.X R5, R5, 0x1, R14, P1 ;  /* 0x0000000105058824 */ /* 0x000fe200008e060e */
[----:B------:R-:W-:-:S04]  /*93d0*/  @!P0 IADD3 R2, P1, R2, R0, RZ ;  /* 0x0000000002028210 */ /* 0x000fc80007f3e0ff */
[----:B------:R1:W5:Y:S01]  /*93e0*/  @!P0 LD.E.64 R38, [R4.64] ;  /* 0x0000000604268980 */ /* 0x000362000c101b00 */
[----:B------:R-:W-:-:S05]  /*93f0*/  @!P0 IMAD.X R3, R3, 0x1, R14, P1 ;  /* 0x0000000103038824 */ /* 0x000fca00008e060e */
[----:B------:R1:W5:Y:S03]  /*9400*/  @!P0 LD.E.64 R40, [R2.64] ;  /* 0x0000000602288980 */ /* 0x000366000c101b00 */
.L_x_652:
[----:B------:R-:W-:Y:S05]  /*9410*/  BSYNC B0 ;  /* 0x0000000000007941 */ /* 0x000fea0003800000 */
.L_x_651:
[----:B------:R-:W-:Y:S01]  /*9420*/  IADD3 R0, R26, 0x40, RZ ;  /* 0x000000401a007810 */ /* 0x000fe20007ffe0ff */
[----:B-1--45:R-:W-:Y:S01]  /*9430*/  IMAD.MOV.U32 R2, RZ, RZ, R32 ;  /* 0x000000ffff027224 */ /* 0x032fe200078e0020 */
[----:B------:R-:W-:Y:S01]  /*9440*/  MOV R14, R6 ;  /* 0x00000006000e7202 */ /* 0x000fe20000000f00 */
[----:B--2---:R-:W-:Y:S01]  /*9450*/  IMAD.MOV.U32 R4, RZ, RZ, R38 ;  /* 0x000000ffff047224 */ /* 0x004fe200078e0026 */
[----:B------:R-:W-:Y:S01]  /*9460*/  ISETP.GE.AND P0, PT, R0, R30, PT ;  /* 0x0000001e0000720c */ /* 0x000fe20003f06270 */
[----:B------:R-:W-:Y:S01]  /*9470*/  IMAD.MOV.U32 R0, RZ, RZ, R33 ;  /* 0x000000ffff007224 */ /* 0x000fe200078e0021 */
[----:B---3--:R-:W1:Y:S01]  /*9480*/  SHFL.IDX PT, R5, R19, 0x1, 0x1c1f ;  /* 0x003c1f0013057f89 */ /* 0x008e6200000e0000 */
[----:B------:R-:W-:Y:S01]  /*9490*/  IMAD.MOV.U32 R3, RZ, RZ, R39 ;  /* 0x000000ffff037224 */ /* 0x000fe200078e0027 */
[----:B------:R-:W-:Y:S01]  /*94a0*/  BSSY B0, `(.L_x_653) ;  /* 0x000006d000007945 */ /* 0x000fe20003800000 */
[----:B------:R-:W-:Y:S01]  /*94b0*/  IMAD.MOV.U32 R16, RZ, RZ, R8 ;  /* 0x000000ffff107224 */ /* 0x000fe200078e0008 */
[----:B------:R-:W-:Y:S01]  /*94c0*/  PRMT R75, R0, 0x5410, R2 ;  /* 0x00005410004b7816 */ /* 0x000fe20000000002 */
[----:B------:R-:W-:Y:S01]  /*94d0*/  IMAD.MOV.U32 R2, RZ, RZ, R20 ;  /* 0x000000ffff027224 */ /* 0x000fe200078e0014 */
[----:B------:R-:W-:Y:S01]  /*94e0*/  PRMT R77, R3, 0x5410, R4 ;  /* 0x00005410034d7816 */ /* 0x000fe20000000004 */
[----:B------:R-:W-:Y:S01]  /*94f0*/  IMAD.MOV.U32 R0, RZ, RZ, R21 ;  /* 0x000000ffff007224 */ /* 0x000fe200078e0015 */
[----:B------:R-:W-:Y:S01]  /*9500*/  MOV R4, R24 ;  /* 0x0000001800047202 */ /* 0x000fe20000000f00 */
[----:B------:R-:W-:Y:S01]  /*9510*/  IMAD.MOV.U32 R3, RZ, RZ, R25 ;  /* 0x000000ffff037224 */ /* 0x000fe200078e0019 */
[----:B------:R-:W-:Y:S01]  /*9520*/  CS2R R58, SRZ ;  /* 0x00000000003a7805 */ /* 0x000fe2000001ff00 */
[----:B------:R-:W-:Y:S01]  /*9530*/  IMAD.MOV.U32 R15, RZ, RZ, R9 ;  /* 0x000000ffff0f7224 */ /* 0x000fe200078e0009 */
[----:B------:R-:W-:Y:S01]  /*9540*/  PRMT R71, R0, 0x5410, R2 ;  /* 0x0000541000477816 */ /* 0x000fe20000000002 */
[----:B------:R-:W-:Y:S01]  /*9550*/  IMAD.MOV.U32 R2, RZ, RZ, R10 ;  /* 0x000000ffff027224 */ /* 0x000fe200078e000a */
[----:B------:R-:W-:Y:S01]  /*9560*/  PRMT R73, R3, 0x5410, R4 ;  /* 0x0000541003497816 */ /* 0x000fe20000000004 */
[----:B------:R-:W-:Y:S01]  /*9570*/  IMAD.MOV.U32 R0, RZ, RZ, R11 ;  /* 0x000000ffff007224 */ /* 0x000fe200078e000b */
[----:B------:R-:W-:Y:S01]  /*9580*/  MOV R4, R12 ;  /* 0x0000000c00047202 */ /* 0x000fe20000000f00 */
[----:B------:R-:W-:Y:S01]  /*9590*/  IMAD.MOV.U32 R3, RZ, RZ, R13 ;  /* 0x000000ffff037224 */ /* 0x000fe200078e000d */
[----:B------:R-:W-:Y:S01]  /*95a0*/  PRMT R68, R15, 0x5410, R16 ;  /* 0x000054100f447816 */ /* 0x000fe20000000010 */
[----:B------:R-:W-:Y:S01]  /*95b0*/  CS2R R54, SRZ ;  /* 0x0000000000367805 */ /* 0x000fe2000001ff00 */
[----:B------:R-:W-:Y:S01]  /*95c0*/  PRMT R65, R0, 0x5410, R2 ;  /* 0x0000541000417816 */ /* 0x000fe20000000002 */
[----:B------:R-:W-:Y:S01]  /*95d0*/  IMAD.MOV.U32 R2, RZ, RZ, R34 ;  /* 0x000000ffff027224 */ /* 0x000fe200078e0022 */
[----:B------:R-:W-:Y:S01]  /*95e0*/  PRMT R69, R3, 0x5410, R4 ;  /* 0x0000541003457816 */ /* 0x000fe20000000004 */
[----:B------:R-:W-:Y:S01]  /*95f0*/  IMAD.MOV.U32 R0, RZ, RZ, R35 ;  /* 0x000000ffff007224 */ /* 0x000fe200078e0023 */
[----:B------:R-:W-:Y:S01]  /*9600*/  MOV R4, R40 ;  /* 0x0000002800047202 */ /* 0x000fe20000000f00 */
[----:B------:R-:W-:Y:S01]  /*9610*/  IMAD.MOV.U32 R3, RZ, RZ, R41 ;  /* 0x000000ffff037224 */ /* 0x000fe200078e0029 */
[----:B------:R-:W-:Y:S01]  /*9620*/  CS2R R50, SRZ ;  /* 0x0000000000327805 */ /* 0x000fe2000001ff00 */
[----:B------:R-:W-:Y:S01]  /*9630*/  CS2R R44, SRZ ;  /* 0x00000000002c7805 */ /* 0x000fe2000001ff00 */
[----:B------:R-:W-:Y:S01]  /*9640*/  PRMT R74, R0, 0x5410, R2 ;  /* 0x00005410004a7816 */ /* 0x000fe20000000002 */
[----:B------:R-:W-:Y:S01]  /*9650*/  IMAD.MOV.U32 R2, RZ, RZ, R22 ;  /* 0x000000ffff027224 */ /* 0x000fe200078e0016 */
[----:B------:R-:W-:Y:S01]  /*9660*/  PRMT R76, R3, 0x5410, R4 ;  /* 0x00005410034c7816 */ /* 0x000fe20000000004 */
[----:B------:R-:W-:Y:S01]  /*9670*/  IMAD.MOV.U32 R3, RZ, RZ, R29 ;  /* 0x000000ffff037224 */ /* 0x000fe200078e001d */
[----:B------:R-:W-:Y:S01]  /*9680*/  MOV R0, R23 ;  /* 0x0000001700007202 */ /* 0x000fe20000000f00 */
[----:B------:R-:W-:Y:S01]  /*9690*/  CS2R R62, SRZ ;  /* 0x00000000003e7805 */ /* 0x000fe2000001ff00 */
[----:B------:R-:W-:Y:S01]  /*96a0*/  MOV R4, R28 ;  /* 0x0000001c00047202 */ /* 0x000fe20000000f00 */
[----:B------:R-:W-:Y:S01]  /*96b0*/  CS2R R60, SRZ ;  /* 0x00000000003c7805 */ /* 0x000fe2000001ff00 */
[----:B------:R-:W-:Y:S01]  /*96c0*/  PRMT R70, R0, 0x5410, R2 ;  /* 0x0000541000467816 */ /* 0x000fe20000000002 */
[----:B------:R-:W-:Y:S01]  /*96d0*/  IMAD.MOV.U32 R0, RZ, RZ, R7 ;  /* 0x000000ffff007224 */ /* 0x000fe200078e0007 */
[----:B------:R-:W-:Y:S01]  /*96e0*/  PRMT R72, R3, 0x5410, R4 ;  /* 0x0000541003487816 */ /* 0x000fe20000000004 */
[----:B------:R2:W3:Y:S01]  /*96f0*/  SHFL.IDX PT, R2, R36, 0x1, 0x1c1f ;  /* 0x003c1f0024027f89 */ /* 0x0004e200000e0000 */
[----:B------:R-:W-:Y:S01]  /*9700*/  CS2R R56, SRZ ;  /* 0x0000000000387805 */ /* 0x000fe2000001ff00 */
[----:B------:R-:W-:Y:S01]  /*9710*/  CS2R R52, SRZ ;  /* 0x0000000000347805 */ /* 0x000fe2000001ff00 */
[----:B------:R-:W-:Y:S01]  /*9720*/  PRMT R64, R0, 0x5410, R14 ;  /* 0x0000541000407816 */ /* 0x000fe2000000000e */
[----:B------:R4:W1:Y:S01]  /*9730*/  SHFL.IDX PT, R4, R27, 0x1, 0x1c1f ;  /* 0x003c1f001b047f89 */ /* 0x00086200000e0000 */
[----:B------:R-:W-:-:S03]  /*9740*/  CS2R R46, SRZ ;  /* 0x00000000002e7805 */ /* 0x000fc6000001ff00 */
[----:B------:R1:W1:Y:S01]  /*9750*/  SHFL.IDX PT, R3, R18, 0x1, 0x1c1f ;  /* 0x003c1f0012037f89 */ /* 0x00026200000e0000 */
[----:B--2---:R-:W-:Y:S01]  /*9760*/  CS2R R36, SRZ ;  /* 0x0000000000247805 */ /* 0x004fe2000001ff00 */
[----:B----4-:R-:W-:Y:S01]  /*9770*/  CS2R R26, SRZ ;  /* 0x00000000001a7805 */ /* 0x010fe2000001ff00 */
[----:B------:R-:W-:Y:S05]  /*9780*/  @P0 BRA `(.L_x_654) ;  /* 0x000003e000000947 */ /* 0x000fea0003800000 */
[----:B---3--:R-:W-:Y:S01]  /*9790*/  ISETP.GE.AND P0, PT, R146, c[0x0][0x27c], PT ;  /* 0x00009f0092007a0c */ /* 0x008fe20003f06270 */
[----:B------:R-:W-:Y:S01]  /*97a0*/  CS2R R44, SRZ ;  /* 0x00000000002c7805 */ /* 0x000fe2000001ff00 */
[----:B------:R-:W-:-:S11]  /*97b0*/  CS2R R46, SRZ ;  /* 0x00000000002e7805 */ /* 0x000fd6000001ff00 */
[C---:B------:R-:W-:Y:S01]  /*97c0*/  @!P0 IMAD.SHL.U32 R0, R146.reuse, 0x2, RZ ;  /* 0x0000000292008824 */ /* 0x040fe200078e00ff */
[----:B------:R-:W-:-:S04]  /*97d0*/  @!P0 SHF.L.U64.HI R15, R146, 0x1, R31 ;  /* 0x00000001920f8819 */ /* 0x000fc8000001021f */
[----:B-1----:R-:W-:-:S05]  /*97e0*/  @!P0 IADD3 R16, P1, R4, R0, RZ ;  /* 0x0000000004108210 */ /* 0x002fca0007f3e0ff */
[----:B------:R-:W-:Y:S01]  /*97f0*/  @!P0 IMAD.X R17, R5, 0x1, R15, P1 ;  /* 0x0000000105118824 */ /* 0x000fe200008e060f */
[----:B------:R-:W-:-:S04]  /*9800*/  @!P0 IADD3 R14, P1, R2, R0, RZ ;  /* 0x00000000020e8210 */ /* 0x000fc80007f3e0ff */
[----:B------:R1:W5:Y:S01]  /*9810*/  @!P0 LD.E.64 R44, [R16.64] ;  /* 0x00000006102c8980 */ /* 0x000362000c101b00 */
[----:B------:R-:W-:Y:S01]  /*9820*/  @!P0 IMAD.X R15, R3, 0x1, R15, P1 ;  /* 0x00000001030f8824 */ /* 0x000fe200008e060f */
[----:B------:R-:W-:-:S04]  /*9830*/  ISETP.GE.AND P1, PT, R143, c[0x0][0x27c], PT ;  /* 0x00009f008f007a0c */ /* 0x000fc80003f26270 */
[----:B------:R2:W5:Y:S09]  /*9840*/  @!P0 LD.E.64 R46, [R14.64] ;  /* 0x000000060e2e8980 */ /* 0x000572000c101b00 */
[----:B------:R-:W-:-:S05]  /*9850*/  @!P1 IMAD.SHL.U32 R0, R143, 0x2, RZ ;  /* 0x000000028f009824 */ /* 0x000fca00078e00ff */
[----:B-1----:R-:W-:Y:S02]  /*9860*/  @!P1 IADD3 R16, P0, R4, R0, RZ ;  /* 0x0000000004109210 */ /* 0x002fe40007f1e0ff */
[----:B--2---:R-:W-:-:S05]  /*9870*/  @!P1 SHF.L.U64.HI R15, R143, 0x1, R42 ;  /* 0x000000018f0f9819 */ /* 0x004fca000001022a */
[----:B------:R-:W-:Y:S01]  /*9880*/  @!P1 IMAD.X R17, R5, 0x1, R15, P0 ;  /* 0x0000000105119824 */ /* 0x000fe200000e060f */
[----:B------:R-:W-:-:S05]  /*9890*/  @!P1 IADD3 R14, P0, R2, R0, RZ ;  /* 0x00000000020e9210 */ /* 0x000fca0007f1e0ff */
[----:B------:R-:W-:Y:S01]  /*98a0*/  @!P1 IMAD.X R15, R3, 0x1, R15, P0 ;  /* 0x00000001030f9824 */ /* 0x000fe200000e060f */
[----:B------:R-:W-:Y:S01]  /*98b0*/  ISETP.GE.AND P0, PT, R145, c[0x0][0x27c], PT ;  /* 0x00009f0091007a0c */ /* 0x000fe20003f06270 */
[----:B------:R-:W-:Y:S01]  /*98c0*/  CS2R R50, SRZ ;  /* 0x0000000000327805 */ /* 0x000fe2000001ff00 */
[----:B------:R-:W-:Y:S01]  /*98d0*/  CS2R R52, SRZ ;  /* 0x0000000000347805 */ /* 0x000fe2000001ff00 */
[----:B------:R-:W-:-:S04]  /*98e0*/  ISETP.GE.AND P2, PT, R142, c[0x0][0x27c], PT ;  /* 0x00009f008e007a0c */ /* 0x000fc80003f46270 */
[----:B------:R1:W5:Y:S04]  /*98f0*/  @!P1 LD.E.64 R50, [R16.64] ;  /* 0x0000000610329980 */ /* 0x000368000c101b00 */
[----:B------:R2:W5:Y:S02]  /*9900*/  @!P1 LD.E.64 R52, [R14.64] ;  /* 0x000000060e349980 */ /* 0x000564000c101b00 */
[----:B------:R-:W-:Y:S01]  /*9910*/  @!P0 IMAD.SHL.U32 R0, R145, 0x2, RZ ;  /* 0x0000000291008824 */ /* 0x000fe200078e00ff */
[----:B------:R-:W-:Y:S01]  /*9920*/  CS2R R54, SRZ ;  /* 0x0000000000367805 */ /* 0x000fe2000001ff00 */
[----:B------:R-:W-:-:S03]  /*9930*/  CS2R R56, SRZ ;  /* 0x0000000000387805 */ /* 0x000fc6000001ff00 */
[----:B-1----:R-:W-:Y:S02]  /*9940*/  @!P0 IADD3 R16, P1, R4, R0, RZ ;  /* 0x0000000004108210 */ /* 0x002fe40007f3e0ff */
[----:B--2---:R-:W-:-:S05]  /*9950*/  @!P0 SHF.L.U64.HI R15, R145, 0x1, R43 ;  /* 0x00000001910f8819 */ /* 0x004fca000001022b */
[----:B------:R-:W-:Y:S01]  /*9960*/  @!P0 IMAD.X R17, R5, 0x1, R15, P1 ;  /* 0x0000000105118824 */ /* 0x000fe200008e060f */
[----:B------:R-:W-:Y:S01]  /*9970*/  @!P0 IADD3 R14, P1, R2, R0, RZ ;  /* 0x00000000020e8210 */ /* 0x000fe20007f3e0ff */
[----:B------:R-:W-:-:S03]  /*9980*/  @!P2 IMAD.SHL.U32 R0, R142, 0x2, RZ ;  /* 0x000000028e00a824 */ /* 0x000fc600078e00ff */
[----:B------:R1:W5:Y:S01]  /*9990*/  @!P0 LD.E.64 R54, [R16.64] ;  /* 0x0000000610368980 */ /* 0x000362000c101b00 */
[----:B------:R-:W-:-:S05]  /*99a0*/  @!P0 IMAD.X R15, R3, 0x1, R15, P1 ;  /* 0x00000001030f8824 */ /* 0x000fca00008e060f */
[----:B------:R2:W5:Y:S01]  /*99b0*/  @!P0 LD.E.64 R56, [R14.64] ;  /* 0x000000060e388980 */ /* 0x000562000c101b00 */
[----:B------:R-:W-:Y:S01]  /*99c0*/  ISETP.GE.AND P1, PT, R140, c[0x0][0x27c], PT ;  /* 0x00009f008c007a0c */ /* 0x000fe20003f26270 */
[----:B------:R-:W-:Y:S01]  /*99d0*/  CS2R R58, SRZ ;  /* 0x00000000003a7805 */ /* 0x000fe2000001ff00 */
[----:B-1----:R-:W-:Y:S02]  /*99e0*/  @!P2 IADD3 R16, P0, R4, R0, RZ ;  /* 0x000000000410a210 */ /* 0x002fe40007f1e0ff */
[----:B--2---:R-:W-:-:S05]  /*99f0*/  @!P2 SHF.L.U64.HI R15, R142, 0x1, R48 ;  /* 0x000000018e0fa819 */ /* 0x004fca0000010230 */
[--C-:B------:R-:W-:Y:S01]  /*9a00*/  @!P2 IMAD.X R17, R5, 0x1, R15.reuse, P0 ;  /* 0x000000010511a824 */ /* 0x100fe200000e060f */
[----:B------:R-:W-:Y:S01]  /*9a10*/  @!P2 IADD3 R14, P0, R2, R0, RZ ;  /* 0x00000000020ea210 */ /* 0x000fe20007f1e0ff */
[----:B------:R-:W-:Y:S01]  /*9a20*/  CS2R R60, SRZ ;  /* 0x00000000003c7805 */ /* 0x000fe2000001ff00 */
[----:B------:R-:W-:Y:S01]  /*9a30*/  CS2R R26, SRZ ;  /* 0x00000000001a7805 */ /* 0x000fe2000001ff00 */
[----:B------:R-:W-:Y:S01]  /*9a40*/  CS2R R36, SRZ ;  /* 0x0000000000247805 */ /* 0x000fe2000001ff00 */
[----:B------:R1:W5:Y:S01]  /*9a50*/  @!P2 LD.E.64 R58, [R16.64] ;  /* 0x00000006103aa980 */ /* 0x000362000c101b00 */
[----:B------:R-:W-:Y:S01]  /*9a60*/  @!P2 IMAD.X R15, R3, 0x1, R15, P0 ;  /* 0x00000001030fa824 */ /* 0x000fe200000e060f */
[----:B------:R-:W-:-:S04]  /*9a70*/  ISETP.GE.AND P0, PT, R144, c[0x0][0x27c], PT ;  /* 0x00009f0090007a0c */ /* 0x000fc80003f06270 */
[----:B------:R2:W5:Y:S09]  /*9a80*/  @!P2 LD.E.64 R60, [R14.64] ;  /* 0x000000060e3ca980 */ /* 0x000572000c101b00 */
[----:B------:R-:W-:Y:S02]  /*9a90*/  @!P0 IMAD.SHL.U32 R0, R144, 0x2, RZ ;  /* 0x0000000290008824 */ /* 0x000fe400078e00ff */
[----:B-1----:R-:W-:-:S05]  /*9aa0*/  @!P1 IMAD.WIDE R16, R140, 0x2, R4 ;  /* 0x000000028c109825 */ /* 0x002fca00078e0204 */
[----:B------:R1:W5:Y:S01]  /*9ab0*/  @!P1 LD.E.64 R26, [R16.64] ;  /* 0x00000006101a9980 */ /* 0x000362000c101b00 */
[----:B--2---:R-:W-:-:S05]  /*9ac0*/  @!P1 IMAD.WIDE R14, R140, 0x2, R2 ;  /* 0x000000028c0e9825 */ /* 0x004fca00078e0202 */
        /* <DEDUP_REMOVED lines=10> */
.L_x_654:
[----:B---3--:R-:W-:Y:S05]  /*9b70*/  BSYNC B0 ;  /* 0x0000000000007941 */ /* 0x008fea0003800000 */
.L_x_653:
[----:B-----5:R-:W-:Y:S01]  /*9b80*/  IMAD.MOV.U32 R0, RZ, RZ, R66 ;  /* 0x000000ffff007224 */ /* 0x020fe200078e0042 */
[----:B------:R-:W-:-:S04]  /*9b90*/  DEPBAR.LE SB0, 0x1 ;  /* 0x000080400000791a */ /* 0x000fc80000000000 */
[----:B-1----:R-:W-:Y:S01]  /*9ba0*/  IMAD.MOV.U32 R4, RZ, RZ, R67 ;  /* 0x000000ffff047224 */ /* 0x002fe200078e0043 */
[----:B------:R-:W-:Y:S01]  /*9bb0*/  BSSY B1, `(.L_x_655) ;  /* 0x0000156000017945 */ /* 0x000fe20003800000 */
[----:B------:R-:W-:Y:S02]  /*9bc0*/  IMAD.MOV.U32 R3, RZ, RZ, R58 ;  /* 0x000000ffff037224 */ /* 0x000fe400078e003a */
[----:B------:R-:W-:Y:S01]  /*9bd0*/  IMAD.MOV.U32 R2, RZ, RZ, R59 ;  /* 0x000000ffff027224 */ /* 0x000fe200078e003b */
[----:B------:R-:W-:Y:S01]  /*9be0*/  PRMT R86, R4, 0x5410, R0 ;  /* 0x0000541004567816 */ /* 0x000fe20000000000 */
[----:B------:R-:W-:Y:S01]  /*9bf0*/  IMAD.MOV.U32 R0, RZ, RZ, R54 ;  /* 0x000000ffff007224 */ /* 0x000fe200078e0036 */
[----:B------:R-:W-:Y:S02]  /*9c00*/  MOV R4, R55 ;  /* 0x0000003700047202 */ /* 0x000fe40000000f00 */
[----:B------:R-:W-:Y:S01]  /*9c10*/  PRMT R84, R2, 0x5410, R3 ;  /* 0x0000541002547816 */ /* 0x000fe20000000003 */
[----:B------:R-:W-:Y:S01]  /*9c20*/  IMAD.MOV.U32 R3, RZ, RZ, R50 ;  /* 0x000000ffff037224 */ /* 0x000fe200078e0032 */
[----:B------:R-:W-:Y:S01]  /*9c30*/  PRMT R82, R82, 0x5410, R0 ;  /* 0x0000541052527816 */ /* 0x000fe20000000000 */
[----:B------:R-:W-:-:S02]  /*9c40*/  IMAD.MOV.U32 R0, RZ, RZ, R44 ;  /* 0x000000ffff007224 */ /* 0x000fc400078e002c */
[----:B------:R-:W-:Y:S01]  /*9c50*/  IMAD.MOV.U32 R2, RZ, RZ, R51 ;  /* 0x000000ffff027224 */ /* 0x000fe200078e0033 */
[----:B------:R-:W-:Y:S01]  /*9c60*/  PRMT R82, R4, 0x7610, R82 ;  /* 0x0000761004527816 */ /* 0x000fe20000000052 */
        /* <DEDUP_REMOVED lines=9> */
[----:B------:R-:W-:-:S02]  /*9d00*/  MOV R3, R26 ;  /* 0x0000001a00037202 */ /* 0x000fc40000000f00 */
[----:B------:R-:W-:Y:S01]  /*9d10*/  PRMT R85, R4, 0x7610, R85 ;  /* 0x0000761004557816 */ /* 0x000fe20000000055 */
[----:B------:R-:W-:Y:S01]  /*9d20*/  IMAD.IADD R4, R30, 0x1, -R242 ;  /* 0x000000011e047824 */ /* 0x000fe200078e0af2 */
[----:B------:R-:W-:Y:S01]  /*9d30*/  PRMT R48, R2, 0x5410, R3 ;  /* 0x0000541002307816 */ /* 0x000fe20000000003 */
[----:B------:R-:W-:Y:S01]  /*9d40*/  IMAD.MOV.U32 R2, RZ, RZ, R61 ;  /* 0x000000ffff027224 */ /* 0x000fe200078e003d */
[----:B------:R-:W-:Y:S02]  /*9d50*/  MOV R3, R60 ;  /* 0x0000003c00037202 */ /* 0x000fe40000000f00 */
[----:B------:R-:W-:Y:S01]  /*9d60*/  IMNMX R42, R4, 0x80, PT ;  /* 0x00000080042a7817 */ /* 0x000fe20003800200 */
[----:B------:R-:W-:Y:S01]  /*9d70*/  IMAD.MOV.U32 R4, RZ, RZ, R46 ;  /* 0x000000ffff047224 */ /* 0x000fe200078e002e */
[----:B------:R-:W-:Y:S01]  /*9d80*/  PRMT R81, R81, 0x5410, R0 ;  /* 0x0000541051517816 */ /* 0x000fe20000000000 */
[----:B------:R-:W-:Y:S01]  /*9d90*/  IMAD.MOV.U32 R0, RZ, RZ, R53 ;  /* 0x000000ffff007224 */ /* 0x000fe200078e0035 */
[----:B------:R-:W-:Y:S01]  /*9da0*/  BAR.SYNC.DEFER_BLOCKING 0x0 ;  /* 0x0000000000007b1d */ /* 0x000fe20000010000 */
[----:B------:R-:W-:-:S02]  /*9db0*/  ISETP.GE.AND P0, PT, R241, R42, PT ;  /* 0x0000002af100720c */ /* 0x000fc40003f06270 */
[----:B------:R-:W-:Y:S01]  /*9dc0*/  PRMT R83, R2, 0x5410, R3 ;  /* 0x0000541002537816 */ /* 0x000fe20000000003 */
[----:B------:R-:W-:Y:S01]  /*9dd0*/  IMAD.MOV.U32 R3, RZ, RZ, R57 ;  /* 0x000000ffff037224 */ /* 0x000fe200078e0039 */
[----:B------:R-:W-:-:S04]  /*9de0*/  MOV R2, R52 ;  /* 0x0000003400027202 */ /* 0x000fc80000000f00 */
[----:B------:R-:W-:Y:S01]  /*9df0*/  PRMT R79, R0, 0x5410, R2 ;  /* 0x00005410004f7816 */ /* 0x000fe20000000002 */
[----:B------:R-:W-:Y:S01]  /*9e00*/  IMAD.MOV.U32 R2, RZ, RZ, R36 ;  /* 0x000000ffff027224 */ /* 0x000fe200078e0024 */
[----:B------:R-:W-:Y:S01]  /*9e10*/  PRMT R81, R3, 0x7610, R81 ;  /* 0x0000761003517816 */ /* 0x000fe20000000051 */
[----:B------:R-:W-:Y:S01]  /*9e20*/  IMAD.MOV.U32 R0, RZ, RZ, R37 ;  /* 0x000000ffff007224 */ /* 0x000fe200078e0025 */
[----:B------:R-:W-:-:S04]  /*9e30*/  MOV R3, R47 ;  /* 0x0000002f00037202 */ /* 0x000fc80000000f00 */
[----:B------:R-:W-:Y:S02]  /*9e40*/  PRMT R49, R3, 0x5410, R4 ;  /* 0x0000541003317816 */ /* 0x000fe40000000004 */
[----:B------:R-:W-:Y:S01]  /*9e50*/  PRMT R43, R0, 0x5410, R2 ;  /* 0x00005410002b7816 */ /* 0x000fe20000000002 */
[----:B------:R-:W-:Y:S05]  /*9e60*/  @P0 BRA `(.L_x_656) ;  /* 0x000012a000000947 */ /* 0x000fea0003800000 */
[----:B------:R-:W-:Y:S01]  /*9e70*/  ISETP.GE.AND P0, PT, R140, c[0x0][0x27c], PT ;  /* 0x00009f008c007a0c */ /* 0x000fe20003f06270 */
[----:B------:R-:W-:-:S12]  /*9e80*/  BSSY B0, `(.L_x_657) ;  /* 0x0000030000007945 */ /* 0x000fd80003800000 */
[----:B------:R-:W-:Y:S05]  /*9e90*/  @P0 BRA `(.L_x_658) ;  /* 0x000002e000000947 */ /* 0x000fea0003800000 */
[----:B------:R-:W1:Y:S01]  /*9ea0*/  LDS.128 R16, [R235+0xc000] ;  /* 0x00c00000eb107984 */ /* 0x000e620000000c00 */
[----:B------:R-:W-:Y:S02]  /*9eb0*/  SHF.R.U32.HI R0, RZ, 0x10, R11 ;  /* 0x00000010ff007819 */ /* 0x000fe4000001160b */
[--C-:B------:R-:W-:Y:S02]  /*9ec0*/  SHF.R.U32.HI R2, RZ, 0x10, R7.reuse ;  /* 0x00000010ff027819 */ /* 0x100fe40000011607 */
[----:B------:R-:W-:Y:S02]  /*9ed0*/  SHF.R.U64 R4, R6, 0x10, R7 ;  /* 0x0000001006047819 */ /* 0x000fe40000001207 */
[----:B------:R-:W-:Y:S02]  /*9ee0*/  PRMT R6, R65, 0x5410, R0 ;  /* 0x0000541041067816 */ /* 0x000fe40000000000 */
[----:B------:R-:W-:Y:S02]  /*9ef0*/  PRMT R0, R64, 0x5410, R2 ;  /* 0x0000541040007816 */ /* 0x000fe40000000002 */
[----:B------:R-:W-:-:S02]  /*9f00*/  SHF.R.U64 R3, R10, 0x10, R11 ;  /* 0x000000100a037819 */ /* 0x000fc4000000120b */
[----:B------:R-:W-:Y:S02]  /*9f10*/  LOP3.LUT R31, R0, 0xffff0000, RZ, 0xc0, !PT ;  /* 0xffff0000001f7812 */ /* 0x000fe400078ec0ff */
[----:B------:R-:W-:Y:S02]  /*9f20*/  PRMT R10, R64, 0x5432, R4 ;  /* 0x00005432400a7816 */ /* 0x000fe40000000004 */
[----:B------:R-:W-:Y:S02]  /*9f30*/  LOP3.LUT R30, R6, 0xffff0000, RZ, 0xc0, !PT ;  /* 0xffff0000061e7812 */ /* 0x000fe400078ec0ff */
[----:B------:R-:W-:Y:S02]  /*9f40*/  PRMT R11, R65, 0x5432, R3 ;  /* 0x00005432410b7816 */ /* 0x000fe40000000003 */
[C---:B-1----:R-:W-:Y:S01]  /*9f50*/  LOP3.LUT R7, R18.reuse, 0xffff0000, RZ, 0xc0, !PT ;  /* 0xffff000012077812 */ /* 0x042fe200078ec0ff */
[C---:B------:R-:W-:Y:S01]  /*9f60*/  IMAD.U32 R14, R19.reuse, 0x10000, RZ ;  /* 0x00010000130e7824 */ /* 0x040fe200078e00ff */
[----:B------:R-:W-:Y:S01]  /*9f70*/  LOP3.LUT R2, R19, 0xffff0000, RZ, 0xc0, !PT ;  /* 0xffff000013027812 */ /* 0x000fe200078ec0ff */
[----:B------:R-:W-:Y:S01]  /*9f80*/  IMAD.U32 R15, R18, 0x10000, RZ ;  /* 0x00010000120f7824 */ /* 0x000fe200078e00ff */
[----:B------:R-:W-:Y:S01]  /*9f90*/  SHF.L.U32 R5, R16, 0x10, RZ ;  /* 0x0000001010057819 */ /* 0x000fe200000006ff */
[----:B------:R-:W-:Y:S01]  /*9fa0*/  IMAD.U32 R19, R0, 0x10000, RZ ;  /* 0x0001000000137824 */ /* 0x000fe200078e00ff */
[----:B------:R-:W-:Y:S01]  /*9fb0*/  LOP3.LUT R4, R16, 0xffff0000, RZ, 0xc0, !PT ;  /* 0xffff000010047812 */ /* 0x000fe200078ec0ff */
[----:B------:R-:W-:Y:S01]  /*9fc0*/  IMAD.U32 R18, R6, 0x10000, RZ ;  /* 0x0001000006127824 */ /* 0x000fe200078e00ff */
[----:B------:R-:W-:Y:S01]  /*9fd0*/  SHF.L.U32 R3, R17, 0x10, RZ ;  /* 0x0000001011037819 */ /* 0x000fe200000006ff */
[----:B------:R-:W-:Y:S01]  /*9fe0*/  FMUL.FTZ R16, R7, R19 ;  /* 0x0000001307107220 */ /* 0x000fe20000410000 */
[----:B------:R-:W-:Y:S01]  /*9ff0*/  LOP3.LUT R0, R17, 0xffff0000, RZ, 0xc0, !PT ;  /* 0xffff000011007812 */ /* 0x000fe200078ec0ff */
[----:B------:R-:W-:-:S02]  /*a000*/  FMUL.FTZ R7, R7, R18 ;  /* 0x0000001207077220 */ /* 0x000fc40000410000 */
[C---:B------:R-:W-:Y:S02]  /*a010*/  FMUL.FTZ R6, R2.reuse, R31 ;  /* 0x0000001f02067220 */ /* 0x040fe40000410000 */
[----:B------:R-:W-:Y:S01]  /*a020*/  FFMA.FTZ R17, R15, R18, -R16 ;  /* 0x000000120f117223 */ /* 0x000fe20000010810 */
[----:B------:R-:W-:Y:S01]  /*a030*/  SHF.L.U32 R18, R11, 0x10, RZ ;  /* 0x000000100b127819 */ /* 0x000fe200000006ff */
[----:B------:R-:W-:Y:S01]  /*a040*/  FFMA.FTZ R16, R15, R19, R7 ;  /* 0x000000130f107223 */ /* 0x000fe20000010007 */
[----:B------:R-:W-:Y:S01]  /*a050*/  LOP3.LUT R11, R11, 0xffff0000, RZ, 0xc0, !PT ;  /* 0xffff00000b0b7812 */ /* 0x000fe200078ec0ff */
[-C--:B------:R-:W-:Y:S02]  /*a060*/  FMUL.FTZ R2, R2, R30.reuse ;  /* 0x0000001e02027220 */ /* 0x080fe40000410000 */
[----:B------:R-:W-:Y:S01]  /*a070*/  FFMA.FTZ R15, R14, R30, -R6 ;  /* 0x0000001e0e0f7223 */ /* 0x000fe20000010806 */
[C---:B------:R-:W-:Y:S01]  /*a080*/  LOP3.LUT R30, R10.reuse, 0xffff0000, RZ, 0xc0, !PT ;  /* 0xffff00000a1e7812 */ /* 0x040fe200078ec0ff */
[----:B------:R-:W-:-:S02]  /*a090*/  IMAD.U32 R19, R10, 0x10000, RZ ;  /* 0x000100000a137824 */ /* 0x000fc400078e00ff */
[----:B------:R-:W-:Y:S02]  /*a0a0*/  FFMA.FTZ R7, R14, R31, R2 ;  /* 0x0000001f0e077223 */ /* 0x000fe40000010002 */
[----:B------:R-:W-:Y:S02]  /*a0b0*/  FMUL.FTZ R6, R4, R19 ;  /* 0x0000001304067220 */ /* 0x000fe40000410000 */
[----:B------:R-:W-:Y:S01]  /*a0c0*/  FMUL.FTZ R2, R0, R30 ;  /* 0x0000001e00027220 */ /* 0x000fe20000410000 */
[----:B------:R-:W-:Y:S01]  /*a0d0*/  F2FP.BF16.PACK_AB R7, R7, R15 ;  /* 0x0000000f0707723e */ /* 0x000fe200000010ff */
[-C--:B------:R-:W-:Y:S02]  /*a0e0*/  FMUL.FTZ R4, R4, R18.reuse ;  /* 0x0000001204047220 */ /* 0x080fe40000410000 */
[----:B------:R-:W-:Y:S02]  /*a0f0*/  FMUL.FTZ R0, R0, R11 ;  /* 0x0000000b00007220 */ /* 0x000fe40000410000 */
[C---:B------:R-:W-:Y:S01]  /*a100*/  FFMA.FTZ R10, R5.reuse, R18, -R6 ;  /* 0x00000012050a7223 */ /* 0x040fe20000010806 */
[----:B------:R-:W-:Y:S01]  /*a110*/  F2FP.BF16.PACK_AB R6, R16, R17 ;  /* 0x000000111006723e */ /* 0x000fe200000010ff */
[----:B------:R-:W-:-:S02]  /*a120*/  FFMA.FTZ R4, R5, R19, R4 ;  /* 0x0000001305047223 */ /* 0x000fc40000010004 */
[C---:B------:R-:W-:Y:S02]  /*a130*/  FFMA.FTZ R2, R3.reuse, R11, -R2 ;  /* 0x0000000b03027223 */ /* 0x040fe40000010802 */
[----:B------:R-:W-:Y:S01]  /*a140*/  FFMA.FTZ R0, R3, R30, R0 ;  /* 0x0000001e03007223 */ /* 0x000fe20000010000 */
[----:B------:R-:W-:-:S04]  /*a150*/  F2FP.BF16.PACK_AB R4, R4, R10 ;  /* 0x0000000a0404723e */ /* 0x000fc800000010ff */
[----:B------:R-:W-:-:S05]  /*a160*/  F2FP.BF16.PACK_AB R5, R0, R2 ;  /* 0x000000020005723e */ /* 0x000fca00000010ff */
[----:B------:R1:W-:Y:S02]  /*a170*/  STS.128 [R235+0xc000], R4 ;  /* 0x00c00004eb007388 */ /* 0x0003e40000000c00 */
.L_x_658:
[----:B------:R-:W-:Y:S05]  /*a180*/  BSYNC B0 ;  /* 0x0000000000007941 */ /* 0x000fea0003800000 */
.L_x_657:
[----:B------:R-:W-:Y:S01]  /*a190*/  ISETP.GE.AND P0, PT, R146, c[0x0][0x27c], PT ;  /* 0x00009f0092007a0c */ /* 0x000fe20003f06270 */
[----:B------:R-:W-:-:S12]  /*a1a0*/  BSSY B0, `(.L_x_659) ;  /* 0x0000030000007945 */ /* 0x000fd80003800000 */
[----:B------:R-:W-:Y:S05]  /*a1b0*/  @P0 BRA `(.L_x_660) ;  /* 0x000002e000000947 */ /* 0x000fea0003800000 */
[----:B-1----:R-:W1:Y:S01]  /*a1c0*/  LDS.128 R4, [R236+0xc000] ;  /* 0x00c00000ec047984 */ /* 0x002e620000000c00 */
[----:B------:R-:W-:Y:S02]  /*a1d0*/  SHF.R.U32.HI R0, RZ, 0x10, R13 ;  /* 0x00000010ff007819 */ /* 0x000fe4000001160d */
[--C-:B------:R-:W-:Y:S02]  /*a1e0*/  SHF.R.U32.HI R2, RZ, 0x10, R9.reuse ;  /* 0x00000010ff027819 */ /* 0x100fe40000011609 */
[----:B------:R-:W-:Y:S02]  /*a1f0*/  SHF.R.U64 R10, R8, 0x10, R9 ;  /* 0x00000010080a7819 */ /* 0x000fe40000001209 */
[----:B------:R-:W-:Y:S02]  /*a200*/  PRMT R8, R69, 0x5410, R0 ;  /* 0x0000541045087816 */ /* 0x000fe40000000000 */
[----:B------:R-:W-:Y:S02]  /*a210*/  PRMT R0, R68, 0x5410, R2 ;  /* 0x0000541044007816 */ /* 0x000fe40000000002 */
[----:B------:R-:W-:Y:S01]  /*a220*/  SHF.R.U64 R3, R12, 0x10, R13 ;  /* 0x000000100c037819 */ /* 0x000fe2000000120d */
[----:B------:R-:W-:Y:S01]  /*a230*/  IMAD.U32 R14, R8, 0x10000, RZ ;  /* 0x00010000080e7824 */ /* 0x000fe200078e00ff */
[----:B------:R-:W-:Y:S01]  /*a240*/  PRMT R10, R68, 0x5432, R10 ;  /* 0x00005432440a7816 */ /* 0x000fe2000000000a */
[C---:B------:R-:W-:Y:S01]  /*a250*/  IMAD.U32 R15, R0.reuse, 0x10000, RZ ;  /* 0x00010000000f7824 */ /* 0x040fe200078e00ff */
[----:B------:R-:W-:-:S02]  /*a260*/  LOP3.LUT R17, R0, 0xffff0000, RZ, 0xc0, !PT ;  /* 0xffff000000117812 */ /* 0x000fc400078ec0ff */
[----:B------:R-:W-:Y:S02]  /*a270*/  LOP3.LUT R16, R8, 0xffff0000, RZ, 0xc0, !PT ;  /* 0xffff000008107812 */ /* 0x000fe400078ec0ff */
[----:B------:R-:W-:Y:S02]  /*a280*/  PRMT R11, R69, 0x5432, R3 ;  /* 0x00005432450b7816 */ /* 0x000fe40000000003 */
[C---:B-1----:R-:W-:Y:S01]  /*a290*/  LOP3.LUT R9, R6.reuse, 0xffff0000, RZ, 0xc0, !PT ;  /* 0xffff000006097812 */ /* 0x042fe200078ec0ff */
[C---:B------:R-:W-:Y:S01]  /*a2a0*/  IMAD.U32 R12, R7.reuse, 0x10000, RZ ;  /* 0x00010000070c7824 */ /* 0x040fe200078e00ff */
[----:B------:R-:W-:Y:S01]  /*a2b0*/  LOP3.LUT R2, R7, 0xffff0000, RZ, 0xc0, !PT ;  /* 0xffff000007027812 */ /* 0x000fe200078ec0ff */
[----:B------:R-:W-:Y:S01]  /*a2c0*/  IMAD.U32 R13, R6, 0x10000, RZ ;  /* 0x00010000060d7824 */ /* 0x000fe200078e00ff */
[C---:B------:R-:W-:Y:S01]  /*a2d0*/  SHF.L.U32 R6, R4.reuse, 0x10, RZ ;  /* 0x0000001004067819 */ /* 0x040fe200000006ff */
[----:B------:R-:W-:Y:S01]  /*a2e0*/  FMUL.FTZ R7, R9, R14 ;  /* 0x0000000e09077220 */ /* 0x000fe20000410000 */
[----:B------:R-:W-:Y:S01]  /*a2f0*/  SHF.L.U32 R3, R5, 0x10, RZ ;  /* 0x0000001005037819 */ /* 0x000fe200000006ff */
[-C--:B------:R-:W-:Y:S01]  /*a300*/  FMUL.FTZ R8, R9, R15.reuse ;  /* 0x0000000f09087220 */ /* 0x080fe20000410000 */
[----:B------:R-:W-:Y:S01]  /*a310*/  LOP3.LUT R0, R5, 0xffff0000, RZ, 0xc0, !PT ;  /* 0xffff000005007812 */ /* 0x000fe200078ec0ff */
[----:B------:R-:W-:Y:S01]  /*a320*/  FFMA.FTZ R9, R13, R15, R7 ;  /* 0x0000000f0d097223 */ /* 0x000fe20000010007 */
[----:B------:R-:W-:Y:S01]  /*a330*/  LOP3.LUT R4, R4, 0xffff0000, RZ, 0xc0, !PT ;  /* 0xffff000004047812 */ /* 0x000fe200078ec0ff */
[----:B------:R-:W-:-:S02]  /*a340*/  FMUL.FTZ R5, R2, R17 ;  /* 0x0000001102057220 */ /* 0x000fc40000410000 */
[----:B------:R-:W-:Y:S01]  /*a350*/  FFMA.FTZ R14, R13, R14, -R8 ;  /* 0x0000000e0d0e7223 */ /* 0x000fe20000010808 */
[C---:B------:R-:W-:Y:S01]  /*a360*/  SHF.L.U32 R13, R11.reuse, 0x10, RZ ;  /* 0x000000100b0d7819 */ /* 0x040fe200000006ff */
[C---:B------:R-:W-:Y:S01]  /*a370*/  IMAD.U32 R15, R10.reuse, 0x10000, RZ ;  /* 0x000100000a0f7824 */ /* 0x040fe200078e00ff */
[----:B------:R-:W-:Y:S01]  /*a380*/  LOP3.LUT R10, R10, 0xffff0000, RZ, 0xc0, !PT ;  /* 0xffff00000a0a7812 */ /* 0x000fe200078ec0ff */
[-C--:B------:R-:W-:Y:S01]  /*a390*/  FMUL.FTZ R2, R2, R16.reuse ;  /* 0x0000001002027220 */ /* 0x080fe20000410000 */
[----:B------:R-:W-:Y:S01]  /*a3a0*/  LOP3.LUT R11, R11, 0xffff0000, RZ, 0xc0, !PT ;  /* 0xffff00000b0b7812 */ /* 0x000fe200078ec0ff */
[C---:B------:R-:W-:Y:S02]  /*a3b0*/  FFMA.FTZ R8, R12.reuse, R16, -R5 ;  /* 0x000000100c087223 */ /* 0x040fe40000010805 */
[----:B------:R-:W-:Y:S02]  /*a3c0*/  FFMA.FTZ R7, R12, R17, R2 ;  /* 0x000000110c077223 */ /* 0x000fe40000010002 */
[----:B------:R-:W-:-:S02]  /*a3d0*/  FMUL.FTZ R5, R4, R15 ;  /* 0x0000000f04057220 */ /* 0x000fc40000410000 */
[----:B------:R-:W-:Y:S01]  /*a3e0*/  FMUL.FTZ R4, R4, R13 ;  /* 0x0000000d04047220 */ /* 0x000fe20000410000 */
[----:B------:R-:W-:Y:S01]  /*a3f0*/  F2FP.BF16.PACK_AB R7, R7, R8 ;  /* 0x000000080707723e */ /* 0x000fe200000010ff */
[C---:B------:R-:W-:Y:S02]  /*a400*/  FMUL.FTZ R2, R0.reuse, R10 ;  /* 0x0000000a00027220 */ /* 0x040fe40000410000 */
[----:B------:R-:W-:Y:S02]  /*a410*/  FMUL.FTZ R0, R0, R11 ;  /* 0x0000000b00007220 */ /* 0x000fe40000410000 */
[C---:B------:R-:W-:Y:S02]  /*a420*/  FFMA.FTZ R5, R6.reuse, R13, -R5 ;  /* 0x0000000d06057223 */ /* 0x040fe40000010805 */
[----:B------:R-:W-:Y:S01]  /*a430*/  FFMA.FTZ R4, R6, R15, R4 ;  /* 0x0000000f06047223 */ /* 0x000fe20000010004 */
[----:B------:R-:W-:Y:S01]  /*a440*/  F2FP.BF16.PACK_AB R6, R9, R14 ;  /* 0x0000000e0906723e */ /* 0x000fe200000010ff */
[----:B------:R-:W-:-:S02]  /*a450*/  FFMA.FTZ R2, R3, R11, -R2 ;  /* 0x0000000b03027223 */ /* 0x000fc40000010802 */
[----:B------:R-:W-:Y:S01]  /*a460*/  FFMA.FTZ R0, R3, R10, R0 ;  /* 0x0000000a03007223 */ /* 0x000fe20000010000 */
[----:B------:R-:W-:-:S04]  /*a470*/  F2FP.BF16.PACK_AB R4, R4, R5 ;  /* 0x000000050404723e */ /* 0x000fc800000010ff */
[----:B------:R-:W-:-:S05]  /*a480*/  F2FP.BF16.PACK_AB R5, R0, R2 ;  /* 0x000000020005723e */ /* 0x000fca00000010ff */
[----:B------:R1:W-:Y:S02]  /*a490*/  STS.128 [R236+0xc000], R4 ;  /* 0x00c00004ec007388 */ /* 0x0003e40000000c00 */
.L_x_660:
[----:B------:R-:W-:Y:S05]  /*a4a0*/  BSYNC B0 ;  /* 0x0000000000007941 */ /* 0x000fea0003800000 */
.L_x_659:
[----:B------:R-:W-:Y:S01]  /*a4b0*/  ISETP.GE.AND P0, PT, R143, c[0x0][0x27c], PT ;  /* 0x00009f008f007a0c */ /* 0x000fe20003f06270 */
[----:B------:R-:W-:-:S12]  /*a4c0*/  BSSY B0, `(.L_x_661) ;  /* 0x0000030000007945 */ /* 0x000fd80003800000 */
[----:B------:R-:W-:Y:S05]  /*a4d0*/  @P0 BRA `(.L_x_662) ;  /* 0x000002e000000947 */ /* 0x000fea0003800000 */
[----:B-1----:R-:W1:Y:S01]  /*a4e0*/  LDS.128 R4, [R235+0x10000] ;  /* 0x01000000eb047984 */ /* 0x002e620000000c00 */
[--C-:B------:R-:W-:Y:S02]  /*a4f0*/  SHF.R.U64 R0, R20, 0x10, R21.reuse ;  /* 0x0000001014007819 */ /* 0x100fe40000001215 */
[----:B------:R-:W-:Y:S02]  /*a500*/  SHF.R.U32.HI R2, RZ, 0x10, R21 ;  /* 0x00000010ff027819 */ /* 0x000fe40000011615 */
[----:B------:R-:W-:Y:S02]  /*a510*/  SHF.R.U32.HI R9, RZ, 0x10, R23 ;  /* 0x00000010ff097819 */ /* 0x000fe40000011617 */
[C---:B------:R-:W-:Y:S02]  /*a520*/  PRMT R11, R71.reuse, 0x5432, R0 ;  /* 0x00005432470b7816 */ /* 0x040fe40000000000 */
[----:B------:R-:W-:Y:S02]  /*a530*/  PRMT R8, R71, 0x5410, R2 ;  /* 0x0000541047087816 */ /* 0x000fe40000000002 */
[----:B------:R-:W-:-:S02]  /*a540*/  PRMT R0, R70, 0x5410, R9 ;  /* 0x0000541046007816 */ /* 0x000fc40000000009 */
[----:B------:R-:W-:Y:S01]  /*a550*/  SHF.R.U64 R3, R22, 0x10, R23 ;  /* 0x0000001016037819 */ /* 0x000fe20000001217 */
[----:B------:R-:W-:Y:S01]  /*a560*/  IMAD.U32 R14, R8, 0x10000, RZ ;  /* 0x00010000080e7824 */ /* 0x000fe200078e00ff */
[C---:B------:R-:W-:Y:S01]  /*a570*/  LOP3.LUT R17, R0.reuse, 0xffff0000, RZ, 0xc0, !PT ;  /* 0xffff000000117812 */ /* 0x040fe200078ec0ff */
[----:B------:R-:W-:Y:S01]  /*a580*/  IMAD.U32 R15, R0, 0x10000, RZ ;  /* 0x00010000000f7824 */ /* 0x000fe200078e00ff */
[----:B------:R-:W-:Y:S02]  /*a590*/  PRMT R10, R70, 0x5432, R3 ;  /* 0x00005432460a7816 */ /* 0x000fe40000000003 */
[----:B------:R-:W-:Y:S02]  /*a5a0*/  LOP3.LUT R16, R8, 0xffff0000, RZ, 0xc0, !PT ;  /* 0xffff000008107812 */ /* 0x000fe400078ec0ff */
        /* <DEDUP_REMOVED lines=33> */
.L_x_662:
[----:B------:R-:W-:Y:S05]  /*a7c0*/  BSYNC B0 ;  /* 0x0000000000007941 */ /* 0x000fea0003800000 */
.L_x_661:
        /* <DEDUP_REMOVED lines=49> */
.L_x_664:
[----:B------:R-:W-:Y:S05]  /*aae0*/  BSYNC B0 ;  /* 0x0000000000007941 */ /* 0x000fea0003800000 */
.L_x_663:
        /* <DEDUP_REMOVED lines=49> */
.L_x_666:
[----:B------:R-:W-:Y:S05]  /*ae00*/  BSYNC B0 ;  /* 0x0000000000007941 */ /* 0x000fea0003800000 */
.L_x_665:
[----:B------:R-:W-:-:S13]  /*ae10*/  ISETP.GE.AND P0, PT, R144, c[0x0][0x27c], PT ;  /* 0x00009f0090007a0c */ /* 0x000fda0003f06270 */
        /* <DEDUP_REMOVED lines=47> */
.L_x_656:
[----:B------:R-:W-:Y:S05]  /*b110*/  BSYNC B1 ;  /* 0x0000000000017941 */ /* 0x000fea0003800000 */
.L_x_655:
[----:B------:R-:W-:-:S13]  /*b120*/  ISETP.GE.AND P0, PT, R106, R42, PT ;  /* 0x0000002a6a00720c */ /* 0x000fda0003f06270 */
[----:B------:R-:W-:Y:S05]  /*b130*/  @P0 BRA `(.L_x_667) ;  /* 0x00004b2000000947 */ /* 0x000fea0003800000 */
        /* <DEDUP_REMOVED lines=49> */
.L_x_669:
[----:B------:R-:W-:Y:S05]  /*b450*/  BSYNC B0 ;  /* 0x0000000000007941 */ /* 0x000fea0003800000 */
.L_x_668:
        /* <DEDUP_REMOVED lines=49> */
.L_x_671:
[----:B------:R-:W-:Y:S05]  /*b770*/  BSYNC B0 ;  /* 0x0000000000007941 */ /* 0x000fea0003800000 */
.L_x_670:
        /* <DEDUP_REMOVED lines=49> */
.L_x_673:
[----:B------:R-:W-:Y:S05]  /*ba90*/  BSYNC B0 ;  /* 0x0000000000007941 */ /* 0x000fea0003800000 */
.L_x_672:
        /* <DEDUP_REMOVED lines=49> */
.L_x_675:
[----:B------:R-:W-:Y:S05]  /*bdb0*/  BSYNC B0 ;  /* 0x0000000000007941 */ /* 0x000fea0003800000 */
.L_x_674:
        /* <DEDUP_REMOVED lines=49> */
.L_x_677:
[----:B------:R-:W-:Y:S05]  /*c0d0*/  BSYNC B0 ;  /* 0x0000000000007941 */ /* 0x000fea0003800000 */
.L_x_676:
        /* <DEDUP_REMOVED lines=47> */
[----:B------:R1:W-:Y:S01]  /*c3d0*/  STS.128 [R236+0x16000], R4 ;  /* 0x01600004ec007388 */ /* 0x0003e20000000c00 */
[----:B------:R-:W-:Y:S05]  /*c3e0*/  BRA `(.L_x_667) ;  /* 0x0000387000007947 */ /* 0x000fea0003800000 */
.L_x_650:
[----:B------:R-:W-:Y:S01]  /*c3f0*/  ISETP.NE.AND P0, PT, R107, 0x1, PT ;  /* 0x000000016b00780c */ /* 0x000fe20003f05270 */
[----:B------:R-:W-:Y:S01]  /*c400*/  IMAD.MOV.U32 R5, RZ, RZ, R7 ;  /* 0x000000ffff057224 */ /* 0x000fe200078e0007 */
[----:B------:R-:W-:Y:S01]  /*c410*/  SHF.R.S32.HI R84, RZ, 0x1f, R130 ;  /* 0x0000001fff547819 */ /* 0x000fe20000011482 */
[----:B------:R-:W-:Y:S01]  /*c420*/  IMAD.MOV.U32 R7, RZ, RZ, R6 ;  /* 0x000000ffff077224 */ /* 0x000fe200078e0006 */
[----:B------:R-:W-:Y:S01]  /*c430*/  SHF.R.S32.HI R81, RZ, 0x1f, R131 ;  /* 0x0000001fff517819 */ /* 0x000fe20000011483 */
[----:B------:R-:W-:Y:S01]  /*c440*/  IMAD.MOV.U32 R6, RZ, RZ, R2 ;  /* 0x000000ffff067224 */ /* 0x000fe200078e0002 */
[----:B------:R-:W-:Y:S01]  /*c450*/  LEA.HI R85, R84, R130, RZ, 0x3 ;  /* 0x0000008254557211 */ /* 0x000fe200078f18ff */
[----:B------:R-:W-:Y:S01]  /*c460*/  BSSY B0, `(.L_x_678) ;  /* 0x0000048000007945 */ /* 0x000fe20003800000 */
[----:B------:R-:W-:Y:S01]  /*c470*/  LEA.HI R82, R81, R131, RZ, 0x3 ;  /* 0x0000008351527211 */ /* 0x000fe200078f18ff */
[----:B------:R-:W-:Y:S01]  /*c480*/  CS2R R74, SRZ ;  /* 0x00000000004a7805 */ /* 0x000fe2000001ff00 */
[----:B------:R-:W-:Y:S01]  /*c490*/  SHF.R.S32.HI R29, RZ, 0x1f, R128 ;  /* 0x0000001fff1d7819 */ /* 0x000fe20000011480 */
[----:B------:R-:W-:Y:S01]  /*c4a0*/  CS2R R42, SRZ ;  /* 0x00000000002a7805 */ /* 0x000fe2000001ff00 */
[----:B------:R-:W-:Y:S01]  /*c4b0*/  CS2R R40, SRZ ;  /* 0x0000000000287805 */ /* 0x000fe2000001ff00 */
        /* <DEDUP_REMOVED lines=11> */
[----:B------:R-:W-:-:S02]  /*c570*/  SHF.R.S32.HI R77, RZ, 0x3, R85 ;  /* 0x00000003ff4d7819 */ /* 0x000fc40000011455 */
[----:B------:R-:W-:Y:S01]  /*c580*/  SHF.R.S32.HI R51, RZ, 0x3, R82 ;  /* 0x00000003ff337819 */ /* 0x000fe20000011452 */
[C---:B------:R-:W-:Y:S01]  /*c590*/  IMAD R8, R3.reuse, c[0x0][0x280], RZ ;  /* 0x0000a00003087a24 */ /* 0x040fe200078e02ff */
[----:B------:R-:W-:Y:S01]  /*c5a0*/  LEA R31, P0, R4, c[0x0][0x270], 0x1 ;  /* 0x00009c00041f7a11 */ /* 0x000fe200078008ff */
[----:B------:R-:W-:Y:S02]  /*c5b0*/  IMAD R9, R3, c[0x0][0x290], RZ ;  /* 0x0000a40003097a24 */ /* 0x000fe400078e02ff */
[C---:B------:R-:W-:Y:S02]  /*c5c0*/  IMAD R8, R0.reuse, c[0x0][0x284], R8 ;  /* 0x0000a10000087a24 */ /* 0x040fe400078e0208 */
[----:B------:R-:W-:Y:S01]  /*c5d0*/  IMAD.WIDE.U32 R2, R0, c[0x0][0x290], R6 ;  /* 0x0000a40000027a25 */ /* 0x000fe200078e0006 */
[----:B------:R1:W2:Y:S01]  /*c5e0*/  SHFL.IDX PT, R20, R31, RZ, 0x1c1f ;  /* 0x001c1fff1f147589 */ /* 0x0002a200000e0000 */
        /* <DEDUP_REMOVED lines=8> */
[----:B------:R-:W-:Y:S02]  /*c670*/  CS2R R4, SRZ ;  /* 0x0000000000047805 */ /* 0x000fe4000001ff00 */
[----:B------:R1:W3:Y:S01]  /*c680*/  SHFL.IDX PT, R21, R28, RZ, 0x1c1f ;  /* 0x001c1fff1c157589 */ /* 0x0002e200000e0000 */
[----:B------:R-:W-:-:S03]  /*c690*/  LEA.HI.X R27, R2, c[0x0][0x28c], R0, 0x1, P1 ;  /* 0x0000a300021b7a11 */ /* 0x000fc600008f0c00 */
[----:B------:R1:W4:Y:S04]  /*c6a0*/  SHFL.IDX PT, R2, R32, RZ, 0x1c1f ;  /* 0x001c1fff20027589 */ /* 0x00032800000e0000 */
[----:B------:R1:W1:Y:S02]  /*c6b0*/  SHFL.IDX PT, R3, R27, RZ, 0x1c1f ;  /* 0x001c1fff1b037589 */ /* 0x00026400000e0000 */
[----:B------:R-:W-:Y:S05]  /*c6c0*/  @P0 BRA `(.L_x_679) ;  /* 0x0000021000000947 */ /* 0x000fea0003800000 */
[----:B------:R-:W-:Y:S01]  /*c6d0*/  ISETP.GE.AND P1, PT, R128, c[0x0][0x27c], PT ;  /* 0x00009f0080007a0c */ /* 0x000fe20003f26270 */
[----:B------:R-:W-:Y:S01]  /*c6e0*/  CS2R R18, SRZ ;  /* 0x0000000000127805 */ /* 0x000fe2000001ff00 */
[----:B------:R-:W-:Y:S01]  /*c6f0*/  CS2R R16, SRZ ;  /* 0x0000000000107805 */ /* 0x000fe2000001ff00 */
[----:B------:R-:W-:Y:S01]  /*c700*/  CS2R R10, SRZ ;  /* 0x00000000000a7805 */ /* 0x000fe2000001ff00 */
[----:B------:R-:W-:-:S09]  /*c710*/  CS2R R8, SRZ ;  /* 0x0000000000087805 */ /* 0x000fd2000001ff00 */
[C---:B------:R-:W-:Y:S01]  /*c720*/  @!P1 IMAD.SHL.U32 R4, R128.reuse, 0x2, RZ ;  /* 0x0000000280049824 */ /* 0x040fe200078e00ff */
[----:B------:R-:W-:-:S04]  /*c730*/  @!P1 SHF.L.U64.HI R0, R128, 0x1, R29 ;  /* 0x0000000180009819 */ /* 0x000fc8000001021d */
[----:B--2---:R-:W-:-:S04]  /*c740*/  @!P1 IADD3 R24, P0, R20, R4, RZ ;  /* 0x0000000414189210 */ /* 0x004fc80007f1e0ff */
[----:B---3--:R-:W-:Y:S02]  /*c750*/  @!P1 IADD3.X R25, R21, R0, RZ, P0, !PT ;  /* 0x0000000015199210 */ /* 0x008fe400007fe4ff */
[----:B----4-:R-:W-:-:S05]  /*c760*/  @!P1 IADD3 R22, P0, R2, R4, RZ ;  /* 0x0000000402169210 */ /* 0x010fca0007f1e0ff */
[----:B-1----:R-:W-:Y:S01]  /*c770*/  @!P1 IMAD.X R23, R3, 0x1, R0, P0 ;  /* 0x0000000103179824 */ /* 0x002fe200000e0600 */
[----:B------:R-:W-:-:S13]  /*c780*/  ISETP.GE.AND P0, PT, R131, c[0x0][0x27c], PT ;  /* 0x00009f0083007a0c */ /* 0x000fda0003f06270 */
[----:B------:R-:W-:-:S05]  /*c790*/  @!P0 SHF.L.U32 R0, R51, 0x3, RZ ;  /* 0x0000000333008819 */ /* 0x000fca00000006ff */
[----:B------:R-:W-:-:S04]  /*c7a0*/  @!P0 IMAD.WIDE R6, R0, 0x2, R20 ;  /* 0x0000000200068825 */ /* 0x000fc800078e0214 */
[----:B------:R-:W-:Y:S01]  /*c7b0*/  @!P0 IMAD.WIDE R4, R0, 0x2, R2 ;  /* 0x0000000200048825 */ /* 0x000fe200078e0202 */
[----:B------:R1:W5:Y:S04]  /*c7c0*/  @!P0 LD.E.128 R16, [R6.64] ;  /* 0x0000000606108980 */ /* 0x000368000c101d00 */
[----:B------:R2:W5:Y:S01]  /*c7d0*/  @!P0 LD.E.128 R8, [R4.64] ;  /* 0x0000000604088980 */ /* 0x000562000c101d00 */
[----:B------:R-:W-:Y:S01]  /*c7e0*/  ISETP.GE.AND P0, PT, R130, c[0x0][0x27c], PT ;  /* 0x00009f0082007a0c */ /* 0x000fe20003f06270 */
[----:B------:R-:W-:Y:S01]  /*c7f0*/  CS2R R42, SRZ ;  /* 0x00000000002a7805 */ /* 0x000fe2000001ff00 */
[----:B------:R-:W-:Y:S01]  /*c800*/  CS2R R40, SRZ ;  /* 0x0000000000287805 */ /* 0x000fe2000001ff00 */
[----:B------:R-:W-:-:S10]  /*c810*/  CS2R R46, SRZ ;  /* 0x00000000002e7805 */ /* 0x000fd4000001ff00 */
[----:B------:R-:W-:Y:S01]  /*c820*/  @!P0 IMAD.SHL.U32 R0, R77, 0x8, RZ ;  /* 0x000000084d008824 */ /* 0x000fe200078e00ff */
[----:B------:R-:W-:Y:S01]  /*c830*/  CS2R R44, SRZ ;  /* 0x00000000002c7805 */ /* 0x000fe2000001ff00 */
[----:B------:R-:W-:Y:S01]  /*c840*/  CS2R R14, SRZ ;  /* 0x00000000000e7805 */ /* 0x000fe2000001ff00 */
[----:B------:R-:W-:Y:S01]  /*c850*/  CS2R R12, SRZ ;  /* 0x00000000000c7805 */ /* 0x000fe2000001ff00 */
[----:B------:R-:W-:Y:S01]  /*c860*/  @!P0 IMAD.WIDE R2, R0, 0x2, R2 ;  /* 0x0000000200028825 */ /* 0x000fe200078e0202 */
[----:B-1----:R-:W-:-:S04]  /*c870*/  CS2R R6, SRZ ;  /* 0x0000000000067805 */ /* 0x002fc8000001ff00 */
[----:B------:R1:W5:Y:S01]  /*c880*/  @!P0 LD.E.128 R44, [R2.64] ;  /* 0x00000006022c8980 */ /* 0x000362000c101d00 */
[----:B--2---:R-:W-:-:S03]  /*c890*/  @!P0 IMAD.WIDE R4, R0, 0x2, R20 ;  /* 0x0000000200048825 */ /* 0x004fc600078e0214 */
[----:B------:R1:W5:Y:S04]  /*c8a0*/  @!P1 LD.E.128 R12, [R24.64] ;  /* 0x00000006180c9980 */ /* 0x000368000c101d00 */
[----:B------:R2:W5:Y:S02]  /*c8b0*/  @!P0 LD.E.128 R40, [R4.64] ;  /* 0x0000000604288980 */ /* 0x000564000c101d00 */
[----:B--2---:R-:W-:-:S06]  /*c8c0*/  CS2R R4, SRZ ;  /* 0x0000000000047805 */ /* 0x004fcc000001ff00 */
[----:B------:R1:W5:Y:S02]  /*c8d0*/  @!P1 LD.E.128 R4, [R22.64] ;  /* 0x0000000616049980 */ /* 0x000364000c101d00 */
.L_x_679:
[----:B------:R-:W-:Y:S05]  /*c8e0*/  BSYNC B0 ;  /* 0x0000000000007941 */ /* 0x000fea0003800000 */
.L_x_678:
        /* <DEDUP_REMOVED lines=31> */
[----:B------:R-:W-:Y:S01]  /*cae0*/  CS2R R62, SRZ ;  /* 0x00000000003e7805 */ /* 0x000fe2000001ff00 */
[----:B------:R-:W-:Y:S01]  /*caf0*/  MOV R3, R47 ;  /* 0x0000002f00037202 */ /* 0x000fe20000000f00 */
[----:B------:R-:W-:Y:S01]  /*cb00*/  CS2R R60, SRZ ;  /* 0x00000000003c7805 */ /* 0x000fe2000001ff00 */
        /* <DEDUP_REMOVED lines=11> */
[----:B------:R-:W2:Y:S01]  /*cbc0*/  SHFL.IDX PT, R2, R32, 0x1, 0x1c1f ;  /* 0x003c1f0020027f89 */ /* 0x000ea200000e0000 */
[----:B------:R-:W-:Y:S01]  /*cbd0*/  CS2R R52, SRZ ;  /* 0x0000000000347805 */ /* 0x000fe2000001ff00 */
[----:B------:R-:W-:Y:S01]  /*cbe0*/  CS2R R70, SRZ ;  /* 0x0000000000467805 */ /* 0x000fe2000001ff00 */
[----:B------:R-:W-:Y:S01]  /*cbf0*/  PRMT R36, R0, 0x5410, R23 ;  /* 0x0000541000247816 */ /* 0x000fe20000000017 */
[----:B------:R3:W4:Y:S01]  /*cc00*/  SHFL.IDX PT, R20, R31, 0x1, 0x1c1f ;  /* 0x003c1f001f147f89 */ /* 0x00072200000e0000 */
[----:B------:R-:W-:Y:S01]  /*cc10*/  CS2R R68, SRZ ;  /* 0x0000000000447805 */ /* 0x000fe2000001ff00 */
[----:B------:R-:W-:Y:S01]  /*cc20*/  CS2R R66, SRZ ;  /* 0x0000000000427805 */ /* 0x000fe2000001ff00 */
[----:B------:R-:W-:Y:S01]  /*cc30*/  CS2R R64, SRZ ;  /* 0x0000000000407805 */ /* 0x000fe2000001ff00 */
[----:B------:R1:W1:Y:S01]  /*cc40*/  SHFL.IDX PT, R3, R27, 0x1, 0x1c1f ;  /* 0x003c1f001b037f89 */ /* 0x00026200000e0000 */
[----:B------:R-:W-:Y:S01]  /*cc50*/  CS2R R58, SRZ ;  /* 0x00000000003a7805 */ /* 0x000fe2000001ff00 */
[----:B------:R-:W-:Y:S01]  /*cc60*/  CS2R R56, SRZ ;  /* 0x0000000000387805 */ /* 0x000fe2000001ff00 */
[----:B---3--:R-:W-:Y:S01]  /*cc70*/  PRMT R31, R22, 0x7610, R31 ;  /* 0x00007610161f7816 */ /* 0x008fe2000000001f */
[----:B------:R-:W-:Y:S05]  /*cc80*/  @P0 BRA `(.L_x_681) ;  /* 0x0000021000000947 */ /* 0x000fea0003800000 */
[----:B--2-4-:R-:W-:Y:S01]  /*cc90*/  ISETP.GE.AND P1, PT, R128, c[0x0][0x27c], PT ;  /* 0x00009f0080007a0c */ /* 0x014fe20003f26270 */
[----:B------:R-:W-:Y:S01]  /*cca0*/  CS2R R62, SRZ ;  /* 0x00000000003e7805 */ /* 0x000fe2000001ff00 */
[----:B------:R-:W-:Y:S01]  /*ccb0*/  CS2R R60, SRZ ;  /* 0x00000000003c7805 */ /* 0x000fe2000001ff00 */
[----:B------:R-:W-:Y:S01]  /*ccc0*/  CS2R R66, SRZ ;  /* 0x0000000000427805 */ /* 0x000fe2000001ff00 */
[----:B------:R-:W-:-:S09]  /*ccd0*/  CS2R R64, SRZ ;  /* 0x0000000000407805 */ /* 0x000fd2000001ff00 */
[C---:B------:R-:W-:Y:S01]  /*cce0*/  @!P1 IMAD.SHL.U32 R0, R128.reuse, 0x2, RZ ;  /* 0x0000000280009824 */ /* 0x040fe200078e00ff */
[----:B------:R-:W-:-:S04]  /*ccf0*/  @!P1 SHF.L.U64.HI R23, R128, 0x1, R29 ;  /* 0x0000000180179819 */ /* 0x000fc8000001021d */
[----:B------:R-:W-:-:S04]  /*cd00*/  @!P1 IADD3 R24, P0, R20, R0, RZ ;  /* 0x0000000014189210 */ /* 0x000fc80007f1e0ff */
[----:B-1----:R-:W-:Y:S02]  /*cd10*/  @!P1 IADD3.X R25, R21, R23, RZ, P0, !PT ;  /* 0x0000001715199210 */ /* 0x002fe400007fe4ff */
[----:B------:R-:W-:-:S05]  /*cd20*/  @!P1 IADD3 R22, P0, R2, R0, RZ ;  /* 0x0000000002169210 */ /* 0x000fca0007f1e0ff */
[----:B------:R-:W-:Y:S01]  /*cd30*/  @!P1 IMAD.X R23, R3, 0x1, R23, P0 ;  /* 0x0000000103179824 */ /* 0x000fe200000e0617 */
        /* <DEDUP_REMOVED lines=9> */
[----:B------:R-:W-:Y:S01]  /*cdd0*/  CS2R R70, SRZ ;  /* 0x0000000000467805 */ /* 0x000fe2000001ff00 */
[----:B------:R-:W-:Y:S01]  /*cde0*/  CS2R R68, SRZ ;  /* 0x0000000000447805 */ /* 0x000fe2000001ff00 */
[----:B------:R-:W-:Y:S01]  /*cdf0*/  CS2R R54, SRZ ;  /* 0x0000000000367805 */ /* 0x000fe2000001ff00 */
[----:B------:R-:W-:Y:S01]  /*ce00*/  CS2R R52, SRZ ;  /* 0x0000000000347805 */ /* 0x000fe2000001ff00 */
[----:B------:R-:W-:Y:S01]  /*ce10*/  CS2R R58, SRZ ;  /* 0x00000000003a7805 */ /* 0x000fe2000001ff00 */
[----:B------:R-:W-:-:S04]  /*ce20*/  CS2R R56, SRZ ;  /* 0x0000000000387805 */ /* 0x000fc8000001ff00 */
[----:B------:R1:W5:Y:S01]  /*ce30*/  @!P1 LD.E.128 R52, [R24.64] ;  /* 0x0000000618349980 */ /* 0x000362000c101d00 */
[----:B------:R-:W-:-:S03]  /*ce40*/  @!P0 IMAD.SHL.U32 R0, R77, 0x8, RZ ;  /* 0x000000084d008824 */ /* 0x000fc600078e00ff */
[----:B------:R1:W5:Y:S01]  /*ce50*/  @!P1 LD.E.128 R56, [R22.64] ;  /* 0x0000000616389980 */ /* 0x000362000c101d00 */
[----:B------:R-:W-:-:S04]  /*ce60*/  @!P0 IMAD.WIDE R20, R0, 0x2, R20 ;  /* 0x0000000200148825 */ /* 0x000fc800078e0214 */
[----:B------:R-:W-:Y:S01]  /*ce70*/  @!P0 IMAD.WIDE R2, R0, 0x2, R2 ;  /* 0x0000000200028825 */ /* 0x000fe200078e0202 */
[----:B------:R1:W5:Y:S04]  /*ce80*/  @!P0 LD.E.128 R72, [R20.64] ;  /* 0x0000000614488980 */ /* 0x000368000c101d00 */
[----:B------:R1:W5:Y:S02]  /*ce90*/  @!P0 LD.E.128 R68, [R2.64] ;  /* 0x0000000602448980 */ /* 0x000364000c101d00 */
.L_x_681:
[----:B--2-4-:R-:W-:Y:S05]  /*cea0*/  BSYNC B0 ;  /* 0x0000000000007941 */ /* 0x014fea0003800000 */
.L_x_680:
        /* <DEDUP_REMOVED lines=47> */
[----:B------:R1:W5:Y:S04]  /*d1a0*/  LDL R111, [R1+0x10] ;  /* 0x00001000016f7983 */ /* 0x0003680000100800 */
[----:B------:R1:W5:Y:S01]  /*d1b0*/  LDL R110, [R1+0x14] ;  /* 0x00001400016e7983 */ /* 0x0003620000100800 */
[----:B------:R-:W-:Y:S01]  /*d1c0*/  ISETP.GE.AND P0, PT, R128, c[0x0][0x27c], PT ;  /* 0x00009f0080007a0c */ /* 0x000fe20003f06270 */
[----:B------:R-:W-:-:S12]  /*d1d0*/  BSSY B0, `(.L_x_684) ;  /* 0x000006c000007945 */ /* 0x000fd80003800000 */
[----:B------:R-:W-:Y:S05]  /*d1e0*/  @P0 BRA `(.L_x_685) ;  /* 0x000006a000000947 */ /* 0x000fea0003800000 */
[----:B------:R-:W-:Y:S01]  /*d1f0*/  IMAD.MOV.U32 R3, RZ, RZ, c[0x0][0x27c] ;  /* 0x00009f00ff037624 */ /* 0x000fe200078e00ff */
[----:B-----5:R-:W-:Y:S02]  /*d200*/  LOP3.LUT R0, R111, 0x38, R128, 0xf8, !PT ;  /* 0x000000386f007812 */ /* 0x020fe400078ef880 */
[----:B------:R-:W-:Y:S02]  /*d210*/  SHF.R.U64 R4, R4, 0x10, R5 ;  /* 0x0000001004047819 */ /* 0x000fe40000001205 */
[----:B------:R-:W-:Y:S02]  /*d220*/  LEA.HI R3, R3, R109, RZ, 0x1d ;  /* 0x0000006d03037211 */ /* 0x000fe400078fe8ff */
[----:B------:R-:W-:Y:S02]  /*d230*/  LOP3.LUT R0, R139, R0, R110, 0xf6, !PT ;  /* 0x000000008b007212 */ /* 0x000fe400078ef66e */
[----:B------:R-:W-:Y:S01]  /*d240*/  SHF.R.S32.HI R20, RZ, 0x1f, R3 ;  /* 0x0000001fff147819 */ /* 0x000fe20000011403 */
[----:B------:R-:W-:Y:S01]  /*d250*/  IMAD.SHL.U32 R2, R3, 0x8, RZ ;  /* 0x0000000803027824 */ /* 0x000fe200078e00ff */
[----:B------:R-:W-:-:S02]  /*d260*/  LEA R48, R0, 0xc100, 0x1 ;  /* 0x0000c10000307811 */ /* 0x000fc400078e08ff */
[----:B------:R-:W-:Y:S02]  /*d270*/  LEA.HI R3, R20, R3, RZ, 0x3 ;  /* 0x0000000314037211 */ /* 0x000fe400078f18ff */
[----:B------:R-:W-:Y:S01]  /*d280*/  LOP3.LUT R2, R111, 0x38, R2, 0xf8, !PT ;  /* 0x000000386f027812 */ /* 0x000fe200078ef802 */
[----:B------:R-:W2:Y:S01]  /*d290*/  LDS.128 R24, [R48] ;  /* 0x0000000030187984 */ /* 0x000ea20000000c00 */
[----:B------:R-:W-:Y:S01]  /*d2a0*/  SHF.R.U64 R12, R12, 0x10, R13 ;  /* 0x000000100c0c7819 */ /* 0x000fe2000000120d */
[----:B------:R-:W-:Y:S01]  /*d2b0*/  IMAD.SHL.U32 R3, R3, 0x400, RZ ;  /* 0x0000040003037824 */ /* 0x000fe200078e00ff */
[----:B------:R-:W-:Y:S02]  /*d2c0*/  LOP3.LUT R0, R2, R110, RZ, 0x3c, !PT ;  /* 0x0000006e02007212 */ /* 0x000fe400078e3cff */
[----:B------:R-:W-:Y:S02]  /*d2d0*/  PRMT R31, R31, 0x5410, R4 ;  /* 0x000054101f1f7816 */ /* 0x000fe40000000004 */
[----:B------:R-:W-:-:S02]  /*d2e0*/  LOP3.LUT R2, R3, 0x7fffe000, RZ, 0xc0, !PT ;  /* 0x7fffe00003027812 */ /* 0x000fc400078ec0ff */
[----:B------:R-:W-:Y:S02]  /*d2f0*/  SHF.R.U32.HI R3, RZ, 0x10, R5 ;  /* 0x00000010ff037819 */ /* 0x000fe40000011605 */
[----:B------:R-:W-:Y:S02]  /*d300*/  IADD3 R0, R0, R2, R139 ;  /* 0x0000000200007210 */ /* 0x000fe40007ffe08b */
[----:B------:R-:W-:Y:S02]  /*d310*/  SHF.R.U32.HI R2, RZ, 0x10, R15 ;  /* 0x00000010ff027819 */ /* 0x000fe4000001160f */
[--C-:B------:R-:W-:Y:S01]  /*d320*/  SHF.R.U64 R5, R6, 0x10, R7.reuse ;  /* 0x0000001006057819 */ /* 0x100fe20000001207 */
[----:B------:R-:W-:Y:S01]  /*d330*/  IMAD.SHL.U32 R39, R0, 0x2, RZ ;  /* 0x0000000200277824 */ /* 0x000fe200078e00ff */
[----:B------:R-:W-:Y:S02]  /*d340*/  SHF.R.U32.HI R6, RZ, 0x10, R7 ;  /* 0x00000010ff067819 */ /* 0x000fe40000011607 */
[----:B------:R-:W-:-:S02]  /*d350*/  PRMT R32, R37, 0x5432, R2 ;  /* 0x0000543225207816 */ /* 0x000fc40000000002 */
[----:B------:R-:W3:Y:S01]  /*d360*/  LDS.128 R20, [R39+0xc100] ;  /* 0x00c1000027147984 */ /* 0x000ee20000000c00 */
[----:B------:R-:W-:Y:S02]  /*d370*/  PRMT R29, R37, 0x5410, R5 ;  /* 0x00005410251d7816 */ /* 0x000fe40000000005 */
[----:B------:R-:W-:Y:S02]  /*d380*/  SHF.R.U32.HI R0, RZ, 0x10, R13 ;  /* 0x00000010ff007819 */ /* 0x000fe4000001160d */
[C---:B------:R-:W-:Y:S02]  /*d390*/  PRMT R30, R36.reuse, 0x5410, R3 ;  /* 0x00005410241e7816 */ /* 0x040fe40000000003 */
[----:B------:R-:W-:Y:S02]  /*d3a0*/  PRMT R28, R36, 0x5432, R6 ;  /* 0x00005432241c7816 */ /* 0x000fe40000000006 */
[----:B------:R-:W-:Y:S02]  /*d3b0*/  SHF.R.U64 R13, R14, 0x10, R15 ;  /* 0x000000100e0d7819 */ /* 0x000fe4000000120f */
[----:B------:R-:W-:-:S02]  /*d3c0*/  PRMT R35, R35, 0x5410, R12 ;  /* 0x0000541023237816 */ /* 0x000fc4000000000c */
[----:B------:R-:W-:Y:S02]  /*d3d0*/  PRMT R34, R34, 0x5410, R0 ;  /* 0x0000541022227816 */ /* 0x000fe40000000000 */
[----:B------:R-:W-:Y:S01]  /*d3e0*/  PRMT R33, R33, 0x5410, R13 ;  /* 0x0000541021217816 */ /* 0x000fe2000000000d */
[C---:B--2---:R-:W-:Y:S01]  /*d3f0*/  IMAD.U32 R38, R24.reuse, 0x10000, RZ ;  /* 0x0001000018267824 */ /* 0x044fe200078e00ff */
[----:B------:R-:W-:Y:S01]  /*d400*/  LOP3.LUT R37, R24, 0xffff0000, RZ, 0xc0, !PT ;  /* 0xffff000018257812 */ /* 0x000fe200078ec0ff */
[C---:B------:R-:W-:Y:S01]  /*d410*/  IMAD.U32 R36, R25.reuse, 0x10000, RZ ;  /* 0x0001000019247824 */ /* 0x040fe200078e00ff */
[----:B------:R-:W-:Y:S01]  /*d420*/  LOP3.LUT R24, R25, 0xffff0000, RZ, 0xc0, !PT ;  /* 0xffff000019187812 */ /* 0x000fe200078ec0ff */
[C---:B------:R-:W-:Y:S01]  /*d430*/  IMAD.U32 R15, R26.reuse, 0x10000, RZ ;  /* 0x000100001a0f7824 */ /* 0x040fe200078e00ff */
[----:B------:R-:W-:Y:S01]  /*d440*/  LOP3.LUT R25, R26, 0xffff0000, RZ, 0xc0, !PT ;  /* 0xffff00001a197812 */ /* 0x000fe200078ec0ff */
[----:B------:R-:W-:Y:S01]  /*d450*/  IMAD.U32 R14, R27, 0x10000, RZ ;  /* 0x000100001b0e7824 */ /* 0x000fe200078e00ff */
[----:B------:R-:W-:-:S02]  /*d460*/  SHF.L.U32 R26, R31, 0x10, RZ ;  /* 0x000000101f1a7819 */ /* 0x000fc400000006ff */
[----:B------:R-:W-:Y:S01]  /*d470*/  LOP3.LUT R13, R27, 0xffff0000, RZ, 0xc0, !PT ;  /* 0xffff00001b0d7812 */ /* 0x000fe200078ec0ff */
[----:B------:R-:W-:Y:S01]  /*d480*/  IMAD.U32 R27, R30, 0x10000, RZ ;  /* 0x000100001e1b7824 */ /* 0x000fe200078e00ff */
[----:B------:R-:W-:Y:S01]  /*d490*/  LOP3.LUT R31, R31, 0xffff0000, RZ, 0xc0, !PT ;  /* 0xffff00001f1f7812 */ /* 0x000fe200078ec0ff */
[C---:B---3--:R-:W-:Y:S01]  /*d4a0*/  IMAD.U32 R12, R20.reuse, 0x10000, RZ ;  /* 0x00010000140c7824 */ /* 0x048fe200078e00ff */
[----:B------:R-:W-:Y:S01]  /*d4b0*/  LOP3.LUT R7, R20, 0xffff0000, RZ, 0xc0, !PT ;  /* 0xffff000014077812 */ /* 0x000fe200078ec0ff */
[C---:B------:R-:W-:Y:S01]  /*d4c0*/  IMAD.U32 R6, R21.reuse, 0x10000, RZ ;  /* 0x0001000015067824 */ /* 0x040fe200078e00ff */
[----:B------:R-:W-:Y:S01]  /*d4d0*/  LOP3.LUT R5, R21, 0xffff0000, RZ, 0xc0, !PT ;  /* 0xffff000015057812 */ /* 0x000fe200078ec0ff */
[----:B------:R-:W-:Y:S01]  /*d4e0*/  IMAD.U32 R21, R35, 0x10000, RZ ;  /* 0x0001000023157824 */ /* 0x000fe200078e00ff */
[C---:B------:R-:W-:Y:S01]  /*d4f0*/  LOP3.LUT R0, R23.reuse, 0xffff0000, RZ, 0xc0, !PT ;  /* 0xffff000017007812 */ /* 0x040fe200078ec0ff */
[----:B------:R-:W-:Y:S01]  /*d500*/  FMUL.FTZ R20, R12, R26 ;  /* 0x0000001a0c147220 */ /* 0x000fe20000410000 */
[----:B------:R-:W-:Y:S01]  /*d510*/  LOP3.LUT R3, R22, 0xffff0000, RZ, 0xc0, !PT ;  /* 0xffff000016037812 */ /* 0x000fe200078ec0ff */
[----:B------:R-:W-:Y:S01]  /*d520*/  IMAD.U32 R2, R23, 0x10000, RZ ;  /* 0x0001000017027824 */ /* 0x000fe200078e00ff */
[----:B------:R-:W-:Y:S01]  /*d530*/  SHF.L.U32 R23, R28, 0x10, RZ ;  /* 0x000000101c177819 */ /* 0x000fe200000006ff */
[----:B------:R-:W-:-:S02]  /*d540*/  FMUL.FTZ R12, R12, R21 ;  /* 0x000000150c0c7220 */ /* 0x000fc40000410000 */
[----:B------:R-:W-:Y:S02]  /*d550*/  FFMA.FTZ R50, R38, R21, -R20 ;  /* 0x0000001526327223 */ /* 0x000fe40000010814 */
[----:B------:R-:W-:Y:S02]  /*d560*/  IMAD.U32 R21, R34, 0x10000, RZ ;  /* 0x0001000022157824 */ /* 0x000fe400078e00ff */
[----:B------:R-:W-:Y:S02]  /*d570*/  IMAD.U32 R4, R22, 0x10000, RZ ;  /* 0x0001000016047824 */ /* 0x000fe400078e00ff */
[----:B------:R-:W-:Y:S02]  /*d580*/  IMAD.U32 R22, R32, 0x10000, RZ ;  /* 0x0001000020167824 */ /* 0x000fe400078e00ff */
[----:B------:R-:W-:Y:S02]  /*d590*/  FFMA.FTZ R49, R38, R26, R12 ;  /* 0x0000001a26317223 */ /* 0x000fe4000001000c */
[----:B------:R-:W-:-:S02]  /*d5a0*/  FMUL.FTZ R20, R6, R27 ;  /* 0x0000001b06147220 */ /* 0x000fc40000410000 */
[----:B------:R-:W-:Y:S02]  /*d5b0*/  FMUL.FTZ R12, R6, R21 ;  /* 0x00000015060c7220 */ /* 0x000fe40000410000 */
[C---:B------:R-:W-:Y:S02]  /*d5c0*/  FMUL.FTZ R6, R2.reuse, R23 ;  /* 0x0000001702067220 */ /* 0x040fe40000410000 */
[-C--:B------:R-:W-:Y:S02]  /*d5d0*/  FMUL.FTZ R2, R2, R22.reuse ;  /* 0x0000001602027220 */ /* 0x080fe40000410000 */
[----:B------:R-:W-:Y:S02]  /*d5e0*/  FFMA.FTZ R26, R36, R27, R12 ;  /* 0x0000001b241a7223 */ /* 0x000fe4000001000c */
[----:B------:R-:W-:Y:S01]  /*d5f0*/  FFMA.FTZ R27, R14, R22, -R6 ;  /* 0x000000160e1b7223 */ /* 0x000fe20000010806 */
[----:B------:R-:W-:Y:S01]  /*d600*/  LOP3.LUT R6, R35, 0xffff0000, RZ, 0xc0, !PT ;  /* 0xffff000023067812 */ /* 0x000fe200078ec0ff */
[----:B------:R-:W-:Y:S01]  /*d610*/  FFMA.FTZ R38, R36, R21, -R20 ;  /* 0x0000001524267223 */ /* 0x000fe20000010814 */
[----:B------:R-:W-:Y:S01]  /*d620*/  LOP3.LUT R21, R34, 0xffff0000, RZ, 0xc0, !PT ;  /* 0xffff000022157812 */ /* 0x000fe200078ec0ff */
[----:B------:R-:W-:Y:S01]  /*d630*/  FFMA.FTZ R23, R14, R23, R2 ;  /* 0x000000170e177223 */ /* 0x000fe20000010002 */
[----:B------:R-:W-:Y:S01]  /*d640*/  LOP3.LUT R20, R30, 0xffff0000, RZ, 0xc0, !PT ;  /* 0xffff00001e147812 */ /* 0x000fe200078ec0ff */
[----:B------:R-:W-:-:S02]  /*d650*/  FMUL.FTZ R2, R7, R31 ;  /* 0x0000001f07027220 */ /* 0x000fc40000410000 */
[C---:B------:R-:W-:Y:S01]  /*d660*/  IMAD.U32 R30, R29.reuse, 0x10000, RZ ;  /* 0x000100001d1e7824 */ /* 0x040fe200078e00ff */
[----:B------:R-:W-:Y:S01]  /*d670*/  LOP3.LUT R29, R29, 0xffff0000, RZ, 0xc0, !PT ;  /* 0xffff00001d1d7812 */ /* 0x000fe200078ec0ff */
[-C--:B------:R-:W-:Y:S02]  /*d680*/  FFMA.FTZ R12, R37, R6.reuse, -R2 ;  /* 0x00000006250c7223 */ /* 0x080fe40000010802 */
[----:B------:R-:W-:Y:S02]  /*d690*/  FMUL.FTZ R7, R7, R6 ;  /* 0x0000000607077220 */ /* 0x000fe40000410000 */
[----:B------:R-:W-:Y:S01]  /*d6a0*/  FMUL.FTZ R2, R5, R21 ;  /* 0x0000001505027220 */ /* 0x000fe20000410000 */
[----:B------:R-:W-:Y:S01]  /*d6b0*/  F2FP.BF16.PACK_AB R12, R12, R50 ;  /* 0x000000320c0c723e */ /* 0x000fe200000010ff */
[----:B------:R-:W-:Y:S02]  /*d6c0*/  IMAD.U32 R14, R33, 0x10000, RZ ;  /* 0x00010000210e7824 */ /* 0x000fe400078e00ff */
[----:B------:R-:W-:-:S02]  /*d6d0*/  FMUL.FTZ R6, R5, R20 ;  /* 0x0000001405067220 */ /* 0x000fc40000410000 */
[----:B------:R-:W-:Y:S02]  /*d6e0*/  FMUL.FTZ R5, R4, R30 ;  /* 0x0000001e04057220 */ /* 0x000fe40000410000 */
[C---:B------:R-:W-:Y:S02]  /*d6f0*/  FFMA.FTZ R20, R24.reuse, R20, R2 ;  /* 0x0000001418147223 */ /* 0x040fe40000010002 */
[----:B------:R-:W-:Y:S01]  /*d700*/  FFMA.FTZ R21, R24, R21, -R6 ;  /* 0x0000001518157223 */ /* 0x000fe20000010806 */
[----:B------:R-:W-:Y:S01]  /*d710*/  LOP3.LUT R6, R33, 0xffff0000, RZ, 0xc0, !PT ;  /* 0xffff000021067812 */ /* 0x000fe200078ec0ff */
[-C--:B------:R-:W-:Y:S01]  /*d720*/  FMUL.FTZ R2, R4, R14.reuse ;  /* 0x0000000e04027220 */ /* 0x080fe20000410000 */
[----:B------:R-:W-:Y:S01]  /*d730*/  LOP3.LUT R24, R28, 0xffff0000, RZ, 0xc0, !PT ;  /* 0xffff00001c187812 */ /* 0x000fe200078ec0ff */
[----:B------:R-:W-:Y:S01]  /*d740*/  FFMA.FTZ R14, R15, R14, -R5 ;  /* 0x0000000e0f0e7223 */ /* 0x000fe20000010805 */
[----:B------:R-:W-:Y:S01]  /*d750*/  LOP3.LUT R5, R32, 0xffff0000, RZ, 0xc0, !PT ;  /* 0xffff000020057812 */ /* 0x000fe200078ec0ff */
[----:B------:R-:W-:-:S02]  /*d760*/  FFMA.FTZ R22, R37, R31, R7 ;  /* 0x0000001f25167223 */ /* 0x000fc40000010007 */
[----:B------:R-:W-:Y:S02]  /*d770*/  FFMA.FTZ R7, R15, R30, R2 ;  /* 0x0000001e0f077223 */ /* 0x000fe40000010002 */
[C---:B------:R-:W-:Y:S02]  /*d780*/  FMUL.FTZ R4, R3.reuse, R29 ;  /* 0x0000001d03047220 */ /* 0x040fe40000410000 */
[----:B------:R-:W-:Y:S02]  /*d790*/  FMUL.FTZ R3, R3, R6 ;  /* 0x0000000603037220 */ /* 0x000fe40000410000 */
[C---:B------:R-:W-:Y:S02]  /*d7a0*/  FMUL.FTZ R2, R0.reuse, R24 ;  /* 0x0000001800027220 */ /* 0x040fe40000410000 */
[----:B------:R-:W-:Y:S02]  /*d7b0*/  FMUL.FTZ R0, R0, R5 ;  /* 0x0000000500007220 */ /* 0x000fe40000410000 */
[C---:B------:R-:W-:Y:S01]  /*d7c0*/  FFMA.FTZ R6, R25.reuse, R6, -R4 ;  /* 0x0000000619067223 */ /* 0x040fe20000010804 */
[----:B------:R-:W-:Y:S01]  /*d7d0*/  F2FP.BF16.PACK_AB R4, R22, R49 ;  /* 0x000000311604723e */ /* 0x000fe200000010ff */
[----:B------:R-:W-:-:S02]  /*d7e0*/  FFMA.FTZ R3, R25, R29, R3 ;  /* 0x0000001d19037223 */ /* 0x000fc40000010003 */
[C---:B------:R-:W-:Y:S01]  /*d7f0*/  FFMA.FTZ R2, R13.reuse, R5, -R2 ;  /* 0x000000050d027223 */ /* 0x040fe20000010802 */
[----:B------:R-:W-:Y:S01]  /*d800*/  F2FP.BF16.PACK_AB R14, R6, R14 ;  /* 0x0000000e060e723e */ /* 0x000fe200000010ff */
[----:B------:R-:W-:Y:S01]  /*d810*/  FFMA.FTZ R0, R13, R24, R0 ;  /* 0x000000180d007223 */ /* 0x000fe20000010000 */
[----:B------:R-:W-:Y:S02]  /*d820*/  F2FP.BF16.PACK_AB R13, R21, R38 ;  /* 0x00000026150d723e */ /* 0x000fe400000010ff */
[----:B------:R-:W-:Y:S02]  /*d830*/  F2FP.BF16.PACK_AB R6, R3, R7 ;  /* 0x000000070306723e */ /* 0x000fe400000010ff */
[----:B------:R-:W-:Y:S02]  /*d840*/  F2FP.BF16.PACK_AB R15, R2, R27 ;  /* 0x0000001b020f723e */ /* 0x000fe400000010ff */
[----:B------:R-:W-:Y:S02]  /*d850*/  F2FP.BF16.PACK_AB R5, R20, R26 ;  /* 0x0000001a1405723e */ /* 0x000fe400000010ff */
[----:B------:R-:W-:Y:S01]  /*d860*/  F2FP.BF16.PACK_AB R7, R0, R23 ;  /* 0x000000170007723e */ /* 0x000fe200000010ff */
[----:B------:R2:W-:Y:S04]  /*d870*/  STS.128 [R48], R12 ;  /* 0x0000000c30007388 */ /* 0x0005e80000000c00 */
[----:B------:R2:W-:Y:S02]  /*d880*/  STS.128 [R39+0xc100], R4 ;  /* 0x00c1000427007388 */ /* 0x0005e40000000c00 */
.L_x_685:
[----:B------:R-:W-:Y:S05]  /*d890*/  BSYNC B0 ;  /* 0x0000000000007941 */ /* 0x000fea0003800000 */
.L_x_684:
[----:B------:R-:W-:Y:S01]  /*d8a0*/  ISETP.GE.AND P0, PT, R131, c[0x0][0x27c], PT ;  /* 0x00009f0083007a0c */ /* 0x000fe20003f06270 */
[----:B------:R-:W-:-:S12]  /*d8b0*/  BSSY B0, `(.L_x_686) ;  /* 0x0000070000007945 */ /* 0x000fd80003800000 */
[----:B------:R-:W-:Y:S05]  /*d8c0*/  @P0 BRA `(.L_x_687) ;  /* 0x000006e000000947 */ /* 0x000fea0003800000 */
[----:B------:R-:W-:Y:S01]  /*d8d0*/  IMAD.MOV.U32 R0, RZ, RZ, c[0x0][0x27c] ;  /* 0x00009f00ff007624 */ /* 0x000fe200078e00ff */
[----:B------:R-:W-:Y:S02]  /*d8e0*/  LEA.HI R2, R81, R131, RZ, 0x6 ;  /* 0x0000008351027211 */ /* 0x000fe400078f30ff */
[----:B-----5:R-:W-:Y:S02]  /*d8f0*/  LOP3.LUT R3, R111, 0x38, R82, 0xf8, !PT ;  /* 0x000000386f037812 */ /* 0x020fe400078ef852 */
[----:B------:R-:W-:Y:S01]  /*d900*/  LEA.HI R0, R0, R51, RZ, 0x1d ;  /* 0x0000003300007211 */ /* 0x000fe200078fe8ff */
[----:B------:R-:W-:Y:S01]  /*d910*/  IMAD.SHL.U32 R2, R2, 0x80, RZ ;  /* 0x0000008002027824 */ /* 0x000fe200078e00ff */
[----:B--2---:R-:W-:Y:S02]  /*d920*/  LOP3.LUT R4, R3, R110, RZ, 0x3c, !PT ;  /* 0x0000006e03047212 */ /* 0x004fe400078e3cff */
[----:B------:R-:W-:Y:S01]  /*d930*/  SHF.R.S32.HI R5, RZ, 0x1f, R0 ;  /* 0x0000001fff057819 */ /* 0x000fe20000011400 */
[----:B------:R-:W-:Y:S01]  /*d940*/  IMAD.SHL.U32 R6, R0, 0x8, RZ ;  /* 0x0000000800067824 */ /* 0x000fe200078e00ff */
[----:B------:R-:W-:-:S02]  /*d950*/  LOP3.LUT R2, R2, 0xffffe000, RZ, 0xc0, !PT ;  /* 0xffffe00002027812 */ /* 0x000fc400078ec0ff */
[----:B------:R-:W-:Y:S02]  /*d960*/  LEA.HI R3, R5, R0, RZ, 0x3 ;  /* 0x0000000005037211 */ /* 0x000fe400078f18ff */
[----:B------:R-:W-:Y:S02]  /*d970*/  IADD3 R0, R4, R2, R139 ;  /* 0x0000000204007210 */ /* 0x000fe40007ffe08b */
[----:B------:R-:W-:Y:S01]  /*d980*/  LOP3.LUT R5, R111, 0x38, R6, 0xf8, !PT ;  /* 0x000000386f057812 */ /* 0x000fe200078ef806 */
[----:B------:R-:W-:Y:S01]  /*d990*/  IMAD.SHL.U32 R2, R3, 0x400, RZ ;  /* 0x0000040003027824 */ /* 0x000fe200078e00ff */
[----:B------:R-:W-:Y:S02]  /*d9a0*/  LEA R29, R0, 0xc100, 0x1 ;  /* 0x0000c100001d7811 */ /* 0x000fe400078e08ff */
[----:B------:R-:W-:Y:S02]  /*d9b0*/  LOP3.LUT R3, R5, R110, RZ, 0x3c, !PT ;  /* 0x0000006e05037212 */ /* 0x000fe400078e3cff */
[----:B------:R-:W-:Y:S01]  /*d9c0*/  LOP3.LUT R0, R2, 0x7fffe000, RZ, 0xc0, !PT ;  /* 0x7fffe00002007812 */ /* 0x000fe200078ec0ff */
[----:B------:R-:W2:Y:S01]  /*d9d0*/  LDS.128 R12, [R29] ;  /* 0x000000001d0c7984 */ /* 0x000ea20000000c00 */
[----:B------:R-:W-:-:S02]  /*d9e0*/  SHF.R.U64 R16, R16, 0x10, R17 ;  /* 0x0000001010107819 */ /* 0x000fc40000001211 */
[----:B------:R-:W-:Y:S02]  /*d9f0*/  IADD3 R0, R3, R0, R139 ;  /* 0x0000000003007210 */ /* 0x000fe40007ffe08b */
[--C-:B------:R-:W-:Y:S02]  /*da00*/  SHF.R.U64 R8, R8, 0x10, R9.reuse ;  /* 0x0000001008087819 */ /* 0x100fe40000001209 */
[----:B------:R-:W-:Y:S01]  /*da10*/  SHF.R.U32.HI R3, RZ, 0x10, R9 ;  /* 0x00000010ff037819 */ /* 0x000fe20000011609 */
[----:B------:R-:W-:Y:S01]  /*da20*/  IMAD.SHL.U32 R28, R0, 0x2, RZ ;  /* 0x00000002001c7824 */ /* 0x000fe200078e00ff */
[----:B------:R-:W-:Y:S02]  /*da30*/  SHF.R.U32.HI R0, RZ, 0x10, R17 ;  /* 0x00000010ff007819 */ /* 0x000fe40000011611 */
[----:B------:R-:W-:Y:S02]  /*da40*/  SHF.R.U64 R17, R18, 0x10, R19 ;  /* 0x0000001012117819 */ /* 0x000fe40000001213 */
[----:B------:R-:W3:Y:S01]  /*da50*/  LDS.128 R4, [R28+0xc100] ;  /* 0x00c100001c047984 */ /* 0x000ee20000000c00 */
[----:B------:R-:W-:-:S02]  /*da60*/  SHF.R.U64 R9, R10, 0x10, R11 ;  /* 0x000000100a097819 */ /* 0x000fc4000000120b */
[----:B------:R-:W-:Y:S02]  /*da70*/  PRMT R26, R83, 0x5432, R17 ;  /* 0x00005432531a7816 */ /* 0x000fe40000000011 */
[----:B------:R-:W-:Y:S02]  /*da80*/  SHF.R.U32.HI R2, RZ, 0x10, R19 ;  /* 0x00000010ff027819 */ /* 0x000fe40000011613 */
[----:B------:R-:W-:Y:S02]  /*da90*/  SHF.R.U32.HI R10, RZ, 0x10, R11 ;  /* 0x00000010ff0a7819 */ /* 0x000fe4000001160b */
[----:B------:R-:W-:Y:S02]  /*daa0*/  PRMT R17, R78, 0x5432, R8 ;  /* 0x000054324e117816 */ /* 0x000fe40000000008 */
[----:B------:R-:W-:Y:S02]  /*dab0*/  PRMT R19, R80, 0x5432, R16 ;  /* 0x0000543250137816 */ /* 0x000fe40000000010 */
[----:B------:R-:W-:Y:S01]  /*dac0*/  PRMT R23, R79, 0x5410, R10 ;  /* 0x000054104f177816 */ /* 0x000fe2000000000a */
[----:B------:R-:W-:Y:S01]  /*dad0*/  IMAD.U32 R31, R17, 0x10000, RZ ;  /* 0x00010000111f7824 */ /* 0x000fe200078e00ff */
[----:B------:R-:W-:Y:S01]  /*dae0*/  PRMT R16, R78, 0x5410, R3 ;  /* 0x000054104e107816 */ /* 0x000fe20000000003 */
[----:B------:R-:W-:Y:S01]  /*daf0*/  IMAD.U32 R30, R19, 0x10000, RZ ;  /* 0x00010000131e7824 */ /* 0x000fe200078e00ff */
[----:B------:R-:W-:Y:S01]  /*db00*/  PRMT R24, R79, 0x5432, R9 ;  /* 0x000054324f187816 */ /* 0x000fe20000000009 */
[----:B------:R-:W-:Y:S01]  /*db10*/  IMAD.U32 R33, R23, 0x10000, RZ ;  /* 0x0001000017217824 */ /* 0x000fe200078e00ff */
[----:B------:R-:W-:Y:S01]  /*db20*/  PRMT R18, R80, 0x5410, R0 ;  /* 0x0000541050127816 */ /* 0x000fe20000000000 */
[----:B------:R-:W-:Y:S01]  /*db30*/  IMAD.U32 R34, R16, 0x10000, RZ ;  /* 0x0001000010227824 */ /* 0x000fe200078e00ff */
[----:B------:R-:W-:Y:S01]  /*db40*/  PRMT R25, R83, 0x5410, R2 ;  /* 0x0000541053197816 */ /* 0x000fe20000000002 */
[C---:B--2---:R-:W-:Y:S01]  /*db50*/  IMAD.U32 R22, R12.reuse, 0x10000, RZ ;  /* 0x000100000c167824 */ /* 0x044fe200078e00ff */
[----:B------:R-:W-:Y:S01]  /*db60*/  LOP3.LUT R21, R12, 0xffff0000, RZ, 0xc0, !PT ;  /* 0xffff00000c157812 */ /* 0x000fe200078ec0ff */
[C---:B------:R-:W-:Y:S01]  /*db70*/  IMAD.U32 R12, R14.reuse, 0x10000, RZ ;  /* 0x000100000e0c7824 */ /* 0x040fe200078e00ff */
[----:B------:R-:W-:Y:S01]  /*db80*/  LOP3.LUT R27, R14, 0xffff0000, RZ, 0xc0, !PT ;  /* 0xffff00000e1b7812 */ /* 0x000fe200078ec0ff */
[C---:B------:R-:W-:Y:S01]  /*db90*/  IMAD.U32 R11, R15.reuse, 0x10000, RZ ;  /* 0x000100000f0b7824 */ /* 0x040fe200078e00ff */
[----:B------:R-:W-:Y:S01]  /*dba0*/  LOP3.LUT R14, R15, 0xffff0000, RZ, 0xc0, !PT ;  /* 0xffff00000f0e7812 */ /* 0x000fe200078ec0ff */
[C---:B------:R-:W-:Y:S01]  /*dbb0*/  IMAD.U32 R20, R13.reuse, 0x10000, RZ ;  /* 0x000100000d147824 */ /* 0x040fe200078e00ff */
[----:B------:R-:W-:Y:S01]  /*dbc0*/  LOP3.LUT R13, R13, 0xffff0000, RZ, 0xc0, !PT ;  /* 0xffff00000d0d7812 */ /* 0x000fe200078ec0ff */
[C---:B---3--:R-:W-:Y:S01]  /*dbd0*/  IMAD.U32 R10, R4.reuse, 0x10000, RZ ;  /* 0x00010000040a7824 */ /* 0x048fe200078e00ff */
[----:B------:R-:W-:Y:S01]  /*dbe0*/  LOP3.LUT R9, R4, 0xffff0000, RZ, 0xc0, !PT ;  /* 0xffff000004097812 */ /* 0x000fe200078ec0ff */
[C---:B------:R-:W-:Y:S01]  /*dbf0*/  IMAD.U32 R4, R6.reuse, 0x10000, RZ ;  /* 0x0001000006047824 */ /* 0x040fe200078e00ff */
[----:B------:R-:W-:Y:S01]  /*dc00*/  LOP3.LUT R3, R6, 0xffff0000, RZ, 0xc0, !PT ;  /* 0xffff000006037812 */ /* 0x000fe200078ec0ff */
[C---:B------:R-:W-:Y:S01]  /*dc10*/  FMUL.FTZ R15, R10.reuse, R31 ;  /* 0x0000001f0a0f7220 */ /* 0x040fe20000410000 */
[----:B------:R-:W-:Y:S01]  /*dc20*/  LOP3.LUT R0, R7, 0xffff0000, RZ, 0xc0, !PT ;  /* 0xffff000007007812 */ /* 0x000fe200078ec0ff */
[C---:B------:R-:W-:Y:S01]  /*dc30*/  IMAD.U32 R8, R5.reuse, 0x10000, RZ ;  /* 0x0001000005087824 */ /* 0x040fe200078e00ff */
[----:B------:R-:W-:Y:S01]  /*dc40*/  LOP3.LUT R5, R5, 0xffff0000, RZ, 0xc0, !PT ;  /* 0xffff000005057812 */ /* 0x000fe200078ec0ff */
[----:B------:R-:W-:-:S02]  /*dc50*/  FMUL.FTZ R6, R10, R30 ;  /* 0x0000001e0a067220 */ /* 0x000fc40000410000 */
[----:B------:R-:W-:Y:S02]  /*dc60*/  FFMA.FTZ R32, R22, R30, -R15 ;  /* 0x0000001e16207223 */ /* 0x000fe4000001080f */
[----:B------:R-:W-:Y:S02]  /*dc70*/  IMAD.U32 R2, R7, 0x10000, RZ ;  /* 0x0001000007027824 */ /* 0x000fe400078e00ff */
[C---:B------:R-:W-:Y:S01]  /*dc80*/  IMAD.U32 R15, R18.reuse, 0x10000, RZ ;  /* 0x00010000120f7824 */ /* 0x040fe200078e00ff */
[----:B------:R-:W-:Y:S01]  /*dc90*/  LOP3.LUT R18, R18, 0xffff0000, RZ, 0xc0, !PT ;  /* 0xffff000012127812 */ /* 0x000fe200078ec0ff */
[----:B------:R-:W-:Y:S02]  /*dca0*/  FMUL.FTZ R10, R8, R34 ;  /* 0x00000022080a7220 */ /* 0x000fe40000410000 */
[----:B------:R-:W-:Y:S02]  /*dcb0*/  FFMA.FTZ R31, R22, R31, R6 ;  /* 0x0000001f161f7223 */ /* 0x000fe40000010006 */
[----:B------:R-:W-:-:S02]  /*dcc0*/  IMAD.U32 R22, R25, 0x10000, RZ ;  /* 0x0001000019167824 */ /* 0x000fc400078e00ff */
[-C--:B------:R-:W-:Y:S02]  /*dcd0*/  FMUL.FTZ R7, R8, R15.reuse ;  /* 0x0000000f08077220 */ /* 0x080fe40000410000 */
[----:B------:R-:W-:Y:S01]  /*dce0*/  FFMA.FTZ R30, R20, R15, -R10 ;  /* 0x0000000f141e7223 */ /* 0x000fe2000001080a */
[----:B------:R-:W-:Y:S01]  /*dcf0*/  LOP3.LUT R15, R17, 0xffff0000, RZ, 0xc0, !PT ;  /* 0xffff0000110f7812 */ /* 0x000fe200078ec0ff */
[CC--:B------:R-:W-:Y:S02]  /*dd00*/  FMUL.FTZ R6, R2.reuse, R33.reuse ;  /* 0x0000002102067220 */ /* 0x0c0fe40000410000 */
[----:B------:R-:W-:Y:S02]  /*dd10*/  FMUL.FTZ R2, R2, R22 ;  /* 0x0000001602027220 */ /* 0x000fe40000410000 */
[----:B------:R-:W-:Y:S01]  /*dd20*/  FFMA.FTZ R20, R20, R34, R7 ;  /* 0x0000002214147223 */ /* 0x000fe20000010007 */
[----:B------:R-:W-:Y:S01]  /*dd30*/  LOP3.LUT R7, R19, 0xffff0000, RZ, 0xc0, !PT ;  /* 0xffff000013077812 */ /* 0x000fe200078ec0ff */
[----:B------:R-:W-:-:S02]  /*dd40*/  FFMA.FTZ R17, R11, R33, R2 ;  /* 0x000000210b117223 */ /* 0x000fc40000010002 */
[----:B------:R-:W-:Y:S01]  /*dd50*/  FFMA.FTZ R22, R11, R22, -R6 ;  /* 0x000000160b167223 */ /* 0x000fe20000010806 */
[----:B------:R-:W-:Y:S01]  /*dd60*/  LOP3.LUT R11, R16, 0xffff0000, RZ, 0xc0, !PT ;  /* 0xffff0000100b7812 */ /* 0x000fe200078ec0ff */
[----:B------:R-:W-:Y:S01]  /*dd70*/  FMUL.FTZ R2, R9, R15 ;  /* 0x0000000f09027220 */ /* 0x000fe20000410000 */
[C---:B------:R-:W-:Y:S01]  /*dd80*/  LOP3.LUT R16, R24.reuse, 0xffff0000, RZ, 0xc0, !PT ;  /* 0xffff000018107812 */ /* 0x040fe200078ec0ff */
[----:B------:R-:W-:Y:S02]  /*dd90*/  IMAD.U32 R19, R24, 0x10000, RZ ;  /* 0x0001000018137824 */ /* 0x000fe400078e00ff */
[-C--:B------:R-:W-:Y:S02]  /*dda0*/  FFMA.FTZ R8, R21, R7.reuse, -R2 ;  /* 0x0000000715087223 */ /* 0x080fe40000010802 */
[----:B------:R-:W-:Y:S02]  /*ddb0*/  FMUL.FTZ R6, R9, R7 ;  /* 0x0000000709067220 */ /* 0x000fe40000410000 */
[----:B------:R-:W-:Y:S01]  /*ddc0*/  FMUL.FTZ R2, R5, R18 ;  /* 0x0000001205027220 */ /* 0x000fe20000410000 */
[----:B------:R-:W-:Y:S01]  /*ddd0*/  F2FP.BF16.PACK_AB R8, R8, R32 ;  /* 0x000000200808723e */ /* 0x000fe200000010ff */
[----:B------:R-:W-:-:S02]  /*dde0*/  IMAD.U32 R10, R26, 0x10000, RZ ;  /* 0x000100001a0a7824 */ /* 0x000fc400078e00ff */
[----:B------:R-:W-:Y:S02]  /*ddf0*/  FMUL.FTZ R7, R5, R11 ;  /* 0x0000000b05077220 */ /* 0x000fe40000410000 */
[----:B------:R-:W-:Y:S02]  /*de00*/  FMUL.FTZ R5, R4, R19 ;  /* 0x0000001304057220 */ /* 0x000fe40000410000 */
[----:B------:R-:W-:Y:S02]  /*de10*/  FFMA.FTZ R11, R13, R11, R2 ;  /* 0x0000000b0d0b7223 */ /* 0x000fe40000010002 */
[----:B------:R-:W-:Y:S01]  /*de20*/  FFMA.FTZ R15, R21, R15, R6 ;  /* 0x0000000f150f7223 */ /* 0x000fe20000010006 */
[----:B------:R-:W-:Y:S01]  /*de30*/  LOP3.LUT R6, R26, 0xffff0000, RZ, 0xc0, !PT ;  /* 0xffff00001a067812 */ /* 0x000fe200078ec0ff */
[----:B------:R-:W-:Y:S01]  /*de40*/  FFMA.FTZ R9, R13, R18, -R7 ;  /* 0x000000120d097223 */ /* 0x000fe20000010807 */
[----:B------:R-:W-:Y:S01]  /*de50*/  LOP3.LUT R13, R23, 0xffff0000, RZ, 0xc0, !PT ;  /* 0xffff0000170d7812 */ /* 0x000fe200078ec0ff */
[----:B------:R-:W-:-:S02]  /*de60*/  FMUL.FTZ R2, R4, R10 ;  /* 0x0000000a04027220 */ /* 0x000fc40000410000 */
[C---:B------:R-:W-:Y:S01]  /*de70*/  FFMA.FTZ R10, R12.reuse, R10, -R5 ;  /* 0x0000000a0c0a7223 */ /* 0x040fe20000010805 */
[----:B------:R-:W-:Y:S01]  /*de80*/  LOP3.LUT R5, R25, 0xffff0000, RZ, 0xc0, !PT ;  /* 0xffff000019057812 */ /* 0x000fe200078ec0ff */
[----:B------:R-:W-:Y:S01]  /*de90*/  FFMA.FTZ R7, R12, R19, R2 ;  /* 0x000000130c077223 */ /* 0x000fe20000010002 */
[----:B------:R-:W-:Y:S01]  /*dea0*/  F2FP.BF16.PACK_AB R9, R9, R30 ;  /* 0x0000001e0909723e */ /* 0x000fe200000010ff */
[C---:B------:R-:W-:Y:S02]  /*deb0*/  FMUL.FTZ R4, R3.reuse, R16 ;  /* 0x0000001003047220 */ /* 0x040fe40000410000 */
[----:B------:R-:W-:Y:S02]  /*dec0*/  FMUL.FTZ R3, R3, R6 ;  /* 0x0000000603037220 */ /* 0x000fe40000410000 */
[C---:B------:R-:W-:Y:S02]  /*ded0*/  FMUL.FTZ R2, R0.reuse, R13 ;  /* 0x0000000d00027220 */ /* 0x040fe40000410000 */
[----:B------:R-:W-:-:S02]  /*dee0*/  FMUL.FTZ R0, R0, R5 ;  /* 0x0000000500007220 */ /* 0x000fc40000410000 */
[----:B------:R-:W-:Y:S01]  /*def0*/  FFMA.FTZ R6, R27, R6, -R4 ;  /* 0x000000061b067223 */ /* 0x000fe20000010804 */
[----:B------:R-:W-:Y:S01]  /*df00*/  F2FP.BF16.PACK_AB R4, R15, R31 ;  /* 0x0000001f0f04723e */ /* 0x000fe200000010ff */
[----:B------:R-:W-:Y:S02]  /*df10*/  FFMA.FTZ R3, R27, R16, R3 ;  /* 0x000000101b037223 */ /* 0x000fe40000010003 */
[C---:B------:R-:W-:Y:S01]  /*df20*/  FFMA.FTZ R2, R14.reuse, R5, -R2 ;  /* 0x000000050e027223 */ /* 0x040fe20000010802 */
[----:B------:R-:W-:Y:S01]  /*df30*/  F2FP.BF16.PACK_AB R5, R11, R20 ;  /* 0x000000140b05723e */ /* 0x000fe200000010ff */
[----:B------:R-:W-:Y:S01]  /*df40*/  FFMA.FTZ R0, R14, R13, R0 ;  /* 0x0000000d0e007223 */ /* 0x000fe20000010000 */
[----:B------:R-:W-:Y:S02]  /*df50*/  F2FP.BF16.PACK_AB R10, R6, R10 ;  /* 0x0000000a060a723e */ /* 0x000fe400000010ff */
[----:B------:R-:W-:Y:S02]  /*df60*/  F2FP.BF16.PACK_AB R6, R3, R7 ;  /* 0x000000070306723e */ /* 0x000fe400000010ff */
[----:B------:R-:W-:-:S02]  /*df70*/  F2FP.BF16.PACK_AB R11, R2, R22 ;  /* 0x00000016020b723e */ /* 0x000fc400000010ff */
[----:B------:R-:W-:-:S03]  /*df80*/  F2FP.BF16.PACK_AB R7, R0, R17 ;  /* 0x000000110007723e */ /* 0x000fc600000010ff */
[----:B------:R2:W-:Y:S04]  /*df90*/  STS.128 [R29], R8 ;  /* 0x000000081d007388 */ /* 0x0005e80000000c00 */
[----:B------:R2:W-:Y:S02]  /*dfa0*/  STS.128 [R28+0xc100], R4 ;  /* 0x00c100041c007388 */ /* 0x0005e40000000c00 */
.L_x_687:
[----:B------:R-:W-:Y:S05]  /*dfb0*/  BSYNC B0 ;  /* 0x0000000000007941 */ /* 0x000fea0003800000 */
.L_x_686:
[----:B------:R-:W-:-:S13]  /*dfc0*/  ISETP.GE.AND P0, PT, R130, c[0x0][0x27c], PT ;  /* 0x00009f0082007a0c */ /* 0x000fda0003f06270 */
[----:B------:R-:W-:Y:S05]  /*dfd0*/  @P0 BRA `(.L_x_683) ;  /* 0x000006e000000947 */ /* 0x000fea0003800000 */
[----:B------:R-:W-:Y:S01]  /*dfe0*/  IMAD.MOV.U32 R0, RZ, RZ, c[0x0][0x27c] ;  /* 0x00009f00ff007624 */ /* 0x000fe200078e00ff */
[----:B------:R-:W-:Y:S02]  /*dff0*/  LEA.HI R2, R84, R130, RZ, 0x6 ;  /* 0x0000008254027211 */ /* 0x000fe400078f30ff */
[----:B-----5:R-:W-:Y:S02]  /*e000*/  LOP3.LUT R3, R111, 0x38, R85, 0xf8, !PT ;  /* 0x000000386f037812 */ /* 0x020fe400078ef855 */
[----:B------:R-:W-:Y:S01]  /*e010*/  LEA.HI R0, R0, R77, RZ, 0x1d ;  /* 0x0000004d00007211 */ /* 0x000fe200078fe8ff */
[----:B------:R-:W-:Y:S01]  /*e020*/  IMAD.SHL.U32 R2, R2, 0x80, RZ ;  /* 0x0000008002027824 */ /* 0x000fe200078e00ff */
[----:B------:R-:W-:Y:S02]  /*e030*/  LOP3.LUT R3, R3, R110, RZ, 0x3c, !PT ;  /* 0x0000006e03037212 */ /* 0x000fe400078e3cff */
[----:B--2---:R-:W-:Y:S01]  /*e040*/  SHF.R.S32.HI R4, RZ, 0x1f, R0 ;  /* 0x0000001fff047819 */ /* 0x004fe20000011400 */
        /* <DEDUP_REMOVED lines=12> */
[----:B------:R-:W-:Y:S02]  /*e110*/  PRMT R16, R86, 0x5432, R13 ;  /* 0x0000543256107816 */ /* 0x000fe4000000000d */
[----:B------:R-:W-:Y:S01]  /*e120*/  SHF.R.U64 R14, R46, 0x10, R47 ;  /* 0x000000102e0e7819 */ /* 0x000fe2000000122f */
[----:B------:R-:W-:Y:S01]  /*e130*/  IMAD.SHL.U32 R27, R0, 0x2, RZ ;  /* 0x00000002001b7824 */ /* 0x000fe200078e00ff */
[----:B------:R-:W-:Y:S01]  /*e140*/  SHF.R.U64 R0, R40, 0x10, R41 ;  /* 0x0000001028007819 */ /* 0x000fe20000001229 */
[----:B------:R-:W-:Y:S01]  /*e150*/  IMAD.U32 R29, R16, 0x10000, RZ ;  /* 0x00010000101d7824 */ /* 0x000fe200078e00ff */
[----:B------:R-:W-:Y:S02]  /*e160*/  SHF.R.U32.HI R19, RZ, 0x10, R47 ;  /* 0x00000010ff137819 */ /* 0x000fe4000001162f */
[----:B------:R-:W3:Y:S01]  /*e170*/  LDS.128 R4, [R27+0xc100] ;  /* 0x00c100001b047984 */ /* 0x000ee20000000c00 */
[----:B------:R-:W-:-:S02]  /*e180*/  SHF.R.U64 R3, R42, 0x10, R43 ;  /* 0x000000102a037819 */ /* 0x000fc4000000122b */
[----:B------:R-:W-:Y:S02]  /*e190*/  PRMT R18, R88, 0x5432, R0 ;  /* 0x0000543258127816 */ /* 0x000fe40000000000 */
[----:B------:R-:W-:Y:S02]  /*e1a0*/  SHF.R.U32.HI R15, RZ, 0x10, R45 ;  /* 0x00000010ff0f7819 */ /* 0x000fe4000001162d */
[C---:B------:R-:W-:Y:S01]  /*e1b0*/  PRMT R23, R87.reuse, 0x5432, R14 ;  /* 0x0000543257177816 */ /* 0x040fe2000000000e */
[----:B------:R-:W-:Y:S01]  /*e1c0*/  IMAD.U32 R30, R18, 0x10000, RZ ;  /* 0x00010000121e7824 */ /* 0x000fe200078e00ff */
[----:B------:R-:W-:Y:S02]  /*e1d0*/  PRMT R22, R87, 0x5410, R19 ;  /* 0x0000541057167816 */ /* 0x000fe40000000013 */
[----:B------:R-:W-:Y:S02]  /*e1e0*/  SHF.R.U32.HI R2, RZ, 0x10, R41 ;  /* 0x00000010ff027819 */ /* 0x000fe40000011629 */
[----:B------:R-:W-:Y:S01]  /*e1f0*/  PRMT R25, R89, 0x5432, R3 ;  /* 0x0000543259197816 */ /* 0x000fe20000000003 */
[----:B------:R-:W-:Y:S01]  /*e200*/  IMAD.U32 R33, R22, 0x10000, RZ ;  /* 0x0001000016217824 */ /* 0x000fe200078e00ff */
[----:B------:R-:W-:-:S02]  /*e210*/  PRMT R15, R86, 0x5410, R15 ;  /* 0x00005410560f7816 */ /* 0x000fc4000000000f */
[----:B------:R-:W-:Y:S02]  /*e220*/  LOP3.LUT R32, R16, 0xffff0000, RZ, 0xc0, !PT ;  /* 0xffff000010207812 */ /* 0x000fe400078ec0ff */
[----:B------:R-:W-:Y:S01]  /*e230*/  PRMT R17, R88, 0x5410, R2 ;  /* 0x0000541058117816 */ /* 0x000fe20000000002 */
[----:B------:R-:W-:Y:S01]  /*e240*/  IMAD.U32 R31, R15, 0x10000, RZ ;  /* 0x000100000f1f7824 */ /* 0x000fe200078e00ff */
[----:B------:R-:W-:-:S03]  /*e250*/  SHF.R.U32.HI R12, RZ, 0x10, R43 ;  /* 0x00000010ff0c7819 */ /* 0x000fc6000001162b */
        /* <DEDUP_REMOVED lines=14> */
[----:B------:R-:W-:Y:S01]  /*e340*/  FMUL.FTZ R6, R10, R29 ;  /* 0x0000001d0a067220 */ /* 0x000fe20000410000 */
[C---:B------:R-:W-:Y:S01]  /*e350*/  LOP3.LUT R0, R7.reuse, 0xffff0000, RZ, 0xc0, !PT ;  /* 0xffff000007007812 */ /* 0x040fe200078ec0ff */
[----:B------:R-:W-:-:S02]  /*e360*/  IMAD.U32 R2, R7, 0x10000, RZ ;  /* 0x0001000007027824 */ /* 0x000fc400078e00ff */
[-C--:B------:R-:W-:Y:S01]  /*e370*/  FMUL.FTZ R7, R10, R30.reuse ;  /* 0x0000001e0a077220 */ /* 0x080fe20000410000 */
[----:B------:R-:W-:Y:S01]  /*e380*/  LOP3.LUT R10, R18, 0xffff0000, RZ, 0xc0, !PT ;  /* 0xffff0000120a7812 */ /* 0x000fe200078ec0ff */
[----:B------:R-:W-:Y:S02]  /*e390*/  FFMA.FTZ R30, R21, R30, -R6 ;  /* 0x0000001e151e7223 */ /* 0x000fe40000010806 */
[C---:B------:R-:W-:Y:S01]  /*e3a0*/  IMAD.U32 R8, R5.reuse, 0x10000, RZ ;  /* 0x0001000005087824 */ /* 0x040fe200078e00ff */
[----:B------:R-:W-:Y:S01]  /*e3b0*/  LOP3.LUT R5, R5, 0xffff0000, RZ, 0xc0, !PT ;  /* 0xffff000005057812 */ /* 0x000fe200078ec0ff */
[----:B------:R-:W-:Y:S02]  /*e3c0*/  FMUL.FTZ R6, R9, R32 ;  /* 0x0000002009067220 */ /* 0x000fe40000410000 */
[----:B------:R-:W-:Y:S02]  /*e3d0*/  FFMA.FTZ R29, R21, R29, R7 ;  /* 0x0000001d151d7223 */ /* 0x000fe40000010007 */
[----:B------:R-:W-:-:S02]  /*e3e0*/  FFMA.FTZ R21, R20, R10, -R6 ;  /* 0x0000000a14157223 */ /* 0x000fc40000010806 */
[CC--:B------:R-:W-:Y:S02]  /*e3f0*/  FMUL.FTZ R7, R8.reuse, R31.reuse ;  /* 0x0000001f08077220 */ /* 0x0c0fe40000410000 */
[----:B------:R-:W-:Y:S01]  /*e400*/  FMUL.FTZ R6, R8, R16 ;  /* 0x0000001008067220 */ /* 0x000fe20000410000 */
[----:B------:R-:W-:Y:S01]  /*e410*/  LOP3.LUT R8, R15, 0xffff0000, RZ, 0xc0, !PT ;  /* 0xffff00000f087812 */ /* 0x000fe200078ec0ff */
[----:B------:R-:W-:Y:S02]  /*e420*/  FMUL.FTZ R9, R9, R10 ;  /* 0x0000000a09097220 */ /* 0x000fe40000410000 */
[C---:B------:R-:W-:Y:S02]  /*e430*/  FFMA.FTZ R16, R19.reuse, R16, -R7 ;  /* 0x0000001013107223 */ /* 0x040fe40000010807 */
[----:B------:R-:W-:Y:S02]  /*e440*/  FFMA.FTZ R19, R19, R31, R6 ;  /* 0x0000001f13137223 */ /* 0x000fe40000010006 */
[----:B------:R-:W-:Y:S01]  /*e450*/  FFMA.FTZ R18, R20, R32, R9 ;  /* 0x0000002014127223 */ /* 0x000fe20000010009 */
[----:B------:R-:W-:Y:S01]  /*e460*/  LOP3.LUT R9, R17, 0xffff0000, RZ, 0xc0, !PT ;  /* 0xffff000011097812 */ /* 0x000fe200078ec0ff */
[----:B------:R-:W-:Y:S01]  /*e470*/  IMAD.U32 R7, R24, 0x10000, RZ ;  /* 0x0001000018077824 */ /* 0x000fe200078e00ff */
[----:B------:R-:W-:Y:S01]  /*e480*/  LOP3.LUT R17, R23, 0xffff0000, RZ, 0xc0, !PT ;  /* 0xffff000017117812 */ /* 0x000fe200078ec0ff */
[----:B------:R-:W-:-:S02]  /*e490*/  FMUL.FTZ R6, R2, R33 ;  /* 0x0000002102067220 */ /* 0x000fc40000410000 */
[----:B------:R-:W-:Y:S02]  /*e4a0*/  IMAD.U32 R20, R23, 0x10000, RZ ;  /* 0x0001000017147824 */ /* 0x000fe400078e00ff */
[-C--:B------:R-:W-:Y:S02]  /*e4b0*/  FMUL.FTZ R2, R2, R7.reuse ;  /* 0x0000000702027220 */ /* 0x080fe40000410000 */
[----:B------:R-:W-:Y:S02]  /*e4c0*/  FFMA.FTZ R15, R12, R7, -R6 ;  /* 0x000000070c0f7223 */ /* 0x000fe40000010806 */
[----:B------:R-:W-:Y:S02]  /*e4d0*/  FMUL.FTZ R7, R5, R8 ;  /* 0x0000000805077220 */ /* 0x000fe40000410000 */
[----:B------:R-:W-:Y:S02]  /*e4e0*/  IMAD.U32 R10, R25, 0x10000, RZ ;  /* 0x00010000190a7824 */ /* 0x000fe400078e00ff */
[----:B------:R-:W-:-:S02]  /*e4f0*/  FMUL.FTZ R6, R5, R9 ;  /* 0x0000000905067220 */ /* 0x000fc40000410000 */
[----:B------:R-:W-:Y:S02]  /*e500*/  FMUL.FTZ R5, R4, R20 ;  /* 0x0000001404057220 */ /* 0x000fe40000410000 */
[----:B------:R-:W-:Y:S02]  /*e510*/  FFMA.FTZ R12, R12, R33, R2 ;  /* 0x000000210c0c7223 */ /* 0x000fe40000010002 */
[C---:B------:R-:W-:Y:S02]  /*e520*/  FFMA.FTZ R9, R14.reuse, R9, -R7 ;  /* 0x000000090e097223 */ /* 0x040fe40000010807 */
[----:B------:R-:W-:Y:S01]  /*e530*/  FFMA.FTZ R14, R14, R8, R6 ;  /* 0x000000080e0e7223 */ /* 0x000fe20000010006 */
[----:B------:R-:W-:Y:S01]  /*e540*/  LOP3.LUT R6, R25, 0xffff0000, RZ, 0xc0, !PT ;  /* 0xffff000019067812 */ /* 0x000fe200078ec0ff */
[-C--:B------:R-:W-:Y:S01]  /*e550*/  FMUL.FTZ R2, R4, R10.reuse ;  /* 0x0000000a04027220 */ /* 0x080fe20000410000 */
[----:B------:R-:W-:Y:S01]  /*e560*/  LOP3.LUT R8, R22, 0xffff0000, RZ, 0xc0, !PT ;  /* 0xffff000016087812 */ /* 0x000fe200078ec0ff */
[C---:B------:R-:W-:Y:S01]  /*e570*/  FFMA.FTZ R10, R13.reuse, R10, -R5 ;  /* 0x0000000a0d0a7223 */ /* 0x040fe20000010805 */
[----:B------:R-:W-:Y:S01]  /*e580*/  LOP3.LUT R5, R24, 0xffff0000, RZ, 0xc0, !PT ;  /* 0xffff000018057812 */ /* 0x000fe200078ec0ff */
[----:B------:R-:W-:Y:S01]  /*e590*/  FFMA.FTZ R7, R13, R20, R2 ;  /* 0x000000140d077223 */ /* 0x000fe20000010002 */
[----:B------:R-:W-:Y:S01]  /*e5a0*/  F2FP.BF16.PACK_AB R9, R9, R16 ;  /* 0x000000100909723e */ /* 0x000fe200000010ff */
[----:B------:R-:W-:-:S02]  /*e5b0*/  FMUL.FTZ R4, R3, R17 ;  /* 0x0000001103047220 */ /* 0x000fc40000410000 */
[----:B------:R-:W-:Y:S02]  /*e5c0*/  FMUL.FTZ R3, R3, R6 ;  /* 0x0000000603037220 */ /* 0x000fe40000410000 */
[C---:B------:R-:W-:Y:S02]  /*e5d0*/  FMUL.FTZ R2, R0.reuse, R8 ;  /* 0x0000000800027220 */ /* 0x040fe40000410000 */
[----:B------:R-:W-:Y:S02]  /*e5e0*/  FMUL.FTZ R0, R0, R5 ;  /* 0x0000000500007220 */ /* 0x000fe40000410000 */
[----:B------:R-:W-:Y:S01]  /*e5f0*/  FFMA.FTZ R6, R26, R6, -R4 ;  /* 0x000000061a067223 */ /* 0x000fe20000010804 */
[----:B------:R-:W-:Y:S01]  /*e600*/  F2FP.BF16.PACK_AB R4, R18, R29 ;  /* 0x0000001d1204723e */ /* 0x000fe200000010ff */
[----:B------:R-:W-:Y:S02]  /*e610*/  FFMA.FTZ R3, R26, R17, R3 ;  /* 0x000000111a037223 */ /* 0x000fe40000010003 */
[C---:B------:R-:W-:Y:S01]  /*e620*/  FFMA.FTZ R2, R11.reuse, R5, -R2 ;  /* 0x000000050b027223 */ /* 0x040fe20000010802 */
        /* <DEDUP_REMOVED lines=9> */
.L_x_683:
[----:B------:R-:W-:Y:S05]  /*e6c0*/  BSYNC B1 ;  /* 0x0000000000017941 */ /* 0x000fea0003800000 */
.L_x_682:
[----:B------:R-:W-:-:S13]  /*e6d0*/  ISETP.GE.AND P0, PT, R106, R76, PT ;  /* 0x0000004c6a00720c */ /* 0x000fda0003f06270 */
[----:B------:R-:W-:Y:S05]  /*e6e0*/  @P0 BRA `(.L_x_667) ;  /* 0x0000157000000947 */ /* 0x000fea0003800000 */
[----:B------:R-:W-:Y:S01]  /*e6f0*/  ISETP.GE.AND P0, PT, R128, c[0x0][0x27c], PT ;  /* 0x00009f0080007a0c */ /* 0x000fe20003f06270 */
[----:B------:R-:W-:Y:S01]  /*e700*/  IMAD.SHL.U32 R0, R106, 0x40, RZ ;  /* 0x000000406a007824 */ /* 0x000fe200078e00ff */
[----:B------:R-:W-:Y:S01]  /*e710*/  SHF.R.S32.HI R2, RZ, 0x1f, R106 ;  /* 0x0000001fff027819 */ /* 0x000fe2000001146a */
[----:B------:R-:W-:Y:S03]  /*e720*/  BSSY B0, `(.L_x_688) ;  /* 0x0000071000007945 */ /* 0x000fe60003800000 */
[----:B------:R-:W-:Y:S02]  /*e730*/  LEA.HI R2, R2, R106, RZ, 0x3 ;  /* 0x0000006a02027211 */ /* 0x000fe400078f18ff */
[----:B------:R-:W-:-:S03]  /*e740*/  LOP3.LUT R0, R0, 0x1c0, RZ, 0xc0, !PT ;  /* 0x000001c000007812 */ /* 0x000fc600078ec0ff */
[----:B------:R-:W-:Y:S01]  /*e750*/  IMAD.SHL.U32 R2, R2, 0x40, RZ ;  /* 0x0000004002027824 */ /* 0x000fe200078e00ff */
[----:B------:R-:W-:-:S04]  /*e760*/  SHF.R.U32.HI R37, RZ, 0x3, R0 ;  /* 0x00000003ff257819 */ /* 0x000fc80000011600 */
[----:B--2---:R-:W-:Y:S01]  /*e770*/  LOP3.LUT R28, R2, 0xfffffe00, RZ, 0xc0, !PT ;  /* 0xfffffe00021c7812 */ /* 0x004fe200078ec0ff */
[----:B------:R-:W-:Y:S05]  /*e780*/  @P0 BRA `(.L_x_689) ;  /* 0x000006a000000947 */ /* 0x000fea0003800000 */
[----:B------:R-:W-:Y:S01]  /*e790*/  IMAD.MOV.U32 R4, RZ, RZ, c[0x0][0x27c] ;  /* 0x00009f00ff047624 */ /* 0x000fe200078e00ff */
[----:B------:R-:W-:Y:S02]  /*e7a0*/  LOP3.LUT R2, R0, 0x38, R128, 0xf8, !PT ;  /* 0x0000003800027812 */ /* 0x000fe400078ef880 */
        /* <DEDUP_REMOVED lines=16> */
[----:B------:R-:W-:Y:S02]  /*e8b0*/  SHF.R.U64 R19, R58, 0x10, R59 ;  /* 0x000000103a137819 */ /* 0x000fe4000000123b */
[----:B------:R-:W-:Y:S01]  /*e8c0*/  PRMT R25, R93, 0x5432, R12 ;  /* 0x000054325d197816 */ /* 0x000fe2000000000c */
[----:B------:R-:W-:Y:S01]  /*e8d0*/  IMAD.SHL.U32 R30, R2, 0x2, RZ ;  /* 0x00000002021e7824 */ /* 0x000fe200078e00ff */
[----:B------:R-:W-:Y:S02]  /*e8e0*/  SHF.R.U64 R2, R52, 0x10, R53 ;  /* 0x0000001034027819 */ /* 0x000fe40000001235 */
[----:B------:R-:W-:-:S02]  /*e8f0*/  SHF.R.U32.HI R15, RZ, 0x10, R57 ;  /* 0x00000010ff0f7819 */ /* 0x000fc40000011639 */
[----:B------:R-:W3:Y:S01]  /*e900*/  LDS.128 R4, [R30+0xc100] ;  /* 0x00c100001e047984 */ /* 0x000ee20000000c00 */
[----:B------:R-:W-:Y:S02]  /*e910*/  PRMT R18, R92, 0x5432, R2 ;  /* 0x000054325c127816 */ /* 0x000fe40000000002 */
[----:B------:R-:W-:Y:S02]  /*e920*/  SHF.L.U32 R32, R16, 0x10, RZ ;  /* 0x0000001010207819 */ /* 0x000fe400000006ff */
[----:B------:R-:W-:Y:S01]  /*e930*/  SHF.R.U32.HI R3, RZ, 0x10, R53 ;  /* 0x00000010ff037819 */ /* 0x000fe20000011635 */
[----:B------:R-:W-:Y:S01]  /*e940*/  IMAD.U32 R33, R18, 0x10000, RZ ;  /* 0x0001000012217824 */ /* 0x000fe200078e00ff */
[----:B------:R-:W-:Y:S02]  /*e950*/  SHF.R.U32.HI R22, RZ, 0x10, R59 ;  /* 0x00000010ff167819 */ /* 0x000fe4000001163b */
[----:B------:R-:W-:Y:S02]  /*e960*/  PRMT R24, R93, 0x5410, R13 ;  /* 0x000054105d187816 */ /* 0x000fe4000000000d */
[----:B------:R-:W-:-:S02]  /*e970*/  PRMT R23, R91, 0x5432, R19 ;  /* 0x000054325b177816 */ /* 0x000fc40000000013 */
[----:B------:R-:W-:Y:S02]  /*e980*/  PRMT R15, R90, 0x5410, R15 ;  /* 0x000054105a0f7816 */ /* 0x000fe4000000000f */
[----:B------:R-:W-:Y:S02]  /*e990*/  PRMT R17, R92, 0x5410, R3 ;  /* 0x000054105c117816 */ /* 0x000fe40000000003 */
[----:B------:R-:W-:Y:S01]  /*e9a0*/  PRMT R22, R91, 0x5410, R22 ;  /* 0x000054105b167816 */ /* 0x000fe20000000016 */
[----:B------:R-:W-:Y:S01]  /*e9b0*/  IMAD.U32 R35, R15, 0x10000, RZ ;  /* 0x000100000f237824 */ /* 0x000fe200078e00ff */
[C---:B--2---:R-:W-:Y:S01]  /*e9c0*/  LOP3.LUT R26, R11.reuse, 0xffff0000, RZ, 0xc0, !PT ;  /* 0xffff00000b1a7812 */ /* 0x044fe200078ec0ff */
[----:B------:R-:W-:Y:S01]  /*e9d0*/  IMAD.U32 R12, R11, 0x10000, RZ ;  /* 0x000100000b0c7824 */ /* 0x000fe200078e00ff */
[C---:B------:R-:W-:Y:S01]  /*e9e0*/  LOP3.LUT R20, R8.reuse, 0xffff0000, RZ, 0xc0, !PT ;  /* 0xffff000008147812 */ /* 0x040fe200078ec0ff */
[----:B------:R-:W-:Y:S01]  /*e9f0*/  IMAD.U32 R21, R8, 0x10000, RZ ;  /* 0x0001000008157824 */ /* 0x000fe200078e00ff */
[C---:B------:R-:W-:Y:S01]  /*ea00*/  LOP3.LUT R14, R9.reuse, 0xffff0000, RZ, 0xc0, !PT ;  /* 0xffff0000090e7812 */ /* 0x040fe200078ec0ff */
[----:B------:R-:W-:Y:S01]  /*ea10*/  IMAD.U32 R19, R9, 0x10000, RZ ;  /* 0x0001000009137824 */ /* 0x000fe200078e00ff */
[C---:B------:R-:W-:Y:S01]  /*ea20*/  LOP3.LUT R27, R10.reuse, 0xffff0000, RZ, 0xc0, !PT ;  /* 0xffff00000a1b7812 */ /* 0x040fe200078ec0ff */
[----:B------:R-:W-:Y:S01]  /*ea30*/  IMAD.U32 R13, R10, 0x10000, RZ ;  /* 0x000100000a0d7824 */ /* 0x000fe200078e00ff */
[----:B------:R-:W-:-:S02]  /*ea40*/  SHF.L.U32 R34, R22, 0x10, RZ ;  /* 0x0000001016227819 */ /* 0x000fc400000006ff */
[----:B------:R-:W-:Y:S01]  /*ea50*/  LOP3.LUT R36, R16, 0xffff0000, RZ, 0xc0, !PT ;  /* 0xffff000010247812 */ /* 0x000fe200078ec0ff */
[C---:B---3--:R-:W-:Y:S01]  /*ea60*/  IMAD.U32 R11, R4.reuse, 0x10000, RZ ;  /* 0x00010000040b7824 */ /* 0x048fe200078e00ff */
[----:B------:R-:W-:Y:S01]  /*ea70*/  LOP3.LUT R10, R4, 0xffff0000, RZ, 0xc0, !PT ;  /* 0xffff0000040a7812 */ /* 0x000fe200078ec0ff */
[C---:B------:R-:W-:Y:S01]  /*ea80*/  IMAD.U32 R9, R5.reuse, 0x10000, RZ ;  /* 0x0001000005097824 */ /* 0x040fe200078e00ff */
[----:B------:R-:W-:Y:S01]  /*ea90*/  LOP3.LUT R8, R5, 0xffff0000, RZ, 0xc0, !PT ;  /* 0xffff000005087812 */ /* 0x000fe200078ec0ff */
[----:B------:R-:W-:Y:S01]  /*eaa0*/  FMUL.FTZ R29, R11, R32 ;  /* 0x000000200b1d7220 */ /* 0x000fe20000410000 */
[C---:B------:R-:W-:Y:S01]  /*eab0*/  LOP3.LUT R4, R6.reuse, 0xffff0000, RZ, 0xc0, !PT ;  /* 0xffff000006047812 */ /* 0x040fe200078ec0ff */
[----:B------:R-:W-:Y:S01]  /*eac0*/  IMAD.U32 R5, R6, 0x10000, RZ ;  /* 0x0001000006057824 */ /* 0x000fe200078e00ff */
[----:B------:R-:W-:Y:S01]  /*ead0*/  LOP3.LUT R2, R7, 0xffff0000, RZ, 0xc0, !PT ;  /* 0xffff000007027812 */ /* 0x000fe200078ec0ff */
[-C--:B------:R-:W-:Y:S02]  /*eae0*/  FMUL.FTZ R6, R11, R33.reuse ;  /* 0x000000210b067220 */ /* 0x080fe40000410000 */
[----:B------:R-:W-:-:S02]  /*eaf0*/  FFMA.FTZ R33, R21, R33, -R29 ;  /* 0x0000002115217223 */ /* 0x000fc4000001081d */
[----:B------:R-:W-:Y:S02]  /*eb00*/  IMAD.U32 R29, R17, 0x10000, RZ ;  /* 0x00010000111d7824 */ /* 0x000fe400078e00ff */
[----:B------:R-:W-:Y:S02]  /*eb10*/  IMAD.U32 R3, R7, 0x10000, RZ ;  /* 0x0001000007037824 */ /* 0x000fe400078e00ff */
[----:B------:R-:W-:Y:S02]  /*eb20*/  FFMA.FTZ R32, R21, R32, R6 ;  /* 0x0000002015207223 */ /* 0x000fe40000010006 */
[----:B------:R-:W-:Y:S02]  /*eb30*/  IMAD.U32 R21, R24, 0x10000, RZ ;  /* 0x0001000018157824 */ /* 0x000fe400078e00ff */
[C---:B------:R-:W-:Y:S02]  /*eb40*/  FMUL.FTZ R11, R9.reuse, R35 ;  /* 0x00000023090b7220 */ /* 0x040fe40000410000 */
[----:B------:R-:W-:Y:S01]  /*eb50*/  FMUL.FTZ R7, R9, R29 ;  /* 0x0000001d09077220 */ /* 0x000fe20000410000 */
[----:B------:R-:W-:Y:S01]  /*eb60*/  LOP3.LUT R9, R17, 0xffff0000, RZ, 0xc0, !PT ;  /* 0xffff000011097812 */ /* 0x000fe200078ec0ff */
[C---:B------:R-:W-:Y:S01]  /*eb70*/  FMUL.FTZ R6, R3.reuse, R34 ;  /* 0x0000002203067220 */ /* 0x040fe20000410000 */
[----:B------:R-:W-:Y:S01]  /*eb80*/  LOP3.LUT R17, R22, 0xffff0000, RZ, 0xc0, !PT ;  /* 0xffff000016117812 */ /* 0x000fe200078ec0ff */
[----:B------:R-:W-:-:S02]  /*eb90*/  FMUL.FTZ R3, R3, R21 ;  /* 0x0000001503037220 */ /* 0x000fc40000410000 */
[----:B------:R-:W-:Y:S01]  /*eba0*/  FFMA.FTZ R29, R19, R29, -R11 ;  /* 0x0000001d131d7223 */ /* 0x000fe2000001080b */
[----:B------:R-:W-:Y:S01]  /*ebb0*/  LOP3.LUT R11, R15, 0xffff0000, RZ, 0xc0, !PT ;  /* 0xffff00000f0b7812 */ /* 0x000fe200078ec0ff */
[----:B------:R-:W-:Y:S01]  /*ebc0*/  FFMA.FTZ R19, R19, R35, R7 ;  /* 0x0000002313137223 */ /* 0x000fe20000010007 */
[----:B------:R-:W-:Y:S01]  /*ebd0*/  LOP3.LUT R7, R18, 0xffff0000, RZ, 0xc0, !PT ;  /* 0xffff000012077812 */ /* 0x000fe200078ec0ff */
[----:B------:R-:W-:Y:S02]  /*ebe0*/  FFMA.FTZ R16, R12, R34, R3 ;  /* 0x000000220c107223 */ /* 0x000fe40000010003 */
[----:B------:R-:W-:Y:S02]  /*ebf0*/  FMUL.FTZ R3, R10, R36 ;  /* 0x000000240a037220 */ /* 0x000fe40000410000 */
[----:B------:R-:W-:Y:S02]  /*ec00*/  FFMA.FTZ R21, R12, R21, -R6 ;  /* 0x000000150c157223 */ /* 0x000fe40000010806 */
[----:B------:R-:W-:-:S02]  /*ec10*/  FMUL.FTZ R6, R10, R7 ;  /* 0x000000070a067220 */ /* 0x000fc40000410000 */
[----:B------:R-:W-:Y:S02]  /*ec20*/  FFMA.FTZ R15, R20, R7, -R3 ;  /* 0x00000007140f7223 */ /* 0x000fe40000010803 */
[----:B------:R-:W-:Y:S02]  /*ec30*/  IMAD.U32 R18, R23, 0x10000, RZ ;  /* 0x0001000017127824 */ /* 0x000fe400078e00ff */
[C---:B------:R-:W-:Y:S02]  /*ec40*/  FMUL.FTZ R7, R8.reuse, R11 ;  /* 0x0000000b08077220 */ /* 0x040fe40000410000 */
[----:B------:R-:W-:Y:S01]  /*ec50*/  FMUL.FTZ R3, R8, R9 ;  /* 0x0000000908037220 */ /* 0x000fe20000410000 */
[----:B------:R-:W-:Y:S01]  /*ec60*/  LOP3.LUT R8, R24, 0xffff0000, RZ, 0xc0, !PT ;  /* 0xffff000018087812 */ /* 0x000fe200078ec0ff */
[----:B------:R-:W-:Y:S02]  /*ec70*/  IMAD.U32 R10, R25, 0x10000, RZ ;  /* 0x00010000190a7824 */ /* 0x000fe400078e00ff */
[----:B------:R-:W-:-:S02]  /*ec80*/  FFMA.FTZ R12, R20, R36, R6 ;  /* 0x00000024140c7223 */ /* 0x000fc40000010006 */
[----:B------:R-:W-:Y:S02]  /*ec90*/  FMUL.FTZ R6, R5, R18 ;  /* 0x0000001205067220 */ /* 0x000fe40000410000 */
[C---:B------:R-:W-:Y:S01]  /*eca0*/  FFMA.FTZ R9, R14.reuse, R9, -R7 ;  /* 0x000000090e097223 */ /* 0x040fe20000010807 */
[----:B------:R-:W-:Y:S01]  /*ecb0*/  LOP3.LUT R7, R25, 0xffff0000, RZ, 0xc0, !PT ;  /* 0xffff000019077812 */ /* 0x000fe200078ec0ff */
[----:B------:R-:W-:Y:S02]  /*ecc0*/  FFMA.FTZ R14, R14, R11, R3 ;  /* 0x0000000b0e0e7223 */ /* 0x000fe40000010003 */
[-C--:B------:R-:W-:Y:S01]  /*ecd0*/  FMUL.FTZ R3, R5, R10.reuse ;  /* 0x0000000a05037220 */ /* 0x080fe20000410000 */
[----:B------:R-:W-:Y:S01]  /*ece0*/  F2FP.BF16.PACK_AB R9, R9, R29 ;  /* 0x0000001d0909723e */ /* 0x000fe200000010ff */
[----:B------:R-:W-:Y:S01]  /*ecf0*/  FFMA.FTZ R10, R13, R10, -R6 ;  /* 0x0000000a0d0a7223 */ /* 0x000fe20000010806 */
[----:B------:R-:W-:Y:S01]  /*ed00*/  LOP3.LUT R6, R23, 0xffff0000, RZ, 0xc0, !PT ;  /* 0xffff000017067812 */ /* 0x000fe200078ec0ff */
[----:B------:R-:W-:-:S02]  /*ed10*/  FFMA.FTZ R11, R13, R18, R3 ;  /* 0x000000120d0b7223 */ /* 0x000fc40000010003 */
[----:B------:R-:W-:Y:S02]  /*ed20*/  FMUL.FTZ R3, R2, R17 ;  /* 0x0000001102037220 */ /* 0x000fe40000410000 */
[C---:B------:R-:W-:Y:S02]  /*ed30*/  FMUL.FTZ R5, R4.reuse, R6 ;  /* 0x0000000604057220 */ /* 0x040fe40000410000 */
[-C--:B------:R-:W-:Y:S02]  /*ed40*/  FMUL.FTZ R4, R4, R7.reuse ;  /* 0x0000000704047220 */ /* 0x080fe40000410000 */
[----:B------:R-:W-:Y:S02]  /*ed50*/  FMUL.FTZ R2, R2, R8 ;  /* 0x0000000802027220 */ /* 0x000fe40000410000 */
[C---:B------:R-:W-:Y:S01]  /*ed60*/  FFMA.FTZ R6, R27.reuse, R6, R4 ;  /* 0x000000061b067223 */ /* 0x040fe20000010004 */
[----:B------:R-:W-:Y:S01]  /*ed70*/  F2FP.BF16.PACK_AB R4, R12, R32 ;  /* 0x000000200c04723e */ /* 0x000fe200000010ff */
[----:B------:R-:W-:Y:S01]  /*ed80*/  FFMA.FTZ R7, R27, R7, -R5 ;  /* 0x000000071b077223 */ /* 0x000fe20000010805 */
[----:B------:R-:W-:Y:S01]  /*ed90*/  F2FP.BF16.PACK_AB R5, R14, R19 ;  /* 0x000000130e05723e */ /* 0x000fe200000010ff */
[----:B------:R-:W-:Y:S01]  /*eda0*/  FFMA.FTZ R3, R26, R8, -R3 ;  /* 0x000000081a037223 */ /* 0x000fe20000010803 */
[----:B------:R-:W-:Y:S01]  /*edb0*/  F2FP.BF16.PACK_AB R6, R6, R11 ;  /* 0x0000000b0606723e */ /* 0x000fe200000010ff */
[----:B------:R-:W-:Y:S01]  /*edc0*/  FFMA.FTZ R2, R26, R17, R2 ;  /* 0x000000111a027223 */ /* 0x000fe20000010002 */
[----:B------:R-:W-:-:S02]  /*edd0*/  F2FP.BF16.PACK_AB R8, R15, R33 ;  /* 0x000000210f08723e */ /* 0x000fc400000010ff */
[----:B------:R-:W-:Y:S02]  /*ede0*/  F2FP.BF16.PACK_AB R10, R7, R10 ;  /* 0x0000000a070a723e */ /* 0x000fe400000010ff */
[----:B------:R-:W-:Y:S02]  /*edf0*/  F2FP.BF16.PACK_AB R11, R3, R21 ;  /* 0x00000015030b723e */ /* 0x000fe400000010ff */
[----:B------:R-:W-:-:S03]  /*ee00*/  F2FP.BF16.PACK_AB R7, R2, R16 ;  /* 0x000000100207723e */ /* 0x000fc600000010ff */
[----:B------:R2:W-:Y:S04]  /*ee10*/  STS.128 [R31], R8 ;  /* 0x000000081f007388 */ /* 0x0005e80000000c00 */
[----:B------:R2:W-:Y:S02]  /*ee20*/  STS.128 [R30+0xc100], R4 ;  /* 0x00c100041e007388 */ /* 0x0005e40000000c00 */
.L_x_689:
[----:B------:R-:W-:Y:S05]  /*ee30*/  BSYNC B0 ;  /* 0x0000000000007941 */ /* 0x000fea0003800000 */
.L_x_688:
[----:B------:R-:W-:Y:S01]  /*ee40*/  ISETP.GE.AND P0, PT, R131, c[0x0][0x27c], PT ;  /* 0x00009f0083007a0c */ /* 0x000fe20003f06270 */
[----:B------:R-:W-:-:S12]  /*ee50*/  BSSY B0, `(.L_x_690) ;  /* 0x0000070000007945 */ /* 0x000fd80003800000 */
[----:B------:R-:W-:Y:S05]  /*ee60*/  @P0 BRA `(.L_x_691) ;  /* 0x000006e000000947 */ /* 0x000fea0003800000 */
[----:B------:R-:W-:Y:S01]  /*ee70*/  IMAD.MOV.U32 R2, RZ, RZ, c[0x0][0x27c] ;  /* 0x00009f00ff027624 */ /* 0x000fe200078e00ff */
[----:B--2---:R-:W-:Y:S02]  /*ee80*/  LEA.HI R4, R81, R131, RZ, 0x6 ;  /* 0x0000008351047211 */ /* 0x004fe400078f30ff */
[----:B------:R-:W-:Y:S02]  /*ee90*/  LOP3.LUT R3, R0, 0x38, R82, 0xf8, !PT ;  /* 0x0000003800037812 */ /* 0x000fe400078ef852 */
[----:B------:R-:W-:Y:S01]  /*eea0*/  LEA.HI R2, R2, R51, RZ, 0x1d ;  /* 0x0000003302027211 */ /* 0x000fe200078fe8ff */
[----:B------:R-:W-:Y:S01]  /*eeb0*/  IMAD.SHL.U32 R6, R4, 0x80, RZ ;  /* 0x0000008004067824 */ /* 0x000fe200078e00ff */
[----:B------:R-:W-:Y:S02]  /*eec0*/  LOP3.LUT R3, R3, R37, RZ, 0x3c, !PT ;  /* 0x0000002503037212 */ /* 0x000fe400078e3cff */
        /* <DEDUP_REMOVED lines=13> */
[----:B------:R-:W-:Y:S02]  /*efa0*/  SHF.R.U64 R12, R62, 0x10, R63 ;  /* 0x000000103e0c7819 */ /* 0x000fe4000000123f */
[----:B------:R-:W-:Y:S01]  /*efb0*/  PRMT R16, R95, 0x5432, R14 ;  /* 0x000054325f107816 */ /* 0x000fe2000000000e */
[----:B------:R-:W-:Y:S01]  /*efc0*/  IMAD.SHL.U32 R30, R2, 0x2, RZ ;  /* 0x00000002021e7824 */ /* 0x000fe200078e00ff */
[----:B------:R-:W-:Y:S02]  /*efd0*/  SHF.R.U64 R2, R60, 0x10, R61 ;  /* 0x000000103c027819 */ /* 0x000fe4000000123d */
[----:B------:R-:W-:Y:S01]  /*efe0*/  SHF.R.U32.HI R13, RZ, 0x10, R63 ;  /* 0x00000010ff0d7819 */ /* 0x000fe2000001163f */
[----:B------:R-:W-:Y:S01]  /*eff0*/  IMAD.U32 R32, R16, 0x10000, RZ ;  /* 0x0001000010207824 */ /* 0x000fe200078e00ff */
[----:B------:R-:W3:Y:S01]  /*f000*/  LDS.128 R4, [R30+0xc100] ;  /* 0x00c100001e047984 */ /* 0x000ee20000000c00 */
[----:B------:R-:W-:-:S02]  /*f010*/  PRMT R18, R97, 0x5432, R2 ;  /* 0x0000543261127816 */ /* 0x000fc40000000002 */
[----:B------:R-:W-:Y:S02]  /*f020*/  SHF.R.U64 R19, R66, 0x10, R67 ;  /* 0x0000001042137819 */ /* 0x000fe40000001243 */
[----:B------:R-:W-:Y:S01]  /*f030*/  PRMT R25, R98, 0x5432, R12 ;  /* 0x0000543262197816 */ /* 0x000fe2000000000c */
[----:B------:R-:W-:Y:S01]  /*f040*/  IMAD.U32 R33, R18, 0x10000, RZ ;  /* 0x0001000012217824 */ /* 0x000fe200078e00ff */
[----:B------:R-:W-:Y:S02]  /*f050*/  SHF.R.U32.HI R15, RZ, 0x10, R65 ;  /* 0x00000010ff0f7819 */ /* 0x000fe40000011641 */
[----:B------:R-:W-:Y:S02]  /*f060*/  SHF.R.U32.HI R3, RZ, 0x10, R61 ;  /* 0x00000010ff037819 */ /* 0x000fe4000001163d */
[----:B------:R-:W-:Y:S02]  /*f070*/  SHF.R.U32.HI R22, RZ, 0x10, R67 ;  /* 0x00000010ff167819 */ /* 0x000fe40000011643 */
[----:B------:R-:W-:-:S02]  /*f080*/  PRMT R24, R98, 0x5410, R13 ;  /* 0x0000541062187816 */ /* 0x000fc4000000000d */
[C---:B------:R-:W-:Y:S02]  /*f090*/  PRMT R23, R96.reuse, 0x5432, R19 ;  /* 0x0000543260177816 */ /* 0x040fe40000000013 */
[----:B------:R-:W-:Y:S02]  /*f0a0*/  PRMT R15, R95, 0x5410, R15 ;  /* 0x000054105f0f7816 */ /* 0x000fe4000000000f */
[----:B------:R-:W-:Y:S02]  /*f0b0*/  PRMT R17, R97, 0x5410, R3 ;  /* 0x0000541061117816 */ /* 0x000fe40000000003 */
[----:B------:R-:W-:Y:S01]  /*f0c0*/  PRMT R22, R96, 0x5410, R22 ;  /* 0x0000541060167816 */ /* 0x000fe20000000016 */
[----:B------:R-:W-:Y:S01]  /*f0d0*/  IMAD.U32 R35, R15, 0x10000, RZ ;  /* 0x000100000f237824 */ /* 0x000fe200078e00ff */
[----:B------:R-:W-:-:S03]  /*f0e0*/  LOP3.LUT R36, R16, 0xffff0000, RZ, 0xc0, !PT ;  /* 0xffff000010247812 */ /* 0x000fc600078ec0ff */
        /* <DEDUP_REMOVED lines=8> */
[----:B------:R-:W-:Y:S02]  /*f170*/  IMAD.U32 R13, R10, 0x10000, RZ ;  /* 0x000100000a0d7824 */ /* 0x000fe400078e00ff */
        /* <DEDUP_REMOVED lines=8> */
[----:B------:R-:W-:-:S02]  /*f200*/  FMUL.FTZ R6, R11, R33 ;  /* 0x000000210b067220 */ /* 0x000fc40000410000 */
[----:B------:R-:W-:Y:S02]  /*f210*/  FFMA.FTZ R33, R21, R33, -R29 ;  /* 0x0000002115217223 */ /* 0x000fe4000001081d */
[----:B------:R-:W-:Y:S02]  /*f220*/  IMAD.U32 R29, R17, 0x10000, RZ ;  /* 0x00010000111d7824 */ /* 0x000fe400078e00ff */
[----:B------:R-:W-:Y:S02]  /*f230*/  IMAD.U32 R3, R7, 0x10000, RZ ;  /* 0x0001000007037824 */ /* 0x000fe400078e00ff */
[----:B------:R-:W-:Y:S02]  /*f240*/  FFMA.FTZ R32, R21, R32, R6 ;  /* 0x0000002015207223 */ /* 0x000fe40000010006 */
[----:B------:R-:W-:Y:S02]  /*f250*/  IMAD.U32 R21, R24, 0x10000, RZ ;  /* 0x0001000018157824 */ /* 0x000fe400078e00ff */
[----:B------:R-:W-:-:S02]  /*f260*/  FMUL.FTZ R11, R9, R35 ;  /* 0x00000023090b7220 */ /* 0x000fc40000410000 */
[----:B------:R-:W-:Y:S01]  /*f270*/  FMUL.FTZ R7, R9, R29 ;  /* 0x0000001d09077220 */ /* 0x000fe20000410000 */
[----:B------:R-:W-:Y:S01]  /*f280*/  LOP3.LUT R9, R17, 0xffff0000, RZ, 0xc0, !PT ;  /* 0xffff000011097812 */ /* 0x000fe200078ec0ff */
[CC--:B------:R-:W-:Y:S01]  /*f290*/  FMUL.FTZ R6, R3.reuse, R34.reuse ;  /* 0x0000002203067220 */ /* 0x0c0fe20000410000 */
[----:B------:R-:W-:Y:S01]  /*f2a0*/  LOP3.LUT R17, R22, 0xffff0000, RZ, 0xc0, !PT ;  /* 0xffff000016117812 */ /* 0x000fe200078ec0ff */
[----:B------:R-:W-:Y:S02]  /*f2b0*/  FMUL.FTZ R3, R3, R21 ;  /* 0x0000001503037220 */ /* 0x000fe40000410000 */
[----:B------:R-:W-:Y:S01]  /*f2c0*/  FFMA.FTZ R29, R19, R29, -R11 ;  /* 0x0000001d131d7223 */ /* 0x000fe2000001080b */
[----:B------:R-:W-:Y:S01]  /*f2d0*/  LOP3.LUT R11, R15, 0xffff0000, RZ, 0xc0, !PT ;  /* 0xffff00000f0b7812 */ /* 0x000fe200078ec0ff */
[----:B------:R-:W-:Y:S01]  /*f2e0*/  FFMA.FTZ R19, R19, R35, R7 ;  /* 0x0000002313137223 */ /* 0x000fe20000010007 */
[----:B------:R-:W-:Y:S01]  /*f2f0*/  LOP3.LUT R7, R18, 0xffff0000, RZ, 0xc0, !PT ;  /* 0xffff000012077812 */ /* 0x000fe200078ec0ff */
[----:B------:R-:W-:-:S02]  /*f300*/  FFMA.FTZ R16, R12, R34, R3 ;  /* 0x000000220c107223 */ /* 0x000fc40000010003 */
[----:B------:R-:W-:Y:S02]  /*f310*/  FMUL.FTZ R3, R10, R36 ;  /* 0x000000240a037220 */ /* 0x000fe40000410000 */
[----:B------:R-:W-:Y:S02]  /*f320*/  FFMA.FTZ R21, R12, R21, -R6 ;  /* 0x000000150c157223 */ /* 0x000fe40000010806 */
[-C--:B------:R-:W-:Y:S02]  /*f330*/  FMUL.FTZ R6, R10, R7.reuse ;  /* 0x000000070a067220 */ /* 0x080fe40000410000 */
[----:B------:R-:W-:Y:S02]  /*f340*/  FFMA.FTZ R15, R20, R7, -R3 ;  /* 0x00000007140f7223 */ /* 0x000fe40000010803 */
[----:B------:R-:W-:Y:S02]  /*f350*/  IMAD.U32 R18, R23, 0x10000, RZ ;  /* 0x0001000017127824 */ /* 0x000fe400078e00ff */
[----:B------:R-:W-:-:S02]  /*f360*/  FMUL.FTZ R7, R8, R11 ;  /* 0x0000000b08077220 */ /* 0x000fc40000410000 */
[-C--:B------:R-:W-:Y:S01]  /*f370*/  FMUL.FTZ R3, R8, R9.reuse ;  /* 0x0000000908037220 */ /* 0x080fe20000410000 */
[----:B------:R-:W-:Y:S01]  /*f380*/  LOP3.LUT R8, R24, 0xffff0000, RZ, 0xc0, !PT ;  /* 0xffff000018087812 */ /* 0x000fe200078ec0ff */
[----:B------:R-:W-:Y:S02]  /*f390*/  IMAD.U32 R10, R25, 0x10000, RZ ;  /* 0x00010000190a7824 */ /* 0x000fe400078e00ff */
[----:B------:R-:W-:Y:S02]  /*f3a0*/  FFMA.FTZ R12, R20, R36, R6 ;  /* 0x00000024140c7223 */ /* 0x000fe40000010006 */
[----:B------:R-:W-:Y:S02]  /*f3b0*/  FMUL.FTZ R6, R5, R18 ;  /* 0x0000001205067220 */ /* 0x000fe40000410000 */
[C---:B------:R-:W-:Y:S01]  /*f3c0*/  FFMA.FTZ R9, R14.reuse, R9, -R7 ;  /* 0x000000090e097223 */ /* 0x040fe20000010807 */
[----:B------:R-:W-:Y:S01]  /*f3d0*/  LOP3.LUT R7, R25, 0xffff0000, RZ, 0xc0, !PT ;  /* 0xffff000019077812 */ /* 0x000fe200078ec0ff */
[----:B------:R-:W-:-:S02]  /*f3e0*/  FFMA.FTZ R14, R14, R11, R3 ;  /* 0x0000000b0e0e7223 */ /* 0x000fc40000010003 */
[-C--:B------:R-:W-:Y:S01]  /*f3f0*/  FMUL.FTZ R3, R5, R10.reuse ;  /* 0x0000000a05037220 */ /* 0x080fe20000410000 */
[----:B------:R-:W-:Y:S01]  /*f400*/  F2FP.BF16.PACK_AB R9, R9, R29 ;  /* 0x0000001d0909723e */ /* 0x000fe200000010ff */
[----:B------:R-:W-:Y:S01]  /*f410*/  FFMA.FTZ R10, R13, R10, -R6 ;  /* 0x0000000a0d0a7223 */ /* 0x000fe20000010806 */
[----:B------:R-:W-:Y:S01]  /*f420*/  LOP3.LUT R6, R23, 0xffff0000, RZ, 0xc0, !PT ;  /* 0xffff000017067812 */ /* 0x000fe200078ec0ff */
[----:B------:R-:W-:Y:S02]  /*f430*/  FFMA.FTZ R11, R13, R18, R3 ;  /* 0x000000120d0b7223 */ /* 0x000fe40000010003 */
[----:B------:R-:W-:Y:S02]  /*f440*/  FMUL.FTZ R3, R2, R17 ;  /* 0x0000001102037220 */ /* 0x000fe40000410000 */
[C---:B------:R-:W-:Y:S02]  /*f450*/  FMUL.FTZ R5, R4.reuse, R6 ;  /* 0x0000000604057220 */ /* 0x040fe40000410000 */
[----:B------:R-:W-:-:S02]  /*f460*/  FMUL.FTZ R4, R4, R7 ;  /* 0x0000000704047220 */ /* 0x000fc40000410000 */
        /* <DEDUP_REMOVED lines=8> */
[----:B------:R-:W-:Y:S02]  /*f4f0*/  F2FP.BF16.PACK_AB R8, R15, R33 ;  /* 0x000000210f08723e */ /* 0x000fe400000010ff */
[----:B------:R-:W-:-:S02]  /*f500*/  F2FP.BF16.PACK_AB R10, R7, R10 ;  /* 0x0000000a070a723e */ /* 0x000fc400000010ff */
[----:B------:R-:W-:Y:S02]  /*f510*/  F2FP.BF16.PACK_AB R11, R3, R21 ;  /* 0x00000015030b723e */ /* 0x000fe400000010ff */
[----:B------:R-:W-:-:S03]  /*f520*/  F2FP.BF16.PACK_AB R7, R2, R16 ;  /* 0x000000100207723e */ /* 0x000fc600000010ff */
[----:B------:R2:W-:Y:S04]  /*f530*/  STS.128 [R31], R8 ;  /* 0x000000081f007388 */ /* 0x0005e80000000c00 */
[----:B------:R2:W-:Y:S02]  /*f540*/  STS.128 [R30+0xc100], R4 ;  /* 0x00c100041e007388 */ /* 0x0005e40000000c00 */
.L_x_691:
[----:B------:R-:W-:Y:S05]  /*f550*/  BSYNC B0 ;  /* 0x0000000000007941 */ /* 0x000fea0003800000 */
.L_x_690:
[----:B------:R-:W-:-:S13]  /*f560*/  ISETP.GE.AND P0, PT, R130, c[0x0][0x27c], PT ;  /* 0x00009f0082007a0c */ /* 0x000fda0003f06270 */
        /* <DEDUP_REMOVED lines=11> */
[----:B------:R-:W-:Y:S02]  /*f620*/  LOP3.LUT R4, R0, 0x38, R5, 0xf8, !PT ;  /* 0x0000003800047812 */ /* 0x000fe400078ef805 */
[----:B------:R-:W-:Y:S01]  /*f630*/  IADD3 R0, R3, R6, R28 ;  /* 0x0000000603007210 */ /* 0x000fe20007ffe01c */
[----:B------:R-:W-:Y:S01]  /*f640*/  IMAD.SHL.U32 R2, R2, 0x400, RZ ;  /* 0x0000040002027824 */ /* 0x000fe200078e00ff */
[----:B------:R-:W-:Y:S02]  /*f650*/  LOP3.LUT R3, R4, R37, RZ, 0x3c, !PT ;  /* 0x0000002504037212 */ /* 0x000fe400078e3cff */
[----:B------:R-:W-:Y:S02]  /*f660*/  LEA R29, R0, 0xc100, 0x1 ;  /* 0x0000c100001d7811 */ /* 0x000fe400078e08ff */
[----:B------:R-:W-:-:S02]  /*f670*/  LOP3.LUT R0, R2, 0x7fffe000, RZ, 0xc0, !PT ;  /* 0x7fffe00002007812 */ /* 0x000fc400078ec0ff */
[----:B------:R-:W-:Y:S01]  /*f680*/  SHF.R.U64 R13, R68, 0x10, R69 ;  /* 0x00000010440d7819 */ /* 0x000fe20000001245 */
[----:B------:R-:W2:Y:S01]  /*f690*/  LDS.128 R8, [R29] ;  /* 0x000000001d087984 */ /* 0x000ea20000000c00 */
[----:B------:R-:W-:Y:S02]  /*f6a0*/  IADD3 R0, R3, R0, R28 ;  /* 0x0000000003007210 */ /* 0x000fe40007ffe01c */
[----:B------:R-:W-:Y:S02]  /*f6b0*/  PRMT R16, R99, 0x5432, R13 ;  /* 0x0000543263107816 */ /* 0x000fe4000000000d */
[----:B------:R-:W-:Y:S01]  /*f6c0*/  SHF.R.U64 R14, R70, 0x10, R71 ;  /* 0x00000010460e7819 */ /* 0x000fe20000001247 */
[----:B------:R-:W-:Y:S01]  /*f6d0*/  IMAD.SHL.U32 R28, R0, 0x2, RZ ;  /* 0x00000002001c7824 */ /* 0x000fe200078e00ff */
[----:B------:R-:W-:Y:S01]  /*f6e0*/  SHF.R.U64 R0, R72, 0x10, R73 ;  /* 0x0000001048007819 */ /* 0x000fe20000001249 */
[----:B------:R-:W-:Y:S01]  /*f6f0*/  IMAD.U32 R30, R16, 0x10000, RZ ;  /* 0x00010000101e7824 */ /* 0x000fe200078e00ff */
[----:B------:R-:W-:-:S02]  /*f700*/  SHF.R.U32.HI R19, RZ, 0x10, R71 ;  /* 0x00000010ff137819 */ /* 0x000fc40000011647 */
[----:B------:R-:W3:Y:S01]  /*f710*/  LDS.128 R4, [R28+0xc100] ;  /* 0x00c100001c047984 */ /* 0x000ee20000000c00 */
[----:B------:R-:W-:Y:S02]  /*f720*/  PRMT R18, R101, 0x5432, R0 ;  /* 0x0000543265127816 */ /* 0x000fe40000000000 */
[----:B------:R-:W-:Y:S02]  /*f730*/  SHF.R.U64 R3, R74, 0x10, R75 ;  /* 0x000000104a037819 */ /* 0x000fe4000000124b */
[----:B------:R-:W-:Y:S01]  /*f740*/  SHF.R.U32.HI R15, RZ, 0x10, R69 ;  /* 0x00000010ff0f7819 */ /* 0x000fe20000011645 */
[----:B------:R-:W-:Y:S01]  /*f750*/  IMAD.U32 R31, R18, 0x10000, RZ ;  /* 0x00010000121f7824 */ /* 0x000fe200078e00ff */
[----:B------:R-:W-:Y:S02]  /*f760*/  SHF.R.U32.HI R2, RZ, 0x10, R73 ;  /* 0x00000010ff027819 */ /* 0x000fe40000011649 */
[----:B------:R-:W-:Y:S02]  /*f770*/  SHF.R.U32.HI R12, RZ, 0x10, R75 ;  /* 0x00000010ff0c7819 */ /* 0x000fe4000001164b */
[----:B------:R-:W-:-:S02]  /*f780*/  PRMT R23, R100, 0x5432, R14 ;  /* 0x0000543264177816 */ /* 0x000fc4000000000e */
[----:B------:R-:W-:Y:S02]  /*f790*/  PRMT R22, R100, 0x5410, R19 ;  /* 0x0000541064167816 */ /* 0x000fe40000000013 */
[----:B------:R-:W-:Y:S02]  /*f7a0*/  PRMT R25, R102, 0x5432, R3 ;  /* 0x0000543266197816 */ /* 0x000fe40000000003 */
[----:B------:R-:W-:Y:S01]  /*f7b0*/  PRMT R15, R99, 0x5410, R15 ;  /* 0x00005410630f7816 */ /* 0x000fe2000000000f */
[----:B------:R-:W-:Y:S01]  /*f7c0*/  IMAD.U32 R32, R22, 0x10000, RZ ;  /* 0x0001000016207824 */ /* 0x000fe200078e00ff */
[----:B------:R-:W-:Y:S02]  /*f7d0*/  PRMT R17, R101, 0x5410, R2 ;  /* 0x0000541065117816 */ /* 0x000fe40000000002 */
[----:B------:R-:W-:Y:S01]  /*f7e0*/  PRMT R24, R102, 0x5410, R12 ;  /* 0x0000541066187816 */ /* 0x000fe2000000000c */
[----:B------:R-:W-:Y:S01]  /*f7f0*/  IMAD.U32 R33, R15, 0x10000, RZ ;  /* 0x000100000f217824 */ /* 0x000fe200078e00ff */
[----:B------:R-:W-:-:S02]  /*f800*/  LOP3.LUT R34, R16, 0xffff0000, RZ, 0xc0, !PT ;  /* 0xffff000010227812 */ /* 0x000fc400078ec0ff */
[----:B------:R-:W-:Y:S01]  /*f810*/  LOP3.LUT R15, R15, 0xffff0000, RZ, 0xc0, !PT ;  /* 0xffff00000f0f7812 */ /* 0x000fe200078ec0ff */
        /* <DEDUP_REMOVED lines=14> */
[----:B------:R-:W-:-:S02]  /*f900*/  FMUL.FTZ R6, R10, R31 ;  /* 0x0000001f0a067220 */ /* 0x000fc40000410000 */
[C---:B------:R-:W-:Y:S01]  /*f910*/  IMAD.U32 R8, R5.reuse, 0x10000, RZ ;  /* 0x0001000005087824 */ /* 0x040fe200078e00ff */
[----:B------:R-:W-:Y:S01]  /*f920*/  LOP3.LUT R5, R5, 0xffff0000, RZ, 0xc0, !PT ;  /* 0xffff000005057812 */ /* 0x000fe200078ec0ff */
[----:B------:R-:W-:Y:S02]  /*f930*/  FFMA.FTZ R31, R21, R31, -R27 ;  /* 0x0000001f151f7223 */ /* 0x000fe4000001081b */
[----:B------:R-:W-:Y:S02]  /*f940*/  IMAD.U32 R2, R7, 0x10000, RZ ;  /* 0x0001000007027824 */ /* 0x000fe400078e00ff */
[C---:B------:R-:W-:Y:S01]  /*f950*/  IMAD.U32 R27, R17.reuse, 0x10000, RZ ;  /* 0x00010000111b7824 */ /* 0x040fe200078e00ff */
[----:B------:R-:W-:Y:S01]  /*f960*/  LOP3.LUT R17, R17, 0xffff0000, RZ, 0xc0, !PT ;  /* 0xffff000011117812 */ /* 0x000fe200078ec0ff */
[----:B------:R-:W-:Y:S02]  /*f970*/  FFMA.FTZ R30, R21, R30, R6 ;  /* 0x0000001e151e7223 */ /* 0x000fe40000010006 */
[----:B------:R-:W-:-:S02]  /*f980*/  IMAD.U32 R21, R24, 0x10000, RZ ;  /* 0x0001000018157824 */ /* 0x000fc400078e00ff */
[C---:B------:R-:W-:Y:S02]  /*f990*/  FMUL.FTZ R10, R8.reuse, R33 ;  /* 0x00000021080a7220 */ /* 0x040fe40000410000 */
[----:B------:R-:W-:Y:S02]  /*f9a0*/  FMUL.FTZ R7, R8, R27 ;  /* 0x0000001b08077220 */ /* 0x000fe40000410000 */
[CC--:B------:R-:W-:Y:S02]  /*f9b0*/  FMUL.FTZ R6, R2.reuse, R32.reuse ;  /* 0x0000002002067220 */ /* 0x0c0fe40000410000 */
[----:B------:R-:W-:Y:S02]  /*f9c0*/  FMUL.FTZ R2, R2, R21 ;  /* 0x0000001502027220 */ /* 0x000fe40000410000 */
[C---:B------:R-:W-:Y:S02]  /*f9d0*/  FFMA.FTZ R27, R19.reuse, R27, -R10 ;  /* 0x0000001b131b7223 */ /* 0x040fe4000001080a */
[----:B------:R-:W-:Y:S01]  /*f9e0*/  FFMA.FTZ R19, R19, R33, R7 ;  /* 0x0000002113137223 */ /* 0x000fe20000010007 */
[----:B------:R-:W-:Y:S01]  /*f9f0*/  LOP3.LUT R7, R18, 0xffff0000, RZ, 0xc0, !PT ;  /* 0xffff000012077812 */ /* 0x000fe200078ec0ff */
[----:B------:R-:W-:-:S02]  /*fa00*/  FFMA.FTZ R16, R12, R32, R2 ;  /* 0x000000200c107223 */ /* 0x000fc40000010002 */
[C---:B------:R-:W-:Y:S02]  /*fa10*/  FMUL.FTZ R2, R9.reuse, R34 ;  /* 0x0000002209027220 */ /* 0x040fe40000410000 */
[----:B------:R-:W-:Y:S02]  /*fa20*/  FFMA.FTZ R21, R12, R21, -R6 ;  /* 0x000000150c157223 */ /* 0x000fe40000010806 */
[-C--:B------:R-:W-:Y:S02]  /*fa30*/  FMUL.FTZ R6, R9, R7.reuse ;  /* 0x0000000709067220 */ /* 0x080fe40000410000 */
[----:B------:R-:W-:Y:S02]  /*fa40*/  FFMA.FTZ R8, R20, R7, -R2 ;  /* 0x0000000714087223 */ /* 0x000fe40000010802 */
[----:B------:R-:W-:Y:S02]  /*fa50*/  IMAD.U32 R18, R23, 0x10000, RZ ;  /* 0x0001000017127824 */ /* 0x000fe400078e00ff */
[C---:B------:R-:W-:Y:S01]  /*fa60*/  FMUL.FTZ R7, R5.reuse, R15 ;  /* 0x0000000f05077220 */ /* 0x040fe20000410000 */
[----:B------:R-:W-:Y:S01]  /*fa70*/  F2FP.BF16.PACK_AB R8, R8, R31 ;  /* 0x0000001f0808723e */ /* 0x000fe200000010ff */
[----:B------:R-:W-:-:S02]  /*fa80*/  FMUL.FTZ R2, R5, R17 ;  /* 0x0000001105027220 */ /* 0x000fc40000410000 */
[----:B------:R-:W-:Y:S02]  /*fa90*/  IMAD.U32 R10, R25, 0x10000, RZ ;  /* 0x00010000190a7824 */ /* 0x000fe400078e00ff */
[----:B------:R-:W-:Y:S02]  /*faa0*/  FMUL.FTZ R5, R4, R18 ;  /* 0x0000001204057220 */ /* 0x000fe40000410000 */
[C---:B------:R-:W-:Y:S01]  /*fab0*/  FFMA.FTZ R9, R14.reuse, R17, -R7 ;  /* 0x000000110e097223 */ /* 0x040fe20000010807 */
[----:B------:R-:W-:Y:S01]  /*fac0*/  LOP3.LUT R17, R23, 0xffff0000, RZ, 0xc0, !PT ;  /* 0xffff000017117812 */ /* 0x000fe200078ec0ff */
[----:B------:R-:W-:Y:S01]  /*fad0*/  FFMA.FTZ R14, R14, R15, R2 ;  /* 0x0000000f0e0e7223 */ /* 0x000fe20000010002 */
[----:B------:R-:W-:Y:S01]  /*fae0*/  LOP3.LUT R15, R22, 0xffff0000, RZ, 0xc0, !PT ;  /* 0xffff0000160f7812 */ /* 0x000fe200078ec0ff */
[----:B------:R-:W-:Y:S01]  /*faf0*/  FFMA.FTZ R12, R20, R34, R6 ;  /* 0x00000022140c7223 */ /* 0x000fe20000010006 */
[----:B------:R-:W-:Y:S01]  /*fb00*/  LOP3.LUT R6, R25, 0xffff0000, RZ, 0xc0, !PT ;  /* 0xffff000019067812 */ /* 0x000fe200078ec0ff */
[-C--:B------:R-:W-:Y:S01]  /*fb10*/  FMUL.FTZ R2, R4, R10.reuse ;  /* 0x0000000a04027220 */ /* 0x080fe20000410000 */
[----:B------:R-:W-:Y:S01]  /*fb20*/  F2FP.BF16.PACK_AB R9, R9, R27 ;  /* 0x0000001b0909723e */ /* 0x000fe200000010ff */
[C---:B------:R-:W-:Y:S01]  /*fb30*/  FFMA.FTZ R10, R13.reuse, R10, -R5 ;  /* 0x0000000a0d0a7223 */ /* 0x040fe20000010805 */
[----:B------:R-:W-:Y:S01]  /*fb40*/  LOP3.LUT R5, R24, 0xffff0000, RZ, 0xc0, !PT ;  /* 0xffff000018057812 */ /* 0x000fe200078ec0ff */
[----:B------:R-:W-:-:S02]  /*fb50*/  FFMA.FTZ R7, R13, R18, R2 ;  /* 0x000000120d077223 */ /* 0x000fc40000010002 */
[C---:B------:R-:W-:Y:S02]  /*fb60*/  FMUL.FTZ R4, R3.reuse, R17 ;  /* 0x0000001103047220 */ /* 0x040fe40000410000 */
[-C--:B------:R-:W-:Y:S02]  /*fb70*/  FMUL.FTZ R3, R3, R6.reuse ;  /* 0x0000000603037220 */ /* 0x080fe40000410000 */
[C---:B------:R-:W-:Y:S02]  /*fb80*/  FMUL.FTZ R2, R0.reuse, R15 ;  /* 0x0000000f00027220 */ /* 0x040fe40000410000 */
[----:B------:R-:W-:Y:S02]  /*fb90*/  FMUL.FTZ R0, R0, R5 ;  /* 0x0000000500007220 */ /* 0x000fe40000410000 */
[----:B------:R-:W-:Y:S01]  /*fba0*/  FFMA.FTZ R6, R26, R6, -R4 ;  /* 0x000000061a067223 */ /* 0x000fe20000010804 */
        /* <DEDUP_REMOVED lines=8> */
[----:B------:R-:W-:Y:S01]  /*fc30*/  F2FP.BF16.PACK_AB R7, R0, R16 ;  /* 0x000000100007723e */ /* 0x000fe200000010ff */
[----:B------:R2:W-:Y:S04]  /*fc40*/  STS.128 [R29], R8 ;  /* 0x000000081d007388 */ /* 0x0005e80000000c00 */
[----:B------:R2:W-:Y:S02]  /*fc50*/  STS.128 [R28+0xc100], R4 ;  /* 0x00c100041c007388 */ /* 0x0005e40000000c00 */
.L_x_667:
[----:B------:R-:W-:Y:S05]  /*fc60*/  BSYNC B2 ;  /* 0x0000000000027941 */ /* 0x000fea0003800000 */
.L_x_649:
[----:B------:R-:W-:Y:S01]  /*fc70*/  IMAD R0, R105, c[0x0][0x208], RZ ;  /* 0x0000820069007a24 */ /* 0x000fe200078e02ff */
[----:B------:R-:W-:-:S04]  /*fc80*/  DEPBAR.LE SB0, 0x0 ;  /* 0x000080000000791a */ /* 0x000fc80000000000 */
[C---:B-12---:R-:W-:Y:S01]  /*fc90*/  IMAD.WIDE.U32 R4, R94.reuse, c[0x0][0x208], RZ ;  /* 0x000082005e047a25 */ /* 0x046fe200078e00ff */
[----:B------:R-:W-:Y:S03]  /*fca0*/  BAR.SYNC.DEFER_BLOCKING 0x0 ;  /* 0x0000000000007b1d */ /* 0x000fe60000010000 */
[----:B------:R-:W-:Y:S01]  /*fcb0*/  IMAD R2, R94, c[0x0][0x20c], R0 ;  /* 0x000083005e027a24 */ /* 0x000fe200078e0200 */
[----:B------:R-:W-:Y:S01]  /*fcc0*/  LEA R0, P1, R4, R222, 0x6 ;  /* 0x000000de04007211 */ /* 0x000fe200078230ff */
[----:B------:R-:W-:Y:S01]  /*fcd0*/  IMAD.IADD R88, R238, 0x1, -R103 ;  /* 0x00000001ee587824 */ /* 0x000fe200078e0a67 */
[----:B------:R1:W5:Y:S01]  /*fce0*/  LDL R127, [R1+0x8] ;  /* 0x00000800017f7983 */ /* 0x0003620000100800 */
[----:B------:R-:W-:Y:S01]  /*fcf0*/  IMAD.IADD R3, R5, 0x1, R2 ;  /* 0x0000000105037824 */ /* 0x000fe200078e0202 */
[----:B------:R-:W-:Y:S01]  /*fd00*/  LEA R2, P0, R0, c[0x0][0x1f8], 0x1 ;  /* 0x00007e0000027a11 */ /* 0x000fe200078008ff */
[----:B------:R-:W-:-:S03]  /*fd10*/  IMAD.MOV.U32 R5, RZ, RZ, c[0x0][0x20c] ;  /* 0x00008300ff057624 */ /* 0x000fc600078e00ff */
[----:B------:R-:W-:Y:S01]  /*fd20*/  LEA.HI.X R3, R4, R224, R3, 0x6, P1 ;  /* 0x000000e004037211 */ /* 0x000fe200008f3403 */
[----:B------:R-:W-:-:S03]  /*fd30*/  IMAD.MOV.U32 R4, RZ, RZ, c[0x0][0x208] ;  /* 0x00008200ff047624 */ /* 0x000fc600078e00ff */
[----:B------:R-:W-:Y:S02]  /*fd40*/  LEA.HI.X R3, R0, c[0x0][0x1fc], R3, 0x1, P0 ;  /* 0x00007f0000037a11 */ /* 0x000fe400000f0c03 */
[----:B------:R-:W-:Y:S02]  /*fd50*/  LOP3.LUT R0, R104, 0x1, RZ, 0xc0, !PT ;  /* 0x0000000168007812 */ /* 0x000fe400078ec0ff */
[----:B------:R-:W-:Y:S02]  /*fd60*/  LEA R12, P0, R4, R2, 0x6 ;  /* 0x00000002040c7211 */ /* 0x000fe400078030ff */
[----:B------:R-:W-:Y:S01]  /*fd70*/  ISETP.NE.U32.AND P2, PT, R0, 0x1, PT ;  /* 0x000000010000780c */ /* 0x000fe20003f45070 */
[----:B------:R-:W-:Y:S01]  /*fd80*/  IMAD.IADD R0, R88, 0x1, -R108 ;  /* 0x0000000158007824 */ /* 0x000fe200078e0a6c */
[----:B------:R-:W-:Y:S01]  /*fd90*/  LEA.HI.X R13, R4, R3, R5, 0x6, P0 ;  /* 0x00000003040d7211 */ /* 0x000fe200000f3405 */
[----:B------:R-:W-:Y:S03]  /*fda0*/  LDSM.16.M88.4 R28, [R147] ;  /* 0x00000000931c783b */ /* 0x000fe60000000200 */
[----:B------:R-:W-:Y:S01]  /*fdb0*/  ISETP.LT.OR P0, PT, R0, 0x1, P2 ;  /* 0x000000010000780c */ /* 0x000fe20001701670 */
[----:B------:R-:W2:Y:S04]  /*fdc0*/  LDSM.16.M88.4 R4, [R198] ;  /* 0x00000000c604783b */ /* 0x000ea80000000200 */
[----:B------:R-:W3:Y:S04]  /*fdd0*/  LDSM.16.M88.4 R24, [R147+0x800] ;  /* 0x000800009318783b */ /* 0x000ee80000000200 */
[----:B------:R-:W4:Y:S01]  /*fde0*/  LDSM.16.M88.4 R20, [R147+0x1000] ;  /* 0x001000009314783b */ /* 0x000f220000000200 */
[----:B------:R-:W-:-:S03]  /*fdf0*/  LOP3.LUT P1, RZ, R104, 0x2, RZ, 0xc0, !PT ;  /* 0x0000000268ff7812 */ /* 0x000fc6000782c0ff */
[----:B------:R-:W1:Y:S04]  /*fe00*/  LDSM.16.M88.4 R16, [R147+0x1800] ;  /* 0x001800009310783b */ /* 0x000e680000000200 */
[----:B------:R-:W-:Y:S04]  /*fe10*/  LDSM.16.M88.4 R8, [R199] ;  /* 0x00000000c708783b */ /* 0x000fe80000000200 */
[----:B------:R-:W1:Y:S04]  /*fe20*/  LDSM.16.M88.4 R44, [R202] ;  /* 0x00000000ca2c783b */ /* 0x000e680000000200 */
[----:B------:R-:W1:Y:S04]  /*fe30*/  LDSM.16.M88.4 R60, [R213] ;  /* 0x00000000d53c783b */ /* 0x000e680000000200 */
[----:B------:R-:W1:Y:S04]  /*fe40*/  LDSM.16.M88.4 R64, [R212] ;  /* 0x00000000d440783b */ /* 0x000e680000000200 */
[----:B------:R-:W1:Y:S04]  /*fe50*/  LDSM.16.M88.4 R72, [R211] ;  /* 0x00000000d348783b */ /* 0x000e680000000200 */
[----:B------:R-:W-:Y:S01]  /*fe60*/  @!PT LDS RZ, [RZ] ;  /* 0x00000000fffff984 */ /* 0x000fe20000000800 */
[----:B------:R-:W-:Y:S01]  /*fe70*/  @!PT LDS RZ, [RZ] ;  /* 0x00000000fffff984 */ /* 0x000fe20000000800 */
[----:B------:R-:W-:Y:S01]  /*fe80*/  @!PT LDS RZ, [RZ] ;  /* 0x00000000fffff984 */ /* 0x000fe20000000800 */
[----:B------:R1:W-:Y:S01]  /*fe90*/  LDGSTS.E.BYPASS.LTC128B.128 [R215+0x100], [R2.64], !P0 ;  /* 0x0010000002d77fae */ /* 0x0003e2000c101d46 */
[----:B------:R-:W-:-:S02]  /*fea0*/  ISETP.LT.OR P0, PT, R0, 0x1, !P1 ;  /* 0x000000010000780c */ /* 0x000fc40004f01670 */
[C---:B------:R-:W-:Y:S02]  /*feb0*/  ISETP.LT.OR P2, PT, R0.reuse, 0x21, P2 ;  /* 0x000000210000780c */ /* 0x040fe40001741670 */
[----:B------:R-:W-:-:S09]  /*fec0*/  ISETP.LT.OR P1, PT, R0, 0x21, !P1 ;  /* 0x000000210000780c */ /* 0x000fd20004f21670 */
[----:B------:R1:W-:Y:S01]  /*fed0*/  LDGSTS.E.BYPASS.LTC128B.128 [R215+0x2100], [R2.64+0x80], !P0 ;  /* 0x0210008002d77fae */ /* 0x0003e2000c101d46 */
[----:B------:R-:W-:-:S04]  /*fee0*/  LOP3.LUT P0, RZ, R104, 0x4, RZ, 0xc0, !PT ;  /* 0x0000000468ff7812 */ /* 0x000fc8000780c0ff */
[C---:B------:R-:W-:Y:S02]  /*fef0*/  ISETP.LT.OR P6, PT, R0.reuse, 0x1, !P0 ;  /* 0x000000010000780c */ /* 0x040fe400047c1670 */
[----:B------:R-:W-:Y:S01]  /*ff00*/  ISETP.LT.OR P0, PT, R0, 0x21, !P0 ;  /* 0x000000210000780c */ /* 0x000fe20004701670 */
[C---:B--2---:R-:W-:Y:S08]  /*ff10*/  HMMA.16816.F32.BF16 R32, R4.reuse, R28, RZ ;  /* 0x0000001c0420723c */ /* 0x044ff000000418ff */
[C---:B------:R-:W-:Y:S02]  /*ff20*/  HMMA.16816.F32.BF16 R28, R4.reuse, R30, RZ ;  /* 0x0000001e041c723c */ /* 0x040fe400000418ff */
[----:B------:R2:W-:Y:S04]  /*ff30*/  LDGSTS.E.BYPASS.LTC128B.128 [R215+0x4100], [R2.64+0x100], !P6 ;  /* 0x0410010002d77fae */ /* 0x0005e8000f101d46 */
[----:B------:R1:W-:Y:S02]  /*ff40*/  LDGSTS.E.BYPASS.LTC128B.128 [R215+0x1100], [R12.64], !P2 ;  /* 0x011000000cd77fae */ /* 0x0003e4000d101d46 */
[C---:B---3--:R-:W-:Y:S02]  /*ff50*/  HMMA.16816.F32.BF16 R36, R4.reuse, R24, RZ ;  /* 0x000000180424723c */ /* 0x048fe400000418ff */
[----:B------:R3:W-:Y:S04]  /*ff60*/  LDGSTS.E.BYPASS.LTC128B.128 [R215+0x3100], [R12.64+0x80], !P1 ;  /* 0x031000800cd77fae */ /* 0x0007e8000c901d46 */
[----:B------:R3:W-:Y:S02]  /*ff70*/  LDGSTS.E.BYPASS.LTC128B.128 [R215+0x5100], [R12.64+0x100], !P0 ;  /* 0x051001000cd77fae */ /* 0x0007e4000c101d46 */
[C---:B------:R-:W-:Y:S02]  /*ff80*/  HMMA.16816.F32.BF16 R40, R4.reuse, R26, RZ ;  /* 0x0000001a0428723c */ /* 0x040fe400000418ff */
[----:B------:R-:W-:Y:S04]  /*ff90*/  LDSM.16.M88.4 R68, [R197] ;  /* 0x00000000c544783b */ /* 0x000fe80000000200 */
[----:B------:R-:W-:Y:S02]  /*ffa0*/  LDSM.16.M88.4 R76, [R197+0x800] ;  /* 0x00080000c54c783b */ /* 0x000fe40000000200 */
[C---:B----4-:R-:W-:Y:S02]  /*ffb0*/  HMMA.16816.F32.BF16 R48, R4.reuse, R20, RZ ;  /* 0x000000140430723c */ /* 0x050fe400000418ff */
[----:B------:R-:W-:Y:S04]  /*ffc0*/  LDSM.16.M88.4 R80, [R197+0x1000] ;  /* 0x00100000c550783b */ /* 0x000fe80000000200 */
[----:B------:R-:W-:Y:S02]  /*ffd0*/  LDSM.16.M88.4 R84, [R197+0x1800] ;  /* 0x00180000c554783b */ /* 0x000fe40000000200 */
[C---:B------:R-:W-:Y:S02]  /*ffe0*/  HMMA.16816.F32.BF16 R52, R4.reuse, R22, RZ ;  /* 0x000000160434723c */ /* 0x040fe400000418ff */
[----:B------:R-:W0:Y:S06]  /*fff0*/  LDGDEPBAR ;  /* 0x00000000000079af */ /* 0x000e2c0000000000 */
[C---:B-1----:R-:W-:Y:S08]  /*10000*/  HMMA.16816.F32.BF16 R56, R4.reuse, R16, RZ ;  /* 0x000000100438723c */ /* 0x042ff000000418ff */
[----:B------:R-:W-:Y:S01]  /*10010*/  HMMA.16816.F32.BF16 R16, R4, R18, RZ ;  /* 0x000000120410723c */ /* 0x000fe200000418ff */
[----:B------:R-:W1:Y:S07]  /*10020*/  LDSM.16.M88.4 R4, [R201] ;  /* 0x00000000c904783b */ /* 0x000e6e0000000200 */
[C---:B------:R-:W-:Y:S08]  /*10030*/  HMMA.16816.F32.BF16 R20, R8.reuse, R44, R32 ;  /* 0x0000002c0814723c */ /* 0x040ff00000041820 */
[C---:B------:R-:W-:Y:S08]  /*10040*/  HMMA.16816.F32.BF16 R24, R8.reuse, R46, R28 ;  /* 0x0000002e0818723c */ /* 0x040ff0000004181c */
[C---:B------:R-:W-:Y:S08]  /*10050*/  HMMA.16816.F32.BF16 R28, R8.reuse, R60, R36 ;  /* 0x0000003c081c723c */ /* 0x040ff00000041824 */
[C---:B------:R-:W-:Y:S01]  /*10060*/  HMMA.16816.F32.BF16 R32, R8.reuse, R62, R40 ;  /* 0x0000003e0820723c */ /* 0x040fe20000041828 */
[----:B------:R-:W-:Y:S07]  /*10070*/  LDSM.16.M88.4 R60, [R147+0x2800] ;  /* 0x00280000933c783b */ /* 0x000fee0000000200 */
[C---:B------:R-:W-:Y:S01]  /*10080*/  HMMA.16816.F32.BF16 R36, R8.reuse, R64, R48 ;  /* 0x000000400824723c */ /* 0x040fe20000041830 */
[----:B------:R-:W-:Y:S07]  /*10090*/  LDSM.16.M88.4 R48, [R194] ;  /* 0x00000000c230783b */ /* 0x000fee0000000200 */
[C---:B------:R-:W-:Y:S01]  /*100a0*/  HMMA.16816.F32.BF16 R40, R8.reuse, R66, R52 ;  /* 0x000000420828723c */ /* 0x040fe20000041834 */
[----:B------:R-:W-:Y:S04]  /*100b0*/  LDSM.16.M88.4 R64, [R194+0x1000] ;  /* 0x00100000c240783b */ /* 0x000fe80000000200 */
[----:B------:R-:W-:Y:S03]  /*100c0*/  LDSM.16.M88.4 R52, [R147+0x2000] ;  /* 0x002000009334783b */ /* 0x000fe60000000200 */
[C---:B------:R-:W-:Y:S01]  /*100d0*/  HMMA.16816.F32.BF16 R44, R8.reuse, R72, R56 ;  /* 0x00000048082c723c */ /* 0x040fe20000041838 */
[----:B------:R-:W-:Y:S07]  /*100e0*/  LDSM.16.M88.4 R56, [R194+0x800] ;  /* 0x00080000c238783b */ /* 0x000fee0000000200 */
[----:B---3--:R-:W-:Y:S01]  /*100f0*/  HMMA.16816.F32.BF16 R12, R8, R74, R16 ;  /* 0x0000004a080c723c */ /* 0x008fe20000041810 */
[----:B------:R-:W3:Y:S04]  /*10100*/  LDSM.16.M88.4 R8, [R200] ;  /* 0x00000000c808783b */ /* 0x000ee80000000200 */
[----:B------:R-:W4:Y:S03]  /*10110*/  LDSM.16.M88.4 R72, [R194+0x1800] ;  /* 0x00180000c248783b */ /* 0x000f260000000200 */
[C---:B-1----:R-:W-:Y:S08]  /*10120*/  HMMA.16816.F32.BF16 R16, R4.reuse, R68, R20 ;  /* 0x000000440410723c */ /* 0x042ff00000041814 */
        /* <DEDUP_REMOVED lines=10> */
[----:B------:R-:W1:Y:S07]  /*101d0*/  LDSM.16.M88.4 R4, [R198+0x4000] ;  /* 0x00400000c604783b */ /* 0x000e6e0000000200 */
        /* <DEDUP_REMOVED lines=12> */
[----:B------:R-:W-:Y:S03]  /*102a0*/  LDSM.16.M88.4 R72, [R197+0x3000] ;  /* 0x00300000c548783b */ /* 0x000fe60000000200 */
        /* <DEDUP_REMOVED lines=25> */
[----:B------:R-:W2:Y:S03]  /*10440*/  LDSM.16.M88.4 R76, [R194+0x3800] ;  /* 0x00380000c24c783b */ /* 0x000ea60000000200 */
        /* <DEDUP_REMOVED lines=9> */
[C---:B----4-:R-:W-:Y:S08]  /*104e0*/  HMMA.16816.F32.BF16 R44, R4.reuse, R80, R44 ;  /* 0x00000050042c723c */ /* 0x050ff0000004182c */
[----:B------:R-:W-:Y:S01]  /*104f0*/  HMMA.16816.F32.BF16 R12, R4, R82, R12 ;  /* 0x00000052040c723c */ /* 0x000fe2000004180c */
[----:B------:R-:W1:Y:S04]  /*10500*/  LDSM.16.M88.4 R4, [R198+0x8000] ;  /* 0x00800000c604783b */ /* 0x000e680000000200 */
[----:B------:R-:W4:Y:S03]  /*10510*/  LDSM.16.M88.4 R80, [R147+0x5800] ;  /* 0x005800009350783b */ /* 0x000f260000000200 */
        /* <DEDUP_REMOVED lines=8> */
[----:B------:R-:W-:Y:S07]  /*105a0*/  LDSM.16.M88.4 R68, [R204] ;  /* 0x00000000cc44783b */ /* 0x000fee0000000200 */
[C---:B--2---:R-:W-:Y:S08]  /*105b0*/  HMMA.16816.F32.BF16 R44, R8.reuse, R76, R44 ;  /* 0x0000004c082c723c */ /* 0x044ff0000004182c */
        /* <DEDUP_REMOVED lines=12> */
[C---:B----4-:R-:W-:Y:S01]  /*10680*/  HMMA.16816.F32.BF16 R16, R4.reuse, R80, R44 ;  /* 0x000000500410723c */ /* 0x050fe2000004182c */
[----:B------:R-:W-:Y:S07]  /*10690*/  LDSM.16.M88.4 R44, [R194+0x5000] ;  /* 0x00500000c22c783b */ /* 0x000fee0000000200 */
[----:B------:R-:W-:Y:S01]  /*106a0*/  HMMA.16816.F32.BF16 R4, R4, R82, R8 ;  /* 0x000000520404723c */ /* 0x000fe20000041808 */
[----:B------:R-:W1:Y:S04]  /*106b0*/  LDSM.16.M88.4 R8, [R201+0x8000] ;  /* 0x00800000c908783b */ /* 0x000e680000000200 */
[----:B------:R-:W4:Y:S03]  /*106c0*/  LDSM.16.M88.4 R80, [R197+0x5800] ;  /* 0x00580000c550783b */ /* 0x000f260000000200 */
[C---:B--2---:R-:W-:Y:S08]  /*106d0*/  HMMA.16816.F32.BF16 R32, R12.reuse, R60, R32 ;  /* 0x0000003c0c20723c */ /* 0x044ff00000041820 */
[C---:B------:R-:W-:Y:S01]  /*106e0*/  HMMA.16816.F32.BF16 R28, R12.reuse, R62, R28 ;  /* 0x0000003e0c1c723c */ /* 0x040fe2000004181c */
[----:B------:R-:W-:Y:S07]  /*106f0*/  LDSM.16.M88.4 R60, [R194+0x5800] ;  /* 0x00580000c23c783b */ /* 0x000fee0000000200 */
[C---:B------:R-:W-:Y:S08]  /*10700*/  HMMA.16816.F32.BF16 R24, R12.reuse, R68, R24 ;  /* 0x000000440c18723c */ /* 0x040ff00000041818 */
[C---:B------:R-:W-:Y:S08]  /*10710*/  HMMA.16816.F32.BF16 R40, R12.reuse, R48, R40 ;  /* 0x000000300c28723c */ /* 0x040ff00000041828 */
[C---:B------:R-:W-:Y:S01]  /*10720*/  HMMA.16816.F32.BF16 R36, R12.reuse, R50, R36 ;  /* 0x000000320c24723c */ /* 0x040fe20000041824 */
[----:B------:R-:W-:Y:S07]  /*10730*/  LDSM.16.M88.4 R48, [R194+0x4800] ;  /* 0x00480000c230783b */ /* 0x000fee0000000200 */
[C---:B------:R-:W-:Y:S08]  /*10740*/  HMMA.16816.F32.BF16 R20, R12.reuse, R70, R20 ;  /* 0x000000460c14723c */ /* 0x040ff00000041814 */
[C---:B---3--:R-:W-:Y:S08]  /*10750*/  HMMA.16816.F32.BF16 R16, R12.reuse, R76, R16 ;  /* 0x0000004c0c10723c */ /* 0x048ff00000041810 */
[----:B------:R-:W-:Y:S01]  /*10760*/  HMMA.16816.F32.BF16 R12, R12, R78, R4 ;  /* 0x0000004e0c0c723c */ /* 0x000fe20000041804 */
[----:B------:R-:W2:Y:S01]  /*10770*/  LDSM.16.M88.4 R4, [R200+0x8000] ;  /* 0x00800000c804783b */ /* 0x000ea20000000200 */
[----:B------:R-:W-:Y:S01]  /*10780*/  ISETP.GT.AND P0, PT, R94, R217, PT ;  /* 0x000000d95e00720c */ /* 0x000fe20003f04270 */
[----:B------:R-:W-:-:S05]  /*10790*/  DEPBAR.LE SB0, 0x0 ;  /* 0x000080000000791a */ /* 0x000fca0000000000 */
[C---:B-1----:R-:W-:Y:S08]  /*107a0*/  HMMA.16816.F32.BF16 R32, R8.reuse, R64, R32 ;  /* 0x000000400820723c */ /* 0x042ff00000041820 */
[C---:B------:R-:W-:Y:S08]  /*107b0*/  HMMA.16816.F32.BF16 R28, R8.reuse, R66, R28 ;  /* 0x00000042081c723c */ /* 0x040ff0000004181c */
[C---:B------:R-:W-:Y:S08]  /*107c0*/  HMMA.16816.F32.BF16 R24, R8.reuse, R72, R24 ;  /* 0x000000480818723c */ /* 0x040ff00000041818 */
[C---:B------:R-:W-:Y:S08]  /*107d0*/  HMMA.16816.F32.BF16 R40, R8.reuse, R56, R40 ;  /* 0x000000380828723c */ /* 0x040ff00000041828 */
[C---:B------:R-:W-:Y:S08]  /*107e0*/  HMMA.16816.F32.BF16 R36, R8.reuse, R58, R36 ;  /* 0x0000003a0824723c */ /* 0x040ff00000041824 */
[C---:B------:R-:W-:Y:S08]  /*107f0*/  HMMA.16816.F32.BF16 R20, R8.reuse, R74, R20 ;  /* 0x0000004a0814723c */ /* 0x040ff00000041814 */
[C---:B----4-:R-:W-:Y:S08]  /*10800*/  HMMA.16816.F32.BF16 R16, R8.reuse, R80, R16 ;  /* 0x000000500810723c */ /* 0x050ff00000041810 */
[----:B------:R-:W-:Y:S01]  /*10810*/  HMMA.16816.F32.BF16 R8, R8, R82, R12 ;  /* 0x000000520808723c */ /* 0x000fe2000004180c */
[----:B------:R-:W-:Y:S07]  /*10820*/  BSSY B0, `(.L_x_692) ;  /* 0x0000023000007945 */ /* 0x000fee0003800000 */
        /* <DEDUP_REMOVED lines=11> */
[----:B-----5:R-:W-:Y:S01]  /*108e0*/  IADD3 R0, R127, -0x2, RZ ;  /* 0xfffffffe7f007810 */ /* 0x020fe20007ffe0ff */
        /* <DEDUP_REMOVED lines=22> */
.L_x_693:
[----:B------:R-:W-:Y:S05]  /*10a50*/  BSYNC B0 ;  /* 0x0000000000007941 */ /* 0x000fea0003800000 */
.L_x_692:
[----:B------:R-:W2:Y:S01]  /*10a60*/  LDL R0, [R1] ;  /* 0x0000000001007983 */ /* 0x000ea20000100800 */
[----:B------:R-:W-:Y:S01]  /*10a70*/  ISETP.NE.AND P0, PT, R107, 0x1, PT ;  /* 0x000000016b00780c */ /* 0x000fe20003f05270 */
[----:B------:R-:W-:Y:S01]  /*10a80*/  IMAD.MOV.U32 R8, RZ, RZ, c[0x0][0x32c] ;  /* 0x0000cb00ff087624 */ /* 0x000fe200078e00ff */
[----:B------:R-:W-:Y:S01]  /*10a90*/  ULDC UR4, c[0x0][0x324] ;  /* 0x0000c90000047ab9 */ /* 0x000fe20000000800 */
[----:B------:R-:W-:Y:S01]  /*10aa0*/  IMAD.IADD R7, R88, 0x1, -R237 ;  /* 0x0000000158077824 */ /* 0x000fe200078e0aed */
[----:B------:R-:W-:Y:S01]  /*10ab0*/  ULOP3.LUT UR4, URZ, UR4, URZ, 0x33, !UPT ;  /* 0x000000043f047292 */ /* 0x000fe2000f8e333f */
[----:B------:R-:W0:Y:S01]  /*10ac0*/  LDGDEPBAR ;  /* 0x00000000000079af */ /* 0x000e220000000000 */
[----:B------:R-:W-:Y:S01]  /*10ad0*/  ISETP.GE.AND P6, PT, R8, 0x1, PT ;  /* 0x000000010800780c */ /* 0x000fe20003fc6270 */
[----:B--2---:R-:W-:-:S06]  /*10ae0*/  IMAD.IADD R0, R0, 0x1, R242 ;  /* 0x0000000100007824 */ /* 0x004fcc00078e02f2 */
[----:B-1----:R-:W-:-:S04]  /*10af0*/  @P0 IMAD.HI.U32 R2, R0, c[0x0][0x2c8], RZ ;  /* 0x0000b20000020a27 */ /* 0x002fc800078e00ff */
[----:B------:R-:W-:Y:S01]  /*10b00*/  IMAD.MOV.U32 R4, RZ, RZ, R0 ;  /* 0x000000ffff047224 */ /* 0x000fe200078e0000 */
[----:B------:R-:W-:Y:S02]  /*10b10*/  @P0 SHF.R.U32.HI R4, RZ, c[0x0][0x2cc], R2 ;  /* 0x0000b300ff040a19 */ /* 0x000fe40000011602 */
        /* <DEDUP_REMOVED lines=20> */
.L_x_696:
[----:B------:R-:W-:-:S04]  /*10c60*/  MOV R8, c[0x0][0x32c] ;  /* 0x0000cb0000087a02 */ /* 0x000fc80000000f00 */
[----:B------:R-:W-:-:S13]  /*10c70*/  ISETP.NE.AND P0, PT, R8, 0x1, PT ;  /* 0x000000010800780c */ /* 0x000fda0003f05270 */
[----:B------:R-:W-:-:S05]  /*10c80*/  @P0 IMAD.HI.U32 R8, R3, c[0x0][0x330], RZ ;  /* 0x0000cc0003080a27 */ /* 0x000fca00078e00ff */
[----:B------:R-:W-:Y:S02]  /*10c90*/  @P0 SHF.R.U32.HI R3, RZ, c[0x0][0x334], R8 ;  /* 0x0000cd00ff030a19 */ /* 0x000fe40000011608 */
.L_x_697:
[----:B------:R-:W-:Y:S05]  /*10ca0*/  BSYNC B0 ;  /* 0x0000000000007941 */ /* 0x000fea0003800000 */
.L_x_695:
[----:B------:R-:W-:-:S04]  /*10cb0*/  IMAD R3, R3, c[0x0][0x32c], -R103 ;  /* 0x0000cb0003037a24 */ /* 0x000fc800078e0a67 */
[----:B------:R-:W-:-:S05]  /*10cc0*/  IMAD.IADD R3, R3, 0x1, -R237 ;  /* 0x0000000103037824 */ /* 0x000fca00078e0aed */
[----:B------:R-:W-:Y:S02]  /*10cd0*/  IADD3 R8, R3, c[0x0][0x32c], RZ ;  /* 0x0000cb0003087a10 */ /* 0x000fe40007ffe0ff */
[----:B------:R-:W-:Y:S02]  /*10ce0*/  IMNMX R0, R0, R3, !PT ;  /* 0x0000000300007217 */ /* 0x000fe40007800200 */
[----:B------:R-:W-:Y:S02]  /*10cf0*/  IMNMX R2, R2, R8, PT ;  /* 0x0000000802027217 */ /* 0x000fe40003800200 */
.L_x_694:
[----:B-----5:R-:W-:Y:S01]  /*10d00*/  ISETP.GT.AND P1, PT, R127, RZ, PT ;  /* 0x000000ff7f00720c */ /* 0x020fe20003f24270 */
        /* <DEDUP_REMOVED lines=64> */
.L_x_700:
[----:B------:R-:W-:-:S04]  /*11110*/  MOV R4, c[0x0][0x32c] ;  /* 0x0000cb0000047a02 */ /* 0x000fc80000000f00 */
[----:B------:R-:W-:-:S13]  /*11120*/  ISETP.NE.AND P0, PT, R4, 0x1, PT ;  /* 0x000000010400780c */ /* 0x000fda0003f05270 */
[----:B------:R-:W-:-:S05]  /*11130*/  @P0 IMAD.HI.U32 R4, R3, c[0x0][0x330], RZ ;  /* 0x0000cc0003040a27 */ /* 0x000fca00078e00ff */
[----:B------:R-:W-:Y:S02]  /*11140*/  @P0 SHF.R.U32.HI R3, RZ, c[0x0][0x334], R4 ;  /* 0x0000cd00ff030a19 */ /* 0x000fe40000011604 */
.L_x_701:
[----:B------:R-:W-:Y:S05]  /*11150*/  BSYNC B0 ;  /* 0x0000000000007941 */ /* 0x000fea0003800000 */
.L_x_699:
[----:B------:R-:W-:-:S04]  /*11160*/  IMAD R3, R3, c[0x0][0x32c], -R103 ;  /* 0x0000cb0003037a24 */ /* 0x000fc800078e0a67 */
[----:B------:R-:W-:-:S05]  /*11170*/  IMAD.IADD R3, R3, 0x1, -R237 ;  /* 0x0000000103037824 */ /* 0x000fca00078e0aed */
[----:B------:R-:W-:Y:S02]  /*11180*/  IADD3 R4, R3, c[0x0][0x32c], RZ ;  /* 0x0000cb0003047a10 */ /* 0x000fe40007ffe0ff */
[----:B------:R-:W-:Y:S02]  /*11190*/  IMNMX R0, R0, R3, !PT ;  /* 0x0000000300007217 */ /* 0x000fe40007800200 */
[----:B------:R-:W-:Y:S02]  /*111a0*/  IMNMX R2, R2, R4, PT ;  /* 0x0000000402027217 */ /* 0x000fe40003800200 */
.L_x_698:
[----:B------:R-:W-:Y:S02]  /*111b0*/  ISETP.GT.AND P0, PT, R0, RZ, P1 ;  /* 0x000000ff0000720c */ /* 0x000fe40000f04270 */
        /* <DEDUP_REMOVED lines=14> */
[----:B------:R-:W-:-:S02]  /*112a0*/  ISETP.GT.AND P0, PT, R0, 0x9, P1 ;  /* 0x000000090000780c */ /* 0x000fc40000f04270 */
        /* <DEDUP_REMOVED lines=37> */
[----:B------:R-:W-:Y:S01]  /*11500*/  LDSM.16.MT88.4 R28, [R193] ;  /* 0x00000000c11c783b */ /* 0x000fe20000004200 */
[----:B------:R-:W-:-:S02]  /*11510*/  FMNMX.FTZ R3, R233, R3, !PT ;  /* 0x00000003e9037209 */ /* 0x000fc40007810000 */
[----:B------:R-:W-:Y:S02]  /*11520*/  ISETP.LT.OR P0, PT, R2, 0x29, P0 ;  /* 0x000000290200780c */ /* 0x000fe40000701670 */
[----:B------:R-:W-:Y:S02]  /*11530*/  FMNMX.FTZ R4, R116, R4, !PT ;  /* 0x0000000474047209 */ /* 0x000fe40007810000 */
[----:B------:R-:W-:Y:S02]  /*11540*/  FSEL R118, R22, -INF , !P0 ;  /* 0xff80000016767808 */ /* 0x000fe40004000000 */
[----:B------:R-:W-:Y:S02]  /*11550*/  ISETP.GT.AND P0, PT, R0, 0x29, P1 ;  /* 0x000000290000780c */ /* 0x000fe40000f04270 */
[----:B------:R-:W-:Y:S02]  /*11560*/  FMNMX.FTZ R3, R234, R3, !PT ;  /* 0x00000003ea037209 */ /* 0x000fe40007810000 */
[----:B------:R-:W-:-:S02]  /*11570*/  ISETP.LT.OR P0, PT, R2, 0x2a, P0 ;  /* 0x0000002a0200780c */ /* 0x000fc40000701670 */
[----:B------:R-:W-:Y:S01]  /*11580*/  FMNMX.FTZ R4, R120, R4, !PT ;  /* 0x0000000478047209 */ /* 0x000fe20007810000 */
[----:B------:R-:W1:Y:S01]  /*11590*/  SHFL.BFLY PT, R5, R3, 0x2, 0x1f ;  /* 0x0c401f0003057f89 */ /* 0x000e6200000e0000 */
[----:B------:R-:W-:Y:S02]  /*115a0*/  FSEL R117, R23, -INF , !P0 ;  /* 0xff80000017757808 */ /* 0x000fe40004000000 */
[----:B------:R-:W-:Y:S01]  /*115b0*/  ISETP.GT.AND P0, PT, R0, 0x30, P1 ;  /* 0x000000300000780c */ /* 0x000fe20000f04270 */
[----:B------:R-:W-:Y:S01]  /*115c0*/  LDSM.16.MT88.4 R20, [R195] ;  /* 0x00000000c314783b */ /* 0x000fe20000004200 */
[----:B------:R-:W-:Y:S02]  /*115d0*/  FMNMX.FTZ R4, R118, R4, !PT ;  /* 0x0000000476047209 */ /* 0x000fe40007810000 */
[----:B------:R-:W-:Y:S02]  /*115e0*/  ISETP.LT.OR P0, PT, R2, 0x31, P0 ;  /* 0x000000310200780c */ /* 0x000fe40000701670 */
[----:B------:R-:W-:-:S02]  /*115f0*/  ISETP.GT.AND P2, PT, R0, 0x38, P1 ;  /* 0x000000380000780c */ /* 0x000fc40000f44270 */
[----:B------:R-:W-:Y:S02]  /*11600*/  FSEL R216, R26, -INF , !P0 ;  /* 0xff8000001ad87808 */ /* 0x000fe40004000000 */
[----:B------:R-:W-:Y:S02]  /*11610*/  ISETP.GT.AND P0, PT, R0, 0x31, P1 ;  /* 0x000000310000780c */ /* 0x000fe40000f04270 */
[----:B------:R-:W-:Y:S02]  /*11620*/  FMNMX.FTZ R4, R117, R4, !PT ;  /* 0x0000000475047209 */ /* 0x000fe40007810000 */
[----:B------:R-:W-:-:S04]  /*11630*/  ISETP.LT.OR P0, PT, R2, 0x32, P0 ;  /* 0x000000320200780c */ /* 0x000fc80000701670 */
[----:B------:R-:W-:Y:S02]  /*11640*/  FSEL R225, R27, -INF , !P0 ;  /* 0xff8000001be17808 */ /* 0x000fe40004000000 */
[----:B------:R-:W-:Y:S01]  /*11650*/  ISETP.GT.AND P0, PT, R0, 0x39, P1 ;  /* 0x000000390000780c */ /* 0x000fe20000f04270 */
[----:B------:R-:W-:Y:S01]  /*11660*/  LDSM.16.MT88.4 R24, [R196] ;  /* 0x00000000c418783b */ /* 0x000fe20000004200 */
[----:B------:R-:W-:Y:S02]  /*11670*/  ISETP.LT.OR P1, PT, R2, 0x39, P2 ;  /* 0x000000390200780c */ /* 0x000fe40001721670 */
[----:B------:R-:W-:Y:S02]  /*11680*/  FMNMX.FTZ R0, R216, R4, !PT ;  /* 0x00000004d8007209 */ /* 0x000fe40007810000 */
[----:B------:R-:W-:Y:S02]  /*11690*/  ISETP.LT.OR P0, PT, R2, 0x3a, P0 ;  /* 0x0000003a0200780c */ /* 0x000fe40000701670 */
[----:B------:R-:W-:-:S02]  /*116a0*/  FSEL R218, R18, -INF , !P1 ;  /* 0xff80000012da7808 */ /* 0x000fc40004800000 */
[----:B------:R-:W-:Y:S02]  /*116b0*/  FMNMX.FTZ R2, R225, R0, !PT ;  /* 0x00000000e1027209 */ /* 0x000fe40007810000 */
        /* <DEDUP_REMOVED lines=18> */
[----:B------:R1:W-:Y:S02]  /*117e0*/  MUFU.EX2 R16, R0 ;  /* 0x0000000000107308 */ /* 0x0003e40000000800 */
[----:B-1----:R-:W-:-:S06]  /*117f0*/  FFMA.FTZ R0, R11, c[0x0][0x2d0], -R2 ;  /* 0x0000b4000b007a23 */ /* 0x002fcc0000010802 */
[----:B------:R-:W-:Y:S08]  /*11800*/  MUFU.EX2 R11, R3 ;  /* 0x00000003000b7308 */ /* 0x000ff00000000800 */
        /* <DEDUP_REMOVED lines=9> */
[----:B--2---:R-:W-:Y:S01]  /*118a0*/  F2FP.BF16.PACK_AB R5, R250, R251 ;  /* 0x000000fbfa05723e */ /* 0x004fe200000010ff */
[----:B------:R-:W-:-:S04]  /*118b0*/  IMAD.MOV.U32 R9, RZ, RZ, R16 ;  /* 0x000000ffff097224 */ /* 0x000fc800078e0010 */
[----:B------:R1:W-:Y:S01]  /*118c0*/  MUFU.EX2 R10, R3 ;  /* 0x00000003000a7308 */ /* 0x0003e20000000800 */
[----:B------:R-:W2:Y:S01]  /*118d0*/  LDSM.16.MT88.4 R16, [R192+0x2000] ;  /* 0x00200000c010783b */ /* 0x000ea20000004200 */
[----:B------:R-:W-:Y:S01]  /*118e0*/  F2FP.BF16.PACK_AB R4, R9, R125 ;  /* 0x0000007d0904723e */ /* 0x000fe200000010ff */
[----:B-1----:R-:W-:Y:S02]  /*118f0*/  FFMA.FTZ R3, R13, c[0x0][0x2d0], -R0 ;  /* 0x0000b4000d037a23 */ /* 0x002fe40000010800 */
[----:B------:R-:W1:Y:S03]  /*11900*/  LDSM.16.MT88.4 R12, [R193+0x2000] ;  /* 0x00200000c10c783b */ /* 0x000e660000004200 */
[----:B------:R-:W3:Y:S02]  /*11910*/  MUFU.EX2 R252, R3 ;  /* 0x0000000300fc7308 */ /* 0x000ee40000000800 */
[----:B---3--:R-:W-:Y:S01]  /*11920*/  F2FP.BF16.PACK_AB R7, R252, R10 ;  /* 0x0000000afc07723e */ /* 0x008fe200000010ff */
[----:B------:R-:W-:-:S05]  /*11930*/  FFMA.FTZ R3, R41, c[0x0][0x2d0], -R2 ;  /* 0x0000b40029037a23 */ /* 0x000fca0000010802 */
[----:B------:R3:W-:Y:S01]  /*11940*/  MUFU.EX2 R165, R3 ;  /* 0x0000000300a57308 */ /* 0x0007e20000000800 */
[C---:B------:R-:W-:Y:S08]  /*11950*/  HMMA.16816.F32.BF16 R88, R4.reuse, R32, RZ ;  /* 0x000000200458723c */ /* 0x040ff000000418ff */
[----:B------:R-:W-:Y:S01]  /*11960*/  HMMA.16816.F32.BF16 R104, R4, R34, RZ ;  /* 0x000000220468723c */ /* 0x000fe200000418ff */
[----:B------:R-:W4:Y:S01]  /*11970*/  LDSM.16.MT88.4 R32, [R195+0x2000] ;  /* 0x00200000c320783b */ /* 0x000f220000004200 */
[----:B---3--:R-:W-:-:S06]  /*11980*/  FFMA.FTZ R3, R43, c[0x0][0x2d0], -R2 ;  /* 0x0000b4002b037a23 */ /* 0x008fcc0000010802 */
[C---:B------:R-:W-:Y:S01]  /*11990*/  HMMA.16816.F32.BF16 R80, R4.reuse, R20, RZ ;  /* 0x000000140450723c */ /* 0x040fe200000418ff */
[----:B------:R3:W5:Y:S07]  /*119a0*/  MUFU.EX2 R164, R3 ;  /* 0x0000000300a47308 */ /* 0x00076e0000000800 */
[C---:B------:R-:W-:Y:S01]  /*119b0*/  HMMA.16816.F32.BF16 R92, R4.reuse, R22, RZ ;  /* 0x00000016045c723c */ /* 0x040fe200000418ff */
[----:B------:R-:W4:Y:S07]  /*119c0*/  LDSM.16.MT88.4 R20, [R193+0x4000] ;  /* 0x00400000c114783b */ /* 0x000f2e0000004200 */
[----:B------:R-:W-:Y:S01]  /*119d0*/  HMMA.16816.F32.BF16 R108, R4, R24, RZ ;  /* 0x00000018046c723c */ /* 0x000fe200000418ff */
[----:B---3--:R-:W-:-:S04]  /*119e0*/  FFMA.FTZ R3, R45, c[0x0][0x2d0], -R2 ;  /* 0x0000b4002d037a23 */ /* 0x008fc80000010802 */
[----:B------:R3:W-:Y:S03]  /*119f0*/  MUFU.EX2 R166, R3 ;  /* 0x0000000300a67308 */ /* 0x0007e60000000800 */
[C---:B------:R-:W-:Y:S01]  /*11a00*/  HMMA.16816.F32.BF16 R96, R4.reuse, R26, RZ ;  /* 0x0000001a0460723c */ /* 0x040fe200000418ff */
[----:B------:R-:W4:Y:S07]  /*11a10*/  LDSM.16.MT88.4 R24, [R192+0x4000] ;  /* 0x00400000c018783b */ /* 0x000f2e0000004200 */
[----:B--2---:R-:W-:Y:S01]  /*11a20*/  HMMA.16816.F32.BF16 R76, R4, R16, RZ ;  /* 0x00000010044c723c */ /* 0x004fe200000418ff */
[----:B---3--:R-:W-:-:S07]  /*11a30*/  FFMA.FTZ R3, R47, c[0x0][0x2d0], -R2 ;  /* 0x0000b4002f037a23 */ /* 0x008fce0000010802 */
[C---:B------:R-:W-:Y:S01]  /*11a40*/  HMMA.16816.F32.BF16 R72, R4.reuse, R18, RZ ;  /* 0x000000120448723c */ /* 0x040fe200000418ff */
[----:B------:R-:W2:Y:S01]  /*11a50*/  LDSM.16.MT88.4 R16, [R196+0x4000] ;  /* 0x00400000c410783b */ /* 0x000ea20000004200 */
[----:B------:R3:W2:Y:S06]  /*11a60*/  MUFU.EX2 R214, R3 ;  /* 0x0000000300d67308 */ /* 0x0006ac0000000800 */
[C---:B-1----:R-:W-:Y:S08]  /*11a70*/  HMMA.16816.F32.BF16 R68, R4.reuse, R12, RZ ;  /* 0x0000000c0444723c */ /* 0x042ff000000418ff */
[----:B------:R-:W-:Y:S01]  /*11a80*/  HMMA.16816.F32.BF16 R60, R4, R14, RZ ;  /* 0x0000000e043c723c */ /* 0x000fe200000418ff */
[----:B------:R-:W1:Y:S01]  /*11a90*/  LDSM.16.MT88.4 R12, [R195+0x4000] ;  /* 0x00400000c30c783b */ /* 0x000e620000004200 */
[----:B---3--:R-:W-:-:S04]  /*11aa0*/  FFMA.FTZ R3, R40, c[0x0][0x2d0], -R0 ;  /* 0x0000b40028037a23 */ /* 0x008fc80000010800 */
[----:B------:R3:W-:Y:S02]  /*11ab0*/  MUFU.EX2 R246, R3 ;  /* 0x0000000300f67308 */ /* 0x0007e40000000800 */
[C---:B------:R-:W-:Y:S08]  /*11ac0*/  HMMA.16816.F32.BF16 R84, R4.reuse, R28, RZ ;  /* 0x0000001c0454723c */ /* 0x040ff000000418ff */
[----:B------:R-:W-:Y:S01]  /*11ad0*/  HMMA.16816.F32.BF16 R100, R4, R30, RZ ;  /* 0x0000001e0464723c */ /* 0x000fe200000418ff */
[----:B------:R-:W-:Y:S01]  /*11ae0*/  LDSM.16.MT88.4 R28, [R196+0x800] ;  /* 0x00080000c41c783b */ /* 0x000fe20000004200 */
[----:B---3--:R-:W-:-:S06]  /*11af0*/  FFMA.FTZ R3, R42, c[0x0][0x2d0], -R0 ;  /* 0x0000b4002a037a23 */ /* 0x008fcc0000010800 */
[C---:B------:R-:W-:Y:S01]  /*11b00*/  HMMA.16816.F32.BF16 R64, R4.reuse, R36, RZ ;  /* 0x000000240440723c */ /* 0x040fe200000418ff */
[----:B------:R3:W1:Y:S07]  /*11b10*/  MUFU.EX2 R243, R3 ;  /* 0x0000000300f37308 */ /* 0x00066e0000000800 */
[C---:B------:R-:W-:Y:S01]  /*11b20*/  HMMA.16816.F32.BF16 R56, R4.reuse, R38, RZ ;  /* 0x000000260438723c */ /* 0x040fe200000418ff */
[----:B------:R-:W1:Y:S07]  /*11b30*/  LDSM.16.MT88.4 R36, [R192+0x800] ;  /* 0x00080000c024783b */ /* 0x000e6e0000004200 */
[----:B----4-:R-:W-:Y:S01]  /*11b40*/  HMMA.16816.F32.BF16 R48, R4, R32, RZ ;  /* 0x000000200430723c */ /* 0x010fe200000418ff */
[----:B---3--:R-:W-:-:S04]  /*11b50*/  FFMA.FTZ R3, R44, c[0x0][0x2d0], -R0 ;  /* 0x0000b4002c037a23 */ /* 0x008fc80000010800 */
[----:B------:R3:W-:Y:S03]  /*11b60*/  MUFU.EX2 R245, R3 ;  /* 0x0000000300f57308 */ /* 0x0007e60000000800 */
[C---:B------:R-:W-:Y:S01]  /*11b70*/  HMMA.16816.F32.BF16 R52, R4.reuse, R34, RZ ;  /* 0x000000220434723c */ /* 0x040fe200000418ff */
[----:B------:R-:W4:Y:S07]  /*11b80*/  LDSM.16.MT88.4 R32, [R193+0x800] ;  /* 0x00080000c120783b */ /* 0x000f2e0000004200 */
[----:B------:R-:W-:Y:S01]  /*11b90*/  HMMA.16816.F32.BF16 R132, R4, R20, RZ ;  /* 0x000000140484723c */ /* 0x000fe200000418ff */
[----:B---3--:R-:W-:-:S07]  /*11ba0*/  FFMA.FTZ R3, R46, c[0x0][0x2d0], -R0 ;  /* 0x0000b4002e037a23 */ /* 0x008fce0000010800 */
[C---:B------:R-:W-:Y:S01]  /*11bb0*/  HMMA.16816.F32.BF16 R136, R4.reuse, R22, RZ ;  /* 0x000000160488723c */ /* 0x040fe200000418ff */
[----:B------:R-:W3:Y:S01]  /*11bc0*/  LDSM.16.MT88.4 R20, [R192+0x2800] ;  /* 0x00280000c014783b */ /* 0x000ee20000004200 */
[----:B------:R1:W1:Y:S06]  /*11bd0*/  MUFU.EX2 R240, R3 ;  /* 0x0000000300f07308 */ /* 0x00026c0000000800 */
[C---:B------:R-:W-:Y:S08]  /*11be0*/  HMMA.16816.F32.BF16 R112, R4.reuse, R24, RZ ;  /* 0x000000180470723c */ /* 0x040ff000000418ff */
[----:B------:R-:W-:Y:S01]  /*11bf0*/  HMMA.16816.F32.BF16 R40, R4, R26, RZ ;  /* 0x0000001a0428723c */ /* 0x000fe200000418ff */
[----:B------:R-:W3:Y:S01]  /*11c00*/  LDSM.16.MT88.4 R24, [R195+0x800] ;  /* 0x00080000c318783b */ /* 0x000ee20000004200 */
[----:B-1----:R-:W-:-:S06]  /*11c10*/  FFMA.FTZ R3, R119, c[0x0][0x2d0], -R2 ;  /* 0x0000b40077037a23 */ /* 0x002fcc0000010802 */
[C---:B--2---:R-:W-:Y:S08]  /*11c20*/  HMMA.16816.F32.BF16 R148, R4.reuse, R16, RZ ;  /* 0x000000100494723c */ /* 0x044ff000000418ff */
[C---:B------:R-:W-:Y:S01]  /*11c30*/  HMMA.16816.F32.BF16 R156, R4.reuse, R18, RZ ;  /* 0x00000012049c723c */ /* 0x040fe200000418ff */
[----:B------:R-:W1:Y:S07]  /*11c40*/  LDSM.16.MT88.4 R16, [R193+0x2800] ;  /* 0x00280000c110783b */ /* 0x000e6e0000004200 */
[C---:B------:R-:W-:Y:S08]  /*11c50*/  HMMA.16816.F32.BF16 R160, R4.reuse, R12, RZ ;  /* 0x0000000c04a0723c */ /* 0x040ff000000418ff */
[----:B------:R-:W-:Y:S01]  /*11c60*/  HMMA.16816.F32.BF16 R152, R4, R14, RZ ;  /* 0x0000000e0498723c */ /* 0x000fe200000418ff */
[----:B------:R-:W2:Y:S06]  /*11c70*/  LDSM.16.MT88.4 R12, [R196+0x2800] ;  /* 0x00280000c40c783b */ /* 0x000eac0000004200 */
[----:B-----5:R-:W-:-:S02]  /*11c80*/  F2FP.BF16.PACK_AB R4, R164, R165 ;  /* 0x000000a5a404723e */ /* 0x020fc400000010ff */
[----:B------:R-:W-:Y:S02]  /*11c90*/  F2FP.BF16.PACK_AB R6, R214, R166 ;  /* 0x000000a6d606723e */ /* 0x000fe400000010ff */
[----:B------:R-:W-:Y:S02]  /*11ca0*/  F2FP.BF16.PACK_AB R5, R243, R246 ;  /* 0x000000f6f305723e */ /* 0x000fe400000010ff */
[----:B------:R-:W-:-:S07]  /*11cb0*/  F2FP.BF16.PACK_AB R7, R240, R245 ;  /* 0x000000f5f007723e */ /* 0x000fce00000010ff */
[C---:B------:R-:W-:Y:S08]  /*11cc0*/  HMMA.16816.F32.BF16 R180, R4.reuse, R38, R104 ;  /* 0x0000002604b4723c */ /* 0x040ff00000041868 */
[C---:B------:R-:W-:Y:S08]  /*11cd0*/  HMMA.16816.F32.BF16 R184, R4.reuse, R28, R108 ;  /* 0x0000001c04b8723c */ /* 0x040ff0000004186c */
[C---:B----4-:R-:W-:Y:S08]  /*11ce0*/  HMMA.16816.F32.BF16 R188, R4.reuse, R32, R84 ;  /* 0x0000002004bc723c */ /* 0x050ff00000041854 */
[C---:B------:R-:W-:Y:S01]  /*11cf0*/  HMMA.16816.F32.BF16 R228, R4.reuse, R34, R100 ;  /* 0x0000002204e4723c */ /* 0x040fe20000041864 */
[----:B------:R-:W4:Y:S07]  /*11d00*/  LDSM.16.MT88.4 R32, [R195+0x2800] ;  /* 0x00280000c320783b */ /* 0x000f2e0000004200 */
[C---:B---3--:R-:W-:Y:S08]  /*11d10*/  HMMA.16816.F32.BF16 R108, R4.reuse, R20, R76 ;  /* 0x00000014046c723c */ /* 0x048ff0000004184c */
[C---:B------:R-:W-:Y:S01]  /*11d20*/  HMMA.16816.F32.BF16 R104, R4.reuse, R22, R72 ;  /* 0x000000160468723c */ /* 0x040fe20000041848 */
[----:B------:R-:W3:Y:S07]  /*11d30*/  LDSM.16.MT88.4 R20, [R193+0x4800] ;  /* 0x00480000c114783b */ /* 0x000eee0000004200 */
[C---:B------:R-:W-:Y:S01]  /*11d40*/  HMMA.16816.F32.BF16 R176, R4.reuse, R30, R96 ;  /* 0x0000001e04b0723c */ /* 0x040fe20000041860 */
[----:B------:R-:W5:Y:S07]  /*11d50*/  LDSM.16.MT88.4 R28, [R192+0x4800] ;  /* 0x00480000c01c783b */ /* 0x000f6e0000004200 */
[C---:B------:R-:W-:Y:S07]  /*11d60*/  HMMA.16816.F32.BF16 R168, R4.reuse, R36, R88 ;  /* 0x0000002404a8723c */ /* 0x040fee0000041858 */
[----:B------:R-:W-:Y:S01]  /*11d70*/  IMAD.MOV.U32 R88, RZ, RZ, R127 ;  /* 0x000000ffff587224 */ /* 0x000fe200078e007f */
[----:B------:R-:W-:Y:S01]  /*11d80*/  HMMA.16816.F32.BF16 R172, R4, R24, R80 ;  /* 0x0000001804ac723c */ /* 0x000fe20000041850 */
[----:B------:R2:W-:Y:S01]  /*11d90*/  MUFU.EX2 R127, R3 ;  /* 0x00000003007f7308 */ /* 0x0005e20000000800 */
[----:B------:R-:W-:-:S02]  /*11da0*/  IMAD.MOV.U32 R89, RZ, RZ, R166 ;  /* 0x000000ffff597224 */ /* 0x000fc400078e00a6 */
[----:B------:R-:W-:Y:S02]  /*11db0*/  IMAD.MOV.U32 R36, RZ, RZ, R165 ;  /* 0x000000ffff247224 */ /* 0x000fe400078e00a5 */
[----:B------:R-:W-:Y:S02]  /*11dc0*/  IMAD.MOV.U32 R37, RZ, RZ, R164 ;  /* 0x000000ffff257224 */ /* 0x000fe400078e00a4 */
[C---:B------:R-:W-:Y:S08]  /*11dd0*/  HMMA.16816.F32.BF16 R164, R4.reuse, R26, R92 ;  /* 0x0000001a04a4723c */ /* 0x040ff0000004185c */
[----:B-1----:R-:W-:Y:S01]  /*11de0*/  HMMA.16816.F32.BF16 R96, R4, R16, R68 ;  /* 0x000000100460723c */ /* 0x002fe20000041844 */
[----:B--2---:R-:W-:-:S02]  /*11df0*/  FFMA.FTZ R3, R121, c[0x0][0x2d0], -R2 ;  /* 0x0000b40079037a23 */ /* 0x004fc40000010802 */
[----:B------:R-:W-:Y:S02]  /*11e00*/  IMAD.MOV.U32 R121, RZ, RZ, R125 ;  /* 0x000000ffff797224 */ /* 0x000fe400078e007d */
[----:B------:R1:W-:Y:S03]  /*11e10*/  MUFU.EX2 R91, R3 ;  /* 0x00000003005b7308 */ /* 0x0003e60000000800 */
[C---:B------:R-:W-:Y:S01]  /*11e20*/  HMMA.16816.F32.BF16 R92, R4.reuse, R18, R60 ;  /* 0x00000012045c723c */ /* 0x040fe2000004183c */
[----:B------:R-:W2:Y:S07]  /*11e30*/  LDSM.16.MT88.4 R16, [R196+0x4800] ;  /* 0x00480000c410783b */ /* 0x000eae0000004200 */
[----:B------:R-:W-:Y:S01]  /*11e40*/  HMMA.16816.F32.BF16 R84, R4, R12, R64 ;  /* 0x0000000c0454723c */ /* 0x000fe20000041840 */
[----:B-1----:R-:W-:-:S02]  /*11e50*/  FFMA.FTZ R3, R122, c[0x0][0x2d0], -R2 ;  /* 0x0000b4007a037a23 */ /* 0x002fc40000010802 */
[----:B------:R-:W-:-:S05]  /*11e60*/  IMAD.MOV.U32 R122, RZ, RZ, R126 ;  /* 0x000000ffff7a7224 */ /* 0x000fca00078e007e */
[C---:B------:R-:W-:Y:S01]  /*11e70*/  HMMA.16816.F32.BF16 R80, R4.reuse, R14, R56 ;  /* 0x0000000e0450723c */ /* 0x040fe20000041838 */
[----:B------:R1:W1:Y:S01]  /*11e80*/  MUFU.EX2 R90, R3 ;  /* 0x00000003005a7308 */ /* 0x0002620000000800 */
[----:B------:R-:W2:Y:S06]  /*11e90*/  LDSM.16.MT88.4 R12, [R195+0x4800] ;  /* 0x00480000c30c783b */ /* 0x000eac0000004200 */
[C---:B----4-:R-:W-:Y:S08]  /*11ea0*/  HMMA.16816.F32.BF16 R60, R4.reuse, R32, R48 ;  /* 0x00000020043c723c */ /* 0x050ff00000041830 */
[----:B---3--:R-:W-:Y:S01]  /*11eb0*/  HMMA.16816.F32.BF16 R76, R4, R22, R136 ;  /* 0x00000016044c723c */ /* 0x008fe20000041888 */
[----:B-1----:R-:W-:-:S02]  /*11ec0*/  FFMA.FTZ R3, R123, c[0x0][0x2d0], -R2 ;  /* 0x0000b4007b037a23 */ /* 0x002fc40000010802 */
[----:B------:R-:W-:Y:S02]  /*11ed0*/  IMAD.MOV.U32 R123, RZ, RZ, R214 ;  /* 0x000000ffff7b7224 */ /* 0x000fe400078e00d6 */
[----:B------:R1:W3:Y:S02]  /*11ee0*/  MUFU.EX2 R24, R3 ;  /* 0x0000000300187308 */ /* 0x0002e40000000800 */
[----:B------:R-:W-:Y:S01]  /*11ef0*/  IMAD.MOV.U32 R138, RZ, RZ, R90 ;  /* 0x000000ffff8a7224 */ /* 0x000fe200078e005a */
[----:B-----5:R-:W-:Y:S01]  /*11f00*/  HMMA.16816.F32.BF16 R56, R4, R28, R112 ;  /* 0x0000001c0438723c */ /* 0x020fe20000041870 */
[----:B------:R-:W-:-:S06]  /*11f10*/  IMAD.MOV.U32 R139, RZ, RZ, R91 ;  /* 0x000000ffff8b7224 */ /* 0x000fcc00078e005b */
[----:B------:R-:W-:Y:S01]  /*11f20*/  IMAD.MOV.U32 R115, RZ, RZ, R36 ;  /* 0x000000ffff737224 */ /* 0x000fe200078e0024 */
[C---:B------:R-:W-:Y:S01]  /*11f30*/  HMMA.16816.F32.BF16 R48, R4.reuse, R30, R40 ;  /* 0x0000001e0430723c */ /* 0x040fe20000041828 */
[----:B------:R-:W4:Y:S01]  /*11f40*/  LDSM.16.MT88.4 R28, [R192+0x1000] ;  /* 0x00100000c01c783b */ /* 0x000f220000004200 */
[----:B------:R-:W-:Y:S02]  /*11f50*/  IMAD.MOV.U32 R114, RZ, RZ, R37 ;  /* 0x000000ffff727224 */ /* 0x000fe400078e0025 */
[----:B------:R-:W-:Y:S01]  /*11f60*/  IMAD.MOV.U32 R113, RZ, RZ, R88 ;  /* 0x000000ffff717224 */ /* 0x000fe200078e0058 */
[----:B------:R-:W-:Y:S01]  /*11f70*/  LDSM.16.MT88.4 R36, [R193+0x1000] ;  /* 0x00100000c124783b */ /* 0x000fe20000004200 */
[----:B-1----:R-:W-:Y:S02]  /*11f80*/  FFMA.FTZ R3, R116, c[0x0][0x2d0], -R0 ;  /* 0x0000b40074037a23 */ /* 0x002fe40000010800 */
[----:B---3--:R-:W-:Y:S01]  /*11f90*/  IMAD.MOV.U32 R137, RZ, RZ, R24 ;  /* 0x000000ffff897224 */ /* 0x008fe200078e0018 */
[----:B------:R-:W-:Y:S01]  /*11fa0*/  HMMA.16816.F32.BF16 R72, R4, R20, R132 ;  /* 0x000000140448723c */ /* 0x000fe20000041884 */
[----:B------:R-:W1:Y:S01]  /*11fb0*/  LDSM.16.MT88.4 R24, [R196+0x1000] ;  /* 0x00100000c418783b */ /* 0x000e620000004200 */
[----:B------:R3:W-:Y:S01]  /*11fc0*/  MUFU.EX2 R214, R3 ;  /* 0x0000000300d67308 */ /* 0x0007e20000000800 */
[----:B------:R-:W-:-:S02]  /*11fd0*/  IMAD.MOV.U32 R112, RZ, RZ, R89 ;  /* 0x000000ffff707224 */ /* 0x000fc400078e0059 */
[----:B------:R-:W5:Y:S03]  /*11fe0*/  LDSM.16.MT88.4 R20, [R195+0x1000] ;  /* 0x00100000c314783b */ /* 0x000f660000004200 */
[C---:B------:R-:W-:Y:S01]  /*11ff0*/  HMMA.16816.F32.BF16 R44, R4.reuse, R34, R52 ;  /* 0x00000022042c723c */ /* 0x040fe20000041834 */
[----:B------:R-:W-:Y:S07]  /*12000*/  LDSM.16.MT88.4 R32, [R195+0x3000] ;  /* 0x00300000c320783b */ /* 0x000fee0000004200 */
[----:B--2---:R-:W-:Y:S01]  /*12010*/  HMMA.16816.F32.BF16 R88, R4, R16, R148 ;  /* 0x000000100458723c */ /* 0x004fe20000041894 */
[----:B---3--:R-:W-:-:S02]  /*12020*/  FFMA.FTZ R3, R120, c[0x0][0x2d0], -R0 ;  /* 0x0000b40078037a23 */ /* 0x008fc40000010800 */
[----:B------:R-:W-:Y:S02]  /*12030*/  IMAD.MOV.U32 R120, RZ, RZ, R127 ;  /* 0x000000ffff787224 */ /* 0x000fe400078e007f */
[----:B------:R2:W3:Y:S03]  /*12040*/  MUFU.EX2 R127, R3 ;  /* 0x00000003007f7308 */ /* 0x0004e60000000800 */
[C---:B------:R-:W-:Y:S01]  /*12050*/  HMMA.16816.F32.BF16 R68, R4.reuse, R18, R156 ;  /* 0x000000120444723c */ /* 0x040fe2000004189c */
[----:B------:R-:W1:Y:S07]  /*12060*/  LDSM.16.MT88.4 R16, [R192+0x3000] ;  /* 0x00300000c010783b */ /* 0x000e6e0000004200 */
[----:B------:R-:W-:Y:S01]  /*12070*/  HMMA.16816.F32.BF16 R52, R4, R12, R160 ;  /* 0x0000000c0434723c */ /* 0x000fe200000418a0 */
[----:B--2---:R-:W-:-:S07]  /*12080*/  FFMA.FTZ R3, R118, c[0x0][0x2d0], -R0 ;  /* 0x0000b40076037a23 */ /* 0x004fce0000010800 */
[----:B------:R-:W-:Y:S01]  /*12090*/  HMMA.16816.F32.BF16 R40, R4, R14, R152 ;  /* 0x0000000e0428723c */ /* 0x000fe20000041898 */
[----:B------:R-:W2:Y:S01]  /*120a0*/  LDSM.16.MT88.4 R12, [R193+0x3000] ;  /* 0x00300000c10c783b */ /* 0x000ea20000004200 */
[----:B------:R4:W-:Y:S05]  /*120b0*/  MUFU.EX2 R126, R3 ;  /* 0x00000003007e7308 */ /* 0x0009ea0000000800 */
[----:B------:R-:W-:Y:S02]  /*120c0*/  F2FP.BF16.PACK_AB R4, R139, R120 ;  /* 0x000000788b04723e */ /* 0x000fe400000010ff */
[----:B------:R-:W-:Y:S02]  /*120d0*/  F2FP.BF16.PACK_AB R6, R137, R138 ;  /* 0x0000008a8906723e */ /* 0x000fe400000010ff */
[----:B---3--:R-:W-:Y:S01]  /*120e0*/  F2FP.BF16.PACK_AB R5, R127, R214 ;  /* 0x000000d67f05723e */ /* 0x008fe200000010ff */
[----:B----4-:R-:W-:-:S04]  /*120f0*/  FFMA.FTZ R3, R117, c[0x0][0x2d0], -R0 ;  /* 0x0000b40075037a23 */ /* 0x010fc80000010800 */
[----:B------:R-:W3:Y:S02]  /*12100*/  MUFU.EX2 R125, R3 ;  /* 0x00000003007d7308 */ /* 0x000ee40000000800 */
[----:B---3--:R-:W-:Y:S01]  /*12110*/  F2FP.BF16.PACK_AB R7, R125, R126 ;  /* 0x0000007e7d07723e */ /* 0x008fe200000010ff */
[----:B------:R-:W-:-:S06]  /*12120*/  FFMA.FTZ R3, R227, c[0x0][0x2d0], -R2 ;  /* 0x0000b400e3037a23 */ /* 0x000fcc0000010802 */
[C---:B------:R-:W-:Y:S08]  /*12130*/  HMMA.16816.F32.BF16 R132, R4.reuse, R28, R168 ;  /* 0x0000001c0484723c */ /* 0x040ff000000418a8 */
[C---:B------:R-:W-:Y:S01]  /*12140*/  HMMA.16816.F32.BF16 R64, R4.reuse, R30, R180 ;  /* 0x0000001e0440723c */ /* 0x040fe200000418b4 */
[----:B------:R-:W3:Y:S07]  /*12150*/  LDSM.16.MT88.4 R28, [R196+0x3000] ;  /* 0x00300000c41c783b */ /* 0x000eee0000004200 */
[C---:B-1----:R-:W-:Y:S08]  /*12160*/  HMMA.16816.F32.BF16 R116, R4.reuse, R24, R184 ;  /* 0x000000180474723c */ /* 0x042ff000000418b8 */
[C---:B------:R-:W-:Y:S01]  /*12170*/  HMMA.16816.F32.BF16 R184, R4.reuse, R26, R176 ;  /* 0x0000001a04b8723c */ /* 0x040fe200000418b0 */
[----:B------:R-:W1:Y:S07]  /*12180*/  LDSM.16.MT88.4 R24, [R192+0x5000] ;  /* 0x00500000c018783b */ /* 0x000e6e0000004200 */
[C---:B------:R-:W-:Y:S08]  /*12190*/  HMMA.16816.F32.BF16 R100, R4.reuse, R36, R188 ;  /* 0x000000240464723c */ /* 0x040ff000000418bc */
[C---:B-----5:R-:W-:Y:S08]  /*121a0*/  HMMA.16816.F32.BF16 R188, R4.reuse, R20, R172 ;  /* 0x0000001404bc723c */ /* 0x060ff000000418ac */
[C---:B------:R-:W-:Y:S01]  /*121b0*/  HMMA.16816.F32.BF16 R180, R4.reuse, R22, R164 ;  /* 0x0000001604b4723c */ /* 0x040fe200000418a4 */
[----:B------:R-:W4:Y:S07]  /*121c0*/  LDSM.16.MT88.4 R20, [R193+0x5000] ;  /* 0x00500000c114783b */ /* 0x000f2e0000004200 */
[C---:B------:R-:W-:Y:S01]  /*121d0*/  HMMA.16816.F32.BF16 R36, R4.reuse, R38, R228 ;  /* 0x000000260424723c */ /* 0x040fe200000418e4 */
[----:B------:R5:W-:Y:S06]  /*121e0*/  MUFU.EX2 R229, R3 ;  /* 0x0000000300e57308 */ /* 0x000bec0000000800 */
[----:B------:R-:W-:Y:S01]  /*121f0*/  IMAD.MOV.U32 R230, RZ, RZ, R138 ;  /* 0x000000ffffe67224 */ /* 0x000fe200078e008a */
[----:B------:R-:W-:Y:S01]  /*12200*/  HMMA.16816.F32.BF16 R176, R4, R16, R108 ;  /* 0x0000001004b0723c */ /* 0x000fe2000004186c */
[----:B------:R-:W-:-:S07]  /*12210*/  IMAD.MOV.U32 R231, RZ, RZ, R113 ;  /* 0x000000ffffe77224 */ /* 0x000fce00078e0071 */
[C---:B------:R-:W-:Y:S01]  /*12220*/  HMMA.16816.F32.BF16 R168, R4.reuse, R18, R104 ;  /* 0x0000001204a8723c */ /* 0x040fe20000041868 */
[--C-:B-----5:R-:W-:Y:S01]  /*12230*/  FFMA.FTZ R3, R232, c[0x0][0x2d0], -R2.reuse ;  /* 0x0000b400e8037a23 */ /* 0x120fe20000010802 */
[----:B------:R-:W5:Y:S01]  /*12240*/  LDSM.16.MT88.4 R16, [R196+0x5000] ;  /* 0x00500000c410783b */ /* 0x000f620000004200 */
[----:B------:R-:W-:Y:S02]  /*12250*/  IMAD.MOV.U32 R232, RZ, RZ, R137 ;  /* 0x000000ffffe87224 */ /* 0x000fe400078e0089 */
[----:B------:R1:W1:Y:S01]  /*12260*/  MUFU.EX2 R228, R3 ;  /* 0x0000000300e47308 */ /* 0x0002620000000800 */
[----:B------:R-:W-:Y:S02]  /*12270*/  LDSM.16.MT88.4 R104, [R193+0x1800] ;  /* 0x00180000c168783b */ /* 0x000fe40000004200 */
[C---:B--2---:R-:W-:Y:S08]  /*12280*/  HMMA.16816.F32.BF16 R172, R4.reuse, R12, R96 ;  /* 0x0000000c04ac723c */ /* 0x044ff00000041860 */
[----:B------:R-:W-:Y:S01]  /*12290*/  HMMA.16816.F32.BF16 R164, R4, R14, R92 ;  /* 0x0000000e04a4723c */ /* 0x000fe2000004185c */
[----:B------:R-:W2:Y:S01]  /*122a0*/  LDSM.16.MT88.4 R12, [R195+0x5000] ;  /* 0x00500000c30c783b */ /* 0x000ea20000004200 */
[--C-:B-1----:R-:W-:Y:S01]  /*122b0*/  FFMA.FTZ R3, R233, c[0x0][0x2d0], -R2.reuse ;  /* 0x0000b400e9037a23 */ /* 0x102fe20000010802 */
[----:B------:R-:W-:Y:S01]  /*122c0*/  F2FP.BF16.PACK_AB R96, R228, R229 ;  /* 0x000000e5e460723e */ /* 0x000fe200000010ff */
[----:B------:R-:W-:-:S04]  /*122d0*/  FFMA.FTZ R2, R234, c[0x0][0x2d0], -R2 ;  /* 0x0000b400ea027a23 */ /* 0x000fc80000010802 */
[----:B---3--:R-:W-:Y:S01]  /*122e0*/  HMMA.16816.F32.BF16 R160, R4, R28, R84 ;  /* 0x0000001c04a0723c */ /* 0x008fe20000041854 */
[----:B------:R1:W-:Y:S01]  /*122f0*/  MUFU.EX2 R227, R3 ;  /* 0x0000000300e37308 */ /* 0x0003e20000000800 */
[----:B------:R-:W-:-:S06]  /*12300*/  IMAD.MOV.U32 R234, RZ, RZ, R120 ;  /* 0x000000ffffea7224 */ /* 0x000fcc00078e0078 */
[C---:B------:R-:W-:Y:S01]  /*12310*/  HMMA.16816.F32.BF16 R84, R4.reuse, R24, R56 ;  /* 0x000000180454723c */ /* 0x040fe20000041838 */
[----:B------:R3:W3:Y:S01]  /*12320*/  MUFU.EX2 R233, R2 ;  /* 0x0000000200e97308 */ /* 0x0006e20000000800 */
[----:B------:R-:W-:Y:S05]  /*12330*/  LDSM.16.MT88.4 R56, [R196+0x3800] ;  /* 0x00380000c438783b */ /* 0x000fea0000004200 */
[----:B------:R-:W-:Y:S01]  /*12340*/  IMAD.MOV.U32 R25, RZ, RZ, R123 ;  /* 0x000000ffff197224 */ /* 0x000fe200078e007b */
[C---:B------:R-:W-:Y:S01]  /*12350*/  HMMA.16816.F32.BF16 R60, R4.reuse, R32, R60 ;  /* 0x00000020043c723c */ /* 0x040fe2000004183c */
[----:B-1----:R-:W-:Y:S02]  /*12360*/  IMAD.MOV.U32 R3, RZ, RZ, R139 ;  /* 0x000000ffff037224 */ /* 0x002fe400078e008b */
[----:B------:R-:W1:Y:S05]  /*12370*/  LDSM.16.MT88.4 R136, [R192+0x1800] ;  /* 0x00180000c088783b */ /* 0x000e6a0000004200 */
[----:B------:R-:W-:Y:S01]  /*12380*/  HMMA.16816.F32.BF16 R148, R4, R34, R44 ;  /* 0x000000220494723c */ /* 0x000fe2000004182c */
[----:B---3--:R-:W-:Y:S01]  /*12390*/  FFMA.FTZ R2, R216, c[0x0][0x2d0], -R0 ;  /* 0x0000b400d8027a23 */ /* 0x008fe20000010800 */
[----:B------:R-:W-:Y:S01]  /*123a0*/  F2FP.BF16.PACK_AB R98, R233, R227 ;  /* 0x000000e3e962723e */ /* 0x000fe200000010ff */
[----:B------:R-:W-:-:S02]  /*123b0*/  IMAD.MOV.U32 R216, RZ, RZ, R112 ;  /* 0x000000ffffd87224 */ /* 0x000fc400078e0070 */
[----:B------:R3:W-:Y:S03]  /*123c0*/  MUFU.EX2 R24, R2 ;  /* 0x0000000200187308 */ /* 0x0007e60000000800 */
[C---:B----4-:R-:W-:Y:S01]  /*123d0*/  HMMA.16816.F32.BF16 R32, R4.reuse, R20, R72 ;  /* 0x000000140420723c */ /* 0x050fe20000041848 */
[----:B------:R-:W4:Y:S07]  /*123e0*/  LDSM.16.MT88.4 R72, [R192+0x5800] ;  /* 0x00580000c048783b */ /* 0x000f2e0000004200 */
[----:B------:R-:W-:Y:S01]  /*123f0*/  HMMA.16816.F32.BF16 R20, R4, R22, R76 ;  /* 0x000000160414723c */ /* 0x000fe2000004184c */
[----:B---3--:R-:W-:-:S02]  /*12400*/  FFMA.FTZ R2, R225, c[0x0][0x2d0], -R0 ;  /* 0x0000b400e1027a23 */ /* 0x008fc40000010800 */
[----:B------:R-:W-:-:S05]  /*12410*/  IMAD.MOV.U32 R225, RZ, RZ, R11 ;  /* 0x000000ffffe17224 */ /* 0x000fca00078e000b */
[C---:B------:R-:W-:Y:S01]  /*12420*/  HMMA.16816.F32.BF16 R156, R4.reuse, R30, R80 ;  /* 0x0000001e049c723c */ /* 0x040fe20000041850 */
[----:B------:R3:W1:Y:S01]  /*12430*/  MUFU.EX2 R11, R2 ;  /* 0x00000002000b7308 */ /* 0x0006620000000800 */
[----:B------:R-:W-:Y:S01]  /*12440*/  IMAD.MOV.U32 R79, RZ, RZ, R9 ;  /* 0x000000ffff4f7224 */ /* 0x000fe200078e0009 */
[----:B------:R-:W-:Y:S05]  /*12450*/  LDSM.16.MT88.4 R80, [R193+0x5800] ;  /* 0x00580000c150783b */ /* 0x000fea0000004200 */
[C---:B------:R-:W-:Y:S01]  /*12460*/  HMMA.16816.F32.BF16 R28, R4.reuse, R26, R48 ;  /* 0x0000001a041c723c */ /* 0x040fe20000041830 */
[----:B------:R-:W-:Y:S06]  /*12470*/  LDSM.16.MT88.4 R48, [R193+0x3800] ;  /* 0x00380000c130783b */ /* 0x000fec0000004200 */
[----:B------:R-:W-:Y:S01]  /*12480*/  IMAD.MOV.U32 R26, RZ, RZ, R115 ;  /* 0x000000ffff1a7224 */ /* 0x000fe200078e0073 */
[----:B-----5:R-:W-:Y:S01]  /*12490*/  HMMA.16816.F32.BF16 R92, R4, R16, R88 ;  /* 0x00000010045c723c */ /* 0x020fe20000041858 */
[----:B---3--:R-:W-:Y:S01]  /*124a0*/  FFMA.FTZ R2, R218, c[0x0][0x2d0], -R0 ;  /* 0x0000b400da027a23 */ /* 0x008fe20000010800 */
[----:B------:R-:W3:Y:S01]  /*124b0*/  LDSM.16.MT88.4 R88, [R196+0x5800] ;  /* 0x00580000c458783b */ /* 0x000ee20000004200 */
[----:B------:R-:W-:Y:S01]  /*124c0*/  IMAD.MOV.U32 R218, RZ, RZ, R10 ;  /* 0x000000ffffda7224 */ /* 0x000fe200078e000a */
[----:B-1----:R-:W-:Y:S01]  /*124d0*/  F2FP.BF16.PACK_AB R97, R11, R24 ;  /* 0x000000180b61723e */ /* 0x002fe200000010ff */
[----:B------:R1:W-:Y:S01]  /*124e0*/  MUFU.EX2 R10, R2 ;  /* 0x00000002000a7308 */ /* 0x0003e20000000800 */
[----:B------:R-:W-:-:S02]  /*124f0*/  FFMA.FTZ R0, R226, c[0x0][0x2d0], -R0 ;  /* 0x0000b400e2007a23 */ /* 0x000fc40000010800 */
[----:B------:R-:W-:Y:S01]  /*12500*/  IMAD.MOV.U32 R226, RZ, RZ, R122 ;  /* 0x000000ffffe27224 */ /* 0x000fe200078e007a */
[C---:B--2---:R-:W-:Y:S01]  /*12510*/  HMMA.16816.F32.BF16 R152, R4.reuse, R12, R52 ;  /* 0x0000000c0498723c */ /* 0x044fe20000041834 */
[----:B------:R-:W-:Y:S02]  /*12520*/  IMAD.MOV.U32 R27, RZ, RZ, R114 ;  /* 0x000000ffff1b7224 */ /* 0x000fe400078e0072 */
[----:B------:R-:W-:Y:S01]  /*12530*/  LDSM.16.MT88.4 R112, [R196+0x1800] ;  /* 0x00180000c470783b */ /* 0x000fe20000004200 */
[----:B------:R-:W2:Y:S04]  /*12540*/  MUFU.EX2 R9, R0 ;  /* 0x0000000000097308 */ /* 0x000ea80000000800 */
[----:B------:R-:W-:Y:S01]  /*12550*/  HMMA.16816.F32.BF16 R16, R4, R18, R68 ;  /* 0x000000120410723c */ /* 0x000fe20000041844 */
[----:B-1----:R-:W-:-:S02]  /*12560*/  IMAD.MOV.U32 R2, RZ, RZ, R121 ;  /* 0x000000ffff027224 */ /* 0x002fc400078e0079 */
[----:B------:R-:W-:Y:S02]  /*12570*/  LDSM.16.MT88.4 R120, [R195+0x1800] ;  /* 0x00180000c378783b */ /* 0x000fe40000004200 */
[----:B------:R-:W-:-:S03]  /*12580*/  FADD.FTZ R2, R2, R79 ;  /* 0x0000004f02027221 */ /* 0x000fc60000010000 */
[----:B------:R-:W-:Y:S01]  /*12590*/  HMMA.16816.F32.BF16 R12, R4, R14, R40 ;  /* 0x0000000e040c723c */ /* 0x000fe20000041828 */
[----:B------:R-:W1:Y:S01]  /*125a0*/  LDSM.16.MT88.4 R4, [R195+0x5800] ;  /* 0x00580000c304783b */ /* 0x000e620000004200 */
[----:B------:R-:W-:Y:S01]  /*125b0*/  FADD.FTZ R2, R226, R2 ;  /* 0x00000002e2027221 */ /* 0x000fe20000010000 */
[----:B--2---:R-:W-:Y:S01]  /*125c0*/  F2FP.BF16.PACK_AB R99, R9, R10 ;  /* 0x0000000a0963723e */ /* 0x004fe200000010ff */
[----:B------:R-:W-:Y:S01]  /*125d0*/  FADD.FTZ R0, R251, R250 ;  /* 0x000000fafb007221 */ /* 0x000fe20000010000 */
[----:B------:R-:W2:Y:S01]  /*125e0*/  LDSM.16.MT88.4 R40, [R192+0x3800] ;  /* 0x00380000c028783b */ /* 0x000ea20000004200 */
        /* <DEDUP_REMOVED lines=9> */
[----:B------:R-:W5:Y:S01]  /*12680*/  LDSM.16.MT88.4 R64, [R195+0x3800] ;  /* 0x00380000c340783b */ /* 0x000f620000004200 */
[----:B------:R-:W-:Y:S02]  /*12690*/  FADD.FTZ R0, R243, R0 ;  /* 0x00000000f3007221 */ /* 0x000fe40000010000 */
[----:B------:R-:W-:Y:S02]  /*126a0*/  FADD.FTZ R2, R25, R2 ;  /* 0x0000000219027221 */ /* 0x000fe40000010000 */
[----:B------:R-:W-:-:S02]  /*126b0*/  FADD.FTZ R0, R245, R0 ;  /* 0x00000000f5007221 */ /* 0x000fc40000010000 */
[----:B------:R-:W-:Y:S01]  /*126c0*/  FADD.FTZ R2, R234, R2 ;  /* 0x00000002ea027221 */ /* 0x000fe20000010000 */
[C---:B----4-:R-:W-:Y:S01]  /*126d0*/  HMMA.16816.F32.BF16 R68, R96.reuse, R72, R84 ;  /* 0x000000486044723c */ /* 0x050fe20000041854 */
[----:B------:R-:W-:Y:S02]  /*126e0*/  FADD.FTZ R0, R240, R0 ;  /* 0x00000000f0007221 */ /* 0x000fe40000010000 */
[----:B------:R-:W-:Y:S02]  /*126f0*/  FADD.FTZ R2, R3, R2 ;  /* 0x0000000203027221 */ /* 0x000fe40000010000 */
[----:B------:R-:W-:Y:S01]  /*12700*/  FADD.FTZ R0, R214, R0 ;  /* 0x00000000d6007221 */ /* 0x000fe20000010000 */
[----:B------:R-:W-:Y:S01]  /*12710*/  IADD3 R214, R231, -0x2, RZ ;  /* 0xfffffffee7d67810 */ /* 0x000fe20007ffe0ff */
[----:B------:R-:W-:Y:S01]  /*12720*/  FADD.FTZ R2, R230, R2 ;  /* 0x00000002e6027221 */ /* 0x000fe20000010000 */
[----:B---3--:R-:W-:Y:S01]  /*12730*/  HMMA.16816.F32.BF16 R84, R96, R88, R92 ;  /* 0x000000586054723c */ /* 0x008fe2000004185c */
[----:B------:R-:W-:-:S02]  /*12740*/  IMAD.MOV.U32 R230, RZ, RZ, c[0x0][0x2c4] ;  /* 0x0000b100ffe67624 */ /* 0x000fc400078e00ff */
[----:B------:R-:W-:Y:S02]  /*12750*/  FADD.FTZ R0, R127, R0 ;  /* 0x000000007f007221 */ /* 0x000fe40000010000 */
[----:B------:R-:W-:Y:S01]  /*12760*/  FADD.FTZ R2, R232, R2 ;  /* 0x00000002e8027221 */ /* 0x000fe20000010000 */
[----:B------:R-:W-:Y:S01]  /*12770*/  ISETP.NE.AND P2, PT, R230, 0x1, PT ;  /* 0x00000001e600780c */ /* 0x000fe20003f45270 */
[----:B------:R-:W-:Y:S01]  /*12780*/  FADD.FTZ R0, R126, R0 ;  /* 0x000000007e007221 */ /* 0x000fe20000010000 */
[----:B-1----:R-:W-:Y:S01]  /*12790*/  HMMA.16816.F32.BF16 R92, R96, R4, R152 ;  /* 0x00000004605c723c */ /* 0x002fe20000041898 */
[----:B------:R-:W-:Y:S02]  /*127a0*/  FADD.FTZ R3, R229, R2 ;  /* 0x00000002e5037221 */ /* 0x000fe40000010000 */
[----:B------:R-:W-:-:S04]  /*127b0*/  FADD.FTZ R0, R125, R0 ;  /* 0x000000007d007221 */ /* 0x000fc80000010000 */
[----:B------:R-:W-:Y:S01]  /*127c0*/  FADD.FTZ R2, R24, R0 ;  /* 0x0000000018027221 */ /* 0x000fe20000010000 */
[----:B------:R-:W-:Y:S01]  /*127d0*/  HMMA.16816.F32.BF16 R100, R96, R104, R100 ;  /* 0x000000686064723c */ /* 0x000fe20000041864 */
[----:B------:R-:W-:Y:S02]  /*127e0*/  IMAD.MOV.U32 R0, RZ, RZ, R242 ;  /* 0x000000ffff007224 */ /* 0x000fe400078e00f2 */
[----:B------:R-:W-:-:S04]  /*127f0*/  @P2 IMAD.HI.U32 R4, R242, c[0x0][0x2c8], RZ ;  /* 0x0000b200f2042a27 */ /* 0x000fc800078e00ff */
[----:B------:R-:W-:Y:S01]  /*12800*/  FADD.FTZ R5, R228, R3 ;  /* 0x00000003e4057221 */ /* 0x000fe20000010000 */
[----:B------:R-:W-:Y:S01]  /*12810*/  @P2 SHF.R.U32.HI R0, RZ, c[0x0][0x2cc], R4 ;  /* 0x0000b300ff002a19 */ /* 0x000fe20000011604 */
[----:B------:R-:W-:Y:S01]  /*12820*/  FADD.FTZ R3, R11, R2 ;  /* 0x000000020b037221 */ /* 0x000fe20000010000 */
[C---:B------:R-:W-:Y:S01]  /*12830*/  HMMA.16816.F32.BF16 R104, R96.reuse, R106, R36 ;  /* 0x0000006a6068723c */ /* 0x040fe20000041824 */
[----:B------:R-:W-:Y:S02]  /*12840*/  IMAD.IADD R2, R238, 0x1, -R239 ;  /* 0x00000001ee027824 */ /* 0x000fe400078e0aef */
[----:B------:R-:W-:Y:S02]  /*12850*/  FADD.FTZ R4, R227, R5 ;  /* 0x00000005e3047221 */ /* 0x000fe40000010000 */
[----:B------:R-:W-:Y:S02]  /*12860*/  IMAD.IADD R2, R2, 0x1, R0 ;  /* 0x0000000102027824 */ /* 0x000fe400078e0200 */
[----:B------:R-:W-:Y:S01]  /*12870*/  FADD.FTZ R3, R10, R3 ;  /* 0x000000030a037221 */ /* 0x000fe20000010000 */
[----:B------:R-:W-:Y:S01]  /*12880*/  HMMA.16816.F32.BF16 R108, R96, R112, R116 ;  /* 0x00000070606c723c */ /* 0x000fe20000041874 */
[----:B------:R-:W-:Y:S01]  /*12890*/  FADD.FTZ R233, R233, R4 ;  /* 0x00000004e9e97221 */ /* 0x000fe20000010000 */
[----:B------:R-:W-:Y:S01]  /*128a0*/  IADD3 R0, R2, c[0x0][0x328], RZ ;  /* 0x0000ca0002007a10 */ /* 0x000fe20007ffe0ff */
[----:B------:R-:W-:-:S05]  /*128b0*/  FADD.FTZ R234, R9, R3 ;  /* 0x0000000309ea7221 */ /* 0x000fca0000010000 */
[C---:B------:R-:W-:Y:S08]  /*128c0*/  HMMA.16816.F32.BF16 R116, R96.reuse, R120, R188 ;  /* 0x000000786074723c */ /* 0x040ff000000418bc */
[C---:B--2---:R-:W-:Y:S08]  /*128d0*/  HMMA.16816.F32.BF16 R36, R96.reuse, R40, R176 ;  /* 0x000000286024723c */ /* 0x044ff000000418b0 */
[C---:B------:R-:W-:Y:S08]  /*128e0*/  HMMA.16816.F32.BF16 R44, R96.reuse, R48, R172 ;  /* 0x00000030602c723c */ /* 0x040ff000000418ac */
[C---:B------:R-:W-:Y:S08]  /*128f0*/  HMMA.16816.F32.BF16 R52, R96.reuse, R56, R160 ;  /* 0x000000386034723c */ /* 0x040ff000000418a0 */
[C---:B-----5:R-:W-:Y:S08]  /*12900*/  HMMA.16816.F32.BF16 R60, R96.reuse, R64, R60 ;  /* 0x00000040603c723c */ /* 0x060ff0000004183c */
        /* <DEDUP_REMOVED lines=11> */
[----:B------:R-:W-:Y:S07]  /*129c0*/  @!P6 BRA `(.L_x_702) ;  /* 0x000001100000e947 */ /* 0x000fee0003800000 */
        /* <DEDUP_REMOVED lines=11> */
.L_x_704:
[----:B------:R-:W-:-:S13]  /*12a80*/  ISETP.NE.AND P0, PT, R4, 0x1, PT ;  /* 0x000000010400780c */ /* 0x000fda0003f05270 */
[----:B------:R-:W-:-:S05]  /*12a90*/  @P0 IMAD.HI.U32 R2, R3, c[0x0][0x330], RZ ;  /* 0x0000cc0003020a27 */ /* 0x000fca00078e00ff */
[----:B------:R-:W-:Y:S02]  /*12aa0*/  @P0 SHF.R.U32.HI R3, RZ, c[0x0][0x334], R2 ;  /* 0x0000cd00ff030a19 */ /* 0x000fe40000011602 */
.L_x_705:
[----:B------:R-:W-:Y:S05]  /*12ab0*/  BSYNC B0 ;  /* 0x0000000000007941 */ /* 0x000fea0003800000 */
.L_x_703:
[----:B------:R-:W-:-:S05]  /*12ac0*/  IMAD R3, R3, R4, c[0x0][0x32c] ;  /* 0x0000cb0003037624 */ /* 0x000fca00078e0204 */
[----:B------:R-:W-:-:S04]  /*12ad0*/  IMNMX R0, R0, R3, PT ;  /* 0x0000000300007217 */ /* 0x000fc80003800200 */
.L_x_702:
        /* <DEDUP_REMOVED lines=9> */
.L_x_715:
[----:B------:R-:W-:Y:S01]  /*12b70*/  ISETP.GT.AND P0, PT, R217, R216, PT ;  /* 0x000000d8d900720c */ /* 0x000fe20003f04270 */
[----:B------:R-:W-:Y:S04]  /*12b80*/  DEPBAR.LE SB0, 0x0 ;  /* 0x000080000000791a */ /* 0x000fe80000000000 */
[----:B------:R-:W-:Y:S01]  /*12b90*/  WARPSYNC 0xffffffff ;  /* 0xffffffff00007948 */ /* 0x000fe20003800000 */
[----:B------:R-:W-:Y:S01]  /*12ba0*/  BAR.SYNC.DEFER_BLOCKING 0x0 ;  /* 0x0000000000007b1d */ /* 0x000fe20000010000 */
[----:B------:R-:W-:Y:S05]  /*12bb0*/  IMAD.MOV.U32 R218, RZ, RZ, c[0x0][0x2c4] ;  /* 0x0000b100ffda7624 */ /* 0x000fea00078e00ff */
[----:B------:R-:W-:Y:S01]  /*12bc0*/  ISETP.NE.AND P2, PT, R218, 0x1, PT ;  /* 0x00000001da00780c */ /* 0x000fe20003f45270 */
[----:B------:R-:W-:Y:S01]  /*12bd0*/  @!P0 IMAD.WIDE.U32 R4, R216, c[0x0][0x208], RZ ;  /* 0x00008200d8048a25 */ /* 0x000fe200078e00ff */
[----:B------:R-:W-:Y:S03]  /*12be0*/  @!P0 SHF.R.S32.HI R0, RZ, 0x1f, R216 ;  /* 0x0000001fff008819 */ /* 0x000fe600000114d8 */
[----:B------:R-:W-:Y:S02]  /*12bf0*/  @!P0 IMAD.MOV.U32 R6, RZ, RZ, c[0x0][0x208] ;  /* 0x00008200ff068624 */ /* 0x000fe400078e00ff */
[----:B------:R-:W-:Y:S02]  /*12c00*/  @!P0 IMAD R0, R0, c[0x0][0x208], RZ ;  /* 0x0000820000008a24 */ /* 0x000fe400078e02ff */
[----:B------:R-:W-:Y:S02]  /*12c10*/  @!P0 IMAD.SHL.U32 R2, R4, 0x40, RZ ;  /* 0x0000004004028824 */ /* 0x000fe400078e00ff */
[----:B------:R-:W-:Y:S03]  /*12c20*/  @!P0 IMAD R0, R216, c[0x0][0x20c], R0 ;  /* 0x00008300d8008a24 */ /* 0x000fe600078e0200 */
[----:B------:R-:W-:Y:S01]  /*12c30*/  @!P0 LEA R3, P1, R6, R2, 0x5 ;  /* 0x0000000206038211 */ /* 0x000fe200078228ff */
[----:B------:R-:W-:Y:S02]  /*12c40*/  @!P0 IMAD.IADD R0, R5, 0x1, R0 ;  /* 0x0000000105008824 */ /* 0x000fe400078e0200 */
[----:B------:R-:W-:Y:S01]  /*12c50*/  @!P0 IMAD.MOV.U32 R5, RZ, RZ, c[0x0][0x20c] ;  /* 0x00008300ff058624 */ /* 0x000fe200078e00ff */
[----:B------:R-:W-:Y:S01]  /*12c60*/  LDSM.16.M88.4 R32, [R198] ;  /* 0x00000000c620783b */ /* 0x000fe20000000200 */
[----:B------:R-:W-:Y:S01]  /*12c70*/  ULDC UR4, c[0x0][0x324] ;  /* 0x0000c90000047ab9 */ /* 0x000fe20000000800 */
[----:B------:R-:W-:Y:S01]  /*12c80*/  @!P0 SHF.L.U64.HI R0, R4, 0x6, R0 ;  /* 0x0000000604008819 */ /* 0x000fe20000010200 */
[----:B------:R-:W-:Y:S02]  /*12c90*/  ULOP3.LUT UR4, URZ, UR4, URZ, 0x33, !UPT ;  /* 0x000000043f047292 */ /* 0x000fe4000f8e333f */
[----:B------:R-:W1:Y:S01]  /*12ca0*/  LDSM.16.M88.4 R8, [R147] ;  /* 0x000000009308783b */ /* 0x000e620000000200 */
[----:B------:R-:W-:Y:S02]  /*12cb0*/  @!P0 LEA.HI.X R12, R6, R0, R5, 0x5, P1 ;  /* 0x00000000060c8211 */ /* 0x000fe400008f2c05 */
[----:B------:R-:W-:Y:S02]  /*12cc0*/  @!P0 IADD3 R4, P1, R2, R222, RZ ;  /* 0x000000de02048210 */ /* 0x000fe40007f3e0ff */
[----:B------:R-:W2:Y:S03]  /*12cd0*/  LDSM.16.M88.4 R16, [R147+0x800] ;  /* 0x000800009310783b */ /* 0x000ea60000000200 */
[--C-:B------:R-:W-:Y:S01]  /*12ce0*/  @!P0 IMAD.X R5, R0, 0x1, R224.reuse, P1 ;  /* 0x0000000100058824 */ /* 0x100fe200008e06e0 */
[C---:B------:R-:W-:Y:S01]  /*12cf0*/  @!P0 LEA R20, P1, R4.reuse, c[0x0][0x1f8], 0x1 ;  /* 0x00007e0004148a11 */ /* 0x040fe200078208ff */
[----:B------:R-:W3:Y:S03]  /*12d00*/  LDSM.16.M88.4 R24, [R147+0x1000] ;  /* 0x001000009318783b */ /* 0x000ee60000000200 */
[----:B------:R-:W-:Y:S02]  /*12d10*/  @!P0 LEA.HI.X R21, R4, c[0x0][0x1fc], R5, 0x1, P1 ;  /* 0x00007f0004158a11 */ /* 0x000fe400008f0c05 */
[----:B------:R-:W-:Y:S01]  /*12d20*/  @!P0 IADD3 R6, P1, R222, 0x40, RZ ;  /* 0x00000040de068810 */ /* 0x000fe20007f3e0ff */
[----:B------:R-:W4:Y:S04]  /*12d30*/  LDSM.16.M88.4 R148, [R147+0x1800] ;  /* 0x001800009394783b */ /* 0x000f280000000200 */
[--C-:B------:R-:W-:Y:S01]  /*12d40*/  @!P0 IMAD.X R5, RZ, RZ, R224.reuse, P1 ;  /* 0x000000ffff058224 */ /* 0x100fe200008e06e0 */
[----:B------:R-:W-:Y:S01]  /*12d50*/  @!P0 IADD3 R4, P1, R2, R6, RZ ;  /* 0x0000000602048210 */ /* 0x000fe20007f3e0ff */
[----:B------:R-:W-:Y:S04]  /*12d60*/  LDSM.16.M88.4 R152, [R199] ;  /* 0x00000000c798783b */ /* 0x000fe80000000200 */
[----:B------:R-:W-:Y:S01]  /*12d70*/  @!P0 IMAD.X R7, R0, 0x1, R5, P1 ;  /* 0x0000000100078824 */ /* 0x000fe200008e0605 */
[C---:B------:R-:W-:Y:S01]  /*12d80*/  @!P0 LEA R176, P1, R4.reuse, c[0x0][0x1f8], 0x1 ;  /* 0x00007e0004b08a11 */ /* 0x040fe200078208ff */
[----:B------:R-:W2:Y:S03]  /*12d90*/  LDSM.16.M88.4 R156, [R202] ;  /* 0x00000000ca9c783b */ /* 0x000ea60000000200 */
        /* <DEDUP_REMOVED lines=17> */
[----:B------:R-:W5:Y:S01]  /*12eb0*/  LDL R214, [R1] ;  /* 0x0000000001d67983 */ /* 0x000f620000100800 */
[C---:B-1----:R-:W-:Y:S03]  /*12ec0*/  HMMA.16816.F32.BF16 R4, R32.reuse, R8, RZ ;  /* 0x000000082004723c */ /* 0x042fe600000418ff */
[C---:B------:R-:W-:Y:S01]  /*12ed0*/  @!P0 IMAD.X R23, R12.reuse, 0x1, R13, P1 ;  /* 0x000000010c178824 */ /* 0x040fe200008e060d */
[----:B------:R-:W-:Y:S01]  /*12ee0*/  @!P0 IADD3 R3, P1, R3, R222, RZ ;  /* 0x000000de03038210 */ /* 0x000fe20007f3e0ff */
[----:B------:R1:W-:Y:S03]  /*12ef0*/  @!P0 LDGSTS.E.BYPASS.LTC128B.128 [R215+0x2100], [R176.64], !P4 ;  /* 0x02100000b0d78fae */ /* 0x0003e6000e101d46 */
[C---:B------:R-:W-:Y:S01]  /*12f00*/  HMMA.16816.F32.BF16 R8, R32.reuse, R10, RZ ;  /* 0x0000000a2008723c */ /* 0x040fe200000418ff */
[----:B------:R-:W-:Y:S01]  /*12f10*/  @!P0 IMAD.X R12, R12, 0x1, R224, P1 ;  /* 0x000000010c0c8824 */ /* 0x000fe200008e06e0 */
[----:B------:R1:W-:Y:S02]  /*12f20*/  @!P0 LDGSTS.E.BYPASS.LTC128B.128 [R215+0x4100], [R174.64], !P3 ;  /* 0x04100000aed78fae */ /* 0x0003e4000d901d46 */
[C---:B------:R-:W-:Y:S04]  /*12f30*/  @!P0 LEA R30, P1, R3.reuse, c[0x0][0x1f8], 0x1 ;  /* 0x00007e00031e8a11 */ /* 0x040fe800078208ff */
[----:B------:R-:W-:Y:S02]  /*12f40*/  @!P0 LEA.HI.X R31, R3, c[0x0][0x1fc], R12, 0x1, P1 ;  /* 0x00007f00031f8a11 */ /* 0x000fe400008f0c0c */
[C---:B--2---:R-:W-:Y:S02]  /*12f50*/  HMMA.16816.F32.BF16 R12, R32.reuse, R16, RZ ;  /* 0x00000010200c723c */ /* 0x044fe400000418ff */
[C---:B------:R-:W-:Y:S01]  /*12f60*/  @!P0 LEA R172, P1, R0.reuse, c[0x0][0x1f8], 0x1 ;  /* 0x00007e0000ac8a11 */ /* 0x040fe200078208ff */
[----:B------:R4:W-:Y:S03]  /*12f70*/  @!P0 LDGSTS.E.BYPASS.LTC128B.128 [R215+0x1100], [R30.64], !P5 ;  /* 0x011000001ed78fae */ /* 0x0009e6000e901d46 */
[----:B------:R-:W-:Y:S02]  /*12f80*/  @!P0 LEA.HI.X R173, R0, c[0x0][0x1fc], R22, 0x1, P1 ;  /* 0x00007f0000ad8a11 */ /* 0x000fe400008f0c16 */
[C---:B------:R-:W-:Y:S01]  /*12f90*/  HMMA.16816.F32.BF16 R16, R32.reuse, R18, RZ ;  /* 0x000000122010723c */ /* 0x040fe200000418ff */
[C---:B------:R-:W-:Y:S02]  /*12fa0*/  @!P0 LEA R28, P1, R2.reuse, c[0x0][0x1f8], 0x1 ;  /* 0x00007e00021c8a11 */ /* 0x040fe400078208ff */
[----:B------:R2:W-:Y:S02]  /*12fb0*/  @!P0 LDGSTS.E.BYPASS.LTC128B.128 [R215+0x3100], [R172.64], !P4 ;  /* 0x03100000acd78fae */ /* 0x0005e4000e101d46 */
[----:B------:R-:W-:Y:S03]  /*12fc0*/  @!P0 LEA.HI.X R29, R2, c[0x0][0x1fc], R23, 0x1, P1 ;  /* 0x00007f00021d8a11 */ /* 0x000fe600008f0c17 */
[C---:B---3--:R-:W-:Y:S02]  /*12fd0*/  HMMA.16816.F32.BF16 R20, R32.reuse, R24, RZ ;  /* 0x000000182014723c */ /* 0x048fe400000418ff */
[----:B------:R4:W-:Y:S01]  /*12fe0*/  @!P0 LDGSTS.E.BYPASS.LTC128B.128 [R215+0x5100], [R28.64], !P3 ;  /* 0x051000001cd78fae */ /* 0x0009e2000d901d46 */
[C---:B------:R-:W-:Y:S04]  /*12ff0*/  ISETP.GT.AND P0, PT, R216.reuse, R217, PT ;  /* 0x000000d9d800720c */ /* 0x040fe80003f04270 */
[----:B-1----:R-:W-:Y:S01]  /*13000*/  LDSM.16.M88.4 R176, [R197] ;  /* 0x00000000c5b0783b */ /* 0x002fe20000000200 */
[C---:B------:R-:W-:Y:S04]  /*13010*/  HMMA.16816.F32.BF16 R24, R32.reuse, R26, RZ ;  /* 0x0000001a2018723c */ /* 0x040fe800000418ff */
[----:B------:R-:W0:Y:S04]  /*13020*/  LDGDEPBAR ;  /* 0x00000000000079af */ /* 0x000e280000000000 */
[----:B------:R-:W-:Y:S01]  /*13030*/  @P0 IMAD.MOV.U32 R127, RZ, RZ, c[0x0][0x1e4] ;  /* 0x00007900ff7f0624 */ /* 0x000fe200078e00ff */
[----:B------:R-:W-:Y:S03]  /*13040*/  LDSM.16.M88.4 R180, [R197+0x1800] ;  /* 0x00180000c5b4783b */ /* 0x000fe60000000200 */
[----:B------:R-:W-:Y:S01]  /*13050*/  @P0 IADD3 R2, R216, -0x1, RZ ;  /* 0xffffffffd8020810 */ /* 0x000fe20007ffe0ff */
[----:B------:R-:W-:Y:S01]  /*13060*/  @P0 IMAD.MOV.U32 R124, RZ, RZ, c[0x0][0x1e0] ;  /* 0x00007800ff7c0624 */ /* 0x000fe200078e00ff */
[----:B--2---:R-:W1:Y:S02]  /*13070*/  LDSM.16.M88.4 R172, [R201] ;  /* 0x00000000c9ac783b */ /* 0x004e640000000200 */
[----:B------:R-:W-:Y:S03]  /*13080*/  @P0 SHF.R.S32.HI R0, RZ, 0x1f, R2 ;  /* 0x0000001fff000819 */ /* 0x000fe60000011402 */
[----:B------:R-:W-:Y:S01]  /*13090*/  LDSM.16.M88.4 R184, [R200] ;  /* 0x00000000c8b8783b */ /* 0x000fe20000000200 */
[C---:B----4-:R-:W-:Y:S01]  /*130a0*/  HMMA.16816.F32.BF16 R28, R32.reuse, R148, RZ ;  /* 0x00000094201c723c */ /* 0x050fe200000418ff */
[----:B------:R-:W-:Y:S03]  /*130b0*/  @P0 IMAD R0, R0, c[0x0][0x1e0], RZ ;  /* 0x0000780000000a24 */ /* 0x000fe600078e02ff */
[----:B------:R-:W-:Y:S01]  /*130c0*/  LDSM.16.M88.4 R188, [R194] ;  /* 0x00000000c2bc783b */ /* 0x000fe20000000200 */
[C---:B------:R-:W-:Y:S02]  /*130d0*/  @P0 IMAD R0, R2.reuse, c[0x0][0x1e4], R0 ;  /* 0x0000790002000a24 */ /* 0x040fe400078e0200 */
[----:B------:R-:W-:Y:S01]  /*130e0*/  @P0 IMAD.WIDE.U32 R2, R2, c[0x0][0x1e0], RZ ;  /* 0x0000780002020a25 */ /* 0x000fe200078e00ff */
[----:B------:R-:W-:Y:S01]  /*130f0*/  HMMA.16816.F32.BF16 R32, R32, R150, RZ ;  /* 0x000000962020723c */ /* 0x000fe200000418ff */
[----:B------:R-:W2:Y:S03]  /*13100*/  LDSM.16.M88.4 R148, [R197+0x800] ;  /* 0x00080000c594783b */ /* 0x000ea60000000200 */
[----:B------:R-:W-:Y:S02]  /*13110*/  @P0 IMAD.IADD R3, R3, 0x1, R0 ;  /* 0x0000000103030824 */ /* 0x000fe400078e0200 */
[C---:B------:R-:W-:Y:S02]  /*13120*/  @P0 IMAD.SHL.U32 R0, R2.reuse, 0x40, RZ ;  /* 0x0000004002000824 */ /* 0x040fe400078e00ff */
[C---:B------:R-:W-:Y:S05]  /*13130*/  HMMA.16816.F32.BF16 R4, R152.reuse, R156, R4 ;  /* 0x0000009c9804723c */ /* 0x040fea0000041804 */
[----:B------:R-:W-:Y:S02]  /*13140*/  @P0 SHF.L.U64.HI R2, R2, 0x6, R3 ;  /* 0x0000000602020819 */ /* 0x000fe40000010203 */
[C---:B------:R-:W-:Y:S01]  /*13150*/  @P0 LEA R3, P1, R124.reuse, R0, 0x5 ;  /* 0x000000007c030211 */ /* 0x040fe200078228ff */
[C---:B------:R-:W-:Y:S01]  /*13160*/  HMMA.16816.F32.BF16 R8, R152.reuse, R158, R8 ;  /* 0x0000009e9808723c */ /* 0x040fe20000041808 */
[----:B------:R-:W3:Y:S03]  /*13170*/  LDSM.16.M88.4 R156, [R197+0x1000] ;  /* 0x00100000c59c783b */ /* 0x000ee60000000200 */
[----:B------:R-:W-:Y:S02]  /*13180*/  @P0 LEA.HI.X R124, R124, R2, R127, 0x5, P1 ;  /* 0x000000027c7c0211 */ /* 0x000fe400008f2c7f */
[----:B------:R-:W-:Y:S02]  /*13190*/  @P0 IADD3 R127, P1, R0, R220, RZ ;  /* 0x000000dc007f0210 */ /* 0x000fe40007f3e0ff */
        /* <DEDUP_REMOVED lines=30> */
[----:B------:R-:W3:Y:S07]  /*13380*/  LDSM.16.M88.4 R160, [R199+0x4000] ;  /* 0x00400000c7a0783b */ /* 0x000eee0000000200 */
        /* <DEDUP_REMOVED lines=16> */
[C---:B------:R-:W-:Y:S08]  /*13490*/  HMMA.16816.F32.BF16 R4, R160.reuse, R176, R4 ;  /* 0x000000b0a004723c */ /* 0x040ff00000041804 */
[C---:B------:R-:W-:Y:S01]  /*134a0*/  HMMA.16816.F32.BF16 R8, R160.reuse, R178, R8 ;  /* 0x000000b2a008723c */ /* 0x040fe20000041808 */
[----:B------:R-:W4:Y:S07]  /*134b0*/  LDSM.16.M88.4 R176, [R197+0x3000] ;  /* 0x00300000c5b0783b */ /* 0x000f2e0000000200 */
        /* <DEDUP_REMOVED lines=16> */
[C---:B------:R-:W-:Y:S08]  /*135c0*/  HMMA.16816.F32.BF16 R20, R156.reuse, R176, R20 ;  /* 0x000000b09c14723c */ /* 0x040ff00000041814 */
[C---:B------:R-:W-:Y:S01]  /*135d0*/  HMMA.16816.F32.BF16 R24, R156.reuse, R178, R24 ;  /* 0x000000b29c18723c */ /* 0x040fe20000041818 */
[----:B------:R-:W3:Y:S07]  /*135e0*/  LDSM.16.M88.4 R176, [R198+0x8000] ;  /* 0x00800000c6b0783b */ /* 0x000eee0000000200 */
        /* <DEDUP_REMOVED lines=17> */
[C---:B------:R-:W-:Y:S08]  /*13700*/  HMMA.16816.F32.BF16 R4, R176.reuse, R180, R4 ;  /* 0x000000b4b004723c */ /* 0x040ff00000041804 */
        /* <DEDUP_REMOVED lines=56> */
[----:B------:R-:W-:Y:S01]  /*13a90*/  @P0 IMAD.X R166, R124, 0x1, R169, P1 ;  /* 0x000000017ca60824 */ /* 0x000fe200008e06a9 */
[C---:B------:R-:W-:Y:S01]  /*13aa0*/  @P0 IADD3 R2, P1, R3.reuse, R127, RZ ;  /* 0x0000007f03020210 */ /* 0x040fe20007f3e0ff */
[----:B------:R-:W-:Y:S01]  /*13ab0*/  @!PT LDS RZ, [RZ] ;  /* 0x00000000fffff984 */ /* 0x000fe20000000800 */
[----:B------:R-:W-:Y:S01]  /*13ac0*/  @!PT LDS RZ, [RZ] ;  /* 0x00000000fffff984 */ /* 0x000fe20000000800 */
[----:B------:R-:W-:Y:S01]  /*13ad0*/  @!PT LDS RZ, [RZ] ;  /* 0x00000000fffff984 */ /* 0x000fe20000000800 */
[----:B------:R1:W-:Y:S01]  /*13ae0*/  @P0 LDGSTS.E.BYPASS.LTC128B.128 [R215+0x6100], [R176.64], !P5 ;  /* 0x06100000b0d70fae */ /* 0x0003e2000e901d46 */
[----:B-----5:R-:W-:Y:S01]  /*13af0*/  IMAD.IADD R127, R214, 0x1, R242 ;  /* 0x00000001d67f7824 */ /* 0x020fe200078e02f2 */
[C---:B---3--:R-:W-:Y:S01]  /*13b00*/  HMMA.16816.F32.BF16 R20, R152.reuse, R156, R20 ;  /* 0x0000009c9814723c */ /* 0x048fe20000041814 */
[----:B------:R-:W-:Y:S02]  /*13b10*/  IMAD.MOV.U32 R214, RZ, RZ, c[0x0][0x32c] ;  /* 0x0000cb00ffd67624 */ /* 0x000fe400078e00ff */
[----:B------:R1:W-:Y:S01]  /*13b20*/  @P0 LDGSTS.E.BYPASS.LTC128B.128 [R215+0x8100], [R174.64], !P4 ;  /* 0x08100000aed70fae */ /* 0x0003e2000e101d46 */
[----:B------:R-:W-:Y:S01]  /*13b30*/  @P0 IMAD.X R167, R124, 0x1, R168, P1 ;  /* 0x000000017ca70824 */ /* 0x000fe200008e06a8 */
[----:B------:R-:W-:Y:S02]  /*13b40*/  @P0 IADD3 R3, P1, R3, R220, RZ ;  /* 0x000000dc03030210 */ /* 0x000fe40007f3e0ff */
[----:B------:R-:W-:Y:S01]  /*13b50*/  ISETP.GE.AND P6, PT, R214, 0x1, PT ;  /* 0x00000001d600780c */ /* 0x000fe20003fc6270 */
        /* <DEDUP_REMOVED lines=39> */
.L_x_709:
[----:B------:R-:W-:Y:S04]  /*13dd0*/  MOV R150, c[0x0][0x32c] ;  /* 0x0000cb0000967a02 */ /* 0x000fe80000000f00 */
[----:B------:R-:W-:Y:S11]  /*13de0*/  ISETP.NE.AND P0, PT, R150, 0x1, PT ;  /* 0x000000019600780c */ /* 0x000ff60003f05270 */
[----:B------:R-:W-:Y:S02]  /*13df0*/  @!UPT UIADD3 URZ, URZ, URZ, URZ ;  /* 0x0000003f3f3ff290 */ /* 0x000fe4000fffe03f */
[----:B------:R-:W-:Y:S05]  /*13e00*/  @P0 IMAD.HI.U32 R150, R3, c[0x0][0x330], RZ ;  /* 0x0000cc0003960a27 */ /* 0x000fea00078e00ff */
[----:B------:R-:W-:Y:S02]  /*13e10*/  @P0 SHF.R.U32.HI R3, RZ, c[0x0][0x334], R150 ;  /* 0x0000cd00ff030a19 */ /* 0x000fe40000011696 */
.L_x_710:
[----:B------:R-:W-:Y:S05]  /*13e20*/  BSYNC B0 ;  /* 0x0000000000007941 */ /* 0x000fea0003800000 */
.L_x_708:
[----:B------:R-:W-:Y:S04]  /*13e30*/  IMAD R3, R3, c[0x0][0x32c], -R124 ;  /* 0x0000cb0003037a24 */ /* 0x000fe800078e0a7c */
[----:B------:R-:W-:Y:S05]  /*13e40*/  IMAD.IADD R3, R3, 0x1, -R237 ;  /* 0x0000000103037824 */ /* 0x000fea00078e0aed */
[----:B------:R-:W-:Y:S02]  /*13e50*/  IADD3 R150, R3, c[0x0][0x32c], RZ ;  /* 0x0000cb0003967a10 */ /* 0x000fe40007ffe0ff */
[----:B------:R-:W-:Y:S02]  /*13e60*/  IMNMX R0, R0, R3, !PT ;  /* 0x0000000300007217 */ /* 0x000fe40007800200 */
[----:B------:R-:W-:Y:S02]  /*13e70*/  IMNMX R2, R2, R150, PT ;  /* 0x0000009602027217 */ /* 0x000fe40003800200 */
.L_x_707:
        /* <DEDUP_REMOVED lines=66> */
.L_x_713:
[----:B------:R-:W-:Y:S04]  /*142a0*/  MOV R4, c[0x0][0x32c] ;  /* 0x0000cb0000047a02 */ /* 0x000fe80000000f00 */
[----:B------:R-:W-:Y:S11]  /*142b0*/  ISETP.NE.AND P0, PT, R4, 0x1, PT ;  /* 0x000000010400780c */ /* 0x000ff60003f05270 */
[----:B------:R-:W-:Y:S02]  /*142c0*/  @!UPT UIADD3 URZ, URZ, URZ, URZ ;  /* 0x0000003f3f3ff290 */ /* 0x000fe4000fffe03f */
[----:B------:R-:W-:Y:S05]  /*142d0*/  @P0 IMAD.HI.U32 R4, R3, c[0x0][0x330], RZ ;  /* 0x0000cc0003040a27 */ /* 0x000fea00078e00ff */
[----:B------:R-:W-:Y:S02]  /*142e0*/  @P0 SHF.R.U32.HI R3, RZ, c[0x0][0x334], R4 ;  /* 0x0000cd00ff030a19 */ /* 0x000fe40000011604 */
.L_x_714:
[----:B------:R-:W-:Y:S05]  /*142f0*/  BSYNC B0 ;  /* 0x0000000000007941 */ /* 0x000fea0003800000 */
.L_x_712:
[----:B------:R-:W-:Y:S04]  /*14300*/  IMAD R124, R3, c[0x0][0x32c], -R124 ;  /* 0x0000cb00037c7a24 */ /* 0x000fe800078e0a7c */
[----:B------:R-:W-:Y:S05]  /*14310*/  IMAD.IADD R3, R124, 0x1, -R237 ;  /* 0x000000017c037824 */ /* 0x000fea00078e0aed */
[----:B------:R-:W-:Y:S02]  /*14320*/  IADD3 R4, R3, c[0x0][0x32c], RZ ;  /* 0x0000cb0003047a10 */ /* 0x000fe40007ffe0ff */
[----:B------:R-:W-:Y:S02]  /*14330*/  IMNMX R0, R0, R3, !PT ;  /* 0x0000000300007217 */ /* 0x000fe40007800200 */
[----:B------:R-:W-:Y:S02]  /*14340*/  IMNMX R2, R2, R4, PT ;  /* 0x0000000402027217 */ /* 0x000fe40003800200 */
.L_x_711:
        /* <DEDUP_REMOVED lines=54> */
[----:B------:R-:W-:Y:S02]  /*146b0*/  FMNMX.FTZ R10, R157, R10, !PT ;  /* 0x0000000a9d0a7209 */ /* 0x000fe40007810000 */
[----:B------:R-:W-:Y:S02]  /*146c0*/  ISETP.LT.OR P0, PT, R2, 0x29, P0 ;  /* 0x000000290200780c */ /* 0x000fe40000701670 */
[----:B------:R-:W-:Y:S01]  /*146d0*/  FMNMX.FTZ R10, R158, R10, !PT ;  /* 0x0000000a9e0a7209 */ /* 0x000fe20007810000 */
[----:B------:R-:W1:Y:S01]  /*146e0*/  SHFL.BFLY PT, R11, R3, 0x2, 0x1f ;  /* 0x0c401f00030b7f89 */ /* 0x000e6200000e0000 */
        /* <DEDUP_REMOVED lines=14> */
[C---:B------:R-:W-:Y:S02]  /*147d0*/  ISETP.GT.AND P1, PT, R0.reuse, 0x38, P2 ;  /* 0x000000380000780c */ /* 0x040fe40001724270 */
[----:B------:R-:W-:Y:S02]  /*147e0*/  FSEL R171, R31, -INF , !P0 ;  /* 0xff8000001fab7808 */ /* 0x000fe40004000000 */
[----:B-1----:R-:W-:Y:S01]  /*147f0*/  FMNMX.FTZ R3, R3, R11, !PT ;  /* 0x0000000b03037209 */ /* 0x002fe20007810000 */
[----:B------:R-:W-:Y:S01]  /*14800*/  LDSM.16.MT88.4 R28, [R196] ;  /* 0x00000000c41c783b */ /* 0x000fe20000004200 */
[----:B------:R-:W-:Y:S02]  /*14810*/  ISETP.GT.AND P0, PT, R0, 0x39, P2 ;  /* 0x000000390000780c */ /* 0x000fe40001704270 */
[----:B------:R-:W-:Y:S02]  /*14820*/  FMNMX.FTZ R0, R169, R10, !PT ;  /* 0x0000000aa9007209 */ /* 0x000fe40007810000 */
[----:B------:R-:W-:Y:S02]  /*14830*/  ISETP.LT.OR P1, PT, R2, 0x39, P1 ;  /* 0x000000390200780c */ /* 0x000fe40000f21670 */
[----:B------:R-:W-:Y:S01]  /*14840*/  FMNMX.FTZ R0, R171, R0, !PT ;  /* 0x00000000ab007209 */ /* 0x000fe20007810000 */
[----:B------:R-:W1:Y:S01]  /*14850*/  SHFL.BFLY PT, R10, R3, 0x1, 0x1f ;  /* 0x0c201f00030a7f89 */ /* 0x000e6200000e0000 */
[----:B------:R-:W-:Y:S02]  /*14860*/  FSEL R170, R34, -INF , !P1 ;  /* 0xff80000022aa7808 */ /* 0x000fe40004800000 */
[----:B------:R-:W-:Y:S02]  /*14870*/  ISETP.LT.OR P0, PT, R2, 0x3a, P0 ;  /* 0x0000003a0200780c */ /* 0x000fe40000701670 */
[----:B------:R-:W-:Y:S02]  /*14880*/  FMNMX.FTZ R0, R170, R0, !PT ;  /* 0x00000000aa007209 */ /* 0x000fe40007810000 */
[----:B------:R-:W-:Y:S04]  /*14890*/  FSEL R127, R35, -INF , !P0 ;  /* 0xff800000237f7808 */ /* 0x000fe80004000000 */
[----:B------:R-:W-:Y:S05]  /*148a0*/  FMNMX.FTZ R0, R127, R0, !PT ;  /* 0x000000007f007209 */ /* 0x000fea0007810000 */
[----:B------:R-:W2:Y:S01]  /*148b0*/  SHFL.BFLY PT, R2, R0, 0x2, 0x1f ;  /* 0x0c401f0000027f89 */ /* 0x000ea200000e0000 */
[----:B-1----:R-:W-:Y:S04]  /*148c0*/  FMNMX.FTZ R124, R3, R10, !PT ;  /* 0x0000000a037c7209 */ /* 0x002fe80007810000 */
[C---:B------:R-:W-:Y:S01]  /*148d0*/  FSETP.NEU.FTZ.AND P0, PT, R124.reuse, -INF , PT ;  /* 0xff8000007c00780b */ /* 0x040fe20003f1d000 */
[----:B------:R-:W-:Y:S05]  /*148e0*/  FMUL.FTZ R3, R124, c[0x0][0x2d0] ;  /* 0x0000b4007c037a20 */ /* 0x000fea0000410000 */
[----:B------:R-:W-:Y:S05]  /*148f0*/  FSEL R156, R3, RZ, P0 ;  /* 0x000000ff039c7208 */ /* 0x000fea0000000000 */
[--C-:B------:R-:W-:Y:S01]  /*14900*/  FFMA.FTZ R9, R9, c[0x0][0x2d0], -R156.reuse ;  /* 0x0000b40009097a23 */ /* 0x100fe2000001089c */
[----:B--2---:R-:W-:Y:S01]  /*14910*/  FMNMX.FTZ R2, R0, R2, !PT ;  /* 0x0000000200027209 */ /* 0x004fe20007810000 */
[--C-:B------:R-:W-:Y:S02]  /*14920*/  FFMA.FTZ R0, R150, c[0x0][0x2d0], -R156.reuse ;  /* 0x0000b40096007a23 */ /* 0x100fe4000001089c */
[----:B------:R-:W-:Y:S02]  /*14930*/  MUFU.EX2 R230, R9 ;  /* 0x0000000900e67308 */ /* 0x000fe40000000800 */
[----:B------:R-:W1:Y:S08]  /*14940*/  SHFL.BFLY PT, R3, R2, 0x1, 0x1f ;  /* 0x0c201f0002037f89 */ /* 0x000e7000000e0000 */
[----:B------:R2:W-:Y:S01]  /*14950*/  MUFU.EX2 R229, R0 ;  /* 0x0000000000e57308 */ /* 0x0005e20000000800 */
        /* <DEDUP_REMOVED lines=364> */
.L_x_706:
[----:B------:R-:W-:Y:S01]  /*16020*/  IMAD.MOV.U32 R0, RZ, RZ, c[0x0][0x2c4] ;  /* 0x0000b100ff007624 */ /* 0x000fe200078e00ff */
[----:B------:R-:W-:Y:S01]  /*16030*/  IADD3 R2, R238, 0x1, -R239 ;  /* 0x00000001ee027810 */ /* 0x000fe20007ffe8ef */
[----:B------:R-:W-:-:S03]  /*16040*/  IMAD.MOV.U32 R4, RZ, RZ, c[0x0][0x32c] ;  /* 0x0000cb00ff047624 */ /* 0x000fc600078e00ff */
[----:B------:R-:W-:Y:S02]  /*16050*/  ISETP.NE.AND P1, PT, R0, 0x1, PT ;  /* 0x000000010000780c */ /* 0x000fe40003f25270 */
[----:B------:R-:W-:Y:S02]  /*16060*/  IADD3 R0, R242, 0x7f, RZ ;  /* 0x0000007ff2007810 */ /* 0x000fe40007ffe0ff */
[----:B------:R-:W-:-:S09]  /*16070*/  ISETP.GE.AND P0, PT, R4, 0x1, PT ;  /* 0x000000010400780c */ /* 0x000fd20003f06270 */
        /* <DEDUP_REMOVED lines=15> */
.L_x_718:
[----:B------:R-:W-:-:S04]  /*16170*/  MOV R3, c[0x0][0x32c] ;  /* 0x0000cb0000037a02 */ /* 0x000fc80000000f00 */
[----:B------:R-:W-:-:S13]  /*16180*/  ISETP.NE.AND P0, PT, R3, 0x1, PT ;  /* 0x000000010300780c */ /* 0x000fda0003f05270 */
[----:B------:R-:W-:-:S05]  /*16190*/  @P0 IMAD.HI.U32 R3, R0, c[0x0][0x330], RZ ;  /* 0x0000cc0000030a27 */ /* 0x000fca00078e00ff */
[----:B------:R-:W-:Y:S02]  /*161a0*/  @P0 SHF.R.U32.HI R0, RZ, c[0x0][0x334], R3 ;  /* 0x0000cd00ff000a19 */ /* 0x000fe40000011603 */
.L_x_719:
[----:B------:R-:W-:Y:S05]  /*161b0*/  BSYNC B0 ;  /* 0x0000000000007941 */ /* 0x000fea0003800000 */
.L_x_717:
[----:B------:R-:W-:-:S05]  /*161c0*/  IMAD R0, R0, c[0x0][0x32c], RZ ;  /* 0x0000cb0000007a24 */ /* 0x000fca00078e02ff */
[----:B------:R-:W-:-:S04]  /*161d0*/  IMNMX R2, R2, R0, !PT ;  /* 0x0000000002027217 */ /* 0x000fc80007800200 */
.L_x_716:
        /* <DEDUP_REMOVED lines=10> */
.L_x_721:
        /* <DEDUP_REMOVED lines=316> */
[----:B-1----:R-:W-:Y:S01]  /*17640*/  @P0 IADD3 R4, P1, R150, R220, RZ ;  /* 0x000000dc96040210 */ /* 0x002fe20007f3e0ff */
[C---:B------:R-:W-:Y:S02]  /*17650*/  FMUL.FTZ R112, R2.reuse, R112 ;  /* 0x0000007002707220 */ /* 0x040fe40000410000 */
[C---:B------:R-:W-:Y:S01]  /*17660*/  FMUL.FTZ R113, R2.reuse, R113 ;  /* 0x0000007102717220 */ /* 0x040fe20000410000 */
[----:B--2---:R-:W-:Y:S01]  /*17670*/  @P0 IADD3.X R8, R149, R219, RZ, P1, !PT ;  /* 0x000000db95080210 */ /* 0x004fe20000ffe4ff */
[----:B------:R-:W-:Y:S01]  /*17680*/  FMUL.FTZ R116, R2, R116 ;  /* 0x0000007402747220 */ /* 0x000fe20000410000 */
[----:B------:R-:W-:Y:S01]  /*17690*/  @P0 LEA R126, P1, R4, c[0x0][0x1c8], 0x1 ;  /* 0x00007200047e0a11 */ /* 0x000fe200078208ff */
[----:B------:R-:W-:Y:S02]  /*176a0*/  FMUL.FTZ R117, R2, R117 ;  /* 0x0000007502757220 */ /* 0x000fe40000410000 */
[----:B------:R-:W1:Y:S01]  /*176b0*/  MUFU.EX2 R0, R0 ;  /* 0x0000000000007308 */ /* 0x000e620000000800 */
        /* <DEDUP_REMOVED lines=8> */
[----:B------:R3:W2:Y:S01]  /*17740*/  MUFU.EX2 R180, R7 ;  /* 0x0000000700b47308 */ /* 0x0006a20000000800 */
[----:B------:R-:W-:Y:S02]  /*17750*/  FMUL.FTZ R37, R2, R37 ;  /* 0x0000002502257220 */ /* 0x000fe40000410000 */
[----:B------:R-:W-:Y:S01]  /*17760*/  @P0 LEA.HI.X R5, R5, c[0x0][0x1cc], R151, 0x1, P1 ;  /* 0x0000730005050a11 */ /* 0x000fe200008f0c97 */
[----:B------:R2:W-:Y:S01]  /*17770*/  @P0 LDGSTS.E.BYPASS.LTC128B.128 [R215+0x9100], [R8.64], !P4 ;  /* 0x0910000008d70fae */ /* 0x0005e2000e101d46 */
[--C-:B----4-:R-:W-:Y:S02]  /*17780*/  FFMA.FTZ R6, R10, c[0x0][0x2d0], -R125.reuse ;  /* 0x0000b4000a067a23 */ /* 0x110fe4000001087d */
[C---:B------:R-:W-:Y:S02]  /*17790*/  FMUL.FTZ R40, R2.reuse, R40 ;  /* 0x0000002802287220 */ /* 0x040fe40000410000 */
[C---:B------:R-:W-:Y:S01]  /*177a0*/  FMUL.FTZ R41, R2.reuse, R41 ;  /* 0x0000002902297220 */ /* 0x040fe20000410000 */
[----:B------:R4:W-:Y:S01]  /*177b0*/  MUFU.EX2 R178, R6 ;  /* 0x0000000600b27308 */ /* 0x0009e20000000800 */
[C---:B------:R-:W-:Y:S01]  /*177c0*/  FMUL.FTZ R44, R2.reuse, R44 ;  /* 0x0000002c022c7220 */ /* 0x040fe20000410000 */
[----:B------:R4:W-:Y:S01]  /*177d0*/  @P0 LDGSTS.E.BYPASS.LTC128B.128 [R215+0xb100], [R4.64], !P3 ;  /* 0x0b10000004d70fae */ /* 0x0009e2000d901d46 */
[----:B------:R-:W-:Y:S01]  /*177e0*/  FMUL.FTZ R45, R2, R45 ;  /* 0x0000002d022d7220 */ /* 0x000fe20000410000 */
[----:B------:R-:W-:Y:S01]  /*177f0*/  ISETP.GT.AND P0, PT, R188, R216, PT ;  /* 0x000000d8bc00720c */ /* 0x000fe20003f04270 */
[C---:B-1----:R-:W-:Y:S01]  /*17800*/  FMUL.FTZ R10, R0.reuse, R138 ;  /* 0x0000008a000a7220 */ /* 0x042fe20000410000 */
[----:B------:R-:W-:Y:S01]  /*17810*/  MOV R188, R214 ;  /* 0x000000d600bc7202 */ /* 0x000fe20000000f00 */
[C---:B------:R-:W-:Y:S02]  /*17820*/  FMUL.FTZ R102, R0.reuse, R102 ;  /* 0x0000006600667220 */ /* 0x040fe40000410000 */
[C---:B------:R-:W-:Y:S01]  /*17830*/  FMUL.FTZ R103, R0.reuse, R103 ;  /* 0x0000006700677220 */ /* 0x040fe20000410000 */
[----:B------:R-:W1:Y:S01]  /*17840*/  LDSM.16.MT88.4 R148, [R192] ;  /* 0x00000000c094783b */ /* 0x000e620000004200 */
[C---:B------:R-:W-:Y:S01]  /*17850*/  FMUL.FTZ R106, R0.reuse, R106 ;  /* 0x0000006a006a7220 */ /* 0x040fe20000410000 */
[----:B------:R1:W-:Y:S01]  /*17860*/  MUFU.EX2 R186, R12 ;  /* 0x0000000c00ba7308 */ /* 0x0003e20000000800 */
[C---:B------:R-:W-:Y:S02]  /*17870*/  FMUL.FTZ R107, R0.reuse, R107 ;  /* 0x0000006b006b7220 */ /* 0x040fe40000410000 */
[C---:B---3--:R-:W-:Y:S02]  /*17880*/  FMUL.FTZ R7, R0.reuse, R135 ;  /* 0x0000008700077220 */ /* 0x048fe40000410000 */
[C---:B------:R-:W-:Y:S01]  /*17890*/  FMUL.FTZ R110, R0.reuse, R110 ;  /* 0x0000006e006e7220 */ /* 0x040fe20000410000 */
[----:B-----5:R-:W3:Y:S01]  /*178a0*/  LDSM.16.MT88.4 R152, [R193] ;  /* 0x00000000c198783b */ /* 0x020ee20000004200 */
[----:B------:R-:W-:Y:S02]  /*178b0*/  FMUL.FTZ R111, R0, R111 ;  /* 0x0000006f006f7220 */ /* 0x000fe40000410000 */
[C---:B--2---:R-:W-:Y:S01]  /*178c0*/  FMUL.FTZ R8, R2.reuse, R136 ;  /* 0x0000008802087220 */ /* 0x044fe20000410000 */
[----:B------:R-:W-:Y:S01]  /*178d0*/  MUFU.EX2 R181, R21 ;  /* 0x0000001500b57308 */ /* 0x000fe20000000800 */
[----:B------:R-:W-:Y:S02]  /*178e0*/  FMUL.FTZ R9, R2, R137 ;  /* 0x0000008902097220 */ /* 0x000fe40000410000 */
[C---:B----4-:R-:W-:Y:S01]  /*178f0*/  FMUL.FTZ R6, R0.reuse, R134 ;  /* 0x0000008600067220 */ /* 0x050fe20000410000 */
[----:B------:R-:W2:Y:S01]  /*17900*/  LDSM.16.MT88.4 R156, [R196] ;  /* 0x00000000c49c783b */ /* 0x000ea20000004200 */
        /* <DEDUP_REMOVED lines=20> */
[--C-:B-1----:R-:W-:Y:S01]  /*17a50*/  FFMA.FTZ R12, R16, c[0x0][0x2d0], -R176.reuse ;  /* 0x0000b400100c7a23 */ /* 0x102fe200000108b0 */
[----:B------:R-:W1:Y:S01]  /*17a60*/  MUFU.EX2 R185, R13 ;  /* 0x0000000d00b97308 */ /* 0x000e620000000800 */
        /* <DEDUP_REMOVED lines=11> */
[--C-:B--2---:R-:W-:Y:S02]  /*17b20*/  FFMA.FTZ R20, R24, c[0x0][0x2d0], -R176.reuse ;  /* 0x0000b40018147a23 */ /* 0x104fe400000108b0 */
[C---:B------:R-:W-:Y:S01]  /*17b30*/  FMUL.FTZ R48, R2.reuse, R48 ;  /* 0x0000003002307220 */ /* 0x040fe20000410000 */
[C---:B------:R-:W-:Y:S02]  /*17b40*/  HMMA.16816.F32.BF16 R8, R132.reuse, R150, R8 ;  /* 0x000000968408723c */ /* 0x040fe40000041808 */
[----:B------:R-:W2:Y:S02]  /*17b50*/  LDSM.16.MT88.4 R148, [R192+0x2000] ;  /* 0x00200000c094783b */ /* 0x000ea40000004200 */
[----:B------:R-:W-:Y:S02]  /*17b60*/  FMUL.FTZ R49, R2, R49 ;  /* 0x0000003102317220 */ /* 0x000fe40000410000 */
[C---:B------:R-:W-:Y:S02]  /*17b70*/  FMUL.FTZ R50, R0.reuse, R50 ;  /* 0x0000003200327220 */ /* 0x040fe40000410000 */
[C---:B---3--:R-:W-:Y:S04]  /*17b80*/  HMMA.16816.F32.BF16 R100, R132.reuse, R152, R100 ;  /* 0x000000988464723c */ /* 0x048fe80000041864 */
[----:B------:R-:W-:Y:S02]  /*17b90*/  FMUL.FTZ R51, R0, R51 ;  /* 0x0000003300337220 */ /* 0x000fe40000410000 */
[C---:B------:R-:W-:Y:S02]  /*17ba0*/  FMUL.FTZ R52, R2.reuse, R52 ;  /* 0x0000003402347220 */ /* 0x040fe40000410000 */
[C---:B------:R-:W-:Y:S01]  /*17bb0*/  HMMA.16816.F32.BF16 R104, R132.reuse, R154, R104 ;  /* 0x0000009a8468723c */ /* 0x040fe20000041868 */
[----:B------:R-:W3:Y:S03]  /*17bc0*/  LDSM.16.MT88.4 R152, [R193+0x2000] ;  /* 0x00200000c198783b */ /* 0x000ee60000004200 */
[----:B----4-:R-:W-:Y:S02]  /*17bd0*/  FFMA.FTZ R12, R17, c[0x0][0x2d0], -R176 ;  /* 0x0000b400110c7a23 */ /* 0x010fe400000108b0 */
[----:B------:R-:W-:Y:S02]  /*17be0*/  FMUL.FTZ R53, R2, R53 ;  /* 0x0000003502357220 */ /* 0x000fe40000410000 */
[C---:B------:R-:W-:Y:S01]  /*17bf0*/  HMMA.16816.F32.BF16 R108, R132.reuse, R156, R108 ;  /* 0x0000009c846c723c */ /* 0x040fe2000004186c */
[----:B------:R4:W1:Y:S03]  /*17c00*/  MUFU.EX2 R183, R12 ;  /* 0x0000000c00b77308 */ /* 0x0008660000000800 */
        /* <DEDUP_REMOVED lines=11> */
[--C-:B----4-:R-:W-:Y:S02]  /*17cc0*/  FFMA.FTZ R12, R18, c[0x0][0x2d0], -R125.reuse ;  /* 0x0000b400120c7a23 */ /* 0x110fe4000001087d */
[C---:B------:R-:W-:Y:S02]  /*17cd0*/  FMUL.FTZ R60, R2.reuse, R60 ;  /* 0x0000003c023c7220 */ /* 0x040fe40000410000 */
[C---:B--2---:R-:W-:Y:S01]  /*17ce0*/  HMMA.16816.F32.BF16 R36, R132.reuse, R148, R36 ;  /* 0x000000948424723c */ /* 0x044fe20000041824 */
[----:B------:R2:W-:Y:S03]  /*17cf0*/  MUFU.EX2 R173, R12 ;  /* 0x0000000c00ad7308 */ /* 0x0005e60000000800 */
[----:B------:R-:W-:Y:S02]  /*17d00*/  FMUL.FTZ R61, R2, R61 ;  /* 0x0000003d023d7220 */ /* 0x000fe40000410000 */
[C---:B------:R-:W-:Y:S02]  /*17d10*/  FMUL.FTZ R62, R0.reuse, R62 ;  /* 0x0000003e003e7220 */ /* 0x040fe40000410000 */
[C---:B------:R-:W-:Y:S01]  /*17d20*/  HMMA.16816.F32.BF16 R40, R132.reuse, R150, R40 ;  /* 0x000000968428723c */ /* 0x040fe20000041828 */
[----:B------:R-:W4:Y:S03]  /*17d30*/  LDSM.16.MT88.4 R148, [R195+0x2000] ;  /* 0x00200000c394783b */ /* 0x000f260000004200 */
[----:B------:R-:W-:Y:S02]  /*17d40*/  FMUL.FTZ R63, R0, R63 ;  /* 0x0000003f003f7220 */ /* 0x000fe40000410000 */
[C---:B------:R-:W-:Y:S02]  /*17d50*/  FMUL.FTZ R64, R2.reuse, R64 ;  /* 0x0000004002407220 */ /* 0x040fe40000410000 */
[C---:B---3--:R-:W-:Y:S04]  /*17d60*/  HMMA.16816.F32.BF16 R44, R132.reuse, R152, R44 ;  /* 0x00000098842c723c */ /* 0x048fe8000004182c */
[----:B------:R-:W-:Y:S02]  /*17d70*/  FMUL.FTZ R65, R2, R65 ;  /* 0x0000004102417220 */ /* 0x000fe40000410000 */
[C---:B------:R-:W-:Y:S02]  /*17d80*/  FMUL.FTZ R66, R0.reuse, R66 ;  /* 0x0000004200427220 */ /* 0x040fe40000410000 */
[C---:B------:R-:W-:Y:S01]  /*17d90*/  HMMA.16816.F32.BF16 R48, R132.reuse, R154, R48 ;  /* 0x0000009a8430723c */ /* 0x040fe20000041830 */
[----:B------:R-:W3:Y:S03]  /*17da0*/  LDSM.16.MT88.4 R152, [R192+0x4000] ;  /* 0x00400000c098783b */ /* 0x000ee60000004200 */
[--C-:B--2---:R-:W-:Y:S02]  /*17db0*/  FFMA.FTZ R12, R19, c[0x0][0x2d0], -R125.reuse ;  /* 0x0000b400130c7a23 */ /* 0x104fe4000001087d */
        /* <DEDUP_REMOVED lines=9> */
[----:B------:R-:W2:Y:S03]  /*17e50*/  LDSM.16.MT88.4 R136, [R193+0x4000] ;  /* 0x00400000c188783b */ /* 0x000ea60000004200 */
[C---:B------:R-:W-:Y:S02]  /*17e60*/  FMUL.FTZ R72, R2.reuse, R72 ;  /* 0x0000004802487220 */ /* 0x040fe40000410000 */
[----:B------:R-:W-:Y:S02]  /*17e70*/  FMUL.FTZ R73, R2, R73 ;  /* 0x0000004902497220 */ /* 0x000fe40000410000 */
[C---:B----4-:R-:W-:Y:S04]  /*17e80*/  HMMA.16816.F32.BF16 R60, R132.reuse, R148, R60 ;  /* 0x00000094843c723c */ /* 0x050fe8000004183c */
[C---:B------:R-:W-:Y:S02]  /*17e90*/  FMUL.FTZ R74, R0.reuse, R74 ;  /* 0x0000004a004a7220 */ /* 0x040fe40000410000 */
[----:B------:R-:W-:Y:S02]  /*17ea0*/  FMUL.FTZ R75, R0, R75 ;  /* 0x0000004b004b7220 */ /* 0x000fe40000410000 */
[C---:B------:R-:W-:Y:S01]  /*17eb0*/  HMMA.16816.F32.BF16 R64, R132.reuse, R150, R64 ;  /* 0x000000968440723c */ /* 0x040fe20000041840 */
[----:B------:R-:W4:Y:S03]  /*17ec0*/  LDSM.16.MT88.4 R148, [R196+0x4000] ;  /* 0x00400000c494783b */ /* 0x000f260000004200 */
[C---:B------:R-:W-:Y:S01]  /*17ed0*/  FMUL.FTZ R76, R2.reuse, R76 ;  /* 0x0000004c024c7220 */ /* 0x040fe20000410000 */
[----:B-1----:R-:W-:Y:S01]  /*17ee0*/  F2FP.BF16.PACK_AB R12, R185, R186 ;  /* 0x000000bab90c723e */ /* 0x002fe200000010ff */
[----:B------:R-:W-:Y:S02]  /*17ef0*/  FMUL.FTZ R77, R2, R77 ;  /* 0x0000004d024d7220 */ /* 0x000fe40000410000 */
[C---:B---3--:R-:W-:Y:S04]  /*17f00*/  HMMA.16816.F32.BF16 R68, R132.reuse, R152, R68 ;  /* 0x000000988444723c */ /* 0x048fe80000041844 */
[C---:B------:R-:W-:Y:S02]  /*17f10*/  FMUL.FTZ R78, R0.reuse, R78 ;  /* 0x0000004e004e7220 */ /* 0x040fe40000410000 */
[----:B------:R-:W-:Y:S02]  /*17f20*/  FMUL.FTZ R79, R0, R79 ;  /* 0x0000004f004f7220 */ /* 0x000fe40000410000 */
[C---:B------:R-:W-:Y:S01]  /*17f30*/  HMMA.16816.F32.BF16 R72, R132.reuse, R154, R72 ;  /* 0x0000009a8448723c */ /* 0x040fe20000041848 */
[----:B------:R-:W1:Y:S03]  /*17f40*/  LDSM.16.MT88.4 R152, [R195+0x4000] ;  /* 0x00400000c398783b */ /* 0x000e660000004200 */
[C---:B------:R-:W-:Y:S02]  /*17f50*/  FMUL.FTZ R80, R2.reuse, R80 ;  /* 0x0000005002507220 */ /* 0x040fe40000410000 */
[----:B------:R-:W-:Y:S02]  /*17f60*/  FMUL.FTZ R81, R2, R81 ;  /* 0x0000005102517220 */ /* 0x000fe40000410000 */
[C---:B------:R-:W-:Y:S01]  /*17f70*/  FMUL.FTZ R82, R0.reuse, R82 ;  /* 0x0000005200527220 */ /* 0x040fe20000410000 */
[C---:B--2---:R-:W-:Y:S03]  /*17f80*/  HMMA.16816.F32.BF16 R76, R132.reuse, R136, R76 ;  /* 0x00000088844c723c */ /* 0x044fe6000004184c */
        /* <DEDUP_REMOVED lines=10> */
[C---:B----4-:R-:W-:Y:S01]  /*18030*/  HMMA.16816.F32.BF16 R84, R132.reuse, R148, R84 ;  /* 0x000000948454723c */ /* 0x050fe20000041854 */
[----:B------:R3:W-:Y:S02]  /*18040*/  MUFU.EX2 R175, R14 ;  /* 0x0000000e00af7308 */ /* 0x0007e40000000800 */
[----:B------:R-:W-:Y:S02]  /*18050*/  FMUL.FTZ R89, R2, R89 ;  /* 0x0000005902597220 */ /* 0x000fe40000410000 */
[C---:B------:R-:W-:Y:S02]  /*18060*/  FMUL.FTZ R90, R0.reuse, R90 ;  /* 0x0000005a005a7220 */ /* 0x040fe40000410000 */
[----:B------:R-:W-:Y:S02]  /*18070*/  FMUL.FTZ R91, R0, R91 ;  /* 0x0000005b005b7220 */ /* 0x000fe40000410000 */
[C---:B------:R-:W-:Y:S02]  /*18080*/  FMUL.FTZ R92, R2.reuse, R92 ;  /* 0x0000005c025c7220 */ /* 0x040fe40000410000 */
[----:B------:R-:W4:Y:S01]  /*18090*/  MUFU.EX2 R174, R15 ;  /* 0x0000000f00ae7308 */ /* 0x000f220000000800 */
        /* <DEDUP_REMOVED lines=9> */
[----:B---3--:R-:W-:Y:S01]  /*18130*/  F2FP.BF16.PACK_AB R14, R183, R184 ;  /* 0x000000b8b70e723e */ /* 0x008fe200000010ff */
[----:B------:R-:W-:Y:S02]  /*18140*/  FMUL.FTZ R99, R0, R99 ;  /* 0x0000006300637220 */ /* 0x000fe40000410000 */
[----:B------:R-:W-:Y:S01]  /*18150*/  FFMA.FTZ R2, R2, R233, R191 ;  /* 0x000000e902027223 */ /* 0x000fe200000100bf */
[----:B----4-:R-:W-:Y:S04]  /*18160*/  F2FP.BF16.PACK_AB R13, R174, R175 ;  /* 0x000000afae0d723e */ /* 0x010fe800000010ff */
        /* <DEDUP_REMOVED lines=170> */
.L_x_720:
[----:B------:R-:W-:-:S13]  /*18c10*/  ISETP.GE.AND P0, PT, R214, R217, PT ;  /* 0x000000d9d600720c */ /* 0x000fda0003f06270 */
[----:B------:R-:W-:Y:S05]  /*18c20*/  @!P0 BRA `(.L_x_722) ;  /* 0x000034c000008947 */ /* 0x000fea0003800000 */
[----:B------:R-:W-:Y:S02]  /*18c30*/  MOV R126, R8 ;  /* 0x00000008007e7202 */ /* 0x000fe40000000f00 */
[----:B------:R-:W-:Y:S02]  /*18c40*/  MOV R125, R124 ;  /* 0x0000007c007d7202 */ /* 0x000fe40000000f00 */
.L_x_731:
[----:B------:R-:W-:Y:S04]  /*18c50*/  DEPBAR.LE SB0, 0x0 ;  /* 0x000080000000791a */ /* 0x000fe80000000000 */
[----:B------:R-:W-:Y:S01]  /*18c60*/  WARPSYNC 0xffffffff ;  /* 0xffffffff00007948 */ /* 0x000fe20003800000 */
[----:B------:R-:W-:Y:S01]  /*18c70*/  BAR.SYNC.DEFER_BLOCKING 0x0 ;  /* 0x0000000000007b1d */ /* 0x000fe20000010000 */
[----:B------:R-:W-:Y:S01]  /*18c80*/  SHF.R.S32.HI R0, RZ, 0x1f, R214 ;  /* 0x0000001fff007819 */ /* 0x000fe200000114d6 */
[----:B------:R-:W-:Y:S04]  /*18c90*/  IMAD.WIDE.U32 R2, R214, c[0x0][0x208], RZ ;  /* 0x00008200d6027a25 */ /* 0x000fe800078e00ff */
[----:B------:R-:W-:Y:S02]  /*18ca0*/  IMAD R0, R0, c[0x0][0x208], RZ ;  /* 0x0000820000007a24 */ /* 0x000fe400078e02ff */
[----:B------:R-:W-:Y:S02]  /*18cb0*/  IMAD.MOV.U32 R6, RZ, RZ, c[0x0][0x208] ;  /* 0x00008200ff067624 */ /* 0x000fe400078e00ff */
[----:B------:R-:W-:Y:S02]  /*18cc0*/  IMAD R0, R214, c[0x0][0x20c], R0 ;  /* 0x00008300d6007a24 */ /* 0x000fe400078e0200 */
[----:B------:R-:W-:Y:S02]  /*18cd0*/  IMAD.SHL.U32 R4, R2, 0x40, RZ ;  /* 0x0000004002047824 */ /* 0x000fe400078e00ff */
[----:B------:R-:W-:Y:S02]  /*18ce0*/  IMAD.IADD R0, R3, 0x1, R0 ;  /* 0x0000000103007824 */ /* 0x000fe400078e0200 */
[----:B------:R-:W-:Y:S01]  /*18cf0*/  IMAD.MOV.U32 R3, RZ, RZ, c[0x0][0x20c] ;  /* 0x00008300ff037624 */ /* 0x000fe200078e00ff */
[----:B------:R-:W-:Y:S01]  /*18d00*/  IADD3 R5, P1, R4, R222, RZ ;  /* 0x000000de04057210 */ /* 0x000fe20007f3e0ff */
[----:B------:R-:W-:Y:S01]  /*18d10*/  IMAD.MOV.U32 R218, RZ, RZ, c[0x0][0x2c4] ;  /* 0x0000b100ffda7624 */ /* 0x000fe200078e00ff */
[----:B------:R-:W-:Y:S02]  /*18d20*/  SHF.L.U64.HI R0, R2, 0x6, R0 ;  /* 0x0000000602007819 */ /* 0x000fe40000010200 */
[C---:B------:R-:W-:Y:S02]  /*18d30*/  LEA R2, P0, R6.reuse, R4, 0x5 ;  /* 0x0000000406027211 */ /* 0x040fe400078028ff */
[----:B------:R-:W-:Y:S01]  /*18d40*/  LEA R174, P2, R5, c[0x0][0x1f8], 0x1 ;  /* 0x00007e0005ae7a11 */ /* 0x000fe200078408ff */
[----:B------:R-:W-:Y:S01]  /*18d50*/  LDSM.16.M88.4 R32, [R198] ;  /* 0x00000000c620783b */ /* 0x000fe20000000200 */
[----:B------:R-:W-:Y:S01]  /*18d60*/  LEA.HI.X R3, R6, R0, R3, 0x5, P0 ;  /* 0x0000000006037211 */ /* 0x000fe200000f2c03 */
[--C-:B------:R-:W-:Y:S01]  /*18d70*/  IMAD.X R6, R0, 0x1, R224.reuse, P1 ;  /* 0x0000000100067824 */ /* 0x100fe200008e06e0 */
[----:B------:R-:W-:Y:S01]  /*18d80*/  IADD3 R14, P0, R222, 0x40, RZ ;  /* 0x00000040de0e7810 */ /* 0x000fe20007f1e0ff */
[----:B------:R-:W-:Y:S01]  /*18d90*/  ULDC UR4, c[0x0][0x324] ;  /* 0x0000c90000047ab9 */ /* 0x000fe20000000800 */
[----:B------:R-:W1:Y:S01]  /*18da0*/  LDSM.16.M88.4 R8, [R147] ;  /* 0x000000009308783b */ /* 0x000e620000000200 */
[----:B------:R-:W-:Y:S01]  /*18db0*/  ISETP.NE.AND P6, PT, R218, 0x1, PT ;  /* 0x00000001da00780c */ /* 0x000fe20003fc5270 */
[----:B------:R-:W-:Y:S01]  /*18dc0*/  ULOP3.LUT UR4, URZ, UR4, URZ, 0x33, !UPT ;  /* 0x000000043f047292 */ /* 0x000fe2000f8e333f */
[----:B------:R-:W-:Y:S01]  /*18dd0*/  IADD3 R15, P1, R4, R14, RZ ;  /* 0x0000000e040f7210 */ /* 0x000fe20007f3e0ff */
[----:B------:R-:W-:Y:S01]  /*18de0*/  IMAD.X R13, RZ, RZ, R224, P0 ;  /* 0x000000ffff0d7224 */ /* 0x000fe200000e06e0 */
[----:B------:R-:W2:Y:S01]  /*18df0*/  LDSM.16.M88.4 R16, [R147+0x800] ;  /* 0x000800009310783b */ /* 0x000ea20000000200 */
[----:B------:R-:W-:Y:S02]  /*18e00*/  IADD3 R12, P0, R222, 0x80, RZ ;  /* 0x00000080de0c7810 */ /* 0x000fe40007f1e0ff */
[--C-:B------:R-:W-:Y:S01]  /*18e10*/  IMAD.X R22, R0, 0x1, R13.reuse, P1 ;  /* 0x0000000100167824 */ /* 0x100fe200008e060d */
[----:B------:R-:W-:Y:S01]  /*18e20*/  LEA R176, P1, R15, c[0x0][0x1f8], 0x1 ;  /* 0x00007e000fb07a11 */ /* 0x000fe200078208ff */
[----:B------:R-:W3:Y:S01]  /*18e30*/  LDSM.16.M88.4 R24, [R147+0x1000] ;  /* 0x001000009318783b */ /* 0x000ee20000000200 */
[----:B------:R-:W-:Y:S01]  /*18e40*/  LEA.HI.X R175, R5, c[0x0][0x1fc], R6, 0x1, P2 ;  /* 0x00007f0005af7a11 */ /* 0x000fe200010f0c06 */
[----:B------:R-:W-:Y:S01]  /*18e50*/  IMAD.X R20, RZ, RZ, R224, P0 ;  /* 0x000000ffff147224 */ /* 0x000fe200000e06e0 */
[----:B------:R-:W-:Y:S02]  /*18e60*/  LEA.HI.X R177, R15, c[0x0][0x1fc], R22, 0x1, P1 ;  /* 0x00007f000fb17a11 */ /* 0x000fe400008f0c16 */
[----:B------:R-:W4:Y:S01]  /*18e70*/  LDSM.16.M88.4 R148, [R147+0x1800] ;  /* 0x001800009394783b */ /* 0x000f220000000200 */
[----:B------:R-:W-:Y:S02]  /*18e80*/  IADD3 R21, P0, R4, R12, RZ ;  /* 0x0000000c04157210 */ /* 0x000fe40007f1e0ff */
[----:B------:R-:W-:Y:S02]  /*18e90*/  IADD3 R22, P1, R2, R14, RZ ;  /* 0x0000000e02167210 */ /* 0x000fe40007f3e0ff */
[----:B------:R-:W-:Y:S01]  /*18ea0*/  LDSM.16.M88.4 R152, [R199] ;  /* 0x00000000c798783b */ /* 0x000fe20000000200 */
[----:B------:R-:W-:Y:S01]  /*18eb0*/  LEA R172, P2, R21, c[0x0][0x1f8], 0x1 ;  /* 0x00007e0015ac7a11 */ /* 0x000fe200078408ff */
[----:B------:R-:W-:Y:S01]  /*18ec0*/  IMAD.X R14, R0, 0x1, R20, P0 ;  /* 0x00000001000e7824 */ /* 0x000fe200000e0614 */
[C---:B------:R-:W-:Y:S01]  /*18ed0*/  IADD3 R0, P0, R2.reuse, R12, RZ ;  /* 0x0000000c02007210 */ /* 0x040fe20007f1e0ff */
[----:B------:R-:W-:Y:S01]  /*18ee0*/  IMAD.X R23, R3, 0x1, R13, P1 ;  /* 0x0000000103177824 */ /* 0x000fe200008e060d */
[----:B------:R-:W5:Y:S01]  /*18ef0*/  LDSM.16.M88.4 R156, [R202] ;  /* 0x00000000ca9c783b */ /* 0x000f620000000200 */
[----:B------:R-:W-:Y:S02]  /*18f00*/  IADD3 R2, P1, R2, R222, RZ ;  /* 0x000000de02027210 */ /* 0x000fe40007f3e0ff */
[----:B------:R-:W-:Y:S01]  /*18f10*/  LEA.HI.X R173, R21, c[0x0][0x1fc], R14, 0x1, P2 ;  /* 0x00007f0015ad7a11 */ /* 0x000fe200010f0c0e */
[C---:B------:R-:W-:Y:S01]  /*18f20*/  IMAD.X R20, R3.reuse, 0x1, R20, P0 ;  /* 0x0000000103147824 */ /* 0x040fe200000e0614 */
[----:B------:R-:W3:Y:S01]  /*18f30*/  LDSM.16.M88.4 R160, [R213] ;  /* 0x00000000d5a0783b */ /* 0x000ee20000000200 */
[----:B------:R-:W-:Y:S01]  /*18f40*/  LEA R30, P0, R2, c[0x0][0x1f8], 0x1 ;  /* 0x00007e00021e7a11 */ /* 0x000fe200078008ff */
[----:B------:R-:W-:Y:S01]  /*18f50*/  IMAD.X R3, R3, 0x1, R224, P1 ;  /* 0x0000000103037824 */ /* 0x000fe200008e06e0 */
[----:B------:R-:W-:Y:S02]  /*18f60*/  LEA R28, P1, R22, c[0x0][0x1f8], 0x1 ;  /* 0x00007e00161c7a11 */ /* 0x000fe400078208ff */
[----:B------:R-:W4:Y:S02]  /*18f70*/  LDSM.16.M88.4 R164, [R212] ;  /* 0x00000000d4a4783b */ /* 0x000f240000000200 */
[----:B------:R-:W-:Y:S02]  /*18f80*/  LEA.HI.X R31, R2, c[0x0][0x1fc], R3, 0x1, P0 ;  /* 0x00007f00021f7a11 */ /* 0x000fe400000f0c03 */
[----:B------:R-:W-:Y:S01]  /*18f90*/  LEA.HI.X R29, R22, c[0x0][0x1fc], R23, 0x1, P1 ;  /* 0x00007f00161d7a11 */ /* 0x000fe200008f0c17 */
[C---:B-1----:R-:W-:Y:S01]  /*18fa0*/  HMMA.16816.F32.BF16 R4, R32.reuse, R8, RZ ;  /* 0x000000082004723c */ /* 0x042fe200000418ff */
[----:B------:R-:W1:Y:S02]  /*18fb0*/  LDSM.16.M88.4 R168, [R211] ;  /* 0x00000000d3a8783b */ /* 0x000e640000000200 */
[C---:B------:R-:W-:Y:S03]  /*18fc0*/  LEA R2, P0, R0.reuse, c[0x0][0x1f8], 0x1 ;  /* 0x00007e0000027a11 */ /* 0x040fe600078008ff */
[----:B------:R-:W-:Y:S01]  /*18fd0*/  @!PT LDS RZ, [RZ] ;  /* 0x00000000fffff984 */ /* 0x000fe20000000800 */
[----:B------:R-:W-:Y:S01]  /*18fe0*/  @!PT LDS RZ, [RZ] ;  /* 0x00000000fffff984 */ /* 0x000fe20000000800 */
[----:B------:R-:W-:Y:S01]  /*18ff0*/  @!PT LDS RZ, [RZ] ;  /* 0x00000000fffff984 */ /* 0x000fe20000000800 */
[----:B------:R1:W-:Y:S01]  /*19000*/  LDGSTS.E.BYPASS.LTC128B.128 [R215+0x100], [R174.64], !P5 ;  /* 0x00100000aed77fae */ /* 0x0003e2000e901d46 */
[----:B------:R-:W-:Y:S01]  /*19010*/  LEA.HI.X R3, R0, c[0x0][0x1fc], R20, 0x1, P0 ;  /* 0x00007f0000037a11 */ /* 0x000fe200000f0c14 */
[C---:B------:R-:W-:Y:S01]  /*19020*/  HMMA.16816.F32.BF16 R8, R32.reuse, R10, RZ ;  /* 0x0000000a2008723c */ /* 0x040fe200000418ff */
[C---:B------:R-:W-:Y:S02]  /*19030*/  ISETP.GT.AND P0, PT, R214.reuse, R217, PT ;  /* 0x000000d9d600720c */ /* 0x040fe40003f04270 */
[----:B------:R1:W-:Y:S05]  /*19040*/  LDGSTS.E.BYPASS.LTC128B.128 [R215+0x2100], [R176.64], !P4 ;  /* 0x02100000b0d77fae */ /* 0x0003ea000e101d46 */
[C---:B--2---:R-:W-:Y:S01]  /*19050*/  HMMA.16816.F32.BF16 R12, R32.reuse, R16, RZ ;  /* 0x00000010200c723c */ /* 0x044fe200000418ff */
[----:B------:R2:W-:Y:S05]  /*19060*/  LDGSTS.E.BYPASS.LTC128B.128 [R215+0x4100], [R172.64], !P3 ;  /* 0x04100000acd77fae */ /* 0x0005ea000d901d46 */
[----:B------:R4:W-:Y:S01]  /*19070*/  LDGSTS.E.BYPASS.LTC128B.128 [R215+0x1100], [R30.64], !P5 ;  /* 0x011000001ed77fae */ /* 0x0009e2000e901d46 */
[----:B------:R-:W-:Y:S01]  /*19080*/  @P0 IMAD.MOV.U32 R127, RZ, RZ, c[0x0][0x1e4] ;  /* 0x00007900ff7f0624 */ /* 0x000fe200078e00ff */
[C---:B------:R-:W-:Y:S01]  /*19090*/  HMMA.16816.F32.BF16 R16, R32.reuse, R18, RZ ;  /* 0x000000122010723c */ /* 0x040fe200000418ff */
[----:B------:R-:W-:Y:S02]  /*190a0*/  @P0 IMAD.MOV.U32 R124, RZ, RZ, c[0x0][0x1e0] ;  /* 0x00007800ff7c0624 */ /* 0x000fe400078e00ff */
[----:B------:R4:W-:Y:S05]  /*190b0*/  LDGSTS.E.BYPASS.LTC128B.128 [R215+0x3100], [R28.64], !P4 ;  /* 0x031000001cd77fae */ /* 0x0009ea000e101d46 */
[C---:B---3--:R-:W-:Y:S01]  /*190c0*/  HMMA.16816.F32.BF16 R20, R32.reuse, R24, RZ ;  /* 0x000000182014723c */ /* 0x048fe200000418ff */
[----:B------:R-:W3:Y:S05]  /*190d0*/  LDL R216, [R1] ;  /* 0x0000000001d87983 */ /* 0x000eea0000100800 */
[----:B------:R5:W-:Y:S02]  /*190e0*/  LDGSTS.E.BYPASS.LTC128B.128 [R215+0x5100], [R2.64], !P3 ;  /* 0x0510000002d77fae */ /* 0x000be4000d901d46 */
[C---:B------:R-:W-:Y:S03]  /*190f0*/  HMMA.16816.F32.BF16 R24, R32.reuse, R26, RZ ;  /* 0x0000001a2018723c */ /* 0x040fe600000418ff */
[----:B-1----:R-:W-:Y:S05]  /*19100*/  LDSM.16.M88.4 R176, [R197] ;  /* 0x00000000c5b0783b */ /* 0x002fea0000000200 */
[----:B------:R-:W0:Y:S05]  /*19110*/  LDGDEPBAR ;  /* 0x00000000000079af */ /* 0x000e2a0000000000 */
[----:B--2---:R-:W1:Y:S01]  /*19120*/  LDSM.16.M88.4 R172, [R201] ;  /* 0x00000000c9ac783b */ /* 0x004e620000000200 */
[C---:B----4-:R-:W-:Y:S04]  /*19130*/  HMMA.16816.F32.BF16 R28, R32.reuse, R148, RZ ;  /* 0x00000094201c723c */ /* 0x050fe800000418ff */
[----:B------:R-:W-:Y:S04]  /*19140*/  LDSM.16.M88.4 R180, [R197+0x1800] ;  /* 0x00180000c5b4783b */ /* 0x000fe80000000200 */
[----:B------:R-:W-:Y:S01]  /*19150*/  HMMA.16816.F32.BF16 R32, R32, R150, RZ ;  /* 0x000000962020723c */ /* 0x000fe200000418ff */
[----:B------:R-:W2:Y:S03]  /*19160*/  LDSM.16.M88.4 R148, [R197+0x800] ;  /* 0x00080000c594783b */ /* 0x000ea60000000200 */
[----:B-----5:R-:W-:Y:S02]  /*19170*/  @P0 IADD3 R2, R214, -0x1, RZ ;  /* 0xffffffffd6020810 */ /* 0x020fe40007ffe0ff */
[----:B------:R-:W-:Y:S02]  /*19180*/  LDSM.16.M88.4 R184, [R200] ;  /* 0x00000000c8b8783b */ /* 0x000fe40000000200 */
[C---:B------:R-:W-:Y:S03]  /*19190*/  HMMA.16816.F32.BF16 R4, R152.reuse, R156, R4 ;  /* 0x0000009c9804723c */ /* 0x040fe60000041804 */
[----:B------:R-:W-:Y:S02]  /*191a0*/  LDSM.16.M88.4 R188, [R194] ;  /* 0x00000000c2bc783b */ /* 0x000fe40000000200 */
[----:B------:R-:W-:Y:S03]  /*191b0*/  @P0 SHF.R.S32.HI R0, RZ, 0x1f, R2 ;  /* 0x0000001fff000819 */ /* 0x000fe60000011402 */
[C---:B------:R-:W-:Y:S01]  /*191c0*/  HMMA.16816.F32.BF16 R8, R152.reuse, R158, R8 ;  /* 0x0000009e9808723c */ /* 0x040fe20000041808 */
[----:B------:R-:W4:Y:S03]  /*191d0*/  LDSM.16.M88.4 R156, [R197+0x1000] ;  /* 0x00100000c59c783b */ /* 0x000f260000000200 */
[----:B------:R-:W-:Y:S04]  /*191e0*/  @P0 IMAD R0, R0, c[0x0][0x1e0], RZ ;  /* 0x0000780000000a24 */ /* 0x000fe800078e02ff */
[C---:B------:R-:W-:Y:S04]  /*191f0*/  HMMA.16816.F32.BF16 R12, R152.reuse, R160, R12 ;  /* 0x000000a0980c723c */ /* 0x040fe8000004180c */
[C---:B------:R-:W-:Y:S02]  /*19200*/  @P0 IMAD R0, R2.reuse, c[0x0][0x1e4], R0 ;  /* 0x0000790002000a24 */ /* 0x040fe400078e0200 */
[----:B------:R-:W-:Y:S02]  /*19210*/  @P0 IMAD.WIDE.U32 R2, R2, c[0x0][0x1e0], RZ ;  /* 0x0000780002020a25 */ /* 0x000fe400078e00ff */
[C---:B------:R-:W-:Y:S01]  /*19220*/  HMMA.16816.F32.BF16 R16, R152.reuse, R162, R16 ;  /* 0x000000a29810723c */ /* 0x040fe20000041810 */
[----:B------:R-:W-:Y:S03]  /*19230*/  LDSM.16.M88.4 R160, [R194+0x1000] ;  /* 0x00100000c2a0783b */ /* 0x000fe60000000200 */
[----:B------:R-:W-:Y:S02]  /*19240*/  @P0 IMAD.IADD R3, R3, 0x1, R0 ;  /* 0x0000000103030824 */ /* 0x000fe400078e0200 */
[C---:B------:R-:W-:Y:S02]  /*19250*/  @P0 IMAD.SHL.U32 R0, R2.reuse, 0x40, RZ ;  /* 0x0000004002000824 */ /* 0x040fe400078e00ff */
[C---:B------:R-:W-:Y:S04]  /*19260*/  HMMA.16816.F32.BF16 R20, R152.reuse, R164, R20 ;  /* 0x000000a49814723c */ /* 0x040fe80000041814 */
[----:B------:R-:W-:Y:S02]  /*19270*/  @P0 SHF.L.U64.HI R2, R2, 0x6, R3 ;  /* 0x0000000602020819 */ /* 0x000fe40000010203 */
[C---:B------:R-:W-:Y:S02]  /*19280*/  @P0 LEA R3, P1, R124.reuse, R0, 0x5 ;  /* 0x000000007c030211 */ /* 0x040fe400078228ff */
[C---:B------:R-:W-:Y:S01]  /*19290*/  HMMA.16816.F32.BF16 R24, R152.reuse, R166, R24 ;  /* 0x000000a69818723c */ /* 0x040fe20000041818 */
[----:B------:R-:W-:Y:S03]  /*192a0*/  LDSM.16.M88.4 R164, [R147+0x2000] ;  /* 0x0020000093a4783b */ /* 0x000fe60000000200 */
[----:B------:R-:W-:Y:S02]  /*192b0*/  @P0 LEA.HI.X R124, R124, R2, R127, 0x5, P1 ;  /* 0x000000027c7c0211 */ /* 0x000fe400008f2c7f */
[----:B------:R-:W-:Y:S02]  /*192c0*/  @P0 IADD3 R127, P1, R0, R220, RZ ;  /* 0x000000dc007f0210 */ /* 0x000fe40007f3e0ff */
[C---:B------:R-:W-:Y:S08]  /*192d0*/  HMMA.16816.F32.BF16 R28, R152.reuse, R168, R28 ;  /* 0x000000a8981c723c */ /* 0x040ff0000004181c */
[----:B------:R-:W-:Y:S01]  /*192e0*/  HMMA.16816.F32.BF16 R32, R152, R170, R32 ;  /* 0x000000aa9820723c */ /* 0x000fe20000041820 */
[----:B------:R-:W5:Y:S05]  /*192f0*/  LDSM.16.M88.4 R152, [R194+0x800] ;  /* 0x00080000c298783b */ /* 0x000f6a0000000200 */
[----:B------:R-:W-:Y:S02]  /*19300*/  LDSM.16.M88.4 R168, [R147+0x2800] ;  /* 0x0028000093a8783b */ /* 0x000fe40000000200 */
[C---:B-1----:R-:W-:Y:S08]  /*19310*/  HMMA.16816.F32.BF16 R4, R172.reuse, R176, R4 ;  /* 0x000000b0ac04723c */ /* 0x042ff00000041804 */
[C---:B------:R-:W-:Y:S01]  /*19320*/  HMMA.16816.F32.BF16 R8, R172.reuse, R178, R8 ;  /* 0x000000b2ac08723c */ /* 0x040fe20000041808 */
[----:B------:R-:W-:Y:S07]  /*19330*/  LDSM.16.M88.4 R176, [R210] ;  /* 0x00000000d2b0783b */ /* 0x000fee0000000200 */
[C---:B--2---:R-:W-:Y:S08]  /*19340*/  HMMA.16816.F32.BF16 R12, R172.reuse, R148, R12 ;  /* 0x00000094ac0c723c */ /* 0x044ff0000004180c */
[C---:B------:R-:W-:Y:S01]  /*19350*/  HMMA.16816.F32.BF16 R16, R172.reuse, R150, R16 ;  /* 0x00000096ac10723c */ /* 0x040fe20000041810 */
[----:B------:R-:W1:Y:S07]  /*19360*/  LDSM.16.M88.4 R148, [R194+0x1800] ;  /* 0x00180000c294783b */ /* 0x000e6e0000000200 */
[C---:B----4-:R-:W-:Y:S08]  /*19370*/  HMMA.16816.F32.BF16 R20, R172.reuse, R156, R20 ;  /* 0x0000009cac14723c */ /* 0x050ff00000041814 */
[C---:B------:R-:W-:Y:S01]  /*19380*/  HMMA.16816.F32.BF16 R24, R172.reuse, R158, R24 ;  /* 0x0000009eac18723c */ /* 0x040fe20000041818 */
[----:B------:R-:W2:Y:S07]  /*19390*/  LDSM.16.M88.4 R156, [R198+0x4000] ;  /* 0x00400000c69c783b */ /* 0x000eae0000000200 */
[C---:B------:R-:W-:Y:S08]  /*193a0*/  HMMA.16816.F32.BF16 R28, R172.reuse, R180, R28 ;  /* 0x000000b4ac1c723c */ /* 0x040ff0000004181c */
[----:B------:R-:W-:Y:S01]  /*193b0*/  HMMA.16816.F32.BF16 R32, R172, R182, R32 ;  /* 0x000000b6ac20723c */ /* 0x000fe20000041820 */
[----:B------:R-:W4:Y:S05]  /*193c0*/  LDSM.16.M88.4 R172, [R147+0x3000] ;  /* 0x0030000093ac783b */ /* 0x000f2a0000000200 */
[----:B------:R-:W-:Y:S02]  /*193d0*/  LDSM.16.M88.4 R180, [R147+0x4000] ;  /* 0x0040000093b4783b */ /* 0x000fe40000000200 */
[C---:B------:R-:W-:Y:S08]  /*193e0*/  HMMA.16816.F32.BF16 R4, R184.reuse, R188, R4 ;  /* 0x000000bcb804723c */ /* 0x040ff00000041804 */
[C---:B------:R-:W-:Y:S08]  /*193f0*/  HMMA.16816.F32.BF16 R8, R184.reuse, R190, R8 ;  /* 0x000000beb808723c */ /* 0x040ff00000041808 */
[C---:B-----5:R-:W-:Y:S08]  /*19400*/  HMMA.16816.F32.BF16 R12, R184.reuse, R152, R12 ;  /* 0x00000098b80c723c */ /* 0x060ff0000004180c */
[C---:B------:R-:W-:Y:S01]  /*19410*/  HMMA.16816.F32.BF16 R16, R184.reuse, R154, R16 ;  /* 0x0000009ab810723c */ /* 0x040fe20000041810 */
[----:B------:R-:W5:Y:S07]  /*19420*/  LDSM.16.M88.4 R152, [R147+0x3800] ;  /* 0x003800009398783b */ /* 0x000f6e0000000200 */
[C---:B------:R-:W-:Y:S08]  /*19430*/  HMMA.16816.F32.BF16 R20, R184.reuse, R160, R20 ;  /* 0x000000a0b814723c */ /* 0x040ff00000041814 */
[C---:B------:R-:W-:Y:S01]  /*19440*/  HMMA.16816.F32.BF16 R24, R184.reuse, R162, R24 ;  /* 0x000000a2b818723c */ /* 0x040fe20000041818 */
[----:B------:R-:W4:Y:S07]  /*19450*/  LDSM.16.M88.4 R160, [R199+0x4000] ;  /* 0x00400000c7a0783b */ /* 0x000f2e0000000200 */
        /* <DEDUP_REMOVED lines=9> */
[C---:B----4-:R-:W-:Y:S08]  /*194f0*/  HMMA.16816.F32.BF16 R20, R156.reuse, R172, R20 ;  /* 0x000000ac9c14723c */ /* 0x050ff00000041814 */
[C---:B------:R-:W-:Y:S01]  /*19500*/  HMMA.16816.F32.BF16 R24, R156.reuse, R174, R24 ;  /* 0x000000ae9c18723c */ /* 0x040fe20000041818 */
[----:B------:R-:W-:Y:S07]  /*19510*/  LDSM.16.M88.4 R172, [R197+0x2800] ;  /* 0x00280000c5ac783b */ /* 0x000fee0000000200 */
[C---:B-----5:R-:W-:Y:S08]  /*19520*/  HMMA.16816.F32.BF16 R28, R156.reuse, R152, R28 ;  /* 0x000000989c1c723c */ /* 0x060ff0000004181c */
[----:B------:R-:W-:Y:S01]  /*19530*/  HMMA.16816.F32.BF16 R32, R156, R154, R32 ;  /* 0x0000009a9c20723c */ /* 0x000fe20000041820 */
[----:B------:R-:W4:Y:S05]  /*19540*/  LDSM.16.M88.4 R152, [R207] ;  /* 0x00000000cf98783b */ /* 0x000f2a0000000200 */
[----:B------:R-:W5:Y:S02]  /*19550*/  LDSM.16.M88.4 R156, [R201+0x4000] ;  /* 0x00400000c99c783b */ /* 0x000f640000000200 */
[C---:B------:R-:W-:Y:S08]  /*19560*/  HMMA.16816.F32.BF16 R4, R160.reuse, R176, R4 ;  /* 0x000000b0a004723c */ /* 0x040ff00000041804 */
[C---:B------:R-:W-:Y:S01]  /*19570*/  HMMA.16816.F32.BF16 R8, R160.reuse, R178, R8 ;  /* 0x000000b2a008723c */ /* 0x040fe20000041808 */
[----:B------:R-:W3:Y:S07]  /*19580*/  LDSM.16.M88.4 R176, [R197+0x3000] ;  /* 0x00300000c5b0783b */ /* 0x000eee0000000200 */
[C---:B-1----:R-:W-:Y:S08]  /*19590*/  HMMA.16816.F32.BF16 R12, R160.reuse, R148, R12 ;  /* 0x00000094a00c723c */ /* 0x042ff0000004180c */
[C---:B------:R-:W-:Y:S01]  /*195a0*/  HMMA.16816.F32.BF16 R16, R160.reuse, R150, R16 ;  /* 0x00000096a010723c */ /* 0x040fe20000041810 */
[----:B------:R-:W1:Y:S07]  /*195b0*/  LDSM.16.M88.4 R148, [R197+0x3800] ;  /* 0x00380000c594783b */ /* 0x000e6e0000000200 */
[C---:B--2---:R-:W-:Y:S08]  /*195c0*/  HMMA.16816.F32.BF16 R20, R160.reuse, R164, R20 ;  /* 0x000000a4a014723c */ /* 0x044ff00000041814 */
[C---:B------:R-:W-:Y:S01]  /*195d0*/  HMMA.16816.F32.BF16 R24, R160.reuse, R166, R24 ;  /* 0x000000a6a018723c */ /* 0x040fe20000041818 */
[----:B------:R-:W-:Y:S07]  /*195e0*/  LDSM.16.M88.4 R164, [R194+0x2800] ;  /* 0x00280000c2a4783b */ /* 0x000fee0000000200 */
[C---:B----4-:R-:W-:Y:S08]  /*195f0*/  HMMA.16816.F32.BF16 R28, R160.reuse, R152, R28 ;  /* 0x00000098a01c723c */ /* 0x050ff0000004181c */
[----:B------:R-:W-:Y:S01]  /*19600*/  HMMA.16816.F32.BF16 R32, R160, R154, R32 ;  /* 0x0000009aa020723c */ /* 0x000fe20000041820 */
[----:B------:R-:W-:Y:S05]  /*19610*/  LDSM.16.M88.4 R152, [R200+0x4000] ;  /* 0x00400000c898783b */ /* 0x000fea0000000200 */
[----:B------:R-:W2:Y:S02]  /*19620*/  LDSM.16.M88.4 R160, [R194+0x2000] ;  /* 0x00200000c2a0783b */ /* 0x000ea40000000200 */
[C---:B-----5:R-:W-:Y:S08]  /*19630*/  HMMA.16816.F32.BF16 R4, R156.reuse, R168, R4 ;  /* 0x000000a89c04723c */ /* 0x060ff00000041804 */
[C---:B------:R-:W-:Y:S01]  /*19640*/  HMMA.16816.F32.BF16 R8, R156.reuse, R170, R8 ;  /* 0x000000aa9c08723c */ /* 0x040fe20000041808 */
[----:B------:R-:W4:Y:S07]  /*19650*/  LDSM.16.M88.4 R168, [R194+0x3000] ;  /* 0x00300000c2a8783b */ /* 0x000f2e0000000200 */
[C---:B------:R-:W-:Y:S08]  /*19660*/  HMMA.16816.F32.BF16 R12, R156.reuse, R172, R12 ;  /* 0x000000ac9c0c723c */ /* 0x040ff0000004180c */
[C---:B------:R-:W-:Y:S01]  /*19670*/  HMMA.16816.F32.BF16 R16, R156.reuse, R174, R16 ;  /* 0x000000ae9c10723c */ /* 0x040fe20000041810 */
[----:B------:R-:W5:Y:S07]  /*19680*/  LDSM.16.M88.4 R172, [R194+0x3800] ;  /* 0x00380000c2ac783b */ /* 0x000f6e0000000200 */
[C---:B---3--:R-:W-:Y:S08]  /*19690*/  HMMA.16816.F32.BF16 R20, R156.reuse, R176, R20 ;  /* 0x000000b09c14723c */ /* 0x048ff00000041814 */
        /* <DEDUP_REMOVED lines=12> */
[C---:B----4-:R-:W-:Y:S08]  /*19760*/  HMMA.16816.F32.BF16 R20, R152.reuse, R168, R20 ;  /* 0x000000a89814723c */ /* 0x050ff00000041814 */
[C---:B------:R-:W-:Y:S01]  /*19770*/  HMMA.16816.F32.BF16 R24, R152.reuse, R170, R24 ;  /* 0x000000aa9818723c */ /* 0x040fe20000041818 */
[----:B------:R-:W-:Y:S07]  /*19780*/  LDSM.16.M88.4 R168, [R205] ;  /* 0x00000000cda8783b */ /* 0x000fee0000000200 */
[C---:B-----5:R-:W-:Y:S08]  /*19790*/  HMMA.16816.F32.BF16 R28, R152.reuse, R172, R28 ;  /* 0x000000ac981c723c */ /* 0x060ff0000004181c */
[----:B------:R-:W-:Y:S01]  /*197a0*/  HMMA.16816.F32.BF16 R32, R152, R174, R32 ;  /* 0x000000ae9820723c */ /* 0x000fe20000041820 */
[----:B------:R-:W2:Y:S05]  /*197b0*/  LDSM.16.M88.4 R152, [R147+0x5800] ;  /* 0x005800009398783b */ /* 0x000eaa0000000200 */
[----:B------:R-:W4:Y:S02]  /*197c0*/  LDSM.16.M88.4 R172, [R204] ;  /* 0x00000000ccac783b */ /* 0x000f240000000200 */
[C---:B---3--:R-:W-:Y:S08]  /*197d0*/  HMMA.16816.F32.BF16 R4, R176.reuse, R180, R4 ;  /* 0x000000b4b004723c */ /* 0x048ff00000041804 */
[C---:B------:R-:W-:Y:S01]  /*197e0*/  HMMA.16816.F32.BF16 R8, R176.reuse, R182, R8 ;  /* 0x000000b6b008723c */ /* 0x040fe20000041808 */
[----:B------:R-:W-:Y:S07]  /*197f0*/  LDSM.16.M88.4 R180, [R197+0x4000] ;  /* 0x00400000c5b4783b */ /* 0x000fee0000000200 */
[C---:B-1----:R-:W-:Y:S08]  /*19800*/  HMMA.16816.F32.BF16 R12, R176.reuse, R148, R12 ;  /* 0x00000094b00c723c */ /* 0x042ff0000004180c */
[C---:B------:R-:W-:Y:S01]  /*19810*/  HMMA.16816.F32.BF16 R16, R176.reuse, R150, R16 ;  /* 0x00000096b010723c */ /* 0x040fe20000041810 */
[----:B------:R-:W1:Y:S07]  /*19820*/  LDSM.16.M88.4 R148, [R203] ;  /* 0x00000000cb94783b */ /* 0x000e6e0000000200 */
[C---:B------:R-:W-:Y:S08]  /*19830*/  HMMA.16816.F32.BF16 R20, R176.reuse, R156, R20 ;  /* 0x0000009cb014723c */ /* 0x040ff00000041814 */
[C---:B------:R-:W-:Y:S01]  /*19840*/  HMMA.16816.F32.BF16 R24, R176.reuse, R158, R24 ;  /* 0x0000009eb018723c */ /* 0x040fe20000041818 */
[----:B------:R-:W3:Y:S07]  /*19850*/  LDSM.16.M88.4 R156, [R201+0x8000] ;  /* 0x00800000c99c783b */ /* 0x000eee0000000200 */
        /* <DEDUP_REMOVED lines=8> */
[C---:B----4-:R-:W-:Y:S08]  /*198e0*/  HMMA.16816.F32.BF16 R20, R160.reuse, R172, R20 ;  /* 0x000000aca014723c */ /* 0x050ff00000041814 */
[C---:B------:R-:W-:Y:S08]  /*198f0*/  HMMA.16816.F32.BF16 R24, R160.reuse, R174, R24 ;  /* 0x000000aea018723c */ /* 0x040ff00000041818 */
[C---:B-1----:R-:W-:Y:S08]  /*19900*/  HMMA.16816.F32.BF16 R28, R160.reuse, R148, R28 ;  /* 0x00000094a01c723c */ /* 0x042ff0000004181c */
[----:B------:R-:W-:Y:S01]  /*19910*/  HMMA.16816.F32.BF16 R32, R160, R150, R32 ;  /* 0x00000096a020723c */ /* 0x000fe20000041820 */
[----:B------:R-:W1:Y:S05]  /*19920*/  LDSM.16.M88.4 R148, [R197+0x5000] ;  /* 0x00500000c594783b */ /* 0x000e6a0000000200 */
[----:B------:R-:W4:Y:S02]  /*19930*/  LDSM.16.M88.4 R160, [R197+0x5800] ;  /* 0x00580000c5a0783b */ /* 0x000f240000000200 */
[C---:B---3--:R-:W-:Y:S08]  /*19940*/  HMMA.16816.F32.BF16 R4, R156.reuse, R180, R4 ;  /* 0x000000b49c04723c */ /* 0x048ff00000041804 */
        /* <DEDUP_REMOVED lines=8> */
[C---:B----4-:R-:W-:Y:S04]  /*199d0*/  HMMA.16816.F32.BF16 R28, R156.reuse, R160, R28 ;  /* 0x000000a09c1c723c */ /* 0x050fe8000004181c */
        /* <DEDUP_REMOVED lines=30> */
[----:B------:R-:W-:Y:S01]  /*19bc0*/  IMAD.IADD R127, R216, 0x1, R242 ;  /* 0x00000001d87f7824 */ /* 0x000fe200078e02f2 */
[C---:B---3--:R-:W-:Y:S01]  /*19bd0*/  HMMA.16816.F32.BF16 R20, R152.reuse, R156, R20 ;  /* 0x0000009c9814723c */ /* 0x048fe20000041814 */
[----:B------:R-:W-:Y:S02]  /*19be0*/  IMAD.MOV.U32 R216, RZ, RZ, c[0x0][0x32c] ;  /* 0x0000cb00ffd87624 */ /* 0x000fe400078e00ff */
        /* <DEDUP_REMOVED lines=19> */
[----:B------:R-:W-:Y:S01]  /*19d20*/  ISETP.GE.AND P6, PT, R216, 0x1, PT ;  /* 0x00000001d800780c */ /* 0x000fe20003fc6270 */
[----:B------:R2:W-:Y:S01]  /*19d30*/  @P0 LDGSTS.E.BYPASS.LTC128B.128 [R215+0xb100], [R148.64], !P3 ;  /* 0x0b10000094d70fae */ /* 0x0005e2000d901d46 */
[----:B------:R-:W-:Y:S04]  /*19d40*/  IADD3 R0, -R237, 0x1, -R124 ;  /* 0x00000001ed007810 */ /* 0x000fe80007ffe97c */
[----:B------:R-:W3:Y:S01]  /*19d50*/  SHFL.IDX PT, R3, R127, RZ, 0x1c1f ;  /* 0x001c1fff7f037589 */ /* 0x000ee200000e0000 */
[----:B------:R-:W-:Y:S04]  /*19d60*/  IADD3 R0, -R239, R0, R238 ;  /* 0x00000000ef007210 */ /* 0x000fe80007ffe1ee */
        /* <DEDUP_REMOVED lines=19> */
.L_x_725:
[----:B------:R-:W-:Y:S04]  /*19ea0*/  MOV R150, c[0x0][0x32c] ;  /* 0x0000cb0000967a02 */ /* 0x000fe80000000f00 */
[----:B------:R-:W-:Y:S11]  /*19eb0*/  ISETP.NE.AND P0, PT, R150, 0x1, PT ;  /* 0x000000019600780c */ /* 0x000ff60003f05270 */
[----:B------:R-:W-:Y:S02]  /*19ec0*/  @!UPT UIADD3 URZ, URZ, URZ, URZ ;  /* 0x0000003f3f3ff290 */ /* 0x000fe4000fffe03f */
[----:B------:R-:W-:Y:S05]  /*19ed0*/  @P0 IMAD.HI.U32 R150, R3, c[0x0][0x330], RZ ;  /* 0x0000cc0003960a27 */ /* 0x000fea00078e00ff */
[----:B------:R-:W-:Y:S02]  /*19ee0*/  @P0 SHF.R.U32.HI R3, RZ, c[0x0][0x334], R150 ;  /* 0x0000cd00ff030a19 */ /* 0x000fe40000011696 */
.L_x_726:
[----:B------:R-:W-:Y:S05]  /*19ef0*/  BSYNC B0 ;  /* 0x0000000000007941 */ /* 0x000fea0003800000 */
.L_x_724:
[----:B------:R-:W-:Y:S04]  /*19f00*/  IMAD R3, R3, c[0x0][0x32c], -R124 ;  /* 0x0000cb0003037a24 */ /* 0x000fe800078e0a7c */
[----:B------:R-:W-:Y:S05]  /*19f10*/  IMAD.IADD R3, R3, 0x1, -R237 ;  /* 0x0000000103037824 */ /* 0x000fea00078e0aed */
[----:B------:R-:W-:Y:S02]  /*19f20*/  IADD3 R150, R3, c[0x0][0x32c], RZ ;  /* 0x0000cb0003967a10 */ /* 0x000fe40007ffe0ff */
[----:B------:R-:W-:Y:S02]  /*19f30*/  IMNMX R0, R0, R3, !PT ;  /* 0x0000000300007217 */ /* 0x000fe40007800200 */
[----:B------:R-:W-:Y:S02]  /*19f40*/  IMNMX R2, R2, R150, PT ;  /* 0x0000009602027217 */ /* 0x000fe40003800200 */
.L_x_723:
        /* <DEDUP_REMOVED lines=66> */
.L_x_729:
[----:B------:R-:W-:Y:S04]  /*1a370*/  MOV R4, c[0x0][0x32c] ;  /* 0x0000cb0000047a02 */ /* 0x000fe80000000f00 */
[----:B------:R-:W-:Y:S11]  /*1a380*/  ISETP.NE.AND P0, PT, R4, 0x1, PT ;  /* 0x000000010400780c */ /* 0x000ff60003f05270 */
[----:B------:R-:W-:Y:S02]  /*1a390*/  @!UPT UIADD3 URZ, URZ, URZ, URZ ;  /* 0x0000003f3f3ff290 */ /* 0x000fe4000fffe03f */
[----:B------:R-:W-:Y:S05]  /*1a3a0*/  @P0 IMAD.HI.U32 R4, R3, c[0x0][0x330], RZ ;  /* 0x0000cc0003040a27 */ /* 0x000fea00078e00ff */
[----:B------:R-:W-:Y:S02]  /*1a3b0*/  @P0 SHF.R.U32.HI R3, RZ, c[0x0][0x334], R4 ;  /* 0x0000cd00ff030a19 */ /* 0x000fe40000011604 */
.L_x_730:
[----:B------:R-:W-:Y:S05]  /*1a3c0*/  BSYNC B0 ;  /* 0x0000000000007941 */ /* 0x000fea0003800000 */
.L_x_728:
[----:B------:R-:W-:Y:S04]  /*1a3d0*/  IMAD R124, R3, c[0x0][0x32c], -R124 ;  /* 0x0000cb00037c7a24 */ /* 0x000fe800078e0a7c */
[----:B------:R-:W-:Y:S05]  /*1a3e0*/  IMAD.IADD R3, R124, 0x1, -R237 ;  /* 0x000000017c037824 */ /* 0x000fea00078e0aed */
[----:B------:R-:W-:Y:S02]  /*1a3f0*/  IADD3 R4, R3, c[0x0][0x32c], RZ ;  /* 0x0000cb0003047a10 */ /* 0x000fe40007ffe0ff */
[----:B------:R-:W-:Y:S02]  /*1a400*/  IMNMX R0, R0, R3, !PT ;  /* 0x0000000300007217 */ /* 0x000fe40007800200 */
[----:B------:R-:W-:Y:S02]  /*1a410*/  IMNMX R2, R2, R4, PT ;  /* 0x0000000402027217 */ /* 0x000fe40003800200 */
.L_x_727:
        /* <DEDUP_REMOVED lines=56> */
[----:B------:R-:W-:Y:S01]  /*1a7a0*/  SHFL.BFLY PT, R11, R3, 0x2, 0x1f ;  /* 0x0c401f00030b7f89 */ /* 0x000fe200000e0000 */
        /* <DEDUP_REMOVED lines=12> */
[C---:B------:R-:W-:Y:S02]  /*1a870*/  ISETP.GT.AND P0, PT, R0.reuse, 0x31, P2 ;  /* 0x000000310000780c */ /* 0x040fe40001704270 */
[----:B------:R-:W-:Y:S02]  /*1a880*/  ISETP.GT.AND P1, PT, R0, 0x38, P2 ;  /* 0x000000380000780c */ /* 0x000fe40001724270 */
[C---:B------:R-:W-:Y:S02]  /*1a890*/  ISETP.LT.OR P0, PT, R2.reuse, 0x32, P0 ;  /* 0x000000320200780c */ /* 0x040fe40000701670 */
[----:B------:R-:W-:Y:S02]  /*1a8a0*/  FMNMX.FTZ R10, R161, R10, !PT ;  /* 0x0000000aa10a7209 */ /* 0x000fe40007810000 */
[----:B------:R-:W-:Y:S02]  /*1a8b0*/  FSEL R171, R31, -INF , !P0 ;  /* 0xff8000001fab7808 */ /* 0x000fe40004000000 */
[----:B------:R-:W-:Y:S01]  /*1a8c0*/  ISETP.LT.OR P1, PT, R2, 0x39, P1 ;  /* 0x000000390200780c */ /* 0x000fe20000f21670 */
[----:B------:R-:W-:Y:S01]  /*1a8d0*/  LDSM.16.MT88.4 R28, [R196] ;  /* 0x00000000c41c783b */ /* 0x000fe20000004200 */
[----:B------:R-:W-:Y:S02]  /*1a8e0*/  ISETP.GT.AND P0, PT, R0, 0x39, P2 ;  /* 0x000000390000780c */ /* 0x000fe40001704270 */
        /* <DEDUP_REMOVED lines=384> */
.L_x_722:
[----:B------:R-:W-:Y:S02]  /*1c0f0*/  MOV R7, 0x1f ;  /* 0x0000001f00077802 */ /* 0x000fe40000000f00 */
[----:B------:R-:W-:Y:S01]  /*1c100*/  MOV R6, 0xffffffff ;  /* 0xffffffff00067802 */ /* 0x000fe20000000f00 */
[----:B------:R-:W-:Y:S05]  /*1c110*/  BRA.DIV ~URZ, `(.L_x_732) ;  /* 0x000054627f007947 */ /* 0x000fea000b800000 */
[----:B------:R1:W2:Y:S02]  /*1c120*/  SHFL.BFLY PT, R0, R233, 0x2, 0x1f ;  /* 0x0c401f00e9007f89 */ /* 0x0002a400000e0000 */
.L_x_805:
[----:B--2---:R-:W-:Y:S01]  /*1c130*/  FADD.FTZ R0, R0, R233 ;  /* 0x000000e900007221 */ /* 0x004fe20000010000 */
[----:B------:R-:W-:Y:S05]  /*1c140*/  BRA.DIV ~URZ, `(.L_x_733) ;  /* 0x000054927f007947 */ /* 0x000fea000b800000 */
[----:B------:R-:W2:Y:S04]  /*1c150*/  SHFL.BFLY PT, R2, R234, 0x2, 0x1f ;  /* 0x0c401f00ea027f89 */ /* 0x000ea800000e0000 */
[----:B------:R-:W3:Y:S01]  /*1c160*/  SHFL.BFLY PT, R5, R0, 0x1, 0x1f ;  /* 0x0c201f0000057f89 */ /* 0x000ee200000e0000 */
[----:B--2---:R-:W-:-:S02]  /*1c170*/  FADD.FTZ R4, R2, R234 ;  /* 0x000000ea02047221 */ /* 0x004fc40000010000 */
[----:B---3--:R-:W-:-:S03]  /*1c180*/  FADD.FTZ R0, R0, R5 ;  /* 0x0000000500007221 */ /* 0x008fc60000010000 */
[----:B------:R2:W3:Y:S04]  /*1c190*/  SHFL.BFLY PT, R3, R4, 0x1, 0x1f ;  /* 0x0c201f0004037f89 */ /* 0x0004e800000e0000 */
.L_x_806:
[----:B------:R-:W-:Y:S01]  /*1c1a0*/  FSETP.NE.FTZ.AND P1, PT, R0, RZ, PT ;  /* 0x000000ff0000720b */ /* 0x000fe20003f35000 */
[----:B---3--:R-:W-:Y:S01]  /*1c1b0*/  FADD.FTZ R3, R3, R4 ;  /* 0x0000000403037221 */ /* 0x008fe20000010000 */
[----:B------:R-:W-:Y:S02]  /*1c1c0*/  MOV R2, RZ ;  /* 0x000000ff00027202 */ /* 0x000fe40000000f00 */
[----:B------:R-:W-:Y:S02]  /*1c1d0*/  MOV R23, 0xff800000 ;  /* 0xff80000000177802 */ /* 0x000fe40000000f00 */
[----:B------:R-:W-:Y:S02]  /*1c1e0*/  FSETP.NE.FTZ.AND P0, PT, R3, RZ, PT ;  /* 0x000000ff0300720b */ /* 0x000fe40003f15000 */
[----:B------:R-:W-:-:S05]  /*1c1f0*/  MOV R22, 0xff800000 ;  /* 0xff80000000167802 */ /* 0x000fca0000000f00 */
[----:B------:R-:W3:Y:S01]  /*1c200*/  @P1 MUFU.RCP R2, R0 ;  /* 0x0000000000021308 */ /* 0x000ee20000001000 */
[----:B--2---:R-:W-:-:S05]  /*1c210*/  @P1 MOV R4, 0x3f317218 ;  /* 0x3f31721800041802 */ /* 0x004fca0000000f00 */
[----:B------:R-:W-:Y:S02]  /*1c220*/  @P1 FMUL.FTZ R4, R4, c[0x0][0x2d0] ;  /* 0x0000b40004041a20 */ /* 0x000fe40000410000 */
[----:B------:R2:W4:Y:S01]  /*1c230*/  @P1 MUFU.LG2 R5, R0 ;  /* 0x0000000000051308 */ /* 0x0005220000000c00 */
[C---:B---3--:R-:W-:Y:S02]  /*1c240*/  FMUL.FTZ R34, R2.reuse, R100 ;  /* 0x0000006402227220 */ /* 0x048fe40000410000 */
[C---:B------:R-:W-:Y:S02]  /*1c250*/  FMUL.FTZ R35, R2.reuse, R101 ;  /* 0x0000006502237220 */ /* 0x040fe40000410000 */
[C---:B------:R-:W-:Y:S02]  /*1c260*/  FMUL.FTZ R100, R2.reuse, R104 ;  /* 0x0000006802647220 */ /* 0x040fe40000410000 */
[----:B------:R-:W-:Y:S01]  /*1c270*/  FMUL.FTZ R101, R2, R105 ;  /* 0x0000006902657220 */ /* 0x000fe20000410000 */
[----:B--2---:R-:W-:Y:S01]  /*1c280*/  MOV R0, RZ ;  /* 0x000000ff00007202 */ /* 0x004fe20000000f00 */
[----:B----4-:R-:W-:-:S02]  /*1c290*/  @P1 FMUL.FTZ R5, R5, 0.69314718246459960938 ;  /* 0x3f31721805051820 */ /* 0x010fc40000410000 */
[C---:B------:R-:W-:Y:S02]  /*1c2a0*/  FMUL.FTZ R104, R2.reuse, R108 ;  /* 0x0000006c02687220 */ /* 0x040fe40000410000 */
[C---:B------:R-:W-:Y:S01]  /*1c2b0*/  FMUL.FTZ R105, R2.reuse, R109 ;  /* 0x0000006d02697220 */ /* 0x040fe20000410000 */
[----:B------:R-:W2:Y:S01]  /*1c2c0*/  @P0 MUFU.RCP R0, R3 ;  /* 0x0000000300000308 */ /* 0x000ea20000001000 */
[C---:B------:R-:W-:Y:S02]  /*1c2d0*/  FMUL.FTZ R108, R2.reuse, R112 ;  /* 0x00000070026c7220 */ /* 0x040fe40000410000 */
[C---:B------:R-:W-:Y:S02]  /*1c2e0*/  FMUL.FTZ R109, R2.reuse, R113 ;  /* 0x00000071026d7220 */ /* 0x040fe40000410000 */
[C---:B------:R-:W-:Y:S02]  /*1c2f0*/  FMUL.FTZ R112, R2.reuse, R116 ;  /* 0x0000007402707220 */ /* 0x040fe40000410000 */
[----:B------:R-:W-:-:S02]  /*1c300*/  FMUL.FTZ R113, R2, R117 ;  /* 0x0000007502717220 */ /* 0x000fc40000410000 */
[----:B------:R-:W-:Y:S02]  /*1c310*/  FMUL.FTZ R158, R2, R132 ;  /* 0x00000084029e7220 */ /* 0x000fe40000410000 */
[----:B------:R-:W-:Y:S01]  /*1c320*/  @P1 FFMA.FTZ R23, R4, R124, R5 ;  /* 0x0000007c04171223 */ /* 0x000fe20000010005 */
[----:B------:R-:W-:Y:S01]  /*1c330*/  MOV R4, 0x1 ;  /* 0x0000000100047802 */ /* 0x000fe20000000f00 */
        /* <DEDUP_REMOVED lines=36> */
[----:B------:R-:W-:Y:S02]  /*1c580*/  FMUL.FTZ R65, R2, R97 ;  /* 0x0000006102417220 */ /* 0x000fe40000410000 */
[----:B------:R3:W4:Y:S01]  /*1c590*/  @P0 MUFU.LG2 R2, R3 ;  /* 0x0000000300020308 */ /* 0x0007220000000c00 */
[C---:B--2---:R-:W-:Y:S02]  /*1c5a0*/  FMUL.FTZ R176, R0.reuse, R114 ;  /* 0x0000007200b07220 */ /* 0x044fe40000410000 */
[C---:B------:R-:W-:Y:S02]  /*1c5b0*/  FMUL.FTZ R177, R0.reuse, R115 ;  /* 0x0000007300b17220 */ /* 0x040fe40000410000 */
[----:B------:R-:W-:-:S02]  /*1c5c0*/  FMUL.FTZ R72, R0, R110 ;  /* 0x0000006e00487220 */ /* 0x000fc40000410000 */
[C---:B------:R-:W-:Y:S02]  /*1c5d0*/  FMUL.FTZ R73, R0.reuse, R111 ;  /* 0x0000006f00497220 */ /* 0x040fe40000410000 */
[C---:B------:R-:W-:Y:S02]  /*1c5e0*/  FMUL.FTZ R114, R0.reuse, R122 ;  /* 0x0000007a00727220 */ /* 0x040fe40000410000 */
[C---:B------:R-:W-:Y:S02]  /*1c5f0*/  FMUL.FTZ R115, R0.reuse, R123 ;  /* 0x0000007b00737220 */ /* 0x040fe40000410000 */
[C---:B------:R-:W-:Y:S02]  /*1c600*/  FMUL.FTZ R96, R0.reuse, R66 ;  /* 0x0000004200607220 */ /* 0x040fe40000410000 */
[----:B------:R-:W-:Y:S01]  /*1c610*/  FMUL.FTZ R97, R0, R67 ;  /* 0x0000004300617220 */ /* 0x000fe20000410000 */
[----:B---3--:R-:W-:Y:S01]  /*1c620*/  @P0 MOV R3, 0x3f317218 ;  /* 0x3f31721800030802 */ /* 0x008fe20000000f00 */
[----:B----4-:R-:W-:-:S02]  /*1c630*/  @P0 FMUL.FTZ R2, R2, 0.69314718246459960938 ;  /* 0x3f31721802020820 */ /* 0x010fc40000410000 */
[C---:B------:R-:W-:Y:S02]  /*1c640*/  FMUL.FTZ R88, R0.reuse, R106 ;  /* 0x0000006a00587220 */ /* 0x040fe40000410000 */
        /* <DEDUP_REMOVED lines=40> */
[----:B------:R-:W-:Y:S01]  /*1c8d0*/  PRMT R0, R4, 0x7610, R0 ;  /* 0x0000761004007816 */ /* 0x000fe20000000000 */
[----:B------:R-:W-:-:S02]  /*1c8e0*/  @P0 FFMA.FTZ R22, R3, R8, R2 ;  /* 0x0000000803160223 */ /* 0x000fc40000010002 */
.L_x_635:
[----:B------:R-:W2:Y:S01]  /*1c8f0*/  S2R R6, SR_TID.X ;  /* 0x0000000000067919 */ /* 0x000ea20000002100 */
[----:B------:R-:W-:Y:S01]  /*1c900*/  BSSY B0, `(.L_x_734) ;  /* 0x0000010000007945 */ /* 0x000fe20003800000 */
[----:B--2---:R-:W-:-:S13]  /*1c910*/  LOP3.LUT P0, RZ, R6, 0xff, RZ, 0xc0, !PT ;  /* 0x000000ff06ff7812 */ /* 0x004fda000780c0ff */
[----:B------:R-:W-:Y:S05]  /*1c920*/  @P0 BRA `(.L_x_735) ;  /* 0x000000d000000947 */ /* 0x000fea0003800000 */
[----:B------:R-:W2:Y:S01]  /*1c930*/  S2R R4, SR_LANEID ;  /* 0x0000000000047919 */ /* 0x000ea20000000000 */
[----:B------:R-:W-:Y:S01]  /*1c940*/  VOTEU.ANY UR4, UPT, PT ;  /* 0x0000000000047886 */ /* 0x000fe200038e0100 */
[----:B------:R-:W-:Y:S01]  /*1c950*/  IMAD.MOV.U32 R5, RZ, RZ, c[0x0][0x564] ;  /* 0x00015900ff057624 */ /* 0x000fe200078e00ff */
[----:B------:R-:W2:Y:S08]  /*1c960*/  FLO.U32 R3, UR4 ;  /* 0x0000000400037d00 */ /* 0x000eb000080e0000 */
[----:B------:R-:W3:Y:S01]  /*1c970*/  POPC R2, UR4 ;  /* 0x0000000400027d09 */ /* 0x000ee20008000000 */
[----:B--2---:R-:W-:Y:S01]  /*1c980*/  ISETP.EQ.U32.AND P0, PT, R3, R4, PT ;  /* 0x000000040300720c */ /* 0x004fe20003f02070 */
[----:B------:R-:W-:-:S12]  /*1c990*/  IMAD.MOV.U32 R4, RZ, RZ, c[0x0][0x560] ;  /* 0x00015800ff047624 */ /* 0x000fd800078e00ff */
[----:B---3--:R2:W3:Y:S04]  /*1c9a0*/  @P0 ATOMG.E.ADD.STRONG.GPU PT, R2, [R4.64], R2 ;  /* 0x00000002040209a8 */ /* 0x0084e800081ee1c6 */
[----:B--2---:R-:W2:Y:S04]  /*1c9b0*/  S2R R4, SR_LTMASK ;  /* 0x0000000000047919 */ /* 0x004ea80000003900 */
[----:B---3--:R2:W3:Y:S02]  /*1c9c0*/  SHFL.IDX PT, R3, R2, R3, 0x1f ;  /* 0x00001f0302037589 */ /* 0x0084e400000e0000 */
[----:B--2---:R-:W-:-:S06]  /*1c9d0*/  LOP3.LUT R2, R4, UR4, RZ, 0xc0, !PT ;  /* 0x0000000404027c12 */ /* 0x004fcc000f8ec0ff */
[----:B------:R-:W3:Y:S02]  /*1c9e0*/  POPC R2, R2 ;  /* 0x0000000200027309 */ /* 0x000ee40000000000 */
[----:B---3--:R-:W-:-:S06]  /*1c9f0*/  IADD3 R244, R3, c[0x0][0xc], R2 ;  /* 0x0000030003f47a10 */ /* 0x008fcc0007ffe002 */
.L_x_735:
[----:B------:R-:W-:Y:S05]  /*1ca00*/  BSYNC B0 ;  /* 0x0000000000007941 */ /* 0x000fea0003800000 */
.L_x_734:
[----:B------:R-:W-:Y:S01]  /*1ca10*/  PRMT R0, R0, 0x9910, RZ ;  /* 0x0000991000007816 */ /* 0x000fe200000000ff */
[----:B------:R-:W-:Y:S01]  /*1ca20*/  BSSY B1, `(.L_x_736) ;  /* 0x0000341000017945 */ /* 0x000fe20003800000 */
[----:B------:R-:W-:Y:S01]  /*1ca30*/  IMAD.MOV.U32 R83, RZ, RZ, R244 ;  /* 0x000000ffff537224 */ /* 0x000fe200078e00f4 */
[----:B------:R-:W-:Y:S02]  /*1ca40*/  IADD3 R4, R248, 0x40, RZ ;  /* 0x00000040f8047810 */ /* 0x000fe40007ffe0ff */
[----:B------:R-:W-:Y:S02]  /*1ca50*/  ISETP.NE.AND P0, PT, R0, RZ, PT ;  /* 0x000000ff0000720c */ /* 0x000fe40003f05270 */
[----:B------:R-:W-:-:S11]  /*1ca60*/  IADD3 R0, R248, 0x80, RZ ;  /* 0x00000080f8007810 */ /* 0x000fd60007ffe0ff */
[----:B------:R-:W-:Y:S05]  /*1ca70*/  @!P0 BRA `(.L_x_737) ;  /* 0x0000273000008947 */ /* 0x000fea0003800000 */
[----:B------:R-:W2:Y:S04]  /*1ca80*/  LDL R14, [R1+0x18] ;  /* 0x00001800010e7983 */ /* 0x000ea80000100800 */
[----:B------:R-:W3:Y:S01]  /*1ca90*/  LDL R10, [R1+0x24] ;  /* 0x00002400010a7983 */ /* 0x000ee20000100800 */
[----:B------:R-:W-:-:S03]  /*1caa0*/  SHF.R.S32.HI R2, RZ, 0x1f, R6 ;  /* 0x0000001fff027819 */ /* 0x000fc60000011406 */
[----:B------:R-:W4:Y:S04]  /*1cab0*/  LDL R13, [R1+0x28] ;  /* 0x00002800010d7983 */ /* 0x000f280000100800 */
[----:B------:R-:W4:Y:S04]  /*1cac0*/  LDL R12, [R1+0x30] ;  /* 0x00003000010c7983 */ /* 0x000f280000100800 */
[----:B------:R-:W4:Y:S01]  /*1cad0*/  LDL R11, [R1+0x2c] ;  /* 0x00002c00010b7983 */ /* 0x000f220000100800 */
[----:B------:R-:W-:Y:S01]  /*1cae0*/  WARPSYNC 0xffffffff ;  /* 0xffffffff00007948 */ /* 0x000fe20003800000 */
[----:B------:R-:W-:-:S04]  /*1caf0*/  LEA.HI R2, R2, R6, RZ, 0x2 ;  /* 0x0000000602027211 */ /* 0x000fc800078f10ff */
[----:B------:R-:W-:-:S04]  /*1cb00*/  SHF.R.S32.HI R2, RZ, 0x1f, R2 ;  /* 0x0000001fff027819 */ /* 0x000fc80000011402 */
[----:B------:R-:W-:-:S04]  /*1cb10*/  LEA.HI R2, R2, R241, RZ, 0x3 ;  /* 0x000000f102027211 */ /* 0x000fc800078f18ff */
[----:B------:R-:W-:Y:S02]  /*1cb20*/  LOP3.LUT R2, R2, 0xfffffff8, RZ, 0xc0, !PT ;  /* 0xfffffff802027812 */ /* 0x000fe400078ec0ff */
[----:B------:R-:W-:Y:S01]  /*1cb30*/  F2FP.BF16.PACK_AB R5, R159, R158 ;  /* 0x0000009e9f05723e */ /* 0x000fe200000010ff */
[----:B------:R-:W-:Y:S02]  /*1cb40*/  BAR.SYNC.DEFER_BLOCKING 0x1, 0x100 ;  /* 0x0044000000007b1d */ /* 0x000fe40000010000 */
[----:B------:R-:W-:-:S05]  /*1cb50*/  IMAD.IADD R2, R241, 0x1, -R2 ;  /* 0x00000001f1027824 */ /* 0x000fca00078e0a02 */
[C---:B------:R-:W-:Y:S02]  /*1cb60*/  LOP3.LUT P0, RZ, R2.reuse, 0x2, RZ, 0xc0, !PT ;  /* 0x0000000202ff7812 */ /* 0x040fe4000780c0ff */
[----:B------:R-:W-:Y:S01]  /*1cb70*/  LOP3.LUT P1, RZ, R2, 0x4, RZ, 0xc0, !PT ;  /* 0x0000000402ff7812 */ /* 0x000fe2000782c0ff */
[----:B------:R-:W-:Y:S01]  /*1cb80*/  IMAD.MOV.U32 R9, RZ, RZ, 0x40 ;  /* 0x00000040ff097424 */ /* 0x000fe200078e00ff */
[----:B------:R-:W-:Y:S02]  /*1cb90*/  F2FP.BF16.PACK_AB R3, R169, R168 ;  /* 0x000000a8a903723e */ /* 0x000fe400000010ff */
[----:B------:R-:W-:Y:S02]  /*1cba0*/  F2FP.BF16.PACK_AB R7, R33, R32 ;  /* 0x000000202107723e */ /* 0x000fe400000010ff */
[----:B------:R-:W-:Y:S02]  /*1cbb0*/  F2FP.BF16.PACK_AB R6, R167, R166 ;  /* 0x000000a6a706723e */ /* 0x000fe400000010ff */
[----:B------:R-:W-:-:S02]  /*1cbc0*/  SEL R9, R9, 0xffffffc0, !P1 ;  /* 0xffffffc009097807 */ /* 0x000fc40004800000 */
[----:B------:R-:W-:Y:S02]  /*1cbd0*/  F2FP.BF16.PACK_AB R8, R101, R100 ;  /* 0x000000646508723e */ /* 0x000fe400000010ff */
[----:B------:R-:W-:-:S04]  /*1cbe0*/  ISETP.NE.U32.AND P2, PT, RZ, c[0x0][0x500], PT ;  /* 0x00014000ff007a0c */ /* 0x000fc80003f45070 */
[----:B------:R-:W-:Y:S01]  /*1cbf0*/  ISETP.NE.AND.EX P2, PT, RZ, c[0x0][0x504], PT, P2 ;  /* 0x00014100ff007a0c */ /* 0x000fe20003f45320 */
[----:B--2---:R2:W-:Y:S04]  /*1cc00*/  STS [R14], R5 ;  /* 0x000000050e007388 */ /* 0x0045e80000000800 */
[----:B------:R1:W-:Y:S04]  /*1cc10*/  STS [R14+0x400], R3 ;  /* 0x000400030e007388 */ /* 0x0003e80000000800 */
[----:B---3--:R3:W-:Y:S01]  /*1cc20*/  STS [R10], R7 ;  /* 0x000000070a007388 */ /* 0x0087e20000000800 */
[----:B--2---:R-:W-:-:S05]  /*1cc30*/  IMAD.MOV.U32 R5, RZ, RZ, 0x20 ;  /* 0x00000020ff057424 */ /* 0x004fca00078e00ff */
[----:B------:R-:W-:Y:S02]  /*1cc40*/  SEL R2, R5, 0xffffffe0, !P0 ;  /* 0xffffffe005027807 */ /* 0x000fe40004000000 */
[----:B------:R-:W-:-:S03]  /*1cc50*/  F2FP.BF16.PACK_AB R5, R35, R34 ;  /* 0x000000222305723e */ /* 0x000fc600000010ff */
[----:B------:R-:W-:Y:S01]  /*1cc60*/  IMAD.IADD R2, R14, 0x1, R2 ;  /* 0x000000010e027824 */ /* 0x000fe200078e0202 */
[----:B-1----:R-:W-:Y:S01]  /*1cc70*/  F2FP.BF16.PACK_AB R3, R103, R102 ;  /* 0x000000666703723e */ /* 0x002fe200000010ff */
[----:B------:R1:W-:Y:S01]  /*1cc80*/  STS [R10+0x400], R6 ;  /* 0x000400060a007388 */ /* 0x0003e20000000800 */
[----:B---3--:R-:W-:-:S03]  /*1cc90*/  F2FP.BF16.PACK_AB R7, R89, R88 ;  /* 0x000000585907723e */ /* 0x008fc600000010ff */
[----:B------:R2:W-:Y:S04]  /*1cca0*/  STS [R2], R5 ;  /* 0x0000000502007388 */ /* 0x0005e80000000800 */
[----:B------:R3:W-:Y:S04]  /*1ccb0*/  STS [R2+0x400], R3 ;  /* 0x0004000302007388 */ /* 0x0007e80000000800 */
[----:B----4-:R4:W-:Y:S04]  /*1ccc0*/  STS [R13], R8 ;  /* 0x000000080d007388 */ /* 0x0109e80000000800 */
[----:B------:R4:W-:Y:S01]  /*1ccd0*/  STS [R13+0x400], R7 ;  /* 0x000400070d007388 */ /* 0x0009e20000000800 */
[----:B-1----:R-:W-:Y:S01]  /*1cce0*/  F2FP.BF16.PACK_AB R6, R105, R104 ;  /* 0x000000686906723e */ /* 0x002fe200000010ff */
[----:B--2---:R-:W-:Y:S01]  /*1ccf0*/  IMAD.IADD R5, R14, 0x1, R9 ;  /* 0x000000010e057824 */ /* 0x004fe200078e0209 */
[----:B---3--:R-:W-:-:S04]  /*1cd00*/  F2FP.BF16.PACK_AB R3, R73, R72 ;  /* 0x000000484903723e */ /* 0x008fc800000010ff */
[----:B------:R1:W-:Y:S01]  /*1cd10*/  STS [R5], R6 ;  /* 0x0000000605007388 */ /* 0x0003e20000000800 */
[----:B----4-:R-:W-:-:S03]  /*1cd20*/  F2FP.BF16.PACK_AB R8, R109, R108 ;  /* 0x0000006c6d08723e */ /* 0x010fc600000010ff */
[----:B------:R2:W-:Y:S01]  /*1cd30*/  STS [R5+0x400], R3 ;  /* 0x0004000305007388 */ /* 0x0005e20000000800 */
[----:B------:R-:W-:-:S03]  /*1cd40*/  F2FP.BF16.PACK_AB R7, R113, R112 ;  /* 0x000000707107723e */ /* 0x000fc600000010ff */
[----:B------:R3:W-:Y:S01]  /*1cd50*/  STS [R12], R8 ;  /* 0x000000080c007388 */ /* 0x0007e20000000800 */
[----:B-1----:R-:W-:Y:S01]  /*1cd60*/  F2FP.BF16.PACK_AB R6, R177, R176 ;  /* 0x000000b0b106723e */ /* 0x002fe200000010ff */
[----:B--2---:R-:W-:-:S04]  /*1cd70*/  IMAD.IADD R3, R9, 0x1, R2 ;  /* 0x0000000109037824 */ /* 0x004fc800078e0202 */
        /* <DEDUP_REMOVED lines=16> */
[----:B------:R-:W-:Y:S02]  /*1ce80*/  F2FP.BF16.PACK_AB R9, R151, R150 ;  /* 0x000000969709723e */ /* 0x000fe400000010ff */
        /* <DEDUP_REMOVED lines=30> */
[----:B------:R-:W-:Y:S04]  /*1d070*/  STS [R10+0x8000], R9 ;  /* 0x008000090a007388 */ /* 0x000fe80000000800 */
[----:B------:R2:W-:Y:S04]  /*1d080*/  STS [R10+0x8400], R8 ;  /* 0x008400080a007388 */ /* 0x0005e80000000800 */
[----:B------:R3:W-:Y:S01]  /*1d090*/  STS [R2+0x8000], R7 ;  /* 0x0080000702007388 */ /* 0x0007e20000000800 */
[----:B-1----:R-:W-:-:S05]  /*1d0a0*/  F2FP.BF16.PACK_AB R6, R123, R122 ;  /* 0x0000007a7b06723e */ /* 0x002fca00000010ff */
[----:B------:R1:W-:Y:S01]  /*1d0b0*/  STS [R2+0x8400], R6 ;  /* 0x0084000602007388 */ /* 0x0003e20000000800 */
[----:B--2---:R-:W-:-:S03]  /*1d0c0*/  F2FP.BF16.PACK_AB R8, R81, R80 ;  /* 0x000000505108723e */ /* 0x004fc600000010ff */
[----:B------:R-:W2:Y:S01]  /*1d0d0*/  LDL.LU R10, [R1+0x1c] ;  /* 0x00001c00010a7983 */ /* 0x000ea20000300800 */
[----:B---3--:R-:W-:-:S03]  /*1d0e0*/  F2FP.BF16.PACK_AB R7, R79, R78 ;  /* 0x0000004e4f07723e */ /* 0x008fc600000010ff */
[----:B------:R-:W-:Y:S04]  /*1d0f0*/  STS [R13+0x8000], R8 ;  /* 0x008000080d007388 */ /* 0x000fe80000000800 */
[----:B------:R3:W-:Y:S01]  /*1d100*/  STS [R13+0x8400], R7 ;  /* 0x008400070d007388 */ /* 0x0007e20000000800 */
[----:B-1----:R-:W-:Y:S02]  /*1d110*/  F2FP.BF16.PACK_AB R6, R165, R164 ;  /* 0x000000a4a506723e */ /* 0x002fe400000010ff */
[----:B------:R-:W-:-:S03]  /*1d120*/  F2FP.BF16.PACK_AB R2, R75, R74 ;  /* 0x0000004a4b02723e */ /* 0x000fc600000010ff */
[----:B------:R1:W-:Y:S04]  /*1d130*/  STS [R5+0x8000], R6 ;  /* 0x0080000605007388 */ /* 0x0003e80000000800 */
[----:B------:R4:W-:Y:S01]  /*1d140*/  STS [R5+0x8400], R2 ;  /* 0x0084000205007388 */ /* 0x0009e20000000800 */
[----:B---3--:R-:W-:-:S05]  /*1d150*/  F2FP.BF16.PACK_AB R7, R163, R162 ;  /* 0x000000a2a307723e */ /* 0x008fca00000010ff */
[----:B------:R-:W-:Y:S01]  /*1d160*/  STS [R12+0x8000], R7 ;  /* 0x008000070c007388 */ /* 0x000fe20000000800 */
[----:B-1----:R-:W-:Y:S02]  /*1d170*/  F2FP.BF16.PACK_AB R6, R71, R70 ;  /* 0x000000464706723e */ /* 0x002fe400000010ff */
[----:B----4-:R-:W-:Y:S02]  /*1d180*/  F2FP.BF16.PACK_AB R5, R85, R84 ;  /* 0x000000545505723e */ /* 0x010fe400000010ff */
[----:B------:R-:W-:Y:S01]  /*1d190*/  F2FP.BF16.PACK_AB R2, R69, R68 ;  /* 0x000000444502723e */ /* 0x000fe200000010ff */
[----:B------:R-:W-:Y:S04]  /*1d1a0*/  STS [R12+0x8400], R6 ;  /* 0x008400060c007388 */ /* 0x000fe80000000800 */
[----:B------:R1:W-:Y:S04]  /*1d1b0*/  STS [R3+0x8000], R5 ;  /* 0x0080000503007388 */ /* 0x0003e80000000800 */
[----:B------:R3:W-:Y:S01]  /*1d1c0*/  STS [R3+0x8400], R2 ;  /* 0x0084000203007388 */ /* 0x0007e20000000800 */
[----:B------:R-:W-:-:S04]  /*1d1d0*/  ISETP.NE.U32.AND P0, PT, RZ, c[0x0][0x508], PT ;  /* 0x00014200ff007a0c */ /* 0x000fc80003f05070 */
[----:B------:R-:W-:Y:S02]  /*1d1e0*/  ISETP.NE.AND.EX P1, PT, RZ, c[0x0][0x50c], PT, P0 ;  /* 0x00014300ff007a0c */ /* 0x000fe40003f25300 */
[----:B-1----:R-:W-:Y:S02]  /*1d1f0*/  F2FP.BF16.PACK_AB R5, R65, R64 ;  /* 0x000000404105723e */ /* 0x002fe400000010ff */
[----:B---3--:R-:W-:-:S03]  /*1d200*/  F2FP.BF16.PACK_AB R2, R63, R62 ;  /* 0x0000003e3f02723e */ /* 0x008fc600000010ff */
[----:B------:R-:W-:Y:S04]  /*1d210*/  STS [R11+0x8000], R5 ;  /* 0x008000050b007388 */ /* 0x000fe80000000800 */
[----:B------:R1:W-:Y:S01]  /*1d220*/  STS [R11+0x8400], R2 ;  /* 0x008400020b007388 */ /* 0x0003e20000000800 */
[----:B------:R-:W-:Y:S02]  /*1d230*/  IMAD.MOV.U32 R6, RZ, RZ, 0x4 ;  /* 0x00000004ff067424 */ /* 0x000fe400078e00ff */
[----:B------:R-:W-:Y:S02]  /*1d240*/  IMAD.MOV.U32 R14, RZ, RZ, c[0x0][0x388] ;  /* 0x0000e200ff0e7624 */ /* 0x000fe400078e00ff */
[----:B------:R-:W-:Y:S02]  /*1d250*/  IMAD.MOV.U32 R3, RZ, RZ, RZ ;  /* 0x000000ffff037224 */ /* 0x000fe400078e00ff */
[CC--:B------:R-:W-:Y:S01]  /*1d260*/  @P1 IMAD.WIDE R8, R247.reuse, R6.reuse, c[0x0][0x508] ;  /* 0x00014200f7081625 */ /* 0x0c0fe200078e0206 */
[----:B------:R-:W-:Y:S03]  /*1d270*/  BAR.SYNC.DEFER_BLOCKING 0x1, 0x100 ;  /* 0x0044000000007b1d */ /* 0x000fe60000010000 */
[----:B------:R-:W-:-:S03]  /*1d280*/  IMAD.WIDE R6, R247, R6, c[0x0][0x500] ;  /* 0x00014000f7067625 */ /* 0x000fc600078e0206 */
[----:B------:R3:W5:Y:S04]  /*1d290*/  @P1 LDG.E R14, [R8.64] ;  /* 0x00000006080e1981 */ /* 0x000768000c1e1900 */
[----:B------:R3:W5:Y:S01]  /*1d2a0*/  @P2 LDG.E R3, [R6.64] ;  /* 0x0000000606032981 */ /* 0x000762000c1e1900 */
[----:B--2---:R-:W-:-:S04]  /*1d2b0*/  ISETP.NE.AND P0, PT, R10, RZ, PT ;  /* 0x000000ff0a00720c */ /* 0x004fc80003f05270 */
[----:B-1----:R-:W-:Y:S01]  /*1d2c0*/  SEL R2, R10, c[0x0][0x3d4], P0 ;  /* 0x0000f5000a027a07 */ /* 0x002fe20000000000 */
[----:B------:R-:W-:Y:S05]  /*1d2d0*/  @P1 BRA `(.L_x_738) ;  /* 0x0000004000001947 */ /* 0x000fea0003800000 */
[----:B---3--:R-:W-:Y:S05]  /*1d2e0*/  @!P2 BRA `(.L_x_738) ;  /* 0x000000300000a947 */ /* 0x008fea0003800000 */
[----:B-----5:R1:W2:Y:S04]  /*1d2f0*/  LDG.E R14, [R6.64] ;  /* 0x00000006060e7981 */ /* 0x0202a8000c1e1900 */
[----:B-1----:R-:W2:Y:S02]  /*1d300*/  LDG.E R6, [R6.64+0x4] ;  /* 0x0000040606067981 */ /* 0x002ea4000c1e1900 */
[----:B--2---:R-:W-:Y:S02]  /*1d310*/  IADD3 R14, -R14, R6, RZ ;  /* 0x000000060e0e7210 */ /* 0x004fe40007ffe1ff */
.L_x_738:
[----:B---3--:R-:W2:Y:S04]  /*1d320*/  LDL R5, [R1] ;  /* 0x0000000001057983 */ /* 0x008ea80000100800 */
[----:B------:R-:W3:Y:S04]  /*1d330*/  LDL R24, [R1+0x4] ;  /* 0x0000040001187983 */ /* 0x000ee80000100800 */
[----:B------:R-:W4:Y:S04]  /*1d340*/  LDL R15, [R1+0x20] ;  /* 0x00002000010f7983 */ /* 0x000f280000100800 */
[----:B------:R-:W4:Y:S01]  /*1d350*/  LDL R25, [R1+0x3c] ;  /* 0x00003c0001197983 */ /* 0x000f220000100800 */
[----:B------:R-:W-:Y:S01]  /*1d360*/  IMAD.MOV.U32 R12, RZ, RZ, 0x368 ;  /* 0x00000368ff0c7424 */ /* 0x000fe200078e00ff */
[----:B------:R-:W-:-:S04]  /*1d370*/  ISETP.GT.AND P2, PT, R2, 0x1, PT ;  /* 0x000000010200780c */ /* 0x000fc80003f44270 */
[----:B------:R-:W-:-:S04]  /*1d380*/  SEL R12, R12, 0x328, P2 ;  /* 0x000003280c0c7807 */ /* 0x000fc80001000000 */
[----:B------:R-:W1:Y:S08]  /*1d390*/  LDC.64 R8, c[0x0][R12+0x170] ;  /* 0x00005c000c087b82 */ /* 0x000e700000000a00 */
[----:B------:R1:W3:Y:S08]  /*1d3a0*/  LDC.64 R16, c[0x0][R12+0x168] ;  /* 0x00005a000c107b82 */ /* 0x0002f00000000a00 */
[----:B------:R1:W2:Y:S08]  /*1d3b0*/  LDC.64 R20, c[0x0][R12+0x178] ;  /* 0x00005e000c147b82 */ /* 0x0002b00000000a00 */
[----:B------:R1:W2:Y:S01]  /*1d3c0*/  LDC.64 R18, c[0x0][R12+0x160] ;  /* 0x000058000c127b82 */ /* 0x0002a20000000a00 */
[----:B------:R-:W-:Y:S01]  /*1d3d0*/  ISETP.NE.U32.AND P0, PT, RZ, c[0x0][0x500], PT ;  /* 0x00014000ff007a0c */ /* 0x000fe20003f05070 */
[----:B------:R-:W-:-:S03]  /*1d3e0*/  IMAD.MOV.U32 R2, RZ, RZ, c[0x0][0x4e8] ;  /* 0x00013a00ff027624 */ /* 0x000fc600078e00ff */
[----:B------:R-:W-:Y:S02]  /*1d3f0*/  ISETP.NE.AND.EX P0, PT, RZ, c[0x0][0x504], PT, P0 ;  /* 0x00014100ff007a0c */ /* 0x000fe40003f05300 */
[----:B------:R-:W-:Y:S02]  /*1d400*/  ISETP.NE.AND P3, PT, R2, 0x1, PT ;  /* 0x000000010200780c */ /* 0x000fe40003f65270 */
[----:B------:R-:W-:Y:S02]  /*1d410*/  SHF.R.S32.HI R6, RZ, 0x1f, R247 ;  /* 0x0000001fff067819 */ /* 0x000fe400000114f7 */
[----:B------:R-:W-:Y:S02]  /*1d420*/  SEL R2, R247, RZ, !P0 ;  /* 0x000000fff7027207 */ /* 0x000fe40004000000 */
[----:B------:R-:W-:Y:S01]  /*1d430*/  SEL R7, R6, RZ, !P0 ;  /* 0x000000ff06077207 */ /* 0x000fe20004000000 */
[----:B------:R-:W2:Y:S02]  /*1d440*/  S2R R26, SR_TID.X ;  /* 0x00000000001a7919 */ /* 0x000ea40000002100 */
[----:B-1----:R-:W-:-:S04]  /*1d450*/  IMAD R6, R9, R2, RZ ;  /* 0x0000000209067224 */ /* 0x002fc800078e02ff */
[C---:B------:R-:W-:Y:S02]  /*1d460*/  IMAD R12, R8.reuse, R7, R6 ;  /* 0x00000007080c7224 */ /* 0x040fe400078e0206 */
[----:B------:R-:W-:-:S04]  /*1d470*/  IMAD.WIDE.U32 R8, R8, R2, RZ ;  /* 0x0000000208087225 */ /* 0x000fc800078e00ff */
[----:B--2---:R-:W-:-:S04]  /*1d480*/  IMAD.IADD R5, R5, 0x1, R242 ;  /* 0x0000000105057824 */ /* 0x004fc800078e02f2 */
[----:B------:R-:W-:-:S04]  /*1d490*/  @P3 IMAD.HI.U32 R7, R5, c[0x0][0x4ec], RZ ;  /* 0x00013b0005073a27 */ /* 0x000fc800078e00ff */
[----:B------:R-:W-:Y:S01]  /*1d4a0*/  IMAD.MOV.U32 R6, RZ, RZ, R5 ;  /* 0x000000ffff067224 */ /* 0x000fe200078e0005 */
[----:B------:R-:W-:Y:S01]  /*1d4b0*/  @P3 SHF.R.U32.HI R6, RZ, c[0x0][0x4f0], R7 ;  /* 0x00013c00ff063a19 */ /* 0x000fe20000011607 */
[----:B---3--:R-:W-:Y:S01]  /*1d4c0*/  IMAD.WIDE.U32 R10, R16, R24, RZ ;  /* 0x00000018100a7225 */ /* 0x008fe200078e00ff */
[----:B----4-:R-:W-:-:S03]  /*1d4d0*/  SEL R7, R15, RZ, P2 ;  /* 0x000000ff0f077207 */ /* 0x010fc60001000000 */
[----:B------:R-:W-:Y:S01]  /*1d4e0*/  IMAD R13, R17, R24, RZ ;  /* 0x00000018110d7224 */ /* 0x000fe200078e02ff */
[--C-:B-----5:R-:W-:Y:S01]  /*1d4f0*/  IADD3 R16, P1, P0, R8, R10, R3.reuse ;  /* 0x0000000a08107210 */ /* 0x120fe2000783e003 */
[----:B------:R-:W-:Y:S01]  /*1d500*/  IMAD.IADD R15, R9, 0x1, R12 ;  /* 0x00000001090f7824 */ /* 0x000fe200078e020c */
[----:B------:R-:W-:Y:S01]  /*1d510*/  SHF.R.S32.HI R8, RZ, 0x1f, R3 ;  /* 0x0000001fff087819 */ /* 0x000fe20000011403 */
        /* <DEDUP_REMOVED lines=17> */
[----:B------:R-:W-:Y:S01]  /*1d630*/  SHF.R.S32.HI R17, RZ, 0x1f, R26 ;  /* 0x0000001fff117819 */ /* 0x000fe2000001141a */
[----:B------:R-:W-:Y:S01]  /*1d640*/  IMAD.IADD R7, R7, 0x1, R9 ;  /* 0x0000000107077824 */ /* 0x000fe200078e0209 */
[C---:B------:R-:W-:Y:S02]  /*1d650*/  LEA R10, P0, R6.reuse, R10, 0x2 ;  /* 0x0000000a060a7211 */ /* 0x040fe400078010ff */
[----:B------:R-:W-:Y:S02]  /*1d660*/  SEL R11, R11, c[0x0][0x454], P2 ;  /* 0x000115000b0b7a07 */ /* 0x000fe40001000000 */
[----:B------:R-:W-:Y:S02]  /*1d670*/  LEA.HI R17, R17, R26, RZ, 0x5 ;  /* 0x0000001a11117211 */ /* 0x000fe400078f28ff */
[----:B------:R-:W-:Y:S02]  /*1d680*/  LEA.HI.X R6, R6, R11, R7, 0x2, P0 ;  /* 0x0000000b06067211 */ /* 0x000fe400000f1407 */
[----:B------:R-:W-:Y:S01]  /*1d690*/  LOP3.LUT R17, R17, 0xffffffe0, RZ, 0xc0, !PT ;  /* 0xffffffe011117812 */ /* 0x000fe200078ec0ff */
[----:B------:R-:W-:Y:S04]  /*1d6a0*/  SHFL.IDX PT, R12, R10, RZ, 0x1c1f ;  /* 0x001c1fff0a0c7589 */ /* 0x000fe800000e0000 */
[----:B------:R-:W1:Y:S01]  /*1d6b0*/  SHFL.IDX PT, R13, R6, RZ, 0x1c1f ;  /* 0x001c1fff060d7589 */ /* 0x000e6200000e0000 */
[----:B------:R-:W-:-:S03]  /*1d6c0*/  IMAD.IADD R17, R26, 0x1, -R17 ;  /* 0x000000011a117824 */ /* 0x000fc600078e0a11 */
[----:B------:R-:W-:Y:S01]  /*1d6d0*/  SHFL.IDX PT, R10, R10, 0x1, 0x1c1f ;  /* 0x003c1f000a0a7f89 */ /* 0x000fe200000e0000 */
[----:B------:R-:W-:-:S03]  /*1d6e0*/  IMAD.IADD R7, R25, 0x1, R242 ;  /* 0x0000000119077824 */ /* 0x000fc600078e02f2 */
        /* <DEDUP_REMOVED lines=9> */
[----:B------:R-:W-:Y:S02]  /*1d780*/  ISETP.GE.AND P0, PT, R7, R6, PT ;  /* 0x000000060700720c */ /* 0x000fe40003f06270 */
[----:B------:R-:W-:Y:S01]  /*1d790*/  P2R R82, PR, RZ, 0x2 ;  /* 0x00000002ff527803 */ /* 0x000fe20000000000 */
[----:B------:R-:W-:Y:S05]  /*1d7a0*/  @P2 BRA `(.L_x_739) ;  /* 0x0000083000002947 */ /* 0x000fea0003800000 */
[----:B------:R-:W2:Y:S01]  /*1d7b0*/  LDL R17, [R1+0x34] ;  /* 0x0000340001117983 */ /* 0x000ea20000100800 */
[----:B------:R-:W-:Y:S01]  /*1d7c0*/  IMAD R5, R8, c[0x0][0x3a0], RZ ;  /* 0x0000e80008057a24 */ /* 0x000fe200078e02ff */
[----:B------:R-:W-:Y:S01]  /*1d7d0*/  SHF.R.S32.HI R7, RZ, 0x1f, R2 ;  /* 0x0000001fff077819 */ /* 0x000fe20000011402 */
[C---:B------:R-:W-:Y:S01]  /*1d7e0*/  IMAD.WIDE.U32 R8, R3.reuse, c[0x0][0x3a0], RZ ;  /* 0x0000e80003087a25 */ /* 0x040fe200078e00ff */
[----:B------:R3:W4:Y:S03]  /*1d7f0*/  LDS.128 R28, [R215+0x80] ;  /* 0x00008000d71c7984 */ /* 0x0007260000000c00 */
[----:B------:R-:W-:Y:S01]  /*1d800*/  IMAD R3, R3, c[0x0][0x3a4], R5 ;  /* 0x0000e90003037a24 */ /* 0x000fe200078e0205 */
[----:B------:R3:W1:Y:S01]  /*1d810*/  LDS.128 R40, [R215+0x1080] ;  /* 0x00108000d7287984 */ /* 0x0006620000000c00 */
[----:B------:R-:W-:-:S03]  /*1d820*/  IMAD R7, R7, c[0x0][0x3f0], RZ ;  /* 0x0000fc0007077a24 */ /* 0x000fc600078e02ff */
[----:B------:R-:W-:Y:S01]  /*1d830*/  IADD3 R9, R9, R3, RZ ;  /* 0x0000000309097210 */ /* 0x000fe20007ffe0ff */
[----:B------:R3:W1:Y:S04]  /*1d840*/  LDS.128 R52, [R215+0x2080] ;  /* 0x00208000d7347984 */ /* 0x0006680000000c00 */
[C---:B------:R-:W-:Y:S01]  /*1d850*/  IMAD.WIDE.U32 R8, R24.reuse, c[0x0][0x3e8], R8 ;  /* 0x0000fa0018087a25 */ /* 0x040fe200078e0008 */
[----:B------:R3:W1:Y:S03]  /*1d860*/  LDS.128 R60, [R215+0x3080] ;  /* 0x00308000d73c7984 */ /* 0x0006660000000c00 */
[----:B------:R-:W-:Y:S01]  /*1d870*/  IMAD R9, R24, c[0x0][0x3ec], R9 ;  /* 0x0000fb0018097a24 */ /* 0x000fe200078e0209 */
[----:B------:R3:W1:Y:S03]  /*1d880*/  LDS.128 R36, [R215+0x5080] ;  /* 0x00508000d7247984 */ /* 0x0006660000000c00 */
[----:B------:R-:W-:Y:S01]  /*1d890*/  IMAD.WIDE.U32 R8, R2, c[0x0][0x3f0], R8 ;  /* 0x0000fc0002087a25 */ /* 0x000fe200078e0008 */
[----:B------:R3:W1:Y:S04]  /*1d8a0*/  LDS.128 R24, [R215+0x4080] ;  /* 0x00408000d7187984 */ /* 0x0006680000000c00 */
[----:B------:R3:W1:Y:S04]  /*1d8b0*/  LDS.128 R48, [R215+0x6080] ;  /* 0x00608000d7307984 */ /* 0x0006680000000c00 */
[----:B------:R3:W1:Y:S04]  /*1d8c0*/  LDS.128 R56, [R215+0x7080] ;  /* 0x00708000d7387984 */ /* 0x0006680000000c00 */
[----:B-1----:R3:W1:Y:S04]  /*1d8d0*/  LDS.128 R20, [R215+0x8080] ;  /* 0x00808000d7147984 */ /* 0x0026680000000c00 */
        /* <DEDUP_REMOVED lines=30> */
.L_x_807:
[----:B------:R-:W-:Y:S05]  /*1dac0*/  BRA.DIV ~URZ, `(.L_x_741) ;  /* 0x00003c827f007947 */ /* 0x000fea000b800000 */
[----:B------:R3:W4:Y:S02]  /*1dad0*/  SHFL.IDX PT, R2, R14, RZ, 0x181f ;  /* 0x00181fff0e027589 */ /* 0x00072400000e0000 */
.L_x_808:
        /* <DEDUP_REMOVED lines=9> */
[-C--:B----4-:R-:W-:Y:S02]  /*1db70*/  @!P2 LEA R10, P5, R248, R2.reuse, 0x1 ;  /* 0x00000002f80aa211 */ /* 0x090fe400078a08ff */
[-C--:B------:R-:W-:Y:S02]  /*1db80*/  @!P1 LEA R8, P4, R4, R2.reuse, 0x1 ;  /* 0x0000000204089211 */ /* 0x080fe400078808ff */
[----:B------:R-:W-:Y:S02]  /*1db90*/  @!P0 LEA R2, P3, R0, R2, 0x1 ;  /* 0x0000000200028211 */ /* 0x000fe400078608ff */
[-C--:B--2---:R-:W-:Y:S02]  /*1dba0*/  @!P2 LEA.HI.X R11, R248, R7.reuse, R15, 0x1, P5 ;  /* 0x00000007f80ba211 */ /* 0x084fe400028f0c0f */
[-C--:B------:R-:W-:Y:S02]  /*1dbb0*/  @!P1 LEA.HI.X R9, R4, R7.reuse, R16, 0x1, P4 ;  /* 0x0000000704099211 */ /* 0x080fe400020f0c10 */
[----:B------:R-:W-:Y:S01]  /*1dbc0*/  @!P0 LEA.HI.X R3, R0, R7, R17, 0x1, P3 ;  /* 0x0000000700038211 */ /* 0x000fe200018f0c11 */
[----:B------:R2:W-:Y:S04]  /*1dbd0*/  @!P2 ST.E.128 [R10.64], R28 ;  /* 0x0000001c0a00a985 */ /* 0x0005e8000c101d06 */
[----:B------:R2:W-:Y:S04]  /*1dbe0*/  @!P1 ST.E.128 [R8.64], R24 ;  /* 0x0000001808009985 */ /* 0x0005e8000c101d06 */
[----:B------:R2:W-:Y:S02]  /*1dbf0*/  @!P0 ST.E.128 [R2.64], R20 ;  /* 0x0000001402008985 */ /* 0x0005e4000c101d06 */
.L_x_743:
[----:B------:R-:W-:Y:S05]  /*1dc00*/  BSYNC B0 ;  /* 0x0000000000007941 */ /* 0x000fea0003800000 */
.L_x_742:
[----:B------:R-:W-:Y:S05]  /*1dc10*/  BRA.DIV ~URZ, `(.L_x_744) ;  /* 0x00003ba27f007947 */ /* 0x000fea000b800000 */
[----:B--2---:R2:W1:Y:S04]  /*1dc20*/  SHFL.IDX PT, R7, R13, 0x1, 0x181f ;  /* 0x00381f000d077f89 */ /* 0x00446800000e0000 */
[----:B----4-:R2:W4:Y:S02]  /*1dc30*/  SHFL.IDX PT, R2, R14, 0x1, 0x181f ;  /* 0x00381f000e027f89 */ /* 0x01052400000e0000 */
.L_x_809:
        /* <DEDUP_REMOVED lines=9> */
[----:B------:R-:W-:Y:S02]  /*1dcd0*/  @!P0 LEA R2, P3, R0, R2, 0x1 ;  /* 0x0000000200028211 */ /* 0x000fe400078608ff */
[-C--:B-1----:R-:W-:Y:S02]  /*1dce0*/  @!P2 LEA.HI.X R11, R248, R7.reuse, R15, 0x1, P5 ;  /* 0x00000007f80ba211 */ /* 0x082fe400028f0c0f */
[-C--:B------:R-:W-:Y:S02]  /*1dcf0*/  @!P1 LEA.HI.X R9, R4, R7.reuse, R16, 0x1, P4 ;  /* 0x0000000704099211 */ /* 0x080fe400020f0c10 */
[----:B------:R-:W-:Y:S01]  /*1dd00*/  @!P0 LEA.HI.X R3, R0, R7, R17, 0x1, P3 ;  /* 0x0000000700038211 */ /* 0x000fe200018f0c11 */
[----:B------:R1:W-:Y:S04]  /*1dd10*/  @!P2 ST.E.128 [R10.64], R40 ;  /* 0x000000280a00a985 */ /* 0x0003e8000c101d06 */
[----:B------:R1:W-:Y:S04]  /*1dd20*/  @!P1 ST.E.128 [R8.64], R36 ;  /* 0x0000002408009985 */ /* 0x0003e8000c101d06 */
[----:B------:R1:W-:Y:S02]  /*1dd30*/  @!P0 ST.E.128 [R2.64], R32 ;  /* 0x0000002002008985 */ /* 0x0003e4000c101d06 */
.L_x_746:
[----:B------:R-:W-:Y:S05]  /*1dd40*/  BSYNC B0 ;  /* 0x0000000000007941 */ /* 0x000fea0003800000 */
.L_x_745:
[----:B------:R-:W-:Y:S05]  /*1dd50*/  BRA.DIV ~URZ, `(.L_x_747) ;  /* 0x00003b327f007947 */ /* 0x000fea000b800000 */
[----:B-1----:R1:W2:Y:S02]  /*1dd60*/  SHFL.IDX PT, R7, R13, 0x2, 0x181f ;  /* 0x00581f000d077f89 */ /* 0x0022a400000e0000 */
.L_x_810:
[----:B------:R-:W-:Y:S05]  /*1dd70*/  BRA.DIV ~URZ, `(.L_x_748) ;  /* 0x00003b827f007947 */ /* 0x000fea000b800000 */
[----:B----4-:R4:W1:Y:S02]  /*1dd80*/  SHFL.IDX PT, R2, R14, 0x2, 0x181f ;  /* 0x00581f000e027f89 */ /* 0x01086400000e0000 */
.L_x_811:
        /* <DEDUP_REMOVED lines=16> */
.L_x_750:
[----:B------:R-:W-:Y:S05]  /*1de90*/  BSYNC B0 ;  /* 0x0000000000007941 */ /* 0x000fea0003800000 */
.L_x_749:
[----:B------:R-:W-:Y:S05]  /*1dea0*/  BRA.DIV ~URZ, `(.L_x_751) ;  /* 0x00003ac27f007947 */ /* 0x000fea000b800000 */
[----:B-1----:R1:W3:Y:S04]  /*1deb0*/  SHFL.IDX PT, R10, R13, 0x3, 0x181f ;  /* 0x00781f000d0a7f89 */ /* 0x0022e800000e0000 */
[----:B------:R1:W4:Y:S02]  /*1dec0*/  SHFL.IDX PT, R2, R14, 0x3, 0x181f ;  /* 0x00781f000e027f89 */ /* 0x00032400000e0000 */
.L_x_812:
[----:B------:R-:W-:-:S04]  /*1ded0*/  IADD3 R3, R12, 0x60, RZ ;  /* 0x000000600c037810 */ /* 0x000fc80007ffe0ff */
[----:B------:R-:W-:-:S13]  /*1dee0*/  ISETP.GE.AND P0, PT, R3, R6, PT ;  /* 0x000000060300720c */ /* 0x000fda0003f06270 */
[----:B------:R-:W-:Y:S05]  /*1def0*/  @P0 BRA `(.L_x_752) ;  /* 0x00001f3000000947 */ /* 0x000fea0003800000 */
[----:B------:R-:W-:Y:S02]  /*1df00*/  ISETP.GE.AND P1, PT, R248, c[0x0][0x3c8], PT ;  /* 0x0000f200f8007a0c */ /* 0x000fe40003f26270 */
[----:B------:R-:W-:-:S11]  /*1df10*/  ISETP.GE.AND P0, PT, R4, c[0x0][0x3c8], PT ;  /* 0x0000f20004007a0c */ /* 0x000fd60003f06270 */
[-C--:B----4-:R-:W-:Y:S02]  /*1df20*/  @!P1 LEA R8, P3, R248, R2.reuse, 0x1 ;  /* 0x00000002f8089211 */ /* 0x090fe400078608ff */
[----:B------:R-:W-:Y:S02]  /*1df30*/  @!P0 LEA R6, P2, R4, R2, 0x1 ;  /* 0x0000000204068211 */ /* 0x000fe400078408ff */
[-C--:B---3--:R-:W-:Y:S02]  /*1df40*/  @!P1 LEA.HI.X R9, R248, R10.reuse, R15, 0x1, P3 ;  /* 0x0000000af8099211 */ /* 0x088fe400018f0c0f */
[----:B--2---:R-:W-:-:S03]  /*1df50*/  @!P0 LEA.HI.X R7, R4, R10, R16, 0x1, P2 ;  /* 0x0000000a04078211 */ /* 0x004fc600010f0c10 */
        /* <DEDUP_REMOVED lines=8> */
.L_x_739:
[----:B------:R-:W2:Y:S04]  /*1dfe0*/  LDL.LU R4, [R1+0x4] ;  /* 0x0000040001047983 */ /* 0x000ea80000300800 */
[----:B------:R-:W3:Y:S01]  /*1dff0*/  LDL.LU R9, [R1+0x20] ;  /* 0x0000200001097983 */ /* 0x000ee20000300800 */
[----:B------:R-:W-:Y:S01]  /*1e000*/  IMAD R8, R8, c[0x0][0x408], RZ ;  /* 0x0001020008087a24 */ /* 0x000fe200078e02ff */
[----:B------:R-:W-:Y:S01]  /*1e010*/  SHF.R.S32.HI R0, RZ, 0x1f, R2 ;  /* 0x0000001fff007819 */ /* 0x000fe20000011402 */
[----:B------:R-:W-:-:S04]  /*1e020*/  IMAD.WIDE.U32 R6, R3, c[0x0][0x408], RZ ;  /* 0x0001020003067a25 */ /* 0x000fc800078e00ff */
[----:B------:R-:W-:Y:S02]  /*1e030*/  IMAD R3, R3, c[0x0][0x40c], R8 ;  /* 0x0001030003037a24 */ /* 0x000fe400078e0208 */
[----:B------:R-:W-:Y:S02]  /*1e040*/  IMAD R0, R0, c[0x0][0x440], RZ ;  /* 0x0001100000007a24 */ /* 0x000fe400078e02ff */
[----:B------:R-:W-:Y:S01]  /*1e050*/  @P3 IMAD.HI.U32 R8, R5, c[0x0][0x4ec], RZ ;  /* 0x00013b0005083a27 */ /* 0x000fe200078e00ff */
[----:B------:R-:W-:-:S05]  /*1e060*/  IADD3 R7, R7, R3, RZ ;  /* 0x0000000307077210 */ /* 0x000fca0007ffe0ff */
[----:B--2---:R-:W-:-:S04]  /*1e070*/  IMAD.WIDE.U32 R6, R4, c[0x0][0x438], R6 ;  /* 0x00010e0004067a25 */ /* 0x004fc800078e0006 */
[----:B------:R-:W-:Y:S02]  /*1e080*/  IMAD R7, R4, c[0x0][0x43c], R7 ;  /* 0x00010f0004077a24 */ /* 0x000fe400078e0207 */
[C---:B------:R-:W-:Y:S01]  /*1e090*/  IMAD R4, R2.reuse, c[0x0][0x444], R0 ;  /* 0x0001110002047a24 */ /* 0x040fe200078e0200 */
[----:B------:R-:W-:Y:S01]  /*1e0a0*/  MOV R0, R5 ;  /* 0x0000000500007202 */ /* 0x000fe20000000f00 */
[----:B------:R-:W-:Y:S01]  /*1e0b0*/  IMAD.WIDE.U32 R2, R2, c[0x0][0x440], R6 ;  /* 0x0001100002027a25 */ /* 0x000fe200078e0006 */
[----:B------:R-:W-:-:S04]  /*1e0c0*/  @P3 SHF.R.U32.HI R0, RZ, c[0x0][0x4f0], R8 ;  /* 0x00013c00ff003a19 */ /* 0x000fc80000011608 */
[----:B------:R-:W-:Y:S02]  /*1e0d0*/  IADD3 R3, R3, R4, RZ ;  /* 0x0000000403037210 */ /* 0x000fe40007ffe0ff */
[----:B------:R-:W-:Y:S02]  /*1e0e0*/  SHF.R.S32.HI R6, RZ, 0x1f, R0 ;  /* 0x0000001fff067819 */ /* 0x000fe40000011400 */
[----:B------:R-:W-:Y:S01]  /*1e0f0*/  IADD3 R4, -R0, RZ, RZ ;  /* 0x000000ff00047210 */ /* 0x000fe20007ffe1ff */
[----:B---3--:R-:W-:-:S04]  /*1e100*/  IMAD.WIDE.U32 R2, R9, c[0x0][0x448], R2 ;  /* 0x0001120009027a25 */ /* 0x008fc800078e0002 */
        /* <DEDUP_REMOVED lines=15> */
.L_x_813:
[----:B------:R-:W-:Y:S05]  /*1e200*/  BRA.DIV ~URZ, `(.L_x_754) ;  /* 0x000038a27f007947 */ /* 0x000fea000b800000 */
[----:B------:R4:W1:Y:S02]  /*1e210*/  SHFL.IDX PT, R0, R38, RZ, 0x1c1f ;  /* 0x001c1fff26007589 */ /* 0x00086400000e0000 */
.L_x_814:
[C---:B------:R-:W-:Y:S01]  /*1e220*/  IADD3 R29, R237.reuse, 0x98, RZ ;  /* 0x00000098ed1d7810 */ /* 0x040fe20007ffe0ff */
[----:B------:R-:W-:Y:S01]  /*1e230*/  BSSY B0, `(.L_x_755) ;  /* 0x0000090000007945 */ /* 0x000fe20003800000 */
[C---:B------:R-:W-:Y:S02]  /*1e240*/  IADD3 R28, R237.reuse, 0xa0, RZ ;  /* 0x000000a0ed1c7810 */ /* 0x040fe40007ffe0ff */
[C---:B------:R-:W-:Y:S02]  /*1e250*/  IADD3 R27, R237.reuse, 0xa8, RZ ;  /* 0x000000a8ed1b7810 */ /* 0x040fe40007ffe0ff */
[C---:B------:R-:W-:Y:S02]  /*1e260*/  IADD3 R26, R237.reuse, 0xb0, RZ ;  /* 0x000000b0ed1a7810 */ /* 0x040fe40007ffe0ff */
[C---:B------:R-:W-:Y:S02]  /*1e270*/  IADD3 R25, R237.reuse, 0xb8, RZ ;  /* 0x000000b8ed197810 */ /* 0x040fe40007ffe0ff */
[----:B------:R-:W-:-:S02]  /*1e280*/  IADD3 R24, R237, 0x8, RZ ;  /* 0x00000008ed187810 */ /* 0x000fc40007ffe0ff */
[C---:B-1----:R-:W-:Y:S02]  /*1e290*/  IADD3 R23, R237.reuse, 0x10, RZ ;  /* 0x00000010ed177810 */ /* 0x042fe40007ffe0ff */
        /* <DEDUP_REMOVED lines=39> */
[----:B------:R-:W-:Y:S01]  /*1e510*/  SHF.R.S32.HI R54, RZ, 0x1f, R13 ;  /* 0x0000001fff367819 */ /* 0x000fe2000001140d */
[----:B------:R-:W-:Y:S05]  /*1e520*/  @P0 BRA `(.L_x_756) ;  /* 0x0000060000000947 */ /* 0x000fea0003800000 */
[----:B------:R-:W-:Y:S02]  /*1e530*/  ISETP.GE.AND P1, PT, R237, c[0x0][0x3c8], PT ;  /* 0x0000f200ed007a0c */ /* 0x000fe40003f26270 */
[----:B------:R-:W-:-:S02]  /*1e540*/  ISETP.GE.AND P0, PT, R24, c[0x0][0x3c8], PT ;  /* 0x0000f20018007a0c */ /* 0x000fc40003f06270 */
[----:B------:R-:W-:Y:S02]  /*1e550*/  ISETP.GE.AND P3, PT, R23, c[0x0][0x3c8], PT ;  /* 0x0000f20017007a0c */ /* 0x000fe40003f66270 */
[----:B------:R-:W-:Y:S02]  /*1e560*/  ISETP.GE.AND P4, PT, R22, c[0x0][0x3c8], PT ;  /* 0x0000f20016007a0c */ /* 0x000fe40003f86270 */
[----:B------:R-:W-:-:S05]  /*1e570*/  ISETP.GE.AND P6, PT, R17, c[0x0][0x3c8], PT ;  /* 0x0000f20011007a0c */ /* 0x000fca0003fc6270 */
[CC--:B------:R-:W-:Y:S02]  /*1e580*/  @!P1 LEA R2, P5, R237.reuse, R0.reuse, 0x2 ;  /* 0x00000000ed029211 */ /* 0x0c0fe400078a10ff */
[C---:B------:R-:W-:Y:S02]  /*1e590*/  @!P0 LEA R30, P2, R24.reuse, R0, 0x2 ;  /* 0x00000000181e8211 */ /* 0x040fe400078410ff */
[-C--:B---3--:R-:W-:Y:S02]  /*1e5a0*/  @!P1 LEA.HI.X R3, R237, R4.reuse, R40, 0x2, P5 ;  /* 0x00000004ed039211 */ /* 0x088fe400028f1428 */
[----:B------:R-:W-:Y:S02]  /*1e5b0*/  @!P0 LEA.HI.X R31, R24, R4, R37, 0x2, P2 ;  /* 0x00000004181f8211 */ /* 0x000fe400010f1425 */
[----:B------:R-:W-:Y:S01]  /*1e5c0*/  ISETP.GE.AND P2, PT, R21, c[0x0][0x3c8], PT ;  /* 0x0000f20015007a0c */ /* 0x000fe20003f46270 */
[----:B------:R1:W-:Y:S01]  /*1e5d0*/  @!P1 ST.E.64 [R2.64], R158 ;  /* 0x0000009e02009985 */ /* 0x0003e2000c101b06 */
[----:B------:R-:W-:-:S03]  /*1e5e0*/  ISETP.GE.AND P1, PT, R20, c[0x0][0x3c8], PT ;  /* 0x0000f20014007a0c */ /* 0x000fc60003f26270 */
[----:B------:R3:W-:Y:S01]  /*1e5f0*/  @!P0 ST.E.64 [R30.64], R32 ;  /* 0x000000201e008985 */ /* 0x0007e2000c101b06 */
        /* <DEDUP_REMOVED lines=16> */
[-C--:B-1----:R-:W-:Y:S02]  /*1e700*/  @!P3 LEA R2, P5, R18, R0.reuse, 0x2 ;  /* 0x000000001202b211 */ /* 0x082fe400078a10ff */
[----:B---3--:R-:W-:Y:S02]  /*1e710*/  @!P4 LEA R30, P0, R16, R0, 0x2 ;  /* 0x00000000101ec211 */ /* 0x008fe400078010ff */
        /* <DEDUP_REMOVED lines=27> */
[----:B------:R1:W-:Y:S01]  /*1e8d0*/  @!P2 ST.E.64 [R2.64], R136 ;  /* 0x000000880200a985 */ /* 0x0003e2000c101b06 */
[----:B------:R-:W-:Y:S02]  /*1e8e0*/  ISETP.GE.AND P2, PT, R13, c[0x0][0x3c8], PT ;  /* 0x0000f2000d007a0c */ /* 0x000fe40003f46270 */
[----:B------:R-:W-:Y:S01]  /*1e8f0*/  @!P3 LEA.HI.X R31, R7, R4, R52, 0x2, P5 ;  /* 0x00000004071fb211 */ /* 0x000fe200028f1434 */
[----:B------:R3:W-:Y:S01]  /*1e900*/  @!P1 ST.E.64 [R32.64], R148 ;  /* 0x0000009420009985 */ /* 0x0007e2000c101b06 */
[----:B------:R-:W-:Y:S02]  /*1e910*/  ISETP.GE.AND P1, PT, R19, c[0x0][0x3c8], PT ;  /* 0x0000f20013007a0c */ /* 0x000fe40003f26270 */
[----:B------:R-:W-:Y:S01]  /*1e920*/  ISETP.GE.AND P5, PT, R29, c[0x0][0x3c8], PT ;  /* 0x0000f2001d007a0c */ /* 0x000fe20003fa6270 */
[----:B------:R5:W-:Y:S01]  /*1e930*/  @!P3 ST.E.64 [R30.64], R150 ;  /* 0x000000961e00b985 */ /* 0x000be2000c101b06 */
[----:B-1----:R-:W-:-:S04]  /*1e940*/  @!P4 LEA R2, P0, R6, R0, 0x2 ;  /* 0x000000000602c211 */ /* 0x002fc800078010ff */
[----:B------:R-:W-:Y:S02]  /*1e950*/  @!P4 LEA.HI.X R3, R6, R4, R53, 0x2, P0 ;  /* 0x000000040603c211 */ /* 0x000fe400000f1435 */
[----:B---3--:R-:W-:-:S03]  /*1e960*/  @!P2 LEA R32, P0, R13, R0, 0x2 ;  /* 0x000000000d20a211 */ /* 0x008fc600078010ff */
[----:B------:R1:W-:Y:S01]  /*1e970*/  @!P4 ST.E.64 [R2.64], R152 ;  /* 0x000000980200c985 */ /* 0x0003e2000c101b06 */
[----:B------:R-:W-:Y:S02]  /*1e980*/  @!P2 LEA.HI.X R33, R13, R4, R54, 0x2, P0 ;  /* 0x000000040d21a211 */ /* 0x000fe400000f1436 */
[----:B-----5:R-:W-:Y:S02]  /*1e990*/  @!P6 LEA R30, P0, R17, R0, 0x2 ;  /* 0x00000000111ee211 */ /* 0x020fe400078010ff */
[----:B------:R-:W-:Y:S01]  /*1e9a0*/  ISETP.GE.AND P4, PT, R28, c[0x0][0x3c8], PT ;  /* 0x0000f2001c007a0c */ /* 0x000fe20003f86270 */
[----:B------:R-:W-:Y:S01]  /*1e9b0*/  @!P2 ST.E.64 [R32.64], R160 ;  /* 0x000000a02000a985 */ /* 0x000fe2000c101b06 */
[----:B------:R-:W-:Y:S02]  /*1e9c0*/  ISETP.GE.AND P2, PT, R27, c[0x0][0x3c8], PT ;  /* 0x0000f2001b007a0c */ /* 0x000fe40003f46270 */
[----:B------:R-:W-:Y:S02]  /*1e9d0*/  @!P6 LEA.HI.X R31, R17, R4, R56, 0x2, P0 ;  /* 0x00000004111fe211 */ /* 0x000fe400000f1438 */
[----:B------:R-:W-:-:S02]  /*1e9e0*/  ISETP.GE.AND P0, PT, R25, c[0x0][0x3c8], PT ;  /* 0x0000f20019007a0c */ /* 0x000fc40003f06270 */
[----:B-1----:R-:W-:-:S04]  /*1e9f0*/  @!P1 LEA R2, P3, R19, R0, 0x2 ;  /* 0x0000000013029211 */ /* 0x002fc800078610ff */
[----:B------:R-:W-:-:S05]  /*1ea00*/  @!P1 LEA.HI.X R3, R19, R4, R55, 0x2, P3 ;  /* 0x0000000413039211 */ /* 0x000fca00018f1437 */
[----:B------:R1:W-:Y:S01]  /*1ea10*/  @!P1 ST.E.64 [R2.64], R154 ;  /* 0x0000009a02009985 */ /* 0x0003e2000c101b06 */
[----:B------:R-:W-:-:S03]  /*1ea20*/  ISETP.GE.AND P1, PT, R26, c[0x0][0x3c8], PT ;  /* 0x0000f2001a007a0c */ /* 0x000fc60003f26270 */
[----:B------:R3:W-:Y:S01]  /*1ea30*/  @!P6 ST.E.64 [R30.64], R156 ;  /* 0x0000009c1e00e985 */ /* 0x0007e2000c101b06 */
[----:B------:R-:W-:-:S04]  /*1ea40*/  @!P4 LEA R34, P6, R28, R0, 0x2 ;  /* 0x000000001c22c211 */ /* 0x000fc800078c10ff */
[----:B------:R-:W-:Y:S02]  /*1ea50*/  @!P4 LEA.HI.X R35, R28, R4, R58, 0x2, P6 ;  /* 0x000000041c23c211 */ /* 0x000fe400030f143a */
[----:B-1----:R-:W-:-:S04]  /*1ea60*/  @!P5 LEA R2, P3, R29, R0, 0x2 ;  /* 0x000000001d02d211 */ /* 0x002fc800078610ff */
[----:B------:R-:W-:Y:S02]  /*1ea70*/  @!P5 LEA.HI.X R3, R29, R4, R57, 0x2, P3 ;  /* 0x000000041d03d211 */ /* 0x000fe400018f1439 */
[----:B------:R-:W-:-:S03]  /*1ea80*/  @!P2 LEA R32, P3, R27, R0, 0x2 ;  /* 0x000000001b20a211 */ /* 0x000fc600078610ff */
[----:B------:R1:W-:Y:S01]  /*1ea90*/  @!P5 ST.E.64 [R2.64], R80 ;  /* 0x000000500200d985 */ /* 0x0003e2000c101b06 */
[C---:B---3--:R-:W-:Y:S02]  /*1eaa0*/  @!P1 LEA R30, P5, R26.reuse, R0, 0x2 ;  /* 0x000000001a1e9211 */ /* 0x048fe400078a10ff */
        /* <DEDUP_REMOVED lines=8> */
.L_x_756:
[----:B------:R-:W-:Y:S05]  /*1eb30*/  BSYNC B0 ;  /* 0x0000000000007941 */ /* 0x000fea0003800000 */
.L_x_755:
[----:B------:R-:W-:Y:S05]  /*1eb40*/  BRA.DIV ~URZ, `(.L_x_757) ;  /* 0x00002fd27f007947 */ /* 0x000fea000b800000 */
[----:B---3--:R1:W3:Y:S04]  /*1eb50*/  SHFL.IDX PT, R4, R36, 0x1, 0x1c1f ;  /* 0x003c1f0024047f89 */ /* 0x0082e800000e0000 */
[----:B------:R1:W2:Y:S02]  /*1eb60*/  SHFL.IDX PT, R0, R38, 0x1, 0x1c1f ;  /* 0x003c1f0026007f89 */ /* 0x0002a400000e0000 */
.L_x_815:
[----:B------:R-:W-:-:S13]  /*1eb70*/  ISETP.NE.AND P0, PT, R82, RZ, PT ;  /* 0x000000ff5200720c */ /* 0x000fda0003f05270 */
[----:B------:R-:W-:Y:S05]  /*1eb80*/  @P0 BRA `(.L_x_752) ;  /* 0x000012a000000947 */ /* 0x000fea0003800000 */
[----:B------:R-:W-:Y:S02]  /*1eb90*/  ISETP.GE.AND P3, PT, R24, c[0x0][0x3c8], PT ;  /* 0x0000f20018007a0c */ /* 0x000fe40003f66270 */
[----:B------:R-:W-:Y:S02]  /*1eba0*/  ISETP.GE.AND P4, PT, R237, c[0x0][0x3c8], PT ;  /* 0x0000f200ed007a0c */ /* 0x000fe40003f86270 */
[----:B------:R-:W-:Y:S02]  /*1ebb0*/  ISETP.GE.AND P2, PT, R23, c[0x0][0x3c8], PT ;  /* 0x0000f20017007a0c */ /* 0x000fe40003f46270 */
[----:B------:R-:W-:Y:S02]  /*1ebc0*/  ISETP.GE.AND P1, PT, R22, c[0x0][0x3c8], PT ;  /* 0x0000f20016007a0c */ /* 0x000fe40003f26270 */
[----:B------:R-:W-:-:S05]  /*1ebd0*/  ISETP.GE.AND P0, PT, R21, c[0x0][0x3c8], PT ;  /* 0x0000f20015007a0c */ /* 0x000fca0003f06270 */
[CC--:B-12---:R-:W-:Y:S02]  /*1ebe0*/  @!P3 LEA R36, P5, R24.reuse, R0.reuse, 0x2 ;  /* 0x000000001824b211 */ /* 0x0c6fe400078a10ff */
[----:B------:R-:W-:Y:S02]  /*1ebf0*/  @!P4 LEA R34, P6, R237, R0, 0x2 ;  /* 0x00000000ed22c211 */ /* 0x000fe400078c10ff */
[----:B---3--:R-:W-:Y:S02]  /*1ec00*/  @!P3 LEA.HI.X R37, R24, R4, R37, 0x2, P5 ;  /* 0x000000041825b211 */ /* 0x008fe400028f1425 */
[----:B------:R-:W-:Y:S02]  /*1ec10*/  @!P2 LEA R32, P5, R23, R0, 0x2 ;  /* 0x000000001720a211 */ /* 0x000fe400078a10ff */
[----:B------:R-:W-:Y:S02]  /*1ec20*/  @!P4 LEA.HI.X R35, R237, R4, R40, 0x2, P6 ;  /* 0x00000004ed23c211 */ /* 0x000fe400030f1428 */
[----:B------:R-:W-:-:S02]  /*1ec30*/  @!P1 LEA R30, P6, R22, R0, 0x2 ;  /* 0x00000000161e9211 */ /* 0x000fc400078c10ff */
[----:B------:R-:W-:Y:S01]  /*1ec40*/  @!P2 LEA.HI.X R33, R23, R4, R39, 0x2, P5 ;  /* 0x000000041721a211 */ /* 0x000fe200028f1427 */
[----:B------:R1:W-:Y:S01]  /*1ec50*/  @!P4 ST.E.64 [R34.64], R168 ;  /* 0x000000a82200c985 */ /* 0x0003e2000c101b06 */
[C---:B------:R-:W-:Y:S02]  /*1ec60*/  @!P0 LEA R2, P5, R21.reuse, R0, 0x2 ;  /* 0x0000000015028211 */ /* 0x040fe400078a10ff */
[-C--:B------:R-:W-:Y:S01]  /*1ec70*/  @!P1 LEA.HI.X R31, R22, R4.reuse, R42, 0x2, P6 ;  /* 0x00000004161f9211 */ /* 0x080fe200030f142a */
[----:B------:R-:W-:Y:S01]  /*1ec80*/  @!P3 ST.E.64 [R36.64], R166 ;  /* 0x000000a62400b985 */ /* 0x000fe2000c101b06 */
[----:B------:R-:W-:Y:S02]  /*1ec90*/  ISETP.GE.AND P6, PT, R20, c[0x0][0x3c8], PT ;  /* 0x0000f20014007a0c */ /* 0x000fe40003fc6270 */
[----:B------:R-:W-:Y:S01]  /*1eca0*/  @!P0 LEA.HI.X R3, R21, R4, R41, 0x2, P5 ;  /* 0x0000000415038211 */ /* 0x000fe200028f1429 */
[----:B------:R2:W-:Y:S01]  /*1ecb0*/  @!P2 ST.E.64 [R32.64], R102 ;  /* 0x000000662000a985 */ /* 0x0005e2000c101b06 */
[----:B------:R-:W-:-:S02]  /*1ecc0*/  ISETP.GE.AND P5, PT, R18, c[0x0][0x3c8], PT ;  /* 0x0000f20012007a0c */ /* 0x000fc40003fa6270 */
[----:B------:R-:W-:Y:S01]  /*1ecd0*/  ISETP.GE.AND P4, PT, R16, c[0x0][0x3c8], PT ;  /* 0x0000f20010007a0c */ /* 0x000fe20003f86270 */
[----:B------:R3:W-:Y:S01]  /*1ece0*/  @!P1 ST.E.64 [R30.64], R88 ;  /* 0x000000581e009985 */ /* 0x0007e2000c101b06 */
[----:B------:R-:W-:Y:S02]  /*1ecf0*/  ISETP.GE.AND P3, PT, R15, c[0x0][0x3c8], PT ;  /* 0x0000f2000f007a0c */ /* 0x000fe40003f66270 */
[----:B------:R-:W-:Y:S01]  /*1ed00*/  ISETP.GE.AND P2, PT, R14, c[0x0][0x3c8], PT ;  /* 0x0000f2000e007a0c */ /* 0x000fe20003f46270 */
[----:B------:R5:W-:Y:S02]  /*1ed10*/  @!P0 ST.E.64 [R2.64], R72 ;  /* 0x0000004802008985 */ /* 0x000be4000c101b06 */
[----:B-1----:R-:W-:-:S04]  /*1ed20*/  @!P6 LEA R34, P0, R20, R0, 0x2 ;  /* 0x000000001422e211 */ /* 0x002fc800078010ff */
[----:B------:R-:W-:Y:S02]  /*1ed30*/  @!P6 LEA.HI.X R35, R20, R4, R43, 0x2, P0 ;  /* 0x000000041423e211 */ /* 0x000fe400000f142b */
[----:B--2---:R-:W-:-:S03]  /*1ed40*/  @!P5 LEA R32, P1, R18, R0, 0x2 ;  /* 0x000000001220d211 */ /* 0x004fc600078210ff */
[----:B------:R-:W-:Y:S01]  /*1ed50*/  @!P6 ST.E.64 [R34.64], R176 ;  /* 0x000000b02200e985 */ /* 0x000fe2000c101b06 */
[----:B------:R-:W-:Y:S02]  /*1ed60*/  ISETP.GE.AND P6, PT, R11, c[0x0][0x3c8], PT ;  /* 0x0000f2000b007a0c */ /* 0x000fe40003fc6270 */
[----:B---3--:R-:W-:Y:S02]  /*1ed70*/  @!P4 LEA R30, P0, R16, R0, 0x2 ;  /* 0x00000000101ec211 */ /* 0x008fe400078010ff */
[-C--:B------:R-:W-:Y:S02]  /*1ed80*/  @!P5 LEA.HI.X R33, R18, R4.reuse, R45, 0x2, P1 ;  /* 0x000000041221d211 */ /* 0x080fe400008f142d */
[----:B------:R-:W-:Y:S02]  /*1ed90*/  ISETP.GE.AND P1, PT, R12, c[0x0][0x3c8], PT ;  /* 0x0000f2000c007a0c */ /* 0x000fe40003f26270 */
[----:B------:R-:W-:Y:S01]  /*1eda0*/  @!P4 LEA.HI.X R31, R16, R4, R44, 0x2, P0 ;  /* 0x00000004101fc211 */ /* 0x000fe200000f142c */
[----:B------:R-:W-:Y:S01]  /*1edb0*/  @!P5 ST.E.64 [R32.64], R170 ;  /* 0x000000aa2000d985 */ /* 0x000fe2000c101b06 */
[----:B------:R-:W-:-:S02]  /*1edc0*/  @!P3 LEA R22, P0, R15, R0, 0x2 ;  /* 0x000000000f16b211 */ /* 0x000fc400078010ff */
[----:B------:R-:W-:Y:S01]  /*1edd0*/  ISETP.GE.AND P5, PT, R10, c[0x0][0x3c8], PT ;  /* 0x0000f2000a007a0c */ /* 0x000fe20003fa6270 */
[----:B------:R-:W-:Y:S01]  /*1ede0*/  @!P4 ST.E.64 [R30.64], R114 ;  /* 0x000000721e00c985 */ /* 0x000fe2000c101b06 */
[----:B------:R-:W-:Y:S02]  /*1edf0*/  @!P3 LEA.HI.X R23, R15, R4, R46, 0x2, P0 ;  /* 0x000000040f17b211 */ /* 0x000fe400000f142e */
[----:B------:R-:W-:Y:S02]  /*1ee00*/  @!P2 LEA R20, P0, R14, R0, 0x2 ;  /* 0x000000000e14a211 */ /* 0x000fe400078010ff */
[----:B------:R-:W-:Y:S01]  /*1ee10*/  ISETP.GE.AND P4, PT, R8, c[0x0][0x3c8], PT ;  /* 0x0000f20008007a0c */ /* 0x000fe20003f86270 */
[----:B------:R1:W-:Y:S01]  /*1ee20*/  @!P3 ST.E.64 [R22.64], R106 ;  /* 0x0000006a1600b985 */ /* 0x0003e2000c101b06 */
[----:B------:R-:W-:Y:S02]  /*1ee30*/  @!P2 LEA.HI.X R21, R14, R4, R47, 0x2, P0 ;  /* 0x000000040e15a211 */ /* 0x000fe400000f142f */
[----:B-----5:R-:W-:-:S02]  /*1ee40*/  @!P1 LEA R2, P0, R12, R0, 0x2 ;  /* 0x000000000c029211 */ /* 0x020fc400078010ff */
[----:B------:R-:W-:Y:S01]  /*1ee50*/  ISETP.GE.AND P3, PT, R7, c[0x0][0x3c8], PT ;  /* 0x0000f20007007a0c */ /* 0x000fe20003f66270 */
[----:B------:R2:W-:Y:S01]  /*1ee60*/  @!P2 ST.E.64 [R20.64], R92 ;  /* 0x0000005c1400a985 */ /* 0x0005e2000c101b06 */
[----:B------:R-:W-:Y:S02]  /*1ee70*/  @!P1 LEA.HI.X R3, R12, R4, R48, 0x2, P0 ;  /* 0x000000040c039211 */ /* 0x000fe400000f1430 */
[----:B------:R-:W-:-:S03]  /*1ee80*/  ISETP.GE.AND P2, PT, R6, c[0x0][0x3c8], PT ;  /* 0x0000f20006007a0c */ /* 0x000fc60003f46270 */
[----:B------:R3:W-:Y:S01]  /*1ee90*/  @!P1 ST.E.64 [R2.64], R76 ;  /* 0x0000004c02009985 */ /* 0x0007e2000c101b06 */
[----:B-1----:R-:W-:-:S04]  /*1eea0*/  @!P6 LEA R22, P0, R11, R0, 0x2 ;  /* 0x000000000b16e211 */ /* 0x002fc800078010ff */
[----:B------:R-:W-:Y:S02]  /*1eeb0*/  @!P6 LEA.HI.X R23, R11, R4, R49, 0x2, P0 ;  /* 0x000000040b17e211 */ /* 0x000fe400000f1431 */
[-C--:B--2---:R-:W-:Y:S02]  /*1eec0*/  @!P5 LEA R20, P1, R10, R0.reuse, 0x2 ;  /* 0x000000000a14d211 */ /* 0x084fe400078210ff */
[----:B------:R-:W-:Y:S01]  /*1eed0*/  @!P4 LEA R14, P0, R8, R0, 0x2 ;  /* 0x00000000080ec211 */ /* 0x000fe200078010ff */
[----:B------:R-:W-:Y:S01]  /*1eee0*/  @!P6 ST.E.64 [R22.64], R178 ;  /* 0x000000b21600e985 */ /* 0x000fe2000c101b06 */
[-C--:B------:R-:W-:Y:S02]  /*1eef0*/  @!P5 LEA.HI.X R21, R10, R4.reuse, R51, 0x2, P1 ;  /* 0x000000040a15d211 */ /* 0x080fe400008f1433 */
[----:B------:R-:W-:Y:S02]  /*1ef00*/  ISETP.GE.AND P1, PT, R13, c[0x0][0x3c8], PT ;  /* 0x0000f2000d007a0c */ /* 0x000fe40003f26270 */
[----:B------:R-:W-:Y:S01]  /*1ef10*/  @!P4 LEA.HI.X R15, R8, R4, R50, 0x2, P0 ;  /* 0x00000004080fc211 */ /* 0x000fe200000f1432 */
[----:B------:R-:W-:Y:S01]  /*1ef20*/  @!P5 ST.E.64 [R20.64], R172 ;  /* 0x000000ac1400d985 */ /* 0x000fe2000c101b06 */
[----:B------:R-:W-:-:S02]  /*1ef30*/  @!P3 LEA R10, P0, R7, R0, 0x2 ;  /* 0x00000000070ab211 */ /* 0x000fc400078010ff */
[----:B------:R-:W-:Y:S01]  /*1ef40*/  ISETP.GE.AND P6, PT, R19, c[0x0][0x3c8], PT ;  /* 0x0000f20013007a0c */ /* 0x000fe20003fc6270 */
[----:B------:R1:W-:Y:S01]  /*1ef50*/  @!P4 ST.E.64 [R14.64], R118 ;  /* 0x000000760e00c985 */ /* 0x0003e2000c101b06 */
[----:B------:R-:W-:Y:S02]  /*1ef60*/  @!P3 LEA.HI.X R11, R7, R4, R52, 0x2, P0 ;  /* 0x00000004070bb211 */ /* 0x000fe400000f1434 */
[C---:B------:R-:W-:Y:S02]  /*1ef70*/  @!P2 LEA R8, P0, R6.reuse, R0, 0x2 ;  /* 0x000000000608a211 */ /* 0x040fe400078010ff */
[----:B------:R-:W-:Y:S01]  /*1ef80*/  ISETP.GE.AND P5, PT, R17, c[0x0][0x3c8], PT ;  /* 0x0000f20011007a0c */ /* 0x000fe20003fa6270 */
[----:B------:R2:W-:Y:S01]  /*1ef90*/  @!P3 ST.E.64 [R10.64], R110 ;  /* 0x0000006e0a00b985 */ /* 0x0005e2000c101b06 */
[----:B------:R-:W-:Y:S02]  /*1efa0*/  @!P2 LEA.HI.X R9, R6, R4, R53, 0x2, P0 ;  /* 0x000000040609a211 */ /* 0x000fe400000f1435 */
[----:B---3--:R-:W-:-:S02]  /*1efb0*/  @!P1 LEA R2, P0, R13, R0, 0x2 ;  /* 0x000000000d029211 */ /* 0x008fc400078010ff */
[----:B------:R-:W-:Y:S01]  /*1efc0*/  ISETP.GE.AND P4, PT, R29, c[0x0][0x3c8], PT ;  /* 0x0000f2001d007a0c */ /* 0x000fe20003f86270 */
[----:B------:R3:W-:Y:S01]  /*1efd0*/  @!P2 ST.E.64 [R8.64], R96 ;  /* 0x000000600800a985 */ /* 0x0007e2000c101b06 */
[----:B------:R-:W-:Y:S02]  /*1efe0*/  @!P1 LEA.HI.X R3, R13, R4, R54, 0x2, P0 ;  /* 0x000000040d039211 */ /* 0x000fe400000f1436 */
[----:B------:R-:W-:Y:S02]  /*1eff0*/  ISETP.GE.AND P3, PT, R28, c[0x0][0x3c8], PT ;  /* 0x0000f2001c007a0c */ /* 0x000fe40003f66270 */
[----:B------:R-:W-:Y:S01]  /*1f000*/  ISETP.GE.AND P2, PT, R27, c[0x0][0x3c8], PT ;  /* 0x0000f2001b007a0c */ /* 0x000fe20003f46270 */
[----:B------:R5:W-:Y:S01]  /*1f010*/  @!P1 ST.E.64 [R2.64], R66 ;  /* 0x0000004202009985 */ /* 0x000be2000c101b06 */
[----:B------:R-:W-:-:S04]  /*1f020*/  @!P5 LEA R12, P1, R17, R0, 0x2 ;  /* 0x00000000110cd211 */ /* 0x000fc800078210ff */
[----:B------:R-:W-:Y:S02]  /*1f030*/  @!P5 LEA.HI.X R13, R17, R4, R56, 0x2, P1 ;  /* 0x00000004110dd211 */ /* 0x000fe400008f1438 */
[----:B------:R-:W-:Y:S02]  /*1f040*/  ISETP.GE.AND P1, PT, R26, c[0x0][0x3c8], PT ;  /* 0x0000f2001a007a0c */ /* 0x000fe40003f26270 */
[----:B-1----:R-:W-:-:S04]  /*1f050*/  @!P6 LEA R14, P0, R19, R0, 0x2 ;  /* 0x00000000130ee211 */ /* 0x002fc800078010ff */
[----:B------:R-:W-:Y:S02]  /*1f060*/  @!P6 LEA.HI.X R15, R19, R4, R55, 0x2, P0 ;  /* 0x00000004130fe211 */ /* 0x000fe400000f1437 */
[----:B--2---:R-:W-:-:S03]  /*1f070*/  @!P4 LEA R10, P0, R29, R0, 0x2 ;  /* 0x000000001d0ac211 */ /* 0x004fc600078010ff */
[----:B------:R1:W-:Y:S01]  /*1f080*/  @!P6 ST.E.64 [R14.64], R174 ;  /* 0x000000ae0e00e985 */ /* 0x0003e2000c101b06 */
[----:B------:R-:W-:Y:S02]  /*1f090*/  @!P4 LEA.HI.X R11, R29, R4, R57, 0x2, P0 ;  /* 0x000000041d0bc211 */ /* 0x000fe400000f1439 */
[C---:B---3--:R-:W-:Y:S01]  /*1f0a0*/  @!P3 LEA R8, P0, R28.reuse, R0, 0x2 ;  /* 0x000000001c08b211 */ /* 0x048fe200078010ff */
[----:B------:R1:W-:Y:S03]  /*1f0b0*/  @!P5 ST.E.64 [R12.64], R122 ;  /* 0x0000007a0c00d985 */ /* 0x0003e6000c101b06 */
[----:B------:R-:W-:Y:S01]  /*1f0c0*/  @!P3 LEA.HI.X R9, R28, R4, R58, 0x2, P0 ;  /* 0x000000041c09b211 */ /* 0x000fe200000f143a */
[----:B------:R1:W-:Y:S01]  /*1f0d0*/  @!P4 ST.E.64 [R10.64], R78 ;  /* 0x0000004e0a00c985 */ /* 0x0003e2000c101b06 */
[----:B------:R-:W-:-:S03]  /*1f0e0*/  @!P2 LEA R6, P0, R27, R0, 0x2 ;  /* 0x000000001b06a211 */ /* 0x000fc600078010ff */
[----:B------:R1:W-:Y:S01]  /*1f0f0*/  @!P3 ST.E.64 [R8.64], R74 ;  /* 0x0000004a0800b985 */ /* 0x0003e2000c101b06 */
[----:B------:R-:W-:Y:S02]  /*1f100*/  @!P2 LEA.HI.X R7, R27, R4, R59, 0x2, P0 ;  /* 0x000000041b07a211 */ /* 0x000fe400000f143b */
[----:B-----5:R-:W-:-:S03]  /*1f110*/  @!P1 LEA R2, P0, R26, R0, 0x2 ;  /* 0x000000001a029211 */ /* 0x020fc600078010ff */
[----:B------:R1:W-:Y:S01]  /*1f120*/  @!P2 ST.E.64 [R6.64], R70 ;  /* 0x000000460600a985 */ /* 0x0003e2000c101b06 */
[----:B------:R-:W-:Y:S02]  /*1f130*/  @!P1 LEA.HI.X R3, R26, R4, R60, 0x2, P0 ;  /* 0x000000041a039211 */ /* 0x000fe400000f143c */
[----:B------:R-:W-:-:S03]  /*1f140*/  ISETP.GE.AND P0, PT, R25, c[0x0][0x3c8], PT ;  /* 0x0000f20019007a0c */ /* 0x000fc60003f06270 */
[----:B------:R1:W-:Y:S10]  /*1f150*/  @!P1 ST.E.64 [R2.64], R68 ;  /* 0x0000004402009985 */ /* 0x0003f4000c101b06 */
[----:B------:R-:W-:Y:S05]  /*1f160*/  @P0 BRA `(.L_x_752) ;  /* 0x00000cc000000947 */ /* 0x000fea0003800000 */
[----:B-1----:R-:W-:-:S04]  /*1f170*/  LEA R2, P0, R25, R0, 0x2 ;  /* 0x0000000019027211 */ /* 0x002fc800078010ff */
[----:B------:R-:W-:-:S05]  /*1f180*/  LEA.HI.X R3, R25, R4, R61, 0x2, P0 ;  /* 0x0000000419037211 */ /* 0x000fca00000f143d */
[----:B------:R1:W-:Y:S01]  /*1f190*/  ST.E.64 [R2.64], R62 ;  /* 0x0000003e02007985 */ /* 0x0003e2000c101b06 */
[----:B------:R-:W-:Y:S05]  /*1f1a0*/  BRA `(.L_x_752) ;  /* 0x00000c8000007947 */ /* 0x000fea0003800000 */
.L_x_737:
        /* <DEDUP_REMOVED lines=9> */
[----:B------:R-:W-:Y:S02]  /*1f240*/  @P0 IMAD.WIDE R8, R247, R8, c[0x0][0x508] ;  /* 0x00014200f7080625 */ /* 0x000fe400078e0208 */
[----:B------:R3:W5:Y:S04]  /*1f250*/  @P2 LDG.E R2, [R6.64] ;  /* 0x0000000606022981 */ /* 0x000768000c1e1900 */
[----:B------:R3:W5:Y:S01]  /*1f260*/  @P0 LDG.E R15, [R8.64] ;  /* 0x00000006080f0981 */ /* 0x000762000c1e1900 */
[----:B--2---:R-:W-:-:S04]  /*1f270*/  ISETP.NE.AND P1, PT, R3, RZ, PT ;  /* 0x000000ff0300720c */ /* 0x004fc80003f25270 */
[----:B------:R-:W-:Y:S01]  /*1f280*/  SEL R19, R3, c[0x0][0x3d4], P1 ;  /* 0x0000f50003137a07 */ /* 0x000fe20000800000 */
[----:B------:R-:W-:Y:S05]  /*1f290*/  @P0 BRA `(.L_x_758) ;  /* 0x0000004000000947 */ /* 0x000fea0003800000 */
[----:B---3--:R-:W-:Y:S05]  /*1f2a0*/  @!P2 BRA `(.L_x_758) ;  /* 0x000000300000a947 */ /* 0x008fea0003800000 */
[----:B-----5:R2:W3:Y:S04]  /*1f2b0*/  LDG.E R15, [R6.64] ;  /* 0x00000006060f7981 */ /* 0x0204e8000c1e1900 */
[----:B--2---:R-:W3:Y:S02]  /*1f2c0*/  LDG.E R6, [R6.64+0x4] ;  /* 0x0000040606067981 */ /* 0x004ee4000c1e1900 */
[----:B---3--:R-:W-:Y:S02]  /*1f2d0*/  IADD3 R15, -R15, R6, RZ ;  /* 0x000000060f0f7210 */ /* 0x008fe40007ffe1ff */
.L_x_758:
[----:B---3--:R-:W2:Y:S01]  /*1f2e0*/  S2R R6, SR_TID.X ;  /* 0x0000000000067919 */ /* 0x008ea20000002100 */
[----:B------:R-:W-:Y:S01]  /*1f2f0*/  SHF.R.S32.HI R3, RZ, 0x1f, R247 ;  /* 0x0000001fff037819 */ /* 0x000fe200000114f7 */
[----:B------:R-:W-:Y:S01]  /*1f300*/  BSSY B0, `(.L_x_759) ;  /* 0x0000037000007945 */ /* 0x000fe20003800000 */
[----:B-----5:R-:W-:-:S02]  /*1f310*/  SHF.R.S32.HI R18, RZ, 0x1f, R2 ;  /* 0x0000001fff127819 */ /* 0x020fc40000011402 */
[----:B------:R-:W-:Y:S02]  /*1f320*/  SEL R5, R247, RZ, !P2 ;  /* 0x000000fff7057207 */ /* 0x000fe40005000000 */
[----:B------:R-:W-:Y:S02]  /*1f330*/  SEL R22, R3, RZ, !P2 ;  /* 0x000000ff03167207 */ /* 0x000fe40005000000 */
[----:B--2---:R-:W-:-:S13]  /*1f340*/  ISETP.GT.AND P0, PT, R6, 0x7f, PT ;  /* 0x0000007f0600780c */ /* 0x004fda0003f04270 */
[----:B------:R-:W-:Y:S05]  /*1f350*/  @P0 BRA `(.L_x_760) ;  /* 0x0000031000000947 */ /* 0x000fea0003800000 */
[----:B------:R-:W-:Y:S01]  /*1f360*/  IMAD R3, R15, c[0x0][0x4e8], RZ ;  /* 0x00013a000f037a24 */ /* 0x000fe200078e02ff */
[----:B------:R-:W-:-:S04]  /*1f370*/  IADD3 R14, R242, R6, RZ ;  /* 0x00000006f20e7210 */ /* 0x000fc80007ffe0ff */
[----:B------:R-:W-:-:S13]  /*1f380*/  ISETP.GE.AND P0, PT, R14, R3, PT ;  /* 0x000000030e00720c */ /* 0x000fda0003f06270 */
[----:B------:R-:W-:Y:S05]  /*1f390*/  @P0 BRA `(.L_x_760) ;  /* 0x000002d000000947 */ /* 0x000fea0003800000 */
[----:B------:R-:W2:Y:S04]  /*1f3a0*/  LDL R6, [R1+0x4] ;  /* 0x0000040001067983 */ /* 0x000ea80000100800 */
[----:B------:R-:W3:Y:S01]  /*1f3b0*/  LDL.LU R23, [R1+0x20] ;  /* 0x0000200001177983 */ /* 0x000ee20000300800 */
[----:B------:R-:W-:Y:S01]  /*1f3c0*/  IMAD.MOV.U32 R3, RZ, RZ, 0x368 ;  /* 0x00000368ff037424 */ /* 0x000fe200078e00ff */
[----:B------:R-:W-:-:S04]  /*1f3d0*/  ISETP.GT.AND P2, PT, R19, 0x1, PT ;  /* 0x000000011300780c */ /* 0x000fc80003f44270 */
[----:B------:R-:W-:-:S04]  /*1f3e0*/  SEL R3, R3, 0x328, P2 ;  /* 0x0000032803037807 */ /* 0x000fc80001000000 */
[----:B------:R4:W5:Y:S08]  /*1f3f0*/  LDC.64 R10, c[0x0][R3+0x170] ;  /* 0x00005c00030a7b82 */ /* 0x0009700000000a00 */
[----:B------:R4:W2:Y:S08]  /*1f400*/  LDC.64 R8, c[0x0][R3+0x168] ;  /* 0x00005a0003087b82 */ /* 0x0008b00000000a00 */
[----:B------:R4:W1:Y:S08]  /*1f410*/  LDC.64 R16, c[0x0][R3+0x178] ;  /* 0x00005e0003107b82 */ /* 0x0008700000000a00 */
[----:B------:R4:W1:Y:S02]  /*1f420*/  LDC.64 R12, c[0x0][R3+0x160] ;  /* 0x00005800030c7b82 */ /* 0x0008640000000a00 */
[----:B----4-:R-:W-:-:S02]  /*1f430*/  IMAD.MOV.U32 R3, RZ, RZ, c[0x0][0x4e8] ;  /* 0x00013a00ff037624 */ /* 0x010fc400078e00ff */
[----:B-----5:R-:W-:-:S03]  /*1f440*/  IMAD R11, R11, R5, RZ ;  /* 0x000000050b0b7224 */ /* 0x020fc600078e02ff */
[----:B------:R-:W-:Y:S01]  /*1f450*/  ISETP.NE.AND P0, PT, R3, 0x1, PT ;  /* 0x000000010300780c */ /* 0x000fe20003f05270 */
[----:B------:R-:W-:Y:S01]  /*1f460*/  IMAD R11, R10, R22, R11 ;  /* 0x000000160a0b7224 */ /* 0x000fe200078e020b */
[----:B------:R-:W-:-:S11]  /*1f470*/  MOV R3, R14 ;  /* 0x0000000e00037202 */ /* 0x000fd60000000f00 */
[----:B------:R-:W-:-:S05]  /*1f480*/  @P0 IMAD.HI.U32 R21, R14, c[0x0][0x4ec], RZ ;  /* 0x00013b000e150a27 */ /* 0x000fca00078e00ff */
[----:B------:R-:W-:Y:S01]  /*1f490*/  @P0 SHF.R.U32.HI R3, RZ, c[0x0][0x4f0], R21 ;  /* 0x00013c00ff030a19 */ /* 0x000fe20000011615 */
[-C--:B--2---:R-:W-:Y:S02]  /*1f4a0*/  IMAD R20, R9, R6.reuse, RZ ;  /* 0x0000000609147224 */ /* 0x084fe400078e02ff */
[----:B------:R-:W-:-:S04]  /*1f4b0*/  IMAD.WIDE.U32 R8, R8, R6, RZ ;  /* 0x0000000608087225 */ /* 0x000fc800078e00ff */
[----:B------:R-:W-:Y:S01]  /*1f4c0*/  IMAD.WIDE.U32 R6, R10, R5, RZ ;  /* 0x000000050a067225 */ /* 0x000fe200078e00ff */
[----:B---3--:R-:W-:-:S03]  /*1f4d0*/  SEL R10, R23, RZ, P2 ;  /* 0x000000ff170a7207 */ /* 0x008fc60001000000 */
[----:B------:R-:W-:Y:S01]  /*1f4e0*/  IMAD.IADD R20, R9, 0x1, R20 ;  /* 0x0000000109147824 */ /* 0x000fe200078e0214 */
[----:B------:R-:W-:Y:S01]  /*1f4f0*/  IADD3 R21, P1, P0, R6, R8, R2 ;  /* 0x0000000806157210 */ /* 0x000fe2000783e002 */
[----:B------:R-:W-:Y:S01]  /*1f500*/  IMAD.MOV R6, RZ, RZ, -R3 ;  /* 0x000000ffff067224 */ /* 0x000fe200078e0a03 */
[----:B------:R-:W-:Y:S01]  /*1f510*/  IADD3 R7, R7, R11, RZ ;  /* 0x0000000b07077210 */ /* 0x000fe20007ffe0ff */
[-C--:B-1----:R-:W-:Y:S02]  /*1f520*/  IMAD R11, R17, R10.reuse, RZ ;  /* 0x0000000a110b7224 */ /* 0x082fe400078e02ff */
[----:B------:R-:W-:-:S04]  /*1f530*/  IMAD.WIDE.U32 R8, R16, R10, RZ ;  /* 0x0000000a10087225 */ /* 0x000fc800078e00ff */
[----:B------:R-:W-:Y:S01]  /*1f540*/  IMAD R6, R6, c[0x0][0x4e8], R14 ;  /* 0x00013a0006067a24 */ /* 0x000fe200078e020e */
[----:B------:R-:W-:Y:S02]  /*1f550*/  IADD3.X R14, R7, R20, R18, P1, P0 ;  /* 0x00000014070e7210 */ /* 0x000fe40000fe0412 */
[----:B------:R-:W-:Y:S01]  /*1f560*/  IADD3 R9, R9, R11, RZ ;  /* 0x0000000b09097210 */ /* 0x000fe20007ffe0ff */
[----:B------:R-:W-:Y:S01]  /*1f570*/  IMAD.MOV.U32 R11, RZ, RZ, c[0x0][0x4a8] ;  /* 0x00012a00ff0b7624 */ /* 0x000fe200078e00ff */
[----:B------:R-:W-:Y:S02]  /*1f580*/  IADD3 R8, P1, P0, R3, R21, R8 ;  /* 0x0000001503087210 */ /* 0x000fe4000783e008 */
[----:B------:R-:W-:Y:S01]  /*1f590*/  SHF.R.S32.HI R7, RZ, 0x1f, R3 ;  /* 0x0000001fff077819 */ /* 0x000fe20000011403 */
[----:B------:R-:W-:Y:S01]  /*1f5a0*/  IMAD R3, R13, R6, RZ ;  /* 0x000000060d037224 */ /* 0x000fe200078e02ff */
[----:B------:R-:W-:Y:S02]  /*1f5b0*/  SHF.R.S32.HI R10, RZ, 0x1f, R6 ;  /* 0x0000001fff0a7819 */ /* 0x000fe40000011406 */
[----:B------:R-:W-:-:S03]  /*1f5c0*/  IADD3.X R9, R7, R14, R9, P1, P0 ;  /* 0x0000000e07097210 */ /* 0x000fc60000fe0409 */
        /* <DEDUP_REMOVED lines=10> */
.L_x_760:
[----:B------:R-:W-:Y:S05]  /*1f670*/  BSYNC B0 ;  /* 0x0000000000007941 */ /* 0x000fea0003800000 */
.L_x_759:
[----:B------:R-:W-:-:S13]  /*1f680*/  ISETP.GT.AND P0, PT, R19, 0x1, PT ;  /* 0x000000011300780c */ /* 0x000fda0003f04270 */
[----:B------:R-:W-:Y:S05]  /*1f690*/  @P0 BRA `(.L_x_752) ;  /* 0x0000079000000947 */ /* 0x000fea0003800000 */
[----:B-1----:R-:W2:Y:S04]  /*1f6a0*/  LDL.LU R3, [R1+0x4] ;  /* 0x0000040001037983 */ /* 0x002ea80000300800 */
[----:B------:R-:W3:Y:S01]  /*1f6b0*/  LDL R8, [R1+0x34] ;  /* 0x0000340001087983 */ /* 0x000ee20000100800 */
[----:B------:R-:W-:-:S03]  /*1f6c0*/  MOV R6, c[0x0][0x4e8] ;  /* 0x00013a0000067a02 */ /* 0x000fc60000000f00 */
[----:B------:R-:W1:Y:S01]  /*1f6d0*/  S2R R11, SR_TID.X ;  /* 0x00000000000b7919 */ /* 0x000e620000002100 */
[----:B------:R-:W-:Y:S01]  /*1f6e0*/  ISETP.NE.AND P0, PT, R6, 0x1, PT ;  /* 0x000000010600780c */ /* 0x000fe20003f05270 */
[----:B------:R-:W-:Y:S01]  /*1f6f0*/  IMAD.WIDE.U32 R6, R2, c[0x0][0x3a0], RZ ;  /* 0x0000e80002067a25 */ /* 0x000fe200078e00ff */
[----:B--2---:R-:W-:-:S03]  /*1f700*/  MOV R10, R3 ;  /* 0x00000003000a7202 */ /* 0x004fc60000000f00 */
[----:B------:R-:W-:-:S04]  /*1f710*/  IMAD R3, R18, c[0x0][0x3a0], RZ ;  /* 0x0000e80012037a24 */ /* 0x000fc800078e02ff */
[----:B------:R-:W-:Y:S01]  /*1f720*/  IMAD R2, R2, c[0x0][0x3a4], R3 ;  /* 0x0000e90002027a24 */ /* 0x000fe200078e0203 */
[----:B---3--:R-:W-:Y:S01]  /*1f730*/  IADD3 R3, R8, R242, RZ ;  /* 0x000000f208037210 */ /* 0x008fe20007ffe0ff */
[----:B------:R-:W-:-:S03]  /*1f740*/  IMAD R8, R22, c[0x0][0x3f0], RZ ;  /* 0x0000fc0016087a24 */ /* 0x000fc600078e02ff */
[----:B------:R-:W-:Y:S01]  /*1f750*/  IADD3 R7, R7, R2, RZ ;  /* 0x0000000207077210 */ /* 0x000fe20007ffe0ff */
[----:B------:R-:W-:Y:S01]  /*1f760*/  @P0 IMAD.HI.U32 R9, R3, c[0x0][0x4ec], RZ ;  /* 0x00013b0003090a27 */ /* 0x000fe200078e00ff */
[----:B------:R-:W-:-:S03]  /*1f770*/  MOV R2, R3 ;  /* 0x0000000300027202 */ /* 0x000fc60000000f00 */
[----:B------:R-:W-:Y:S01]  /*1f780*/  IMAD.WIDE.U32 R6, R10, c[0x0][0x3e8], R6 ;  /* 0x0000fa000a067a25 */ /* 0x000fe200078e0006 */
[----:B------:R-:W-:-:S03]  /*1f790*/  @P0 SHF.R.U32.HI R2, RZ, c[0x0][0x4f0], R9 ;  /* 0x00013c00ff020a19 */ /* 0x000fc60000011609 */
[----:B------:R-:W-:Y:S01]  /*1f7a0*/  IMAD R7, R10, c[0x0][0x3ec], R7 ;  /* 0x0000fb000a077a24 */ /* 0x000fe200078e0207 */
[----:B-1----:R-:W-:Y:S01]  /*1f7b0*/  SHF.R.S32.HI R10, RZ, 0x1f, R11 ;  /* 0x0000001fff0a7819 */ /* 0x002fe2000001140b */
[C---:B------:R-:W-:Y:S01]  /*1f7c0*/  IMAD R9, R5.reuse, c[0x0][0x3f4], R8 ;  /* 0x0000fd0005097a24 */ /* 0x040fe200078e0208 */
[----:B------:R-:W-:Y:S01]  /*1f7d0*/  SHF.R.S32.HI R8, RZ, 0x1f, R2 ;  /* 0x0000001fff087819 */ /* 0x000fe20000011402 */
[----:B------:R-:W-:Y:S01]  /*1f7e0*/  IMAD.WIDE.U32 R6, R5, c[0x0][0x3f0], R6 ;  /* 0x0000fc0005067a25 */ /* 0x000fe200078e0006 */
[----:B------:R-:W-:Y:S02]  /*1f7f0*/  IADD3 R5, -R2, RZ, RZ ;  /* 0x000000ff02057210 */ /* 0x000fe40007ffe1ff */
[----:B------:R-:W-:Y:S01]  /*1f800*/  LEA.HI R10, R10, R11, RZ, 0x3 ;  /* 0x0000000b0a0a7211 */ /* 0x000fe200078f18ff */
[----:B------:R-:W-:Y:S01]  /*1f810*/  IMAD R8, R8, c[0x0][0x3e0], RZ ;  /* 0x0000f80008087a24 */ /* 0x000fe200078e02ff */
[----:B------:R-:W-:Y:S01]  /*1f820*/  IADD3 R7, R7, R9, RZ ;  /* 0x0000000907077210 */ /* 0x000fe20007ffe0ff */
[----:B------:R-:W-:Y:S01]  /*1f830*/  IMAD R5, R5, c[0x0][0x4e8], R3 ;  /* 0x00013a0005057a24 */ /* 0x000fe200078e0203 */
[----:B------:R-:W-:Y:S01]  /*1f840*/  SHF.R.S32.HI R10, RZ, 0x3, R10 ;  /* 0x00000003ff0a7819 */ /* 0x000fe2000001140a */
[----:B------:R-:W-:-:S02]  /*1f850*/  IMAD R8, R2, c[0x0][0x3e4], R8 ;  /* 0x0000f90002087a24 */ /* 0x000fc400078e0208 */
[----:B------:R-:W-:Y:S01]  /*1f860*/  IMAD.WIDE.U32 R2, R2, c[0x0][0x3e0], R6 ;  /* 0x0000f80002027a25 */ /* 0x000fe200078e0006 */
[----:B------:R-:W-:Y:S02]  /*1f870*/  SHF.R.S32.HI R6, RZ, 0x1f, R5 ;  /* 0x0000001fff067819 */ /* 0x000fe40000011405 */
[----:B------:R-:W-:Y:S02]  /*1f880*/  IADD3 R13, R10, R242, RZ ;  /* 0x000000f20a0d7210 */ /* 0x000fe40007ffe0ff */
        /* <DEDUP_REMOVED lines=9> */
.L_x_816:
[----:B------:R-:W-:Y:S05]  /*1f920*/  BRA.DIV ~URZ, `(.L_x_762) ;  /* 0x000023327f007947 */ /* 0x000fea000b800000 */
[----:B------:R3:W4:Y:S02]  /*1f930*/  SHFL.IDX PT, R2, R14, RZ, 0x181f ;  /* 0x00181fff0e027589 */ /* 0x00072400000e0000 */
.L_x_817:
        /* <DEDUP_REMOVED lines=16> */
[----:B------:R2:W-:Y:S04]  /*1fa40*/  @!P2 ST.E.128 [R8.64], RZ ;  /* 0x000000ff0800a985 */ /* 0x0005e8000c101d06 */
[----:B------:R2:W-:Y:S04]  /*1fa50*/  @!P1 ST.E.128 [R6.64], RZ ;  /* 0x000000ff06009985 */ /* 0x0005e8000c101d06 */
[----:B------:R2:W-:Y:S02]  /*1fa60*/  @!P0 ST.E.128 [R2.64], RZ ;  /* 0x000000ff02008985 */ /* 0x0005e4000c101d06 */
.L_x_764:
[----:B------:R-:W-:Y:S05]  /*1fa70*/  BSYNC B0 ;  /* 0x0000000000007941 */ /* 0x000fea0003800000 */
.L_x_763:
[----:B------:R-:W-:Y:S05]  /*1fa80*/  BRA.DIV ~URZ, `(.L_x_765) ;  /* 0x000022427f007947 */ /* 0x000fea000b800000 */
[----:B--2---:R2:W1:Y:S04]  /*1fa90*/  SHFL.IDX PT, R10, R11, 0x1, 0x181f ;  /* 0x00381f000b0a7f89 */ /* 0x00446800000e0000 */
[----:B----4-:R2:W4:Y:S02]  /*1faa0*/  SHFL.IDX PT, R2, R14, 0x1, 0x181f ;  /* 0x00381f000e027f89 */ /* 0x01052400000e0000 */
.L_x_818:
        /* <DEDUP_REMOVED lines=13> */
[----:B------:R1:W-:Y:S04]  /*1fb80*/  @!P2 ST.E.128 [R8.64], RZ ;  /* 0x000000ff0800a985 */ /* 0x0003e8000c101d06 */
[----:B------:R1:W-:Y:S04]  /*1fb90*/  @!P1 ST.E.128 [R6.64], RZ ;  /* 0x000000ff06009985 */ /* 0x0003e8000c101d06 */
[----:B------:R1:W-:Y:S02]  /*1fba0*/  @!P0 ST.E.128 [R2.64], RZ ;  /* 0x000000ff02008985 */ /* 0x0003e4000c101d06 */
.L_x_767:
[----:B------:R-:W-:Y:S05]  /*1fbb0*/  BSYNC B0 ;  /* 0x0000000000007941 */ /* 0x000fea0003800000 */
.L_x_766:
[----:B------:R-:W-:Y:S05]  /*1fbc0*/  BRA.DIV ~URZ, `(.L_x_768) ;  /* 0x000021d27f007947 */ /* 0x000fea000b800000 */
[----:B-1----:R1:W2:Y:S02]  /*1fbd0*/  SHFL.IDX PT, R10, R11, 0x2, 0x181f ;  /* 0x00581f000b0a7f89 */ /* 0x0022a400000e0000 */
.L_x_819:
[----:B------:R-:W-:Y:S05]  /*1fbe0*/  BRA.DIV ~URZ, `(.L_x_769) ;  /* 0x000022227f007947 */ /* 0x000fea000b800000 */
[----:B----4-:R4:W1:Y:S02]  /*1fbf0*/  SHFL.IDX PT, R2, R14, 0x2, 0x181f ;  /* 0x00581f000e027f89 */ /* 0x01086400000e0000 */
.L_x_820:
        /* <DEDUP_REMOVED lines=16> */
.L_x_771:
[----:B------:R-:W-:Y:S05]  /*1fd00*/  BSYNC B0 ;  /* 0x0000000000007941 */ /* 0x000fea0003800000 */
.L_x_770:
[----:B------:R-:W-:Y:S05]  /*1fd10*/  BRA.DIV ~URZ, `(.L_x_772) ;  /* 0x000021627f007947 */ /* 0x000fea000b800000 */
[----:B--2---:R2:W3:Y:S04]  /*1fd20*/  SHFL.IDX PT, R10, R11, 0x3, 0x181f ;  /* 0x00781f000b0a7f89 */ /* 0x0044e800000e0000 */
[----:B-1----:R2:W1:Y:S02]  /*1fd30*/  SHFL.IDX PT, R2, R14, 0x3, 0x181f ;  /* 0x00781f000e027f89 */ /* 0x00246400000e0000 */
.L_x_821:
        /* <DEDUP_REMOVED lines=9> */
[-C--:B---3--:R-:W-:Y:S02]  /*1fdd0*/  @!P2 LEA.HI.X R9, R248, R10.reuse, R17, 0x1, P5 ;  /* 0x0000000af809a211 */ /* 0x088fe400028f0c11 */
[-C--:B------:R-:W-:Y:S02]  /*1fde0*/  @!P1 LEA.HI.X R7, R4, R10.reuse, R15, 0x1, P4 ;  /* 0x0000000a04079211 */ /* 0x080fe400020f0c0f */
[----:B------:R-:W-:Y:S01]  /*1fdf0*/  @!P0 LEA.HI.X R3, R0, R10, R16, 0x1, P3 ;  /* 0x0000000a00038211 */ /* 0x000fe200018f0c10 */
[----:B------:R1:W-:Y:S04]  /*1fe00*/  @!P2 ST.E.128 [R8.64], RZ ;  /* 0x000000ff0800a985 */ /* 0x0003e8000c101d06 */
[----:B------:R1:W-:Y:S04]  /*1fe10*/  @!P1 ST.E.128 [R6.64], RZ ;  /* 0x000000ff06009985 */ /* 0x0003e8000c101d06 */
[----:B------:R1:W-:Y:S02]  /*1fe20*/  @!P0 ST.E.128 [R2.64], RZ ;  /* 0x000000ff02008985 */ /* 0x0003e4000c101d06 */
.L_x_752:
[----:B------:R-:W-:Y:S05]  /*1fe30*/  BSYNC B1 ;  /* 0x0000000000017941 */ /* 0x000fea0003800000 */
.L_x_736:
[----:B--2---:R-:W2:Y:S02]  /*1fe40*/  LDL R0, [R1+0x38] ;  /* 0x0000380001007983 */ /* 0x004ea40000100800 */
[----:B--2---:R-:W-:-:S13]  /*1fe50*/  ISETP.NE.AND P0, PT, R0, RZ, PT ;  /* 0x000000ff0000720c */ /* 0x004fda0003f05270 */
[----:B------:R-:W-:Y:S01]  /*1fe60*/  @P0 WARPSYNC 0xffffffff ;  /* 0xffffffff00000948 */ /* 0x000fe20003800000 */
[----:B------:R-:W-:Y:S06]  /*1fe70*/  @P0 BAR.SYNC.DEFER_BLOCKING 0x5, 0x100 ;  /* 0x0144000000000b1d */ /* 0x000fec0000010000 */
[----:B------:R-:W2:Y:S04]  /*1fe80*/  @P0 LDS.128 R244, [0x18100] ;  /* 0x01810000fff40984 */ /* 0x000ea80000000c00 */
[----:B------:R-:W-:Y:S06]  /*1fe90*/  @P0 BAR.ARV 0x4, 0x100 ;  /* 0x0104000000000b1d */ /* 0x000fec0000002000 */
[----:B------:R-:W-:Y:S05]  /*1fea0*/  @P0 BRA `(.L_x_773) ;  /* 0x00000f5000000947 */ /* 0x000fea0003800000 */
[----:B------:R-:W5:Y:S01]  /*1feb0*/  S2R R0, SR_TID.X ;  /* 0x0000000000007919 */ /* 0x000f620000002100 */
[----:B-1----:R-:W-:Y:S01]  /*1fec0*/  IMAD.MOV.U32 R7, RZ, RZ, RZ ;  /* 0x000000ffff077224 */ /* 0x002fe200078e00ff */
[----:B-----5:R-:W-:-:S04]  /*1fed0*/  LOP3.LUT R13, R0, 0x1f, RZ, 0xc0, !PT ;  /* 0x0000001f000d7812 */ /* 0x020fc800078ec0ff */
[----:B------:R-:W-:Y:S01]  /*1fee0*/  ISETP.NE.AND P6, PT, R13, 0x1f, PT ;  /* 0x0000001f0d00780c */ /* 0x000fe20003fc5270 */
[----:B------:R-:W-:Y:S10]  /*1fef0*/  BRA.DIV ~URZ, `(.L_x_774) ;  /* 0x000020527f007947 */ /* 0x000ff4000b800000 */
[----:B---3--:R1:W3:Y:S02]  /*1ff00*/  SHFL.IDX PT, R10, R83, RZ, 0x1f ;  /* 0x00001fff530a7589 */ /* 0x0082e400000e0000 */
.L_x_822:
[----:B------:R-:W-:Y:S05]  /*1ff10*/  BRA.DIV ~URZ, `(.L_x_775) ;  /* 0x000020a27f007947 */ /* 0x000fea000b800000 */
[----:B------:R1:W4:Y:S02]  /*1ff20*/  SHFL.IDX PT, R8, R83, 0x1, 0x1f ;  /* 0x00201f0053087f89 */ /* 0x00032400000e0000 */
.L_x_823:
[----:B--2---:R-:W-:Y:S02]  /*1ff30*/  IMAD.IADD R0, R247, 0x1, R13 ;  /* 0x00000001f7007824 */ /* 0x004fe400078e020d */
[----:B------:R-:W-:-:S03]  /*1ff40*/  IMAD.MOV.U32 R6, RZ, RZ, RZ ;  /* 0x000000ffff067224 */ /* 0x000fc600078e00ff */
[----:B------:R-:W-:-:S13]  /*1ff50*/  ISETP.GE.OR P0, PT, R0, c[0x0][0x53c], !P6 ;  /* 0x00014f0000007a0c */ /* 0x000fda0007706670 */
[----:B----4-:R-:W-:Y:S01]  /*1ff60*/  @!P0 MOV R2, 0x4 ;  /* 0x0000000400028802 */ /* 0x010fe20000000f00 */
[----:B------:R-:W-:-:S04]  /*1ff70*/  @!P0 IMAD.MOV.U32 R4, RZ, RZ, 0x4 ;  /* 0x00000004ff048424 */ /* 0x000fc800078e00ff */
[----:B------:R-:W-:-:S04]  /*1ff80*/  @!P0 IMAD.WIDE R4, R0, R4, c[0x0][0x580] ;  /* 0x0001600000048625 */ /* 0x000fc800078e0204 */
[----:B------:R-:W-:Y:S01]  /*1ff90*/  @!P0 IMAD.WIDE R2, R0, R2, c[0x0][0x578] ;  /* 0x00015e0000028625 */ /* 0x000fe200078e0202 */
[----:B------:R-:W2:Y:S04]  /*1ffa0*/  @!P0 LDG.E R6, [R4.64] ;  /* 0x0000000604068981 */ /* 0x000ea8000c1e1900 */
[----:B------:R-:W2:Y:S01]  /*1ffb0*/  @!P0 LDG.E R7, [R2.64] ;  /* 0x0000000602078981 */ /* 0x000ea2000c1e1900 */
[C---:B------:R-:W-:Y:S02]  /*1ffc0*/  ISETP.GE.U32.AND P4, PT, R13.reuse, 0x10, PT ;  /* 0x000000100d00780c */ /* 0x040fe40003f86070 */
[C---:B------:R-:W-:Y:S02]  /*1ffd0*/  ISETP.GE.U32.AND P3, PT, R13.reuse, 0x8, PT ;  /* 0x000000080d00780c */ /* 0x040fe40003f66070 */
[----:B------:R-:W-:-:S02]  /*1ffe0*/  ISETP.GE.U32.AND P2, PT, R13, 0x4, PT ;  /* 0x000000040d00780c */ /* 0x000fc40003f46070 */
[C---:B------:R-:W-:Y:S02]  /*1fff0*/  ISETP.GE.U32.AND P1, PT, R13.reuse, 0x2, PT ;  /* 0x000000020d00780c */ /* 0x040fe40003f26070 */
[----:B------:R-:W-:Y:S02]  /*20000*/  ISETP.NE.AND P5, PT, R13, RZ, PT ;  /* 0x000000ff0d00720c */ /* 0x000fe40003fa5270 */
[----:B------:R-:W-:Y:S01]  /*20010*/  MOV R12, RZ ;  /* 0x000000ff000c7202 */ /* 0x000fe20000000f00 */
[----:B--2---:R-:W-:Y:S01]  /*20020*/  IMAD R4, R7, R6, RZ ;  /* 0x0000000607047224 */ /* 0x004fe200078e02ff */
[----:B------:R-:W-:Y:S07]  /*20030*/  BRA.DIV ~URZ, `(.L_x_776) ;  /* 0x00001ff27f007947 */ /* 0x000fee000b800000 */
[----:B------:R2:W4:Y:S02]  /*20040*/  SHFL.UP PT, R5, R4, 0x1, RZ ;  /* 0x0420000004057989 */ /* 0x00052400000e00ff */
.L_x_824:
[----:B----4-:R-:W-:-:S04]  /*20050*/  SEL R5, R5, RZ, P5 ;  /* 0x000000ff05057207 */ /* 0x010fc80002800000 */
[----:B--2---:R-:W-:Y:S01]  /*20060*/  IADD3 R4, R4, R5, RZ ;  /* 0x0000000504047210 */ /* 0x004fe20007ffe0ff */
[----:B------:R-:W-:Y:S05]  /*20070*/  BRA.DIV ~URZ, `(.L_x_777) ;  /* 0x000020027f007947 */ /* 0x000fea000b800000 */
[----:B------:R-:W2:Y:S02]  /*20080*/  SHFL.UP PT, R0, R4, 0x2, RZ ;  /* 0x0440000004007989 */ /* 0x000ea400000e00ff */
[----:B--2---:R-:W-:-:S05]  /*20090*/  SEL R0, R0, RZ, P1 ;  /* 0x000000ff00007207 */ /* 0x004fca0000800000 */
[----:B------:R-:W-:-:S05]  /*200a0*/  IMAD.IADD R4, R4, 0x1, R0 ;  /* 0x0000000104047824 */ /* 0x000fca00078e0200 */
        /* <DEDUP_REMOVED lines=9> */
[----:B------:R2:W4:Y:S02]  /*20140*/  SHFL.IDX PT, R0, R4, 0x1f, 0x1f ;  /* 0x03e01f0004007f89 */ /* 0x00052400000e0000 */
.L_x_825:
[----:B----4-:R-:W-:Y:S01]  /*20150*/  IMAD R0, R0, c[0x0][0x538], RZ ;  /* 0x00014e0000007a24 */ /* 0x010fe200078e02ff */
[----:B------:R-:W-:Y:S04]  /*20160*/  BSSY B1, `(.L_x_778) ;  /* 0x00000c4000017945 */ /* 0x000fe80003800000 */
[----:B------:R-:W-:-:S04]  /*20170*/  IADD3 R8, R0, R8, RZ ;  /* 0x0000000800087210 */ /* 0x000fc80007ffe0ff */
[----:B---3--:R-:W-:-:S13]  /*20180*/  ISETP.GT.AND P0, PT, R8, R10, PT ;  /* 0x0000000a0800720c */ /* 0x008fda0003f04270 */
[----:B------:R-:W-:Y:S05]  /*20190*/  @P0 BRA `(.L_x_779) ;  /* 0x0000024000000947 */ /* 0x000fea0003800000 */
.L_x_783:
[----:B------:R-:W-:-:S04]  /*201a0*/  IADD3 R0, R247, 0x1f, RZ ;  /* 0x0000001ff7007810 */ /* 0x000fc80007ffe0ff */
[----:B------:R-:W-:-:S13]  /*201b0*/  ISETP.GE.AND P0, PT, R0, c[0x0][0x53c], PT ;  /* 0x00014f0000007a0c */ /* 0x000fda0003f06270 */
[----:B------:R-:W-:Y:S05]  /*201c0*/  @P0 BRA `(.L_x_780) ;  /* 0x00000b9000000947 */ /* 0x000fea0003800000 */
[----:B------:R-:W-:Y:S01]  /*201d0*/  MOV R247, R0 ;  /* 0x0000000000f77202 */ /* 0x000fe20000000f00 */
[----:B------:R-:W-:-:S03]  /*201e0*/  CS2R R6, SRZ ;  /* 0x0000000000067805 */ /* 0x000fc6000001ff00 */
[----:B------:R-:W-:-:S04]  /*201f0*/  IADD3 R0, R247, R13, RZ ;  /* 0x0000000df7007210 */ /* 0x000fc80007ffe0ff */
[----:B------:R-:W-:-:S13]  /*20200*/  ISETP.GE.OR P0, PT, R0, c[0x0][0x53c], !P6 ;  /* 0x00014f0000007a0c */ /* 0x000fda0007706670 */
[----:B--2---:R-:W-:Y:S02]  /*20210*/  @!P0 MOV R4, 0x4 ;  /* 0x0000000400048802 */ /* 0x004fe40000000f00 */
[----:B------:R-:W-:-:S03]  /*20220*/  @!P0 MOV R2, 0x4 ;  /* 0x0000000400028802 */ /* 0x000fc60000000f00 */
[----:B------:R-:W-:-:S04]  /*20230*/  @!P0 IMAD.WIDE R4, R0, R4, c[0x0][0x580] ;  /* 0x0001600000048625 */ /* 0x000fc800078e0204 */
[----:B------:R-:W-:Y:S01]  /*20240*/  @!P0 IMAD.WIDE R2, R0, R2, c[0x0][0x578] ;  /* 0x00015e0000028625 */ /* 0x000fe200078e0202 */
[----:B------:R-:W2:Y:S04]  /*20250*/  @!P0 LDG.E R6, [R4.64] ;  /* 0x0000000604068981 */ /* 0x000ea8000c1e1900 */
[----:B------:R-:W2:Y:S02]  /*20260*/  @!P0 LDG.E R7, [R2.64] ;  /* 0x0000000602078981 */ /* 0x000ea4000c1e1900 */
[----:B--2---:R-:W-:Y:S01]  /*20270*/  IMAD R0, R7, R6, RZ ;  /* 0x0000000607007224 */ /* 0x004fe200078e02ff */
[----:B------:R-:W-:Y:S05]  /*20280*/  BRA.DIV ~URZ, `(.L_x_781) ;  /* 0x00001fe27f007947 */ /* 0x000fea000b800000 */
[----:B------:R2:W3:Y:S02]  /*20290*/  SHFL.UP PT, R2, R0, 0x1, RZ ;  /* 0x0420000000027989 */ /* 0x0004e400000e00ff */
.L_x_826:
[----:B---3--:R-:W-:-:S04]  /*202a0*/  SEL R2, R2, RZ, P5 ;  /* 0x000000ff02027207 */ /* 0x008fc80002800000 */
        /* <DEDUP_REMOVED lines=14> */
[----:B------:R2:W3:Y:S02]  /*20390*/  SHFL.IDX PT, R0, R4, 0x1f, 0x1f ;  /* 0x03e01f0004007f89 */ /* 0x0004e400000e0000 */
.L_x_827:
[----:B---3--:R-:W-:-:S05]  /*203a0*/  IMAD R0, R0, c[0x0][0x538], RZ ;  /* 0x00014e0000007a24 */ /* 0x008fca00078e02ff */
[----:B------:R-:W-:-:S04]  /*203b0*/  IADD3 R8, R0, R8, RZ ;  /* 0x0000000800087210 */ /* 0x000fc80007ffe0ff */
[----:B------:R-:W-:-:S13]  /*203c0*/  ISETP.GT.AND P0, PT, R8, R10, PT ;  /* 0x0000000a0800720c */ /* 0x000fda0003f04270 */
[----:B-12---:R-:W-:Y:S05]  /*203d0*/  @!P0 BRA `(.L_x_783) ;  /* 0xfffffdc000008947 */ /* 0x006fea000383ffff */
.L_x_779:
[----:B------:R-:W-:-:S05]  /*203e0*/  IADD3 R8, -R0, R8, RZ ;  /* 0x0000000800087210 */ /* 0x000fca0007ffe1ff */
[----:B------:R-:W-:-:S05]  /*203f0*/  IMAD R0, R4, c[0x0][0x538], R8 ;  /* 0x00014e0004007a24 */ /* 0x000fca00078e0208 */
[----:B------:R-:W-:Y:S01]  /*20400*/  ISETP.GT.AND P0, PT, R0, R10, PT ;  /* 0x0000000a0000720c */ /* 0x000fe20003f04270 */
[----:B------:R-:W-:-:S12]  /*20410*/  BRA.DIV ~URZ, `(.L_x_784) ;  /* 0x000020727f007947 */ /* 0x000fd8000b800000 */
[----:B------:R-:W-:-:S04]  /*20420*/  VOTE.ANY R11, PT, !P0 ;  /* 0x00000000000b7806 */ /* 0x000fc800040e0100 */
.L_x_828:
[----:B------:R-:W3:Y:S02]  /*20430*/  POPC R0, R11 ;  /* 0x0000000b00007309 */ /* 0x000ee40000000000 */
[----:B---3--:R-:W-:Y:S01]  /*20440*/  IADD3 R247, R0, R247, RZ ;  /* 0x000000f700f77210 */ /* 0x008fe20007ffe0ff */
[----:B------:R-:W-:Y:S05]  /*20450*/  BRA.DIV ~URZ, `(.L_x_785) ;  /* 0x000020827f007947 */ /* 0x000fea000b800000 */
[----:B------:R3:W4:Y:S04]  /*20460*/  SHFL.IDX PT, R6, R6, R0, 0x1f ;  /* 0x00001f0006067589 */ /* 0x00072800000e0000 */
[----:B------:R3:W1:Y:S02]  /*20470*/  SHFL.IDX PT, R7, R7, R0, 0x1f ;  /* 0x00001f0007077589 */ /* 0x00066400000e0000 */
.L_x_829:
[----:B------:R-:W-:Y:S01]  /*20480*/  ISETP.NE.AND P0, PT, R11, RZ, PT ;  /* 0x000000ff0b00720c */ /* 0x000fe20003f05270 */
[----:B------:R-:W-:-:S12]  /*20490*/  BSSY B0, `(.L_x_786) ;  /* 0x0000005000007945 */ /* 0x000fd80003800000 */
[----:B------:R-:W-:Y:S05]  /*204a0*/  @!P0 BRA `(.L_x_787) ;  /* 0x0000003000008947 */ /* 0x000fea0003800000 */
[----:B---3--:R-:W-:Y:S01]  /*204b0*/  IADD3 R0, R0, -0x1, RZ ;  /* 0xffffffff00007810 */ /* 0x008fe20007ffe0ff */
[----:B------:R-:W-:Y:S05]  /*204c0*/  BRA.DIV ~URZ, `(.L_x_788) ;  /* 0x000020e27f007947 */ /* 0x000fea000b800000 */
[----:B------:R3:W2:Y:S02]  /*204d0*/  SHFL.IDX PT, R12, R4, R0, 0x1f ;  /* 0x00001f00040c7589 */ /* 0x0006a400000e0000 */
.L_x_787:
[----:B------:R-:W-:Y:S05]  /*204e0*/  BSYNC B0 ;  /* 0x0000000000007941 */ /* 0x000fea0003800000 */
.L_x_786:
[----:B-1----:R-:W-:Y:S01]  /*204f0*/  ISETP.NE.AND P0, PT, R7, 0x1, PT ;  /* 0x000000010700780c */ /* 0x002fe20003f05270 */
[----:B--2---:R-:W-:Y:S01]  /*20500*/  IMAD R244, R12, c[0x0][0x538], R8 ;  /* 0x00014e000cf47a24 */ /* 0x004fe200078e0208 */
[----:B------:R-:W-:Y:S04]  /*20510*/  BSSY B0, `(.L_x_789) ;  /* 0x0000081000007945 */ /* 0x000fe80003800000 */
[----:B------:R-:W-:-:S07]  /*20520*/  IADD3 R3, -R244, R10, RZ ;  /* 0x0000000af4037210 */ /* 0x000fce0007ffe1ff */
[----:B------:R-:W-:Y:S05]  /*20530*/  @!P0 BRA `(.L_x_790) ;  /* 0x000003e000008947 */ /* 0x000fea0003800000 */
[-C--:B----4-:R-:W-:Y:S01]  /*20540*/  IABS R2, R6.reuse ;  /* 0x0000000600027213 */ /* 0x090fe20000000000 */
[----:B------:R-:W-:Y:S01]  /*20550*/  IMAD.MOV.U32 R8, RZ, RZ, RZ ;  /* 0x000000ffff087224 */ /* 0x000fe200078e00ff */
[----:B------:R-:W-:Y:S02]  /*20560*/  IABS R10, R6 ;  /* 0x00000006000a7213 */ /* 0x000fe40000000000 */
[----:B---3--:R-:W1:Y:S08]  /*20570*/  I2F.RP R0, R2 ;  /* 0x0000000200007306 */ /* 0x008e700000209400 */
[----:B-1----:R-:W1:Y:S02]  /*20580*/  MUFU.RCP R0, R0 ;  /* 0x0000000000007308 */ /* 0x002e640000001000 */
[----:B-1----:R-:W-:-:S06]  /*20590*/  IADD3 R0, R0, 0xffffffe, RZ ;  /* 0x0ffffffe00007810 */ /* 0x002fcc0007ffe0ff */
[----:B------:R-:W1:Y:S02]  /*205a0*/  F2I.FTZ.U32.TRUNC.NTZ R9, R0 ;  /* 0x0000000000097305 */ /* 0x000e64000021f000 */
[----:B-1----:R-:W-:Y:S01]  /*205b0*/  IMAD.MOV R4, RZ, RZ, -R9 ;  /* 0x000000ffff047224 */ /* 0x002fe200078e0a09 */
[----:B------:R-:W-:-:S03]  /*205c0*/  IABS R0, R7 ;  /* 0x0000000700007213 */ /* 0x000fc60000000000 */
[----:B------:R-:W-:Y:S02]  /*205d0*/  IMAD.MOV.U32 R5, RZ, RZ, R4 ;  /* 0x000000ffff057224 */ /* 0x000fe400078e0004 */
[----:B------:R-:W-:Y:S01]  /*205e0*/  IMAD.MOV.U32 R4, RZ, RZ, R0 ;  /* 0x000000ffff047224 */ /* 0x000fe200078e0000 */
[----:B------:R-:W-:Y:S01]  /*205f0*/  IABS R0, R3 ;  /* 0x0000000300007213 */ /* 0x000fe20000000000 */
[----:B------:R-:W-:Y:S02]  /*20600*/  IMAD R5, R5, R2, RZ ;  /* 0x0000000205057224 */ /* 0x000fe400078e02ff */
[----:B------:R-:W1:Y:S02]  /*20610*/  I2F.RP R11, R4 ;  /* 0x00000004000b7306 */ /* 0x000e640000209400 */
[----:B------:R-:W-:Y:S01]  /*20620*/  IMAD.HI.U32 R9, R9, R5, R8 ;  /* 0x0000000509097227 */ /* 0x000fe200078e0008 */
[----:B------:R-:W-:-:S03]  /*20630*/  MOV R5, R0 ;  /* 0x0000000000057202 */ /* 0x000fc60000000f00 */
[----:B------:R-:W-:-:S04]  /*20640*/  IMAD.MOV R0, RZ, RZ, -R10 ;  /* 0x000000ffff007224 */ /* 0x000fc800078e0a0a */
[----:B------:R-:W-:Y:S02]  /*20650*/  IMAD.MOV.U32 R8, RZ, RZ, R0 ;  /* 0x000000ffff087224 */ /* 0x000fe400078e0000 */
[----:B------:R-:W-:-:S04]  /*20660*/  IMAD.HI.U32 R0, R9, R5, RZ ;  /* 0x0000000509007227 */ /* 0x000fc800078e00ff */
[----:B------:R-:W-:Y:S02]  /*20670*/  IMAD R5, R0, R8, R5 ;  /* 0x0000000800057224 */ /* 0x000fe400078e0205 */
[----:B-1----:R-:W1:Y:S03]  /*20680*/  MUFU.RCP R8, R11 ;  /* 0x0000000b00087308 */ /* 0x002e660000001000 */
[----:B------:R-:W-:Y:S02]  /*20690*/  ISETP.GT.U32.AND P0, PT, R2, R5, PT ;  /* 0x000000050200720c */ /* 0x000fe40003f04070 */
[----:B-1----:R-:W-:-:S11]  /*206a0*/  IADD3 R8, R8, 0xffffffe, RZ ;  /* 0x0ffffffe08087810 */ /* 0x002fd60007ffe0ff */
[----:B------:R-:W-:Y:S01]  /*206b0*/  @!P0 IMAD.IADD R5, R5, 0x1, -R2 ;  /* 0x0000000105058824 */ /* 0x000fe200078e0a02 */
[----:B------:R-:W-:Y:S01]  /*206c0*/  @!P0 IADD3 R0, R0, 0x1, RZ ;  /* 0x0000000100008810 */ /* 0x000fe20007ffe0ff */
[----:B------:R-:W1:Y:S01]  /*206d0*/  F2I.FTZ.U32.TRUNC.NTZ R9, R8 ;  /* 0x0000000800097305 */ /* 0x000e62000021f000 */
[----:B------:R-:W-:Y:S02]  /*206e0*/  ISETP.NE.AND P0, PT, R6, RZ, PT ;  /* 0x000000ff0600720c */ /* 0x000fe40003f05270 */
[----:B------:R-:W-:Y:S02]  /*206f0*/  ISETP.GE.U32.AND P2, PT, R5, R2, PT ;  /* 0x000000020500720c */ /* 0x000fe40003f46070 */
[----:B------:R-:W-:-:S04]  /*20700*/  LOP3.LUT R2, R3, R6, RZ, 0x3c, !PT ;  /* 0x0000000603027212 */ /* 0x000fc800078e3cff */
[----:B------:R-:W-:-:S07]  /*20710*/  ISETP.GE.AND P1, PT, R2, RZ, PT ;  /* 0x000000ff0200720c */ /* 0x000fce0003f26270 */
[----:B------:R-:W-:Y:S02]  /*20720*/  @P2 IADD3 R0, R0, 0x1, RZ ;  /* 0x0000000100002810 */ /* 0x000fe40007ffe0ff */
[----:B-1----:R-:W-:Y:S02]  /*20730*/  IADD3 R2, RZ, -R9, RZ ;  /* 0x80000009ff027210 */ /* 0x002fe40007ffe0ff */
[----:B------:R-:W-:Y:S02]  /*20740*/  MOV R8, RZ ;  /* 0x000000ff00087202 */ /* 0x000fe40000000f00 */
[----:B------:R-:W-:Y:S01]  /*20750*/  @!P1 IMAD.MOV R0, RZ, RZ, -R0 ;  /* 0x000000ffff009224 */ /* 0x000fe200078e0a00 */
[----:B------:R-:W-:Y:S01]  /*20760*/  @!P0 LOP3.LUT R0, RZ, R6, RZ, 0x33, !PT ;  /* 0x00000006ff008212 */ /* 0x000fe200078e33ff */
[----:B------:R-:W-:Y:S01]  /*20770*/  IMAD.MOV.U32 R5, RZ, RZ, R2 ;  /* 0x000000ffff057224 */ /* 0x000fe200078e0002 */
[----:B------:R-:W-:Y:S02]  /*20780*/  IABS R2, R7 ;  /* 0x0000000700027213 */ /* 0x000fe40000000000 */
[----:B------:R-:W-:Y:S01]  /*20790*/  IABS R11, R0 ;  /* 0x00000000000b7213 */ /* 0x000fe20000000000 */
[----:B------:R-:W-:-:S02]  /*207a0*/  IMAD R5, R5, R4, RZ ;  /* 0x0000000405057224 */ /* 0x000fc400078e02ff */
        /* <DEDUP_REMOVED lines=10> */
[----:B------:R-:W-:Y:S01]  /*20850*/  ISETP.GE.U32.AND P2, PT, R5, R4, PT ;  /* 0x000000040500720c */ /* 0x000fe20003f46070 */
[----:B------:R-:W-:Y:S01]  /*20860*/  IMAD.MOV R5, RZ, RZ, -R0 ;  /* 0x000000ffff057224 */ /* 0x000fe200078e0a00 */
        /* <DEDUP_REMOVED lines=11> */
.L_x_790:
[----:B---3--:R-:W-:-:S04]  /*20920*/  IMAD.MOV.U32 R4, RZ, RZ, 0x4 ;  /* 0x00000004ff047424 */ /* 0x008fc800078e00ff */
[----:B------:R-:W-:-:S05]  /*20930*/  IMAD.WIDE R4, R247, R4, c[0x0][0x590] ;  /* 0x00016400f7047625 */ /* 0x000fca00078e0204 */
[----:B------:R1:W2:Y:S01]  /*20940*/  LDG.E R7, [R4.64] ;  /* 0x0000000604077981 */ /* 0x0002a2000c1e1900 */
[----:B------:R-:W-:Y:S01]  /*20950*/  IABS R2, R3 ;  /* 0x0000000300027213 */ /* 0x000fe20000000000 */
[----:B-1----:R-:W-:Y:S02]  /*20960*/  IMAD.MOV.U32 R4, RZ, RZ, RZ ;  /* 0x000000ffff047224 */ /* 0x002fe400078e00ff */
[----:B--2-4-:R-:W-:-:S05]  /*20970*/  IMAD R11, R7, R6, RZ ;  /* 0x00000006070b7224 */ /* 0x014fca00078e02ff */
        /* <DEDUP_REMOVED lines=8> */
[----:B------:R-:W-:-:S04]  /*20a00*/  IMAD R0, R0, R8, RZ ;  /* 0x0000000800007224 */ /* 0x000fc800078e02ff */
[----:B------:R-:W-:-:S04]  /*20a10*/  IMAD.HI.U32 R0, R5, R0, R4 ;  /* 0x0000000005007227 */ /* 0x000fc800078e0004 */
[----:B------:R-:W-:Y:S02]  /*20a20*/  IMAD.MOV R4, RZ, RZ, -R9 ;  /* 0x000000ffff047224 */ /* 0x000fe400078e0a09 */
[----:B------:R-:W-:-:S04]  /*20a30*/  IMAD.HI.U32 R0, R0, R2, RZ ;  /* 0x0000000200007227 */ /* 0x000fc800078e00ff */
[----:B------:R-:W-:-:S05]  /*20a40*/  IMAD R2, R0, R4, R2 ;  /* 0x0000000400027224 */ /* 0x000fca00078e0202 */
[----:B------:R-:W-:-:S13]  /*20a50*/  ISETP.GT.U32.AND P0, PT, R8, R2, PT ;  /* 0x000000020800720c */ /* 0x000fda0003f04070 */
[-C--:B------:R-:W-:Y:S02]  /*20a60*/  @!P0 IADD3 R2, R2, -R8.reuse, RZ ;  /* 0x8000000802028210 */ /* 0x080fe40007ffe0ff */
[----:B------:R-:W-:Y:S02]  /*20a70*/  @!P0 IADD3 R0, R0, 0x1, RZ ;  /* 0x0000000100008810 */ /* 0x000fe40007ffe0ff */
[----:B------:R-:W-:Y:S01]  /*20a80*/  ISETP.GE.U32.AND P2, PT, R2, R8, PT ;  /* 0x000000080200720c */ /* 0x000fe20003f46070 */
[----:B------:R-:W-:Y:S01]  /*20a90*/  IMAD.MOV.U32 R8, RZ, RZ, RZ ;  /* 0x000000ffff087224 */ /* 0x000fe200078e00ff */
[----:B------:R-:W-:Y:S02]  /*20aa0*/  LOP3.LUT R2, R3, R11, RZ, 0x3c, !PT ;  /* 0x0000000b03027212 */ /* 0x000fe400078e3cff */
[----:B------:R-:W-:Y:S02]  /*20ab0*/  ISETP.NE.AND P0, PT, R11, RZ, PT ;  /* 0x000000ff0b00720c */ /* 0x000fe40003f05270 */
[----:B------:R-:W-:-:S07]  /*20ac0*/  ISETP.GE.AND P1, PT, R2, RZ, PT ;  /* 0x000000ff0200720c */ /* 0x000fce0003f26270 */
[----:B------:R-:W-:-:S05]  /*20ad0*/  @P2 IADD3 R0, R0, 0x1, RZ ;  /* 0x0000000100002810 */ /* 0x000fca0007ffe0ff */
[----:B------:R-:W-:-:S04]  /*20ae0*/  IMAD.MOV.U32 R2, RZ, RZ, R0 ;  /* 0x000000ffff027224 */ /* 0x000fc800078e0000 */
[----:B------:R-:W-:Y:S01]  /*20af0*/  @!P1 IMAD.MOV R2, RZ, RZ, -R2 ;  /* 0x000000ffff029224 */ /* 0x000fe200078e0a02 */
[----:B------:R-:W-:-:S05]  /*20b00*/  @!P0 LOP3.LUT R2, RZ, R11, RZ, 0x33, !PT ;  /* 0x0000000bff028212 */ /* 0x000fca00078e33ff */
[----:B------:R-:W-:Y:S02]  /*20b10*/  IMAD R10, R7, R2, RZ ;  /* 0x00000002070a7224 */ /* 0x000fe400078e02ff */
[----:B------:R-:W-:-:S03]  /*20b20*/  IMAD.MOV R2, RZ, RZ, -R2 ;  /* 0x000000ffff027224 */ /* 0x000fc600078e0a02 */
[----:B------:R-:W-:-:S04]  /*20b30*/  IADD3 R0, -R10, c[0x0][0x538], RZ ;  /* 0x00014e000a007a10 */ /* 0x000fc80007ffe1ff */
[----:B------:R-:W-:-:S04]  /*20b40*/  IMNMX R0, R7, R0, PT ;  /* 0x0000000007007217 */ /* 0x000fc80003800200 */
[----:B------:R-:W-:-:S04]  /*20b50*/  IABS R4, R0 ;  /* 0x0000000000047213 */ /* 0x000fc80000000000 */
[----:B------:R-:W1:Y:S08]  /*20b60*/  I2F.RP R5, R4 ;  /* 0x0000000400057306 */ /* 0x000e700000209400 */
[----:B-1----:R-:W1:Y:S02]  /*20b70*/  MUFU.RCP R5, R5 ;  /* 0x0000000500057308 */ /* 0x002e640000001000 */
[----:B-1----:R-:W-:-:S06]  /*20b80*/  IADD3 R5, R5, 0xffffffe, RZ ;  /* 0x0ffffffe05057810 */ /* 0x002fcc0007ffe0ff */
[----:B------:R-:W1:Y:S02]  /*20b90*/  F2I.FTZ.U32.TRUNC.NTZ R9, R5 ;  /* 0x0000000500097305 */ /* 0x000e64000021f000 */
[----:B-1----:R-:W-:Y:S02]  /*20ba0*/  IMAD.MOV R7, RZ, RZ, -R9 ;  /* 0x000000ffff077224 */ /* 0x002fe400078e0a09 */
[----:B------:R-:W-:-:S03]  /*20bb0*/  IMAD R5, R11, R2, R3 ;  /* 0x000000020b057224 */ /* 0x000fc600078e0203 */
[----:B------:R-:W-:Y:S02]  /*20bc0*/  MOV R2, R7 ;  /* 0x0000000700027202 */ /* 0x000fe40000000f00 */
[----:B------:R-:W-:Y:S02]  /*20bd0*/  IABS R7, R0 ;  /* 0x0000000000077213 */ /* 0x000fe40000000000 */
[----:B------:R-:W-:Y:S01]  /*20be0*/  IABS R3, R5 ;  /* 0x0000000500037213 */ /* 0x000fe20000000000 */
[----:B------:R-:W-:-:S04]  /*20bf0*/  IMAD R2, R2, R4, RZ ;  /* 0x0000000402027224 */ /* 0x000fc800078e02ff */
[----:B------:R-:W-:-:S04]  /*20c00*/  IMAD.HI.U32 R8, R9, R2, R8 ;  /* 0x0000000209087227 */ /* 0x000fc800078e0008 */
[----:B------:R-:W-:-:S04]  /*20c10*/  IMAD.MOV R2, RZ, RZ, -R7 ;  /* 0x000000ffff027224 */ /* 0x000fc800078e0a07 */
        /* <DEDUP_REMOVED lines=16> */
.L_x_791:
[----:B------:R-:W-:Y:S05]  /*20d20*/  BSYNC B0 ;  /* 0x0000000000007941 */ /* 0x000fea0003800000 */
.L_x_789:
[----:B------:R-:W-:-:S04]  /*20d30*/  LOP3.LUT R2, RZ, R2, RZ, 0x33, !PT ;  /* 0x00000002ff027212 */ /* 0x000fc800078e33ff */
[----:B------:R-:W-:Y:S01]  /*20d40*/  IADD3 R245, R2, R6, RZ ;  /* 0x0000000602f57210 */ /* 0x000fe20007ffe0ff */
[----:B------:R-:W-:Y:S05]  /*20d50*/  BRA `(.L_x_792) ;  /* 0x0000004000007947 */ /* 0x000fea0003800000 */
.L_x_780:
[----:B------:R-:W-:Y:S01]  /*20d60*/  IMAD.MOV.U32 R244, RZ, RZ, R10 ;  /* 0x000000fffff47224 */ /* 0x000fe200078e000a */
[----:B------:R-:W-:Y:S01]  /*20d70*/  MOV R246, RZ ;  /* 0x000000ff00f67202 */ /* 0x000fe20000000f00 */
[----:B------:R-:W-:Y:S01]  /*20d80*/  IMAD.MOV.U32 R245, RZ, RZ, RZ ;  /* 0x000000fffff57224 */ /* 0x000fe200078e00ff */
[----:B------:R-:W-:Y:S02]  /*20d90*/  MOV R247, c[0x0][0x53c] ;  /* 0x00014f0000f77a02 */ /* 0x000fe40000000f00 */
.L_x_792:
[----:B------:R-:W-:Y:S05]  /*20da0*/  BSYNC B1 ;  /* 0x0000000000017941 */ /* 0x000fea0003800000 */
.L_x_778:
[----:B------:R-:W-:Y:S01]  /*20db0*/  WARPSYNC 0xffffffff ;  /* 0xffffffff00007948 */ /* 0x000fe20003800000 */
[----:B------:R-:W-:Y:S01]  /*20dc0*/  BAR.SYNC.DEFER_BLOCKING 0x4, 0x100 ;  /* 0x0104000000007b1d */ /* 0x000fe20000010000 */
[----:B------:R-:W-:-:S13]  /*20dd0*/  ISETP.NE.AND P0, PT, R13, RZ, PT ;  /* 0x000000ff0d00720c */ /* 0x000fda0003f05270 */
[----:B------:R3:W-:Y:S04]  /*20de0*/  @!P0 STS.128 [0x18100], R244 ;  /* 0x018100f4ff008388 */ /* 0x0007e80000000c00 */
[----:B------:R-:W-:Y:S06]  /*20df0*/  BAR.ARV 0x5, 0x100 ;  /* 0x0144000000007b1d */ /* 0x000fec0000002000 */
.L_x_773:
[----:B--2---:R-:W-:-:S13]  /*20e00*/  ISETP.GE.AND P0, PT, R247, c[0x0][0x53c], PT ;  /* 0x00014f00f7007a0c */ /* 0x004fda0003f06270 */
[----:B-1-34-:R-:W-:Y:S01]  /*20e10*/  @P0 CALL.REL.NOINC `(.L_x_793) ;  /* 0x0000001000000944 */ /* 0x01afe20003c00000 */
[----:B------:R-:W-:Y:S05]  /*20e20*/  BRA `(.L_x_794) ;  /* 0xfffe0b1000007947 */ /* 0x000fea000383ffff */
.L_x_793:
[----:B------:R-:W-:Y:S05]  /*20e30*/  EXIT ;  /* 0x000000000000794d */ /* 0x000fea0003800000 */
.L_x_574:
[----:B------:R-:W-:Y:S01]  /*20e40*/  IMAD.MOV.U32 R0, RZ, RZ, R4 ;  /* 0x000000ffff007224 */ /* 0x000fe200078e0004 */
[----:B------:R-:W-:Y:S02]  /*20e50*/  MOV R2, 0x1 ;  /* 0x0000000100027802 */ /* 0x000fe40000000f00 */
[----:B------:R-:W-:Y:S02]  /*20e60*/  MOV R3, 0x20e80 ;  /* 0x00020e8000037802 */ /* 0x000fe40000000f00 */
[----:B--2---:R-:W-:Y:S05]  /*20e70*/  CALL.REL.NOINC `($__internal_14_$__cuda_sm70_shflsync_up_p) ;  /* 0x0000184000007944 */ /* 0x004fea0003c00000 */
[----:B------:R-:W-:Y:S01]  /*20e80*/  MOV R0, R5 ;  /* 0x0000000500007202 */ /* 0x000fe20000000f00 */
[----:B------:R-:W-:Y:S05]  /*20e90*/  BRA `(.L_x_795) ;  /* 0xfffdf5c000007947 */ /* 0x000fea000383ffff */
.L_x_575:
[----:B------:R-:W-:Y:S01]  /*20ea0*/  IMAD.MOV.U32 R0, RZ, RZ, R4 ;  /* 0x000000ffff007224 */ /* 0x000fe200078e0004 */
[----:B------:R-:W-:Y:S02]  /*20eb0*/  MOV R2, 0x2 ;  /* 0x0000000200027802 */ /* 0x000fe40000000f00 */
[----:B------:R-:W-:Y:S02]  /*20ec0*/  MOV R3, 0x20ee0 ;  /* 0x00020ee000037802 */ /* 0x000fe40000000f00 */
[----:B--2---:R-:W-:Y:S05]  /*20ed0*/  CALL.REL.NOINC `($__internal_14_$__cuda_sm70_shflsync_up_p) ;  /* 0x000017e000007944 */ /* 0x004fea0003c00000 */
[----:B------:R-:W-:Y:S02]  /*20ee0*/  SEL R5, R5, RZ, P4 ;  /* 0x000000ff05057207 */ /* 0x000fe40002000000 */
[----:B------:R-:W-:Y:S02]  /*20ef0*/  MOV R2, 0x4 ;  /* 0x0000000400027802 */ /* 0x000fe40000000f00 */
[----:B------:R-:W-:Y:S01]  /*20f00*/  MOV R3, 0x20f40 ;  /* 0x00020f4000037802 */ /* 0x000fe20000000f00 */
[----:B------:R-:W-:-:S04]  /*20f10*/  IMAD.IADD R4, R4, 0x1, R5 ;  /* 0x0000000104047824 */ /* 0x000fc800078e0205 */
[----:B------:R-:W-:Y:S02]  /*20f20*/  IMAD.MOV.U32 R0, RZ, RZ, R4 ;  /* 0x000000ffff007224 */ /* 0x000fe400078e0004 */
[----:B------:R-:W-:Y:S05]  /*20f30*/  CALL.REL.NOINC `($__internal_14_$__cuda_sm70_shflsync_up_p) ;  /* 0x0000178000007944 */ /* 0x000fea0003c00000 */
        /* <DEDUP_REMOVED lines=15> */
[----:B------:R-:W-:Y:S02]  /*21030*/  IMAD.IADD R4, R4, 0x1, R5 ;  /* 0x0000000104047824 */ /* 0x000fe400078e0205 */
[----:B------:R-:W-:Y:S02]  /*21040*/  IMAD.MOV.U32 R5, RZ, RZ, 0x1f ;  /* 0x0000001fff057424 */ /* 0x000fe400078e00ff */
[----:B------:R-:W-:Y:S02]  /*21050*/  IMAD.MOV.U32 R9, RZ, RZ, R4 ;  /* 0x000000ffff097224 */ /* 0x000fe400078e0004 */
[----:B------:R-:W-:Y:S05]  /*21060*/  CALL.REL.NOINC `($__internal_13_$__cuda_sm70_shflsync_idx_p) ;  /* 0x0000160000007944 */ /* 0x000fea0003c00000 */
[----:B------:R-:W-:Y:S01]  /*21070*/  MOV R0, R5 ;  /* 0x0000000500007202 */ /* 0x000fe20000000f00 */
[----:B------:R-:W-:Y:S05]  /*21080*/  BRA `(.L_x_796) ;  /* 0xfffdf4d000007947 */ /* 0x000fea000383ffff */
.L_x_577:
[----:B------:R-:W-:Y:S02]  /*21090*/  SEL R0, RZ, 0x1, P0 ;  /* 0x00000001ff007807 */ /* 0x000fe40000000000 */
[----:B------:R-:W-:-:S02]  /*210a0*/  MOV R2, 0x210c0 ;  /* 0x000210c000027802 */ /* 0x000fc40000000f00 */
[----:B--2---:R-:W-:Y:S05]  /*210b0*/  CALL.REL.NOINC `($__internal_15_$__cuda_sm70_votesync_ballot) ;  /* 0x0000167000007944 */ /* 0x004fea0003c00000 */
[----:B------:R-:W-:Y:S01]  /*210c0*/  MOV R7, R0 ;  /* 0x0000000000077202 */ /* 0x000fe20000000f00 */
[----:B------:R-:W-:Y:S05]  /*210d0*/  BRA `(.L_x_797) ;  /* 0xfffdf51000007947 */ /* 0x000fea000383ffff */
.L_x_578:
[----:B------:R-:W-:Y:S01]  /*210e0*/  IMAD.MOV.U32 R9, RZ, RZ, R10 ;  /* 0x000000ffff097224 */ /* 0x000fe200078e000a */
[----:B------:R-:W-:Y:S01]  /*210f0*/  MOV R5, R0 ;  /* 0x0000000000057202 */ /* 0x000fe20000000f00 */
[----:B------:R-:W-:Y:S01]  /*21100*/  IMAD.MOV.U32 R3, RZ, RZ, 0x1f ;  /* 0x0000001fff037424 */ /* 0x000fe200078e00ff */
[----:B------:R-:W-:-:S02]  /*21110*/  MOV R2, 0x21130 ;  /* 0x0002113000027802 */ /* 0x000fc40000000f00 */
[----:B------:R-:W-:Y:S05]  /*21120*/  CALL.REL.NOINC `($__internal_13_$__cuda_sm70_shflsync_idx_p) ;  /* 0x0000154000007944 */ /* 0x000fea0003c00000 */
[----:B------:R-:W-:Y:S01]  /*21130*/  IMAD.MOV.U32 R245, RZ, RZ, R5 ;  /* 0x000000fffff57224 */ /* 0x000fe200078e0005 */
[----:B------:R-:W-:Y:S01]  /*21140*/  MOV R9, R8 ;  /* 0x0000000800097202 */ /* 0x000fe20000000f00 */
[----:B------:R-:W-:Y:S01]  /*21150*/  IMAD.MOV.U32 R6, RZ, RZ, RZ ;  /* 0x000000ffff067224 */ /* 0x000fe200078e00ff */
[----:B------:R-:W-:Y:S01]  /*21160*/  MOV R5, R0 ;  /* 0x0000000000057202 */ /* 0x000fe20000000f00 */
[----:B------:R-:W-:Y:S01]  /*21170*/  IMAD.MOV.U32 R3, RZ, RZ, 0x1f ;  /* 0x0000001fff037424 */ /* 0x000fe200078e00ff */
[----:B------:R-:W-:-:S02]  /*21180*/  MOV R2, 0x211a0 ;  /* 0x000211a000027802 */ /* 0x000fc40000000f00 */
[----:B------:R-:W-:Y:S05]  /*21190*/  CALL.REL.NOINC `($__internal_13_$__cuda_sm70_shflsync_idx_p) ;  /* 0x000014d000007944 */ /* 0x000fea0003c00000 */
[----:B------:R-:W-:Y:S01]  /*211a0*/  MOV R10, R5 ;  /* 0x00000005000a7202 */ /* 0x000fe20000000f00 */
[----:B------:R-:W-:Y:S05]  /*211b0*/  BRA `(.L_x_798) ;  /* 0xfffdf49000007947 */ /* 0x000fea000383ffff */
.L_x_581:
[----:B------:R-:W-:Y:S01]  /*211c0*/  IMAD.MOV.U32 R9, RZ, RZ, R4 ;  /* 0x000000ffff097224 */ /* 0x000fe200078e0004 */
[----:B------:R-:W-:-:S02]  /*211d0*/  MOV R3, 0x1f ;  /* 0x0000001f00037802 */ /* 0x000fc40000000f00 */
[----:B------:R-:W-:Y:S02]  /*211e0*/  MOV R2, 0x21200 ;  /* 0x0002120000027802 */ /* 0x000fe40000000f00 */
[----:B-123--:R-:W-:Y:S05]  /*211f0*/  CALL.REL.NOINC `($__internal_13_$__cuda_sm70_shflsync_idx_p) ;  /* 0x0000147000007944 */ /* 0x00efea0003c00000 */
[----:B------:R-:W-:Y:S01]  /*21200*/  MOV R6, R5 ;  /* 0x0000000500067202 */ /* 0x000fe20000000f00 */
[----:B------:R-:W-:Y:S05]  /*21210*/  BRA `(.L_x_580) ;  /* 0xfffdf49000007947 */ /* 0x000fea000383ffff */
.L_x_636:
[----:B-1----:R-:W-:Y:S01]  /*21220*/  IMAD.MOV.U32 R9, RZ, RZ, R12 ;  /* 0x000000ffff097224 */ /* 0x002fe200078e000c */
[----:B------:R-:W-:Y:S01]  /*21230*/  MOV R5, RZ ;  /* 0x000000ff00057202 */ /* 0x000fe20000000f00 */
[----:B------:R-:W-:Y:S01]  /*21240*/  IMAD.MOV.U32 R3, RZ, RZ, 0x181f ;  /* 0x0000181fff037424 */ /* 0x000fe200078e00ff */
[----:B------:R-:W-:Y:S02]  /*21250*/  MOV R2, 0x21270 ;  /* 0x0002127000027802 */ /* 0x000fe40000000f00 */
[----:B-----5:R-:W-:Y:S05]  /*21260*/  CALL.REL.NOINC `($__internal_13_$__cuda_sm70_shflsync_idx_p) ;  /* 0x0000140000007944 */ /* 0x020fea0003c00000 */
[----:B------:R-:W-:Y:S01]  /*21270*/  MOV R10, R5 ;  /* 0x00000005000a7202 */ /* 0x000fe20000000f00 */
[----:B------:R-:W-:Y:S05]  /*21280*/  BRA `(.L_x_799) ;  /* 0xfffe719000007947 */ /* 0x000fea000383ffff */
.L_x_637:
[----:B------:R-:W-:Y:S01]  /*21290*/  IMAD.MOV.U32 R9, RZ, RZ, R15 ;  /* 0x000000ffff097224 */ /* 0x000fe200078e000f */
[----:B------:R-:W-:Y:S01]  /*212a0*/  MOV R5, RZ ;  /* 0x000000ff00057202 */ /* 0x000fe20000000f00 */
[----:B------:R-:W-:Y:S01]  /*212b0*/  IMAD.MOV.U32 R3, RZ, RZ, 0x181f ;  /* 0x0000181fff037424 */ /* 0x000fe200078e00ff */
[----:B------:R-:W-:Y:S02]  /*212c0*/  MOV R2, 0x212e0 ;  /* 0x000212e000027802 */ /* 0x000fe40000000f00 */
[----:B-12--5:R-:W-:Y:S05]  /*212d0*/  CALL.REL.NOINC `($__internal_13_$__cuda_sm70_shflsync_idx_p) ;  /* 0x0000139000007944 */ /* 0x026fea0003c00000 */
[----:B------:R-:W-:Y:S01]  /*212e0*/  MOV R0, R5 ;  /* 0x0000000500007202 */ /* 0x000fe20000000f00 */
[----:B------:R-:W-:Y:S05]  /*212f0*/  BRA `(.L_x_800) ;  /* 0xfffe714000007947 */ /* 0x000fea000383ffff */
.L_x_640:
[----:B--2---:R-:W-:Y:S01]  /*21300*/  IMAD.MOV.U32 R9, RZ, RZ, R12 ;  /* 0x000000ffff097224 */ /* 0x004fe200078e000c */
[----:B------:R-:W-:Y:S01]  /*21310*/  MOV R5, 0x1 ;  /* 0x0000000100057802 */ /* 0x000fe20000000f00 */
[----:B------:R-:W-:Y:S01]  /*21320*/  IMAD.MOV.U32 R3, RZ, RZ, 0x181f ;  /* 0x0000181fff037424 */ /* 0x000fe200078e00ff */
[----:B------:R-:W-:-:S02]  /*21330*/  MOV R2, 0x21350 ;  /* 0x0002135000027802 */ /* 0x000fc40000000f00 */
[----:B-1-345:R-:W-:Y:S05]  /*21340*/  CALL.REL.NOINC `($__internal_13_$__cuda_sm70_shflsync_idx_p) ;  /* 0x0000132000007944 */ /* 0x03afea0003c00000 */
[----:B------:R-:W-:Y:S01]  /*21350*/  IMAD.MOV.U32 R10, RZ, RZ, R5 ;  /* 0x000000ffff0a7224 */ /* 0x000fe200078e0005 */
[----:B------:R-:W-:Y:S01]  /*21360*/  MOV R5, 0x1 ;  /* 0x0000000100057802 */ /* 0x000fe20000000f00 */
[----:B------:R-:W-:Y:S01]  /*21370*/  IMAD.MOV.U32 R9, RZ, RZ, R15 ;  /* 0x000000ffff097224 */ /* 0x000fe200078e000f */
[----:B------:R-:W-:-:S02]  /*21380*/  MOV R3, 0x181f ;  /* 0x0000181f00037802 */ /* 0x000fc40000000f00 */
[----:B------:R-:W-:Y:S02]  /*21390*/  MOV R2, 0x213b0 ;  /* 0x000213b000027802 */ /* 0x000fe40000000f00 */
[----:B------:R-:W-:Y:S05]  /*213a0*/  CALL.REL.NOINC `($__internal_13_$__cuda_sm70_shflsync_idx_p) ;  /* 0x000012c000007944 */ /* 0x000fea0003c00000 */
[----:B------:R-:W-:Y:S01]  /*213b0*/  MOV R0, R5 ;  /* 0x0000000500007202 */ /* 0x000fe20000000f00 */
[----:B------:R-:W-:Y:S05]  /*213c0*/  BRA `(.L_x_801) ;  /* 0xfffe71f000007947 */ /* 0x000fea000383ffff */
.L_x_643:
[----:B-1----:R-:W-:Y:S01]  /*213d0*/  IMAD.MOV.U32 R9, RZ, RZ, R12 ;  /* 0x000000ffff097224 */ /* 0x002fe200078e000c */
[----:B------:R-:W-:Y:S01]  /*213e0*/  MOV R5, 0x2 ;  /* 0x0000000200057802 */ /* 0x000fe20000000f00 */
[----:B------:R-:W-:Y:S01]  /*213f0*/  IMAD.MOV.U32 R3, RZ, RZ, 0x181f ;  /* 0x0000181fff037424 */ /* 0x000fe200078e00ff */
[----:B------:R-:W-:Y:S02]  /*21400*/  MOV R2, 0x21420 ;  /* 0x0002142000027802 */ /* 0x000fe40000000f00 */
[----:B--2345:R-:W-:Y:S05]  /*21410*/  CALL.REL.NOINC `($__internal_13_$__cuda_sm70_shflsync_idx_p) ;  /* 0x0000125000007944 */ /* 0x03cfea0003c00000 */
[----:B------:R-:W-:Y:S01]  /*21420*/  MOV R10, R5 ;  /* 0x00000005000a7202 */ /* 0x000fe20000000f00 */
[----:B------:R-:W-:Y:S05]  /*21430*/  BRA `(.L_x_802) ;  /* 0xfffe72d000007947 */ /* 0x000fea000383ffff */
.L_x_644:
[----:B------:R-:W-:Y:S01]  /*21440*/  IMAD.MOV.U32 R9, RZ, RZ, R15 ;  /* 0x000000ffff097224 */ /* 0x000fe200078e000f */
[----:B------:R-:W-:Y:S01]  /*21450*/  MOV R5, 0x2 ;  /* 0x0000000200057802 */ /* 0x000fe20000000f00 */
[----:B------:R-:W-:Y:S01]  /*21460*/  IMAD.MOV.U32 R3, RZ, RZ, 0x181f ;  /* 0x0000181fff037424 */ /* 0x000fe200078e00ff */
[----:B------:R-:W-:Y:S02]  /*21470*/  MOV R2, 0x21490 ;  /* 0x0002149000027802 */ /* 0x000fe40000000f00 */
[----:B-12345:R-:W-:Y:S05]  /*21480*/  CALL.REL.NOINC `($__internal_13_$__cuda_sm70_shflsync_idx_p) ;  /* 0x000011e000007944 */ /* 0x03efea0003c00000 */
[----:B------:R-:W-:Y:S01]  /*21490*/  MOV R0, R5 ;  /* 0x0000000500007202 */ /* 0x000fe20000000f00 */
[----:B------:R-:W-:Y:S05]  /*214a0*/  BRA `(.L_x_803) ;  /* 0xfffe728000007947 */ /* 0x000fea000383ffff */
.L_x_647:
[----:B-1----:R-:W-:Y:S01]  /*214b0*/  IMAD.MOV.U32 R9, RZ, RZ, R12 ;  /* 0x000000ffff097224 */ /* 0x002fe200078e000c */
[----:B------:R-:W-:Y:S01]  /*214c0*/  MOV R5, 0x3 ;  /* 0x0000000300057802 */ /* 0x000fe20000000f00 */
[----:B------:R-:W-:Y:S01]  /*214d0*/  IMAD.MOV.U32 R3, RZ, RZ, 0x181f ;  /* 0x0000181fff037424 */ /* 0x000fe200078e00ff */
[----:B------:R-:W-:-:S02]  /*214e0*/  MOV R2, 0x21500 ;  /* 0x0002150000027802 */ /* 0x000fc40000000f00 */
[----:B--2345:R-:W-:Y:S05]  /*214f0*/  CALL.REL.NOINC `($__internal_13_$__cuda_sm70_shflsync_idx_p) ;  /* 0x0000117000007944 */ /* 0x03cfea0003c00000 */
        /* <DEDUP_REMOVED lines=8> */
.L_x_732:
[----:B------:R-:W-:Y:S01]  /*21580*/  IMAD.MOV.U32 R2, RZ, RZ, R233 ;  /* 0x000000ffff027224 */ /* 0x000fe200078e00e9 */
[----:B------:R-:W-:Y:S02]  /*21590*/  MOV R5, 0x2 ;  /* 0x0000000200057802 */ /* 0x000fe40000000f00 */
[----:B------:R-:W-:Y:S02]  /*215a0*/  MOV R3, 0x215c0 ;  /* 0x000215c000037802 */ /* 0x000fe40000000f00 */
[----:B------:R-:W-:Y:S05]  /*215b0*/  CALL.REL.NOINC `($__internal_12_$__cuda_sm70_shflsync_bfly_p) ;  /* 0x0000106000007944 */ /* 0x000fea0003c00000 */
[----:B------:R-:W-:Y:S01]  /*215c0*/  MOV R0, R5 ;  /* 0x0000000500007202 */ /* 0x000fe20000000f00 */
[----:B------:R-:W-:Y:S05]  /*215d0*/  BRA `(.L_x_805) ;  /* 0xffffab5000007947 */ /* 0x000fea000383ffff */
.L_x_733:
[----:B------:R-:W-:Y:S01]  /*215e0*/  IMAD.MOV.U32 R2, RZ, RZ, R0 ;  /* 0x000000ffff027224 */ /* 0x000fe200078e0000 */
[----:B------:R-:W-:Y:S02]  /*215f0*/  MOV R5, 0x1 ;  /* 0x0000000100057802 */ /* 0x000fe40000000f00 */
[----:B------:R-:W-:Y:S02]  /*21600*/  MOV R3, 0x21620 ;  /* 0x0002162000037802 */ /* 0x000fe40000000f00 */
[----:B-1----:R-:W-:Y:S05]  /*21610*/  CALL.REL.NOINC `($__internal_12_$__cuda_sm70_shflsync_bfly_p) ;  /* 0x0000100000007944 */ /* 0x002fea0003c00000 */
[----:B------:R-:W-:Y:S01]  /*21620*/  FADD.FTZ R0, R0, R5 ;  /* 0x0000000500007221 */ /* 0x000fe20000010000 */
[----:B------:R-:W-:Y:S02]  /*21630*/  MOV R2, R234 ;  /* 0x000000ea00027202 */ /* 0x000fe40000000f00 */
[----:B------:R-:W-:-:S02]  /*21640*/  MOV R5, 0x2 ;  /* 0x0000000200057802 */ /* 0x000fc40000000f00 */
[----:B------:R-:W-:Y:S02]  /*21650*/  MOV R3, 0x21670 ;  /* 0x0002167000037802 */ /* 0x000fe40000000f00 */
[----:B------:R-:W-:Y:S05]  /*21660*/  CALL.REL.NOINC `($__internal_12_$__cuda_sm70_shflsync_bfly_p) ;  /* 0x00000fb000007944 */ /* 0x000fea0003c00000 */
[----:B------:R-:W-:Y:S01]  /*21670*/  FADD.FTZ R4, R234, R5 ;  /* 0x00000005ea047221 */ /* 0x000fe20000010000 */
[----:B------:R-:W-:Y:S02]  /*21680*/  MOV R5, 0x1 ;  /* 0x0000000100057802 */ /* 0x000fe40000000f00 */
[----:B------:R-:W-:Y:S02]  /*21690*/  MOV R3, 0x216c0 ;  /* 0x000216c000037802 */ /* 0x000fe40000000f00 */
[----:B------:R-:W-:Y:S02]  /*216a0*/  MOV R2, R4 ;  /* 0x0000000400027202 */ /* 0x000fe40000000f00 */
[----:B------:R-:W-:Y:S05]  /*216b0*/  CALL.REL.NOINC `($__internal_12_$__cuda_sm70_shflsync_bfly_p) ;  /* 0x00000f6000007944 */ /* 0x000fea0003c00000 */
[----:B------:R-:W-:Y:S01]  /*216c0*/  MOV R3, R5 ;  /* 0x0000000500037202 */ /* 0x000fe20000000f00 */
[----:B------:R-:W-:Y:S05]  /*216d0*/  BRA `(.L_x_806) ;  /* 0xffffaac000007947 */ /* 0x000fea000383ffff */
.L_x_740:
[----:B-1-34-:R-:W-:Y:S01]  /*216e0*/  IMAD.MOV.U32 R9, RZ, RZ, R13 ;  /* 0x000000ffff097224 */ /* 0x01afe200078e000d */
[----:B------:R-:W-:Y:S01]  /*216f0*/  MOV R5, RZ ;  /* 0x000000ff00057202 */ /* 0x000fe20000000f00 */
[----:B------:R-:W-:Y:S01]  /*21700*/  IMAD.MOV.U32 R3, RZ, RZ, 0x181f ;  /* 0x0000181fff037424 */ /* 0x000fe200078e00ff */
[----:B------:R-:W-:Y:S02]  /*21710*/  MOV R2, 0x21730 ;  /* 0x0002173000027802 */ /* 0x000fe40000000f00 */
[----:B------:R-:W-:Y:S05]  /*21720*/  CALL.REL.NOINC `($__internal_13_$__cuda_sm70_shflsync_idx_p) ;  /* 0x00000f4000007944 */ /* 0x000fea0003c00000 */
[----:B------:R-:W-:Y:S01]  /*21730*/  MOV R7, R5 ;  /* 0x0000000500077202 */ /* 0x000fe20000000f00 */
[----:B------:R-:W-:Y:S05]  /*21740*/  BRA `(.L_x_807) ;  /* 0xffffc37000007947 */ /* 0x000fea000383ffff */
.L_x_741:
[----:B------:R-:W-:Y:S01]  /*21750*/  IMAD.MOV.U32 R9, RZ, RZ, R14 ;  /* 0x000000ffff097224 */ /* 0x000fe200078e000e */
[----:B------:R-:W-:Y:S01]  /*21760*/  MOV R5, RZ ;  /* 0x000000ff00057202 */ /* 0x000fe20000000f00 */
[----:B------:R-:W-:Y:S01]  /*21770*/  IMAD.MOV.U32 R3, RZ, RZ, 0x181f ;  /* 0x0000181fff037424 */ /* 0x000fe200078e00ff */
[----:B------:R-:W-:-:S02]  /*21780*/  MOV R2, 0x217a0 ;  /* 0x000217a000027802 */ /* 0x000fc40000000f00 */
[----:B-12---:R-:W-:Y:S05]  /*21790*/  CALL.REL.NOINC `($__internal_13_$__cuda_sm70_shflsync_idx_p) ;  /* 0x00000ed000007944 */ /* 0x006fea0003c00000 */
[----:B------:R-:W-:Y:S01]  /*217a0*/  MOV R2, R5 ;  /* 0x0000000500027202 */ /* 0x000fe20000000f00 */
[----:B------:R-:W-:Y:S05]  /*217b0*/  BRA `(.L_x_808) ;  /* 0xffffc32000007947 */ /* 0x000fea000383ffff */
.L_x_744:
[----:B--2---:R-:W-:Y:S01]  /*217c0*/  IMAD.MOV.U32 R9, RZ, RZ, R13 ;  /* 0x000000ffff097224 */ /* 0x004fe200078e000d */
[----:B------:R-:W-:Y:S01]  /*217d0*/  MOV R5, 0x1 ;  /* 0x0000000100057802 */ /* 0x000fe20000000f00 */
[----:B------:R-:W-:Y:S01]  /*217e0*/  IMAD.MOV.U32 R3, RZ, RZ, 0x181f ;  /* 0x0000181fff037424 */ /* 0x000fe200078e00ff */
[----:B----4-:R-:W-:-:S02]  /*217f0*/  MOV R2, 0x21810 ;  /* 0x0002181000027802 */ /* 0x010fc40000000f00 */
[----:B-1-3--:R-:W-:Y:S05]  /*21800*/  CALL.REL.NOINC `($__internal_13_$__cuda_sm70_shflsync_idx_p) ;  /* 0x00000e6000007944 */ /* 0x00afea0003c00000 */
        /* <DEDUP_REMOVED lines=8> */
.L_x_747:
[----:B-1----:R-:W-:Y:S01]  /*21890*/  IMAD.MOV.U32 R9, RZ, RZ, R13 ;  /* 0x000000ffff097224 */ /* 0x002fe200078e000d */
[----:B------:R-:W-:Y:S01]  /*218a0*/  MOV R5, 0x2 ;  /* 0x0000000200057802 */ /* 0x000fe20000000f00 */
[----:B------:R-:W-:Y:S01]  /*218b0*/  IMAD.MOV.U32 R3, RZ, RZ, 0x181f ;  /* 0x0000181fff037424 */ /* 0x000fe200078e00ff */
[----:B----4-:R-:W-:Y:S02]  /*218c0*/  MOV R2, 0x218e0 ;  /* 0x000218e000027802 */ /* 0x010fe40000000f00 */
[----:B--23--:R-:W-:Y:S05]  /*218d0*/  CALL.REL.NOINC `($__internal_13_$__cuda_sm70_shflsync_idx_p) ;  /* 0x00000d9000007944 */ /* 0x00cfea0003c00000 */
[----:B------:R-:W-:Y:S01]  /*218e0*/  MOV R7, R5 ;  /* 0x0000000500077202 */ /* 0x000fe20000000f00 */
[----:B------:R-:W-:Y:S05]  /*218f0*/  BRA `(.L_x_810) ;  /* 0xffffc47000007947 */ /* 0x000fea000383ffff */
.L_x_748:
[----:B------:R-:W-:Y:S01]  /*21900*/  IMAD.MOV.U32 R9, RZ, RZ, R14 ;  /* 0x000000ffff097224 */ /* 0x000fe200078e000e */
[----:B------:R-:W-:Y:S01]  /*21910*/  MOV R5, 0x2 ;  /* 0x0000000200057802 */ /* 0x000fe20000000f00 */
[----:B------:R-:W-:Y:S01]  /*21920*/  IMAD.MOV.U32 R3, RZ, RZ, 0x181f ;  /* 0x0000181fff037424 */ /* 0x000fe200078e00ff */
[----:B----4-:R-:W-:Y:S02]  /*21930*/  MOV R2, 0x21950 ;  /* 0x0002195000027802 */ /* 0x010fe40000000f00 */
[----:B-123--:R-:W-:Y:S05]  /*21940*/  CALL.REL.NOINC `($__internal_13_$__cuda_sm70_shflsync_idx_p) ;  /* 0x00000d2000007944 */ /* 0x00efea0003c00000 */
[----:B------:R-:W-:Y:S01]  /*21950*/  MOV R2, R5 ;  /* 0x0000000500027202 */ /* 0x000fe20000000f00 */
[----:B------:R-:W-:Y:S05]  /*21960*/  BRA `(.L_x_811) ;  /* 0xffffc42000007947 */ /* 0x000fea000383ffff */
.L_x_751:
[----:B-1----:R-:W-:Y:S01]  /*21970*/  IMAD.MOV.U32 R9, RZ, RZ, R13 ;  /* 0x000000ffff097224 */ /* 0x002fe200078e000d */
[----:B------:R-:W-:Y:S01]  /*21980*/  MOV R5, 0x3 ;  /* 0x0000000300057802 */ /* 0x000fe20000000f00 */
[----:B------:R-:W-:Y:S01]  /*21990*/  IMAD.MOV.U32 R3, RZ, RZ, 0x181f ;  /* 0x0000181fff037424 */ /* 0x000fe200078e00ff */
[----:B------:R-:W-:-:S02]  /*219a0*/  MOV R2, 0x219c0 ;  /* 0x000219c000027802 */ /* 0x000fc40000000f00 */
[----:B--234-:R-:W-:Y:S05]  /*219b0*/  CALL.REL.NOINC `($__internal_13_$__cuda_sm70_shflsync_idx_p) ;  /* 0x00000cb000007944 */ /* 0x01cfea0003c00000 */
        /* <DEDUP_REMOVED lines=8> */
.L_x_753:
[----:B------:R-:W-:Y:S01]  /*21a40*/  IMAD.MOV.U32 R9, RZ, RZ, R36 ;  /* 0x000000ffff097224 */ /* 0x000fe200078e0024 */
[----:B------:R-:W-:Y:S01]  /*21a50*/  MOV R5, RZ ;  /* 0x000000ff00057202 */ /* 0x000fe20000000f00 */
[----:B------:R-:W-:Y:S01]  /*21a60*/  IMAD.MOV.U32 R3, RZ, RZ, 0x1c1f ;  /* 0x00001c1fff037424 */ /* 0x000fe200078e00ff */
[----:B------:R-:W-:Y:S02]  /*21a70*/  MOV R2, 0x21a90 ;  /* 0x00021a9000027802 */ /* 0x000fe40000000f00 */
[----:B-1----:R-:W-:Y:S05]  /*21a80*/  CALL.REL.NOINC `($__internal_13_$__cuda_sm70_shflsync_idx_p) ;  /* 0x00000be000007944 */ /* 0x002fea0003c00000 */
[----:B------:R-:W-:Y:S01]  /*21a90*/  MOV R4, R5 ;  /* 0x0000000500047202 */ /* 0x000fe20000000f00 */
[----:B------:R-:W-:Y:S05]  /*21aa0*/  BRA `(.L_x_813) ;  /* 0xffffc75000007947 */ /* 0x000fea000383ffff */
.L_x_754:
[----:B------:R-:W-:Y:S01]  /*21ab0*/  IMAD.MOV.U32 R9, RZ, RZ, R38 ;  /* 0x000000ffff097224 */ /* 0x000fe200078e0026 */
[----:B------:R-:W-:Y:S01]  /*21ac0*/  MOV R5, RZ ;  /* 0x000000ff00057202 */ /* 0x000fe20000000f00 */
[----:B------:R-:W-:Y:S01]  /*21ad0*/  IMAD.MOV.U32 R3, RZ, RZ, 0x1c1f ;  /* 0x00001c1fff037424 */ /* 0x000fe200078e00ff */
[----:B------:R-:W-:Y:S02]  /*21ae0*/  MOV R2, 0x21b00 ;  /* 0x00021b0000027802 */ /* 0x000fe40000000f00 */
[----:B-123--:R-:W-:Y:S05]  /*21af0*/  CALL.REL.NOINC `($__internal_13_$__cuda_sm70_shflsync_idx_p) ;  /* 0x00000b7000007944 */ /* 0x00efea0003c00000 */
[----:B------:R-:W-:Y:S01]  /*21b00*/  MOV R0, R5 ;  /* 0x0000000500007202 */ /* 0x000fe20000000f00 */
[----:B------:R-:W-:Y:S05]  /*21b10*/  BRA `(.L_x_814) ;  /* 0xffffc70000007947 */ /* 0x000fea000383ffff */
.L_x_757:
[----:B------:R-:W-:Y:S01]  /*21b20*/  IMAD.MOV.U32 R9, RZ, RZ, R36 ;  /* 0x000000ffff097224 */ /* 0x000fe200078e0024 */
[----:B------:R-:W-:Y:S01]  /*21b30*/  MOV R5, 0x1 ;  /* 0x0000000100057802 */ /* 0x000fe20000000f00 */
[----:B---3--:R-:W-:Y:S01]  /*21b40*/  IMAD.MOV.U32 R3, RZ, RZ, 0x1c1f ;  /* 0x00001c1fff037424 */ /* 0x008fe200078e00ff */
[----:B------:R-:W-:-:S02]  /*21b50*/  MOV R2, 0x21b70 ;  /* 0x00021b7000027802 */ /* 0x000fc40000000f00 */
[----:B--2-4-:R-:W-:Y:S05]  /*21b60*/  CALL.REL.NOINC `($__internal_13_$__cuda_sm70_shflsync_idx_p) ;  /* 0x00000b0000007944 */ /* 0x014fea0003c00000 */
        /* <DEDUP_REMOVED lines=8> */
.L_x_761:
[----:B------:R-:W-:Y:S01]  /*21bf0*/  IMAD.MOV.U32 R9, RZ, RZ, R11 ;  /* 0x000000ffff097224 */ /* 0x000fe200078e000b */
[----:B------:R-:W-:Y:S01]  /*21c00*/  MOV R5, RZ ;  /* 0x000000ff00057202 */ /* 0x000fe20000000f00 */
[----:B------:R-:W-:Y:S01]  /*21c10*/  IMAD.MOV.U32 R3, RZ, RZ, 0x181f ;  /* 0x0000181fff037424 */ /* 0x000fe200078e00ff */
[----:B------:R-:W-:Y:S02]  /*21c20*/  MOV R2, 0x21c40 ;  /* 0x00021c4000027802 */ /* 0x000fe40000000f00 */
[----:B------:R-:W-:Y:S05]  /*21c30*/  CALL.REL.NOINC `($__internal_13_$__cuda_sm70_shflsync_idx_p) ;  /* 0x00000a3000007944 */ /* 0x000fea0003c00000 */
[----:B------:R-:W-:Y:S01]  /*21c40*/  MOV R10, R5 ;  /* 0x00000005000a7202 */ /* 0x000fe20000000f00 */
[----:B------:R-:W-:Y:S05]  /*21c50*/  BRA `(.L_x_816) ;  /* 0xffffdcc000007947 */ /* 0x000fea000383ffff */
.L_x_762:
[----:B------:R-:W-:Y:S01]  /*21c60*/  IMAD.MOV.U32 R9, RZ, RZ, R14 ;  /* 0x000000ffff097224 */ /* 0x000fe200078e000e */
[----:B------:R-:W-:Y:S01]  /*21c70*/  MOV R5, RZ ;  /* 0x000000ff00057202 */ /* 0x000fe20000000f00 */
[----:B------:R-:W-:Y:S01]  /*21c80*/  IMAD.MOV.U32 R3, RZ, RZ, 0x181f ;  /* 0x0000181fff037424 */ /* 0x000fe200078e00ff */
[----:B------:R-:W-:Y:S02]  /*21c90*/  MOV R2, 0x21cb0 ;  /* 0x00021cb000027802 */ /* 0x000fe40000000f00 */
[----:B-12---:R-:W-:Y:S05]  /*21ca0*/  CALL.REL.NOINC `($__internal_13_$__cuda_sm70_shflsync_idx_p) ;  /* 0x000009c000007944 */ /* 0x006fea0003c00000 */
[----:B------:R-:W-:Y:S01]  /*21cb0*/  MOV R2, R5 ;  /* 0x0000000500027202 */ /* 0x000fe20000000f00 */
[----:B------:R-:W-:Y:S05]  /*21cc0*/  BRA `(.L_x_817) ;  /* 0xffffdc7000007947 */ /* 0x000fea000383ffff */
.L_x_765:
        /* <DEDUP_REMOVED lines=13> */
.L_x_768:
[----:B-1----:R-:W-:Y:S01]  /*21da0*/  IMAD.MOV.U32 R9, RZ, RZ, R11 ;  /* 0x000000ffff097224 */ /* 0x002fe200078e000b */
[----:B------:R-:W-:Y:S01]  /*21db0*/  MOV R5, 0x2 ;  /* 0x0000000200057802 */ /* 0x000fe20000000f00 */
[----:B------:R-:W-:Y:S01]  /*21dc0*/  IMAD.MOV.U32 R3, RZ, RZ, 0x181f ;  /* 0x0000181fff037424 */ /* 0x000fe200078e00ff */
[----:B----4-:R-:W-:Y:S02]  /*21dd0*/  MOV R2, 0x21df0 ;  /* 0x00021df000027802 */ /* 0x010fe40000000f00 */
[----:B--23--:R-:W-:Y:S05]  /*21de0*/  CALL.REL.NOINC `($__internal_13_$__cuda_sm70_shflsync_idx_p) ;  /* 0x0000088000007944 */ /* 0x00cfea0003c00000 */
[----:B------:R-:W-:Y:S01]  /*21df0*/  MOV R10, R5 ;  /* 0x00000005000a7202 */ /* 0x000fe20000000f00 */
[----:B------:R-:W-:Y:S05]  /*21e00*/  BRA `(.L_x_819) ;  /* 0xffffddd000007947 */ /* 0x000fea000383ffff */
.L_x_769:
[----:B------:R-:W-:Y:S01]  /*21e10*/  IMAD.MOV.U32 R9, RZ, RZ, R14 ;  /* 0x000000ffff097224 */ /* 0x000fe200078e000e */
[----:B------:R-:W-:Y:S01]  /*21e20*/  MOV R5, 0x2 ;  /* 0x0000000200057802 */ /* 0x000fe20000000f00 */
[----:B------:R-:W-:Y:S01]  /*21e30*/  IMAD.MOV.U32 R3, RZ, RZ, 0x181f ;  /* 0x0000181fff037424 */ /* 0x000fe200078e00ff */
[----:B----4-:R-:W-:Y:S02]  /*21e40*/  MOV R2, 0x21e60 ;  /* 0x00021e6000027802 */ /* 0x010fe40000000f00 */
[----:B-123--:R-:W-:Y:S05]  /*21e50*/  CALL.REL.NOINC `($__internal_13_$__cuda_sm70_shflsync_idx_p) ;  /* 0x0000081000007944 */ /* 0x00efea0003c00000 */
[----:B------:R-:W-:Y:S01]  /*21e60*/  MOV R2, R5 ;  /* 0x0000000500027202 */ /* 0x000fe20000000f00 */
[----:B------:R-:W-:Y:S05]  /*21e70*/  BRA `(.L_x_820) ;  /* 0xffffdd8000007947 */ /* 0x000fea000383ffff */
.L_x_772:
        /* <DEDUP_REMOVED lines=13> */
.L_x_774:
[----:B------:R-:W-:Y:S01]  /*21f50*/  IMAD.MOV.U32 R9, RZ, RZ, R83 ;  /* 0x000000ffff097224 */ /* 0x000fe200078e0053 */
[----:B------:R-:W-:Y:S01]  /*21f60*/  MOV R5, RZ ;  /* 0x000000ff00057202 */ /* 0x000fe20000000f00 */
[----:B---3--:R-:W-:Y:S01]  /*21f70*/  IMAD.MOV.U32 R3, RZ, RZ, 0x1f ;  /* 0x0000001fff037424 */ /* 0x008fe200078e00ff */
[----:B----4-:R-:W-:Y:S02]  /*21f80*/  MOV R2, 0x21fa0 ;  /* 0x00021fa000027802 */ /* 0x010fe40000000f00 */
[----:B--2---:R-:W-:Y:S05]  /*21f90*/  CALL.REL.NOINC `($__internal_13_$__cuda_sm70_shflsync_idx_p) ;  /* 0x000006d000007944 */ /* 0x004fea0003c00000 */
[----:B------:R-:W-:Y:S01]  /*21fa0*/  MOV R10, R5 ;  /* 0x00000005000a7202 */ /* 0x000fe20000000f00 */
[----:B------:R-:W-:Y:S05]  /*21fb0*/  BRA `(.L_x_822) ;  /* 0xffffdf5000007947 */ /* 0x000fea000383ffff */
.L_x_775:
[----:B------:R-:W-:Y:S01]  /*21fc0*/  IMAD.MOV.U32 R9, RZ, RZ, R83 ;  /* 0x000000ffff097224 */ /* 0x000fe200078e0053 */
[----:B------:R-:W-:Y:S01]  /*21fd0*/  MOV R5, 0x1 ;  /* 0x0000000100057802 */ /* 0x000fe20000000f00 */
[----:B------:R-:W-:Y:S01]  /*21fe0*/  IMAD.MOV.U32 R3, RZ, RZ, 0x1f ;  /* 0x0000001fff037424 */ /* 0x000fe200078e00ff */
[----:B----4-:R-:W-:Y:S02]  /*21ff0*/  MOV R2, 0x22010 ;  /* 0x0002201000027802 */ /* 0x010fe40000000f00 */
[----:B-123--:R-:W-:Y:S05]  /*22000*/  CALL.REL.NOINC `($__internal_13_$__cuda_sm70_shflsync_idx_p) ;  /* 0x0000066000007944 */ /* 0x00efea0003c00000 */
[----:B------:R-:W-:Y:S01]  /*22010*/  MOV R8, R5 ;  /* 0x0000000500087202 */ /* 0x000fe20000000f00 */
[----:B------:R-:W-:Y:S05]  /*22020*/  BRA `(.L_x_823) ;  /* 0xffffdf0000007947 */ /* 0x000fea000383ffff */
.L_x_776:
[----:B------:R-:W-:Y:S01]  /*22030*/  IMAD.MOV.U32 R0, RZ, RZ, R4 ;  /* 0x000000ffff007224 */ /* 0x000fe200078e0004 */
[----:B------:R-:W-:-:S02]  /*22040*/  MOV R2, 0x1 ;  /* 0x0000000100027802 */ /* 0x000fc40000000f00 */
[----:B------:R-:W-:Y:S02]  /*22050*/  MOV R3, 0x22070 ;  /* 0x0002207000037802 */ /* 0x000fe40000000f00 */
[----:B-1-3--:R-:W-:Y:S05]  /*22060*/  CALL.REL.NOINC `($__internal_14_$__cuda_sm70_shflsync_up_p) ;  /* 0x0000065000007944 */ /* 0x00afea0003c00000 */
[----:B------:R-:W-:Y:S05]  /*22070*/  BRA `(.L_x_824) ;  /* 0xffffdfd000007947 */ /* 0x000fea000383ffff */
.L_x_777:
[----:B------:R-:W-:Y:S01]  /*22080*/  IMAD.MOV.U32 R0, RZ, RZ, R4 ;  /* 0x000000ffff007224 */ /* 0x000fe200078e0004 */
[----:B------:R-:W-:Y:S02]  /*22090*/  MOV R2, 0x2 ;  /* 0x0000000200027802 */ /* 0x000fe40000000f00 */
[----:B------:R-:W-:Y:S02]  /*220a0*/  MOV R3, 0x220c0 ;  /* 0x000220c000037802 */ /* 0x000fe40000000f00 */
[----:B-1-3--:R-:W-:Y:S05]  /*220b0*/  CALL.REL.NOINC `($__internal_14_$__cuda_sm70_shflsync_up_p) ;  /* 0x0000060000007944 */ /* 0x00afea0003c00000 */
        /* <DEDUP_REMOVED lines=27> */
.L_x_781:
[----:B------:R-:W-:Y:S02]  /*22270*/  MOV R2, 0x1 ;  /* 0x0000000100027802 */ /* 0x000fe40000000f00 */
[----:B------:R-:W-:-:S02]  /*22280*/  MOV R3, 0x222a0 ;  /* 0x000222a000037802 */ /* 0x000fc40000000f00 */
[----:B-1----:R-:W-:Y:S05]  /*22290*/  CALL.REL.NOINC `($__internal_14_$__cuda_sm70_shflsync_up_p) ;  /* 0x0000042000007944 */ /* 0x002fea0003c00000 */
[----:B------:R-:W-:Y:S01]  /*222a0*/  MOV R2, R5 ;  /* 0x0000000500027202 */ /* 0x000fe20000000f00 */
[----:B------:R-:W-:Y:S05]  /*222b0*/  BRA `(.L_x_826) ;  /* 0xffffdfe000007947 */ /* 0x000fea000383ffff */
.L_x_782:
[----:B------:R-:W-:Y:S02]  /*222c0*/  MOV R2, 0x2 ;  /* 0x0000000200027802 */ /* 0x000fe40000000f00 */
[----:B------:R-:W-:-:S02]  /*222d0*/  MOV R3, 0x222f0 ;  /* 0x000222f000037802 */ /* 0x000fc40000000f00 */
[----:B-1----:R-:W-:Y:S05]  /*222e0*/  CALL.REL.NOINC `($__internal_14_$__cuda_sm70_shflsync_up_p) ;  /* 0x000003d000007944 */ /* 0x002fea0003c00000 */
[----:B------:R-:W-:Y:S01]  /*222f0*/  SEL R5, R5, RZ, P1 ;  /* 0x000000ff05057207 */ /* 0x000fe20000800000 */
[----:B------:R-:W-:Y:S01]  /*22300*/  IMAD.MOV.U32 R2, RZ, RZ, 0x4 ;  /* 0x00000004ff027424 */ /* 0x000fe200078e00ff */
[----:B------:R-:W-:-:S03]  /*22310*/  MOV R3, 0x22340 ;  /* 0x0002234000037802 */ /* 0x000fc60000000f00 */
[----:B------:R-:W-:Y:S02]  /*22320*/  IMAD.IADD R0, R0, 0x1, R5 ;  /* 0x0000000100007824 */ /* 0x000fe400078e0205 */
        /* <DEDUP_REMOVED lines=22> */
.L_x_784:
[----:B------:R-:W-:Y:S02]  /*22490*/  SEL R0, RZ, 0x1, P0 ;  /* 0x00000001ff007807 */ /* 0x000fe40000000000 */
[----:B------:R-:W-:-:S02]  /*224a0*/  MOV R2, 0x224c0 ;  /* 0x000224c000027802 */ /* 0x000fc40000000f00 */
[----:B-12---:R-:W-:Y:S05]  /*224b0*/  CALL.REL.NOINC `($__internal_15_$__cuda_sm70_votesync_ballot) ;  /* 0x0000027000007944 */ /* 0x006fea0003c00000 */
[----:B------:R-:W-:Y:S01]  /*224c0*/  MOV R11, R0 ;  /* 0x00000000000b7202 */ /* 0x000fe20000000f00 */
[----:B------:R-:W-:Y:S05]  /*224d0*/  BRA `(.L_x_828) ;  /* 0xffffdf5000007947 */ /* 0x000fea000383ffff */
.L_x_785:
[----:B------:R-:W-:Y:S01]  /*224e0*/  IMAD.MOV.U32 R9, RZ, RZ, R6 ;  /* 0x000000ffff097224 */ /* 0x000fe200078e0006 */
[----:B------:R-:W-:Y:S01]  /*224f0*/  MOV R5, R0 ;  /* 0x0000000000057202 */ /* 0x000fe20000000f00 */
[----:B------:R-:W-:Y:S01]  /*22500*/  IMAD.MOV.U32 R3, RZ, RZ, 0x1f ;  /* 0x0000001fff037424 */ /* 0x000fe200078e00ff */
[----:B------:R-:W-:-:S02]  /*22510*/  MOV R2, 0x22530 ;  /* 0x0002253000027802 */ /* 0x000fc40000000f00 */
[----:B-12---:R-:W-:Y:S05]  /*22520*/  CALL.REL.NOINC `($__internal_13_$__cuda_sm70_shflsync_idx_p) ;  /* 0x0000014000007944 */ /* 0x006fea0003c00000 */
[----:B------:R-:W-:Y:S01]  /*22530*/  IMAD.MOV.U32 R6, RZ, RZ, R5 ;  /* 0x000000ffff067224 */ /* 0x000fe200078e0005 */
[----:B------:R-:W-:Y:S01]  /*22540*/  MOV R5, R0 ;  /* 0x0000000000057202 */ /* 0x000fe20000000f00 */
[----:B------:R-:W-:Y:S01]  /*22550*/  IMAD.MOV.U32 R9, RZ, RZ, R7 ;  /* 0x000000ffff097224 */ /* 0x000fe200078e0007 */
[----:B------:R-:W-:-:S02]  /*22560*/  MOV R3, 0x1f ;  /* 0x0000001f00037802 */ /* 0x000fc40000000f00 */
[----:B------:R-:W-:Y:S02]  /*22570*/  MOV R2, 0x22590 ;  /* 0x0002259000027802 */ /* 0x000fe40000000f00 */
[----:B------:R-:W-:Y:S05]  /*22580*/  CALL.REL.NOINC `($__internal_13_$__cuda_sm70_shflsync_idx_p) ;  /* 0x000000e000007944 */ /* 0x000fea0003c00000 */
[----:B------:R-:W-:Y:S01]  /*22590*/  MOV R7, R5 ;  /* 0x0000000500077202 */ /* 0x000fe20000000f00 */
[----:B------:R-:W-:Y:S05]  /*225a0*/  BRA `(.L_x_829) ;  /* 0xffffded000007947 */ /* 0x000fea000383ffff */
.L_x_788:
[----:B------:R-:W-:Y:S01]  /*225b0*/  IMAD.MOV.U32 R9, RZ, RZ, R4 ;  /* 0x000000ffff097224 */ /* 0x000fe200078e0004 */
[----:B------:R-:W-:Y:S01]  /*225c0*/  MOV R5, R0 ;  /* 0x0000000000057202 */ /* 0x000fe20000000f00 */
[----:B------:R-:W-:Y:S01]  /*225d0*/  IMAD.MOV.U32 R3, RZ, RZ, 0x1f ;  /* 0x0000001fff037424 */ /* 0x000fe200078e00ff */
[----:B------:R-:W-:Y:S02]  /*225e0*/  MOV R2, 0x22600 ;  /* 0x0002260000027802 */ /* 0x000fe40000000f00 */
[----:B-12-4-:R-:W-:Y:S05]  /*225f0*/  CALL.REL.NOINC `($__internal_13_$__cuda_sm70_shflsync_idx_p) ;  /* 0x0000007000007944 */ /* 0x016fea0003c00000 */
[----:B------:R-:W-:Y:S01]  /*22600*/  MOV R12, R5 ;  /* 0x00000005000c7202 */ /* 0x000fe20000000f00 */
[----:B------:R-:W-:Y:S05]  /*22610*/  BRA `(.L_x_787) ;  /* 0xffffdec000007947 */ /* 0x000fea000383ffff */
        .weak           $__internal_12_$__cuda_sm70_shflsync_bfly_p
        .type           $__internal_12_$__cuda_sm70_shflsync_bfly_p,@function
        .size           $__internal_12_$__cuda_sm70_shflsync_bfly_p,($__internal_13_$__cuda_sm70_shflsync_idx_p - $__internal_12_$__cuda_sm70_shflsync_bfly_p)
$__internal_12_$__cuda_sm70_shflsync_bfly_p:
[----:B------:R-:W-:Y:S04]  /*22620*/  WARPSYNC R6 ;  /* 0x0000000600007348 */ /* 0x000fe80003800000 */
[----:B------:R1:W2:Y:S02]  /*22630*/  SHFL.BFLY PT, R5, R2, R5, R7 ;  /* 0x0c00000502057389 */ /* 0x0002a400000e0007 */
[----:B-1----:R-:W-:-:S02]  /*22640*/  MOV R2, R3 ;  /* 0x0000000300027202 */ /* 0x002fc40000000f00 */
[----:B------:R-:W-:-:S04]  /*22650*/  MOV R3, 0x0 ;  /* 0x0000000000037802 */ /* 0x000fc80000000f00 */
[----:B--2---:R-:W-:Y:S05]  /*22660*/  RET.REL.NODEC R2 `(_ZN7cutlass13device_kernelIN5flash19enable_sm80_to_sm89INS1_16FlashAttnFwdSm80INS1_25CollectiveMainloopFwdSm80ILi8ELi1ELb0EN4cute5tupleIJNS5_1CILi128EEENS7_ILi64EEENS7_ILi192EEEEEELi192ENS_10bfloat16_tEfNS_4arch4Sm80ELb0ELb1ELb0ELb1ELb0ELb1ELb1ELb1EEENS1_21CollectiveEpilogueFwdINS6_IJS8_SA_S9_EEENS6_IJNS7_ILi1EEESI_SI_EEESC_SE_Li256ELb1ELb1ELb1ELb0EEENS1_36VarlenDynamicPersistentTileSchedulerILi128ELi64ELi256ELi256ELb1ELb1ELb0ELb1ELb0ELb1EEEEEEEEEvNT_6ParamsE) ;  /* 0xfffdd99002007950 */ /* 0x004fea0003c3ffff */
        .weak           $__internal_13_$__cuda_sm70_shflsync_idx_p
        .type           $__internal_13_$__cuda_sm70_shflsync_idx_p,@function
        .size           $__internal_13_$__cuda_sm70_shflsync_idx_p,($__internal_14_$__cuda_sm70_shflsync_up_p - $__internal_13_$__cuda_sm70_shflsync_idx_p)
$__internal_13_$__cuda_sm70_shflsync_idx_p:
[----:B------:R-:W-:-:S04]  /*22670*/  MOV R86, 0xffffffff ;  /* 0xffffffff00567802 */ /* 0x000fc80000000f00 */
[----:B------:R-:W-:Y:S04]  /*22680*/  WARPSYNC R86 ;  /* 0x0000005600007348 */ /* 0x000fe80003800000 */
[----:B------:R1:W2:Y:S02]  /*22690*/  SHFL.IDX PT, R5, R9, R5, R3 ;  /* 0x0000000509057389 */ /* 0x0002a400000e0003 */
[----:B-1----:R-:W-:-:S04]  /*226a0*/  MOV R3, 0x0 ;  /* 0x0000000000037802 */ /* 0x002fc80000000f00 */
[----:B--2---:R-:W-:Y:S05]  /*226b0*/  RET.REL.NODEC R2 `(_ZN7cutlass13device_kernelIN5flash19enable_sm80_to_sm89INS1_16FlashAttnFwdSm80INS1_25CollectiveMainloopFwdSm80ILi8ELi1ELb0EN4cute5tupleIJNS5_1CILi128EEENS7_ILi64EEENS7_ILi192EEEEEELi192ENS_10bfloat16_tEfNS_4arch4Sm80ELb0ELb1ELb0ELb1ELb0ELb1ELb1ELb1EEENS1_21CollectiveEpilogueFwdINS6_IJS8_SA_S9_EEENS6_IJNS7_ILi1EEESI_SI_EEESC_SE_Li256ELb1ELb1ELb1ELb0EEENS1_36VarlenDynamicPersistentTileSchedulerILi128ELi64ELi256ELi256ELb1ELb1ELb0ELb1ELb0ELb1EEEEEEEEEvNT_6ParamsE) ;  /* 0xfffdd94002007950 */ /* 0x004fea0003c3ffff */
        .weak           $__internal_14_$__cuda_sm70_shflsync_up_p
        .type           $__internal_14_$__cuda_sm70_shflsync_up_p,@function
        .size           $__internal_14_$__cuda_sm70_shflsync_up_p,($__internal_15_$__cuda_sm70_votesync_ballot - $__internal_14_$__cuda_sm70_shflsync_up_p)
$__internal_14_$__cuda_sm70_shflsync_up_p:
[----:B------:R-:W-:Y:S02]  /*226c0*/  IMAD.MOV.U32 R5, RZ, RZ, RZ ;  /* 0x000000ffff057224 */ /* 0x000fe400078e00ff */
[----:B------:R-:W-:-:S04]  /*226d0*/  IMAD.MOV.U32 R9, RZ, RZ, -0x1 ;  /* 0xffffffffff097424 */ /* 0x000fc800078e00ff */
[----:B------:R-:W-:Y:S04]  /*226e0*/  WARPSYNC R9 ;  /* 0x0000000900007348 */ /* 0x000fe80003800000 */
[----:B------:R1:W2:Y:S02]  /*226f0*/  SHFL.UP PT, R5, R0, R2, R5 ;  /* 0x0400000200057389 */ /* 0x0002a400000e0005 */
[----:B-1----:R-:W-:Y:S02]  /*22700*/  MOV R2, R3 ;  /* 0x0000000300027202 */ /* 0x002fe40000000f00 */
[----:B------:R-:W-:-:S04]  /*22710*/  MOV R3, 0x0 ;  /* 0x0000000000037802 */ /* 0x000fc80000000f00 */
[----:B--2---:R-:W-:Y:S05]  /*22720*/  RET.REL.NODEC R2 `(_ZN7cutlass13device_kernelIN5flash19enable_sm80_to_sm89INS1_16FlashAttnFwdSm80INS1_25CollectiveMainloopFwdSm80ILi8ELi1ELb0EN4cute5tupleIJNS5_1CILi128EEENS7_ILi64EEENS7_ILi192EEEEEELi192ENS_10bfloat16_tEfNS_4arch4Sm80ELb0ELb1ELb0ELb1ELb0ELb1ELb1ELb1EEENS1_21CollectiveEpilogueFwdINS6_IJS8_SA_S9_EEENS6_IJNS7_ILi1EEESI_SI_EEESC_SE_Li256ELb1ELb1ELb1ELb0EEENS1_36VarlenDynamicPersistentTileSchedulerILi128ELi64ELi256ELi256ELb1ELb1ELb0ELb1ELb0ELb1EEEEEEEEEvNT_6ParamsE) ;  /* 0xfffdd8d002007950 */ /* 0x004fea0003c3ffff */
        .weak           $__internal_15_$__cuda_sm70_votesync_ballot
        .type           $__internal_15_$__cuda_sm70_votesync_ballot,@function
        .size           $__internal_15_$__cuda_sm70_votesync_ballot,(.L_x_2469 - $__internal_15_$__cuda_sm70_votesync_ballot)
$__internal_15_$__cuda_sm70_votesync_ballot:
[----:B------:R-:W-:Y:S01]  /*22730*/  ISETP.NE.U32.AND P0, PT, R0, 0x1, PT ;  /* 0x000000010000780c */ /* 0x000fe20003f05070 */
[----:B------:R-:W-:-:S04]  /*22740*/  IMAD.MOV.U32 R3, RZ, RZ, -0x1 ;  /* 0xffffffffff037424 */ /* 0x000fc800078e00ff */
[----:B------:R-:W-:Y:S08]  /*22750*/  WARPSYNC R3 ;  /* 0x0000000300007348 */ /* 0x000ff00003800000 */
[----:B------:R-:W-:-:S04]  /*22760*/  VOTE.ANY R0, PT, !P0 ;  /* 0x0000000000007806 */ /* 0x000fc800040e0100 */
[----:B------:R-:W-:Y:S01]  /*22770*/  LOP3.LUT R0, R0, R3, RZ, 0xc0, !PT ;  /* 0x0000000300007212 */ /* 0x000fe200078ec0ff */
[----:B------:R-:W-:-:S04]  /*22780*/  IMAD.MOV.U32 R3, RZ, RZ, 0x0 ;  /* 0x00000000ff037424 */ /* 0x000fc800078e00ff */
[----:B------:R-:W-:Y:S05]  /*22790*/  RET.REL.NODEC R2 `(_ZN7cutlass13device_kernelIN5flash19enable_sm80_to_sm89INS1_16FlashAttnFwdSm80INS1_25CollectiveMainloopFwdSm80ILi8ELi1ELb0EN4cute5tupleIJNS5_1CILi128EEENS7_ILi64EEENS7_ILi192EEEEEELi192ENS_10bfloat16_tEfNS_4arch4Sm80ELb0ELb1ELb0ELb1ELb0ELb1ELb1ELb1EEENS1_21CollectiveEpilogueFwdINS6_IJS8_SA_S9_EEENS6_IJNS7_ILi1EEESI_SI_EEESC_SE_Li256ELb1ELb1ELb1ELb0EEENS1_36VarlenDynamicPersistentTileSchedulerILi128ELi64ELi256ELi256ELb1ELb1ELb0ELb1ELb0ELb1EEEEEEEEEvNT_6ParamsE) ;  /* 0xfffdd86002007950 */ /* 0x000fea0003c3ffff */
.L_x_830:
        /* <DEDUP_REMOVED lines=14> */
.L_x_2469:


//--------------------- .text._ZN7cutlass13device_kernelIN5flash19enable_sm80_to_sm89INS1_16FlashAttnFwdSm80INS1_25CollectiveMainloopFwdSm80ILi8ELi1ELb1EN4cute5tupleIJNS5_1CILi128EEENS7_ILi96EEENS7_ILi192EEEEEELi192ENS_10bfloat16_tEfNS_4arch4Sm80ELb1ELb0ELb0ELb0ELb0ELb0ELb1ELb1EEENS1_21CollectiveEpilogueFwdINS6_IJS8_SA_S9_EEENS6_IJNS7_ILi1EEESI_SI_EEESC_SE_Li256ELb0ELb1ELb1ELb0EEENS1_30DynamicPersistentTileSchedulerILi256ELi256ELb1ELb1ELb0EEEEEEEEEvNT_6ParamsE --------------------------
	.section	.text._ZN7cutlass13device_kernelIN5flash19enable_sm80_to_sm89INS1_16FlashAttnFwdSm80INS1_25CollectiveMainloopFwdSm80ILi8ELi1ELb1EN4cute5tupleIJNS5_1CILi128EEENS7_ILi96EEENS7_ILi192EEEEEELi192ENS_10bfloat16_tEfNS_4arch4Sm80ELb1ELb0ELb0ELb0ELb0ELb0ELb1ELb1EEENS1_21CollectiveEpilogueFwdINS6_IJS8_SA_S9_EEENS6_IJNS7_ILi1EEESI_SI_EEESC_SE_Li256ELb0ELb1ELb1ELb0EEENS1_30DynamicPersistentTileSchedulerILi256ELi256ELb1ELb1ELb0EEEEEEEEEvNT_6ParamsE,"ax",@progbits
	.sectioninfo	@"SHI_REGISTERS=255"
	.align	128
.text._ZN7cutlass13device_kernelIN5flash19enable_sm80_to_sm89INS1_16FlashAttnFwdSm80INS1_25CollectiveMainloopFwdSm80ILi8ELi1ELb1EN4cute5tupleIJNS5_1CILi128EEENS7_ILi96EEENS7_ILi192EEEEEELi192ENS_10bfloat16_tEfNS_4arch4Sm80ELb1ELb0ELb0ELb0ELb0ELb0ELb1ELb1EEENS1_21CollectiveEpilogueFwdINS6_IJS8_SA_S9_EEENS6_IJNS7_ILi1EEESI_SI_EEESC_SE_Li256ELb0ELb1ELb1ELb0EEENS1_30DynamicPersistentTileSchedulerILi256ELi256ELb1ELb1ELb0EEEEEEEEEvNT_6ParamsE:
        .type           _ZN7cutlass13device_kernelIN5flash19enable_sm80_to_sm89INS1_16FlashAttnFwdSm80INS1_25CollectiveMainloopFwdSm80ILi8ELi1ELb1EN4cute5tupleIJNS5_1CILi128EEENS7_ILi96EEENS7_ILi192EEEEEELi192ENS_10bfloat16_tEfNS_4arch4Sm80ELb1ELb0ELb0ELb0ELb0ELb0ELb1ELb1EEENS1_21CollectiveEpilogueFwdINS6_IJS8_SA_S9_EEENS6_IJNS7_ILi1EEESI_SI_EEESC_SE_Li256ELb0ELb1ELb1ELb0EEENS1_30DynamicPersistentTileSchedulerILi256ELi256ELb1ELb1ELb0EEEEEEEEEvNT_6ParamsE,@function
        .size           _ZN7cutlass13device_kernelIN5flash19enable_sm80_to_sm89INS1_16FlashAttnFwdSm80INS1_25CollectiveMainloopFwdSm80ILi8ELi1ELb1EN4cute5tupleIJNS5_1CILi128EEENS7_ILi96EEENS7_ILi192EEEEEELi192ENS_10bfloat16_tEfNS_4arch4Sm80ELb1ELb0ELb0ELb0ELb0ELb0ELb1ELb1EEENS1_21CollectiveEpilogueFwdINS6_IJS8_SA_S9_EEENS6_IJNS7_ILi1EEESI_SI_EEESC_SE_Li256ELb0ELb1ELb1ELb0EEENS1_30DynamicPersistentTileSchedulerILi256ELi256ELb1ELb1ELb0EEEEEEEEEvNT_6ParamsE,(.L_x_2474 - _ZN7cutlass13device_kernelIN5flash19enable_sm80_to_sm89INS1_16FlashAttnFwdSm80INS1_25CollectiveMainloopFwdSm80ILi8ELi1ELb1EN4cute5tupleIJNS5_1CILi128EEENS7_ILi96EEENS7_ILi192EEEEEELi192ENS_10bfloat16_tEfNS_4arch4Sm80ELb1ELb0ELb0ELb0ELb0ELb0ELb1ELb1EEENS1_21CollectiveEpilogueFwdINS6_IJS8_SA_S9_EEENS6_IJNS7_ILi1EEESI_SI_EEESC_SE_Li256ELb0ELb1ELb1ELb0EEENS1_30DynamicPersistentTileSchedulerILi256ELi256ELb1ELb1ELb0EEEEEEEEEvNT_6ParamsE)
        .other          _ZN7cutlass13device_kernelIN5flash19enable_sm80_to_sm89INS1_16FlashAttnFwdSm80INS1_25CollectiveMainloopFwdSm80ILi8ELi1ELb1EN4cute5tupleIJNS5_1CILi128EEENS7_ILi96EEENS7_ILi192EEEEEELi192ENS_10bfloat16_tEfNS_4arch4Sm80ELb1ELb0ELb0ELb0ELb0ELb0ELb1ELb1EEENS1_21CollectiveEpilogueFwdINS6_IJS8_SA_S9_EEENS6_IJNS7_ILi1EEESI_SI_EEESC_SE_Li256ELb0ELb1ELb1ELb0EEENS1_30DynamicPersistentTileSchedulerILi256ELi256ELb1ELb1ELb0EEEEEEEEEvNT_6ParamsE,@"STO_CUDA_ENTRY STV_DEFAULT"
_ZN7cutlass13device_kernelIN5flash19enable_sm80_to_sm89INS1_16FlashAttnFwdSm80INS1_25CollectiveMainloopFwdSm80ILi8ELi1ELb1EN4cute5tupleIJNS5_1CILi128EEENS7_ILi96EEENS7_ILi192EEEEEELi192ENS_10bfloat16_tEfNS_4arch4Sm80ELb1ELb0ELb0ELb0ELb0ELb0ELb1ELb1EEENS1_21CollectiveEpilogueFwdINS6_IJS8_SA_S9_EEENS6_IJNS7_ILi1EEESI_SI_EEESC_SE_Li256ELb0ELb1ELb1ELb0EEENS1_30DynamicPersistentTileSchedulerILi256ELi256ELb1ELb1ELb0EEEEEEEEEvNT_6ParamsE:
[----:B------:R-:W-:-:S03]  /*0000*/  MOV R1, c[0x0][0x28] ;  /* 0x00000a0000017a02 */ /* 0x000fc60000000f00 */
[----:B------:R-:W1:Y:S01]  /*0010*/  S2R R14, SR_TID.X ;  /* 0x00000000000e7919 */ /* 0x000e620000002100 */
[----:B------:R-:W-:-:S03]  /*0020*/  IADD3 R1, R1, -0x90, RZ ;  /* 0xffffff7001017810 */ /* 0x000fc60007ffe0ff */
[----:B------:R-:W2:Y:S01]  /*0030*/  S2R R13, SR_CTAID.X ;  /* 0x00000000000d7919 */ /* 0x000ea20000002500 */
[----:B-1----:R-:W-:-:S05]  /*0040*/  SHF.R.U32.HI R2, RZ, 0x5, R14 ;  /* 0x00000005ff027819 */ /* 0x002fca000001160e */
[----:B------:R-:W1:Y:S02]  /*0050*/  SHFL.IDX PT, R0, R2, RZ, 0x1f ;  /* 0x00001fff02007589 */ /* 0x000e6400000e0000 */
[----:B-1----:R-:W-:Y:S02]  /*0060*/  ISETP.GE.AND P0, PT, R0, 0x1, PT ;  /* 0x000000010000780c */ /* 0x002fe40003f06270 */
[----:B------:R1:W-:Y:S11]  /*0070*/  STL [R1+0x7c], R0 ;  /* 0x00007c0001007387 */ /* 0x0003f60000100800 */
[----:B------:R-:W-:Y:S06]  /*0080*/  @P0 BAR.ARV 0x4, 0x100 ;  /* 0x0104000000000b1d */ /* 0x000fec0000002000 */
[----:B--2---:R-:W-:-:S13]  /*0090*/  ISETP.GE.AND P0, PT, R13, c[0x0][0x538], PT ;  /* 0x00014e000d007a0c */ /* 0x004fda0003f06270 */
[----:B------:R-:W-:Y:S05]  /*00a0*/  @P0 EXIT ;  /* 0x000000000000094d */ /* 0x000fea0003800000 */
[----:B-1----:R-:W-:Y:S01]  /*00b0*/  SHF.R.S32.HI R11, RZ, 0x1f, R14 ;  /* 0x0000001fff0b7819 */ /* 0x002fe2000001140e */
[----:B------:R-:W-:Y:S01]  /*00c0*/  IMAD.MOV.U32 R230, RZ, RZ, 0x20 ;  /* 0x00000020ffe67424 */ /* 0x000fe200078e00ff */
[----:B------:R-:W-:Y:S01]  /*00d0*/  ULDC.64 UR6, c[0x0][0x118] ;  /* 0x0000460000067ab9 */ /* 0x000fe20000000a00 */
[----:B------:R-:W-:Y:S01]  /*00e0*/  IMAD.MOV.U32 R249, RZ, RZ, 0x10 ;  /* 0x00000010fff97424 */ /* 0x000fe200078e00ff */
[CC--:B------:R-:W-:Y:S02]  /*00f0*/  LEA.HI R2, R11.reuse, R14.reuse, RZ, 0x4 ;  /* 0x0000000e0b027211 */ /* 0x0c0fe400078f20ff */
[CC--:B------:R-:W-:Y:S02]  /*0100*/  LEA.HI R0, R11.reuse, R14.reuse, RZ, 0x2 ;  /* 0x0000000e0b007211 */ /* 0x0c0fe400078f10ff */
[----:B------:R-:W-:Y:S02]  /*0110*/  SHF.R.S32.HI R3, RZ, 0x4, R2 ;  /* 0x00000004ff037819 */ /* 0x000fe40000011402 */
[----:B------:R-:W-:-:S02]  /*0120*/  LEA.HI R10, R11, R14, RZ, 0x3 ;  /* 0x0000000e0b0a7211 */ /* 0x000fc400078f18ff */
[----:B------:R-:W-:Y:S02]  /*0130*/  LOP3.LUT R4, R0, 0xfffffffc, RZ, 0xc0, !PT ;  /* 0xfffffffc00047812 */ /* 0x000fe400078ec0ff */
[C---:B------:R-:W-:Y:S02]  /*0140*/  LOP3.LUT R0, R2.reuse, 0xfffffff0, RZ, 0xc0, !PT ;  /* 0xfffffff002007812 */ /* 0x040fe400078ec0ff */
[----:B------:R-:W-:Y:S01]  /*0150*/  LEA.HI R2, R2, R3, RZ, 0x1 ;  /* 0x0000000302027211 */ /* 0x000fe200078f08ff */
[C---:B------:R-:W-:Y:S01]  /*0160*/  IMAD.IADD R4, R14.reuse, 0x1, -R4 ;  /* 0x000000010e047824 */ /* 0x040fe200078e0a04 */
[----:B------:R-:W-:Y:S01]  /*0170*/  SHF.R.S32.HI R15, RZ, 0x3, R10 ;  /* 0x00000003ff0f7819 */ /* 0x000fe2000001140a */
[----:B------:R-:W-:Y:S01]  /*0180*/  IMAD.IADD R5, R14, 0x1, -R0 ;  /* 0x000000010e057824 */ /* 0x000fe200078e0a00 */
[----:B------:R-:W-:Y:S02]  /*0190*/  LOP3.LUT R6, R10, 0xfffffff8, RZ, 0xc0, !PT ;  /* 0xfffffff80a067812 */ /* 0x000fe400078ec0ff */
[----:B------:R-:W-:Y:S01]  /*01a0*/  LOP3.LUT R0, R2, 0xfffffffe, RZ, 0xc0, !PT ;  /* 0xfffffffe02007812 */ /* 0x000fe200078ec0ff */
[----:B------:R-:W-:-:S02]  /*01b0*/  IMAD.SHL.U32 R7, R15, 0x40, RZ ;  /* 0x000000400f077824 */ /* 0x000fc400078e00ff */
[----:B------:R-:W-:Y:S02]  /*01c0*/  IMAD.IADD R6, R14, 0x1, -R6 ;  /* 0x000000010e067824 */ /* 0x000fe400078e0a06 */
[----:B------:R-:W-:Y:S01]  /*01d0*/  IMAD.IADD R9, R3, 0x1, -R0 ;  /* 0x0000000103097824 */ /* 0x000fe200078e0a00 */
[----:B------:R-:W-:Y:S01]  /*01e0*/  LEA.HI R0, R4, R4, RZ, 0x1 ;  /* 0x0000000404007211 */ /* 0x000fe200078f08ff */
[C---:B------:R-:W-:Y:S01]  /*01f0*/  IMAD.SHL.U32 R16, R6.reuse, 0x8, RZ ;  /* 0x0000000806107824 */ /* 0x040fe200078e00ff */
[----:B------:R-:W-:Y:S01]  /*0200*/  LOP3.LUT R2, R7, 0x1c0, RZ, 0xc0, !PT ;  /* 0x000001c007027812 */ /* 0x000fe200078ec0ff */
[----:B------:R-:W-:Y:S01]  /*0210*/  IMAD.SHL.U32 R8, R6, 0x40, RZ ;  /* 0x0000004006087824 */ /* 0x000fe200078e00ff */
[----:B------:R-:W-:Y:S02]  /*0220*/  SHF.R.S32.HI R7, RZ, 0x1f, R5 ;  /* 0x0000001fff077819 */ /* 0x000fe40000011405 */
[----:B------:R-:W-:Y:S01]  /*0230*/  LOP3.LUT R0, R0, 0x1ffffffe, RZ, 0xc0, !PT ;  /* 0x1ffffffe00007812 */ /* 0x000fe200078ec0ff */
[----:B------:R-:W-:Y:S01]  /*0240*/  STL [R1+0x50], R16 ;  /* 0x0000501001007387 */ /* 0x000fe20000100800 */
[----:B------:R-:W-:-:S02]  /*0250*/  LOP3.LUT R3, R2, 0x38, R16, 0xf8, !PT ;  /* 0x0000003802037812 */ /* 0x000fc400078ef810 */
[----:B------:R-:W-:Y:S01]  /*0260*/  SHF.R.U32.HI R2, RZ, 0x3, R2 ;  /* 0x00000003ff027819 */ /* 0x000fe20000011602 */
[----:B------:R-:W-:Y:S01]  /*0270*/  IMAD.IADD R12, R4, 0x1, -R0 ;  /* 0x00000001040c7824 */ /* 0x000fe200078e0a00 */
[----:B------:R-:W-:Y:S02]  /*0280*/  LEA.HI R224, R7, R5, RZ, 0x3 ;  /* 0x0000000507e07211 */ /* 0x000fe400078f18ff */
[----:B------:R-:W-:Y:S02]  /*0290*/  LOP3.LUT R7, R3, R2, RZ, 0x3c, !PT ;  /* 0x0000000203077212 */ /* 0x000fe400078e3cff */
[C---:B------:R-:W-:Y:S01]  /*02a0*/  LOP3.LUT R0, R224.reuse, 0xfffffff8, RZ, 0xc0, !PT ;  /* 0xfffffff8e0007812 */ /* 0x040fe200078ec0ff */
[----:B------:R-:W-:Y:S01]  /*02b0*/  IMAD.SHL.U32 R224, R224, 0x40, RZ ;  /* 0x00000040e0e07824 */ /* 0x000fe200078e00ff */
[----:B------:R-:W-:Y:S02]  /*02c0*/  LOP3.LUT R2, R8, 0x1c0, RZ, 0xc0, !PT ;  /* 0x000001c008027812 */ /* 0x000fe400078ec0ff */
[----:B------:R-:W-:Y:S01]  /*02d0*/  LEA.HI R4, R11, R14, RZ, 0x6 ;  /* 0x0000000e0b047211 */ /* 0x000fe200078f30ff */
[----:B------:R-:W-:Y:S01]  /*02e0*/  IMAD.IADD R5, R5, 0x1, -R0 ;  /* 0x0000000105057824 */ /* 0x000fe200078e0a00 */
[----:B------:R-:W-:-:S02]  /*02f0*/  LOP3.LUT R3, R2, 0x8, R10, 0xf8, !PT ;  /* 0x0000000802037812 */ /* 0x000fc400078ef80a */
[----:B------:R-:W-:Y:S01]  /*0300*/  SHF.R.U32.HI R2, RZ, 0x3, R2 ;  /* 0x00000003ff027819 */ /* 0x000fe20000011602 */
[----:B------:R-:W-:Y:S01]  /*0310*/  IMAD.SHL.U32 R0, R4, 0x8, RZ ;  /* 0x0000000804007824 */ /* 0x000fe200078e00ff */
[----:B------:R-:W-:Y:S01]  /*0320*/  LEA.HI R8, R11, R14, RZ, 0x5 ;  /* 0x0000000e0b087211 */ /* 0x000fe200078f28ff */
[----:B------:R-:W-:Y:S01]  /*0330*/  IMAD.SHL.U32 R4, R5, 0x40, RZ ;  /* 0x0000004005047824 */ /* 0x000fe200078e00ff */
[----:B------:R-:W-:Y:S01]  /*0340*/  LOP3.LUT R225, R3, R2, RZ, 0x3c, !PT ;  /* 0x0000000203e17212 */ /* 0x000fe200078e3cff */
[----:B------:R-:W-:Y:S01]  /*0350*/  IMAD.SHL.U32 R3, R9, 0x8, RZ ;  /* 0x0000000809037824 */ /* 0x000fe200078e00ff */
[----:B------:R-:W-:Y:S02]  /*0360*/  LOP3.LUT R2, R8, 0xffffffe0, RZ, 0xc0, !PT ;  /* 0xffffffe008027812 */ /* 0x000fe400078ec0ff */
[----:B------:R-:W-:Y:S01]  /*0370*/  LOP3.LUT R10, R7, 0x7ffffe00, R0, 0xf8, !PT ;  /* 0x7ffffe00070a7812 */ /* 0x000fe200078ef800 */
[----:B------:R-:W-:Y:S01]  /*0380*/  IMAD R225, R9, 0x200, R225 ;  /* 0x0000020009e17824 */ /* 0x000fe200078e02e1 */
[----:B------:R-:W-:Y:S01]  /*0390*/  LOP3.LUT R0, R4, 0x1c0, RZ, 0xc0, !PT ;  /* 0x000001c004007812 */ /* 0x000fe200078ec0ff */
[----:B------:R-:W-:Y:S01]  /*03a0*/  IMAD.IADD R14, R14, 0x1, -R2 ;  /* 0x000000010e0e7824 */ /* 0x000fe200078e0a02 */
[----:B------:R-:W-:-:S02]  /*03b0*/  SHF.R.S32.HI R250, RZ, 0x5, R8 ;  /* 0x00000005fffa7819 */ /* 0x000fc40000011408 */
[----:B------:R-:W-:Y:S02]  /*03c0*/  SHF.R.S32.HI R4, RZ, 0x1f, R8 ;  /* 0x0000001fff047819 */ /* 0x000fe40000011408 */
[----:B------:R-:W-:Y:S02]  /*03d0*/  LOP3.LUT R3, R0, 0x8, R3, 0xf8, !PT ;  /* 0x0000000800037812 */ /* 0x000fe400078ef803 */
[----:B------:R-:W-:Y:S02]  /*03e0*/  SHF.R.U32.HI R2, RZ, 0x3, R0 ;  /* 0x00000003ff027819 */ /* 0x000fe40000011600 */
[----:B------:R-:W-:Y:S02]  /*03f0*/  LEA.HI R0, R4, R250, RZ, 0x3 ;  /* 0x000000fa04007211 */ /* 0x000fe400078f18ff */
[----:B------:R-:W-:Y:S02]  /*0400*/  SHF.R.S32.HI R7, RZ, 0x1f, R14 ;  /* 0x0000001fff077819 */ /* 0x000fe4000001140e */
[----:B------:R-:W-:-:S02]  /*0410*/  LOP3.LUT R0, R0, 0xffffff8, RZ, 0xc0, !PT ;  /* 0x0ffffff800007812 */ /* 0x000fc400078ec0ff */
[----:B------:R-:W-:Y:S02]  /*0420*/  LOP3.LUT R4, R3, R2, RZ, 0x3c, !PT ;  /* 0x0000000203047212 */ /* 0x000fe400078e3cff */
[----:B------:R-:W-:Y:S01]  /*0430*/  LEA.HI R3, R7, R14, RZ, 0x2 ;  /* 0x0000000e07037211 */ /* 0x000fe200078f10ff */
[----:B------:R-:W-:Y:S01]  /*0440*/  IMAD.IADD R2, R250, 0x1, -R0 ;  /* 0x00000001fa027824 */ /* 0x000fe200078e0a00 */
[----:B------:R-:W-:Y:S01]  /*0450*/  LOP3.LUT R224, R4, 0x7ffffe00, R224, 0xf8, !PT ;  /* 0x7ffffe0004e07812 */ /* 0x000fe200078ef8e0 */
[----:B------:R-:W-:Y:S01]  /*0460*/  IMAD.MOV.U32 R4, RZ, RZ, 0x40 ;  /* 0x00000040ff047424 */ /* 0x000fe200078e00ff */
[----:B------:R-:W-:Y:S02]  /*0470*/  SHF.R.S32.HI R0, RZ, 0x2, R3 ;  /* 0x00000002ff007819 */ /* 0x000fe40000011403 */
[----:B------:R-:W-:Y:S02]  /*0480*/  LOP3.LUT R3, R3, 0x7ffffffc, RZ, 0xc0, !PT ;  /* 0x7ffffffc03037812 */ /* 0x000fe400078ec0ff */
[----:B------:R-:W-:Y:S01]  /*0490*/  R2P PR, R5, 0x6 ;  /* 0x0000000605007804 */ /* 0x000fe20000000000 */
[----:B------:R-:W-:Y:S01]  /*04a0*/  IMAD R8, R2, 0x10, R0 ;  /* 0x0000001002087824 */ /* 0x000fe200078e0200 */
[----:B------:R-:W-:Y:S01]  /*04b0*/  IADD3 R2, R16, 0x40, RZ ;  /* 0x0000004010027810 */ /* 0x000fe20007ffe0ff */
[----:B------:R-:W-:Y:S01]  /*04c0*/  IMAD R0, R6, 0x20, R15 ;  /* 0x0000002006007824 */ /* 0x000fe200078e020f */
[----:B------:R-:W-:Y:S01]  /*04d0*/  LEA R224, R224, 0x100, 0x1 ;  /* 0x00000100e0e07811 */ /* 0x000fe200078e08ff */
[----:B------:R-:W-:Y:S01]  /*04e0*/  IMAD.IADD R3, R14, 0x1, -R3 ;  /* 0x000000010e037824 */ /* 0x000fe200078e0a03 */
[----:B------:R-:W-:Y:S01]  /*04f0*/  STL [R1+0x80], R8 ;  /* 0x0000800801007387 */ /* 0x000fe20000100800 */
[----:B------:R-:W-:-:S02]  /*0500*/  SHF.R.S32.HI R2, RZ, 0x1f, R2 ;  /* 0x0000001fff027819 */ /* 0x000fc40000011402 */
[----:B------:R-:W-:Y:S01]  /*0510*/  IMAD.SHL.U32 R3, R3, 0x2, RZ ;  /* 0x0000000203037824 */ /* 0x000fe200078e00ff */
[----:B------:R-:W-:Y:S01]  /*0520*/  STL [R1+0x60], R13 ;  /* 0x0000600d01007387 */ /* 0x000fe20000100800 */
[----:B------:R-:W-:Y:S01]  /*0530*/  IMAD R250, R250, 0x800, R224 ;  /* 0x00000800fafa7824 */ /* 0x000fe200078e02e0 */
[----:B------:R-:W-:Y:S02]  /*0540*/  LOP3.LUT P3, RZ, R6, 0x2, RZ, 0xc0, !PT ;  /* 0x0000000206ff7812 */ /* 0x000fe4000786c0ff */
[----:B------:R1:W-:Y:S01]  /*0550*/  STL [R1+0x84], R0 ;  /* 0x0000840001007387 */ /* 0x0003e20000100800 */
[----:B------:R-:W-:Y:S02]  /*0560*/  SEL R5, R230, 0xffffffe0, !P2 ;  /* 0xffffffe0e6057807 */ /* 0x000fe40005000000 */
[----:B------:R-:W-:Y:S01]  /*0570*/  LOP3.LUT P0, RZ, R6, 0x4, RZ, 0xc0, !PT ;  /* 0x0000000406ff7812 */ /* 0x000fe2000780c0ff */
[----:B------:R2:W-:Y:S01]  /*0580*/  STL [R1+0x70], R2 ;  /* 0x0000700201007387 */ /* 0x0005e20000100800 */
[----:B------:R-:W-:-:S02]  /*0590*/  LEA R225, R225, 0xc100, 0x1 ;  /* 0x0000c100e1e17811 */ /* 0x000fc400078e08ff */
[----:B------:R-:W-:Y:S02]  /*05a0*/  SEL R249, R249, 0xfffffff0, !P1 ;  /* 0xfffffff0f9f97807 */ /* 0x000fe40004800000 */
[----:B------:R-:W-:Y:S02]  /*05b0*/  SEL R230, R230, 0xffffffe0, !P1 ;  /* 0xffffffe0e6e67807 */ /* 0x000fe40004800000 */
[----:B------:R-:W-:Y:S01]  /*05c0*/  SEL R226, R4, 0xffffffc0, !P0 ;  /* 0xffffffc004e27807 */ /* 0x000fe20004000000 */
[----:B------:R-:W-:Y:S01]  /*05d0*/  IMAD.IADD R249, R249, 0x1, R5 ;  /* 0x00000001f9f97824 */ /* 0x000fe200078e0205 */
[C---:B------:R-:W-:Y:S01]  /*05e0*/  IADD3 R231, R225.reuse, 0x20, RZ ;  /* 0x00000020e1e77810 */ /* 0x040fe20007ffe0ff */
[----:B------:R-:W-:Y:S01]  /*05f0*/  IMAD.IADD R251, R230, 0x1, R250 ;  /* 0x00000001e6fb7824 */ /* 0x000fe200078e02fa */
[C---:B------:R-:W-:Y:S01]  /*0600*/  @P3 IADD3 R231, R225.reuse, -0x20, RZ ;  /* 0xffffffe0e1e73810 */ /* 0x040fe20007ffe0ff */
[----:B------:R-:W-:Y:S02]  /*0610*/  IMAD.IADD R229, R225, 0x1, R226 ;  /* 0x00000001e1e57824 */ /* 0x000fe400078e02e2 */
[----:B------:R-:W-:Y:S01]  /*0620*/  IMAD.IADD R228, R224, 0x1, R230 ;  /* 0x00000001e0e47824 */ /* 0x000fe200078e02e6 */
[C---:B------:R-:W-:Y:S01]  /*0630*/  IADD3 R248, R231.reuse, 0x800, RZ ;  /* 0x00000800e7f87810 */ /* 0x040fe20007ffe0ff */
[----:B------:R-:W-:Y:S01]  /*0640*/  IMAD.IADD R226, R226, 0x1, R231 ;  /* 0x00000001e2e27824 */ /* 0x000fe200078e02e7 */
[----:B------:R-:W-:Y:S01]  /*0650*/  IADD3 R247, R231, 0x1000, RZ ;  /* 0x00001000e7f77810 */ /* 0x000fe20007ffe0ff */
[----:B------:R-:W-:Y:S01]  /*0660*/  IMAD R249, R249, 0x2, R224 ;  /* 0x00000002f9f97824 */ /* 0x000fe200078e02e0 */
[----:B------:R-:W-:-:S02]  /*0670*/  IADD3 R246, R231, 0x1800, RZ ;  /* 0x00001800e7f67810 */ /* 0x000fc40007ffe0ff */
[----:B-1----:R-:W-:Y:S02]  /*0680*/  IADD3 R0, R16, 0x80, RZ ;  /* 0x0000008010007810 */ /* 0x002fe40007ffe0ff */
[C---:B------:R-:W-:Y:S02]  /*0690*/  IADD3 R245, R231.reuse, 0x2000, RZ ;  /* 0x00002000e7f57810 */ /* 0x040fe40007ffe0ff */
[----:B------:R-:W-:Y:S01]  /*06a0*/  SHF.R.S32.HI R0, RZ, 0x1f, R0 ;  /* 0x0000001fff007819 */ /* 0x000fe20000011400 */
[----:B--2---:R-:W-:Y:S01]  /*06b0*/  IMAD.SHL.U32 R2, R10, 0x2, RZ ;  /* 0x000000020a027824 */ /* 0x004fe200078e00ff */
[C---:B------:R-:W-:Y:S02]  /*06c0*/  IADD3 R244, R231.reuse, 0x2800, RZ ;  /* 0x00002800e7f47810 */ /* 0x040fe40007ffe0ff */
[C---:B------:R-:W-:Y:S01]  /*06d0*/  IADD3 R243, R231.reuse, 0x3000, RZ ;  /* 0x00003000e7f37810 */ /* 0x040fe20007ffe0ff */
[----:B------:R1:W-:Y:S01]  /*06e0*/  STL [R1+0x6c], R0 ;  /* 0x00006c0001007387 */ /* 0x0003e20000100800 */
[----:B------:R-:W-:-:S02]  /*06f0*/  IADD3 R242, R231, 0x3800, RZ ;  /* 0x00003800e7f27810 */ /* 0x000fc40007ffe0ff */
[C---:B------:R-:W-:Y:S01]  /*0700*/  IADD3 R241, R231.reuse, 0x4000, RZ ;  /* 0x00004000e7f17810 */ /* 0x040fe20007ffe0ff */
[----:B------:R2:W-:Y:S01]  /*0710*/  STL [R1+0x4], R2 ;  /* 0x0000040201007387 */ /* 0x0005e20000100800 */
        /* <DEDUP_REMOVED lines=8> */
[----:B------:R-:W-:Y:S01]  /*07a0*/  IADD3 R232, R231, 0x8800, RZ ;  /* 0x00008800e7e87810 */ /* 0x000fe20007ffe0ff */
[----:B-1----:R-:W-:Y:S01]  /*07b0*/  IMAD R0, R12, 0x8, R8 ;  /* 0x000000080c007824 */ /* 0x002fe200078e0208 */
[----:B--2---:R-:W-:-:S04]  /*07c0*/  IADD3 R2, R3, 0xb8, RZ ;  /* 0x000000b803027810 */ /* 0x004fc80007ffe0ff */
[----:B------:R1:W-:Y:S04]  /*07d0*/  STL [R1+0x78], R0 ;  /* 0x0000780001007387 */ /* 0x0003e80000100800 */
[----:B------:R2:W-:Y:S04]  /*07e0*/  STL [R1+0x20], R3 ;  /* 0x0000200301007387 */ /* 0x0005e80000100800 */
[----:B------:R3:W-:Y:S01]  /*07f0*/  STL [R1+0x68], R2 ;  /* 0x0000680201007387 */ /* 0x0007e20000100800 */
[----:B-1----:R-:W-:Y:S02]  /*0800*/  SEL R0, R4, 0xffffffc0, !P2 ;  /* 0xffffffc004007807 */ /* 0x002fe40005000000 */
[----:B--2---:R-:W-:-:S03]  /*0810*/  IADD3 R3, R3, 0xb0, RZ ;  /* 0x000000b003037810 */ /* 0x004fc60007ffe0ff */
[----:B------:R-:W-:Y:S01]  /*0820*/  IMAD.IADD R227, R224, 0x1, R0 ;  /* 0x00000001e0e37824 */ /* 0x000fe200078e0200 */
[C---:B------:R-:W-:Y:S01]  /*0830*/  IADD3 R230, R0.reuse, R224, R230 ;  /* 0x000000e000e67210 */ /* 0x040fe20007ffe0e6 */
[C---:B------:R-:W-:Y:S01]  /*0840*/  IMAD.IADD R252, R0.reuse, 0x1, R251 ;  /* 0x0000000100fc7824 */ /* 0x040fe200078e02fb */
[----:B---3--:R-:W-:Y:S01]  /*0850*/  SHF.R.S32.HI R2, RZ, 0x1f, R2 ;  /* 0x0000001fff027819 */ /* 0x008fe20000011402 */
[----:B------:R-:W-:Y:S04]  /*0860*/  STL [R1+0x64], R3 ;  /* 0x0000640301007387 */ /* 0x000fe80000100800 */
[----:B------:R1:W-:Y:S02]  /*0870*/  STL [R1+0x74], R2 ;  /* 0x0000740201007387 */ /* 0x0003e40000100800 */
[----:B-1----:R-:W-:-:S05]  /*0880*/  IMAD.IADD R2, R0, 0x1, R250 ;  /* 0x0000000100027824 */ /* 0x002fca00078e02fa */
[----:B------:R1:W-:Y:S02]  /*0890*/  STL [R1], R2 ;  /* 0x0000000201007387 */ /* 0x0003e40000100800 */
.L_x_856:
[----:B------:R-:W2:Y:S01]  /*08a0*/  LDL R4, [R1+0x60] ;  /* 0x0000600001047983 */ /* 0x000ea20000100800 */
[----:B------:R-:W-:Y:S01]  /*08b0*/  IMAD.MOV.U32 R0, RZ, RZ, c[0x0][0x560] ;  /* 0x00015800ff007624 */ /* 0x000fe200078e00ff */
[----:B------:R-:W-:Y:S01]  /*08c0*/  YIELD ;  /* 0x0000000000007946 */ /* 0x000fe20003800000 */
[----:B------:R-:W-:Y:S03]  /*08d0*/  BSSY B0, `(.L_x_831) ;  /* 0x0000016000007945 */ /* 0x000fe60003800000 */
[----:B------:R-:W-:-:S13]  /*08e0*/  ISETP.NE.AND P0, PT, R0, 0x1, PT ;  /* 0x000000010000780c */ /* 0x000fda0003f05270 */
[----:B--2---:R-:W-:Y:S01]  /*08f0*/  @P0 IMAD.HI.U32 R0, R4, c[0x0][0x564], RZ ;  /* 0x0001590004000a27 */ /* 0x004fe200078e00ff */
[----:B------:R-:W-:-:S04]  /*0900*/  MOV R3, R4 ;  /* 0x0000000400037202 */ /* 0x000fc80000000f00 */
[----:B------:R-:W-:-:S04]  /*0910*/  @P0 SHF.R.U32.HI R3, RZ, c[0x0][0x568], R0 ;  /* 0x00015a00ff030a19 */ /* 0x000fc80000011600 */
[----:B------:R-:W-:Y:S01]  /*0920*/  ISETP.GE.AND P0, PT, R3, c[0x0][0x578], PT ;  /* 0x00015e0003007a0c */ /* 0x000fe20003f06270 */
[----:B-1----:R-:W-:-:S04]  /*0930*/  IMAD.MOV R2, RZ, RZ, -R3 ;  /* 0x000000ffff027224 */ /* 0x002fc800078e0a03 */
[----:B------:R-:W-:-:S08]  /*0940*/  IMAD R2, R2, c[0x0][0x560], R4 ;  /* 0x0001580002027a24 */ /* 0x000fd000078e0204 */
[----:B------:R-:W-:Y:S05]  /*0950*/  @!P0 BRA `(.L_x_832) ;  /* 0x0000007000008947 */ /* 0x000fea0003800000 */
[----:B------:R-:W-:-:S04]  /*0960*/  MOV R0, c[0x0][0x56c] ;  /* 0x00015b0000007a02 */ /* 0x000fc80000000f00 */
[----:B------:R-:W-:Y:S02]  /*0970*/  ISETP.NE.AND P0, PT, R0, 0x1, PT ;  /* 0x000000010000780c */ /* 0x000fe40003f05270 */
[----:B------:R-:W-:-:S11]  /*0980*/  MOV R0, R2 ;  /* 0x0000000200007202 */ /* 0x000fd60000000f00 */
[----:B------:R-:W-:-:S05]  /*0990*/  @P0 IMAD.HI.U32 R4, R2, c[0x0][0x570], RZ ;  /* 0x00015c0002040a27 */ /* 0x000fca00078e00ff */
[----:B------:R-:W-:-:S05]  /*09a0*/  @P0 SHF.R.U32.HI R0, RZ, c[0x0][0x574], R4 ;  /* 0x00015d00ff000a19 */ /* 0x000fca0000011604 */
[----:B------:R-:W-:Y:S01]  /*09b0*/  IMAD R4, R0, c[0x0][0x56c], RZ ;  /* 0x00015b0000047a24 */ /* 0x000fe200078e02ff */
[----:B------:R-:W-:Y:S05]  /*09c0*/  BRA `(.L_x_833) ;  /* 0x0000006000007947 */ /* 0x000fea0003800000 */
.L_x_832:
[----:B------:R-:W-:-:S04]  /*09d0*/  MOV R0, c[0x0][0x554] ;  /* 0x0001550000007a02 */ /* 0x000fc80000000f00 */
[----:B------:R-:W-:Y:S02]  /*09e0*/  ISETP.NE.AND P0, PT, R0, 0x1, PT ;  /* 0x000000010000780c */ /* 0x000fe40003f05270 */
[----:B------:R-:W-:-:S11]  /*09f0*/  MOV R0, R2 ;  /* 0x0000000200007202 */ /* 0x000fd60000000f00 */
[----:B------:R-:W-:-:S05]  /*0a00*/  @P0 IMAD.HI.U32 R4, R2, c[0x0][0x558], RZ ;  /* 0x0001560002040a27 */ /* 0x000fca00078e00ff */
[----:B------:R-:W-:-:S05]  /*0a10*/  @P0 SHF.R.U32.HI R0, RZ, c[0x0][0x55c], R4 ;  /* 0x00015700ff000a19 */ /* 0x000fca0000011604 */
[----:B------:R-:W-:Y:S02]  /*0a20*/  IMAD R4, R0, c[0x0][0x554], RZ ;  /* 0x0001550000047a24 */ /* 0x000fe400078e02ff */
.L_x_833:
[----:B------:R-:W-:Y:S05]  /*0a30*/  BSYNC B0 ;  /* 0x0000000000007941 */ /* 0x000fea0003800000 */
.L_x_831:
[----:B------:R-:W-:Y:S01]  /*0a40*/  IMAD.MOV.U32 R5, RZ, RZ, c[0x0][0x53c] ;  /* 0x00014f00ff057624 */ /* 0x000fe200078e00ff */
[----:B------:R-:W-:Y:S01]  /*0a50*/  ULDC UR4, c[0x0][0x1d0] ;  /* 0x0000740000047ab9 */ /* 0x000fe20000000800 */
[----:B------:R-:W-:Y:S01]  /*0a60*/  IMAD.MOV.U32 R11, RZ, RZ, R0 ;  /* 0x000000ffff0b7224 */ /* 0x000fe200078e0000 */
[----:B------:R-:W-:Y:S01]  /*0a70*/  UIADD3 UR4, UR4, 0x5f, URZ ;  /* 0x0000005f04047890 */ /* 0x000fe2000fffe03f */
[----:B------:R-:W-:Y:S01]  /*0a80*/  IMAD.MOV.U32 R24, RZ, RZ, c[0x0][0x2c4] ;  /* 0x0000b100ff187624 */ /* 0x000fe200078e00ff */
[----:B------:R-:W-:Y:S01]  /*0a90*/  ISETP.NE.AND P0, PT, R5, 0x1, PT ;  /* 0x000000010500780c */ /* 0x000fe20003f05270 */
[----:B------:R-:W-:Y:S01]  /*0aa0*/  IMAD.MOV.U32 R7, RZ, RZ, c[0x0][0x168] ;  /* 0x00005a00ff077624 */ /* 0x000fe200078e00ff */
[----:B------:R-:W-:Y:S01]  /*0ab0*/  LOP3.LUT R5, RZ, R0, RZ, 0x33, !PT ;  /* 0x00000000ff057212 */ /* 0x000fe200078e33ff */
[----:B------:R-:W-:Y:S01]  /*0ac0*/  UIMAD.WIDE UR4, UR4, 0x2aaaaaab, URZ ;  /* 0x2aaaaaab040478a5 */ /* 0x000fe2000f8e023f */
[----:B------:R-:W-:Y:S01]  /*0ad0*/  ISETP.NE.AND P1, PT, R24, 0x1, PT ;  /* 0x000000011800780c */ /* 0x000fe20003f25270 */
[----:B------:R-:W-:Y:S02]  /*0ae0*/  BSSY B0, `(.L_x_834) ;  /* 0x0000040000007945 */ /* 0x000fe40003800000 */
[----:B------:R-:W-:-:S04]  /*0af0*/  USHF.R.U32.HI UR4, URZ, 0x1f, UR5 ;  /* 0x0000001f3f047899 */ /* 0x000fc80008011605 */
[----:B------:R-:W-:Y:S02]  /*0b00*/  ULEA.HI.SX32 UR4, UR5, UR4, 0x1c ;  /* 0x0000000405047291 */ /* 0x000fe4000f8fe23f */
[----:B------:R-:W-:Y:S01]  /*0b10*/  @P0 IMAD.HI.U32 R6, R0, c[0x0][0x540], RZ ;  /* 0x0001500000060a27 */ /* 0x000fe200078e00ff */
[----:B------:R-:W-:-:S04]  /*0b20*/  IADD3 R0, R5, c[0x0][0x53c], RZ ;  /* 0x00014f0005007a10 */ /* 0x000fc80007ffe0ff */
[----:B------:R-:W-:Y:S02]  /*0b30*/  @P0 SHF.R.U32.HI R11, RZ, c[0x0][0x544], R6 ;  /* 0x00015100ff0b0a19 */ /* 0x000fe40000011606 */
[----:B------:R-:W-:-:S03]  /*0b40*/  MOV R6, c[0x0][0x548] ;  /* 0x0001520000067a02 */ /* 0x000fc60000000f00 */
[----:B------:R-:W-:Y:S01]  /*0b50*/  IMAD R0, R11, c[0x0][0x53c], R0 ;  /* 0x00014f000b007a24 */ /* 0x000fe200078e0200 */
[----:B------:R-:W-:Y:S01]  /*0b60*/  ISETP.NE.AND P0, PT, R6, 0x1, PT ;  /* 0x000000010600780c */ /* 0x000fe20003f05270 */
[----:B------:R1:W-:Y:S02]  /*0b70*/  STL [R1+0x58], R11 ;  /* 0x0000580b01007387 */ /* 0x0003e40000100800 */
[----:B------:R-:W-:-:S05]  /*0b80*/  IMAD.SHL.U32 R208, R0, 0x80, RZ ;  /* 0x0000008000d07824 */ /* 0x000fca00078e00ff */
[----:B------:R-:W-:Y:S01]  /*0b90*/  IADD3 R0, R208, 0x7f, RZ ;  /* 0x0000007fd0007810 */ /* 0x000fe20007ffe0ff */
[----:B------:R1:W-:Y:S04]  /*0ba0*/  STL [R1+0x5c], R208 ;  /* 0x00005cd001007387 */ /* 0x0003e80000100800 */
[----:B------:R-:W-:-:S05]  /*0bb0*/  @P1 IMAD.HI.U32 R5, R0, c[0x0][0x2c8], RZ ;  /* 0x0000b20000051a27 */ /* 0x000fca00078e00ff */
[----:B------:R-:W-:Y:S02]  /*0bc0*/  @P1 SHF.R.U32.HI R0, RZ, c[0x0][0x2cc], R5 ;  /* 0x0000b300ff001a19 */ /* 0x000fe40000011605 */
[----:B------:R-:W-:-:S04]  /*0bd0*/  IADD3 R5, -R7, 0x60, RZ ;  /* 0x0000006007057810 */ /* 0x000fc80007ffe1ff */
[----:B------:R-:W-:Y:S01]  /*0be0*/  IADD3 R5, R0, c[0x0][0x1d0], R5 ;  /* 0x0000740000057a10 */ /* 0x000fe20007ffe005 */
[----:B------:R-:W-:-:S04]  /*0bf0*/  IMAD.IADD R0, R2, 0x1, -R4 ;  /* 0x0000000102007824 */ /* 0x000fc800078e0a04 */
[----:B------:R-:W-:Y:S02]  /*0c00*/  IMAD R0, R3, c[0x0][0x554], R0 ;  /* 0x0001550003007a24 */ /* 0x000fe400078e0200 */
[----:B------:R-:W-:-:S04]  /*0c10*/  IMAD.HI R5, R5, 0x2aaaaaab, RZ ;  /* 0x2aaaaaab05057827 */ /* 0x000fc800078e02ff */
[----:B------:R-:W-:Y:S01]  /*0c20*/  @P0 IMAD.HI.U32 R2, R0, c[0x0][0x54c], RZ ;  /* 0x0001530000020a27 */ /* 0x000fe200078e00ff */
[----:B------:R-:W-:-:S03]  /*0c30*/  SHF.R.U32.HI R6, RZ, 0x1f, R5 ;  /* 0x0000001fff067819 */ /* 0x000fc60000011605 */
[----:B------:R-:W-:Y:S01]  /*0c40*/  IMAD.MOV.U32 R13, RZ, RZ, R0 ;  /* 0x000000ffff0d7224 */ /* 0x000fe200078e0000 */
[----:B------:R-:W-:Y:S01]  /*0c50*/  @P0 SHF.R.U32.HI R13, RZ, c[0x0][0x550], R2 ;  /* 0x00015400ff0d0a19 */ /* 0x000fe20000011602 */
[----:B------:R-:W-:Y:S01]  /*0c60*/  IMAD.MOV.U32 R2, RZ, RZ, RZ ;  /* 0x000000ffff027224 */ /* 0x000fe200078e00ff */
[----:B------:R-:W-:Y:S02]  /*0c70*/  LEA.HI.SX32 R6, R5, R6, 0x1c ;  /* 0x0000000605067211 */ /* 0x000fe400078fe2ff */
[----:B------:R-:W-:Y:S01]  /*0c80*/  IADD3 R3, -R13, RZ, RZ ;  /* 0x000000ff0d037210 */ /* 0x000fe20007ffe1ff */
[----:B------:R1:W-:Y:S01]  /*0c90*/  STL [R1+0x48], R13 ;  /* 0x0000480d01007387 */ /* 0x0003e20000100800 */
[----:B------:R-:W-:-:S03]  /*0ca0*/  IMNMX R6, R6, UR4, PT ;  /* 0x0000000406067c17 */ /* 0x000fc6000b800200 */
[----:B------:R-:W-:Y:S01]  /*0cb0*/  IMAD R14, R3, c[0x0][0x548], R0 ;  /* 0x00015200030e7a24 */ /* 0x000fe200078e0200 */
[----:B------:R-:W-:-:S04]  /*0cc0*/  ISETP.GE.AND P0, PT, R6, 0x1, PT ;  /* 0x000000010600780c */ /* 0x000fc80003f06270 */
[----:B------:R1:W-:Y:S09]  /*0cd0*/  STL [R1+0x44], R14 ;  /* 0x0000440e01007387 */ /* 0x0003f20000100800 */
[----:B------:R-:W-:Y:S05]  /*0ce0*/  @!P0 BRA `(.L_x_835) ;  /* 0x000001f000008947 */ /* 0x000fea0003800000 */
[----:B------:R-:W-:-:S04]  /*0cf0*/  SHF.R.U32.HI R0, RZ, 0x10, R11 ;  /* 0x00000010ff007819 */ /* 0x000fc8000001160b */
[----:B------:R-:W-:-:S04]  /*0d00*/  ISETP.NE.AND P0, PT, R0, RZ, PT ;  /* 0x000000ff0000720c */ /* 0x000fc80003f05270 */
[----:B------:R-:W-:-:S04]  /*0d10*/  SEL R0, R0, c[0x0][0x338], P0 ;  /* 0x0000ce0000007a07 */ /* 0x000fc80000000000 */
[-C--:B------:R-:W-:Y:S02]  /*0d20*/  IABS R3, R0.reuse ;  /* 0x0000000000037213 */ /* 0x080fe40000000000 */
[----:B------:R-:W-:Y:S02]  /*0d30*/  IADD3 R7, R0, -0x1, R6 ;  /* 0xffffffff00077810 */ /* 0x000fe40007ffe006 */
[----:B------:R-:W2:Y:S02]  /*0d40*/  I2F.RP R4, R3 ;  /* 0x0000000300047306 */ /* 0x000ea40000209400 */
[----:B------:R-:W-:Y:S02]  /*0d50*/  IABS R10, R7 ;  /* 0x00000007000a7213 */ /* 0x000fe40000000000 */
[----:B------:R-:W-:-:S04]  /*0d60*/  LOP3.LUT R7, R7, R0, RZ, 0x3c, !PT ;  /* 0x0000000007077212 */ /* 0x000fc800078e3cff */
[----:B------:R-:W-:Y:S01]  /*0d70*/  ISETP.GE.AND P0, PT, R7, RZ, PT ;  /* 0x000000ff0700720c */ /* 0x000fe20003f06270 */
[----:B--2---:R-:W2:Y:S02]  /*0d80*/  MUFU.RCP R4, R4 ;  /* 0x0000000400047308 */ /* 0x004ea40000001000 */
[----:B--2---:R-:W-:-:S06]  /*0d90*/  IADD3 R4, R4, 0xffffffe, RZ ;  /* 0x0ffffffe04047810 */ /* 0x004fcc0007ffe0ff */
[----:B------:R-:W2:Y:S02]  /*0da0*/  F2I.FTZ.U32.TRUNC.NTZ R5, R4 ;  /* 0x0000000400057305 */ /* 0x000ea4000021f000 */
[----:B--2---:R-:W-:Y:S02]  /*0db0*/  IMAD.MOV R2, RZ, RZ, -R5 ;  /* 0x000000ffff027224 */ /* 0x004fe400078e0a05 */
[----:B------:R-:W-:Y:S02]  /*0dc0*/  IMAD.MOV.U32 R4, RZ, RZ, RZ ;  /* 0x000000ffff047224 */ /* 0x000fe400078e00ff */
        /* <DEDUP_REMOVED lines=16> */
[----:B------:R-:W-:Y:S02]  /*0ed0*/  @!P2 LOP3.LUT R2, RZ, R0, RZ, 0x33, !PT ;  /* 0x00000000ff02a212 */ /* 0x000fe400078e33ff */
.L_x_835:
[----:B------:R-:W-:Y:S05]  /*0ee0*/  BSYNC B0 ;  /* 0x0000000000007941 */ /* 0x000fea0003800000 */
.L_x_834:
[----:B------:R-:W-:Y:S01]  /*0ef0*/  LOP3.LUT R0, R11, 0xffff, RZ, 0xc0, !PT ;  /* 0x0000ffff0b007812 */ /* 0x000fe200078ec0ff */
[----:B------:R-:W-:Y:S01]  /*0f00*/  IMAD.MOV.U32 R15, RZ, RZ, RZ ;  /* 0x000000ffff0f7224 */ /* 0x000fe200078e00ff */
[----:B------:R-:W-:Y:S01]  /*0f10*/  CS2R R98, SRZ ;  /* 0x0000000000627805 */ /* 0x000fe2000001ff00 */
[----:B------:R-:W-:Y:S01]  /*0f20*/  IMAD.MOV.U32 R16, RZ, RZ, RZ ;  /* 0x000000ffff107224 */ /* 0x000fe200078e00ff */
[----:B------:R-:W-:Y:S01]  /*0f30*/  CS2R R96, SRZ ;  /* 0x0000000000607805 */ /* 0x000fe2000001ff00 */
[----:B------:R-:W-:Y:S01]  /*0f40*/  IMAD R164, R0, R2, RZ ;  /* 0x0000000200a47224 */ /* 0x000fe200078e02ff */
[----:B------:R-:W-:Y:S01]  /*0f50*/  PRMT R0, RZ, 0x7610, R0 ;  /* 0x00007610ff007816 */ /* 0x000fe20000000000 */
[----:B------:R-:W-:Y:S01]  /*0f60*/  CS2R R94, SRZ ;  /* 0x00000000005e7805 */ /* 0x000fe2000001ff00 */
[----:B------:R-:W-:Y:S01]  /*0f70*/  CS2R R92, SRZ ;  /* 0x00000000005c7805 */ /* 0x000fe2000001ff00 */
[----:B------:R-:W-:Y:S01]  /*0f80*/  IMAD.IADD R2, R164, 0x1, R2 ;  /* 0x00000001a4027824 */ /* 0x000fe200078e0202 */
[----:B------:R2:W-:Y:S01]  /*0f90*/  STL [R1+0x14], R164 ;  /* 0x000014a401007387 */ /* 0x0005e20000100800 */
        /* <DEDUP_REMOVED lines=47> */
[----:B--2---:R-:W2:Y:S04]  /*1290*/  S2R R3, SR_TID.X ;  /* 0x0000000000037919 */ /* 0x004ea80000002100 */
[----:B------:R-:W3:Y:S04]  /*12a0*/  LDL.64 R4, [R1+0x50] ;  /* 0x0000500001047983 */ /* 0x000ee80000100a00 */
[----:B------:R4:W3:Y:S01]  /*12b0*/  LDL.64 R34, [R1+0x50] ;  /* 0x0000500001227983 */ /* 0x0008e20000100a00 */
[----:B------:R-:W-:-:S04]  /*12c0*/  ISETP.NE.U32.AND P0, PT, RZ, c[0x0][0x340], PT ;  /* 0x0000d000ff007a0c */ /* 0x000fc80003f05070 */
[----:B------:R-:W-:Y:S02]  /*12d0*/  ISETP.NE.AND.EX P0, PT, RZ, c[0x0][0x344], PT, P0 ;  /* 0x0000d100ff007a0c */ /* 0x000fe40003f05300 */
[----:B--2---:R-:W-:-:S11]  /*12e0*/  SHF.R.S32.HI R32, RZ, 0x1f, R3 ;  /* 0x0000001fff207819 */ /* 0x004fd60000011403 */
[----:B------:R-:W-:Y:S01]  /*12f0*/  @P0 IMAD.MOV.U32 R2, RZ, RZ, 0x4 ;  /* 0x00000004ff020424 */ /* 0x000fe200078e00ff */
[----:B------:R-:W-:-:S03]  /*1300*/  LEA.HI R32, R32, R3, RZ, 0x3 ;  /* 0x0000000320207211 */ /* 0x000fc600078f18ff */
[----:B------:R-:W-:Y:S01]  /*1310*/  @P0 IMAD.WIDE R2, R13, R2, c[0x0][0x340] ;  /* 0x0000d0000d020625 */ /* 0x000fe200078e0202 */
[----:B------:R-:W-:-:S04]  /*1320*/  SHF.R.S32.HI R32, RZ, 0x3, R32 ;  /* 0x00000003ff207819 */ /* 0x000fc80000011420 */
[----:B------:R2:W5:Y:S01]  /*1330*/  @P0 LDG.E R9, [R2.64] ;  /* 0x0000000602090981 */ /* 0x000562000c1e1900 */
[----:B------:R-:W-:Y:S01]  /*1340*/  SHF.R.S32.HI R0, RZ, 0x1f, R32 ;  /* 0x0000001fff007819 */ /* 0x000fe20000011420 */
[----:B------:R-:W-:Y:S01]  /*1350*/  WARPSYNC 0xffffffff ;  /* 0xffffffff00007948 */ /* 0x000fe20003800000 */
[----:B-1----:R-:W-:-:S05]  /*1360*/  SHF.R.S32.HI R11, RZ, 0x1f, R14 ;  /* 0x0000001fff0b7819 */ /* 0x002fca000001140e */
[----:B------:R-:W-:-:S04]  /*1370*/  IMAD R8, R11, c[0x0][0x210], RZ ;  /* 0x000084000b087a24 */ /* 0x000fc800078e02ff */
[----:B------:R-:W-:Y:S02]  /*1380*/  IMAD R8, R14, c[0x0][0x214], R8 ;  /* 0x000085000e087a24 */ /* 0x000fe400078e0208 */
[C---:B--2---:R-:W-:Y:S02]  /*1390*/  IMAD R2, R0.reuse, c[0x0][0x1e0], RZ ;  /* 0x0000780000027a24 */ /* 0x044fe400078e02ff */
[----:B------:R-:W-:Y:S02]  /*13a0*/  IMAD R0, R0, c[0x0][0x208], RZ ;  /* 0x0000820000007a24 */ /* 0x000fe400078e02ff */
[C---:B------:R-:W-:Y:S02]  /*13b0*/  IMAD R6, R32.reuse, c[0x0][0x1e4], R2 ;  /* 0x0000790020067a24 */ /* 0x040fe400078e0202 */
[----:B------:R-:W-:Y:S02]  /*13c0*/  IMAD R0, R32, c[0x0][0x20c], R0 ;  /* 0x0000830020007a24 */ /* 0x000fe400078e0200 */
[----:B---3--:R-:W-:-:S05]  /*13d0*/  IMAD.MOV.U32 R34, RZ, RZ, R4 ;  /* 0x000000ffff227224 */ /* 0x008fca00078e0004 */
[--C-:B------:R-:W-:Y:S02]  /*13e0*/  SHF.R.S32.HI R35, RZ, 0x1f, R34.reuse ;  /* 0x0000001fff237819 */ /* 0x100fe40000011422 */
[C---:B------:R-:W-:Y:S02]  /*13f0*/  IADD3 R19, R34.reuse, 0x40, RZ ;  /* 0x0000004022137810 */ /* 0x040fe40007ffe0ff */
[----:B------:R-:W-:Y:S01]  /*1400*/  ISETP.GE.AND P4, PT, R34, c[0x0][0x1d4], PT ;  /* 0x0000750022007a0c */ /* 0x000fe20003f86270 */
[C-C-:B------:R-:W-:Y:S01]  /*1410*/  IMAD.WIDE.U32 R4, R32.reuse, c[0x0][0x1e0], R34.reuse ;  /* 0x0000780020047a25 */ /* 0x140fe200078e0022 */
[----:B------:R-:W-:Y:S01]  /*1420*/  ISETP.GE.AND P3, PT, R19, c[0x0][0x1d4], PT ;  /* 0x0000750013007a0c */ /* 0x000fe20003f66270 */
[----:B------:R4:W-:Y:S01]  /*1430*/  STL [R1+0x54], R35 ;  /* 0x0000542301007387 */ /* 0x0009e20000100800 */
[----:B------:R-:W-:Y:S01]  /*1440*/  SEL R7, RZ, 0x1, P4 ;  /* 0x00000001ff077807 */ /* 0x000fe20002000000 */
[----:B------:R-:W-:Y:S01]  /*1450*/  IMAD.WIDE.U32 R2, R32, c[0x0][0x208], R34 ;  /* 0x0000820020027a25 */ /* 0x000fe200078e0022 */
[----:B------:R-:W-:-:S02]  /*1460*/  IADD3 R5, R5, R6, RZ ;  /* 0x0000000605057210 */ /* 0x000fc40007ffe0ff */
[----:B------:R-:W-:Y:S01]  /*1470*/  IADD3 R23, R34, 0x80, RZ ;  /* 0x0000008022177810 */ /* 0x000fe20007ffe0ff */
[----:B------:R-:W-:Y:S01]  /*1480*/  IMAD.IADD R3, R3, 0x1, R0 ;  /* 0x0000000103037824 */ /* 0x000fe200078e0200 */
[----:B------:R-:W-:Y:S01]  /*1490*/  SEL R0, RZ, 0xffffffff, P3 ;  /* 0xffffffffff007807 */ /* 0x000fe20001800000 */
[----:B------:R-:W-:Y:S01]  /*14a0*/  IMAD R6, R11, c[0x0][0x1e8], RZ ;  /* 0x00007a000b067a24 */ /* 0x000fe200078e02ff */
[----:B------:R-:W-:Y:S01]  /*14b0*/  ISETP.GE.AND P2, PT, R23, c[0x0][0x1d4], PT ;  /* 0x0000750017007a0c */ /* 0x000fe20003f46270 */
[----:B------:R-:W-:Y:S01]  /*14c0*/  IMAD.WIDE.U32 R4, R14, c[0x0][0x1e8], R4 ;  /* 0x00007a000e047a25 */ /* 0x000fe200078e0004 */
[----:B------:R-:W-:Y:S02]  /*14d0*/  SHF.L.U32 R0, R0, 0x1, RZ ;  /* 0x0000000100007819 */ /* 0x000fe400000006ff */
[----:B------:R-:W-:Y:S01]  /*14e0*/  SEL R10, RZ, 0x4, P2 ;  /* 0x00000004ff0a7807 */ /* 0x000fe20001000000 */
[----:B------:R-:W-:Y:S01]  /*14f0*/  IMAD R6, R14, c[0x0][0x1ec], R6 ;  /* 0x00007b000e067a24 */ /* 0x000fe200078e0206 */
[----:B------:R-:W-:Y:S01]  /*1500*/  LOP3.LUT R12, R0, 0x2, R7, 0xe2, !PT ;  /* 0x00000002000c7812 */ /* 0x000fe200078ee207 */
[----:B------:R-:W-:-:S03]  /*1510*/  IMAD.WIDE.U32 R2, R14, c[0x0][0x210], R2 ;  /* 0x000084000e027a25 */ /* 0x000fc600078e0002 */
[----:B------:R-:W-:Y:S01]  /*1520*/  LOP3.LUT R20, R12, R10, RZ, 0xfc, !PT ;  /* 0x0000000a0c147212 */ /* 0x000fe200078efcff */
[----:B------:R-:W-:Y:S01]  /*1530*/  IMAD.IADD R7, R5, 0x1, R6 ;  /* 0x0000000105077824 */ /* 0x000fe200078e0206 */
[----:B------:R-:W-:Y:S01]  /*1540*/  IADD3 R5, R3, R8, RZ ;  /* 0x0000000803057210 */ /* 0x000fe20007ffe0ff */
[----:B------:R-:W-:Y:S01]  /*1550*/  IMAD.MOV.U32 R6, RZ, RZ, R4 ;  /* 0x000000ffff067224 */ /* 0x000fe200078e0004 */
[----:B------:R-:W-:Y:S02]  /*1560*/  SHF.R.S32.HI R8, RZ, 0x1f, R13 ;  /* 0x0000001fff087819 */ /* 0x000fe4000001140d */
[--C-:B-----5:R-:W-:Y:S02]  /*1570*/  @P0 SHF.R.S32.HI R3, RZ, 0x1f, R9.reuse ;  /* 0x0000001fff030819 */ /* 0x120fe40000011409 */
[----:B------:R-:W-:Y:S01]  /*1580*/  MOV R4, R2 ;  /* 0x0000000200047202 */ /* 0x000fe20000000f00 */
[----:B------:R-:W-:Y:S02]  /*1590*/  @!P0 IMAD.MOV.U32 R3, RZ, RZ, R8 ;  /* 0x000000ffff038224 */ /* 0x000fe400078e0008 */
[----:B------:R-:W-:Y:S01]  /*15a0*/  @P0 IMAD.MOV.U32 R2, RZ, RZ, R9 ;  /* 0x000000ffff020224 */ /* 0x000fe200078e0009 */
[----:B------:R-:W-:Y:S01]  /*15b0*/  @!P0 MOV R2, R13 ;  /* 0x0000000d00028202 */ /* 0x000fe20000000f00 */
[----:B------:R-:W-:-:S02]  /*15c0*/  IMAD R0, R3, c[0x0][0x1f0], RZ ;  /* 0x00007c0003007a24 */ /* 0x000fc400078e02ff */
[----:B------:R-:W-:Y:S02]  /*15d0*/  IMAD R3, R3, c[0x0][0x218], RZ ;  /* 0x0000860003037a24 */ /* 0x000fe400078e02ff */
[----:B------:R-:W-:-:S04]  /*15e0*/  IMAD.WIDE.U32 R28, R2, c[0x0][0x1f0], R6 ;  /* 0x00007c00021c7a25 */ /* 0x000fc800078e0006 */
[C---:B------:R-:W-:Y:S01]  /*15f0*/  IMAD.WIDE.U32 R26, R2.reuse, c[0x0][0x218], R4 ;  /* 0x00008600021a7a25 */ /* 0x040fe200078e0004 */
[----:B------:R4:W-:Y:S03]  /*1600*/  STL.64 [R1+0x30], R28 ;  /* 0x0000301c01007387 */ /* 0x0009e60000100a00 */
[C---:B------:R-:W-:Y:S01]  /*1610*/  IMAD R0, R2.reuse, c[0x0][0x1f4], R0 ;  /* 0x00007d0002007a24 */ /* 0x040fe200078e0200 */
[----:B------:R4:W-:Y:S01]  /*1620*/  STL.64 [R1+0x38], R26 ;  /* 0x0000381a01007387 */ /* 0x0009e20000100a00 */
[----:B------:R-:W-:-:S03]  /*1630*/  IMAD R2, R2, c[0x0][0x21c], R3 ;  /* 0x0000870002027a24 */ /* 0x000fc600078e0203 */
[----:B------:R-:W-:Y:S02]  /*1640*/  IADD3 R30, R29, R0, RZ ;  /* 0x000000001d1e7210 */ /* 0x000fe40007ffe0ff */
[----:B------:R-:W-:-:S05]  /*1650*/  IADD3 R25, R27, R2, RZ ;  /* 0x000000021b197210 */ /* 0x000fca0007ffe0ff */
[----:B------:R4:W-:Y:S04]  /*1660*/  STL [R1+0x40], R25 ;  /* 0x0000401901007387 */ /* 0x0009e80000100800 */
[----:B------:R4:W-:Y:S02]  /*1670*/  STL [R1+0x28], R30 ;  /* 0x0000281e01007387 */ /* 0x0009e40000100800 */
[----:B------:R-:W2:Y:S01]  /*1680*/  LDL R15, [R1+0x84] ;  /* 0x00008400010f7983 */ /* 0x000ea20000100800 */
[----:B------:R-:W-:Y:S01]  /*1690*/  IMAD R5, R11, c[0x0][0x1b8], RZ ;  /* 0x00006e000b057a24 */ /* 0x000fe200078e02ff */
[----:B------:R-:W-:Y:S01]  /*16a0*/  P2R R22, PR, RZ, 0x8 ;  /* 0x00000008ff167803 */ /* 0x000fe20000000000 */
[C---:B------:R-:W-:Y:S01]  /*16b0*/  IMAD.WIDE.U32 R2, R14.reuse, c[0x0][0x1b8], RZ ;  /* 0x00006e000e027a25 */ /* 0x040fe200078e00ff */
[----:B------:R-:W3:Y:S01]  /*16c0*/  LDL R33, [R1+0x70] ;  /* 0x0000700001217983 */ /* 0x000ee20000100800 */
[----:B------:R-:W-:Y:S02]  /*16d0*/  P2R R21, PR, RZ, 0x4 ;  /* 0x00000004ff157803 */ /* 0x000fe40000000000 */
[----:B------:R-:W-:Y:S01]  /*16e0*/  IMAD R5, R14, c[0x0][0x1bc], R5 ;  /* 0x00006f000e057a24 */ /* 0x000fe200078e0205 */
[----:B------:R-:W5:Y:S01]  /*16f0*/  LDL R31, [R1+0x6c] ;  /* 0x00006c00011f7983 */ /* 0x000f620000100800 */
[----:B------:R-:W-:-:S03]  /*1700*/  P2R R18, PR, RZ, 0x10 ;  /* 0x00000010ff127803 */ /* 0x000fc60000000000 */
[----:B----4-:R-:W4:Y:S01]  /*1710*/  LDL R118, [R1+0x4] ;  /* 0x0000040001767983 */ /* 0x010f220000100800 */
[----:B------:R-:W-:Y:S02]  /*1720*/  IMAD R8, R8, c[0x0][0x1c0], RZ ;  /* 0x0000700008087a24 */ /* 0x000fe400078e02ff */
[----:B------:R-:W-:Y:S02]  /*1730*/  IMAD.IADD R3, R3, 0x1, R5 ;  /* 0x0000000103037824 */ /* 0x000fe400078e0205 */
[C---:B------:R-:W-:Y:S02]  /*1740*/  IMAD R8, R13.reuse, c[0x0][0x1c4], R8 ;  /* 0x000071000d087a24 */ /* 0x040fe400078e0208 */
[----:B------:R-:W-:-:S04]  /*1750*/  IMAD.WIDE.U32 R2, R13, c[0x0][0x1c0], R2 ;  /* 0x000070000d027a25 */ /* 0x000fc800078e0002 */
[----:B------:R-:W-:Y:S02]  /*1760*/  IMAD.IADD R3, R3, 0x1, R8 ;  /* 0x0000000103037824 */ /* 0x000fe400078e0208 */
[----:B------:R-:W-:Y:S02]  /*1770*/  IMAD R24, R24, c[0x0][0x168], RZ ;  /* 0x00005a0018187a24 */ /* 0x000fe400078e02ff */
[----:B------:R-:W-:Y:S01]  /*1780*/  IMAD.IADD R9, R32, 0x1, R208 ;  /* 0x0000000120097824 */ /* 0x000fe200078e02d0 */
[----:B------:R-:W-:Y:S02]  /*1790*/  ISETP.GE.AND P3, PT, R34, c[0x0][0x198], PT ;  /* 0x0000660022007a0c */ /* 0x000fe40003f66270 */
[----:B------:R-:W-:Y:S02]  /*17a0*/  ISETP.GE.AND P2, PT, R19, c[0x0][0x198], PT ;  /* 0x0000660013007a0c */ /* 0x000fe40003f46270 */
[----:B------:R-:W-:-:S04]  /*17b0*/  IADD3 R16, R9, 0x40, RZ ;  /* 0x0000004009107810 */ /* 0x000fc80007ffe0ff */
[----:B------:R-:W-:Y:S01]  /*17c0*/  ISETP.GE.AND P6, PT, R16, R24, PT ;  /* 0x000000181000720c */ /* 0x000fe20003fc6270 */
[----:B------:R-:W-:Y:S01]  /*17d0*/  BAR.SYNC.DEFER_BLOCKING 0x0 ;  /* 0x0000000000007b1d */ /* 0x000fe20000010000 */
[----:B--2---:R-:W-:-:S04]  /*17e0*/  IMAD.IADD R4, R15, 0x1, R208 ;  /* 0x000000010f047824 */ /* 0x004fc800078e02d0 */
[----:B------:R-:W-:-:S04]  /*17f0*/  @P1 IMAD.HI.U32 R6, R4, c[0x0][0x2c8], RZ ;  /* 0x0000b20004061a27 */ /* 0x000fc800078e00ff */
[----:B------:R-:W-:Y:S01]  /*1800*/  IMAD.MOV.U32 R0, RZ, RZ, R4 ;  /* 0x000000ffff007224 */ /* 0x000fe200078e0004 */
[----:B------:R-:W-:-:S04]  /*1810*/  @P1 SHF.R.U32.HI R0, RZ, c[0x0][0x2cc], R6 ;  /* 0x0000b300ff001a19 */ /* 0x000fc80000011606 */
[--C-:B------:R-:W-:Y:S01]  /*1820*/  SHF.R.S32.HI R6, RZ, 0x1f, R0.reuse ;  /* 0x0000001fff067819 */ /* 0x100fe20000011400 */
[----:B------:R-:W-:-:S04]  /*1830*/  IMAD.MOV R5, RZ, RZ, -R0 ;  /* 0x000000ffff057224 */ /* 0x000fc800078e0a00 */
[----:B------:R-:W-:Y:S02]  /*1840*/  IMAD R4, R5, c[0x0][0x2c4], R4 ;  /* 0x0000b10005047a24 */ /* 0x000fe400078e0204 */
[----:B------:R-:W-:Y:S02]  /*1850*/  IMAD R5, R6, c[0x0][0x1b0], RZ ;  /* 0x00006c0006057a24 */ /* 0x000fe400078e02ff */
[----:B------:R-:W-:-:S04]  /*1860*/  IMAD.WIDE.U32 R2, R0, c[0x0][0x1b0], R2 ;  /* 0x00006c0000027a25 */ /* 0x000fc800078e0002 */
[----:B------:R-:W-:Y:S01]  /*1870*/  IMAD R6, R0, c[0x0][0x1b4], R5 ;  /* 0x00006d0000067a24 */ /* 0x000fe200078e0205 */
[----:B------:R-:W-:-:S03]  /*1880*/  SHF.R.S32.HI R5, RZ, 0x1f, R4 ;  /* 0x0000001fff057819 */ /* 0x000fc60000011404 */
[----:B------:R-:W-:Y:S02]  /*1890*/  IMAD.IADD R3, R3, 0x1, R6 ;  /* 0x0000000103037824 */ /* 0x000fe400078e0206 */
[----:B------:R-:W-:Y:S02]  /*18a0*/  IMAD R0, R5, c[0x0][0x1a8], RZ ;  /* 0x00006a0005007a24 */ /* 0x000fe400078e02ff */
[----:B------:R-:W-:-:S04]  /*18b0*/  IMAD.WIDE.U32 R2, R4, c[0x0][0x1a8], R2 ;  /* 0x00006a0004027a25 */ /* 0x000fc800078e0002 */
[----:B------:R-:W-:-:S04]  /*18c0*/  IMAD R0, R4, c[0x0][0x1ac], R0 ;  /* 0x00006b0004007a24 */ /* 0x000fc800078e0200 */
[----:B------:R-:W-:Y:S01]  /*18d0*/  IMAD.IADD R8, R3, 0x1, R0 ;  /* 0x0000000103087824 */ /* 0x000fe200078e0200 */
[----:B------:R-:W-:-:S04]  /*18e0*/  LEA R0, P0, R2, c[0x0][0x160], 0x1 ;  /* 0x0000580002007a11 */ /* 0x000fc800078008ff */
[----:B------:R-:W-:Y:S02]  /*18f0*/  LEA.HI.X R8, R2, c[0x0][0x164], R8, 0x1, P0 ;  /* 0x0000590002087a11 */ /* 0x000fe400000f0c08 */
[----:B------:R-:W1:Y:S04]  /*1900*/  SHFL.IDX PT, R2, R0, RZ, 0x181f ;  /* 0x00181fff00027589 */ /* 0x000e6800000e0000 */
[----:B------:R-:W3:Y:S01]  /*1910*/  SHFL.IDX PT, R3, R8, RZ, 0x181f ;  /* 0x00181fff08037589 */ /* 0x000ee200000e0000 */
[----:B------:R-:W-:-:S13]  /*1920*/  ISETP.GE.AND P0, PT, R9, R24, PT ;  /* 0x000000180900720c */ /* 0x000fda0003f06270 */
[----:B-1----:R-:W-:-:S04]  /*1930*/  @!P0 LEA R12, P5, R19, R2, 0x1 ;  /* 0x00000002130c8211 */ /* 0x002fc800078a08ff */
[----:B---3--:R-:W-:Y:S02]  /*1940*/  @!P0 LEA.HI.X R13, R19, R3, R33, 0x1, P5 ;  /* 0x00000003130d8211 */ /* 0x008fe400028f0c21 */
[----:B------:R-:W-:-:S04]  /*1950*/  @!P0 LEA R10, P5, R23, R2, 0x1 ;  /* 0x00000002170a8211 */ /* 0x000fc800078a08ff */
[----:B-----5:R-:W-:Y:S01]  /*1960*/  @!P0 LEA.HI.X R11, R23, R3, R31, 0x1, P5 ;  /* 0x00000003170b8211 */ /* 0x020fe200028f0c1f */
[----:B------:R-:W-:-:S05]  /*1970*/  @!P0 IMAD.WIDE R2, R34, 0x2, R2 ;  /* 0x0000000222028825 */ /* 0x000fca00078e0202 */
[----:B------:R-:W-:Y:S01]  /*1980*/  @!PT LDS RZ, [RZ] ;  /* 0x00000000fffff984 */ /* 0x000fe20000000800 */
[----:B----4-:R1:W-:Y:S04]  /*1990*/  @!P0 LDGSTS.E.BYPASS.LTC128B.128 [R118+0x100], [R2.64], !P3 ;  /* 0x0010000002768fae */ /* 0x0103e8000d901d46 */
[----:B------:R2:W-:Y:S04]  /*19a0*/  @!P0 LDGSTS.E.BYPASS.LTC128B.128 [R118+0x4100], [R12.64], !P2 ;  /* 0x041000000c768fae */ /* 0x0005e8000d101d46 */
[----:B--2---:R-:W2:Y:S01]  /*19b0*/  LDL R13, [R1] ;  /* 0x00000000010d7983 */ /* 0x004ea20000100800 */
[----:B------:R-:W-:-:S03]  /*19c0*/  IADD3 R4, R9, 0x20, RZ ;  /* 0x0000002009047810 */ /* 0x000fc60007ffe0ff */
[----:B------:R-:W3:Y:S01]  /*19d0*/  SHFL.IDX PT, R6, R0, 0x1, 0x181f ;  /* 0x00381f0000067f89 */ /* 0x000ee200000e0000 */
[----:B------:R-:W-:-:S03]  /*19e0*/  ISETP.GE.AND P4, PT, R4, R24, PT ;  /* 0x000000180400720c */ /* 0x000fc60003f86270 */
[----:B------:R-:W4:Y:S04]  /*19f0*/  SHFL.IDX PT, R7, R8, 0x1, 0x181f ;  /* 0x00381f0008077f89 */ /* 0x000f2800000e0000 */
[----:B------:R-:W5:Y:S04]  /*1a00*/  SHFL.IDX PT, R4, R0, 0x2, 0x181f ;  /* 0x00581f0000047f89 */ /* 0x000f6800000e0000 */
[----:B------:R-:W5:Y:S04]  /*1a10*/  SHFL.IDX PT, R5, R8, 0x2, 0x181f ;  /* 0x00581f0008057f89 */ /* 0x000f6800000e0000 */
[----:B-1----:R-:W1:Y:S01]  /*1a20*/  SHFL.IDX PT, R2, R0, 0x3, 0x181f ;  /* 0x00781f0000027f89 */ /* 0x002e6200000e0000 */
[----:B------:R-:W-:-:S03]  /*1a30*/  IADD3 R9, R9, 0x60, RZ ;  /* 0x0000006009097810 */ /* 0x000fc60007ffe0ff */
[----:B------:R-:W1:Y:S01]  /*1a40*/  SHFL.IDX PT, R3, R8, 0x3, 0x181f ;  /* 0x00781f0008037f89 */ /* 0x000e6200000e0000 */
[----:B---3--:R-:W-:-:S04]  /*1a50*/  @!P4 LEA R14, P5, R19, R6, 0x1 ;  /* 0x00000006130ec211 */ /* 0x008fc800078a08ff */
[C-C-:B----4-:R-:W-:Y:S02]  /*1a60*/  @!P4 LEA.HI.X R15, R19.reuse, R7, R33.reuse, 0x1, P5 ;  /* 0x00000007130fc211 */ /* 0x150fe400028f0c21 */
[----:B-----5:R-:W-:Y:S02]  /*1a70*/  @!P6 LEA R16, P5, R19, R4, 0x1 ;  /* 0x000000041310e211 */ /* 0x020fe400078a08ff */
[----:B------:R-:W-:Y:S02]  /*1a80*/  ISETP.GE.AND P2, PT, R23, c[0x0][0x198], PT ;  /* 0x0000660017007a0c */ /* 0x000fe40003f46270 */
[----:B------:R-:W-:Y:S02]  /*1a90*/  @!P6 LEA.HI.X R17, R19, R5, R33, 0x1, P5 ;  /* 0x000000051311e211 */ /* 0x000fe400028f0c21 */
[----:B------:R-:W-:-:S09]  /*1aa0*/  ISETP.GE.AND P5, PT, R9, R24, PT ;  /* 0x000000180900720c */ /* 0x000fd20003fa6270 */
[----:B------:R1:W-:Y:S04]  /*1ab0*/  @!P0 LDGSTS.E.BYPASS.LTC128B.128 [R118+0x8100], [R10.64], !P2 ;  /* 0x081000000a768fae */ /* 0x0003e8000d101d46 */
[----:B-1----:R-:W-:-:S04]  /*1ac0*/  @!P5 LEA R10, P0, R19, R2, 0x1 ;  /* 0x00000002130ad211 */ /* 0x002fc800078008ff */
[----:B------:R-:W-:Y:S02]  /*1ad0*/  @!P5 LEA.HI.X R11, R19, R3, R33, 0x1, P0 ;  /* 0x00000003130bd211 */ /* 0x000fe400000f0c21 */
[----:B------:R-:W-:-:S04]  /*1ae0*/  @!P4 LEA R8, P0, R23, R6, 0x1 ;  /* 0x000000061708c211 */ /* 0x000fc800078008ff */
[----:B------:R-:W-:Y:S02]  /*1af0*/  @!P4 LEA.HI.X R9, R23, R7, R31, 0x1, P0 ;  /* 0x000000071709c211 */ /* 0x000fe400000f0c1f */
[----:B------:R-:W-:Y:S01]  /*1b00*/  ISETP.GE.AND P0, PT, R19, c[0x0][0x198], PT ;  /* 0x0000660013007a0c */ /* 0x000fe20003f06270 */
[----:B------:R-:W-:-:S05]  /*1b10*/  @!P4 IMAD.WIDE R6, R34, 0x2, R6 ;  /* 0x000000022206c825 */ /* 0x000fca00078e0206 */
[----:B------:R1:W-:Y:S07]  /*1b20*/  @!P4 LDGSTS.E.BYPASS.LTC128B.128 [R118+0x1100], [R6.64], !P3 ;  /* 0x011000000676cfae */ /* 0x0003ee000d901d46 */
[----:B------:R3:W-:Y:S04]  /*1b30*/  @!P4 LDGSTS.E.BYPASS.LTC128B.128 [R118+0x5100], [R14.64], !P0 ;  /* 0x051000000e76cfae */ /* 0x0007e8000c101d46 */
[----:B------:R4:W-:Y:S01]  /*1b40*/  @!P4 LDGSTS.E.BYPASS.LTC128B.128 [R118+0x9100], [R8.64], !P2 ;  /* 0x091000000876cfae */ /* 0x0009e2000d101d46 */
[----:B-1----:R-:W-:-:S04]  /*1b50*/  @!P6 LEA R6, P0, R23, R4, 0x1 ;  /* 0x000000041706e211 */ /* 0x002fc800078008ff */
[----:B------:R-:W-:Y:S02]  /*1b60*/  @!P6 LEA.HI.X R7, R23, R5, R31, 0x1, P0 ;  /* 0x000000051707e211 */ /* 0x000fe400000f0c1f */
[----:B------:R-:W-:Y:S01]  /*1b70*/  ISETP.GE.AND P0, PT, R19, c[0x0][0x198], PT ;  /* 0x0000660013007a0c */ /* 0x000fe20003f06270 */
[----:B------:R-:W-:-:S05]  /*1b80*/  @!P6 IMAD.WIDE R4, R34, 0x2, R4 ;  /* 0x000000022204e825 */ /* 0x000fca00078e0204 */
[----:B------:R1:W-:Y:S07]  /*1b90*/  @!P6 LDGSTS.E.BYPASS.LTC128B.128 [R118+0x2100], [R4.64], !P3 ;  /* 0x021000000476efae */ /* 0x0003ee000d901d46 */
[----:B------:R5:W-:Y:S04]  /*1ba0*/  @!P6 LDGSTS.E.BYPASS.LTC128B.128 [R118+0x6100], [R16.64], !P0 ;  /* 0x061000001076efae */ /* 0x000be8000c101d46 */
[----:B------:R3:W-:Y:S01]  /*1bb0*/  @!P6 LDGSTS.E.BYPASS.LTC128B.128 [R118+0xa100], [R6.64], !P2 ;  /* 0x0a1000000676efae */ /* 0x0007e2000d101d46 */
[----:B------:R-:W-:Y:S01]  /*1bc0*/  ISETP.GE.AND P6, PT, R34, c[0x0][0x198], PT ;  /* 0x0000660022007a0c */ /* 0x000fe20003fc6270 */
[----:B------:R-:W-:Y:S01]  /*1bd0*/  IMAD.MOV.U32 R112, RZ, RZ, -0x60 ;  /* 0xffffffa0ff707424 */ /* 0x000fe200078e00ff */
[----:B------:R-:W-:-:S03]  /*1be0*/  IADD3 R113, R165, -0x1, RZ ;  /* 0xffffffffa5717810 */ /* 0x000fc60007ffe0ff */
[----:B------:R-:W-:Y:S01]  /*1bf0*/  IMAD R112, R165, R112, 0x60 ;  /* 0x00000060a5707424 */ /* 0x000fe200078e0270 */
[----:B------:R-:W-:Y:S01]  /*1c00*/  SHF.R.S32.HI R12, RZ, 0x1f, R113 ;  /* 0x0000001fff0c7819 */ /* 0x000fe20000011471 */
[----:B-1----:R-:W-:-:S03]  /*1c10*/  @!P5 IMAD.WIDE R4, R34, 0x2, R2 ;  /* 0x000000022204d825 */ /* 0x002fc600078e0202 */
[----:B----4-:R-:W-:-:S03]  /*1c20*/  IADD3 R8, R112, c[0x0][0x1d0], -R32 ;  /* 0x0000740070087a10 */ /* 0x010fc60007ffe820 */
[----:B------:R1:W-:Y:S01]  /*1c30*/  @!P5 LDGSTS.E.BYPASS.LTC128B.128 [R118+0x3100], [R4.64], !P6 ;  /* 0x031000000476dfae */ /* 0x0003e2000f101d46 */
[----:B------:R-:W-:-:S03]  /*1c40*/  IMAD R0, R12, c[0x0][0x1e0], RZ ;  /* 0x000078000c007a24 */ /* 0x000fc600078e02ff */
[----:B------:R4:W-:Y:S01]  /*1c50*/  @!P5 LDGSTS.E.BYPASS.LTC128B.128 [R118+0x7100], [R10.64], !P0 ;  /* 0x071000000a76dfae */ /* 0x0009e2000c101d46 */
[----:B------:R-:W-:Y:S01]  /*1c60*/  ISETP.GE.AND P6, PT, R23, c[0x0][0x198], PT ;  /* 0x0000660017007a0c */ /* 0x000fe20003fc6270 */
[----:B------:R-:W-:Y:S02]  /*1c70*/  IMAD R0, R113, c[0x0][0x1e4], R0 ;  /* 0x0000790071007a24 */ /* 0x000fe400078e0200 */
[----:B------:R-:W-:Y:S02]  /*1c80*/  IMAD.MOV.U32 R114, RZ, RZ, R28 ;  /* 0x000000ffff727224 */ /* 0x000fe400078e001c */
[----:B------:R-:W-:Y:S01]  /*1c90*/  IMAD.MOV.U32 R115, RZ, RZ, R30 ;  /* 0x000000ffff737224 */ /* 0x000fe200078e001e */
[----:B------:R-:W-:Y:S02]  /*1ca0*/  ISETP.NE.AND P4, PT, R18, RZ, PT ;  /* 0x000000ff1200720c */ /* 0x000fe40003f85270 */
[----:B-1----:R-:W-:-:S04]  /*1cb0*/  @!P5 LEA R4, P0, R23, R2, 0x1 ;  /* 0x000000021704d211 */ /* 0x002fc800078008ff */
[----:B------:R-:W-:Y:S01]  /*1cc0*/  @!P5 LEA.HI.X R5, R23, R3, R31, 0x1, P0 ;  /* 0x000000031705d211 */ /* 0x000fe200000f0c1f */
[----:B------:R-:W-:Y:S01]  /*1cd0*/  IMAD.WIDE.U32 R2, R113, c[0x0][0x1e0], RZ ;  /* 0x0000780071027a25 */ /* 0x000fe200078e00ff */
[----:B------:R-:W-:-:S03]  /*1ce0*/  ISETP.GE.AND P0, PT, R8, 0x1, PT ;  /* 0x000000010800780c */ /* 0x000fc60003f06270 */
[----:B------:R-:W-:Y:S01]  /*1cf0*/  IMAD.IADD R0, R3, 0x1, R0 ;  /* 0x0000000103007824 */ /* 0x000fe200078e0200 */
[----:B------:R-:W-:Y:S01]  /*1d00*/  ISETP.NE.AND P3, PT, R22, RZ, PT ;  /* 0x000000ff1600720c */ /* 0x000fe20003f65270 */
[----:B------:R-:W-:Y:S01]  /*1d10*/  IMAD.WIDE.U32 R2, R2, 0x60, R114 ;  /* 0x0000006002027825 */ /* 0x000fe200078e0072 */
[----:B------:R-:W-:Y:S01]  /*1d20*/  ISETP.NE.AND P2, PT, R21, RZ, PT ;  /* 0x000000ff1500720c */ /* 0x000fe20003f45270 */
[----:B------:R1:W-:Y:S02]  /*1d30*/  @!P5 LDGSTS.E.BYPASS.LTC128B.128 [R118+0xb100], [R4.64], !P6 ;  /* 0x0b1000000476dfae */ /* 0x0003e4000f101d46 */
[----:B------:R-:W-:Y:S01]  /*1d40*/  IMAD R0, R0, 0x60, RZ ;  /* 0x0000006000007824 */ /* 0x000fe200078e02ff */
[----:B------:R-:W-:Y:S01]  /*1d50*/  ISETP.GE.AND P6, PT, R8, 0x21, PT ;  /* 0x000000210800780c */ /* 0x000fe20003fc6270 */
[----:B------:R-:W-:Y:S01]  /*1d60*/  IMAD.MOV.U32 R116, RZ, RZ, c[0x0][0x1e0] ;  /* 0x00007800ff747624 */ /* 0x000fe200078e00ff */
[----:B------:R-:W0:Y:S01]  /*1d70*/  LDGDEPBAR ;  /* 0x00000000000079af */ /* 0x000e220000000000 */
[----:B------:R-:W-:-:S02]  /*1d80*/  IMAD.IADD R0, R3, 0x1, R0 ;  /* 0x0000000103007824 */ /* 0x000fc400078e0200 */
[----:B------:R-:W-:Y:S02]  /*1d90*/  IMAD.MOV.U32 R117, RZ, RZ, c[0x0][0x1e4] ;  /* 0x00007900ff757624 */ /* 0x000fe400078e00ff */
[----:B---3--:R-:W-:Y:S01]  /*1da0*/  IMAD.WIDE.U32 R6, R116, 0x40, RZ ;  /* 0x0000004074067825 */ /* 0x008fe200078e00ff */
[----:B-1----:R-:W-:-:S04]  /*1db0*/  @P0 LEA R4, P5, R2, c[0x0][0x1c8], 0x1 ;  /* 0x0000720002040a11 */ /* 0x002fc800078a08ff */
[----:B------:R-:W-:Y:S02]  /*1dc0*/  @P0 LEA.HI.X R5, R2, c[0x0][0x1cc], R0, 0x1, P5 ;  /* 0x0000730002050a11 */ /* 0x000fe400028f0c00 */
[----:B------:R-:W-:-:S03]  /*1dd0*/  ISETP.GE.AND P5, PT, R8, 0x41, PT ;  /* 0x000000410800780c */ /* 0x000fc60003fa6270 */
[----:B------:R1:W-:Y:S04]  /*1de0*/  @P0 LDGSTS.E.BYPASS.LTC128B.128 [R118+0xc100], [R4.64], !P4 ;  /* 0x0c10000004760fae */ /* 0x0003e8000e101d46 */
[----:B------:R1:W-:Y:S04]  /*1df0*/  @P0 LDGSTS.E.BYPASS.LTC128B.128 [R118+0xf100], [R4.64+0x80], !P3 ;  /* 0x0f10008004760fae */ /* 0x0003e8000d901d46 */
[----:B------:R1:W-:Y:S01]  /*1e00*/  @P0 LDGSTS.E.BYPASS.LTC128B.128 [R118+0x12100], [R4.64+0x100], !P2 ;  /* 0x1210010004760fae */ /* 0x0003e2000d101d46 */
[----:B------:R-:W-:Y:S01]  /*1e10*/  @P6 LEA R3, P0, R116, R2, 0x5 ;  /* 0x0000000274036211 */ /* 0x000fe200078028ff */
[----:B------:R-:W-:-:S03]  /*1e20*/  IMAD.SHL.U32 R9, R117, 0x40, RZ ;  /* 0x0000004075097824 */ /* 0x000fc600078e00ff */
[----:B-1----:R-:W-:Y:S02]  /*1e30*/  @P6 LEA.HI.X R5, R116, R0, R117, 0x5, P0 ;  /* 0x0000000074056211 */ /* 0x002fe400000f2c75 */
[----:B------:R-:W-:-:S04]  /*1e40*/  @P6 LEA R4, P0, R3, c[0x0][0x1c8], 0x1 ;  /* 0x0000720003046a11 */ /* 0x000fc800078008ff */
[----:B------:R-:W-:Y:S02]  /*1e50*/  @P6 LEA.HI.X R5, R3, c[0x0][0x1cc], R5, 0x1, P0 ;  /* 0x0000730003056a11 */ /* 0x000fe400000f0c05 */
[----:B------:R-:W-:-:S03]  /*1e60*/  @P5 IADD3 R3, P0, R2, R6, RZ ;  /* 0x0000000602035210 */ /* 0x000fc60007f1e0ff */
[----:B------:R1:W-:Y:S01]  /*1e70*/  @P6 LDGSTS.E.BYPASS.LTC128B.128 [R118+0xd100], [R4.64], !P4 ;  /* 0x0d10000004766fae */ /* 0x0003e2000e101d46 */
[----:B------:R-:W-:Y:S02]  /*1e80*/  @P5 IADD3.X R9, R0, R7, R9, P0, !PT ;  /* 0x0000000700095210 */ /* 0x000fe400007fe409 */
[C---:B------:R-:W-:Y:S01]  /*1e90*/  @P5 LEA R2, P0, R3.reuse, c[0x0][0x1c8], 0x1 ;  /* 0x0000720003025a11 */ /* 0x040fe200078008ff */
[----:B------:R1:W-:Y:S03]  /*1ea0*/  @P6 LDGSTS.E.BYPASS.LTC128B.128 [R118+0x10100], [R4.64+0x80], !P3 ;  /* 0x1010008004766fae */ /* 0x0003e6000d901d46 */
[----:B------:R-:W-:Y:S01]  /*1eb0*/  @P5 LEA.HI.X R3, R3, c[0x0][0x1cc], R9, 0x1, P0 ;  /* 0x0000730003035a11 */ /* 0x000fe200000f0c09 */
[----:B------:R1:W-:Y:S04]  /*1ec0*/  @P6 LDGSTS.E.BYPASS.LTC128B.128 [R118+0x13100], [R4.64+0x100], !P2 ;  /* 0x1310010004766fae */ /* 0x0003e8000d101d46 */
[----:B------:R3:W-:Y:S04]  /*1ed0*/  @P5 LDGSTS.E.BYPASS.LTC128B.128 [R118+0xe100], [R2.64], !P4 ;  /* 0x0e10000002765fae */ /* 0x0007e8000e101d46 */
[----:B------:R3:W-:Y:S04]  /*1ee0*/  @P5 LDGSTS.E.BYPASS.LTC128B.128 [R118+0x11100], [R2.64+0x80], !P3 ;  /* 0x1110008002765fae */ /* 0x0007e8000d901d46 */
[----:B------:R3:W-:Y:S04]  /*1ef0*/  @P5 LDGSTS.E.BYPASS.LTC128B.128 [R118+0x14100], [R2.64+0x100], !P2 ;  /* 0x1410010002765fae */ /* 0x0007e8000d101d46 */
[----:B------:R-:W0:Y:S01]  /*1f00*/  LDGDEPBAR ;  /* 0x00000000000079af */ /* 0x000e220000000000 */
[----:B------:R-:W-:-:S04]  /*1f10*/  DEPBAR.LE SB0, 0x1 ;  /* 0x000080400000791a */ /* 0x000fc80000000000 */
[----:B------:R-:W-:Y:S01]  /*1f20*/  BAR.SYNC.DEFER_BLOCKING 0x0 ;  /* 0x0000000000007b1d */ /* 0x000fe20000010000 */
[----:B------:R-:W-:Y:S02]  /*1f30*/  IMAD R12, R12, c[0x0][0x208], RZ ;  /* 0x000082000c0c7a24 */ /* 0x000fe400078e02ff */
[----:B----4-:R-:W-:-:S04]  /*1f40*/  IMAD.WIDE.U32 R10, R113, c[0x0][0x208], RZ ;  /* 0x00008200710a7a25 */ /* 0x010fc800078e00ff */
[----:B------:R-:W-:Y:S02]  /*1f50*/  IMAD R12, R113, c[0x0][0x20c], R12 ;  /* 0x00008300710c7a24 */ /* 0x000fe400078e020c */
[----:B------:R-:W-:Y:S02]  /*1f60*/  IMAD.MOV.U32 R6, RZ, RZ, R26 ;  /* 0x000000ffff067224 */ /* 0x000fe400078e001a */
[----:B------:R-:W-:Y:S02]  /*1f70*/  IMAD.MOV.U32 R7, RZ, RZ, R25 ;  /* 0x000000ffff077224 */ /* 0x000fe400078e0019 */
[----:B------:R-:W-:Y:S01]  /*1f80*/  IMAD.IADD R0, R11, 0x1, R12 ;  /* 0x000000010b007824 */ /* 0x000fe200078e020c */
[----:B------:R-:W-:Y:S04]  /*1f90*/  LDSM.16.M88.4 R156, [R250] ;  /* 0x00000000fa9c783b */ /* 0x000fe80000000200 */
[----:B------:R-:W-:Y:S04]  /*1fa0*/  LDSM.16.M88.4 R160, [R251] ;  /* 0x00000000fba0783b */ /* 0x000fe80000000200 */
[----:B--2---:R-:W-:Y:S04]  /*1fb0*/  LDSM.16.M88.4 R168, [R13] ;  /* 0x000000000da8783b */ /* 0x004fe80000000200 */
[----:B------:R-:W-:Y:S04]  /*1fc0*/  LDSM.16.M88.4 R172, [R252] ;  /* 0x00000000fcac783b */ /* 0x000fe80000000200 */
[----:B------:R-:W-:Y:S04]  /*1fd0*/  LDSM.16.M88.4 R176, [R250+0x4000] ;  /* 0x00400000fab0783b */ /* 0x000fe80000000200 */
[----:B------:R-:W-:Y:S04]  /*1fe0*/  LDSM.16.M88.4 R180, [R251+0x4000] ;  /* 0x00400000fbb4783b */ /* 0x000fe80000000200 */
[----:B------:R-:W-:Y:S04]  /*1ff0*/  LDSM.16.M88.4 R184, [R13+0x4000] ;  /* 0x004000000db8783b */ /* 0x000fe80000000200 */
[----:B------:R-:W-:Y:S04]  /*2000*/  LDSM.16.M88.4 R188, [R252+0x4000] ;  /* 0x00400000fcbc783b */ /* 0x000fe80000000200 */
[----:B------:R-:W-:Y:S04]  /*2010*/  LDSM.16.M88.4 R192, [R250+0x8000] ;  /* 0x00800000fac0783b */ /* 0x000fe80000000200 */
[----:B------:R-:W-:Y:S04]  /*2020*/  LDSM.16.M88.4 R196, [R251+0x8000] ;  /* 0x00800000fbc4783b */ /* 0x000fe80000000200 */
[----:B------:R-:W-:Y:S04]  /*2030*/  LDSM.16.M88.4 R200, [R13+0x8000] ;  /* 0x008000000dc8783b */ /* 0x000fe80000000200 */
[----:B------:R-:W-:Y:S04]  /*2040*/  LDSM.16.M88.4 R204, [R252+0x8000] ;  /* 0x00800000fccc783b */ /* 0x000fe80000000200 */
[----:B------:R-:W-:Y:S01]  /*2050*/  BAR.SYNC.DEFER_BLOCKING 0x0 ;  /* 0x0000000000007b1d */ /* 0x000fe20000010000 */
[----:B------:R-:W-:-:S04]  /*2060*/  IMAD.WIDE.U32 R6, R10, 0x60, R6 ;  /* 0x000000600a067825 */ /* 0x000fc800078e0006 */
[----:B------:R-:W-:Y:S02]  /*2070*/  IMAD R0, R0, 0x60, RZ ;  /* 0x0000006000007824 */ /* 0x000fe400078e02ff */
[----:B-1----:R-:W-:Y:S02]  /*2080*/  IMAD.MOV.U32 R5, RZ, RZ, c[0x0][0x208] ;  /* 0x00008200ff057624 */ /* 0x002fe400078e00ff */
[----:B---3--:R-:W-:Y:S01]  /*2090*/  IMAD.MOV.U32 R3, RZ, RZ, 0x6 ;  /* 0x00000006ff037424 */ /* 0x008fe200078e00ff */
[C---:B------:R-:W-:Y:S01]  /*20a0*/  LEA R2, P0, R6.reuse, c[0x0][0x1f8], 0x1 ;  /* 0x00007e0006027a11 */ /* 0x040fe200078008ff */
[----:B------:R-:W-:Y:S02]  /*20b0*/  IMAD.IADD R0, R7, 0x1, R0 ;  /* 0x0000000107007824 */ /* 0x000fe400078e0200 */
[C---:B------:R-:W-:Y:S01]  /*20c0*/  IMAD.SHL.U32 R4, R5.reuse, 0x40, RZ ;  /* 0x0000004005047824 */ /* 0x040fe200078e00ff */
[----:B------:R-:W-:Y:S02]  /*20d0*/  SHF.L.U64.HI R5, R5, R3, c[0x0][0x20c] ;  /* 0x0000830005057619 */ /* 0x000fe40000010203 */
[----:B------:R-:W-:-:S02]  /*20e0*/  LEA.HI.X R3, R6, c[0x0][0x1fc], R0, 0x1, P0 ;  /* 0x00007f0006037a11 */ /* 0x000fc400000f0c00 */
[----:B------:R-:W-:Y:S01]  /*20f0*/  IADD3 R10, P5, P0, R4, 0x80, R2 ;  /* 0x00000080040a7810 */ /* 0x000fe200078be002 */
[----:B------:R-:W-:-:S04]  /*2100*/  DEPBAR.LE SB0, 0x0 ;  /* 0x000080000000791a */ /* 0x000fc80000000000 */
[----:B------:R-:W-:Y:S01]  /*2110*/  BAR.SYNC.DEFER_BLOCKING 0x0 ;  /* 0x0000000000007b1d */ /* 0x000fe20000010000 */
[C-C-:B------:R-:W-:Y:S02]  /*2120*/  IADD3.X R11, R5.reuse, RZ, R3.reuse, P5, P0 ;  /* 0x000000ff050b7210 */ /* 0x140fe40002fe0403 */
[----:B------:R-:W-:Y:S02]  /*2130*/  IADD3 R6, P5, P0, R4, 0x100, R2 ;  /* 0x0000010004067810 */ /* 0x000fe400078be002 */
[----:B------:R-:W-:Y:S02]  /*2140*/  LOP3.LUT R0, R20, 0x1, RZ, 0xc0, !PT ;  /* 0x0000000114007812 */ /* 0x000fe400078ec0ff */
[----:B------:R-:W-:Y:S02]  /*2150*/  IADD3.X R7, R5, RZ, R3, P5, P0 ;  /* 0x000000ff05077210 */ /* 0x000fe40002fe0403 */
[----:B------:R-:W-:-:S04]  /*2160*/  ISETP.NE.U32.AND P0, PT, R0, 0x1, PT ;  /* 0x000000010000780c */ /* 0x000fc80003f05070 */
[----:B------:R-:W-:Y:S02]  /*2170*/  ISETP.LT.OR P0, PT, R8, 0x1, P0 ;  /* 0x000000010800780c */ /* 0x000fe40000701670 */
[----:B------:R-:W-:Y:S01]  /*2180*/  LOP3.LUT P6, RZ, R20, 0x2, RZ, 0xc0, !PT ;  /* 0x0000000214ff7812 */ /* 0x000fe200078cc0ff */
[----:B-----5:R-:W1:Y:S04]  /*2190*/  LDSM.16.M88.4 R16, [R225] ;  /* 0x00000000e110783b */ /* 0x020e680000000200 */
[----:B------:R-:W-:Y:S04]  /*21a0*/  LDSM.16.M88.4 R12, [R225+0x800] ;  /* 0x00080000e10c783b */ /* 0x000fe80000000200 */
[----:B------:R-:W2:Y:S04]  /*21b0*/  LDSM.16.M88.4 R40, [R225+0x1000] ;  /* 0x00100000e128783b */ /* 0x000ea80000000200 */
[----:B------:R-:W3:Y:S04]  /*21c0*/  LDSM.16.M88.4 R44, [R225+0x1800] ;  /* 0x00180000e12c783b */ /* 0x000ee80000000200 */
[----:B------:R-:W-:Y:S04]  /*21d0*/  LDSM.16.M88.4 R60, [R225+0x2000] ;  /* 0x00200000e13c783b */ /* 0x000fe80000000200 */
[----:B------:R-:W-:Y:S04]  /*21e0*/  LDSM.16.M88.4 R68, [R225+0x2800] ;  /* 0x00280000e144783b */ /* 0x000fe80000000200 */
[----:B------:R-:W-:Y:S04]  /*21f0*/  LDSM.16.M88.4 R56, [R231] ;  /* 0x00000000e738783b */ /* 0x000fe80000000200 */
[----:B------:R-:W-:Y:S04]  /*2200*/  LDSM.16.M88.4 R52, [R248] ;  /* 0x00000000f834783b */ /* 0x000fe80000000200 */
[----:B------:R-:W4:Y:S04]  /*2210*/  LDSM.16.M88.4 R48, [R247] ;  /* 0x00000000f730783b */ /* 0x000f280000000200 */
[----:B------:R-:W5:Y:S04]  /*2220*/  LDSM.16.M88.4 R64, [R246] ;  /* 0x00000000f640783b */ /* 0x000f680000000200 */
[----:B------:R-:W1:Y:S04]  /*2230*/  LDSM.16.M88.4 R92, [R245] ;  /* 0x00000000f55c783b */ /* 0x000e680000000200 */
[----:B------:R-:W1:Y:S04]  /*2240*/  LDSM.16.M88.4 R104, [R244] ;  /* 0x00000000f468783b */ /* 0x000e680000000200 */
[----:B------:R-:W-:Y:S01]  /*2250*/  @!PT LDS RZ, [RZ] ;  /* 0x00000000fffff984 */ /* 0x000fe20000000800 */
[----:B------:R-:W-:Y:S01]  /*2260*/  @!PT LDS RZ, [RZ] ;  /* 0x00000000fffff984 */ /* 0x000fe20000000800 */
[----:B------:R-:W-:Y:S01]  /*2270*/  @!PT LDS RZ, [RZ] ;  /* 0x00000000fffff984 */ /* 0x000fe20000000800 */
[----:B------:R1:W-:Y:S01]  /*2280*/  LDGSTS.E.BYPASS.LTC128B.128 [R118+0x100], [R2.64], !P0 ;  /* 0x0010000002767fae */ /* 0x0003e2000c101d46 */
[----:B------:R-:W-:-:S02]  /*2290*/  ISETP.LT.OR P0, PT, R8, 0x1, !P6 ;  /* 0x000000010800780c */ /* 0x000fc40007701670 */
[----:B------:R-:W-:-:S11]  /*22a0*/  LOP3.LUT P5, RZ, R20, 0x4, RZ, 0xc0, !PT ;  /* 0x0000000414ff7812 */ /* 0x000fd600078ac0ff */
[----:B------:R1:W-:Y:S01]  /*22b0*/  LDGSTS.E.BYPASS.LTC128B.128 [R118+0x3100], [R2.64+0x80], !P0 ;  /* 0x0310008002767fae */ /* 0x0003e2000c101d46 */
[----:B------:R-:W-:-:S13]  /*22c0*/  ISETP.LT.OR P0, PT, R8, 0x1, !P5 ;  /* 0x000000010800780c */ /* 0x000fda0006f01670 */
[----:B------:R1:W-:Y:S02]  /*22d0*/  LDGSTS.E.BYPASS.LTC128B.128 [R118+0x6100], [R2.64+0x100], !P0 ;  /* 0x0610010002767fae */ /* 0x0003e4000c101d46 */
[----:B-1----:R-:W-:-:S05]  /*22e0*/  IADD3 R2, P0, R4, R2, RZ ;  /* 0x0000000204027210 */ /* 0x002fca0007f1e0ff */
[----:B------:R-:W-:Y:S01]  /*22f0*/  IMAD.X R3, R5, 0x1, R3, P0 ;  /* 0x0000000105037824 */ /* 0x000fe200000e0603 */
[----:B------:R-:W-:-:S05]  /*2300*/  IADD3 R4, P0, R2, R4, RZ ;  /* 0x0000000402047210 */ /* 0x000fca0007f1e0ff */
[----:B------:R-:W-:Y:S01]  /*2310*/  IMAD.X R5, R3, 0x1, R5, P0 ;  /* 0x0000000103057824 */ /* 0x000fe200000e0605 */
[----:B------:R-:W-:-:S04]  /*2320*/  ISETP.NE.U32.AND P0, PT, R0, 0x1, PT ;  /* 0x000000010000780c */ /* 0x000fc80003f05070 */
[----:B------:R-:W-:-:S13]  /*2330*/  ISETP.LT.OR P0, PT, R8, 0x21, P0 ;  /* 0x000000210800780c */ /* 0x000fda0000701670 */
[----:B------:R1:W-:Y:S01]  /*2340*/  LDGSTS.E.BYPASS.LTC128B.128 [R118+0x1100], [R2.64], !P0 ;  /* 0x0110000002767fae */ /* 0x0003e2000c101d46 */
[C---:B------:R-:W-:Y:S01]  /*2350*/  ISETP.LT.OR P0, PT, R8.reuse, 0x21, !P6 ;  /* 0x000000210800780c */ /* 0x040fe20007701670 */
[C---:B------:R-:W-:Y:S11]  /*2360*/  HMMA.16816.F32.BF16 R36, R156.reuse, R16, RZ ;  /* 0x000000109c24723c */ /* 0x040ff600000418ff */
[----:B------:R-:W-:Y:S01]  /*2370*/  @!UPT UIADD3 URZ, URZ, URZ, URZ ;  /* 0x0000003f3f3ff290 */ /* 0x000fe2000fffe03f */
[----:B------:R1:W-:Y:S01]  /*2380*/  LDGSTS.E.BYPASS.LTC128B.128 [R118+0x4100], [R10.64], !P0 ;  /* 0x041000000a767fae */ /* 0x0003e2000c101d46 */
[----:B------:R-:W-:Y:S01]  /*2390*/  ISETP.LT.OR P0, PT, R8, 0x21, !P5 ;  /* 0x000000210800780c */ /* 0x000fe20006f01670 */
[C---:B------:R-:W-:Y:S08]  /*23a0*/  HMMA.16816.F32.BF16 R32, R156.reuse, R18, RZ ;  /* 0x000000129c20723c */ /* 0x040ff000000418ff */
[----:B--2---:R-:W-:Y:S04]  /*23b0*/  HMMA.16816.F32.BF16 R16, R156, R42, RZ ;  /* 0x0000002a9c10723c */ /* 0x004fe800000418ff */
[----:B------:R2:W-:Y:S01]  /*23c0*/  LDGSTS.E.BYPASS.LTC128B.128 [R118+0x7100], [R6.64], !P0 ;  /* 0x0710000006767fae */ /* 0x0005e2000c101d46 */
[----:B------:R-:W-:-:S02]  /*23d0*/  ISETP.NE.U32.AND P0, PT, R0, 0x1, PT ;  /* 0x000000010000780c */ /* 0x000fc40003f05070 */
[C---:B------:R-:W-:Y:S02]  /*23e0*/  ISETP.LT.OR P6, PT, R8.reuse, 0x41, !P6 ;  /* 0x000000410800780c */ /* 0x040fe400077c1670 */
[C---:B------:R-:W-:Y:S02]  /*23f0*/  ISETP.LT.OR P0, PT, R8.reuse, 0x41, P0 ;  /* 0x000000410800780c */ /* 0x040fe40000701670 */
[----:B------:R-:W-:Y:S01]  /*2400*/  ISETP.LT.OR P5, PT, R8, 0x41, !P5 ;  /* 0x000000410800780c */ /* 0x000fe20006fa1670 */
[C---:B------:R-:W-:Y:S08]  /*2410*/  HMMA.16816.F32.BF16 R28, R156.reuse, R12, RZ ;  /* 0x0000000c9c1c723c */ /* 0x040ff000000418ff */
[C---:B------:R-:W-:Y:S02]  /*2420*/  HMMA.16816.F32.BF16 R24, R156.reuse, R14, RZ ;  /* 0x0000000e9c18723c */ /* 0x040fe400000418ff */
[----:B------:R2:W-:Y:S04]  /*2430*/  LDGSTS.E.BYPASS.LTC128B.128 [R118+0x2100], [R4.64], !P0 ;  /* 0x0210000004767fae */ /* 0x0005e8000c101d46 */
[----:B------:R2:W-:Y:S02]  /*2440*/  LDGSTS.E.BYPASS.LTC128B.128 [R118+0x5100], [R4.64+0x80], !P6 ;  /* 0x0510008004767fae */ /* 0x0005e4000f101d46 */
[C---:B------:R-:W-:Y:S02]  /*2450*/  HMMA.16816.F32.BF16 R20, R156.reuse, R40, RZ ;  /* 0x000000289c14723c */ /* 0x040fe400000418ff */
[----:B------:R2:W-:Y:S04]  /*2460*/  LDGSTS.E.BYPASS.LTC128B.128 [R118+0x8100], [R4.64+0x100], !P5 ;  /* 0x0810010004767fae */ /* 0x0005e8000e901d46 */
[----:B------:R-:W-:Y:S02]  /*2470*/  LDSM.16.M88.4 R108, [R226+0x5000] ;  /* 0x00500000e26c783b */ /* 0x000fe40000000200 */
[----:B---3--:R-:W-:Y:S02]  /*2480*/  HMMA.16816.F32.BF16 R12, R156, R44, RZ ;  /* 0x0000002c9c0c723c */ /* 0x008fe400000418ff */
[----:B------:R-:W0:Y:S06]  /*2490*/  LDGDEPBAR ;  /* 0x00000000000079af */ /* 0x000e2c0000000000 */
[C---:B----4-:R-:W-:Y:S08]  /*24a0*/  HMMA.16816.F32.BF16 R80, R160.reuse, R50, R16 ;  /* 0x00000032a050723c */ /* 0x050ff00000041810 */
[----:B------:R-:W-:Y:S01]  /*24b0*/  HMMA.16816.F32.BF16 R100, R160, R58, R32 ;  /* 0x0000003aa064723c */ /* 0x000fe20000041820 */
[----:B------:R-:W3:Y:S07]  /*24c0*/  LDSM.16.M88.4 R32, [R229] ;  /* 0x00000000e520783b */ /* 0x000eee0000000200 */
[----:B------:R-:W-:Y:S08]  /*24d0*/  HMMA.16816.F32.BF16 R16, R156, R62, RZ ;  /* 0x0000003e9c10723c */ /* 0x000ff000000418ff */
[C---:B------:R-:W-:Y:S01]  /*24e0*/  HMMA.16816.F32.BF16 R76, R160.reuse, R56, R36 ;  /* 0x00000038a04c723c */ /* 0x040fe20000041824 */
[----:B------:R-:W4:Y:S07]  /*24f0*/  LDSM.16.M88.4 R36, [R229+0x800] ;  /* 0x00080000e524783b */ /* 0x000f2e0000000200 */
[C---:B------:R-:W-:Y:S01]  /*2500*/  HMMA.16816.F32.BF16 R84, R160.reuse, R48, R20 ;  /* 0x00000030a054723c */ /* 0x040fe20000041814 */
[----:B------:R-:W3:Y:S07]  /*2510*/  LDSM.16.M88.4 R48, [R229+0x1000] ;  /* 0x00100000e530783b */ /* 0x000eee0000000200 */
[----:B-----5:R-:W-:Y:S08]  /*2520*/  HMMA.16816.F32.BF16 R56, R160, R64, R12 ;  /* 0x00000040a038723c */ /* 0x020ff0000004180c */
[C---:B-1----:R-:W-:Y:S01]  /*2530*/  HMMA.16816.F32.BF16 R8, R156.reuse, R46, RZ ;  /* 0x0000002e9c08723c */ /* 0x042fe200000418ff */
[----:B------:R-:W1:Y:S07]  /*2540*/  LDSM.16.M88.4 R44, [R229+0x2000] ;  /* 0x00200000e52c783b */ /* 0x000e6e0000000200 */
[C---:B------:R-:W-:Y:S01]  /*2550*/  HMMA.16816.F32.BF16 R20, R156.reuse, R60, RZ ;  /* 0x0000003c9c14723c */ /* 0x040fe200000418ff */
[----:B------:R-:W-:Y:S07]  /*2560*/  LDSM.16.M88.4 R60, [R229+0x1800] ;  /* 0x00180000e53c783b */ /* 0x000fee0000000200 */
[C---:B------:R-:W-:Y:S08]  /*2570*/  HMMA.16816.F32.BF16 R12, R156.reuse, R68, RZ ;  /* 0x000000449c0c723c */ /* 0x040ff000000418ff */
[----:B--2---:R-:W-:Y:S01]  /*2580*/  HMMA.16816.F32.BF16 R4, R156, R70, RZ ;  /* 0x000000469c04723c */ /* 0x004fe200000418ff */
[----:B------:R-:W-:Y:S07]  /*2590*/  LDSM.16.M88.4 R68, [R226+0x1000] ;  /* 0x00100000e244783b */ /* 0x000fee0000000200 */
[C---:B------:R-:W-:Y:S01]  /*25a0*/  HMMA.16816.F32.BF16 R96, R160.reuse, R52, R28 ;  /* 0x00000034a060723c */ /* 0x040fe2000004181c */
[----:B------:R-:W-:Y:S07]  /*25b0*/  LDSM.16.M88.4 R28, [R226+0x800] ;  /* 0x00080000e21c783b */ /* 0x000fee0000000200 */
[C---:B------:R-:W-:Y:S01]  /*25c0*/  HMMA.16816.F32.BF16 R88, R160.reuse, R54, R24 ;  /* 0x00000036a058723c */ /* 0x040fe20000041818 */
[----:B------:R-:W2:Y:S07]  /*25d0*/  LDSM.16.M88.4 R24, [R229+0x2800] ;  /* 0x00280000e518783b */ /* 0x000eae0000000200 */
[C---:B------:R-:W-:Y:S01]  /*25e0*/  HMMA.16816.F32.BF16 R52, R160.reuse, R94, R16 ;  /* 0x0000005ea034723c */ /* 0x040fe20000041810 */
[----:B------:R-:W5:Y:S07]  /*25f0*/  LDSM.16.M88.4 R16, [R226] ;  /* 0x00000000e210783b */ /* 0x000f6e0000000200 */
[C---:B------:R-:W-:Y:S08]  /*2600*/  HMMA.16816.F32.BF16 R72, R160.reuse, R66, R8 ;  /* 0x00000042a048723c */ /* 0x040ff00000041808 */
[C---:B------:R-:W-:Y:S01]  /*2610*/  HMMA.16816.F32.BF16 R64, R160.reuse, R92, R20 ;  /* 0x0000005ca040723c */ /* 0x040fe20000041814 */
[----:B------:R-:W-:Y:S07]  /*2620*/  LDSM.16.M88.4 R92, [R226+0x2800] ;  /* 0x00280000e25c783b */ /* 0x000fee0000000200 */
[C---:B------:R-:W-:Y:S08]  /*2630*/  HMMA.16816.F32.BF16 R40, R160.reuse, R104, R12 ;  /* 0x00000068a028723c */ /* 0x040ff0000004180c */
[----:B------:R-:W-:Y:S01]  /*2640*/  HMMA.16816.F32.BF16 R20, R160, R106, R4 ;  /* 0x0000006aa014723c */ /* 0x000fe20000041804 */
[----:B------:R-:W-:Y:S07]  /*2650*/  LDSM.16.M88.4 R104, [R225+0x7800] ;  /* 0x00780000e168783b */ /* 0x000fee0000000200 */
[C---:B---3--:R-:W-:Y:S08]  /*2660*/  HMMA.16816.F32.BF16 R12, R168.reuse, R32, R76 ;  /* 0x00000020a80c723c */ /* 0x048ff0000004184c */
[C---:B------:R-:W-:Y:S01]  /*2670*/  HMMA.16816.F32.BF16 R8, R168.reuse, R34, R100 ;  /* 0x00000022a808723c */ /* 0x040fe20000041864 */
[----:B------:R-:W3:Y:S07]  /*2680*/  LDSM.16.M88.4 R100, [R226+0x1800] ;  /* 0x00180000e264783b */ /* 0x000eee0000000200 */
[C---:B----4-:R-:W-:Y:S01]  /*2690*/  HMMA.16816.F32.BF16 R4, R168.reuse, R36, R96 ;  /* 0x00000024a804723c */ /* 0x050fe20000041860 */
[----:B------:R-:W-:Y:S07]  /*26a0*/  LDSM.16.M88.4 R96, [R242] ;  /* 0x00000000f260783b */ /* 0x000fee0000000200 */
[C---:B------:R-:W-:Y:S01]  /*26b0*/  HMMA.16816.F32.BF16 R32, R168.reuse, R38, R88 ;  /* 0x00000026a820723c */ /* 0x040fe20000041858 */
[----:B------:R-:W4:Y:S07]  /*26c0*/  LDSM.16.M88.4 R88, [R226+0x2000] ;  /* 0x00200000e258783b */ /* 0x000f2e0000000200 */
[C---:B------:R-:W-:Y:S08]  /*26d0*/  HMMA.16816.F32.BF16 R36, R168.reuse, R48, R84 ;  /* 0x00000030a824723c */ /* 0x040ff00000041854 */
[C---:B-1----:R-:W-:Y:S08]  /*26e0*/  HMMA.16816.F32.BF16 R84, R168.reuse, R46, R52 ;  /* 0x0000002ea854723c */ /* 0x042ff00000041834 */
[----:B--2---:R-:W-:Y:S08]  /*26f0*/  HMMA.16816.F32.BF16 R76, R168, R24, R40 ;  /* 0x00000018a84c723c */ /* 0x004ff00000041828 */
[C---:B-----5:R-:W-:Y:S08]  /*2700*/  HMMA.16816.F32.BF16 R52, R172.reuse, R16, R12 ;  /* 0x00000010ac34723c */ /* 0x060ff0000004180c */
[C---:B------:R-:W-:Y:S08]  /*2710*/  HMMA.16816.F32.BF16 R40, R172.reuse, R18, R8 ;  /* 0x00000012ac28723c */ /* 0x040ff00000041808 */
[C---:B------:R-:W-:Y:S08]  /*2720*/  HMMA.16816.F32.BF16 R16, R172.reuse, R28, R4 ;  /* 0x0000001cac10723c */ /* 0x040ff00000041804 */
[----:B------:R-:W-:Y:S01]  /*2730*/  HMMA.16816.F32.BF16 R12, R172, R30, R32 ;  /* 0x0000001eac0c723c */ /* 0x000fe20000041820 */
[----:B------:R-:W1:Y:S07]  /*2740*/  LDSM.16.M88.4 R28, [R225+0x3000] ;  /* 0x00300000e11c783b */ /* 0x000e6e0000000200 */
[C---:B------:R-:W-:Y:S08]  /*2750*/  HMMA.16816.F32.BF16 R48, R168.reuse, R50, R80 ;  /* 0x00000032a830723c */ /* 0x040ff00000041850 */
[C---:B------:R-:W-:Y:S01]  /*2760*/  HMMA.16816.F32.BF16 R80, R168.reuse, R26, R20 ;  /* 0x0000001aa850723c */ /* 0x040fe20000041814 */
[----:B------:R-:W2:Y:S04]  /*2770*/  LDSM.16.M88.4 R24, [R225+0x3800] ;  /* 0x00380000e118783b */ /* 0x000ea80000000200 */
[----:B------:R-:W5:Y:S03]  /*2780*/  LDSM.16.M88.4 R20, [R225+0x4000] ;  /* 0x00400000e114783b */ /* 0x000f660000000200 */
[C---:B------:R-:W-:Y:S08]  /*2790*/  HMMA.16816.F32.BF16 R56, R168.reuse, R60, R56 ;  /* 0x0000003ca838723c */ /* 0x040ff00000041838 */
[C---:B------:R-:W-:Y:S01]  /*27a0*/  HMMA.16816.F32.BF16 R72, R168.reuse, R62, R72 ;  /* 0x0000003ea848723c */ /* 0x040fe20000041848 */
[----:B------:R-:W-:Y:S07]  /*27b0*/  LDSM.16.M88.4 R60, [R225+0x5000] ;  /* 0x00500000e13c783b */ /* 0x000fee0000000200 */
[----:B------:R-:W-:Y:S08]  /*27c0*/  HMMA.16816.F32.BF16 R64, R168, R44, R64 ;  /* 0x0000002ca840723c */ /* 0x000ff00000041840 */
[C---:B------:R-:W-:Y:S01]  /*27d0*/  HMMA.16816.F32.BF16 R8, R172.reuse, R68, R36 ;  /* 0x00000044ac08723c */ /* 0x040fe20000041824 */
[----:B------:R-:W1:Y:S07]  /*27e0*/  LDSM.16.M88.4 R36, [R225+0x4800] ;  /* 0x00480000e124783b */ /* 0x000e6e0000000200 */
[C---:B---3--:R-:W-:Y:S08]  /*27f0*/  HMMA.16816.F32.BF16 R32, R172.reuse, R100, R56 ;  /* 0x00000064ac20723c */ /* 0x048ff00000041838 */
[C---:B------:R-:W-:Y:S08]  /*2800*/  HMMA.16816.F32.BF16 R4, R172.reuse, R70, R48 ;  /* 0x00000046ac04723c */ /* 0x040ff00000041830 */
[C---:B------:R-:W-:Y:S01]  /*2810*/  HMMA.16816.F32.BF16 R44, R172.reuse, R102, R72 ;  /* 0x00000066ac2c723c */ /* 0x040fe20000041848 */
[----:B------:R-:W-:Y:S07]  /*2820*/  LDSM.16.M88.4 R100, [R241] ;  /* 0x00000000f164783b */ /* 0x000fee0000000200 */
[C---:B----4-:R-:W-:Y:S08]  /*2830*/  HMMA.16816.F32.BF16 R56, R172.reuse, R88, R64 ;  /* 0x00000058ac38723c */ /* 0x050ff00000041840 */
[C---:B------:R-:W-:Y:S01]  /*2840*/  HMMA.16816.F32.BF16 R64, R172.reuse, R90, R84 ;  /* 0x0000005aac40723c */ /* 0x040fe20000041854 */
[----:B------:R-:W-:Y:S04]  /*2850*/  LDSM.16.M88.4 R84, [R243] ;  /* 0x00000000f354783b */ /* 0x000fe80000000200 */
[----:B------:R-:W-:Y:S03]  /*2860*/  LDSM.16.M88.4 R88, [R238] ;  /* 0x00000000ee58783b */ /* 0x000fe60000000200 */
[----:B------:R-:W-:Y:S01]  /*2870*/  HMMA.16816.F32.BF16 R72, R172, R92, R76 ;  /* 0x0000005cac48723c */ /* 0x000fe2000004184c */
[----:B------:R-:W3:Y:S07]  /*2880*/  LDSM.16.M88.4 R76, [R225+0x5800] ;  /* 0x00580000e14c783b */ /* 0x000eee0000000200 */
[----:B-1----:R-:W-:Y:S08]  /*2890*/  HMMA.16816.F32.BF16 R68, R176, R28, R52 ;  /* 0x0000001cb044723c */ /* 0x002ff00000041834 */
[----:B------:R-:W-:Y:S01]  /*28a0*/  HMMA.16816.F32.BF16 R80, R172, R94, R80 ;  /* 0x0000005eac50723c */ /* 0x000fe20000041850 */
[----:B------:R-:W1:Y:S07]  /*28b0*/  LDSM.16.M88.4 R92, [R240] ;  /* 0x00000000f05c783b */ /* 0x000e6e0000000200 */
[C---:B------:R-:W-:Y:S08]  /*28c0*/  HMMA.16816.F32.BF16 R52, R176.reuse, R30, R40 ;  /* 0x0000001eb034723c */ /* 0x040ff00000041828 */
[C---:B--2---:R-:W-:Y:S08]  /*28d0*/  HMMA.16816.F32.BF16 R48, R176.reuse, R24, R16 ;  /* 0x00000018b030723c */ /* 0x044ff00000041810 */
[C---:B------:R-:W-:Y:S01]  /*28e0*/  HMMA.16816.F32.BF16 R40, R176.reuse, R26, R12 ;  /* 0x0000001ab028723c */ /* 0x040fe2000004180c */
[----:B------:R-:W2:Y:S07]  /*28f0*/  LDSM.16.M88.4 R24, [R239] ;  /* 0x00000000ef18783b */ /* 0x000eae0000000200 */
[C---:B-----5:R-:W-:Y:S08]  /*2900*/  HMMA.16816.F32.BF16 R28, R176.reuse, R20, R8 ;  /* 0x00000014b01c723c */ /* 0x060ff00000041808 */
[C---:B------:R-:W-:Y:S08]  /*2910*/  HMMA.16816.F32.BF16 R20, R176.reuse, R22, R4 ;  /* 0x00000016b014723c */ /* 0x040ff00000041804 */
[C---:B------:R-:W-:Y:S08]  /*2920*/  HMMA.16816.F32.BF16 R12, R176.reuse, R38, R44 ;  /* 0x00000026b00c723c */ /* 0x040ff0000004182c */
[C---:B------:R-:W-:Y:S08]  /*2930*/  HMMA.16816.F32.BF16 R8, R176.reuse, R60, R56 ;  /* 0x0000003cb008723c */ /* 0x040ff00000041838 */
[C---:B------:R-:W-:Y:S08]  /*2940*/  HMMA.16816.F32.BF16 R4, R176.reuse, R62, R64 ;  /* 0x0000003eb004723c */ /* 0x040ff00000041840 */
[C---:B------:R-:W-:Y:S08]  /*2950*/  HMMA.16816.F32.BF16 R16, R176.reuse, R36, R32 ;  /* 0x00000024b010723c */ /* 0x040ff00000041820 */
[C---:B---3--:R-:W-:Y:S08]  /*2960*/  HMMA.16816.F32.BF16 R64, R176.reuse, R76, R72 ;  /* 0x0000004cb040723c */ /* 0x048ff00000041848 */
[----:B------:R-:W-:Y:S08]  /*2970*/  HMMA.16816.F32.BF16 R80, R176, R78, R80 ;  /* 0x0000004eb050723c */ /* 0x000ff00000041850 */
[C---:B------:R-:W-:Y:S08]  /*2980*/  HMMA.16816.F32.BF16 R76, R180.reuse, R84, R68 ;  /* 0x00000054b44c723c */ /* 0x040ff00000041844 */
[C---:B------:R-:W-:Y:S01]  /*2990*/  HMMA.16816.F32.BF16 R68, R180.reuse, R96, R48 ;  /* 0x00000060b444723c */ /* 0x040fe20000041830 */
[----:B------:R-:W3:Y:S07]  /*29a0*/  LDSM.16.M88.4 R48, [R229+0x3000] ;  /* 0x00300000e530783b */ /* 0x000eee0000000200 */
[C---:B------:R-:W-:Y:S01]  /*29b0*/  HMMA.16816.F32.BF16 R60, R180.reuse, R98, R40 ;  /* 0x00000062b43c723c */ /* 0x040fe20000041828 */
[----:B------:R-:W4:Y:S04]  /*29c0*/  LDSM.16.M88.4 R40, [R229+0x3800] ;  /* 0x00380000e528783b */ /* 0x000f280000000200 */
[----:B------:R-:W-:Y:S03]  /*29d0*/  LDSM.16.M88.4 R96, [R226+0x4000] ;  /* 0x00400000e260783b */ /* 0x000fe60000000200 */
[C---:B------:R-:W-:Y:S01]  /*29e0*/  HMMA.16816.F32.BF16 R56, R180.reuse, R100, R28 ;  /* 0x00000064b438723c */ /* 0x040fe2000004181c */
[----:B------:R-:W5:Y:S07]  /*29f0*/  LDSM.16.M88.4 R28, [R229+0x4000] ;  /* 0x00400000e51c783b */ /* 0x000f6e0000000200 */
[C---:B-1----:R-:W-:Y:S08]  /*2a00*/  HMMA.16816.F32.BF16 R36, R180.reuse, R94, R12 ;  /* 0x0000005eb424723c */ /* 0x042ff0000004180c */
[C---:B--2---:R-:W-:Y:S08]  /*2a10*/  HMMA.16816.F32.BF16 R32, R180.reuse, R24, R8 ;  /* 0x00000018b420723c */ /* 0x044ff00000041808 */
[C---:B------:R-:W-:Y:S01]  /*2a20*/  HMMA.16816.F32.BF16 R12, R180.reuse, R26, R4 ;  /* 0x0000001ab40c723c */ /* 0x040fe20000041804 */
[----:B------:R-:W1:Y:S07]  /*2a30*/  LDSM.16.M88.4 R24, [R229+0x4800] ;  /* 0x00480000e518783b */ /* 0x000e6e0000000200 */
[C---:B------:R-:W-:Y:S01]  /*2a40*/  HMMA.16816.F32.BF16 R72, R180.reuse, R86, R52 ;  /* 0x00000056b448723c */ /* 0x040fe20000041834 */
[----:B------:R-:W-:Y:S07]  /*2a50*/  LDSM.16.M88.4 R84, [R226+0x3800] ;  /* 0x00380000e254783b */ /* 0x000fee0000000200 */
[C---:B------:R-:W-:Y:S01]  /*2a60*/  HMMA.16816.F32.BF16 R52, R180.reuse, R102, R20 ;  /* 0x00000066b434723c */ /* 0x040fe20000041814 */
[----:B------:R-:W2:Y:S04]  /*2a70*/  LDSM.16.M88.4 R20, [R229+0x5000] ;  /* 0x00500000e514783b */ /* 0x000ea80000000200 */
[----:B------:R-:W-:Y:S03]  /*2a80*/  LDSM.16.M88.4 R100, [R226+0x4800] ;  /* 0x00480000e264783b */ /* 0x000fe60000000200 */
[C---:B------:R-:W-:Y:S01]  /*2a90*/  HMMA.16816.F32.BF16 R44, R180.reuse, R92, R16 ;  /* 0x0000005cb42c723c */ /* 0x040fe20000041810 */
[----:B------:R-:W1:Y:S04]  /*2aa0*/  LDSM.16.M88.4 R16, [R229+0x5800] ;  /* 0x00580000e510783b */ /* 0x000e680000000200 */
[----:B------:R-:W-:Y:S03]  /*2ab0*/  LDSM.16.M88.4 R92, [R225+0x7000] ;  /* 0x00700000e15c783b */ /* 0x000fe60000000200 */
[C---:B------:R-:W-:Y:S08]  /*2ac0*/  HMMA.16816.F32.BF16 R8, R180.reuse, R88, R64 ;  /* 0x00000058b408723c */ /* 0x040ff00000041840 */
[----:B------:R-:W-:Y:S01]  /*2ad0*/  HMMA.16816.F32.BF16 R4, R180, R90, R80 ;  /* 0x0000005ab404723c */ /* 0x000fe20000041850 */
[----:B------:R-:W1:Y:S07]  /*2ae0*/  LDSM.16.M88.4 R88, [R226+0x3000] ;  /* 0x00300000e258783b */ /* 0x000e6e0000000200 */
[C---:B---3--:R-:W-:Y:S08]  /*2af0*/  HMMA.16816.F32.BF16 R80, R184.reuse, R48, R76 ;  /* 0x00000030b850723c */ /* 0x048ff0000004184c */
[C---:B------:R-:W-:Y:S08]  /*2b00*/  HMMA.16816.F32.BF16 R76, R184.reuse, R50, R72 ;  /* 0x00000032b84c723c */ /* 0x040ff00000041848 */
[C---:B----4-:R-:W-:Y:S08]  /*2b10*/  HMMA.16816.F32.BF16 R72, R184.reuse, R40, R68 ;  /* 0x00000028b848723c */ /* 0x050ff00000041844 */
[C---:B------:R-:W-:Y:S08]  /*2b20*/  HMMA.16816.F32.BF16 R68, R184.reuse, R42, R60 ;  /* 0x0000002ab844723c */ /* 0x040ff0000004183c */
[C---:B-----5:R-:W-:Y:S08]  /*2b30*/  HMMA.16816.F32.BF16 R40, R184.reuse, R28, R56 ;  /* 0x0000001cb828723c */ /* 0x060ff00000041838 */
[C---:B-1----:R-:W-:Y:S08]  /*2b40*/  HMMA.16816.F32.BF16 R60, R184.reuse, R24, R44 ;  /* 0x00000018b83c723c */ /* 0x042ff0000004182c */
[C---:B------:R-:W-:Y:S01]  /*2b50*/  HMMA.16816.F32.BF16 R64, R184.reuse, R30, R52 ;  /* 0x0000001eb840723c */ /* 0x040fe20000041834 */
[----:B------:R-:W-:Y:S07]  /*2b60*/  LDSM.16.M88.4 R28, [R225+0x6800] ;  /* 0x00680000e11c783b */ /* 0x000fee0000000200 */
[C---:B------:R-:W-:Y:S01]  /*2b70*/  HMMA.16816.F32.BF16 R56, R184.reuse, R26, R36 ;  /* 0x0000001ab838723c */ /* 0x040fe20000041824 */
[----:B------:R-:W1:Y:S07]  /*2b80*/  LDSM.16.M88.4 R24, [R226+0x5800] ;  /* 0x00580000e218783b */ /* 0x000e6e0000000200 */
[C---:B--2---:R-:W-:Y:S08]  /*2b90*/  HMMA.16816.F32.BF16 R52, R184.reuse, R20, R32 ;  /* 0x00000014b834723c */ /* 0x044ff00000041820 */
[C---:B------:R-:W-:Y:S08]  /*2ba0*/  HMMA.16816.F32.BF16 R48, R184.reuse, R22, R12 ;  /* 0x00000016b830723c */ /* 0x040ff0000004180c */
[C---:B------:R-:W-:Y:S08]  /*2bb0*/  HMMA.16816.F32.BF16 R36, R184.reuse, R16, R8 ;  /* 0x00000010b824723c */ /* 0x040ff00000041808 */
[----:B------:R-:W-:Y:S01]  /*2bc0*/  HMMA.16816.F32.BF16 R20, R184, R18, R4 ;  /* 0x00000012b814723c */ /* 0x000fe20000041804 */
[----:B------:R-:W2:Y:S07]  /*2bd0*/  LDSM.16.M88.4 R16, [R225+0x6000] ;  /* 0x00600000e110783b */ /* 0x000eae0000000200 */
[C---:B------:R-:W-:Y:S01]  /*2be0*/  HMMA.16816.F32.BF16 R12, R188.reuse, R88, R80 ;  /* 0x00000058bc0c723c */ /* 0x040fe20000041850 */
[----:B------:R-:W3:Y:S07]  /*2bf0*/  LDSM.16.M88.4 R80, [R225+0x8000] ;  /* 0x00800000e150783b */ /* 0x000eee0000000200 */
[C---:B------:R-:W-:Y:S01]  /*2c00*/  HMMA.16816.F32.BF16 R8, R188.reuse, R90, R76 ;  /* 0x0000005abc08723c */ /* 0x040fe2000004184c */
[----:B------:R-:W-:Y:S07]  /*2c10*/  LDSM.16.M88.4 R88, [R237] ;  /* 0x00000000ed58783b */ /* 0x000fee0000000200 */
[C---:B------:R-:W-:Y:S08]  /*2c20*/  HMMA.16816.F32.BF16 R4, R188.reuse, R84, R72 ;  /* 0x00000054bc04723c */ /* 0x040ff00000041848 */
[C---:B------:R-:W-:Y:S01]  /*2c30*/  HMMA.16816.F32.BF16 R32, R188.reuse, R86, R68 ;  /* 0x00000056bc20723c */ /* 0x040fe20000041844 */
[----:B------:R-:W4:Y:S07]  /*2c40*/  LDSM.16.M88.4 R84, [R225+0x8800] ;  /* 0x00880000e154783b */ /* 0x000f2e0000000200 */
[C---:B------:R-:W-:Y:S08]  /*2c50*/  HMMA.16816.F32.BF16 R40, R188.reuse, R96, R40 ;  /* 0x00000060bc28723c */ /* 0x040ff00000041828 */
[C---:B------:R-:W-:Y:S08]  /*2c60*/  HMMA.16816.F32.BF16 R60, R188.reuse, R100, R60 ;  /* 0x00000064bc3c723c */ /* 0x040ff0000004183c */
[C---:B------:R-:W-:Y:S01]  /*2c70*/  HMMA.16816.F32.BF16 R44, R188.reuse, R98, R64 ;  /* 0x00000062bc2c723c */ /* 0x040fe20000041840 */
[----:B------:R-:W-:Y:S07]  /*2c80*/  LDSM.16.M88.4 R96, [R236] ;  /* 0x00000000ec60783b */ /* 0x000fee0000000200 */
[C---:B------:R-:W-:Y:S01]  /*2c90*/  HMMA.16816.F32.BF16 R76, R188.reuse, R102, R56 ;  /* 0x00000066bc4c723c */ /* 0x040fe20000041838 */
[----:B------:R-:W5:Y:S07]  /*2ca0*/  LDSM.16.M88.4 R100, [R235] ;  /* 0x00000000eb64783b */ /* 0x000f6e0000000200 */
[C---:B------:R-:W-:Y:S08]  /*2cb0*/  HMMA.16816.F32.BF16 R72, R188.reuse, R108, R52 ;  /* 0x0000006cbc48723c */ /* 0x040ff00000041834 */
[C---:B------:R-:W-:Y:S01]  /*2cc0*/  HMMA.16816.F32.BF16 R68, R188.reuse, R110, R48 ;  /* 0x0000006ebc44723c */ /* 0x040fe20000041830 */
[----:B------:R-:W-:Y:S07]  /*2cd0*/  LDSM.16.M88.4 R108, [R229+0x6000] ;  /* 0x00600000e56c783b */ /* 0x000fee0000000200 */
[C---:B-1----:R-:W-:Y:S08]  /*2ce0*/  HMMA.16816.F32.BF16 R64, R188.reuse, R24, R36 ;  /* 0x00000018bc40723c */ /* 0x042ff00000041824 */
[----:B------:R-:W-:Y:S08]  /*2cf0*/  HMMA.16816.F32.BF16 R52, R188, R26, R20 ;  /* 0x0000001abc34723c */ /* 0x000ff00000041814 */
[C---:B--2---:R-:W-:Y:S08]  /*2d00*/  HMMA.16816.F32.BF16 R56, R192.reuse, R16, R12 ;  /* 0x00000010c038723c */ /* 0x044ff0000004180c */
[C---:B------:R-:W-:Y:S08]  /*2d10*/  HMMA.16816.F32.BF16 R48, R192.reuse, R18, R8 ;  /* 0x00000012c030723c */ /* 0x040ff00000041808 */
[C---:B------:R-:W-:Y:S08]  /*2d20*/  HMMA.16816.F32.BF16 R24, R192.reuse, R28, R4 ;  /* 0x0000001cc018723c */ /* 0x040ff00000041804 */
[C---:B------:R-:W-:Y:S01]  /*2d30*/  HMMA.16816.F32.BF16 R20, R192.reuse, R30, R32 ;  /* 0x0000001ec014723c */ /* 0x040fe20000041820 */
[----:B------:R-:W1:Y:S07]  /*2d40*/  LDSM.16.M88.4 R28, [R234] ;  /* 0x00000000ea1c783b */ /* 0x000e6e0000000200 */
[C---:B------:R-:W-:Y:S08]  /*2d50*/  HMMA.16816.F32.BF16 R16, R192.reuse, R92, R40 ;  /* 0x0000005cc010723c */ /* 0x040ff00000041828 */
[C---:B------:R-:W-:Y:S01]  /*2d60*/  HMMA.16816.F32.BF16 R8, R192.reuse, R104, R60 ;  /* 0x00000068c008723c */ /* 0x040fe2000004183c */
[----:B------:R-:W2:Y:S07]  /*2d70*/  LDSM.16.M88.4 R60, [R233] ;  /* 0x00000000e93c783b */ /* 0x000eae0000000200 */
[C---:B------:R-:W-:Y:S01]  /*2d80*/  HMMA.16816.F32.BF16 R12, R192.reuse, R94, R44 ;  /* 0x0000005ec00c723c */ /* 0x040fe2000004182c */
[----:B------:R-:W1:Y:S07]  /*2d90*/  LDSM.16.M88.4 R92, [R232] ;  /* 0x00000000e85c783b */ /* 0x000e6e0000000200 */
[C---:B------:R-:W-:Y:S01]  /*2da0*/  HMMA.16816.F32.BF16 R4, R192.reuse, R106, R76 ;  /* 0x0000006ac004723c */ /* 0x040fe2000004184c */
[----:B------:R-:W-:Y:S07]  /*2db0*/  LDSM.16.M88.4 R104, [R229+0x8800] ;  /* 0x00880000e568783b */ /* 0x000fee0000000200 */
[C---:B---3--:R-:W-:Y:S08]  /*2dc0*/  HMMA.16816.F32.BF16 R32, R192.reuse, R80, R72 ;  /* 0x00000050c020723c */ /* 0x048ff00000041848 */
[C---:B------:R-:W-:Y:S01]  /*2dd0*/  HMMA.16816.F32.BF16 R36, R192.reuse, R82, R68 ;  /* 0x00000052c024723c */ /* 0x040fe20000041844 */
[----:B------:R-:W-:Y:S07]  /*2de0*/  LDSM.16.M88.4 R80, [R229+0x7000] ;  /* 0x00700000e550783b */ /* 0x000fee0000000200 */
[C---:B----4-:R-:W-:Y:S01]  /*2df0*/  HMMA.16816.F32.BF16 R40, R192.reuse, R84, R64 ;  /* 0x00000054c028723c */ /* 0x050fe20000041840 */
[----:B------:R-:W-:Y:S07]  /*2e00*/  LDSM.16.M88.4 R64, [R226+0x6000] ;  /* 0x00600000e240783b */ /* 0x000fee0000000200 */
[----:B------:R-:W-:Y:S01]  /*2e10*/  HMMA.16816.F32.BF16 R44, R192, R86, R52 ;  /* 0x00000056c02c723c */ /* 0x000fe20000041834 */
[----:B------:R-:W-:Y:S07]  /*2e20*/  LDSM.16.M88.4 R84, [R226+0x7000] ;  /* 0x00700000e254783b */ /* 0x000fee0000000200 */
[C---:B------:R-:W-:Y:S08]  /*2e30*/  HMMA.16816.F32.BF16 R56, R196.reuse, R88, R56 ;  /* 0x00000058c438723c */ /* 0x040ff00000041838 */
[C---:B------:R-:W-:Y:S01]  /*2e40*/  HMMA.16816.F32.BF16 R52, R196.reuse, R90, R48 ;  /* 0x0000005ac434723c */ /* 0x040fe20000041830 */
[----:B------:R-:W3:Y:S07]  /*2e50*/  LDSM.16.M88.4 R88, [R229+0x7800] ;  /* 0x00780000e558783b */ /* 0x000eee0000000200 */
[C---:B-----5:R-:W-:Y:S01]  /*2e60*/  HMMA.16816.F32.BF16 R72, R196.reuse, R100, R16 ;  /* 0x00000064c448723c */ /* 0x060fe20000041810 */
[----:B------:R-:W4:Y:S07]  /*2e70*/  LDSM.16.M88.4 R16, [R229+0x6800] ;  /* 0x00680000e510783b */ /* 0x000f2e0000000200 */
[C---:B------:R-:W-:Y:S08]  /*2e80*/  HMMA.16816.F32.BF16 R48, R196.reuse, R96, R24 ;  /* 0x00000060c430723c */ /* 0x040ff00000041818 */
[C---:B------:R-:W-:Y:S01]  /*2e90*/  HMMA.16816.F32.BF16 R76, R196.reuse, R98, R20 ;  /* 0x00000062c44c723c */ /* 0x040fe20000041814 */
[----:B------:R-:W5:Y:S07]  /*2ea0*/  LDSM.16.M88.4 R96, [R229+0x8000] ;  /* 0x00800000e560783b */ /* 0x000f6e0000000200 */
[C---:B------:R-:W-:Y:S01]  /*2eb0*/  HMMA.16816.F32.BF16 R68, R196.reuse, R102, R12 ;  /* 0x00000066c444723c */ /* 0x040fe2000004180c */
[----:B------:R-:W-:Y:S07]  /*2ec0*/  LDSM.16.M88.4 R100, [R226+0x8000] ;  /* 0x00800000e264783b */ /* 0x000fee0000000200 */
[C---:B-1----:R-:W-:Y:S08]  /*2ed0*/  HMMA.16816.F32.BF16 R24, R196.reuse, R28, R8 ;  /* 0x0000001cc418723c */ /* 0x042ff00000041808 */
[C---:B------:R-:W-:Y:S08]  /*2ee0*/  HMMA.16816.F32.BF16 R12, R196.reuse, R30, R4 ;  /* 0x0000001ec40c723c */ /* 0x040ff00000041804 */
[C---:B--2---:R-:W-:Y:S08]  /*2ef0*/  HMMA.16816.F32.BF16 R8, R196.reuse, R60, R32 ;  /* 0x0000003cc408723c */ /* 0x044ff00000041820 */
[C---:B------:R-:W-:Y:S01]  /*2f00*/  HMMA.16816.F32.BF16 R4, R196.reuse, R62, R36 ;  /* 0x0000003ec404723c */ /* 0x040fe20000041824 */
[----:B------:R-:W1:Y:S07]  /*2f10*/  LDSM.16.M88.4 R60, [R226+0x6800] ;  /* 0x00680000e23c783b */ /* 0x000e6e0000000200 */
[C---:B------:R-:W-:Y:S08]  /*2f20*/  HMMA.16816.F32.BF16 R20, R196.reuse, R92, R40 ;  /* 0x0000005cc414723c */ /* 0x040ff00000041828 */
[----:B------:R-:W-:Y:S01]  /*2f30*/  HMMA.16816.F32.BF16 R44, R196, R94, R44 ;  /* 0x0000005ec42c723c */ /* 0x000fe2000004182c */
[----:B------:R-:W2:Y:S07]  /*2f40*/  LDSM.16.M88.4 R92, [R226+0x7800] ;  /* 0x00780000e25c783b */ /* 0x000eae0000000200 */
[C---:B------:R-:W-:Y:S08]  /*2f50*/  HMMA.16816.F32.BF16 R56, R200.reuse, R108, R56 ;  /* 0x0000006cc838723c */ /* 0x040ff00000041838 */
[----:B------:R-:W-:Y:S01]  /*2f60*/  HMMA.16816.F32.BF16 R52, R200, R110, R52 ;  /* 0x0000006ec834723c */ /* 0x000fe20000041834 */
[----:B------:R-:W1:Y:S01]  /*2f70*/  LDSM.16.M88.4 R108, [R226+0x8800] ;  /* 0x00880000e26c783b */ /* 0x000e620000000200 */
[----:B------:R-:W-:Y:S01]  /*2f80*/  ISETP.GT.AND P0, PT, R113, R164, PT ;  /* 0x000000a47100720c */ /* 0x000fe20003f04270 */
[----:B------:R-:W-:-:S05]  /*2f90*/  DEPBAR.LE SB0, 0x0 ;  /* 0x000080000000791a */ /* 0x000fca0000000000 */
[C---:B---3--:R-:W-:Y:S08]  /*2fa0*/  HMMA.16816.F32.BF16 R28, R200.reuse, R88, R24 ;  /* 0x00000058c81c723c */ /* 0x048ff00000041818 */
[C---:B----4-:R-:W-:Y:S08]  /*2fb0*/  HMMA.16816.F32.BF16 R48, R200.reuse, R16, R48 ;  /* 0x00000010c830723c */ /* 0x050ff00000041830 */
[C---:B------:R-:W-:Y:S08]  /*2fc0*/  HMMA.16816.F32.BF16 R40, R200.reuse, R18, R76 ;  /* 0x00000012c828723c */ /* 0x040ff0000004184c */
[C---:B------:R-:W-:Y:S08]  /*2fd0*/  HMMA.16816.F32.BF16 R24, R200.reuse, R90, R12 ;  /* 0x0000005ac818723c */ /* 0x040ff0000004180c */
[C---:B-----5:R-:W-:Y:S08]  /*2fe0*/  HMMA.16816.F32.BF16 R16, R200.reuse, R96, R8 ;  /* 0x00000060c810723c */ /* 0x060ff00000041808 */
[C---:B------:R-:W-:Y:S08]  /*2ff0*/  HMMA.16816.F32.BF16 R12, R200.reuse, R98, R4 ;  /* 0x00000062c80c723c */ /* 0x040ff00000041804 */
[C---:B------:R-:W-:Y:S08]  /*3000*/  HMMA.16816.F32.BF16 R36, R200.reuse, R80, R72 ;  /* 0x00000050c824723c */ /* 0x040ff00000041848 */
[C---:B------:R-:W-:Y:S08]  /*3010*/  HMMA.16816.F32.BF16 R32, R200.reuse, R82, R68 ;  /* 0x00000052c820723c */ /* 0x040ff00000041844 */
[C---:B------:R-:W-:Y:S08]  /*3020*/  HMMA.16816.F32.BF16 R8, R200.reuse, R104, R20 ;  /* 0x00000068c808723c */ /* 0x040ff00000041814 */
[----:B------:R-:W-:Y:S01]  /*3030*/  HMMA.16816.F32.BF16 R4, R200, R106, R44 ;  /* 0x0000006ac804723c */ /* 0x000fe2000004182c */
[----:B------:R-:W-:Y:S07]  /*3040*/  BSSY B0, `(.L_x_837) ;  /* 0x0000031000007945 */ /* 0x000fee0003800000 */
[C---:B------:R-:W-:Y:S08]  /*3050*/  HMMA.16816.F32.BF16 R20, R204.reuse, R64, R56 ;  /* 0x00000040cc14723c */ /* 0x040ff00000041838 */
[C---:B-1----:R-:W-:Y:S08]  /*3060*/  HMMA.16816.F32.BF16 R48, R204.reuse, R60, R48 ;  /* 0x0000003ccc30723c */ /* 0x042ff00000041830 */
[C---:B------:R-:W-:Y:S08]  /*3070*/  HMMA.16816.F32.BF16 R40, R204.reuse, R62, R40 ;  /* 0x0000003ecc28723c */ /* 0x040ff00000041828 */
[C---:B------:R-:W-:Y:S08]  /*3080*/  HMMA.16816.F32.BF16 R56, R204.reuse, R102, R12 ;  /* 0x00000066cc38723c */ /* 0x040ff0000004180c */
[C---:B------:R-:W-:Y:S08]  /*3090*/  HMMA.16816.F32.BF16 R52, R204.reuse, R66, R52 ;  /* 0x00000042cc34723c */ /* 0x040ff00000041834 */
[C---:B------:R-:W-:Y:S08]  /*30a0*/  HMMA.16816.F32.BF16 R36, R204.reuse, R84, R36 ;  /* 0x00000054cc24723c */ /* 0x040ff00000041824 */
[C---:B------:R-:W-:Y:S08]  /*30b0*/  HMMA.16816.F32.BF16 R32, R204.reuse, R86, R32 ;  /* 0x00000056cc20723c */ /* 0x040ff00000041820 */
[C---:B--2---:R-:W-:Y:S08]  /*30c0*/  HMMA.16816.F32.BF16 R28, R204.reuse, R92, R28 ;  /* 0x0000005ccc1c723c */ /* 0x044ff0000004181c */
[C---:B------:R-:W-:Y:S08]  /*30d0*/  HMMA.16816.F32.BF16 R24, R204.reuse, R94, R24 ;  /* 0x0000005ecc18723c */ /* 0x040ff00000041818 */
[C---:B------:R-:W-:Y:S08]  /*30e0*/  HMMA.16816.F32.BF16 R44, R204.reuse, R100, R16 ;  /* 0x00000064cc2c723c */ /* 0x040ff00000041810 */
[C---:B------:R-:W-:Y:S08]  /*30f0*/  HMMA.16816.F32.BF16 R12, R204.reuse, R108, R8 ;  /* 0x0000006ccc0c723c */ /* 0x040ff00000041808 */
[----:B------:R-:W-:Y:S01]  /*3100*/  HMMA.16816.F32.BF16 R60, R204, R110, R4 ;  /* 0x0000006ecc3c723c */ /* 0x000fe20000041804 */
[----:B------:R-:W-:Y:S06]  /*3110*/  BAR.SYNC.DEFER_BLOCKING 0x0 ;  /* 0x0000000000007b1d */ /* 0x000fec0000010000 */
[----:B------:R-:W-:Y:S01]  /*3120*/  @!UPT UIADD3 URZ, URZ, URZ, URZ ;  /* 0x0000003f3f3ff290 */ /* 0x000fe2000fffe03f */
[----:B------:R-:W-:Y:S11]  /*3130*/  @!P0 BRA `(.L_x_838) ;  /* 0x0000021000008947 */ /* 0x000ff60003800000 */
[----:B------:R-:W-:Y:S01]  /*3140*/  IADD3 R0, R165, -0x2, RZ ;  /* 0xfffffffea5007810 */ /* 0x000fe20007ffe0ff */
[C---:B------:R-:W-:Y:S01]  /*3150*/  IMAD.SHL.U32 R6, R116.reuse, 0x40, RZ ;  /* 0x0000004074067824 */ /* 0x040fe200078e00ff */
[----:B------:R-:W-:-:S02]  /*3160*/  SHF.L.U64.HI R7, R116, 0x6, R117 ;  /* 0x0000000674077819 */ /* 0x000fc40000010275 */
[----:B------:R-:W-:-:S05]  /*3170*/  SHF.R.S32.HI R2, RZ, 0x1f, R0 ;  /* 0x0000001fff027819 */ /* 0x000fca0000011400 */
[----:B------:R-:W-:Y:S02]  /*3180*/  IMAD R4, R2, c[0x0][0x1e0], RZ ;  /* 0x0000780002047a24 */ /* 0x000fe400078e02ff */
[----:B------:R-:W-:-:S04]  /*3190*/  IMAD.WIDE.U32 R2, R0, c[0x0][0x1e0], RZ ;  /* 0x0000780000027a25 */ /* 0x000fc800078e00ff */
[----:B------:R-:W-:Y:S02]  /*31a0*/  IMAD R0, R0, c[0x0][0x1e4], R4 ;  /* 0x0000790000007a24 */ /* 0x000fe400078e0204 */
[----:B------:R-:W-:-:S04]  /*31b0*/  IMAD.WIDE.U32 R4, R2, 0x60, R114 ;  /* 0x0000006002047825 */ /* 0x000fc800078e0072 */
[----:B------:R-:W-:Y:S01]  /*31c0*/  IMAD.IADD R0, R3, 0x1, R0 ;  /* 0x0000000103007824 */ /* 0x000fe200078e0200 */
[----:B------:R-:W-:-:S03]  /*31d0*/  LEA R2, P0, R4, c[0x0][0x1c8], 0x1 ;  /* 0x0000720004027a11 */ /* 0x000fc600078008ff */
[----:B------:R-:W-:Y:S01]  /*31e0*/  IMAD R0, R0, 0x60, RZ ;  /* 0x0000006000007824 */ /* 0x000fe200078e02ff */
[----:B------:R-:W-:-:S03]  /*31f0*/  IADD3 R10, P6, P5, R6, 0x80, R2 ;  /* 0x00000080060a7810 */ /* 0x000fc60007dde002 */
[----:B------:R-:W-:-:S05]  /*3200*/  IMAD.IADD R0, R5, 0x1, R0 ;  /* 0x0000000105007824 */ /* 0x000fca00078e0200 */
        /* <DEDUP_REMOVED lines=20> */
.L_x_838:
[----:B------:R-:W-:Y:S05]  /*3350*/  BSYNC B0 ;  /* 0x0000000000007941 */ /* 0x000fea0003800000 */
.L_x_837:
[----:B------:R-:W2:Y:S04]  /*3360*/  LDL R0, [R1+0x78] ;  /* 0x0000780001007983 */ /* 0x000ea80000100800 */
[----:B-1----:R-:W3:Y:S04]  /*3370*/  LDL R5, [R1+0x20] ;  /* 0x0000200001057983 */ /* 0x002ee80000100800 */
[----:B------:R-:W0:Y:S01]  /*3380*/  LDGDEPBAR ;  /* 0x00000000000079af */ /* 0x000e220000000000 */
[----:B--2---:R-:W-:-:S04]  /*3390*/  IMAD.IADD R0, R0, 0x1, R208 ;  /* 0x0000000100007824 */ /* 0x004fc800078e02d0 */
[----:B------:R-:W-:Y:S01]  /*33a0*/  @P1 IMAD.HI.U32 R2, R0, c[0x0][0x2c8], RZ ;  /* 0x0000b20000021a27 */ /* 0x000fe200078e00ff */
[----:B------:R1:W-:Y:S04]  /*33b0*/  STL [R1+0x24], R0 ;  /* 0x0000240001007387 */ /* 0x0003e80000100800 */
[----:B-1----:R-:W-:-:S05]  /*33c0*/  @P1 SHF.R.U32.HI R0, RZ, c[0x0][0x2cc], R2 ;  /* 0x0000b300ff001a19 */ /* 0x002fca0000011602 */
[----:B------:R-:W-:Y:S04]  /*33d0*/  SHFL.IDX PT, R4, R0, RZ, 0x1c1f ;  /* 0x001c1fff00047589 */ /* 0x000fe800000e0000 */
[----:B------:R1:W2:Y:S02]  /*33e0*/  SHFL.IDX PT, R3, R0, 0x1, 0x1c1f ;  /* 0x003c1f0000037f89 */ /* 0x0002a400000e0000 */
[----:B-1----:R-:W-:-:S04]  /*33f0*/  IADD3 R0, R112, c[0x0][0x1d0], RZ ;  /* 0x0000740070007a10 */ /* 0x002fc80007ffe0ff */
[----:B---3--:R-:W-:Y:S01]  /*3400*/  IADD3 R2, -R5, 0x1, R0 ;  /* 0x0000000105027810 */ /* 0x008fe20007ffe100 */
[----:B------:R-:W-:-:S03]  /*3410*/  IMAD.IADD R0, R0, 0x1, -R5 ;  /* 0x0000000100007824 */ /* 0x000fc600078e0a05 */
[----:B------:R-:W-:-:S04]  /*3420*/  IADD3 R2, R2, -c[0x0][0x168], RZ ;  /* 0x80005a0002027a10 */ /* 0x000fc80007ffe0ff */
[C---:B--2---:R-:W-:Y:S01]  /*3430*/  IADD3 R3, R2.reuse, R3, RZ ;  /* 0x0000000302037210 */ /* 0x044fe20007ffe0ff */
[----:B------:R-:W-:-:S05]  /*3440*/  IMAD.IADD R4, R2, 0x1, R4 ;  /* 0x0000000102047824 */ /* 0x000fca00078e0204 */
[C---:B------:R-:W-:Y:S02]  /*3450*/  IMNMX R2, R0.reuse, R4, PT ;  /* 0x0000000400027217 */ /* 0x040fe40003800200 */
[----:B------:R-:W-:Y:S02]  /*3460*/  IMNMX R0, R0, R3, PT ;  /* 0x0000000300007217 */ /* 0x000fe40003800200 */
[C---:B------:R-:W-:Y:S02]  /*3470*/  ISETP.GT.AND P0, PT, R2.reuse, RZ, PT ;  /* 0x000000ff0200720c */ /* 0x040fe40003f04270 */
[----:B------:R-:W-:Y:S02]  /*3480*/  ISETP.GT.AND P6, PT, R2, 0x1, PT ;  /* 0x000000010200780c */ /* 0x000fe40003fc4270 */
[----:B------:R-:W-:Y:S02]  /*3490*/  FSEL R5, R20, -INF , P0 ;  /* 0xff80000014057808 */ /* 0x000fe40000000000 */
[----:B------:R-:W-:-:S02]  /*34a0*/  ISETP.GT.AND P0, PT, R0, 0x1, PT ;  /* 0x000000010000780c */ /* 0x000fc40003f04270 */
[----:B------:R-:W-:Y:S02]  /*34b0*/  ISETP.GT.AND P5, PT, R0, RZ, PT ;  /* 0x000000ff0000720c */ /* 0x000fe40003fa4270 */
[----:B------:R-:W-:Y:S02]  /*34c0*/  FSEL R6, R21, -INF , P6 ;  /* 0xff80000015067808 */ /* 0x000fe40003000000 */
[----:B------:R-:W-:Y:S02]  /*34d0*/  FSEL R11, R23, -INF , P0 ;  /* 0xff800000170b7808 */ /* 0x000fe40000000000 */
[----:B------:R-:W-:Y:S02]  /*34e0*/  ISETP.GT.AND P6, PT, R2, 0x8, PT ;  /* 0x000000080200780c */ /* 0x000fe40003fc4270 */
[----:B------:R-:W-:Y:S02]  /*34f0*/  ISETP.GT.AND P0, PT, R0, 0x8, PT ;  /* 0x000000080000780c */ /* 0x000fe40003f04270 */
[----:B------:R-:W-:-:S02]  /*3500*/  FSEL R10, R22, -INF , P5 ;  /* 0xff800000160a7808 */ /* 0x000fc40002800000 */
[----:B------:R-:W-:Y:S02]  /*3510*/  ISETP.GT.AND P5, PT, R2, 0x9, PT ;  /* 0x000000090200780c */ /* 0x000fe40003fa4270 */
[----:B------:R-:W-:Y:S02]  /*3520*/  FSEL R7, R52, -INF , P6 ;  /* 0xff80000034077808 */ /* 0x000fe40003000000 */
[----:B------:R-:W-:Y:S02]  /*3530*/  FSEL R16, R54, -INF , P0 ;  /* 0xff80000036107808 */ /* 0x000fe40000000000 */
[----:B------:R-:W-:Y:S02]  /*3540*/  FMNMX.FTZ R3, R5, R6, !PT ;  /* 0x0000000605037209 */ /* 0x000fe40007810000 */
[----:B------:R-:W-:Y:S02]  /*3550*/  ISETP.GT.AND P0, PT, R2, 0x11, PT ;  /* 0x000000110200780c */ /* 0x000fe40003f04270 */
[----:B------:R-:W-:-:S02]  /*3560*/  FSEL R8, R53, -INF , P5 ;  /* 0xff80000035087808 */ /* 0x000fc40002800000 */
[----:B------:R-:W-:Y:S02]  /*3570*/  ISETP.GT.AND P6, PT, R2, 0x10, PT ;  /* 0x000000100200780c */ /* 0x000fe40003fc4270 */
[----:B------:R-:W-:Y:S02]  /*3580*/  FMNMX.FTZ R3, R7, R3, !PT ;  /* 0x0000000307037209 */ /* 0x000fe40007810000 */
[----:B------:R-:W-:Y:S02]  /*3590*/  FSEL R18, R49, -INF , P0 ;  /* 0xff80000031127808 */ /* 0x000fe40000000000 */
[C---:B------:R-:W-:Y:S02]  /*35a0*/  ISETP.GT.AND P5, PT, R0.reuse, 0x9, PT ;  /* 0x000000090000780c */ /* 0x040fe40003fa4270 */
[----:B------:R-:W-:Y:S02]  /*35b0*/  ISETP.GT.AND P0, PT, R0, 0x11, PT ;  /* 0x000000110000780c */ /* 0x000fe40003f04270 */
[----:B------:R-:W-:-:S02]  /*35c0*/  FSEL R9, R48, -INF , P6 ;  /* 0xff80000030097808 */ /* 0x000fc40003000000 */
[----:B------:R-:W-:Y:S02]  /*35d0*/  FMNMX.FTZ R3, R8, R3, !PT ;  /* 0x0000000308037209 */ /* 0x000fe40007810000 */
[----:B------:R-:W-:Y:S02]  /*35e0*/  FSEL R17, R55, -INF , P5 ;  /* 0xff80000037117808 */ /* 0x000fe40002800000 */
[----:B------:R-:W-:Y:S01]  /*35f0*/  ISETP.GT.AND P6, PT, R2, 0x18, PT ;  /* 0x000000180200780c */ /* 0x000fe20003fc4270 */
[----:B------:R-:W-:Y:S01]  /*3600*/  LDSM.16.MT88.4 R52, [R228+0x3800] ;  /* 0x00380000e434783b */ /* 0x000fe20000004200 */
[----:B------:R-:W-:Y:S02]  /*3610*/  FSEL R22, R51, -INF , P0 ;  /* 0xff80000033167808 */ /* 0x000fe40000000000 */
[C---:B------:R-:W-:Y:S02]  /*3620*/  ISETP.GT.AND P5, PT, R0.reuse, 0x10, PT ;  /* 0x000000100000780c */ /* 0x040fe40003fa4270 */
[----:B------:R-:W-:-:S02]  /*3630*/  ISETP.GT.AND P0, PT, R0, 0x18, PT ;  /* 0x000000180000780c */ /* 0x000fc40003f04270 */
[----:B------:R-:W-:Y:S02]  /*3640*/  FMNMX.FTZ R3, R9, R3, !PT ;  /* 0x0000000309037209 */ /* 0x000fe40007810000 */
[----:B------:R-:W-:Y:S02]  /*3650*/  FSEL R19, R40, -INF , P6 ;  /* 0xff80000028137808 */ /* 0x000fe40003000000 */
[----:B------:R-:W-:Y:S02]  /*3660*/  FSEL R21, R50, -INF , P5 ;  /* 0xff80000032157808 */ /* 0x000fe40002800000 */
[----:B------:R-:W-:Y:S01]  /*3670*/  FSEL R40, R42, -INF , P0 ;  /* 0xff8000002a287808 */ /* 0x000fe20000000000 */
[----:B------:R-:W-:Y:S01]  /*3680*/  LDSM.16.MT88.4 R48, [R227] ;  /* 0x00000000e330783b */ /* 0x000fe20000004200 */
[C---:B------:R-:W-:Y:S02]  /*3690*/  ISETP.GT.AND P5, PT, R2.reuse, 0x19, PT ;  /* 0x000000190200780c */ /* 0x040fe40003fa4270 */
[----:B------:R-:W-:-:S02]  /*36a0*/  ISETP.GT.AND P0, PT, R2, 0x21, PT ;  /* 0x000000210200780c */ /* 0x000fc40003f04270 */
[----:B------:R-:W-:Y:S02]  /*36b0*/  FMNMX.FTZ R3, R18, R3, !PT ;  /* 0x0000000312037209 */ /* 0x000fe40007810000 */
[----:B------:R-:W-:Y:S02]  /*36c0*/  FSEL R20, R41, -INF , P5 ;  /* 0xff80000029147808 */ /* 0x000fe40002800000 */
[----:B------:R-:W-:Y:S02]  /*36d0*/  ISETP.GT.AND P6, PT, R2, 0x20, PT ;  /* 0x000000200200780c */ /* 0x000fe40003fc4270 */
[----:B------:R-:W-:Y:S02]  /*36e0*/  FSEL R76, R37, -INF , P0 ;  /* 0xff800000254c7808 */ /* 0x000fe40000000000 */
[----:B------:R-:W-:Y:S02]  /*36f0*/  FMNMX.FTZ R3, R19, R3, !PT ;  /* 0x0000000313037209 */ /* 0x000fe40007810000 */
[----:B------:R-:W-:-:S02]  /*3700*/  ISETP.GT.AND P0, PT, R0, 0x21, PT ;  /* 0x000000210000780c */ /* 0x000fc40003f04270 */
[----:B------:R-:W-:Y:S02]  /*3710*/  ISETP.GT.AND P5, PT, R0, 0x19, PT ;  /* 0x000000190000780c */ /* 0x000fe40003fa4270 */
[----:B------:R-:W-:Y:S02]  /*3720*/  FSEL R75, R36, -INF , P6 ;  /* 0xff800000244b7808 */ /* 0x000fe40003000000 */
[----:B------:R-:W-:Y:S02]  /*3730*/  FMNMX.FTZ R3, R20, R3, !PT ;  /* 0x0000000314037209 */ /* 0x000fe40007810000 */
[----:B------:R-:W-:Y:S02]  /*3740*/  FSEL R81, R39, -INF , P0 ;  /* 0xff80000027517808 */ /* 0x000fe40000000000 */
[----:B------:R-:W-:Y:S02]  /*3750*/  FMNMX.FTZ R4, R10, R11, !PT ;  /* 0x0000000b0a047209 */ /* 0x000fe40007810000 */
[----:B------:R-:W-:-:S02]  /*3760*/  FSEL R41, R43, -INF , P5 ;  /* 0xff8000002b297808 */ /* 0x000fc40002800000 */
[----:B------:R-:W-:Y:S02]  /*3770*/  ISETP.GT.AND P0, PT, R2, 0x29, PT ;  /* 0x000000290200780c */ /* 0x000fe40003f04270 */
[----:B------:R-:W-:Y:S02]  /*3780*/  ISETP.GT.AND P5, PT, R0, 0x20, PT ;  /* 0x000000200000780c */ /* 0x000fe40003fa4270 */
[----:B------:R-:W-:Y:S02]  /*3790*/  ISETP.GT.AND P6, PT, R2, 0x28, PT ;  /* 0x000000280200780c */ /* 0x000fe40003fc4270 */
[----:B------:R-:W-:Y:S02]  /*37a0*/  FMNMX.FTZ R3, R75, R3, !PT ;  /* 0x000000034b037209 */ /* 0x000fe40007810000 */
[----:B------:R-:W-:Y:S02]  /*37b0*/  FMNMX.FTZ R4, R16, R4, !PT ;  /* 0x0000000410047209 */ /* 0x000fe40007810000 */
[----:B------:R-:W-:-:S02]  /*37c0*/  FSEL R73, R33, -INF , P0 ;  /* 0xff80000021497808 */ /* 0x000fc40000000000 */
[----:B------:R-:W-:Y:S02]  /*37d0*/  FSEL R80, R38, -INF , P5 ;  /* 0xff80000026507808 */ /* 0x000fe40002800000 */
[----:B------:R-:W-:Y:S02]  /*37e0*/  ISETP.GT.AND P0, PT, R0, 0x29, PT ;  /* 0x000000290000780c */ /* 0x000fe40003f04270 */
[----:B------:R-:W-:Y:S02]  /*37f0*/  FSEL R74, R32, -INF , P6 ;  /* 0xff800000204a7808 */ /* 0x000fe40003000000 */
[----:B------:R-:W-:Y:S02]  /*3800*/  ISETP.GT.AND P5, PT, R0, 0x28, PT ;  /* 0x000000280000780c */ /* 0x000fe40003fa4270 */
[----:B------:R-:W-:Y:S02]  /*3810*/  FMNMX.FTZ R3, R76, R3, !PT ;  /* 0x000000034c037209 */ /* 0x000fe40007810000 */
[----:B------:R-:W-:-:S02]  /*3820*/  FMNMX.FTZ R4, R17, R4, !PT ;  /* 0x0000000411047209 */ /* 0x000fc40007810000 */
[----:B------:R-:W-:Y:S02]  /*3830*/  FSEL R79, R35, -INF , P0 ;  /* 0xff800000234f7808 */ /* 0x000fe40000000000 */
[----:B------:R-:W-:Y:S02]  /*3840*/  ISETP.GT.AND P6, PT, R2, 0x30, PT ;  /* 0x000000300200780c */ /* 0x000fe40003fc4270 */
[----:B------:R-:W-:Y:S02]  /*3850*/  FSEL R77, R34, -INF , P5 ;  /* 0xff800000224d7808 */ /* 0x000fe40002800000 */
[----:B------:R-:W-:Y:S02]  /*3860*/  ISETP.GT.AND P0, PT, R2, 0x31, PT ;  /* 0x000000310200780c */ /* 0x000fe40003f04270 */
[----:B------:R-:W-:Y:S02]  /*3870*/  FMNMX.FTZ R3, R74, R3, !PT ;  /* 0x000000034a037209 */ /* 0x000fe40007810000 */
[----:B------:R-:W-:-:S02]  /*3880*/  ISETP.GT.AND P5, PT, R0, 0x30, PT ;  /* 0x000000300000780c */ /* 0x000fc40003fa4270 */
[----:B------:R-:W-:Y:S02]  /*3890*/  FMNMX.FTZ R4, R21, R4, !PT ;  /* 0x0000000415047209 */ /* 0x000fe40007810000 */
[----:B------:R-:W-:Y:S02]  /*38a0*/  FSEL R102, R28, -INF , P6 ;  /* 0xff8000001c667808 */ /* 0x000fe40003000000 */
[----:B------:R-:W-:Y:S02]  /*38b0*/  FSEL R92, R29, -INF , P0 ;  /* 0xff8000001d5c7808 */ /* 0x000fe40000000000 */
[----:B------:R-:W-:Y:S02]  /*38c0*/  FMNMX.FTZ R3, R73, R3, !PT ;  /* 0x0000000349037209 */ /* 0x000fe40007810000 */
[----:B------:R-:W-:Y:S02]  /*38d0*/  ISETP.GT.AND P0, PT, R0, 0x31, PT ;  /* 0x000000310000780c */ /* 0x000fe40003f04270 */
[----:B------:R-:W-:-:S02]  /*38e0*/  FSEL R109, R30, -INF , P5 ;  /* 0xff8000001e6d7808 */ /* 0x000fc40002800000 */
[----:B------:R-:W-:Y:S02]  /*38f0*/  FMNMX.FTZ R4, R22, R4, !PT ;  /* 0x0000000416047209 */ /* 0x000fe40007810000 */
[----:B------:R-:W-:Y:S02]  /*3900*/  ISETP.GT.AND P5, PT, R2, 0x38, PT ;  /* 0x000000380200780c */ /* 0x000fe40003fa4270 */
[----:B------:R-:W-:Y:S02]  /*3910*/  FMNMX.FTZ R3, R102, R3, !PT ;  /* 0x0000000366037209 */ /* 0x000fe40007810000 */
[----:B------:R-:W-:Y:S02]  /*3920*/  FSEL R101, R31, -INF , P0 ;  /* 0xff8000001f657808 */ /* 0x000fe40000000000 */
[----:B------:R-:W-:Y:S01]  /*3930*/  FMNMX.FTZ R4, R40, R4, !PT ;  /* 0x0000000428047209 */ /* 0x000fe20007810000 */
[----:B------:R-:W-:Y:S01]  /*3940*/  LDSM.16.MT88.4 R28, [R224+0x800] ;  /* 0x00080000e01c783b */ /* 0x000fe20000004200 */
[----:B------:R-:W-:-:S02]  /*3950*/  ISETP.GT.AND P0, PT, R2, 0x39, PT ;  /* 0x000000390200780c */ /* 0x000fc40003f04270 */
[----:B------:R-:W-:Y:S02]  /*3960*/  FSEL R110, R24, -INF , P5 ;  /* 0xff800000186e7808 */ /* 0x000fe40002800000 */
[----:B------:R-:W-:Y:S02]  /*3970*/  ISETP.GT.AND P5, PT, R0, 0x38, PT ;  /* 0x000000380000780c */ /* 0x000fe40003fa4270 */
[----:B------:R-:W-:Y:S02]  /*3980*/  FMNMX.FTZ R3, R92, R3, !PT ;  /* 0x000000035c037209 */ /* 0x000fe40007810000 */
[----:B------:R-:W-:Y:S02]  /*3990*/  FMNMX.FTZ R4, R41, R4, !PT ;  /* 0x0000000429047209 */ /* 0x000fe40007810000 */
[----:B------:R-:W-:Y:S02]  /*39a0*/  FSEL R111, R25, -INF , P0 ;  /* 0xff800000196f7808 */ /* 0x000fe40000000000 */
[----:B------:R-:W-:-:S02]  /*39b0*/  ISETP.GT.AND P0, PT, R0, 0x39, PT ;  /* 0x000000390000780c */ /* 0x000fc40003f04270 */
        /* <DEDUP_REMOVED lines=10> */
[----:B------:R-:W-:Y:S02]  /*3a60*/  ISETP.GT.AND P5, PT, R2, 0x48, PT ;  /* 0x000000480200780c */ /* 0x000fe40003fa4270 */
[----:B------:R-:W-:Y:S02]  /*3a70*/  FSEL R103, R45, -INF , P0 ;  /* 0xff8000002d677808 */ /* 0x000fe40000000000 */
[----:B------:R-:W-:Y:S02]  /*3a80*/  FMNMX.FTZ R3, R83, R3, !PT ;  /* 0x0000000353037209 */ /* 0x000fe40007810000 */
[----:B------:R-:W-:-:S02]  /*3a90*/  FMNMX.FTZ R4, R77, R4, !PT ;  /* 0x000000044d047209 */ /* 0x000fc40007810000 */
[----:B------:R-:W-:Y:S02]  /*3aa0*/  ISETP.GT.AND P0, PT, R2, 0x49, PT ;  /* 0x000000490200780c */ /* 0x000fe40003f04270 */
[----:B------:R-:W-:Y:S02]  /*3ab0*/  FSEL R104, R56, -INF , P5 ;  /* 0xff80000038687808 */ /* 0x000fe40002800000 */
[----:B------:R-:W-:Y:S02]  /*3ac0*/  FMNMX.FTZ R3, R103, R3, !PT ;  /* 0x0000000367037209 */ /* 0x000fe40007810000 */
[----:B------:R-:W-:Y:S02]  /*3ad0*/  ISETP.GT.AND P5, PT, R2, 0x50, PT ;  /* 0x000000500200780c */ /* 0x000fe40003fa4270 */
[----:B------:R-:W-:Y:S02]  /*3ae0*/  FMNMX.FTZ R4, R79, R4, !PT ;  /* 0x000000044f047209 */ /* 0x000fe40007810000 */
[----:B------:R-:W-:-:S02]  /*3af0*/  FSEL R105, R57, -INF , P0 ;  /* 0xff80000039697808 */ /* 0x000fc40000000000 */
[----:B------:R-:W-:Y:S02]  /*3b00*/  FMNMX.FTZ R3, R104, R3, !PT ;  /* 0x0000000368037209 */ /* 0x000fe40007810000 */
[----:B------:R-:W-:Y:S02]  /*3b10*/  FSEL R106, R12, -INF , P5 ;  /* 0xff8000000c6a7808 */ /* 0x000fe40002800000 */
[----:B------:R-:W-:Y:S02]  /*3b20*/  FMNMX.FTZ R4, R109, R4, !PT ;  /* 0x000000046d047209 */ /* 0x000fe40007810000 */
[----:B------:R-:W-:Y:S02]  /*3b30*/  ISETP.GT.AND P5, PT, R0, 0x40, PT ;  /* 0x000000400000780c */ /* 0x000fe40003fa4270 */
[----:B------:R-:W-:Y:S02]  /*3b40*/  ISETP.GT.AND P0, PT, R2, 0x51, PT ;  /* 0x000000510200780c */ /* 0x000fe40003f04270 */
[----:B------:R-:W-:-:S02]  /*3b50*/  FMNMX.FTZ R3, R105, R3, !PT ;  /* 0x0000000369037209 */ /* 0x000fc40007810000 */
[----:B------:R-:W-:Y:S02]  /*3b60*/  FMNMX.FTZ R4, R101, R4, !PT ;  /* 0x0000000465047209 */ /* 0x000fe40007810000 */
[----:B------:R-:W-:Y:S02]  /*3b70*/  FSEL R98, R46, -INF , P5 ;  /* 0xff8000002e627808 */ /* 0x000fe40002800000 */
[C---:B------:R-:W-:Y:S02]  /*3b80*/  ISETP.GT.AND P6, PT, R2.reuse, 0x58, PT ;  /* 0x000000580200780c */ /* 0x040fe40003fc4270 */
[----:B------:R-:W-:Y:S02]  /*3b90*/  ISETP.GT.AND P5, PT, R2, 0x59, PT ;  /* 0x000000590200780c */ /* 0x000fe40003fa4270 */
[----:B------:R-:W-:Y:S02]  /*3ba0*/  FSEL R107, R13, -INF , P0 ;  /* 0xff8000000d6b7808 */ /* 0x000fe40000000000 */
[----:B------:R-:W-:-:S02]  /*3bb0*/  FMNMX.FTZ R2, R106, R3, !PT ;  /* 0x000000036a027209 */ /* 0x000fc40007810000 */
[----:B------:R-:W-:Y:S02]  /*3bc0*/  FMNMX.FTZ R4, R82, R4, !PT ;  /* 0x0000000452047209 */ /* 0x000fe40007810000 */
[----:B------:R-:W-:Y:S02]  /*3bd0*/  ISETP.GT.AND P0, PT, R0, 0x41, PT ;  /* 0x000000410000780c */ /* 0x000fe40003f04270 */
[----:B------:R-:W-:Y:S02]  /*3be0*/  FSEL R108, R60, -INF , P6 ;  /* 0xff8000003c6c7808 */ /* 0x000fe40003000000 */
[----:B------:R-:W-:Y:S02]  /*3bf0*/  FMNMX.FTZ R141, R107, R2, !PT ;  /* 0x000000026b8d7209 */ /* 0x000fe40007810000 */
[----:B------:R-:W-:Y:S02]  /*3c00*/  FMNMX.FTZ R3, R87, R4, !PT ;  /* 0x0000000457037209 */ /* 0x000fe40007810000 */
[----:B------:R-:W-:-:S02]  /*3c10*/  FSEL R99, R47, -INF , P0 ;  /* 0xff8000002f637808 */ /* 0x000fc40000000000 */
[----:B------:R-:W-:Y:S01]  /*3c20*/  FSEL R211, R61, -INF , P5 ;  /* 0xff8000003dd37808 */ /* 0x000fe20002800000 */
[----:B------:R-:W-:Y:S01]  /*3c30*/  LDSM.16.MT88.4 R44, [R249] ;  /* 0x00000000f92c783b */ /* 0x000fe20000004200 */
[----:B------:R-:W-:Y:S02]  /*3c40*/  FMNMX.FTZ R141, R108, R141, !PT ;  /* 0x0000008d6c8d7209 */ /* 0x000fe40007810000 */
[----:B------:R-:W-:Y:S02]  /*3c50*/  ISETP.GT.AND P0, PT, R0, 0x48, PT ;  /* 0x000000480000780c */ /* 0x000fe40003f04270 */
[----:B------:R-:W-:Y:S02]  /*3c60*/  FMNMX.FTZ R2, R98, R3, !PT ;  /* 0x0000000362027209 */ /* 0x000fe40007810000 */
[----:B------:R-:W-:Y:S02]  /*3c70*/  ISETP.GT.AND P5, PT, R0, 0x49, PT ;  /* 0x000000490000780c */ /* 0x000fe40003fa4270 */
[----:B------:R-:W-:-:S02]  /*3c80*/  FMNMX.FTZ R141, R211, R141, !PT ;  /* 0x0000008dd38d7209 */ /* 0x000fc40007810000 */
[----:B------:R-:W-:Y:S02]  /*3c90*/  FSEL R100, R58, -INF , P0 ;  /* 0xff8000003a647808 */ /* 0x000fe40000000000 */
[----:B------:R-:W-:Y:S01]  /*3ca0*/  FMNMX.FTZ R2, R99, R2, !PT ;  /* 0x0000000263027209 */ /* 0x000fe20007810000 */
[----:B------:R-:W1:Y:S01]  /*3cb0*/  SHFL.BFLY PT, R3, R141, 0x2, 0x1f ;  /* 0x0c401f008d037f89 */ /* 0x000e6200000e0000 */
[----:B------:R-:W-:Y:S02]  /*3cc0*/  FSEL R93, R59, -INF , P5 ;  /* 0xff8000003b5d7808 */ /* 0x000fe40002800000 */
[----:B------:R-:W-:Y:S01]  /*3cd0*/  ISETP.GT.AND P5, PT, R0, 0x50, PT ;  /* 0x000000500000780c */ /* 0x000fe20003fa4270 */
[----:B------:R-:W-:Y:S01]  /*3ce0*/  LDSM.16.MT88.4 R56, [R224+0x3000] ;  /* 0x00300000e038783b */ /* 0x000fe20000004200 */
[----:B------:R-:W-:Y:S02]  /*3cf0*/  FMNMX.FTZ R2, R100, R2, !PT ;  /* 0x0000000264027209 */ /* 0x000fe40007810000 */
[----:B------:R-:W-:-:S02]  /*3d00*/  ISETP.GT.AND P0, PT, R0, 0x51, PT ;  /* 0x000000510000780c */ /* 0x000fc40003f04270 */
[----:B------:R-:W-:Y:S02]  /*3d10*/  FSEL R94, R14, -INF , P5 ;  /* 0xff8000000e5e7808 */ /* 0x000fe40002800000 */
[----:B------:R-:W-:Y:S02]  /*3d20*/  FMNMX.FTZ R2, R93, R2, !PT ;  /* 0x000000025d027209 */ /* 0x000fe40007810000 */
[----:B------:R-:W-:Y:S02]  /*3d30*/  FSEL R95, R15, -INF , P0 ;  /* 0xff8000000f5f7808 */ /* 0x000fe40000000000 */
[----:B------:R-:W-:Y:S01]  /*3d40*/  ISETP.GT.AND P5, PT, R0, 0x58, PT ;  /* 0x000000580000780c */ /* 0x000fe20003fa4270 */
[----:B------:R-:W-:Y:S01]  /*3d50*/  LDSM.16.MT88.4 R12, [R224] ;  /* 0x00000000e00c783b */ /* 0x000fe20000004200 */
[----:B------:R-:W-:Y:S02]  /*3d60*/  FMNMX.FTZ R2, R94, R2, !PT ;  /* 0x000000025e027209 */ /* 0x000fe40007810000 */
[----:B------:R-:W-:-:S02]  /*3d70*/  ISETP.GT.AND P0, PT, R0, 0x59, PT ;  /* 0x000000590000780c */ /* 0x000fc40003f04270 */
[----:B------:R-:W-:Y:S02]  /*3d80*/  FSEL R96, R62, -INF , P5 ;  /* 0xff8000003e607808 */ /* 0x000fe40002800000 */
[----:B------:R-:W-:Y:S02]  /*3d90*/  FMNMX.FTZ R0, R95, R2, !PT ;  /* 0x000000025f007209 */ /* 0x000fe40007810000 */
[----:B------:R-:W-:Y:S02]  /*3da0*/  FSEL R97, R63, -INF , P0 ;  /* 0xff8000003f617808 */ /* 0x000fe40000000000 */
[----:B------:R-:W-:Y:S01]  /*3db0*/  FMNMX.FTZ R0, R96, R0, !PT ;  /* 0x0000000060007209 */ /* 0x000fe20007810000 */
[----:B------:R-:W-:Y:S01]  /*3dc0*/  LDSM.16.MT88.4 R60, [R227+0x800] ;  /* 0x00080000e33c783b */ /* 0x000fe20000004200 */
        /* <DEDUP_REMOVED lines=21> */
[----:B---3--:R-:W-:Y:S01]  /*3f20*/  F2FP.BF16.PACK_AB R8, R68, R71 ;  /* 0x000000474408723e */ /* 0x008fe200000010ff */
[----:B------:R-:W1:Y:S05]  /*3f30*/  LDSM.16.MT88.4 R4, [R228] ;  /* 0x00000000e404783b */ /* 0x000e6a0000004200 */
[----:B------:R2:W3:Y:S02]  /*3f40*/  MUFU.EX2 R70, R2 ;  /* 0x0000000200467308 */ /* 0x0004e40000000800 */
[----:B--2---:R-:W-:-:S05]  /*3f50*/  FMUL.FTZ R2, R140, c[0x0][0x2d0] ;  /* 0x0000b4008c027a20 */ /* 0x004fca0000410000 */
[----:B------:R-:W-:-:S05]  /*3f60*/  FSEL R2, R2, RZ, P0 ;  /* 0x000000ff02027208 */ /* 0x000fca0000000000 */
[----:B------:R-:W-:Y:S01]  /*3f70*/  FFMA.FTZ R3, R10, c[0x0][0x2d0], -R2 ;  /* 0x0000b4000a037a23 */ /* 0x000fe20000010802 */
[----:B---3--:R-:W-:-:S03]  /*3f80*/  F2FP.BF16.PACK_AB R10, R69, R70 ;  /* 0x00000046450a723e */ /* 0x008fc600000010ff */
[----:B------:R2:W-:Y:S02]  /*3f90*/  MUFU.EX2 R66, R3 ;  /* 0x0000000300427308 */ /* 0x0005e40000000800 */
[----:B--2---:R-:W-:-:S06]  /*3fa0*/  FFMA.FTZ R3, R11, c[0x0][0x2d0], -R2 ;  /* 0x0000b4000b037a23 */ /* 0x004fcc0000010802 */
[----:B------:R2:W3:Y:S02]  /*3fb0*/  MUFU.EX2 R65, R3 ;  /* 0x0000000300417308 */ /* 0x0004e40000000800 */
[----:B--2---:R-:W-:Y:S01]  /*3fc0*/  FFMA.FTZ R3, R16, c[0x0][0x2d0], -R2 ;  /* 0x0000b40010037a23 */ /* 0x004fe20000010802 */
[----:B---3--:R-:W-:-:S05]  /*3fd0*/  F2FP.BF16.PACK_AB R9, R65, R66 ;  /* 0x000000424109723e */ /* 0x008fca00000010ff */
[----:B------:R2:W-:Y:S02]  /*3fe0*/  MUFU.EX2 R64, R3 ;  /* 0x0000000300407308 */ /* 0x0005e40000000800 */
[----:B--2---:R-:W-:-:S06]  /*3ff0*/  FFMA.FTZ R3, R17, c[0x0][0x2d0], -R2 ;  /* 0x0000b40011037a23 */ /* 0x004fcc0000010802 */
[----:B------:R2:W3:Y:S02]  /*4000*/  MUFU.EX2 R67, R3 ;  /* 0x0000000300437308 */ /* 0x0004e40000000800 */
[----:B--2---:R-:W-:Y:S01]  /*4010*/  FFMA.FTZ R3, R18, c[0x0][0x2d0], -R0 ;  /* 0x0000b40012037a23 */ /* 0x004fe20000010800 */
[----:B---3--:R-:W-:-:S05]  /*4020*/  F2FP.BF16.PACK_AB R11, R67, R64 ;  /* 0x00000040430b723e */ /* 0x008fca00000010ff */
[----:B------:R2:W-:Y:S02]  /*4030*/  MUFU.EX2 R154, R3 ;  /* 0x00000003009a7308 */ /* 0x0005e40000000800 */
[C---:B------:R-:W-:Y:S08]  /*4040*/  HMMA.16816.F32.BF16 R36, R8.reuse, R12, RZ ;  /* 0x0000000c0824723c */ /* 0x040ff000000418ff */
[----:B------:R-:W-:Y:S01]  /*4050*/  HMMA.16816.F32.BF16 R32, R8, R14, RZ ;  /* 0x0000000e0820723c */ /* 0x000fe200000418ff */
[----:B--2---:R-:W-:-:S04]  /*4060*/  FFMA.FTZ R3, R19, c[0x0][0x2d0], -R0 ;  /* 0x0000b40013037a23 */ /* 0x004fc80000010800 */
[----:B------:R2:W-:Y:S03]  /*4070*/  MUFU.EX2 R155, R3 ;  /* 0x00000003009b7308 */ /* 0x0005e60000000800 */
[C---:B-1----:R-:W-:Y:S08]  /*4080*/  HMMA.16816.F32.BF16 R16, R8.reuse, R6, RZ ;  /* 0x000000060810723c */ /* 0x042ff000000418ff */
[----:B------:R-:W-:Y:S01]  /*4090*/  HMMA.16816.F32.BF16 R12, R8, R48, RZ ;  /* 0x00000030080c723c */ /* 0x000fe200000418ff */
[----:B--2---:R-:W-:-:S04]  /*40a0*/  FFMA.FTZ R3, R20, c[0x0][0x2d0], -R0 ;  /* 0x0000b40014037a23 */ /* 0x004fc80000010800 */
[----:B------:R1:W2:Y:S02]  /*40b0*/  MUFU.EX2 R210, R3 ;  /* 0x0000000300d27308 */ /* 0x0002a40000000800 */
[----:B-1----:R-:W-:Y:S01]  /*40c0*/  FFMA.FTZ R3, R21, c[0x0][0x2d0], -R2 ;  /* 0x0000b40015037a23 */ /* 0x002fe20000010802 */
[----:B--2---:R-:W-:-:S05]  /*40d0*/  F2FP.BF16.PACK_AB R6, R210, R155 ;  /* 0x0000009bd206723e */ /* 0x004fca00000010ff */
[----:B------:R1:W-:Y:S02]  /*40e0*/  MUFU.EX2 R143, R3 ;  /* 0x00000003008f7308 */ /* 0x0003e40000000800 */
[--C-:B-1----:R-:W-:Y:S02]  /*40f0*/  FFMA.FTZ R3, R22, c[0x0][0x2d0], -R2.reuse ;  /* 0x0000b40016037a23 */ /* 0x102fe40000010802 */
[----:B------:R-:W-:Y:S04]  /*4100*/  HMMA.16816.F32.BF16 R20, R8, R4, RZ ;  /* 0x000000040814723c */ /* 0x000fe800000418ff */
[----:B------:R1:W2:Y:S03]  /*4110*/  MUFU.EX2 R142, R3 ;  /* 0x00000003008e7308 */ /* 0x0002a60000000800 */
[----:B------:R-:W-:Y:S01]  /*4120*/  F2FP.BF16.PACK_AB R4, R154, R72 ;  /* 0x000000489a04723e */ /* 0x000fe200000010ff */
[----:B-1----:R-:W-:Y:S01]  /*4130*/  FFMA.FTZ R3, R40, c[0x0][0x2d0], -R2 ;  /* 0x0000b40028037a23 */ /* 0x002fe20000010802 */
[----:B--2---:R-:W-:-:S03]  /*4140*/  F2FP.BF16.PACK_AB R5, R142, R143 ;  /* 0x0000008f8e05723e */ /* 0x004fc600000010ff */
[----:B------:R1:W-:Y:S02]  /*4150*/  MUFU.EX2 R152, R3 ;  /* 0x0000000300987308 */ /* 0x0003e40000000800 */
[----:B-1----:R-:W-:Y:S02]  /*4160*/  FFMA.FTZ R3, R41, c[0x0][0x2d0], -R2 ;  /* 0x0000b40029037a23 */ /* 0x002fe40000010802 */
[----:B------:R-:W-:Y:S04]  /*4170*/  LDSM.16.MT88.4 R40, [R228+0x3000] ;  /* 0x00300000e428783b */ /* 0x000fe80000004200 */
[----:B------:R-:W1:Y:S02]  /*4180*/  MUFU.EX2 R153, R3 ;  /* 0x0000000300997308 */ /* 0x000e640000000800 */
[----:B-1----:R-:W-:Y:S01]  /*4190*/  F2FP.BF16.PACK_AB R7, R153, R152 ;  /* 0x000000989907723e */ /* 0x002fe200000010ff */
[----:B------:R-:W-:-:S04]  /*41a0*/  FADD.FTZ R3, R71, R68 ;  /* 0x0000004447037221 */ /* 0x000fc80000010000 */
[----:B------:R-:W-:Y:S02]  /*41b0*/  FADD.FTZ R3, R70, R3 ;  /* 0x0000000346037221 */ /* 0x000fe40000010000 */
[----:B------:R-:W-:Y:S01]  /*41c0*/  HMMA.16816.F32.BF16 R88, R4, R28, R36 ;  /* 0x0000001c0458723c */ /* 0x000fe20000041824 */
[----:B------:R-:W-:Y:S01]  /*41d0*/  LDSM.16.MT88.4 R36, [R224+0x3800] ;  /* 0x00380000e024783b */ /* 0x000fe20000004200 */
[----:B------:R-:W-:-:S06]  /*41e0*/  FADD.FTZ R3, R69, R3 ;  /* 0x0000000345037221 */ /* 0x000fcc0000010000 */
[C---:B------:R-:W-:Y:S08]  /*41f0*/  HMMA.16816.F32.BF16 R20, R4.reuse, R24, R20 ;  /* 0x000000180414723c */ /* 0x040ff00000041814 */
[----:B------:R-:W-:Y:S08]  /*4200*/  HMMA.16816.F32.BF16 R212, R4, R26, R16 ;  /* 0x0000001a04d4723c */ /* 0x000ff00000041810 */
[----:B------:R-:W-:Y:S01]  /*4210*/  IMAD.MOV.U32 R86, RZ, RZ, R88 ;  /* 0x000000ffff567224 */ /* 0x000fe200078e0058 */
[----:B------:R-:W-:Y:S01]  /*4220*/  MOV R78, R91 ;  /* 0x0000005b004e7202 */ /* 0x000fe20000000f00 */
[----:B------:R-:W-:Y:S01]  /*4230*/  IMAD.MOV.U32 R85, RZ, RZ, R89 ;  /* 0x000000ffff557224 */ /* 0x000fe200078e0059 */
[----:B------:R-:W-:Y:S01]  /*4240*/  HMMA.16816.F32.BF16 R16, R8, R50, RZ ;  /* 0x000000320810723c */ /* 0x000fe200000418ff */
[----:B------:R-:W-:Y:S01]  /*4250*/  IMAD.MOV.U32 R84, RZ, RZ, R90 ;  /* 0x000000ffff547224 */ /* 0x000fe200078e005a */
[----:B------:R-:W-:Y:S01]  /*4260*/  LDSM.16.MT88.4 R48, [R227+0x3000] ;  /* 0x00300000e330783b */ /* 0x000fe20000004200 */
[----:B------:R-:W-:Y:S01]  /*4270*/  IMAD.MOV.U32 R68, RZ, RZ, R86 ;  /* 0x000000ffff447224 */ /* 0x000fe200078e0056 */
[----:B------:R-:W-:Y:S01]  /*4280*/  MOV R71, R78 ;  /* 0x0000004e00477202 */ /* 0x000fe20000000f00 */
[----:B------:R-:W-:Y:S01]  /*4290*/  IMAD.MOV.U32 R91, RZ, RZ, R20 ;  /* 0x000000ffff5b7224 */ /* 0x000fe200078e0014 */
[----:B------:R-:W-:Y:S01]  /*42a0*/  MOV R88, R23 ;  /* 0x0000001700587202 */ /* 0x000fe20000000f00 */
[----:B------:R-:W-:Y:S01]  /*42b0*/  IMAD.MOV.U32 R90, RZ, RZ, R21 ;  /* 0x000000ffff5a7224 */ /* 0x000fe200078e0015 */
[----:B------:R-:W-:Y:S01]  /*42c0*/  HMMA.16816.F32.BF16 R216, R4, R30, R32 ;  /* 0x0000001e04d8723c */ /* 0x000fe20000041820 */
[----:B------:R-:W-:-:S02]  /*42d0*/  IMAD.MOV.U32 R89, RZ, RZ, R22 ;  /* 0x000000ffff597224 */ /* 0x000fc400078e0016 */
[----:B------:R-:W1:Y:S01]  /*42e0*/  LDSM.16.MT88.4 R20, [R230+0x800] ;  /* 0x00080000e614783b */ /* 0x000e620000004200 */
[----:B------:R-:W-:Y:S02]  /*42f0*/  IMAD.MOV.U32 R69, RZ, RZ, R85 ;  /* 0x000000ffff457224 */ /* 0x000fe400078e0055 */
[----:B------:R-:W-:Y:S02]  /*4300*/  IMAD.MOV.U32 R70, RZ, RZ, R84 ;  /* 0x000000ffff467224 */ /* 0x000fe400078e0054 */
[----:B------:R-:W-:Y:S07]  /*4310*/  HMMA.16816.F32.BF16 R220, R4, R60, R12 ;  /* 0x0000003c04dc723c */ /* 0x000fee000004180c */
[----:B------:R-:W-:Y:S01]  /*4320*/  IMAD.MOV.U32 R61, RZ, RZ, R111 ;  /* 0x000000ffff3d7224 */ /* 0x000fe200078e006f */
[----:B------:R-:W-:Y:S01]  /*4330*/  HMMA.16816.F32.BF16 R12, R8, R44, RZ ;  /* 0x0000002c080c723c */ /* 0x000fe200000418ff */
[----:B------:R-:W-:-:S07]  /*4340*/  IMAD.MOV.U32 R60, RZ, RZ, R110 ;  /* 0x000000ffff3c7224 */ /* 0x000fce00078e006e */
[C---:B------:R-:W-:Y:S01]  /*4350*/  HMMA.16816.F32.BF16 R32, R8.reuse, R46, RZ ;  /* 0x0000002e0820723c */ /* 0x040fe200000418ff */
[----:B------:R-:W-:Y:S07]  /*4360*/  LDSM.16.MT88.4 R44, [R227+0x3800] ;  /* 0x00380000e32c783b */ /* 0x000fee0000004200 */
[C---:B------:R-:W-:Y:S08]  /*4370*/  HMMA.16816.F32.BF16 R28, R8.reuse, R56, RZ ;  /* 0x00000038081c723c */ /* 0x040ff000000418ff */
[----:B------:R-:W-:Y:S01]  /*4380*/  HMMA.16816.F32.BF16 R24, R8, R58, RZ ;  /* 0x0000003a0818723c */ /* 0x000fe200000418ff */
[----:B------:R-:W2:Y:S07]  /*4390*/  LDSM.16.MT88.4 R56, [R230+0x3000] ;  /* 0x00300000e638783b */ /* 0x000eae0000004200 */
[C---:B------:R-:W-:Y:S07]  /*43a0*/  HMMA.16816.F32.BF16 R144, R4.reuse, R62, R16 ;  /* 0x0000003e0490723c */ /* 0x040fee0000041810 */
[----:B------:R-:W-:Y:S01]  /*43b0*/  IMAD.MOV.U32 R63, RZ, RZ, R165 ;  /* 0x000000ffff3f7224 */ /* 0x000fe200078e00a5 */
[----:B------:R-:W-:Y:S01]  /*43c0*/  MOV R62, R164 ;  /* 0x000000a4003e7202 */ /* 0x000fe20000000f00 */
[C---:B-1----:R-:W-:Y:S01]  /*43d0*/  HMMA.16816.F32.BF16 R128, R4.reuse, R22, R32 ;  /* 0x000000160480723c */ /* 0x042fe20000041820 */
[----:B------:R-:W1:Y:S07]  /*43e0*/  LDSM.16.MT88.4 R32, [R230+0x3800] ;  /* 0x00380000e620783b */ /* 0x000e6e0000004200 */
[C---:B------:R-:W-:Y:S08]  /*43f0*/  HMMA.16816.F32.BF16 R164, R4.reuse, R20, R12 ;  /* 0x0000001404a4723c */ /* 0x040ff0000004180c */
[C---:B------:R-:W-:Y:S08]  /*4400*/  HMMA.16816.F32.BF16 R136, R4.reuse, R36, R28 ;  /* 0x000000240488723c */ /* 0x040ff0000004181c */
[----:B------:R-:W-:Y:S01]  /*4410*/  HMMA.16816.F32.BF16 R124, R4, R38, R24 ;  /* 0x00000026047c723c */ /* 0x000fe20000041818 */
[----:B------:R-:W3:Y:S07]  /*4420*/  LDSM.16.MT88.4 R36, [R224+0x6000] ;  /* 0x00600000e024783b */ /* 0x000eee0000004200 */
[C---:B------:R-:W-:Y:S07]  /*4430*/  HMMA.16816.F32.BF16 R20, R8.reuse, R50, RZ ;  /* 0x000000320814723c */ /* 0x040fee00000418ff */
[----:B------:R-:W-:Y:S01]  /*4440*/  IMAD.MOV.U32 R51, RZ, RZ, R105 ;  /* 0x000000ffff337224 */ /* 0x000fe200078e0069 */
[C---:B------:R-:W-:Y:S07]  /*4450*/  HMMA.16816.F32.BF16 R12, R8.reuse, R40, RZ ;  /* 0x00000028080c723c */ /* 0x040fee00000418ff */
[----:B------:R-:W-:Y:S01]  /*4460*/  MOV R41, R87 ;  /* 0x0000005700297202 */ /* 0x000fe20000000f00 */
[C---:B--2---:R-:W-:Y:S07]  /*4470*/  HMMA.16816.F32.BF16 R16, R8.reuse, R56, RZ ;  /* 0x000000380810723c */ /* 0x044fee00000418ff */
[----:B------:R-:W-:Y:S01]  /*4480*/  IMAD.MOV.U32 R56, RZ, RZ, R103 ;  /* 0x000000ffff387224 */ /* 0x000fe200078e0067 */
[----:B------:R-:W-:Y:S01]  /*4490*/  HMMA.16816.F32.BF16 R24, R8, R48, RZ ;  /* 0x000000300818723c */ /* 0x000fe200000418ff */
[----:B------:R-:W-:-:S06]  /*44a0*/  IMAD.MOV.U32 R57, RZ, RZ, R104 ;  /* 0x000000ffff397224 */ /* 0x000fcc00078e0068 */
[----:B------:R-:W-:Y:S01]  /*44b0*/  IMAD.MOV.U32 R49, RZ, RZ, R107 ;  /* 0x000000ffff317224 */ /* 0x000fe200078e006b */
[----:B------:R-:W-:Y:S01]  /*44c0*/  HMMA.16816.F32.BF16 R112, R4, R46, R20 ;  /* 0x0000002e0470723c */ /* 0x000fe20000041814 */
[----:B------:R-:W2:Y:S01]  /*44d0*/  LDSM.16.MT88.4 R20, [R224+0x6800] ;  /* 0x00680000e014783b */ /* 0x000ea20000004200 */
[----:B------:R-:W-:-:S06]  /*44e0*/  MOV R48, R106 ;  /* 0x0000006a00307202 */ /* 0x000fcc0000000f00 */
[----:B------:R-:W-:Y:S08]  /*44f0*/  HMMA.16816.F32.BF16 R28, R8, R42, RZ ;  /* 0x0000002a081c723c */ /* 0x000ff000000418ff */
[----:B------:R-:W-:Y:S07]  /*4500*/  HMMA.16816.F32.BF16 R132, R4, R52, R12 ;  /* 0x000000340484723c */ /* 0x000fee000004180c */
[----:B------:R-:W-:Y:S01]  /*4510*/  IMAD.MOV.U32 R53, RZ, RZ, R109 ;  /* 0x000000ffff357224 */ /* 0x000fe200078e006d */
[----:B------:R-:W-:Y:S01]  /*4520*/  HMMA.16816.F32.BF16 R12, R8, R58, RZ ;  /* 0x0000003a080c723c */ /* 0x000fe200000418ff */
[----:B------:R-:W-:-:S06]  /*4530*/  IMAD.MOV.U32 R52, RZ, RZ, R108 ;  /* 0x000000ffff347224 */ /* 0x000fcc00078e006c */
[----:B------:R-:W-:Y:S01]  /*4540*/  MOV R59, R102 ;  /* 0x00000066003b7202 */ /* 0x000fe20000000f00 */
[----:B-1----:R-:W-:Y:S01]  /*4550*/  HMMA.16816.F32.BF16 R148, R4, R32, R16 ;  /* 0x000000200494723c */ /* 0x002fe20000041810 */
[----:B------:R-:W-:-:S06]  /*4560*/  IMAD.MOV.U32 R58, RZ, RZ, R101 ;  /* 0x000000ffff3a7224 */ /* 0x000fcc00078e0065 */
[----:B------:R-:W-:Y:S01]  /*4570*/  IMAD.MOV.U32 R33, RZ, RZ, R96 ;  /* 0x000000ffff217224 */ /* 0x000fe200078e0060 */
[----:B------:R-:W-:Y:S01]  /*4580*/  HMMA.16816.F32.BF16 R120, R4, R44, R24 ;  /* 0x0000002c0478723c */ /* 0x000fe20000041818 */
[----:B------:R-:W1:Y:S01]  /*4590*/  LDSM.16.MT88.4 R24, [R228+0x6000] ;  /* 0x00600000e418783b */ /* 0x000e620000004200 */
[----:B------:R-:W-:-:S06]  /*45a0*/  MOV R32, R95 ;  /* 0x0000005f00207202 */ /* 0x000fcc0000000f00 */
[----:B---3--:R-:W-:Y:S07]  /*45b0*/  HMMA.16816.F32.BF16 R16, R8, R36, RZ ;  /* 0x000000240810723c */ /* 0x008fee00000418ff */
[----:B------:R-:W-:Y:S01]  /*45c0*/  IMAD.MOV.U32 R37, RZ, RZ, R92 ;  /* 0x000000ffff257224 */ /* 0x000fe200078e005c */
[C---:B------:R-:W-:Y:S07]  /*45d0*/  HMMA.16816.F32.BF16 R116, R4.reuse, R54, R28 ;  /* 0x000000360474723c */ /* 0x040fee000004181c */
[----:B------:R-:W-:Y:S01]  /*45e0*/  IMAD.MOV.U32 R29, RZ, RZ, R100 ;  /* 0x000000ffff1d7224 */ /* 0x000fe200078e0064 */
[----:B------:R-:W-:Y:S01]  /*45f0*/  MOV R28, R99 ;  /* 0x00000063001c7202 */ /* 0x000fe20000000f00 */
[----:B------:R-:W-:Y:S01]  /*4600*/  HMMA.16816.F32.BF16 R100, R4, R34, R12 ;  /* 0x000000220464723c */ /* 0x000fe2000004180c */
[----:B------:R-:W-:-:S02]  /*4610*/  IMAD.MOV.U32 R55, RZ, RZ, R98 ;  /* 0x000000ffff377224 */ /* 0x000fc400078e0062 */
[----:B------:R-:W-:Y:S02]  /*4620*/  IMAD.MOV.U32 R54, RZ, RZ, R97 ;  /* 0x000000ffff367224 */ /* 0x000fe400078e0061 */
[----:B------:R-:W-:Y:S02]  /*4630*/  IMAD.MOV.U32 R30, RZ, RZ, R208 ;  /* 0x000000ffff1e7224 */ /* 0x000fe400078e00d0 */
[----:B------:R-:W-:Y:S01]  /*4640*/  IMAD.MOV.U32 R35, RZ, RZ, R94 ;  /* 0x000000ffff237224 */ /* 0x000fe200078e005e */
[----:B------:R-:W-:Y:S01]  /*4650*/  HMMA.16816.F32.BF16 R12, R8, R38, RZ ;  /* 0x00000026080c723c */ /* 0x000fe200000418ff */
[----:B------:R-:W-:Y:S02]  /*4660*/  IMAD.MOV.U32 R34, RZ, RZ, R93 ;  /* 0x000000ffff227224 */ /* 0x000fe400078e005d */
[----:B------:R-:W-:Y:S02]  /*4670*/  FADD.FTZ R208, R72, R3 ;  /* 0x0000000348d07221 */ /* 0x000fe40000010000 */
[----:B------:R-:W-:Y:S01]  /*4680*/  FFMA.FTZ R3, R75, c[0x0][0x2d0], -R0 ;  /* 0x0000b4004b037a23 */ /* 0x000fe20000010800 */
[----:B------:R-:W-:Y:S01]  /*4690*/  MOV R75, R55 ;  /* 0x00000037004b7202 */ /* 0x000fe20000000f00 */
[----:B------:R-:W-:Y:S01]  /*46a0*/  IMAD.MOV.U32 R31, RZ, RZ, R41 ;  /* 0x000000ffff1f7224 */ /* 0x000fe200078e0029 */
[----:B--2---:R-:W-:Y:S01]  /*46b0*/  HMMA.16816.F32.BF16 R108, R4, R20, R16 ;  /* 0x00000014046c723c */ /* 0x004fe20000041810 */
[----:B------:R-:W2:Y:S01]  /*46c0*/  LDSM.16.MT88.4 R16, [R228+0x6800] ;  /* 0x00680000e410783b */ /* 0x000ea20000004200 */
[----:B------:R-:W-:-:S02]  /*46d0*/  IMAD.MOV.U32 R55, RZ, RZ, R52 ;  /* 0x000000ffff377224 */ /* 0x000fc400078e0034 */
[----:B------:R-:W-:Y:S02]  /*46e0*/  IMAD.MOV.U32 R52, RZ, RZ, R62 ;  /* 0x000000ffff347224 */ /* 0x000fe400078e003e */
[----:B------:R-:W-:-:S10]  /*46f0*/  IMAD.MOV.U32 R72, RZ, RZ, R59 ;  /* 0x000000ffff487224 */ /* 0x000fd400078e003b */
[----:B------:R-:W-:Y:S01]  /*4700*/  HMMA.16816.F32.BF16 R104, R4, R22, R12 ;  /* 0x000000160468723c */ /* 0x000fe2000004180c */
[----:B------:R-:W3:Y:S07]  /*4710*/  LDSM.16.MT88.4 R20, [R227+0x6000] ;  /* 0x00600000e314783b */ /* 0x000eee0000004200 */
[----:B-1----:R-:W-:Y:S07]  /*4720*/  HMMA.16816.F32.BF16 R12, R8, R24, RZ ;  /* 0x00000018080c723c */ /* 0x002fee00000418ff */
[----:B------:R-:W-:Y:S01]  /*4730*/  MOV R24, R91 ;  /* 0x0000005b00187202 */ /* 0x000fe20000000f00 */
[----:B------:R-:W-:Y:S11]  /*4740*/  IMAD.MOV.U32 R25, RZ, RZ, R90 ;  /* 0x000000ffff197224 */ /* 0x000ff600078e005a */
[----:B------:R-:W-:Y:S05]  /*4750*/  @!UPT UIADD3 URZ, URZ, URZ, URZ ;  /* 0x0000003f3f3ff290 */ /* 0x000fea000fffe03f */
[----:B--2---:R-:W-:Y:S07]  /*4760*/  HMMA.16816.F32.BF16 R96, R4, R16, R12 ;  /* 0x000000100460723c */ /* 0x004fee000004180c */
[----:B------:R-:W-:-:S04]  /*4770*/  FADD.FTZ R12, R66, R65 ;  /* 0x00000041420c7221 */ /* 0x000fc80000010000 */
[----:B------:R-:W-:Y:S02]  /*4780*/  FADD.FTZ R16, R64, R12 ;  /* 0x0000000c40107221 */ /* 0x000fe40000010000 */
[----:B------:R-:W-:Y:S02]  /*4790*/  HMMA.16816.F32.BF16 R12, R8, R26, RZ ;  /* 0x0000001a080c723c */ /* 0x000fe400000418ff */
[----:B------:R-:W-:-:S05]  /*47a0*/  FADD.FTZ R209, R67, R16 ;  /* 0x0000001043d17221 */ /* 0x000fca0000010000 */
[----:B------:R-:W-:Y:S02]  /*47b0*/  IMAD.MOV.U32 R26, RZ, RZ, R89 ;  /* 0x000000ffff1a7224 */ /* 0x000fe400078e0059 */
[----:B------:R-:W-:Y:S11]  /*47c0*/  IMAD.MOV.U32 R27, RZ, RZ, R88 ;  /* 0x000000ffff1b7224 */ /* 0x000ff600078e0058 */
[----:B------:R-:W-:Y:S04]  /*47d0*/  @!UPT UIADD3 URZ, URZ, URZ, URZ ;  /* 0x0000003f3f3ff290 */ /* 0x000fe8000fffe03f */
[----:B------:R-:W-:Y:S01]  /*47e0*/  HMMA.16816.F32.BF16 R92, R4, R18, R12 ;  /* 0x00000012045c723c */ /* 0x000fe2000004180c */
[----:B------:R-:W1:Y:S07]  /*47f0*/  LDSM.16.MT88.4 R16, [R227+0x6800] ;  /* 0x00680000e310783b */ /* 0x000e6e0000004200 */
[----:B---3--:R-:W-:Y:S07]  /*4800*/  HMMA.16816.F32.BF16 R12, R8, R20, RZ ;  /* 0x00000014080c723c */ /* 0x008fee00000418ff */
[----:B------:R-:W-:Y:S01]  /*4810*/  MOV R21, R58 ;  /* 0x0000003a00157202 */ /* 0x000fe20000000f00 */
[----:B------:R-:W-:Y:S11]  /*4820*/  IMAD.MOV.U32 R20, RZ, RZ, R30 ;  /* 0x000000ffff147224 */ /* 0x000ff600078e001e */
[----:B------:R-:W-:Y:S05]  /*4830*/  @!UPT UIADD3 URZ, URZ, URZ, URZ ;  /* 0x0000003f3f3ff290 */ /* 0x000fea000fffe03f */
[----:B-1----:R-:W-:Y:S08]  /*4840*/  HMMA.16816.F32.BF16 R88, R4, R16, R12 ;  /* 0x000000100458723c */ /* 0x002ff0000004180c */
[----:B------:R-:W-:Y:S07]  /*4850*/  HMMA.16816.F32.BF16 R12, R8, R22, RZ ;  /* 0x00000016080c723c */ /* 0x000fee00000418ff */
[----:B------:R-:W-:-:S02]  /*4860*/  IMAD.MOV.U32 R22, RZ, RZ, R28 ;  /* 0x000000ffff167224 */ /* 0x000fc400078e001c */
[----:B------:R-:W-:Y:S11]  /*4870*/  IMAD.MOV.U32 R23, RZ, RZ, R29 ;  /* 0x000000ffff177224 */ /* 0x000ff600078e001d */
[----:B------:R-:W-:Y:S04]  /*4880*/  @!UPT UIADD3 URZ, URZ, URZ, URZ ;  /* 0x0000003f3f3ff290 */ /* 0x000fe8000fffe03f */
[----:B------:R-:W-:Y:S01]  /*4890*/  HMMA.16816.F32.BF16 R84, R4, R18, R12 ;  /* 0x000000120454723c */ /* 0x000fe2000004180c */
[----:B------:R-:W1:Y:S07]  /*48a0*/  LDSM.16.MT88.4 R12, [R230+0x6000] ;  /* 0x00600000e60c783b */ /* 0x000e6e0000004200 */
[C---:B-1----:R-:W-:Y:S08]  /*48b0*/  HMMA.16816.F32.BF16 R16, R8.reuse, R12, RZ ;  /* 0x0000000c0810723c */ /* 0x042ff000000418ff */
[----:B------:R-:W-:Y:S01]  /*48c0*/  HMMA.16816.F32.BF16 R8, R8, R14, RZ ;  /* 0x0000000e0808723c */ /* 0x000fe200000418ff */
[----:B------:R-:W1:Y:S11]  /*48d0*/  LDSM.16.MT88.4 R12, [R230+0x6800] ;  /* 0x00680000e60c783b */ /* 0x000e760000004200 */
[----:B------:R-:W-:Y:S04]  /*48e0*/  @!UPT UIADD3 URZ, URZ, URZ, URZ ;  /* 0x0000003f3f3ff290 */ /* 0x000fe8000fffe03f */
[C---:B-1----:R-:W-:Y:S08]  /*48f0*/  HMMA.16816.F32.BF16 R44, R4.reuse, R12, R16 ;  /* 0x0000000c042c723c */ /* 0x042ff00000041810 */
[----:B------:R-:W-:Y:S01]  /*4900*/  HMMA.16816.F32.BF16 R16, R4, R14, R8 ;  /* 0x0000000e0410723c */ /* 0x000fe20000041808 */
[----:B------:R1:W-:Y:S01]  /*4910*/  MUFU.EX2 R14, R3 ;  /* 0x00000003000e7308 */ /* 0x0003e20000000800 */
[----:B------:R-:W2:Y:S01]  /*4920*/  LDSM.16.MT88.4 R8, [R224+0x1000] ;  /* 0x00100000e008783b */ /* 0x000ea20000004200 */
[----:B-1----:R-:W-:-:S06]  /*4930*/  FFMA.FTZ R3, R76, c[0x0][0x2d0], -R0 ;  /* 0x0000b4004c037a23 */ /* 0x002fcc0000010800 */
[----:B------:R1:W3:Y:S02]  /*4940*/  MUFU.EX2 R15, R3 ;  /* 0x00000003000f7308 */ /* 0x0002e40000000800 */
[----:B-1----:R-:W-:Y:S01]  /*4950*/  FFMA.FTZ R3, R74, c[0x0][0x2d0], -R0 ;  /* 0x0000b4004a037a23 */ /* 0x002fe20000010800 */
[----:B---3--:R-:W-:Y:S01]  /*4960*/  F2FP.BF16.PACK_AB R4, R15, R14 ;  /* 0x0000000e0f04723e */ /* 0x008fe200000010ff */
[----:B------:R-:W-:-:S04]  /*4970*/  IMAD.MOV.U32 R74, RZ, RZ, R54 ;  /* 0x000000ffff4a7224 */ /* 0x000fc800078e0036 */
[----:B------:R1:W-:Y:S01]  /*4980*/  MUFU.EX2 R76, R3 ;  /* 0x00000003004c7308 */ /* 0x0003e20000000800 */
[----:B------:R-:W-:Y:S01]  /*4990*/  IMAD.MOV.U32 R54, RZ, RZ, R49 ;  /* 0x000000ffff367224 */ /* 0x000fe200078e0031 */
[----:B------:R-:W-:Y:S01]  /*49a0*/  MOV R49, R53 ;  /* 0x0000003500317202 */ /* 0x000fe20000000f00 */
[----:B------:R-:W-:Y:S02]  /*49b0*/  IMAD.MOV.U32 R53, RZ, RZ, R63 ;  /* 0x000000ffff357224 */ /* 0x000fe400078e003f */
[----:B-1----:R-:W-:Y:S02]  /*49c0*/  FFMA.FTZ R3, R73, c[0x0][0x2d0], -R0 ;  /* 0x0000b40049037a23 */ /* 0x002fe40000010800 */
[----:B------:R-:W-:Y:S02]  /*49d0*/  IMAD.MOV.U32 R73, RZ, RZ, R33 ;  /* 0x000000ffff497224 */ /* 0x000fe400078e0021 */
[----:B------:R1:W3:Y:S02]  /*49e0*/  MUFU.EX2 R78, R3 ;  /* 0x00000003004e7308 */ /* 0x0002e40000000800 */
[----:B-1----:R-:W-:Y:S01]  /*49f0*/  FFMA.FTZ R3, R80, c[0x0][0x2d0], -R2 ;  /* 0x0000b40050037a23 */ /* 0x002fe20000010802 */
[----:B---3--:R-:W-:Y:S01]  /*4a00*/  F2FP.BF16.PACK_AB R6, R78, R76 ;  /* 0x0000004c4e06723e */ /* 0x008fe200000010ff */
[----:B------:R-:W-:-:S04]  /*4a10*/  IMAD.MOV.U32 R80, RZ, RZ, R32 ;  /* 0x000000ffff507224 */ /* 0x000fc800078e0020 */
[----:B------:R1:W-:Y:S02]  /*4a20*/  MUFU.EX2 R12, R3 ;  /* 0x00000003000c7308 */ /* 0x0003e40000000800 */
[----:B-1----:R-:W-:Y:S01]  /*4a30*/  FFMA.FTZ R3, R81, c[0x0][0x2d0], -R2 ;  /* 0x0000b40051037a23 */ /* 0x002fe20000010802 */
[----:B------:R-:W-:-:S05]  /*4a40*/  MOV R81, R35 ;  /* 0x0000002300517202 */ /* 0x000fca0000000f00 */
[----:B------:R1:W3:Y:S02]  /*4a50*/  MUFU.EX2 R13, R3 ;  /* 0x00000003000d7308 */ /* 0x0002e40000000800 */
[----:B-1----:R-:W-:Y:S01]  /*4a60*/  FFMA.FTZ R3, R77, c[0x0][0x2d0], -R2 ;  /* 0x0000b4004d037a23 */ /* 0x002fe20000010802 */
[----:B---3--:R-:W-:-:S05]  /*4a70*/  F2FP.BF16.PACK_AB R5, R13, R12 ;  /* 0x0000000c0d05723e */ /* 0x008fca00000010ff */
[----:B------:R1:W-:Y:S02]  /*4a80*/  MUFU.EX2 R77, R3 ;  /* 0x00000003004d7308 */ /* 0x0003e40000000800 */
[----:B-1----:R-:W-:Y:S02]  /*4a90*/  FFMA.FTZ R3, R79, c[0x0][0x2d0], -R2 ;  /* 0x0000b4004f037a23 */ /* 0x002fe40000010802 */
[----:B------:R-:W-:-:S04]  /*4aa0*/  IMAD.MOV.U32 R79, RZ, RZ, R34 ;  /* 0x000000ffff4f7224 */ /* 0x000fc800078e0022 */
[----:B------:R-:W1:Y:S02]  /*4ab0*/  MUFU.EX2 R50, R3 ;  /* 0x0000000300327308 */ /* 0x000e640000000800 */
[----:B-1----:R-:W-:Y:S01]  /*4ac0*/  F2FP.BF16.PACK_AB R7, R50, R77 ;  /* 0x0000004d3207723e */ /* 0x002fe200000010ff */
[----:B------:R-:W-:-:S06]  /*4ad0*/  IMAD.MOV.U32 R3, RZ, RZ, R37 ;  /* 0x000000ffff037224 */ /* 0x000fcc00078e0025 */
[C---:B--2---:R-:W-:Y:S08]  /*4ae0*/  HMMA.16816.F32.BF16 R68, R4.reuse, R8, R68 ;  /* 0x000000080444723c */ /* 0x044ff00000041844 */
[C---:B------:R-:W-:Y:S01]  /*4af0*/  HMMA.16816.F32.BF16 R40, R4.reuse, R10, R216 ;  /* 0x0000000a0428723c */ /* 0x040fe200000418d8 */
[----:B------:R-:W1:Y:S06]  /*4b00*/  LDSM.16.MT88.4 R8, [R228+0x1000] ;  /* 0x00100000e408783b */ /* 0x000e6c0000004200 */
[----:B------:R-:W-:Y:S01]  /*4b10*/  MOV R219, R79 ;  /* 0x0000004f00db7202 */ /* 0x000fe20000000f00 */
[----:B------:R-:W-:Y:S01]  /*4b20*/  IMAD.MOV.U32 R218, RZ, RZ, R81 ;  /* 0x000000ffffda7224 */ /* 0x000fe200078e0051 */
[----:B------:R-:W-:Y:S01]  /*4b30*/  MOV R79, R21 ;  /* 0x00000015004f7202 */ /* 0x000fe20000000f00 */
[----:B------:R-:W-:Y:S01]  /*4b40*/  IMAD.MOV.U32 R217, RZ, RZ, R80 ;  /* 0x000000ffffd97224 */ /* 0x000fe200078e0050 */
[----:B------:R-:W-:Y:S01]  /*4b50*/  MOV R216, R73 ;  /* 0x0000004900d87202 */ /* 0x000fe20000000f00 */
[C---:B-1----:R-:W-:Y:S07]  /*4b60*/  HMMA.16816.F32.BF16 R64, R4.reuse, R8, R24 ;  /* 0x000000080440723c */ /* 0x042fee0000041818 */
[----:B------:R-:W-:Y:S01]  /*4b70*/  MOV R24, R51 ;  /* 0x0000003300187202 */ /* 0x000fe20000000f00 */
[----:B------:R-:W-:Y:S01]  /*4b80*/  HMMA.16816.F32.BF16 R36, R4, R10, R212 ;  /* 0x0000000a0424723c */ /* 0x000fe200000418d4 */
[----:B------:R-:W1:Y:S01]  /*4b90*/  LDSM.16.MT88.4 R8, [R227+0x1000] ;  /* 0x00100000e308783b */ /* 0x000e620000004200 */
[----:B------:R-:W-:Y:S01]  /*4ba0*/  IMAD.MOV.U32 R25, RZ, RZ, R48 ;  /* 0x000000ffff197224 */ /* 0x000fe200078e0030 */
[----:B------:R-:W-:Y:S01]  /*4bb0*/  MOV R51, R61 ;  /* 0x0000003d00337202 */ /* 0x000fe20000000f00 */
[----:B------:R-:W-:-:S02]  /*4bc0*/  IMAD.MOV.U32 R48, RZ, RZ, R60 ;  /* 0x000000ffff307224 */ /* 0x000fc400078e003c */
[----:B------:R-:W-:Y:S01]  /*4bd0*/  IMAD.MOV.U32 R26, RZ, RZ, R56 ;  /* 0x000000ffff1a7224 */ /* 0x000fe200078e0038 */
[----:B------:R-:W-:Y:S01]  /*4be0*/  MOV R214, R52 ;  /* 0x0000003400d67202 */ /* 0x000fe20000000f00 */
[----:B------:R-:W-:Y:S02]  /*4bf0*/  IMAD.MOV.U32 R27, RZ, RZ, R57 ;  /* 0x000000ffff1b7224 */ /* 0x000fe400078e0039 */
[----:B------:R-:W-:Y:S02]  /*4c00*/  IMAD.MOV.U32 R213, RZ, RZ, R53 ;  /* 0x000000ffffd57224 */ /* 0x000fe400078e0035 */
[----:B------:R-:W-:Y:S02]  /*4c10*/  IMAD.MOV.U32 R212, RZ, RZ, R20 ;  /* 0x000000ffffd47224 */ /* 0x000fe400078e0014 */
[----:B------:R-:W-:Y:S01]  /*4c20*/  IMAD.MOV.U32 R215, RZ, RZ, R50 ;  /* 0x000000ffffd77224 */ /* 0x000fe200078e0032 */
[C---:B-1----:R-:W-:Y:S07]  /*4c30*/  HMMA.16816.F32.BF16 R60, R4.reuse, R8, R220 ;  /* 0x00000008043c723c */ /* 0x042fee00000418dc */
[----:B------:R-:W-:Y:S01]  /*4c40*/  MOV R221, R22 ;  /* 0x0000001600dd7202 */ /* 0x000fe20000000f00 */
[----:B------:R-:W-:Y:S01]  /*4c50*/  HMMA.16816.F32.BF16 R32, R4, R10, R144 ;  /* 0x0000000a0420723c */ /* 0x000fe20000041890 */
[----:B------:R-:W1:Y:S01]  /*4c60*/  LDSM.16.MT88.4 R8, [R230+0x1000] ;  /* 0x00100000e608783b */ /* 0x000e620000004200 */
[----:B------:R-:W-:-:S02]  /*4c70*/  IMAD.MOV.U32 R220, RZ, RZ, R23 ;  /* 0x000000ffffdc7224 */ /* 0x000fc400078e0017 */
[----:B------:R-:W-:Y:S02]  /*4c80*/  IMAD.MOV.U32 R223, RZ, RZ, R74 ;  /* 0x000000ffffdf7224 */ /* 0x000fe400078e004a */
[----:B------:R-:W-:Y:S02]  /*4c90*/  IMAD.MOV.U32 R222, RZ, RZ, R75 ;  /* 0x000000ffffde7224 */ /* 0x000fe400078e004b */
[C---:B-1----:R-:W-:Y:S07]  /*4ca0*/  HMMA.16816.F32.BF16 R56, R4.reuse, R8, R164 ;  /* 0x000000080438723c */ /* 0x042fee00000418a4 */
[----:B------:R-:W-:Y:S01]  /*4cb0*/  IMAD.MOV.U32 R166, RZ, RZ, R31 ;  /* 0x000000ffffa67224 */ /* 0x000fe200078e001f */
[----:B------:R-:W-:Y:S01]  /*4cc0*/  MOV R165, R54 ;  /* 0x0000003600a57202 */ /* 0x000fe20000000f00 */
[----:B------:R-:W-:Y:S01]  /*4cd0*/  HMMA.16816.F32.BF16 R28, R4, R10, R128 ;  /* 0x0000000a041c723c */ /* 0x000fe20000041880 */
[----:B------:R-:W1:Y:S01]  /*4ce0*/  LDSM.16.MT88.4 R8, [R224+0x4000] ;  /* 0x00400000e008783b */ /* 0x000e620000004200 */
[----:B------:R-:W-:-:S02]  /*4cf0*/  IMAD.MOV.U32 R164, RZ, RZ, R25 ;  /* 0x000000ffffa47224 */ /* 0x000fc400078e0019 */
[----:B------:R-:W-:-:S03]  /*4d00*/  IMAD.MOV.U32 R167, RZ, RZ, R55 ;  /* 0x000000ffffa77224 */ /* 0x000fc600078e0037 */
[----:B------:R-:W-:Y:S01]  /*4d10*/  IMAD.MOV.U32 R128, RZ, RZ, R26 ;  /* 0x000000ffff807224 */ /* 0x000fe200078e001a */
[----:B------:R-:W-:Y:S01]  /*4d20*/  MOV R129, R27 ;  /* 0x0000001b00817202 */ /* 0x000fe20000000f00 */
[----:B------:R-:W-:Y:S02]  /*4d30*/  IMAD.MOV.U32 R130, RZ, RZ, R24 ;  /* 0x000000ffff827224 */ /* 0x000fe400078e0018 */
[----:B------:R-:W-:Y:S02]  /*4d40*/  IMAD.MOV.U32 R131, RZ, RZ, R3 ;  /* 0x000000ffff837224 */ /* 0x000fe400078e0003 */
[----:B------:R-:W-:-:S04]  /*4d50*/  IMAD.MOV.U32 R3, RZ, RZ, R72 ;  /* 0x000000ffff037224 */ /* 0x000fc800078e0048 */
[----:B------:R-:W-:Y:S01]  /*4d60*/  FFMA.FTZ R3, R3, c[0x0][0x2d0], -R0 ;  /* 0x0000b40003037a23 */ /* 0x000fe20000010800 */
[C---:B-1----:R-:W-:Y:S07]  /*4d70*/  HMMA.16816.F32.BF16 R52, R4.reuse, R8, R136 ;  /* 0x000000080434723c */ /* 0x042fee0000041888 */
[----:B------:R-:W-:Y:S01]  /*4d80*/  IMAD.MOV.U32 R136, RZ, RZ, R51 ;  /* 0x000000ffff887224 */ /* 0x000fe200078e0033 */
[----:B------:R-:W-:Y:S01]  /*4d90*/  HMMA.16816.F32.BF16 R24, R4, R10, R124 ;  /* 0x0000000a0418723c */ /* 0x000fe2000004187c */
[----:B------:R-:W1:Y:S01]  /*4da0*/  LDSM.16.MT88.4 R8, [R228+0x4000] ;  /* 0x00400000e408783b */ /* 0x000e620000004200 */
[----:B------:R-:W-:Y:S01]  /*4db0*/  MOV R137, R48 ;  /* 0x0000003000897202 */ /* 0x000fe20000000f00 */
[----:B------:R-:W-:-:S02]  /*4dc0*/  IMAD.MOV.U32 R138, RZ, RZ, R49 ;  /* 0x000000ffff8a7224 */ /* 0x000fc400078e0031 */
[----:B------:R-:W-:-:S03]  /*4dd0*/  IMAD.MOV.U32 R139, RZ, RZ, R83 ;  /* 0x000000ffff8b7224 */ /* 0x000fc600078e0053 */
[C---:B-1----:R-:W-:Y:S07]  /*4de0*/  HMMA.16816.F32.BF16 R48, R4.reuse, R8, R132 ;  /* 0x000000080430723c */ /* 0x042fee0000041884 */
[----:B------:R-:W-:Y:S01]  /*4df0*/  MOV R135, R82 ;  /* 0x0000005200877202 */ /* 0x000fe20000000f00 */
[C---:B------:R-:W-:Y:S01]  /*4e00*/  HMMA.16816.F32.BF16 R20, R4.reuse, R10, R116 ;  /* 0x0000000a0414723c */ /* 0x040fe20000041874 */
[----:B------:R-:W1:Y:S07]  /*4e10*/  LDSM.16.MT88.4 R8, [R227+0x4000] ;  /* 0x00400000e308783b */ /* 0x000e6e0000004200 */
[C---:B-1----:R-:W-:Y:S08]  /*4e20*/  HMMA.16816.F32.BF16 R80, R4.reuse, R8, R120 ;  /* 0x000000080450723c */ /* 0x042ff00000041878 */
[----:B------:R-:W-:Y:S01]  /*4e30*/  HMMA.16816.F32.BF16 R72, R4, R10, R112 ;  /* 0x0000000a0448723c */ /* 0x000fe20000041870 */
[----:B------:R-:W1:Y:S06]  /*4e40*/  LDSM.16.MT88.4 R8, [R230+0x4000] ;  /* 0x00400000e608783b */ /* 0x000e6c0000004200 */
[----:B------:R-:W-:Y:S01]  /*4e50*/  IMAD.MOV.U32 R112, RZ, RZ, R139 ;  /* 0x000000ffff707224 */ /* 0x000fe200078e008b */
[----:B------:R-:W-:Y:S01]  /*4e60*/  MOV R113, R128 ;  /* 0x0000008000717202 */ /* 0x000fe20000000f00 */
[----:B------:R-:W-:-:S02]  /*4e70*/  IMAD.MOV.U32 R114, RZ, RZ, R129 ;  /* 0x000000ffff727224 */ /* 0x000fc400078e0081 */
[----:B------:R-:W-:Y:S01]  /*4e80*/  IMAD.MOV.U32 R115, RZ, RZ, R130 ;  /* 0x000000ffff737224 */ /* 0x000fe200078e0082 */
[C---:B-1----:R-:W-:Y:S08]  /*4e90*/  HMMA.16816.F32.BF16 R148, R4.reuse, R8, R148 ;  /* 0x000000080494723c */ /* 0x042ff00000041894 */
        /* <DEDUP_REMOVED lines=9> */
[C---:B-1----:R-:W-:Y:S07]  /*4f30*/  HMMA.16816.F32.BF16 R136, R4.reuse, R8, R96 ;  /* 0x000000080488723c */ /* 0x042fee0000041860 */
[----:B------:R-:W-:Y:S01]  /*4f40*/  MOV R99, R131 ;  /* 0x0000008300637202 */ /* 0x000fe20000000f00 */
[C---:B------:R-:W-:Y:S01]  /*4f50*/  HMMA.16816.F32.BF16 R120, R4.reuse, R10, R92 ;  /* 0x0000000a0478723c */ /* 0x040fe2000004185c */
[----:B------:R-:W1:Y:S07]  /*4f60*/  LDSM.16.MT88.4 R8, [R227+0x7000] ;  /* 0x00700000e308783b */ /* 0x000e6e0000004200 */
[C---:B-1----:R-:W-:Y:S07]  /*4f70*/  HMMA.16816.F32.BF16 R132, R4.reuse, R8, R88 ;  /* 0x000000080484723c */ /* 0x042fee0000041858 */
[--C-:B------:R-:W-:Y:S01]  /*4f80*/  FFMA.FTZ R90, R115, c[0x0][0x2d0], -R0.reuse ;  /* 0x0000b400735a7a23 */ /* 0x100fe20000010800 */
[----:B------:R-:W-:Y:S01]  /*4f90*/  HMMA.16816.F32.BF16 R116, R4, R10, R84 ;  /* 0x0000000a0474723c */ /* 0x000fe20000041854 */
[----:B------:R-:W1:Y:S01]  /*4fa0*/  LDSM.16.MT88.4 R8, [R230+0x7000] ;  /* 0x00700000e608783b */ /* 0x000e620000004200 */
[----:B------:R2:W-:Y:S01]  /*4fb0*/  MUFU.EX2 R86, R3 ;  /* 0x0000000300567308 */ /* 0x0005e20000000800 */
[----:B------:R-:W-:Y:S01]  /*4fc0*/  MOV R115, R222 ;  /* 0x000000de00737202 */ /* 0x000fe20000000f00 */
[----:B--2---:R-:W-:-:S06]  /*4fd0*/  FFMA.FTZ R3, R99, c[0x0][0x2d0], -R0 ;  /* 0x0000b40063037a23 */ /* 0x004fcc0000010800 */
[----:B------:R2:W3:Y:S02]  /*4fe0*/  MUFU.EX2 R87, R3 ;  /* 0x0000000300577308 */ /* 0x0004e40000000800 */
[--C-:B--2---:R-:W-:Y:S01]  /*4ff0*/  FFMA.FTZ R3, R104, c[0x0][0x2d0], -R0.reuse ;  /* 0x0000b40068037a23 */ /* 0x104fe20000010800 */
[C---:B-1----:R-:W-:Y:S05]  /*5000*/  HMMA.16816.F32.BF16 R128, R4.reuse, R8, R44 ;  /* 0x000000080480723c */ /* 0x042fea000004182c */
[----:B------:R1:W-:Y:S02]  /*5010*/  MUFU.EX2 R89, R3 ;  /* 0x0000000300597308 */ /* 0x0003e40000000800 */
[--C-:B------:R-:W-:Y:S01]  /*5020*/  FFMA.FTZ R44, R167, c[0x0][0x2d0], -R0.reuse ;  /* 0x0000b400a72c7a23 */ /* 0x100fe20000010800 */
[----:B------:R-:W-:Y:S01]  /*5030*/  HMMA.16816.F32.BF16 R108, R4, R10, R16 ;  /* 0x0000000a046c723c */ /* 0x000fe20000041810 */
[----:B------:R-:W2:Y:S01]  /*5040*/  LDSM.16.MT88.4 R8, [R224+0x1800] ;  /* 0x00180000e008783b */ /* 0x000ea20000004200 */
[----:B------:R-:W-:-:S02]  /*5050*/  FFMA.FTZ R46, R164, c[0x0][0x2d0], -R0 ;  /* 0x0000b400a42e7a23 */ /* 0x000fc40000010800 */
[--C-:B------:R-:W-:Y:S02]  /*5060*/  FFMA.FTZ R45, R165, c[0x0][0x2d0], -R0.reuse ;  /* 0x0000b400a52d7a23 */ /* 0x100fe40000010800 */
[----:B------:R-:W-:Y:S02]  /*5070*/  FFMA.FTZ R167, R211, c[0x0][0x2d0], -R0 ;  /* 0x0000b400d3a77a23 */ /* 0x000fe40000010800 */
[----:B------:R-:W-:Y:S02]  /*5080*/  FFMA.FTZ R4, R106, c[0x0][0x2d0], -R2 ;  /* 0x0000b4006a047a23 */ /* 0x000fe40000010802 */
[----:B-1----:R-:W-:Y:S02]  /*5090*/  FFMA.FTZ R3, R105, c[0x0][0x2d0], -R0 ;  /* 0x0000b40069037a23 */ /* 0x002fe40000010800 */
[----:B------:R1:W-:Y:S01]  /*50a0*/  MUFU.EX2 R85, R4 ;  /* 0x0000000400557308 */ /* 0x0003e20000000800 */
[----:B------:R-:W-:Y:S02]  /*50b0*/  FADD.FTZ R5, R154, R208 ;  /* 0x000000d09a057221 */ /* 0x000fe40000010000 */
[----:B------:R-:W-:Y:S01]  /*50c0*/  FFMA.FTZ R16, R112, c[0x0][0x2d0], -R0 ;  /* 0x0000b40070107a23 */ /* 0x000fe20000010800 */
[----:B------:R-:W-:Y:S01]  /*50d0*/  MOV R112, R217 ;  /* 0x000000d900707202 */ /* 0x000fe20000000f00 */
[----:B------:R-:W-:-:S02]  /*50e0*/  FADD.FTZ R5, R155, R5 ;  /* 0x000000059b057221 */ /* 0x000fc40000010000 */
[--C-:B------:R-:W-:Y:S01]  /*50f0*/  FFMA.FTZ R17, R113, c[0x0][0x2d0], -R0.reuse ;  /* 0x0000b40071117a23 */ /* 0x100fe20000010800 */
[----:B------:R4:W-:Y:S01]  /*5100*/  MUFU.EX2 R88, R3 ;  /* 0x0000000300587308 */ /* 0x0009e20000000800 */
[----:B------:R-:W-:Y:S02]  /*5110*/  FADD.FTZ R19, R210, R5 ;  /* 0x00000005d2137221 */ /* 0x000fe40000010000 */
[----:B------:R-:W-:Y:S02]  /*5120*/  FFMA.FTZ R18, R114, c[0x0][0x2d0], -R0 ;  /* 0x0000b40072127a23 */ /* 0x000fe40000010800 */
[----:B------:R-:W-:Y:S02]  /*5130*/  IMAD.MOV.U32 R165, RZ, RZ, R220 ;  /* 0x000000ffffa57224 */ /* 0x000fe400078e00dc */
[----:B------:R-:W-:Y:S02]  /*5140*/  IMAD.MOV.U32 R164, RZ, RZ, R221 ;  /* 0x000000ffffa47224 */ /* 0x000fe400078e00dd */
[----:B-1----:R-:W-:-:S02]  /*5150*/  FFMA.FTZ R4, R166, c[0x0][0x2d0], -R2 ;  /* 0x0000b400a6047a23 */ /* 0x002fc40000010802 */
[----:B------:R-:W-:Y:S02]  /*5160*/  IMAD.MOV.U32 R106, RZ, RZ, R223 ;  /* 0x000000ffff6a7224 */ /* 0x000fe400078e00df */
[----:B------:R3:W-:Y:S01]  /*5170*/  MUFU.EX2 R166, R4 ;  /* 0x0000000400a67308 */ /* 0x0007e20000000800 */
[----:B------:R-:W-:Y:S02]  /*5180*/  IMAD.MOV.U32 R113, RZ, RZ, R218 ;  /* 0x000000ffff717224 */ /* 0x000fe400078e00da */
[----:B----4-:R-:W-:Y:S02]  /*5190*/  FADD.FTZ R3, R143, R209 ;  /* 0x000000d18f037221 */ /* 0x010fe40000010000 */
[----:B------:R-:W-:Y:S02]  /*51a0*/  IMAD.MOV.U32 R114, RZ, RZ, R219 ;  /* 0x000000ffff727224 */ /* 0x000fe400078e00db */
[----:B------:R-:W-:Y:S02]  /*51b0*/  FADD.FTZ R6, R142, R3 ;  /* 0x000000038e067221 */ /* 0x000fe40000010000 */
[----:B------:R-:W-:-:S02]  /*51c0*/  FFMA.FTZ R3, R79, c[0x0][0x2d0], -R2 ;  /* 0x0000b4004f037a23 */ /* 0x000fc40000010802 */
[----:B------:R-:W-:Y:S02]  /*51d0*/  IMAD.MOV.U32 R142, RZ, RZ, R214 ;  /* 0x000000ffff8e7224 */ /* 0x000fe400078e00d6 */
[----:B------:R1:W4:Y:S01]  /*51e0*/  MUFU.EX2 R79, R3 ;  /* 0x00000003004f7308 */ /* 0x0003220000000800 */
[----:B---3--:R-:W-:Y:S01]  /*51f0*/  F2FP.BF16.PACK_AB R4, R87, R86 ;  /* 0x000000565704723e */ /* 0x008fe200000010ff */
[----:B-1----:R-:W-:Y:S01]  /*5200*/  FFMA.FTZ R3, R107, c[0x0][0x2d0], -R2 ;  /* 0x0000b4006b037a23 */ /* 0x002fe20000010802 */
[----:B----4-:R-:W-:Y:S01]  /*5210*/  F2FP.BF16.PACK_AB R5, R79, R85 ;  /* 0x000000554f05723e */ /* 0x010fe200000010ff */
[----:B------:R-:W-:-:S04]  /*5220*/  IMAD.MOV.U32 R107, RZ, RZ, R216 ;  /* 0x000000ffff6b7224 */ /* 0x000fc800078e00d8 */
[----:B------:R1:W3:Y:S02]  /*5230*/  MUFU.EX2 R84, R3 ;  /* 0x0000000300547308 */ /* 0x0002e40000000800 */
[----:B-1----:R-:W-:Y:S01]  /*5240*/  FADD.FTZ R3, R152, R6 ;  /* 0x0000000698037221 */ /* 0x002fe20000010000 */
[----:B------:R-:W-:Y:S02]  /*5250*/  F2FP.BF16.PACK_AB R6, R88, R89 ;  /* 0x000000595806723e */ /* 0x000fe400000010ff */
[----:B---3--:R-:W-:Y:S01]  /*5260*/  F2FP.BF16.PACK_AB R7, R166, R84 ;  /* 0x00000054a607723e */ /* 0x008fe200000010ff */
[----:B------:R-:W-:-:S06]  /*5270*/  FADD.FTZ R91, R153, R3 ;  /* 0x00000003995b7221 */ /* 0x000fcc0000010000 */
[C---:B--2---:R-:W-:Y:S08]  /*5280*/  HMMA.16816.F32.BF16 R92, R4.reuse, R8, R68 ;  /* 0x00000008045c723c */ /* 0x044ff00000041844 */
[----:B------:R-:W-:Y:S11]  /*5290*/  HMMA.16816.F32.BF16 R8, R4, R10, R40 ;  /* 0x0000000a0408723c */ /* 0x000ff60000041828 */
[----:B------:R-:W-:Y:S05]  /*52a0*/  @!UPT UIADD3 URZ, URZ, URZ, URZ ;  /* 0x0000003f3f3ff290 */ /* 0x000fea000fffe03f */
[----:B------:R-:W-:Y:S01]  /*52b0*/  MOV R3, R94 ;  /* 0x0000005e00037202 */ /* 0x000fe20000000f00 */
[----:B------:R-:W-:Y:S01]  /*52c0*/  IMAD.MOV.U32 R0, RZ, RZ, R92 ;  /* 0x000000ffff007224 */ /* 0x000fe200078e005c */
[----:B------:R-:W-:Y:S01]  /*52d0*/  MOV R68, R93 ;  /* 0x0000005d00447202 */ /* 0x000fe20000000f00 */
[----:B------:R-:W-:-:S05]  /*52e0*/  IMAD.MOV.U32 R69, RZ, RZ, R95 ;  /* 0x000000ffff457224 */ /* 0x000fca00078e005f */
[----:B------:R-:W-:Y:S01]  /*52f0*/  IMAD.MOV.U32 R70, RZ, RZ, R9 ;  /* 0x000000ffff467224 */ /* 0x000fe200078e0009 */
[----:B------:R-:W-:Y:S01]  /*5300*/  MOV R43, R8 ;  /* 0x00000008002b7202 */ /* 0x000fe20000000f00 */
[----:B------:R-:W-:Y:S02]  /*5310*/  IMAD.MOV.U32 R47, RZ, RZ, R10 ;  /* 0x000000ffff2f7224 */ /* 0x000fe400078e000a */
[----:B------:R-:W-:Y:S02]  /*5320*/  IMAD.MOV.U32 R143, RZ, RZ, R11 ;  /* 0x000000ffff8f7224 */ /* 0x000fe400078e000b */
[----:B------:R-:W1:Y:S02]  /*5330*/  LDSM.16.MT88.4 R8, [R228+0x1800] ;  /* 0x00180000e408783b */ /* 0x000e640000004200 */
[C---:B-1----:R-:W-:Y:S07]  /*5340*/  HMMA.16816.F32.BF16 R92, R4.reuse, R8, R64 ;  /* 0x00000008045c723c */ /* 0x042fee0000041840 */
[----:B------:R-:W-:Y:S01]  /*5350*/  IMAD.MOV.U32 R65, RZ, RZ, R112 ;  /* 0x000000ffff417224 */ /* 0x000fe200078e0070 */
[----:B------:R-:W-:Y:S01]  /*5360*/  HMMA.16816.F32.BF16 R220, R4, R10, R36 ;  /* 0x0000000a04dc723c */ /* 0x000fe20000041824 */
[----:B------:R-:W1:Y:S01]  /*5370*/  LDSM.16.MT88.4 R8, [R227+0x1800] ;  /* 0x00180000e308783b */ /* 0x000e620000004200 */
[----:B------:R-:W-:Y:S01]  /*5380*/  IMAD.MOV.U32 R66, RZ, RZ, R113 ;  /* 0x000000ffff427224 */ /* 0x000fe200078e0071 */
[----:B------:R-:W-:-:S04]  /*5390*/  MOV R67, R114 ;  /* 0x0000007200437202 */ /* 0x000fc80000000f00 */
[----:B------:R-:W-:Y:S01]  /*53a0*/  MOV R36, R3 ;  /* 0x0000000300247202 */ /* 0x000fe20000000f00 */
[----:B------:R-:W-:Y:S01]  /*53b0*/  IMAD.MOV.U32 R3, RZ, RZ, R164 ;  /* 0x000000ffff037224 */ /* 0x000fe200078e00a4 */
[----:B------:R-:W-:Y:S01]  /*53c0*/  MOV R164, R212 ;  /* 0x000000d400a47202 */ /* 0x000fe20000000f00 */
[----:B------:R-:W-:Y:S01]  /*53d0*/  IMAD.MOV.U32 R37, RZ, RZ, R0 ;  /* 0x000000ffff257224 */ /* 0x000fe200078e0000 */
[----:B------:R-:W-:Y:S01]  /*53e0*/  MOV R39, R107 ;  /* 0x0000006b00277202 */ /* 0x000fe20000000f00 */
[----:B------:R-:W-:Y:S02]  /*53f0*/  IMAD.MOV.U32 R38, RZ, RZ, R106 ;  /* 0x000000ffff267224 */ /* 0x000fe400078e006a */
[----:B------:R-:W-:Y:S02]  /*5400*/  IMAD.MOV.U32 R0, RZ, RZ, R115 ;  /* 0x000000ffff007224 */ /* 0x000fe400078e0073 */
[----:B------:R-:W-:Y:S01]  /*5410*/  IMAD.MOV.U32 R64, RZ, RZ, R93 ;  /* 0x000000ffff407224 */ /* 0x000fe200078e005d */
[----:B------:R-:W-:Y:S01]  /*5420*/  MOV R42, R94 ;  /* 0x0000005e002a7202 */ /* 0x000fe20000000f00 */
[----:B------:R-:W-:-:S02]  /*5430*/  IMAD.MOV.U32 R41, RZ, RZ, R95 ;  /* 0x000000ffff297224 */ /* 0x000fc400078e005f */
[----:B------:R-:W-:Y:S02]  /*5440*/  IMAD.MOV.U32 R40, RZ, RZ, R92 ;  /* 0x000000ffff287224 */ /* 0x000fe400078e005c */
[--C-:B------:R-:W-:Y:S02]  /*5450*/  FFMA.FTZ R0, R0, c[0x0][0x2d0], -R2.reuse ;  /* 0x0000b40000007a23 */ /* 0x100fe40000010802 */
[----:B------:R-:W-:Y:S01]  /*5460*/  FFMA.FTZ R3, R3, c[0x0][0x2d0], -R2 ;  /* 0x0000b40003037a23 */ /* 0x000fe20000010802 */
[C---:B-1----:R-:W-:Y:S07]  /*5470*/  HMMA.16816.F32.BF16 R216, R4.reuse, R8, R60 ;  /* 0x0000000804d8723c */ /* 0x042fee000004183c */
[----:B------:R-:W-:Y:S01]  /*5480*/  IMAD.MOV.U32 R63, RZ, RZ, R47 ;  /* 0x000000ffff3f7224 */ /* 0x000fe200078e002f */
[----:B------:R-:W-:Y:S01]  /*5490*/  HMMA.16816.F32.BF16 R208, R4, R10, R32 ;  /* 0x0000000a04d0723c */ /* 0x000fe20000041820 */
[----:B------:R-:W1:Y:S01]  /*54a0*/  LDSM.16.MT88.4 R8, [R230+0x1800] ;  /* 0x00180000e608783b */ /* 0x000e620000004200 */
[----:B------:R-:W-:Y:S01]  /*54b0*/  IMAD.MOV.U32 R61, RZ, RZ, R43 ;  /* 0x000000ffff3d7224 */ /* 0x000fe200078e002b */
[----:B------:R-:W-:Y:S01]  /*54c0*/  MOV R43, R215 ;  /* 0x000000d7002b7202 */ /* 0x000fe20000000f00 */
[----:B------:R-:W-:Y:S01]  /*54d0*/  IMAD.MOV.U32 R47, RZ, RZ, R213 ;  /* 0x000000ffff2f7224 */ /* 0x000fe200078e00d5 */
[----:B------:R-:W-:Y:S01]  /*54e0*/  MOV R62, R70 ;  /* 0x00000046003e7202 */ /* 0x000fe20000000f00 */
[----:B------:R-:W-:-:S02]  /*54f0*/  IMAD.MOV.U32 R60, RZ, RZ, R69 ;  /* 0x000000ffff3c7224 */ /* 0x000fc400078e0045 */
[C---:B-1----:R-:W-:Y:S08]  /*5500*/  HMMA.16816.F32.BF16 R212, R4.reuse, R8, R56 ;  /* 0x0000000804d4723c */ /* 0x042ff00000041838 */
[C---:B------:R-:W-:Y:S01]  /*5510*/  HMMA.16816.F32.BF16 R152, R4.reuse, R10, R28 ;  /* 0x0000000a0498723c */ /* 0x040fe2000004181c */
[----:B------:R-:W1:Y:S06]  /*5520*/  LDSM.16.MT88.4 R8, [R224+0x4800] ;  /* 0x00480000e008783b */ /* 0x000e6c0000004200 */
        /* <DEDUP_REMOVED lines=9> */
[----:B------:R-:W-:Y:S01]  /*55c0*/  IMAD.MOV.U32 R22, RZ, RZ, R39 ;  /* 0x000000ffff167224 */ /* 0x000fe200078e0027 */
[----:B------:R-:W-:Y:S01]  /*55d0*/  MOV R23, R38 ;  /* 0x0000002600177202 */ /* 0x000fe20000000f00 */
[----:B------:R-:W-:-:S02]  /*55e0*/  FFMA.FTZ R20, R20, c[0x0][0x2d0], -R2 ;  /* 0x0000b40014147a23 */ /* 0x000fc40000010802 */
[--C-:B------:R-:W-:Y:S02]  /*55f0*/  FFMA.FTZ R21, R21, c[0x0][0x2d0], -R2.reuse ;  /* 0x0000b40015157a23 */ /* 0x100fe40000010802 */
[----:B------:R-:W-:Y:S01]  /*5600*/  FFMA.FTZ R23, R23, c[0x0][0x2d0], -R2 ;  /* 0x0000b40017177a23 */ /* 0x000fe20000010802 */
[C---:B-1----:R-:W-:Y:S08]  /*5610*/  HMMA.16816.F32.BF16 R92, R4.reuse, R8, R80 ;  /* 0x00000008045c723c */ /* 0x042ff00000041850 */
[----:B------:R-:W-:Y:S01]  /*5620*/  HMMA.16816.F32.BF16 R68, R4, R10, R72 ;  /* 0x0000000a0444723c */ /* 0x000fe20000041848 */
[----:B------:R-:W1:Y:S06]  /*5630*/  LDSM.16.MT88.4 R8, [R230+0x4800] ;  /* 0x00480000e608783b */ /* 0x000e6c0000004200 */
[----:B------:R-:W-:Y:S01]  /*5640*/  MOV R74, R42 ;  /* 0x0000002a004a7202 */ /* 0x000fe20000000f00 */
[----:B------:R-:W-:-:S02]  /*5650*/  IMAD.MOV.U32 R75, RZ, RZ, R41 ;  /* 0x000000ffff4b7224 */ /* 0x000fc400078e0029 */
        /* <DEDUP_REMOVED lines=8> */
[----:B------:R-:W-:Y:S01]  /*56e0*/  IMAD.MOV.U32 R151, RZ, RZ, R36 ;  /* 0x000000ffff977224 */ /* 0x000fe200078e0024 */
[----:B------:R-:W-:Y:S01]  /*56f0*/  MOV R100, R43 ;  /* 0x0000002b00647202 */ /* 0x000fe20000000f00 */
[----:B------:R-:W-:Y:S01]  /*5700*/  IMAD.MOV.U32 R102, RZ, RZ, R47 ;  /* 0x000000ffff667224 */ /* 0x000fe200078e002f */
[----:B------:R-:W-:Y:S01]  /*5710*/  MOV R103, R164 ;  /* 0x000000a400677202 */ /* 0x000fe20000000f00 */
[----:B------:R-:W-:Y:S01]  /*5720*/  IMAD.MOV.U32 R101, RZ, RZ, R142 ;  /* 0x000000ffff657224 */ /* 0x000fe200078e008e */
[----:B------:R-:W-:Y:S08]  /*5730*/  MUFU.EX2 R164, R18 ;  /* 0x0000001200a47308 */ /* 0x000ff00000000800 */
[----:B------:R-:W-:Y:S01]  /*5740*/  MUFU.EX2 R142, R16 ;  /* 0x00000010008e7308 */ /* 0x000fe20000000800 */
[C---:B-1----:R-:W-:Y:S07]  /*5750*/  HMMA.16816.F32.BF16 R40, R4.reuse, R8, R144 ;  /* 0x000000080428723c */ /* 0x042fee0000041890 */
[----:B------:R-:W-:Y:S01]  /*5760*/  MUFU.EX2 R147, R17 ;  /* 0x0000001100937308 */ /* 0x000fe20000000800 */
[----:B------:R-:W-:Y:S01]  /*5770*/  IMAD.MOV.U32 R144, RZ, RZ, R46 ;  /* 0x000000ffff907224 */ /* 0x000fe200078e002e */
[----:B------:R-:W-:Y:S01]  /*5780*/  HMMA.16816.F32.BF16 R28, R4, R10, R124 ;  /* 0x0000000a041c723c */ /* 0x000fe2000004187c */
[----:B------:R-:W1:Y:S01]  /*5790*/  LDSM.16.MT88.4 R8, [R228+0x7800] ;  /* 0x00780000e408783b */ /* 0x000e620000004200 */
[----:B------:R-:W-:Y:S01]  /*57a0*/  IMAD.MOV.U32 R145, RZ, RZ, R45 ;  /* 0x000000ffff917224 */ /* 0x000fe200078e002d */
[----:B------:R-:W-:-:S04]  /*57b0*/  MOV R146, R44 ;  /* 0x0000002c00927202 */ /* 0x000fc80000000f00 */
[----:B------:R-:W-:Y:S02]  /*57c0*/  IMAD.MOV.U32 R127, RZ, RZ, R165 ;  /* 0x000000ffff7f7224 */ /* 0x000fe400078e00a5 */
[----:B------:R-:W-:Y:S01]  /*57d0*/  IMAD.MOV.U32 R126, RZ, RZ, R145 ;  /* 0x000000ffff7e7224 */ /* 0x000fe200078e0091 */
[----:B------:R-:W-:Y:S01]  /*57e0*/  MUFU.EX2 R165, R90 ;  /* 0x0000005a00a57308 */ /* 0x000fe20000000800 */
[----:B------:R-:W-:Y:S01]  /*57f0*/  IMAD.MOV.U32 R125, RZ, RZ, R127 ;  /* 0x000000ffff7d7224 */ /* 0x000fe200078e007f */
[----:B------:R-:W-:Y:S01]  /*5800*/  MOV R127, R144 ;  /* 0x00000090007f7202 */ /* 0x000fe20000000f00 */
[----:B------:R-:W-:Y:S01]  /*5810*/  IMAD.MOV.U32 R144, RZ, RZ, R146 ;  /* 0x000000ffff907224 */ /* 0x000fe200078e0092 */
[----:B------:R-:W-:Y:S01]  /*5820*/  MOV R146, R100 ;  /* 0x0000006400927202 */ /* 0x000fe20000000f00 */
[----:B------:R-:W-:Y:S02]  /*5830*/  IMAD.MOV.U32 R100, RZ, RZ, R101 ;  /* 0x000000ffff647224 */ /* 0x000fe400078e0065 */
[----:B------:R-:W-:Y:S01]  /*5840*/  IMAD.MOV.U32 R101, RZ, RZ, R102 ;  /* 0x000000ffff657224 */ /* 0x000fe200078e0066 */
[----:B------:R-:W-:Y:S01]  /*5850*/  MOV R102, R103 ;  /* 0x0000006700667202 */ /* 0x000fe20000000f00 */
[----:B------:R-:W-:Y:S01]  /*5860*/  IMAD.MOV.U32 R103, RZ, RZ, R148 ;  /* 0x000000ffff677224 */ /* 0x000fe200078e0094 */
[----:B------:R2:W-:Y:S01]  /*5870*/  MUFU.EX2 R145, R0 ;  /* 0x0000000000917308 */ /* 0x0005e20000000800 */
[----:B------:R-:W-:Y:S01]  /*5880*/  IMAD.MOV.U32 R148, RZ, RZ, R149 ;  /* 0x000000ffff947224 */ /* 0x000fe200078e0095 */
[----:B------:R-:W-:Y:S01]  /*5890*/  MOV R149, R150 ;  /* 0x0000009600957202 */ /* 0x000fe20000000f00 */
[----:B------:R-:W-:-:S02]  /*58a0*/  IMAD.MOV.U32 R150, RZ, RZ, R151 ;  /* 0x000000ffff967224 */ /* 0x000fc400078e0097 */
[----:B------:R-:W-:Y:S01]  /*58b0*/  IMAD.MOV.U32 R151, RZ, RZ, R60 ;  /* 0x000000ffff977224 */ /* 0x000fe200078e003c */
[----:B------:R-:W-:Y:S01]  /*58c0*/  MOV R60, R61 ;  /* 0x0000003d003c7202 */ /* 0x000fe20000000f00 */
[----:B------:R-:W-:Y:S02]  /*58d0*/  IMAD.MOV.U32 R61, RZ, RZ, R62 ;  /* 0x000000ffff3d7224 */ /* 0x000fe400078e003e */
[----:B------:R-:W-:Y:S01]  /*58e0*/  IMAD.MOV.U32 R62, RZ, RZ, R63 ;  /* 0x000000ffff3e7224 */ /* 0x000fe200078e003f */
[----:B------:R-:W-:Y:S01]  /*58f0*/  MOV R63, R143 ;  /* 0x0000008f003f7202 */ /* 0x000fe20000000f00 */
[----:B------:R-:W-:Y:S01]  /*5900*/  IMAD.MOV.U32 R124, RZ, RZ, R146 ;  /* 0x000000ffff7c7224 */ /* 0x000fe200078e0092 */
[----:B------:R3:W4:Y:S01]  /*5910*/  MUFU.EX2 R143, R3 ;  /* 0x00000003008f7308 */ /* 0x0007220000000800 */
[----:B--2---:R-:W-:Y:S02]  /*5920*/  FADD.FTZ R0, R14, R19 ;  /* 0x000000130e007221 */ /* 0x004fe40000010000 */
[----:B------:R-:W-:Y:S01]  /*5930*/  LDSM.16.MT88.4 R16, [R224+0x2000] ;  /* 0x00200000e010783b */ /* 0x000fe20000004200 */
[----:B-1----:R-:W-:Y:S01]  /*5940*/  HMMA.16816.F32.BF16 R80, R4, R8, R136 ;  /* 0x000000080450723c */ /* 0x002fe20000041888 */
[----:B---3--:R-:W-:-:S07]  /*5950*/  FADD.FTZ R3, R15, R0 ;  /* 0x000000000f037221 */ /* 0x008fce0000010000 */
[----:B------:R-:W-:Y:S01]  /*5960*/  HMMA.16816.F32.BF16 R64, R4, R10, R120 ;  /* 0x0000000a0440723c */ /* 0x000fe20000041878 */
[----:B------:R-:W1:Y:S01]  /*5970*/  LDSM.16.MT88.4 R8, [R227+0x7800] ;  /* 0x00780000e308783b */ /* 0x000e620000004200 */
[----:B------:R-:W-:Y:S01]  /*5980*/  FFMA.FTZ R0, R125, c[0x0][0x2d0], -R2 ;  /* 0x0000b4007d007a23 */ /* 0x000fe20000010802 */
[----:B------:R-:W-:Y:S01]  /*5990*/  MOV R139, R100 ;  /* 0x00000064008b7202 */ /* 0x000fe20000000f00 */
[----:B------:R-:W-:Y:S02]  /*59a0*/  IMAD.MOV.U32 R125, RZ, RZ, R144 ;  /* 0x000000ffff7d7224 */ /* 0x000fe400078e0090 */
[----:B------:R2:W-:Y:S01]  /*59b0*/  MUFU.EX2 R144, R0 ;  /* 0x0000000000907308 */ /* 0x0005e20000000800 */
[----:B------:R-:W-:Y:S02]  /*59c0*/  IMAD.MOV.U32 R138, RZ, RZ, R101 ;  /* 0x000000ffff8a7224 */ /* 0x000fe400078e0065 */
[----:B------:R-:W-:Y:S02]  /*59d0*/  IMAD.MOV.U32 R137, RZ, RZ, R102 ;  /* 0x000000ffff897224 */ /* 0x000fe400078e0066 */
[----:B------:R-:W-:-:S02]  /*59e0*/  IMAD.MOV.U32 R136, RZ, RZ, R124 ;  /* 0x000000ffff887224 */ /* 0x000fc400078e007c */
[----:B------:R-:W-:Y:S02]  /*59f0*/  IMAD.MOV.U32 R90, RZ, RZ, R138 ;  /* 0x000000ffff5a7224 */ /* 0x000fe400078e008a */
[----:B--2---:R-:W-:-:S04]  /*5a00*/  FFMA.FTZ R0, R103, c[0x0][0x2d0], -R2 ;  /* 0x0000b40067007a23 */ /* 0x004fc80000010802 */
[----:B------:R2:W3:Y:S01]  /*5a10*/  MUFU.EX2 R146, R0 ;  /* 0x0000000000927308 */ /* 0x0004e20000000800 */
[----:B-1----:R-:W-:Y:S01]  /*5a20*/  HMMA.16816.F32.BF16 R52, R4, R8, R132 ;  /* 0x000000080434723c */ /* 0x002fe20000041884 */
[----:B--2---:R-:W-:Y:S02]  /*5a30*/  FADD.FTZ R0, R76, R3 ;  /* 0x000000034c007221 */ /* 0x004fe40000010000 */
[----:B------:R-:W-:Y:S02]  /*5a40*/  FFMA.FTZ R3, R22, c[0x0][0x2d0], -R2 ;  /* 0x0000b40016037a23 */ /* 0x000fe40000010802 */
[----:B------:R-:W-:-:S03]  /*5a50*/  FADD.FTZ R2, R78, R0 ;  /* 0x000000004e027221 */ /* 0x000fc60000010000 */
[C---:B------:R-:W-:Y:S01]  /*5a60*/  HMMA.16816.F32.BF16 R44, R4.reuse, R10, R116 ;  /* 0x0000000a042c723c */ /* 0x040fe20000041874 */
[----:B------:R-:W1:Y:S07]  /*5a70*/  LDSM.16.MT88.4 R8, [R230+0x7800] ;  /* 0x00780000e608783b */ /* 0x000e6e0000004200 */
[C---:B-1----:R-:W-:Y:S07]  /*5a80*/  HMMA.16816.F32.BF16 R36, R4.reuse, R8, R128 ;  /* 0x000000080424723c */ /* 0x042fee0000041880 */
[----:B------:R-:W-:Y:S01]  /*5a90*/  IMAD.MOV.U32 R131, RZ, RZ, R125 ;  /* 0x000000ffff837224 */ /* 0x000fe200078e007d */
[----:B------:R-:W-:Y:S01]  /*5aa0*/  HMMA.16816.F32.BF16 R24, R4, R10, R108 ;  /* 0x0000000a0418723c */ /* 0x000fe2000004186c */
[----:B------:R-:W1:Y:S01]  /*5ab0*/  LDSM.16.MT88.4 R8, [R227+0x2000] ;  /* 0x00200000e308783b */ /* 0x000e620000004200 */
[----:B------:R-:W-:Y:S01]  /*5ac0*/  MOV R130, R126 ;  /* 0x0000007e00827202 */ /* 0x000fe20000000f00 */
[----:B------:R-:W-:-:S04]  /*5ad0*/  IMAD.MOV.U32 R129, RZ, RZ, R127 ;  /* 0x000000ffff817224 */ /* 0x000fc800078e007f */
[----:B------:R-:W-:Y:S01]  /*5ae0*/  FADD.FTZ R4, R12, R91 ;  /* 0x0000005b0c047221 */ /* 0x000fe20000010000 */
[----:B----4-:R-:W-:Y:S02]  /*5af0*/  F2FP.BF16.PACK_AB R5, R143, R145 ;  /* 0x000000918f05723e */ /* 0x010fe400000010ff */
[----:B------:R-:W-:Y:S01]  /*5b00*/  F2FP.BF16.PACK_AB R6, R165, R164 ;  /* 0x000000a4a506723e */ /* 0x000fe200000010ff */
[----:B------:R-:W-:Y:S01]  /*5b10*/  FADD.FTZ R4, R13, R4 ;  /* 0x000000040d047221 */ /* 0x000fe20000010000 */
[----:B---3--:R-:W-:Y:S01]  /*5b20*/  F2FP.BF16.PACK_AB R7, R146, R144 ;  /* 0x000000909207723e */ /* 0x008fe200000010ff */
[----:B------:R-:W2:Y:S01]  /*5b30*/  LDSM.16.MT88.4 R12, [R228+0x2000] ;  /* 0x00200000e40c783b */ /* 0x000ea20000004200 */
[----:B------:R-:W-:Y:S01]  /*5b40*/  MOV R91, R139 ;  /* 0x0000008b005b7202 */ /* 0x000fe20000000f00 */
[----:B------:R-:W-:Y:S01]  /*5b50*/  FADD.FTZ R22, R77, R4 ;  /* 0x000000044d167221 */ /* 0x000fe20000010000 */
[----:B------:R-:W-:-:S03]  /*5b60*/  F2FP.BF16.PACK_AB R4, R147, R142 ;  /* 0x0000008e9304723e */ /* 0x000fc600000010ff */
[----:B------:R-:W-:-:S04]  /*5b70*/  FADD.FTZ R0, R136, R22 ;  /* 0x0000001688007221 */ /* 0x000fc80000010000 */
[----:B------:R-:W-:Y:S01]  /*5b80*/  HMMA.16816.F32.BF16 R148, R4, R16, R148 ;  /* 0x000000100494723c */ /* 0x000fe20000041894 */
[----:B------:R-:W-:-:S07]  /*5b90*/  FADD.FTZ R0, R85, R0 ;  /* 0x0000000055007221 */ /* 0x000fce0000010000 */
[C---:B------:R-:W-:Y:S08]  /*5ba0*/  HMMA.16816.F32.BF16 R60, R4.reuse, R18, R60 ;  /* 0x00000012043c723c */ /* 0x040ff0000004183c */
[C---:B-1----:R-:W-:Y:S08]  /*5bb0*/  HMMA.16816.F32.BF16 R16, R4.reuse, R10, R208 ;  /* 0x0000000a0410723c */ /* 0x042ff000000418d0 */
[C---:B------:R-:W-:Y:S01]  /*5bc0*/  HMMA.16816.F32.BF16 R108, R4.reuse, R8, R216 ;  /* 0x00000008046c723c */ /* 0x040fe200000418d8 */
[----:B------:R-:W1:Y:S07]  /*5bd0*/  LDSM.16.MT88.4 R8, [R228+0x5000] ;  /* 0x00500000e408783b */ /* 0x000e6e0000004200 */
[C---:B--2---:R-:W-:Y:S08]  /*5be0*/  HMMA.16816.F32.BF16 R100, R4.reuse, R12, R72 ;  /* 0x0000000c0464723c */ /* 0x044ff00000041848 */
[----:B------:R-:W-:Y:S01]  /*5bf0*/  HMMA.16816.F32.BF16 R72, R4, R14, R220 ;  /* 0x0000000e0448723c */ /* 0x000fe200000418dc */
[----:B------:R-:W2:Y:S01]  /*5c00*/  LDSM.16.MT88.4 R12, [R224+0x5000] ;  /* 0x00500000e00c783b */ /* 0x000ea20000004200 */
[----:B------:R-:W-:Y:S01]  /*5c10*/  MOV R123, R16 ;  /* 0x00000010007b7202 */ /* 0x000fe20000000f00 */
[----:B------:R-:W-:Y:S01]  /*5c20*/  IMAD.MOV.U32 R122, RZ, RZ, R17 ;  /* 0x000000ffff7a7224 */ /* 0x000fe200078e0011 */
[----:B------:R-:W-:Y:S01]  /*5c30*/  MOV R120, R19 ;  /* 0x0000001300787202 */ /* 0x000fe20000000f00 */
[----:B------:R-:W-:-:S02]  /*5c40*/  IMAD.MOV.U32 R121, RZ, RZ, R18 ;  /* 0x000000ffff797224 */ /* 0x000fc400078e0012 */
[----:B------:R-:W3:Y:S01]  /*5c50*/  LDSM.16.MT88.4 R16, [R230+0x2000] ;  /* 0x00200000e610783b */ /* 0x000ee20000004200 */
[C---:B-1----:R-:W-:Y:S08]  /*5c60*/  HMMA.16816.F32.BF16 R132, R4.reuse, R8, R96 ;  /* 0x000000080484723c */ /* 0x042ff00000041860 */
[C---:B------:R-:W-:Y:S01]  /*5c70*/  HMMA.16816.F32.BF16 R32, R4.reuse, R10, R32 ;  /* 0x0000000a0420723c */ /* 0x040fe20000041820 */
[----:B------:R-:W1:Y:S07]  /*5c80*/  LDSM.16.MT88.4 R8, [R224+0x8000] ;  /* 0x00800000e008783b */ /* 0x000e6e0000004200 */
[C---:B--2---:R-:W-:Y:S01]  /*5c90*/  HMMA.16816.F32.BF16 R124, R4.reuse, R12, R112 ;  /* 0x0000000c047c723c */ /* 0x044fe20000041870 */
[----:B------:R-:W-:Y:S07]  /*5ca0*/  LDSM.16.MT88.4 R112, [R227+0x2800] ;  /* 0x00280000e370783b */ /* 0x000fee0000004200 */
[C---:B------:R-:W-:Y:S01]  /*5cb0*/  HMMA.16816.F32.BF16 R208, R4.reuse, R14, R104 ;  /* 0x0000000e04d0723c */ /* 0x040fe20000041868 */
[----:B------:R-:W2:Y:S04]  /*5cc0*/  LDSM.16.MT88.4 R12, [R230+0x5000] ;  /* 0x00500000e60c783b */ /* 0x000ea80000004200 */
[----:B------:R-:W-:Y:S03]  /*5cd0*/  LDSM.16.MT88.4 R104, [R228+0x2800] ;  /* 0x00280000e468783b */ /* 0x000fe60000004200 */
[C---:B---3--:R-:W-:Y:S08]  /*5ce0*/  HMMA.16816.F32.BF16 R116, R4.reuse, R16, R212 ;  /* 0x000000100474723c */ /* 0x048ff000000418d4 */
[C---:B------:R-:W-:Y:S01]  /*5cf0*/  HMMA.16816.F32.BF16 R216, R4.reuse, R18, R152 ;  /* 0x0000001204d8723c */ /* 0x040fe20000041898 */
[----:B------:R-:W3:Y:S04]  /*5d00*/  LDSM.16.MT88.4 R16, [R227+0x5000] ;  /* 0x00500000e310783b */ /* 0x000ee80000004200 */
[----:B------:R-:W-:Y:S03]  /*5d10*/  LDSM.16.MT88.4 R152, [R224+0x2800] ;  /* 0x00280000e098783b */ /* 0x000fe60000004200 */
[C---:B-1----:R-:W-:Y:S08]  /*5d20*/  HMMA.16816.F32.BF16 R212, R4.reuse, R10, R28 ;  /* 0x0000000a04d4723c */ /* 0x042ff0000004181c */
[C---:B--2---:R-:W-:Y:S08]  /*5d30*/  HMMA.16816.F32.BF16 R220, R4.reuse, R12, R56 ;  /* 0x0000000c04dc723c */ /* 0x044ff00000041838 */
[C---:B------:R-:W-:Y:S08]  /*5d40*/  HMMA.16816.F32.BF16 R12, R4.reuse, R14, R48 ;  /* 0x0000000e040c723c */ /* 0x040ff00000041830 */
[C---:B---3--:R-:W-:Y:S08]  /*5d50*/  HMMA.16816.F32.BF16 R92, R4.reuse, R16, R92 ;  /* 0x00000010045c723c */ /* 0x048ff0000004185c */
[----:B------:R-:W-:Y:S01]  /*5d60*/  IMAD.MOV.U32 R59, RZ, RZ, R220 ;  /* 0x000000ffff3b7224 */ /* 0x000fe200078e00dc */
[----:B------:R-:W-:Y:S01]  /*5d70*/  MOV R58, R221 ;  /* 0x000000dd003a7202 */ /* 0x000fe20000000f00 */
[----:B------:R-:W-:Y:S01]  /*5d80*/  IMAD.MOV.U32 R57, RZ, RZ, R222 ;  /* 0x000000ffff397224 */ /* 0x000fe200078e00de */
[C---:B------:R-:W-:Y:S01]  /*5d90*/  HMMA.16816.F32.BF16 R68, R4.reuse, R18, R68 ;  /* 0x000000120444723c */ /* 0x040fe20000041844 */
[----:B------:R-:W-:Y:S01]  /*5da0*/  IMAD.MOV.U32 R56, RZ, RZ, R223 ;  /* 0x000000ffff387224 */ /* 0x000fe200078e00df */
[----:B------:R-:W1:Y:S03]  /*5db0*/  LDSM.16.MT88.4 R16, [R228+0x8000] ;  /* 0x00800000e410783b */ /* 0x000e660000004200 */
[----:B------:R-:W-:Y:S01]  /*5dc0*/  MOV R96, R12 ;  /* 0x0000000c00607202 */ /* 0x000fe20000000f00 */
[----:B------:R-:W-:Y:S01]  /*5dd0*/  IMAD.MOV.U32 R78, RZ, RZ, R13 ;  /* 0x000000ffff4e7224 */ /* 0x000fe200078e000d */
[----:B------:R-:W-:Y:S01]  /*5de0*/  MOV R76, R15 ;  /* 0x0000000f004c7202 */ /* 0x000fe20000000f00 */
[----:B------:R-:W-:Y:S01]  /*5df0*/  IMAD.MOV.U32 R77, RZ, RZ, R14 ;  /* 0x000000ffff4d7224 */ /* 0x000fe200078e000e */
[----:B------:R-:W-:Y:S01]  /*5e00*/  HMMA.16816.F32.BF16 R220, R4, R8, R40 ;  /* 0x0000000804dc723c */ /* 0x000fe20000041828 */
[----:B------:R-:W2:Y:S02]  /*5e10*/  LDSM.16.MT88.4 R12, [R227+0x8000] ;  /* 0x00800000e30c783b */ /* 0x000ea40000004200 */
[----:B------:R-:W-:-:S02]  /*5e20*/  IMAD.MOV.U32 R22, RZ, RZ, R77 ;  /* 0x000000ffff167224 */ /* 0x000fc400078e004d */
[----:B------:R-:W3:Y:S01]  /*5e30*/  LDSM.16.MT88.4 R8, [R230+0x8000] ;  /* 0x00800000e608783b */ /* 0x000ee20000004200 */
[----:B------:R-:W-:Y:S02]  /*5e40*/  IMAD.MOV.U32 R77, RZ, RZ, R58 ;  /* 0x000000ffff4d7224 */ /* 0x000fe400078e003a */
[C---:B-1----:R-:W-:Y:S07]  /*5e50*/  HMMA.16816.F32.BF16 R48, R4.reuse, R16, R80 ;  /* 0x000000100430723c */ /* 0x042fee0000041850 */
[----:B------:R-:W-:Y:S01]  /*5e60*/  IMAD.MOV.U32 R80, RZ, RZ, R123 ;  /* 0x000000ffff507224 */ /* 0x000fe200078e007b */
[C---:B------:R-:W-:Y:S01]  /*5e70*/  HMMA.16816.F32.BF16 R40, R4.reuse, R18, R64 ;  /* 0x000000120428723c */ /* 0x040fe20000041840 */
[----:B------:R-:W-:Y:S01]  /*5e80*/  IMAD.MOV.U32 R81, RZ, RZ, R122 ;  /* 0x000000ffff517224 */ /* 0x000fe200078e007a */
[----:B------:R-:W-:Y:S01]  /*5e90*/  MOV R82, R121 ;  /* 0x0000007900527202 */ /* 0x000fe20000000f00 */
[----:B------:R-:W-:Y:S01]  /*5ea0*/  IMAD.MOV.U32 R83, RZ, RZ, R120 ;  /* 0x000000ffff537224 */ /* 0x000fe200078e0078 */
[----:B------:R-:W-:Y:S04]  /*5eb0*/  LDSM.16.MT88.4 R64, [R230+0x5800] ;  /* 0x00580000e640783b */ /* 0x000fe80000004200 */
[C---:B--2---:R-:W-:Y:S01]  /*5ec0*/  HMMA.16816.F32.BF16 R28, R4.reuse, R12, R52 ;  /* 0x0000000c041c723c */ /* 0x044fe20000041834 */
[----:B------:R-:W-:Y:S04]  /*5ed0*/  LDSM.16.MT88.4 R120, [R230+0x2800] ;  /* 0x00280000e678783b */ /* 0x000fe80000004200 */
[----:B------:R-:W-:Y:S02]  /*5ee0*/  LDSM.16.MT88.4 R16, [R230+0x8800] ;  /* 0x00880000e610783b */ /* 0x000fe40000004200 */
[----:B------:R-:W-:Y:S01]  /*5ef0*/  IMAD.MOV.U32 R13, RZ, RZ, R137 ;  /* 0x000000ffff0d7224 */ /* 0x000fe200078e0089 */
[C---:B------:R-:W-:Y:S01]  /*5f00*/  HMMA.16816.F32.BF16 R44, R4.reuse, R14, R44 ;  /* 0x0000000e042c723c */ /* 0x040fe2000004182c */
[----:B------:R-:W-:Y:S06]  /*5f10*/  LDSM.16.MT88.4 R136, [R228+0x5800] ;  /* 0x00580000e488783b */ /* 0x000fec0000004200 */
[----:B------:R-:W-:Y:S01]  /*5f20*/  IMAD.MOV.U32 R15, RZ, RZ, R91 ;  /* 0x000000ffff0f7224 */ /* 0x000fe200078e005b */
[----:B---3--:R-:W-:Y:S01]  /*5f30*/  HMMA.16816.F32.BF16 R36, R4, R8, R36 ;  /* 0x000000080424723c */ /* 0x008fe20000041824 */
[----:B------:R-:W-:Y:S01]  /*5f40*/  MUFU.EX2 R8, R129 ;  /* 0x0000008100087308 */ /* 0x000fe20000000800 */
[----:B------:R-:W-:-:S05]  /*5f50*/  IMAD.MOV.U32 R14, RZ, RZ, R90 ;  /* 0x000000ffff0e7224 */ /* 0x000fca00078e005a */
[----:B------:R-:W-:Y:S01]  /*5f60*/  IADD3 R14, R14, -0x2, RZ ;  /* 0xfffffffe0e0e7810 */ /* 0x000fe20007ffe0ff */
[----:B------:R-:W-:Y:S01]  /*5f70*/  HMMA.16816.F32.BF16 R24, R4, R10, R24 ;  /* 0x0000000a0418723c */ /* 0x000fe20000041818 */
[----:B------:R1:W-:Y:S03]  /*5f80*/  MUFU.EX2 R4, R3 ;  /* 0x0000000300047308 */ /* 0x0003e60000000800 */
[----:B------:R-:W-:Y:S05]  /*5f90*/  STL [R1+0x8], R14 ;  /* 0x0000080e01007387 */ /* 0x000fea0000100800 */
[----:B------:R-:W-:Y:S01]  /*5fa0*/  MUFU.EX2 R11, R130 ;  /* 0x00000082000b7308 */ /* 0x000fe20000000800 */
[----:B-1----:R-:W-:-:S07]  /*5fb0*/  FADD.FTZ R3, R86, R2 ;  /* 0x0000000256037221 */ /* 0x002fce0000010000 */
[----:B------:R1:W-:Y:S01]  /*5fc0*/  MUFU.EX2 R10, R131 ;  /* 0x00000083000a7308 */ /* 0x0003e20000000800 */
[----:B------:R-:W-:Y:S01]  /*5fd0*/  FADD.FTZ R2, R79, R0 ;  /* 0x000000004f027221 */ /* 0x000fe20000010000 */
[----:B------:R-:W-:Y:S01]  /*5fe0*/  MOV R79, R56 ;  /* 0x00000038004f7202 */ /* 0x000fe20000000f00 */
[----:B------:R-:W-:Y:S02]  /*5ff0*/  FADD.FTZ R3, R87, R3 ;  /* 0x0000000357037221 */ /* 0x000fe40000010000 */
[----:B------:R-:W-:Y:S02]  /*6000*/  FADD.FTZ R12, R84, R2 ;  /* 0x00000002540c7221 */ /* 0x000fe40000010000 */
[----:B------:R-:W-:Y:S01]  /*6010*/  FADD.FTZ R0, R89, R3 ;  /* 0x0000000359007221 */ /* 0x000fe20000010000 */
[----:B------:R-:W2:Y:S01]  /*6020*/  MUFU.EX2 R9, R167 ;  /* 0x000000a700097308 */ /* 0x000ea20000000800 */
[----:B------:R-:W-:-:S04]  /*6030*/  @P1 IMAD.HI.U32 R2, R13, c[0x0][0x2c8], RZ ;  /* 0x0000b2000d021a27 */ /* 0x000fc800078e00ff */
[----:B------:R-:W-:Y:S01]  /*6040*/  FADD.FTZ R3, R88, R0 ;  /* 0x0000000058037221 */ /* 0x000fe20000010000 */
[----:B------:R-:W-:Y:S01]  /*6050*/  MOV R0, R13 ;  /* 0x0000000d00007202 */ /* 0x000fe20000000f00 */
[----:B------:R-:W-:Y:S01]  /*6060*/  IMAD.MOV.U32 R13, RZ, RZ, c[0x0][0x168] ;  /* 0x00005a00ff0d7624 */ /* 0x000fe200078e00ff */
[----:B------:R3:W-:Y:S01]  /*6070*/  MUFU.EX2 R7, R21 ;  /* 0x0000001500077308 */ /* 0x0007e20000000800 */
[----:B------:R-:W-:Y:S01]  /*6080*/  @P1 SHF.R.U32.HI R0, RZ, c[0x0][0x2cc], R2 ;  /* 0x0000b300ff001a19 */ /* 0x000fe20000011602 */
[----:B------:R-:W-:Y:S01]  /*6090*/  FADD.FTZ R2, R166, R12 ;  /* 0x0000000ca6027221 */ /* 0x000fe20000010000 */
[----:B-1----:R-:W-:Y:S01]  /*60a0*/  LDSM.16.MT88.4 R128, [R224+0x5800] ;  /* 0x00580000e080783b */ /* 0x002fe20000004200 */
[----:B------:R-:W-:Y:S01]  /*60b0*/  FADD.FTZ R12, R142, R3 ;  /* 0x000000038e0c7221 */ /* 0x000fe20000010000 */
[----:B------:R-:W-:Y:S01]  /*60c0*/  IADD3 R3, R0, c[0x0][0x1d0], -R13 ;  /* 0x0000740000037a10 */ /* 0x000fe20007ffe80d */
[----:B------:R-:W-:Y:S01]  /*60d0*/  FADD.FTZ R2, R145, R2 ;  /* 0x0000000291027221 */ /* 0x000fe20000010000 */
[----:B------:R-:W-:Y:S01]  /*60e0*/  LDSM.16.MT88.4 R88, [R227+0x8800] ;  /* 0x00880000e358783b */ /* 0x000fe20000004200 */
[----:B------:R-:W1:Y:S01]  /*60f0*/  MUFU.EX2 R6, R20 ;  /* 0x0000001400067308 */ /* 0x000e620000000800 */
[----:B--2---:R-:W-:Y:S01]  /*6100*/  F2FP.BF16.PACK_AB R98, R9, R10 ;  /* 0x0000000a0962723e */ /* 0x004fe200000010ff */
[----:B------:R-:W-:-:S02]  /*6110*/  FADD.FTZ R0, R147, R12 ;  /* 0x0000000c93007221 */ /* 0x000fc40000010000 */
[----:B------:R-:W-:Y:S02]  /*6120*/  FADD.FTZ R12, R143, R2 ;  /* 0x000000028f0c7221 */ /* 0x000fe40000010000 */
[----:B------:R-:W-:Y:S02]  /*6130*/  FADD.FTZ R2, R164, R0 ;  /* 0x00000000a4027221 */ /* 0x000fe40000010000 */
[----:B------:R-:W2:Y:S01]  /*6140*/  MUFU.EX2 R5, R23 ;  /* 0x0000001700057308 */ /* 0x000ea20000000800 */
[----:B---3--:R-:W-:Y:S01]  /*6150*/  MOV R21, R78 ;  /* 0x0000004e00157202 */ /* 0x008fe20000000f00 */
[----:B------:R-:W-:Y:S02]  /*6160*/  IMAD.MOV.U32 R78, RZ, RZ, R57 ;  /* 0x000000ffff4e7224 */ /* 0x000fe400078e0039 */
[----:B------:R-:W-:Y:S02]  /*6170*/  FADD.FTZ R0, R144, R12 ;  /* 0x0000000c90007221 */ /* 0x000fe40000010000 */
[----:B------:R-:W-:Y:S01]  /*6180*/  IMAD.HI R13, R3, 0x2aaaaaab, RZ ;  /* 0x2aaaaaab030d7827 */ /* 0x000fe200078e02ff */
[----:B-1----:R-:W-:-:S03]  /*6190*/  F2FP.BF16.PACK_AB R97, R6, R7 ;  /* 0x000000070661723e */ /* 0x002fc600000010ff */
[----:B------:R-:W-:Y:S01]  /*61a0*/  IMAD.MOV.U32 R20, RZ, RZ, R96 ;  /* 0x000000ffff147224 */ /* 0x000fe200078e0060 */
[----:B------:R-:W-:Y:S01]  /*61b0*/  F2FP.BF16.PACK_AB R96, R11, R8 ;  /* 0x000000080b60723e */ /* 0x000fe200000010ff */
[----:B------:R-:W-:Y:S01]  /*61c0*/  FADD.FTZ R0, R146, R0 ;  /* 0x0000000092007221 */ /* 0x000fe20000010000 */
[----:B------:R-:W-:Y:S01]  /*61d0*/  SHF.R.U32.HI R3, RZ, 0x1f, R13 ;  /* 0x0000001fff037819 */ /* 0x000fe2000001160d */
[----:B------:R-:W-:Y:S01]  /*61e0*/  FADD.FTZ R2, R165, R2 ;  /* 0x00000002a5027221 */ /* 0x000fe20000010000 */
[----:B--2---:R-:W-:Y:S01]  /*61f0*/  F2FP.BF16.PACK_AB R99, R5, R4 ;  /* 0x000000040563723e */ /* 0x004fe200000010ff */
[----:B------:R-:W-:Y:S01]  /*6200*/  IMAD.MOV.U32 R23, RZ, RZ, R76 ;  /* 0x000000ffff177224 */ /* 0x000fe200078e004c */
[----:B------:R-:W-:Y:S01]  /*6210*/  MOV R76, R59 ;  /* 0x0000003b004c7202 */ /* 0x000fe20000000f00 */
[----:B------:R-:W-:Y:S01]  /*6220*/  FADD.FTZ R7, R7, R0 ;  /* 0x0000000007077221 */ /* 0x000fe20000010000 */
[----:B------:R-:W1:Y:S01]  /*6230*/  LDSM.16.MT88.4 R56, [R227+0x5800] ;  /* 0x00580000e338783b */ /* 0x000e620000004200 */
[----:B------:R-:W-:Y:S01]  /*6240*/  FADD.FTZ R8, R8, R2 ;  /* 0x0000000208087221 */ /* 0x000fe20000010000 */
[----:B------:R-:W-:Y:S01]  /*6250*/  LEA.HI.SX32 R3, R13, R3, 0x1c ;  /* 0x000000030d037211 */ /* 0x000fe200078fe2ff */
[----:B------:R-:W-:Y:S01]  /*6260*/  HMMA.16816.F32.BF16 R100, R96, R104, R100 ;  /* 0x000000686064723c */ /* 0x000fe20000041864 */
[----:B------:R-:W-:-:S02]  /*6270*/  FADD.FTZ R6, R6, R7 ;  /* 0x0000000706067221 */ /* 0x000fc40000010000 */
[----:B------:R-:W-:Y:S01]  /*6280*/  FADD.FTZ R11, R11, R8 ;  /* 0x000000080b0b7221 */ /* 0x000fe20000010000 */
[----:B------:R-:W-:Y:S01]  /*6290*/  IMNMX R0, R15, R3, !PT ;  /* 0x000000030f007217 */ /* 0x000fe20007800200 */
[----:B------:R-:W-:Y:S02]  /*62a0*/  FADD.FTZ R4, R4, R6 ;  /* 0x0000000604047221 */ /* 0x000fe40000010000 */
[----:B------:R-:W-:Y:S01]  /*62b0*/  FADD.FTZ R10, R10, R11 ;  /* 0x0000000b0a0a7221 */ /* 0x000fe20000010000 */
[----:B------:R-:W-:Y:S01]  /*62c0*/  HMMA.16816.F32.BF16 R108, R96, R112, R108 ;  /* 0x00000070606c723c */ /* 0x000fe2000004186c */
[----:B------:R2:W-:Y:S01]  /*62d0*/  STL [R1+0x18], R0 ;  /* 0x0000180001007387 */ /* 0x0005e20000100800 */
[----:B------:R-:W-:Y:S01]  /*62e0*/  ISETP.GE.AND P0, PT, R14, R0, PT ;  /* 0x000000000e00720c */ /* 0x000fe20003f06270 */
[----:B------:R-:W-:-:S05]  /*62f0*/  FADD.FTZ R2, R9, R10 ;  /* 0x0000000a09027221 */ /* 0x000fca0000010000 */
[C---:B------:R-:W-:Y:S01]  /*6300*/  HMMA.16816.F32.BF16 R104, R96.reuse, R106, R72 ;  /* 0x0000006a6068723c */ /* 0x040fe20000041848 */
[----:B------:R-:W3:Y:S07]  /*6310*/  LDSM.16.MT88.4 R72, [R224+0x8800] ;  /* 0x00880000e048783b */ /* 0x000eee0000004200 */
[C---:B------:R-:W-:Y:S01]  /*6320*/  HMMA.16816.F32.BF16 R112, R96.reuse, R114, R80 ;  /* 0x000000726070723c */ /* 0x040fe20000041850 */
[----:B------:R-:W4:Y:S07]  /*6330*/  LDSM.16.MT88.4 R80, [R228+0x8800] ;  /* 0x00880000e450783b */ /* 0x000f2e0000004200 */
[----:B------:R-:W-:Y:S01]  /*6340*/  HMMA.16816.F32.BF16 R148, R96, R152, R148 ;  /* 0x000000986094723c */ /* 0x000fe20000041894 */
[----:B--2---:R-:W-:-:S05]  /*6350*/  FADD.FTZ R0, R5, R4 ;  /* 0x0000000405007221 */ /* 0x004fca0000010000 */
[----:B------:R2:W-:Y:S02]  /*6360*/  STL [R1+0x10], R0 ;  /* 0x0000100001007387 */ /* 0x0005e40000100800 */
[C---:B------:R-:W-:Y:S02]  /*6370*/  HMMA.16816.F32.BF16 R152, R96.reuse, R154, R60 ;  /* 0x0000009a6098723c */ /* 0x040fe4000004183c */
[----:B------:R2:W-:Y:S06]  /*6380*/  STL [R1+0xc], R2 ;  /* 0x00000c0201007387 */ /* 0x0005ec0000100800 */
[C---:B-1----:R-:W-:Y:S08]  /*6390*/  HMMA.16816.F32.BF16 R52, R96.reuse, R56, R92 ;  /* 0x000000386034723c */ /* 0x042ff0000004185c */
[C---:B------:R-:W-:Y:S08]  /*63a0*/  HMMA.16816.F32.BF16 R56, R96.reuse, R58, R68 ;  /* 0x0000003a6038723c */ /* 0x040ff00000041844 */
[C---:B------:R-:W-:Y:S08]  /*63b0*/  HMMA.16816.F32.BF16 R60, R96.reuse, R64, R76 ;  /* 0x00000040603c723c */ /* 0x040ff0000004184c */
[C---:B------:R-:W-:Y:S08]  /*63c0*/  HMMA.16816.F32.BF16 R116, R96.reuse, R120, R116 ;  /* 0x000000786074723c */ /* 0x040ff00000041874 */
[C---:B------:R-:W-:Y:S08]  /*63d0*/  HMMA.16816.F32.BF16 R124, R96.reuse, R128, R124 ;  /* 0x00000080607c723c */ /* 0x040ff0000004187c */
[C---:B------:R-:W-:Y:S08]  /*63e0*/  HMMA.16816.F32.BF16 R132, R96.reuse, R136, R132 ;  /* 0x000000886084723c */ /* 0x040ff00000041884 */
[C---:B---3--:R-:W-:Y:S08]  /*63f0*/  HMMA.16816.F32.BF16 R68, R96.reuse, R72, R220 ;  /* 0x000000486044723c */ /* 0x048ff000000418dc */
        /* <DEDUP_REMOVED lines=12> */
[----:B--2---:R-:W2:Y:S01]  /*64c0*/  LDL R15, [R1+0x24] ;  /* 0x00002400010f7983 */ /* 0x004ea20000100800 */
[----:B------:R-:W-:-:S02]  /*64d0*/  MOV R144, R140 ;  /* 0x0000008c00907202 */ /* 0x000fc40000000f00 */
[----:B------:R-:W-:Y:S02]  /*64e0*/  MOV R143, R141 ;  /* 0x0000008d008f7202 */ /* 0x000fe40000000f00 */
[----:B------:R-:W-:Y:S01]  /*64f0*/  MOV R218, R14 ;  /* 0x0000000e00da7202 */ /* 0x000fe20000000f00 */
[----:B--2---:R-:W-:-:S05]  /*6500*/  @P1 IMAD.HI.U32 R0, R15, c[0x0][0x2c8], RZ ;  /* 0x0000b2000f001a27 */ /* 0x004fca00078e00ff */
[----:B------:R-:W-:-:S05]  /*6510*/  @P1 SHF.R.U32.HI R0, RZ, c[0x0][0x2cc], R0 ;  /* 0x0000b300ff001a19 */ /* 0x000fca0000011600 */
[----:B------:R1:W-:Y:S02]  /*6520*/  @P1 STL [R1+0x1c], R0 ;  /* 0x00001c0001001387 */ /* 0x0003e40000100800 */
.L_x_840:
[----:B------:R-:W-:Y:S04]  /*6530*/  DEPBAR.LE SB0, 0x0 ;  /* 0x000080000000791a */ /* 0x000fe80000000000 */
[----:B------:R-:W-:Y:S01]  /*6540*/  WARPSYNC 0xffffffff ;  /* 0xffffffff00007948 */ /* 0x000fe20003800000 */
[----:B------:R-:W-:Y:S08]  /*6550*/  BAR.SYNC.DEFER_BLOCKING 0x0 ;  /* 0x0000000000007b1d */ /* 0x000ff00000010000 */
[----:B------:R-:W2:Y:S08]  /*6560*/  LDSM.16.M88.4 R8, [R225] ;  /* 0x00000000e108783b */ /* 0x000eb00000000200 */
[----:B------:R-:W3:Y:S04]  /*6570*/  LDL R145, [R1+0x14] ;  /* 0x0000140001917983 */ /* 0x000ee80000100800 */
[----:B------:R-:W4:Y:S08]  /*6580*/  LDSM.16.M88.4 R16, [R225+0x800] ;  /* 0x00080000e110783b */ /* 0x000f300000000200 */
[----:B------:R-:W5:Y:S04]  /*6590*/  LDL R146, [R1+0x40] ;  /* 0x0000400001927983 */ /* 0x000f680000100800 */
[----:B------:R-:W5:Y:S06]  /*65a0*/  LDL.64 R2, [R1+0x38] ;  /* 0x0000380001027983 */ /* 0x000f6c0000100a00 */
[----:B------:R-:W1:Y:S08]  /*65b0*/  LDSM.16.M88.4 R24, [R225+0x1000] ;  /* 0x00100000e118783b */ /* 0x000e700000000200 */
[----:B------:R-:W5:Y:S01]  /*65c0*/  LDL R142, [R1+0x4] ;  /* 0x00000400018e7983 */ /* 0x000f620000100800 */
[C---:B--2---:R-:W-:Y:S03]  /*65d0*/  HMMA.16816.F32.BF16 R4, R156.reuse, R8, RZ ;  /* 0x000000089c04723c */ /* 0x044fe600000418ff */
[----:B------:R-:W2:Y:S05]  /*65e0*/  LDSM.16.M88.4 R32, [R225+0x1800] ;  /* 0x00180000e120783b */ /* 0x000eaa0000000200 */
[C---:B------:R-:W-:Y:S03]  /*65f0*/  HMMA.16816.F32.BF16 R8, R156.reuse, R10, RZ ;  /* 0x0000000a9c08723c */ /* 0x040fe600000418ff */
[----:B------:R-:W2:Y:S05]  /*6600*/  LDSM.16.M88.4 R40, [R225+0x2000] ;  /* 0x00200000e128783b */ /* 0x000eaa0000000200 */
[C---:B----4-:R-:W-:Y:S03]  /*6610*/  HMMA.16816.F32.BF16 R12, R156.reuse, R16, RZ ;  /* 0x000000109c0c723c */ /* 0x050fe600000418ff */
[----:B------:R-:W4:Y:S05]  /*6620*/  LDSM.16.M88.4 R48, [R225+0x2800] ;  /* 0x00280000e130783b */ /* 0x000f2a0000000200 */
[C---:B------:R-:W-:Y:S03]  /*6630*/  HMMA.16816.F32.BF16 R16, R156.reuse, R18, RZ ;  /* 0x000000129c10723c */ /* 0x040fe600000418ff */
[----:B------:R-:W4:Y:S05]  /*6640*/  LDSM.16.M88.4 R164, [R231] ;  /* 0x00000000e7a4783b */ /* 0x000f2a0000000200 */
[C---:B-1----:R-:W-:Y:S03]  /*6650*/  HMMA.16816.F32.BF16 R20, R156.reuse, R24, RZ ;  /* 0x000000189c14723c */ /* 0x042fe600000418ff */
[----:B------:R-:W5:Y:S04]  /*6660*/  LDL R209, [R1+0x1c] ;  /* 0x00001c0001d17983 */ /* 0x000f680000100800 */
[----:B------:R-:W5:Y:S01]  /*6670*/  LDL R208, [R1+0x20] ;  /* 0x0000200001d07983 */ /* 0x000f620000100800 */
[C---:B------:R-:W-:Y:S08]  /*6680*/  HMMA.16816.F32.BF16 R24, R156.reuse, R26, RZ ;  /* 0x0000001a9c18723c */ /* 0x040ff000000418ff */
[C---:B--2---:R-:W-:Y:S08]  /*6690*/  HMMA.16816.F32.BF16 R28, R156.reuse, R32, RZ ;  /* 0x000000209c1c723c */ /* 0x044ff000000418ff */
[C---:B------:R-:W-:Y:S08]  /*66a0*/  HMMA.16816.F32.BF16 R32, R156.reuse, R34, RZ ;  /* 0x000000229c20723c */ /* 0x040ff000000418ff */
[C---:B------:R-:W-:Y:S08]  /*66b0*/  HMMA.16816.F32.BF16 R36, R156.reuse, R40, RZ ;  /* 0x000000289c24723c */ /* 0x040ff000000418ff */
[C---:B------:R-:W-:Y:S08]  /*66c0*/  HMMA.16816.F32.BF16 R40, R156.reuse, R42, RZ ;  /* 0x0000002a9c28723c */ /* 0x040ff000000418ff */
[C---:B----4-:R-:W-:Y:S08]  /*66d0*/  HMMA.16816.F32.BF16 R44, R156.reuse, R48, RZ ;  /* 0x000000309c2c723c */ /* 0x050ff000000418ff */
[----:B------:R-:W-:Y:S08]  /*66e0*/  HMMA.16816.F32.BF16 R48, R156, R50, RZ ;  /* 0x000000329c30723c */ /* 0x000ff000000418ff */
[C---:B------:R-:W-:Y:S08]  /*66f0*/  HMMA.16816.F32.BF16 R4, R160.reuse, R164, R4 ;  /* 0x000000a4a004723c */ /* 0x040ff00000041804 */
[C---:B------:R-:W-:Y:S01]  /*6700*/  HMMA.16816.F32.BF16 R8, R160.reuse, R166, R8 ;  /* 0x000000a6a008723c */ /* 0x040fe20000041808 */
[----:B------:R-:W1:Y:S07]  /*6710*/  LDSM.16.M88.4 R164, [R248] ;  /* 0x00000000f8a4783b */ /* 0x000e6e0000000200 */
[C---:B-1----:R-:W-:Y:S08]  /*6720*/  HMMA.16816.F32.BF16 R12, R160.reuse, R164, R12 ;  /* 0x000000a4a00c723c */ /* 0x042ff0000004180c */
[C---:B------:R-:W-:Y:S01]  /*6730*/  HMMA.16816.F32.BF16 R16, R160.reuse, R166, R16 ;  /* 0x000000a6a010723c */ /* 0x040fe20000041810 */
[----:B------:R-:W1:Y:S07]  /*6740*/  LDSM.16.M88.4 R164, [R247] ;  /* 0x00000000f7a4783b */ /* 0x000e6e0000000200 */
[C---:B-1----:R-:W-:Y:S08]  /*6750*/  HMMA.16816.F32.BF16 R20, R160.reuse, R164, R20 ;  /* 0x000000a4a014723c */ /* 0x042ff00000041814 */
[C---:B------:R-:W-:Y:S01]  /*6760*/  HMMA.16816.F32.BF16 R24, R160.reuse, R166, R24 ;  /* 0x000000a6a018723c */ /* 0x040fe20000041818 */
[----:B------:R-:W1:Y:S07]  /*6770*/  LDSM.16.M88.4 R164, [R246] ;  /* 0x00000000f6a4783b */ /* 0x000e6e0000000200 */
[C---:B-1----:R-:W-:Y:S08]  /*6780*/  HMMA.16816.F32.BF16 R28, R160.reuse, R164, R28 ;  /* 0x000000a4a01c723c */ /* 0x042ff0000004181c */
[C---:B------:R-:W-:Y:S01]  /*6790*/  HMMA.16816.F32.BF16 R32, R160.reuse, R166, R32 ;  /* 0x000000a6a020723c */ /* 0x040fe20000041820 */
[----:B------:R-:W1:Y:S02]  /*67a0*/  LDSM.16.M88.4 R164, [R245] ;  /* 0x00000000f5a4783b */ /* 0x000e640000000200 */
[----:B---3--:R-:W-:Y:S11]  /*67b0*/  ISETP.GT.AND P6, PT, R145, R218, PT ;  /* 0x000000da9100720c */ /* 0x008ff60003fc4270 */
[----:B------:R-:W-:Y:S02]  /*67c0*/  @!UPT UIADD3 URZ, URZ, URZ, URZ ;  /* 0x0000003f3f3ff290 */ /* 0x000fe4000fffe03f */
[----:B------:R-:W-:Y:S01]  /*67d0*/  @!P6 SHF.R.S32.HI R0, RZ, 0x1f, R218 ;  /* 0x0000001fff00e819 */ /* 0x000fe200000114da */
[----:B------:R-:W-:Y:S04]  /*67e0*/  @!P6 IMAD.WIDE.U32 R140, R218, c[0x0][0x208], RZ ;  /* 0x00008200da8cea25 */ /* 0x000fe800078e00ff */
[----:B------:R-:W-:Y:S02]  /*67f0*/  @!P6 IMAD R0, R0, c[0x0][0x208], RZ ;  /* 0x000082000000ea24 */ /* 0x000fe400078e02ff */
[----:B-----5:R-:W-:Y:S02]  /*6800*/  @!P6 IMAD.MOV.U32 R3, RZ, RZ, R146 ;  /* 0x000000ffff03e224 */ /* 0x020fe400078e0092 */
[----:B------:R-:W-:Y:S01]  /*6810*/  @!P6 IMAD R0, R218, c[0x0][0x20c], R0 ;  /* 0x00008300da00ea24 */ /* 0x000fe200078e0200 */
[C---:B-1----:R-:W-:Y:S03]  /*6820*/  HMMA.16816.F32.BF16 R36, R160.reuse, R164, R36 ;  /* 0x000000a4a024723c */ /* 0x042fe60000041824 */
[----:B------:R-:W-:Y:S02]  /*6830*/  @!P6 IMAD.IADD R0, R141, 0x1, R0 ;  /* 0x000000018d00e824 */ /* 0x000fe400078e0200 */
[----:B------:R-:W-:Y:S03]  /*6840*/  @!P6 IMAD.WIDE.U32 R2, R140, 0x60, R2 ;  /* 0x000000608c02e825 */ /* 0x000fe600078e0002 */
[C---:B------:R-:W-:Y:S01]  /*6850*/  HMMA.16816.F32.BF16 R40, R160.reuse, R166, R40 ;  /* 0x000000a6a028723c */ /* 0x040fe20000041828 */
[----:B------:R-:W1:Y:S03]  /*6860*/  LDSM.16.M88.4 R164, [R244] ;  /* 0x00000000f4a4783b */ /* 0x000e660000000200 */
[----:B------:R-:W-:Y:S05]  /*6870*/  @!P6 IMAD R0, R0, 0x60, RZ ;  /* 0x000000600000e824 */ /* 0x000fea00078e02ff */
[----:B------:R-:W-:Y:S04]  /*6880*/  @!P6 IADD3 R0, R3, R0, RZ ;  /* 0x000000000300e210 */ /* 0x000fe80007ffe0ff */
[C---:B------:R-:W-:Y:S01]  /*6890*/  @!P6 SHF.L.U64.HI R140, R2.reuse, 0x1, R0 ;  /* 0x00000001028ce819 */ /* 0x040fe20000010200 */
[----:B------:R-:W-:Y:S05]  /*68a0*/  @!P6 IMAD.SHL.U32 R0, R2, 0x2, RZ ;  /* 0x000000020200e824 */ /* 0x000fea00078e00ff */
[C---:B------:R-:W-:Y:S02]  /*68b0*/  @!P6 IADD3 R2, P0, R0.reuse, c[0x0][0x1f8], RZ ;  /* 0x00007e000002ea10 */ /* 0x040fe40007f1e0ff */
[----:B------:R-:W-:Y:S02]  /*68c0*/  @!P6 IADD3 R146, P5, R0, 0x80, RZ ;  /* 0x000000800092e810 */ /* 0x000fe40007fbe0ff */
[----:B------:R-:W-:Y:S02]  /*68d0*/  @!P6 IADD3.X R3, R140, c[0x0][0x1fc], RZ, P0, !PT ;  /* 0x00007f008c03ea10 */ /* 0x000fe400007fe4ff */
[----:B------:R-:W-:Y:S03]  /*68e0*/  @!P6 IADD3 R146, P0, R146, c[0x0][0x1f8], RZ ;  /* 0x00007e009292ea10 */ /* 0x000fe60007f1e0ff */
[----:B------:R-:W-:Y:S01]  /*68f0*/  @!PT LDS RZ, [RZ] ;  /* 0x00000000fffff984 */ /* 0x000fe20000000800 */
[----:B------:R-:W-:Y:S01]  /*6900*/  @!PT LDS RZ, [RZ] ;  /* 0x00000000fffff984 */ /* 0x000fe20000000800 */
[----:B------:R-:W-:Y:S01]  /*6910*/  @!PT LDS RZ, [RZ] ;  /* 0x00000000fffff984 */ /* 0x000fe20000000800 */
[----:B------:R2:W-:Y:S01]  /*6920*/  @!P6 LDGSTS.E.BYPASS.LTC128B.128 [R142+0x100], [R2.64], !P4 ;  /* 0x00100000028eefae */ /* 0x0005e2000e101d46 */
[--C-:B------:R-:W-:Y:S02]  /*6930*/  @!P6 IADD3.X R147, RZ, c[0x0][0x1fc], R140.reuse, P0, P5 ;  /* 0x00007f00ff93ea10 */ /* 0x100fe400007ea48c */
[----:B------:R-:W-:Y:S05]  /*6940*/  @!P6 IADD3 R0, P5, R0, 0x100, RZ ;  /* 0x000001000000e810 */ /* 0x000fea0007fbe0ff */
[----:B------:R3:W-:Y:S01]  /*6950*/  @!P6 LDGSTS.E.BYPASS.LTC128B.128 [R142+0x3100], [R146.64], !P3 ;  /* 0x03100000928eefae */ /* 0x0007e2000d901d46 */
[C---:B-1----:R-:W-:Y:S08]  /*6960*/  HMMA.16816.F32.BF16 R44, R160.reuse, R164, R44 ;  /* 0x000000a4a02c723c */ /* 0x042ff0000004182c */
[----:B------:R-:W-:Y:S04]  /*6970*/  HMMA.16816.F32.BF16 R48, R160, R166, R48 ;  /* 0x000000a6a030723c */ /* 0x000fe80000041830 */
[----:B---3--:R-:W-:Y:S01]  /*6980*/  @!P6 IADD3 R146, P0, R0, c[0x0][0x1f8], RZ ;  /* 0x00007e000092ea10 */ /* 0x008fe20007f1e0ff */
[----:B------:R-:W-:Y:S03]  /*6990*/  @!P6 IMAD.MOV.U32 R0, RZ, RZ, 0x6 ;  /* 0x00000006ff00e424 */ /* 0x000fe600078e00ff */
[----:B------:R-:W-:Y:S04]  /*69a0*/  @!P6 IADD3.X R147, RZ, c[0x0][0x1fc], R140, P0, P5 ;  /* 0x00007f00ff93ea10 */ /* 0x000fe800007ea48c */
[----:B------:R-:W-:Y:S01]  /*69b0*/  @!P6 MOV R140, c[0x0][0x208] ;  /* 0x00008200008cea02 */ /* 0x000fe20000000f00 */
[----:B------:R1:W-:Y:S03]  /*69c0*/  @!P6 LDGSTS.E.BYPASS.LTC128B.128 [R142+0x6100], [R146.64], !P2 ;  /* 0x06100000928eefae */ /* 0x0003e6000d101d46 */
[C---:B------:R-:W-:Y:S02]  /*69d0*/  @!P6 SHF.L.U64.HI R0, R140.reuse, R0, c[0x0][0x20c] ;  /* 0x000083008c00e619 */ /* 0x040fe40000010200 */
[----:B------:R-:W-:Y:S04]  /*69e0*/  @!P6 SHF.L.U32 R140, R140, 0x6, RZ ;  /* 0x000000068c8ce819 */ /* 0x000fe800000006ff */
[----:B--2---:R-:W-:Y:S05]  /*69f0*/  @!P6 IADD3 R2, P0, R2, R140, RZ ;  /* 0x0000008c0202e210 */ /* 0x004fea0007f1e0ff */
[----:B------:R-:W-:Y:S01]  /*6a00*/  @!P6 IMAD.X R3, R3, 0x1, R0, P0 ;  /* 0x000000010303e824 */ /* 0x000fe200000e0600 */
[----:B------:R-:W-:Y:S04]  /*6a10*/  @!P6 IADD3 R140, P0, R140, R2, RZ ;  /* 0x000000028c8ce210 */ /* 0x000fe80007f1e0ff */
[----:B------:R2:W-:Y:S01]  /*6a20*/  @!P6 LDGSTS.E.BYPASS.LTC128B.128 [R142+0x1100], [R2.64], !P4 ;  /* 0x01100000028eefae */ /* 0x0005e2000e101d46 */
[----:B------:R-:W-:Y:S07]  /*6a30*/  @!P6 IADD3.X R141, R0, R3, RZ, P0, !PT ;  /* 0x00000003008de210 */ /* 0x000fee00007fe4ff */
[----:B------:R2:W-:Y:S08]  /*6a40*/  @!P6 LDGSTS.E.BYPASS.LTC128B.128 [R142+0x4100], [R2.64+0x80], !P3 ;  /* 0x04100080028eefae */ /* 0x0005f0000d901d46 */
[----:B------:R2:W-:Y:S08]  /*6a50*/  @!P6 LDGSTS.E.BYPASS.LTC128B.128 [R142+0x7100], [R2.64+0x100], !P2 ;  /* 0x07100100028eefae */ /* 0x0005f0000d101d46 */
[----:B------:R3:W-:Y:S08]  /*6a60*/  @!P6 LDGSTS.E.BYPASS.LTC128B.128 [R142+0x2100], [R140.64], !P4 ;  /* 0x021000008c8eefae */ /* 0x0007f0000e101d46 */
[----:B------:R3:W-:Y:S08]  /*6a70*/  @!P6 LDGSTS.E.BYPASS.LTC128B.128 [R142+0x5100], [R140.64+0x80], !P3 ;  /* 0x051000808c8eefae */ /* 0x0007f0000d901d46 */
[----:B------:R3:W-:Y:S01]  /*6a80*/  @!P6 LDGSTS.E.BYPASS.LTC128B.128 [R142+0x8100], [R140.64+0x100], !P2 ;  /* 0x081001008c8eefae */ /* 0x0007e2000d101d46 */
[----:B--2---:R-:W-:Y:S07]  /*6a90*/  IMAD R3, R218, -0x60, RZ ;  /* 0xffffffa0da037824 */ /* 0x004fee00078e02ff */
[----:B------:R-:W2:Y:S01]  /*6aa0*/  LDSM.16.M88.4 R164, [R229] ;  /* 0x00000000e5a4783b */ /* 0x000ea20000000200 */
[----:B------:R-:W-:Y:S04]  /*6ab0*/  IADD3 R3, -R208, 0x1, R3 ;  /* 0x00000001d0037810 */ /* 0x000fe80007ffe103 */
[----:B------:R-:W-:Y:S03]  /*6ac0*/  IADD3 R3, R3, c[0x0][0x1d0], RZ ;  /* 0x0000740003037a10 */ /* 0x000fe60007ffe0ff */
[----:B------:R-:W0:Y:S01]  /*6ad0*/  LDGDEPBAR ;  /* 0x00000000000079af */ /* 0x000e220000000000 */
[----:B------:R-:W-:Y:S07]  /*6ae0*/  IADD3 R3, R3, -c[0x0][0x168], RZ ;  /* 0x80005a0003037a10 */ /* 0x000fee0007ffe0ff */
[----:B------:R4:W5:Y:S04]  /*6af0*/  LDL R2, [R1+0x24] ;  /* 0x0000240001027983 */ /* 0x0009680000100800 */
[----:B------:R-:W3:Y:S01]  /*6b00*/  LDL.LU R208, [R1+0xc] ;  /* 0x00000c0001d07983 */ /* 0x000ee20000300800 */
[C---:B--2---:R-:W-:Y:S08]  /*6b10*/  HMMA.16816.F32.BF16 R4, R168.reuse, R164, R4 ;  /* 0x000000a4a804723c */ /* 0x044ff00000041804 */
[C---:B------:R-:W-:Y:S01]  /*6b20*/  HMMA.16816.F32.BF16 R8, R168.reuse, R166, R8 ;  /* 0x000000a6a808723c */ /* 0x040fe20000041808 */
[----:B------:R-:W2:Y:S07]  /*6b30*/  LDSM.16.M88.4 R164, [R229+0x800] ;  /* 0x00080000e5a4783b */ /* 0x000eae0000000200 */
        /* <DEDUP_REMOVED lines=13> */
[----:B------:R-:W-:Y:S01]  /*6c10*/  HMMA.16816.F32.BF16 R48, R168, R166, R48 ;  /* 0x000000a6a830723c */ /* 0x000fe20000041830 */
[----:B------:R-:W2:Y:S03]  /*6c20*/  LDSM.16.M88.4 R164, [R226] ;  /* 0x00000000e2a4783b */ /* 0x000ea60000000200 */
[----:B-----5:R-:W-:Y:S05]  /*6c30*/  @P1 IMAD.MOV.U32 R2, RZ, RZ, R209 ;  /* 0x000000ffff021224 */ /* 0x020fea00078e00d1 */
[----:B------:R-:W5:Y:S01]  /*6c40*/  SHFL.IDX PT, R0, R2, RZ, 0x1c1f ;  /* 0x001c1fff02007589 */ /* 0x000f6200000e0000 */
[C---:B--2---:R-:W-:Y:S08]  /*6c50*/  HMMA.16816.F32.BF16 R4, R172.reuse, R164, R4 ;  /* 0x000000a4ac04723c */ /* 0x044ff00000041804 */
[C---:B------:R-:W-:Y:S01]  /*6c60*/  HMMA.16816.F32.BF16 R8, R172.reuse, R166, R8 ;  /* 0x000000a6ac08723c */ /* 0x040fe20000041808 */
[----:B------:R-:W2:Y:S03]  /*6c70*/  LDSM.16.M88.4 R164, [R226+0x800] ;  /* 0x00080000e2a4783b */ /* 0x000ea60000000200 */
[----:B-----5:R-:W-:Y:S04]  /*6c80*/  IADD3 R0, R3, R0, RZ ;  /* 0x0000000003007210 */ /* 0x020fe80007ffe0ff */
[C---:B------:R-:W-:Y:S02]  /*6c90*/  ISETP.GT.AND P5, PT, R0.reuse, 0x1, PT ;  /* 0x000000010000780c */ /* 0x040fe40003fa4270 */
[C---:B------:R-:W-:Y:S02]  /*6ca0*/  ISETP.GT.AND P0, PT, R0.reuse, 0x8, PT ;  /* 0x000000080000780c */ /* 0x040fe40003f04270 */
[----:B------:R-:W-:Y:S01]  /*6cb0*/  ISETP.GT.AND P6, PT, R0, RZ, PT ;  /* 0x000000ff0000720c */ /* 0x000fe20003fc4270 */
        /* <DEDUP_REMOVED lines=32> */
[----:B------:R-:W2:Y:S07]  /*6ec0*/  LDSM.16.M88.4 R164, [R243] ;  /* 0x00000000f3a4783b */ /* 0x000eae0000000200 */
[C---:B--2---:R-:W-:Y:S08]  /*6ed0*/  HMMA.16816.F32.BF16 R4, R180.reuse, R164, R4 ;  /* 0x000000a4b404723c */ /* 0x044ff00000041804 */
[C---:B------:R-:W-:Y:S01]  /*6ee0*/  HMMA.16816.F32.BF16 R8, R180.reuse, R166, R8 ;  /* 0x000000a6b408723c */ /* 0x040fe20000041808 */
        /* <DEDUP_REMOVED lines=108> */
[----:B------:R-:W2:Y:S11]  /*75b0*/  LDSM.16.M88.4 R164, [R226+0x6800] ;  /* 0x00680000e2a4783b */ /* 0x000eb60000000200 */
[----:B------:R-:W-:Y:S04]  /*75c0*/  @!UPT UIADD3 URZ, URZ, URZ, URZ ;  /* 0x0000003f3f3ff290 */ /* 0x000fe8000fffe03f */
[----:B------:R-:W-:Y:S02]  /*75d0*/  FSEL R4, R4, -INF , P6 ;  /* 0xff80000004047808 */ /* 0x000fe40003000000 */
[C---:B------:R-:W-:Y:S01]  /*75e0*/  ISETP.GT.AND P6, PT, R0.reuse, 0x9, PT ;  /* 0x000000090000780c */ /* 0x040fe20003fc4270 */
        /* <DEDUP_REMOVED lines=11> */
[----:B------:R-:W2:Y:S01]  /*76a0*/  LDSM.16.M88.4 R164, [R226+0x8800] ;  /* 0x00880000e2a4783b */ /* 0x000ea20000000200 */
[----:B------:R-:W-:Y:S07]  /*76b0*/  DEPBAR.LE SB0, 0x0 ;  /* 0x000080000000791a */ /* 0x000fee0000000000 */
[----:B------:R-:W-:Y:S01]  /*76c0*/  BAR.SYNC.DEFER_BLOCKING 0x0 ;  /* 0x0000000000007b1d */ /* 0x000fe20000010000 */
[C---:B--2---:R-:W-:Y:S07]  /*76d0*/  HMMA.16816.F32.BF16 R44, R204.reuse, R164, R44 ;  /* 0x000000a4cc2c723c */ /* 0x044fee000004182c */
[----:B------:R-:W-:Y:S01]  /*76e0*/  FSEL R165, R5, -INF , P5 ;  /* 0xff80000005a57808 */ /* 0x000fe20002800000 */
[----:B------:R-:W-:Y:S01]  /*76f0*/  HMMA.16816.F32.BF16 R48, R204, R166, R48 ;  /* 0x000000a6cc30723c */ /* 0x000fe20000041830 */
[----:B------:R2:W5:Y:S02]  /*7700*/  SHFL.IDX PT, R5, R2, 0x1, 0x1c1f ;  /* 0x003c1f0002057f89 */ /* 0x00056400000e0000 */
[----:B------:R-:W-:Y:S04]  /*7710*/  ISETP.GT.AND P5, PT, R0, 0x10, PT ;  /* 0x000000100000780c */ /* 0x000fe80003fa4270 */
[----:B------:R-:W-:Y:S02]  /*7720*/  FSEL R166, R8, -INF , P0 ;  /* 0xff80000008a67808 */ /* 0x000fe40000000000 */
[C---:B------:R-:W-:Y:S03]  /*7730*/  ISETP.GT.AND P0, PT, R0.reuse, 0x11, PT ;  /* 0x000000110000780c */ /* 0x040fe60003f04270 */
[----:B------:R-:W-:Y:S02]  /*7740*/  FSEL R167, R9, -INF , P6 ;  /* 0xff80000009a77808 */ /* 0x000fe40003000000 */
[----:B------:R-:W-:Y:S02]  /*7750*/  ISETP.GT.AND P6, PT, R0, 0x18, PT ;  /* 0x000000180000780c */ /* 0x000fe40003fc4270 */
[----:B------:R-:W-:Y:S01]  /*7760*/  FSEL R213, R12, -INF , P5 ;  /* 0xff8000000cd57808 */ /* 0x000fe20002800000 */
[----:B------:R-:W-:Y:S01]  /*7770*/  IMAD.MOV.U32 R12, RZ, RZ, R145 ;  /* 0x000000ffff0c7224 */ /* 0x000fe200078e0091 */
[C---:B------:R-:W-:Y:S02]  /*7780*/  ISETP.GT.AND P5, PT, R0.reuse, 0x19, PT ;  /* 0x000000190000780c */ /* 0x040fe40003fa4270 */
[----:B------:R-:W-:Y:S02]  /*7790*/  FSEL R214, R13, -INF , P0 ;  /* 0xff8000000dd67808 */ /* 0x000fe40000000000 */
[----:B------:R-:W-:Y:S02]  /*77a0*/  ISETP.GT.AND P0, PT, R0, 0x20, PT ;  /* 0x000000200000780c */ /* 0x000fe40003f04270 */
[----:B------:R-:W-:Y:S02]  /*77b0*/  FSEL R215, R16, -INF , P6 ;  /* 0xff80000010d77808 */ /* 0x000fe40003000000 */
[----:B------:R-:W-:Y:S02]  /*77c0*/  FSEL R216, R17, -INF , P5 ;  /* 0xff80000011d87808 */ /* 0x000fe40002800000 */
[----:B------:R-:W-:Y:S02]  /*77d0*/  ISETP.GT.AND P6, PT, R0, 0x21, PT ;  /* 0x000000210000780c */ /* 0x000fe40003fc4270 */
[----:B------:R-:W-:Y:S02]  /*77e0*/  FSEL R222, R20, -INF , P0 ;  /* 0xff80000014de7808 */ /* 0x000fe40000000000 */
[C---:B------:R-:W-:Y:S02]  /*77f0*/  ISETP.GT.AND P0, PT, R0.reuse, 0x29, PT ;  /* 0x000000290000780c */ /* 0x040fe40003f04270 */
[----:B------:R-:W-:Y:S02]  /*7800*/  ISETP.GT.AND P5, PT, R0, 0x28, PT ;  /* 0x000000280000780c */ /* 0x000fe40003fa4270 */
[----:B------:R-:W-:Y:S02]  /*7810*/  FSEL R223, R21, -INF , P6 ;  /* 0xff80000015df7808 */ /* 0x000fe40003000000 */
[----:B------:R-:W-:Y:S02]  /*7820*/  FSEL R8, R25, -INF , P0 ;  /* 0xff80000019087808 */ /* 0x000fe40000000000 */
[----:B------:R-:W-:Y:S02]  /*7830*/  FSEL R9, R24, -INF , P5 ;  /* 0xff80000018097808 */ /* 0x000fe40002800000 */
[C---:B------:R-:W-:Y:S02]  /*7840*/  ISETP.GT.AND P6, PT, R0.reuse, 0x30, PT ;  /* 0x000000300000780c */ /* 0x040fe40003fc4270 */
        /* <DEDUP_REMOVED lines=20> */
[----:B------:R-:W-:Y:S02]  /*7990*/  FMNMX.FTZ R0, R4, R143, !PT ;  /* 0x0000008f04007209 */ /* 0x000fe40007810000 */
[----:B------:R-:W-:Y:S02]  /*79a0*/  FSEL R45, R45, -INF , P6 ;  /* 0xff8000002d2d7808 */ /* 0x000fe40003000000 */
[----:B------:R-:W-:Y:S02]  /*79b0*/  FMNMX.FTZ R0, R165, R0, !PT ;  /* 0x00000000a5007209 */ /* 0x000fe40007810000 */
[----:B------:R-:W-:Y:S02]  /*79c0*/  FSEL R48, R48, -INF , P5 ;  /* 0xff80000030307808 */ /* 0x000fe40002800000 */
[----:B------:R-:W-:Y:S02]  /*79d0*/  FMNMX.FTZ R0, R166, R0, !PT ;  /* 0x00000000a6007209 */ /* 0x000fe40007810000 */
[----:B------:R-:W-:Y:S02]  /*79e0*/  FSEL R49, R49, -INF , P0 ;  /* 0xff80000031317808 */ /* 0x000fe40000000000 */
[----:B------:R-:W-:Y:S02]  /*79f0*/  FMNMX.FTZ R0, R167, R0, !PT ;  /* 0x00000000a7007209 */ /* 0x000fe40007810000 */
[----:B------:R-:W-:Y:S02]  /*7a00*/  MOV R17, R142 ;  /* 0x0000008e00117202 */ /* 0x000fe40000000f00 */
[----:B------:R-:W-:Y:S04]  /*7a10*/  FMNMX.FTZ R0, R213, R0, !PT ;  /* 0x00000000d5007209 */ /* 0x000fe80007810000 */
        /* <DEDUP_REMOVED lines=13> */
[----:B--2---:R-:W-:Y:S01]  /*7af0*/  FMNMX.FTZ R2, R40, R0, !PT ;  /* 0x0000000028027209 */ /* 0x004fe20007810000 */
[----:B-----5:R-:W-:Y:S03]  /*7b00*/  IMAD.IADD R0, R3, 0x1, R5 ;  /* 0x0000000103007824 */ /* 0x020fe600078e0205 */
[----:B------:R-:W-:Y:S02]  /*7b10*/  FMNMX.FTZ R2, R41, R2, !PT ;  /* 0x0000000229027209 */ /* 0x000fe40007810000 */
[----:B------:R-:W-:Y:S02]  /*7b20*/  ISETP.GT.AND P5, PT, R0, RZ, PT ;  /* 0x000000ff0000720c */ /* 0x000fe40003fa4270 */
[----:B------:R-:W-:Y:S02]  /*7b30*/  FMNMX.FTZ R2, R44, R2, !PT ;  /* 0x000000022c027209 */ /* 0x000fe40007810000 */
[----:B------:R-:W-:Y:S02]  /*7b40*/  ISETP.GT.AND P0, PT, R0, 0x1, PT ;  /* 0x000000010000780c */ /* 0x000fe40003f04270 */
[----:B------:R-:W-:Y:S02]  /*7b50*/  FMNMX.FTZ R2, R45, R2, !PT ;  /* 0x000000022d027209 */ /* 0x000fe40007810000 */
[----:B------:R-:W-:Y:S02]  /*7b60*/  FSEL R6, R6, -INF , P5 ;  /* 0xff80000006067808 */ /* 0x000fe40002800000 */
[----:B------:R-:W-:Y:S02]  /*7b70*/  FMNMX.FTZ R2, R48, R2, !PT ;  /* 0x0000000230027209 */ /* 0x000fe40007810000 */
[----:B-1----:R-:W-:Y:S02]  /*7b80*/  FSEL R146, R7, -INF , P0 ;  /* 0xff80000007927808 */ /* 0x002fe40000000000 */
[----:B------:R-:W-:Y:S02]  /*7b90*/  FMNMX.FTZ R2, R49, R2, !PT ;  /* 0x0000000231027209 */ /* 0x000fe40007810000 */
[C---:B------:R-:W-:Y:S02]  /*7ba0*/  ISETP.GT.AND P5, PT, R0.reuse, 0x8, PT ;  /* 0x000000080000780c */ /* 0x040fe40003fa4270 */
[----:B------:R-:W-:Y:S01]  /*7bb0*/  ISETP.GT.AND P0, PT, R0, 0x9, PT ;  /* 0x000000090000780c */ /* 0x000fe20003f04270 */
[----:B------:R-:W1:Y:S01]  /*7bc0*/  SHFL.BFLY PT, R3, R2, 0x2, 0x1f ;  /* 0x0c401f0002037f89 */ /* 0x000e6200000e0000 */
[----:B------:R-:W-:Y:S02]  /*7bd0*/  FSEL R147, R10, -INF , P5 ;  /* 0xff8000000a937808 */ /* 0x000fe40002800000 */
[----:B------:R-:W-:Y:S01]  /*7be0*/  FSEL R164, R11, -INF , P0 ;  /* 0xff8000000ba47808 */ /* 0x000fe20000000000 */
[----:B------:R-:W-:Y:S01]  /*7bf0*/  IMAD.MOV.U32 R11, RZ, RZ, R49 ;  /* 0x000000ffff0b7224 */ /* 0x000fe200078e0031 */
[C---:B------:R-:W-:Y:S02]  /*7c00*/  ISETP.GT.AND P5, PT, R0.reuse, 0x10, PT ;  /* 0x000000100000780c */ /* 0x040fe40003fa4270 */
[----:B------:R-:W-:Y:S02]  /*7c10*/  ISETP.GT.AND P0, PT, R0, 0x11, PT ;  /* 0x000000110000780c */ /* 0x000fe40003f04270 */
[----:B------:R-:W-:Y:S01]  /*7c20*/  FSEL R210, R14, -INF , P5 ;  /* 0xff8000000ed27808 */ /* 0x000fe20002800000 */
[----:B------:R-:W-:Y:S01]  /*7c30*/  IMAD.MOV.U32 R14, RZ, RZ, R9 ;  /* 0x000000ffff0e7224 */ /* 0x000fe200078e0009 */
[----:B------:R-:W-:Y:S02]  /*7c40*/  FSEL R209, R15, -INF , P0 ;  /* 0xff8000000fd17808 */ /* 0x000fe40000000000 */
[C---:B------:R-:W-:Y:S02]  /*7c50*/  ISETP.GT.AND P5, PT, R0.reuse, 0x18, PT ;  /* 0x000000180000780c */ /* 0x040fe40003fa4270 */
[----:B------:R-:W-:Y:S02]  /*7c60*/  ISETP.GT.AND P0, PT, R0, 0x19, PT ;  /* 0x000000190000780c */ /* 0x000fe40003f04270 */
[----:B------:R-:W-:Y:S02]  /*7c70*/  FSEL R211, R18, -INF , P5 ;  /* 0xff80000012d37808 */ /* 0x000fe40002800000 */
[----:B------:R-:W-:Y:S01]  /*7c80*/  FSEL R212, R19, -INF , P0 ;  /* 0xff80000013d47808 */ /* 0x000fe20000000000 */
[----:B------:R-:W-:Y:S01]  /*7c90*/  IMAD.MOV.U32 R19, RZ, RZ, R32 ;  /* 0x000000ffff137224 */ /* 0x000fe200078e0020 */
[C---:B------:R-:W-:Y:S02]  /*7ca0*/  ISETP.GT.AND P5, PT, R0.reuse, 0x20, PT ;  /* 0x000000200000780c */ /* 0x040fe40003fa4270 */
[----:B------:R-:W-:Y:S02]  /*7cb0*/  ISETP.GT.AND P0, PT, R0, 0x21, PT ;  /* 0x000000210000780c */ /* 0x000fe40003f04270 */
[----:B-1----:R-:W-:Y:S02]  /*7cc0*/  FMNMX.FTZ R2, R2, R3, !PT ;  /* 0x0000000302027209 */ /* 0x002fe40007810000 */
[----:B------:R-:W-:Y:S02]  /*7cd0*/  FMNMX.FTZ R3, R6, R144, !PT ;  /* 0x0000009006037209 */ /* 0x000fe40007810000 */
[----:B------:R-:W-:Y:S01]  /*7ce0*/  FSEL R219, R22, -INF , P5 ;  /* 0xff80000016db7808 */ /* 0x000fe20002800000 */
[----:B---3--:R-:W1:Y:S01]  /*7cf0*/  SHFL.BFLY PT, R141, R2, 0x1, 0x1f ;  /* 0x0c201f00028d7f89 */ /* 0x008e6200000e0000 */
[----:B------:R-:W-:Y:S02]  /*7d00*/  FMNMX.FTZ R3, R146, R3, !PT ;  /* 0x0000000392037209 */ /* 0x000fe40007810000 */
[----:B------:R-:W-:Y:S02]  /*7d10*/  FSEL R217, R23, -INF , P0 ;  /* 0xff80000017d97808 */ /* 0x000fe40000000000 */
[----:B------:R-:W-:Y:S02]  /*7d20*/  FMNMX.FTZ R3, R147, R3, !PT ;  /* 0x0000000393037209 */ /* 0x000fe40007810000 */
[----:B------:R-:W-:Y:S02]  /*7d30*/  ISETP.GT.AND P5, PT, R0, 0x28, PT ;  /* 0x000000280000780c */ /* 0x000fe40003fa4270 */
[----:B------:R-:W-:Y:S02]  /*7d40*/  FMNMX.FTZ R3, R164, R3, !PT ;  /* 0x00000003a4037209 */ /* 0x000fe40007810000 */
[----:B------:R-:W-:Y:S01]  /*7d50*/  FSEL R220, R26, -INF , P5 ;  /* 0xff8000001adc7808 */ /* 0x000fe20002800000 */
[----:B------:R-:W-:Y:S01]  /*7d60*/  IMAD.MOV.U32 R26, RZ, RZ, R45 ;  /* 0x000000ffff1a7224 */ /* 0x000fe200078e002d */
[----:B------:R-:W-:Y:S02]  /*7d70*/  FMNMX.FTZ R3, R210, R3, !PT ;  /* 0x00000003d2037209 */ /* 0x000fe40007810000 */
[C---:B------:R-:W-:Y:S02]  /*7d80*/  ISETP.GT.AND P0, PT, R0.reuse, 0x29, PT ;  /* 0x000000290000780c */ /* 0x040fe40003f04270 */
[----:B------:R-:W-:Y:S02]  /*7d90*/  FMNMX.FTZ R3, R209, R3, !PT ;  /* 0x00000003d1037209 */ /* 0x000fe40007810000 */
[----:B------:R-:W-:Y:S02]  /*7da0*/  FSEL R221, R27, -INF , P0 ;  /* 0xff8000001bdd7808 */ /* 0x000fe40000000000 */
[----:B------:R-:W-:Y:S02]  /*7db0*/  FMNMX.FTZ R3, R211, R3, !PT ;  /* 0x00000003d3037209 */ /* 0x000fe40007810000 */
[----:B------:R-:W-:Y:S02]  /*7dc0*/  ISETP.GT.AND P5, PT, R0, 0x30, PT ;  /* 0x000000300000780c */ /* 0x000fe40003fa4270 */
[----:B------:R-:W-:Y:S02]  /*7dd0*/  FMNMX.FTZ R3, R212, R3, !PT ;  /* 0x00000003d4037209 */ /* 0x000fe40007810000 */
[----:B------:R-:W-:Y:S02]  /*7de0*/  ISETP.GT.AND P0, PT, R0, 0x31, PT ;  /* 0x000000310000780c */ /* 0x000fe40003f04270 */
[----:B------:R-:W-:Y:S02]  /*7df0*/  FMNMX.FTZ R3, R219, R3, !PT ;  /* 0x00000003db037209 */ /* 0x000fe40007810000 */
[----:B------:R-:W-:Y:S01]  /*7e00*/  FSEL R10, R30, -INF , P5 ;  /* 0xff8000001e0a7808 */ /* 0x000fe20002800000 */
[----:B------:R-:W-:Y:S01]  /*7e10*/  IMAD.MOV.U32 R30, RZ, RZ, R41 ;  /* 0x000000ffff1e7224 */ /* 0x000fe200078e0029 */
[----:B------:R-:W-:Y:S02]  /*7e20*/  FMNMX.FTZ R3, R217, R3, !PT ;  /* 0x00000003d9037209 */ /* 0x000fe40007810000 */
[----:B------:R-:W-:Y:S02]  /*7e30*/  FSEL R13, R31, -INF , P0 ;  /* 0xff8000001f0d7808 */ /* 0x000fe40000000000 */
[----:B------:R-:W-:Y:S02]  /*7e40*/  FMNMX.FTZ R3, R220, R3, !PT ;  /* 0x00000003dc037209 */ /* 0x000fe40007810000 */
[----:B------:R-:W-:Y:S02]  /*7e50*/  ISETP.GT.AND P5, PT, R0, 0x38, PT ;  /* 0x000000380000780c */ /* 0x000fe40003fa4270 */
        /* <DEDUP_REMOVED lines=9> */
[----:B------:R-:W-:Y:S02]  /*7ef0*/  ISETP.GT.AND P6, PT, R0, 0x41, PT ;  /* 0x000000410000780c */ /* 0x000fe40003fc4270 */
[----:B------:R-:W-:Y:S02]  /*7f00*/  FSEL R16, R38, -INF , P0 ;  /* 0xff80000026107808 */ /* 0x000fe40000000000 */
[----:B------:R-:W-:Y:S02]  /*7f10*/  FMNMX.FTZ R3, R7, R3, !PT ;  /* 0x0000000307037209 */ /* 0x000fe40007810000 */
[----:B------:R-:W-:Y:S02]  /*7f20*/  FSEL R39, R39, -INF , P6 ;  /* 0xff80000027277808 */ /* 0x000fe40003000000 */
[----:B------:R-:W-:Y:S02]  /*7f30*/  ISETP.GT.AND P0, PT, R0, 0x49, PT ;  /* 0x000000490000780c */ /* 0x000fe40003f04270 */
[----:B------:R-:W-:Y:S02]  /*7f40*/  FMNMX.FTZ R3, R16, R3, !PT ;  /* 0x0000000310037209 */ /* 0x000fe40007810000 */
[----:B------:R-:W-:Y:S02]  /*7f50*/  ISETP.GT.AND P5, PT, R0, 0x48, PT ;  /* 0x000000480000780c */ /* 0x000fe40003fa4270 */
[----:B------:R-:W-:Y:S02]  /*7f60*/  FSEL R43, R43, -INF , P0 ;  /* 0xff8000002b2b7808 */ /* 0x000fe40000000000 */
[----:B------:R-:W-:Y:S02]  /*7f70*/  FSEL R42, R42, -INF , P5 ;  /* 0xff8000002a2a7808 */ /* 0x000fe40002800000 */
[C---:B------:R-:W-:Y:S02]  /*7f80*/  ISETP.GT.AND P0, PT, R0.reuse, 0x50, PT ;  /* 0x000000500000780c */ /* 0x040fe40003f04270 */
[----:B------:R-:W-:Y:S02]  /*7f90*/  FMNMX.FTZ R3, R39, R3, !PT ;  /* 0x0000000327037209 */ /* 0x000fe40007810000 */
[----:B------:R-:W-:Y:S02]  /*7fa0*/  ISETP.GT.AND P6, PT, R0, 0x51, PT ;  /* 0x000000510000780c */ /* 0x000fe40003fc4270 */
[----:B------:R-:W-:Y:S02]  /*7fb0*/  FSEL R46, R46, -INF , P0 ;  /* 0xff8000002e2e7808 */ /* 0x000fe40000000000 */
[C---:B------:R-:W-:Y:S02]  /*7fc0*/  ISETP.GT.AND P5, PT, R0.reuse, 0x58, PT ;  /* 0x000000580000780c */ /* 0x040fe40003fa4270 */
[----:B------:R-:W-:Y:S02]  /*7fd0*/  ISETP.GT.AND P0, PT, R0, 0x59, PT ;  /* 0x000000590000780c */ /* 0x000fe40003f04270 */
[----:B------:R-:W-:Y:S02]  /*7fe0*/  FMNMX.FTZ R0, R42, R3, !PT ;  /* 0x000000032a007209 */ /* 0x000fe40007810000 */
[----:B------:R-:W-:Y:S02]  /*7ff0*/  FSEL R47, R47, -INF , P6 ;  /* 0xff8000002f2f7808 */ /* 0x000fe40003000000 */
[----:B------:R-:W-:Y:S02]  /*8000*/  FMNMX.FTZ R0, R43, R0, !PT ;  /* 0x000000002b007209 */ /* 0x000fe40007810000 */
[----:B------:R-:W-:Y:S02]  /*8010*/  FSEL R50, R50, -INF , P5 ;  /* 0xff80000032327808 */ /* 0x000fe40002800000 */
[----:B------:R-:W-:Y:S02]  /*8020*/  FMNMX.FTZ R0, R46, R0, !PT ;  /* 0x000000002e007209 */ /* 0x000fe40007810000 */
[----:B------:R-:W-:Y:S01]  /*8030*/  FSEL R142, R51, -INF , P0 ;  /* 0xff800000338e7808 */ /* 0x000fe20000000000 */
[----:B------:R-:W-:Y:S01]  /*8040*/  IMAD.MOV.U32 R51, RZ, RZ, R16 ;  /* 0x000000ffff337224 */ /* 0x000fe200078e0010 */
[----:B------:R-:W-:Y:S02]  /*8050*/  FMNMX.FTZ R0, R47, R0, !PT ;  /* 0x000000002f007209 */ /* 0x000fe40007810000 */
[----:B-1----:R-:W-:Y:S02]  /*8060*/  FMNMX.FTZ R141, R2, R141, !PT ;  /* 0x0000008d028d7209 */ /* 0x002fe40007810000 */
[----:B------:R-:W-:Y:S02]  /*8070*/  FMNMX.FTZ R0, R50, R0, !PT ;  /* 0x0000000032007209 */ /* 0x000fe40007810000 */
[C---:B------:R-:W-:Y:S02]  /*8080*/  FSETP.NEU.FTZ.AND P0, PT, R141.reuse, -INF , PT ;  /* 0xff8000008d00780b */ /* 0x040fe40003f1d000 */
[----:B------:R-:W-:Y:S02]  /*8090*/  FMNMX.FTZ R0, R142, R0, !PT ;  /* 0x000000008e007209 */ /* 0x000fe40007810000 */
[----:B------:R-:W-:Y:S02]  /*80a0*/  FSEL R3, R141, RZ, P0 ;  /* 0x000000ff8d037208 */ /* 0x000fe40000000000 */
[----:B------:R-:W-:Y:S01]  /*80b0*/  MOV R15, R8 ;  /* 0x00000008000f7202 */ /* 0x000fe20000000f00 */
[----:B------:R-:W1:Y:S01]  /*80c0*/  SHFL.BFLY PT, R2, R0, 0x2, 0x1f ;  /* 0x0c401f0000027f89 */ /* 0x000e6200000e0000 */
[----:B------:R-:W-:Y:S02]  /*80d0*/  MOV R18, R33 ;  /* 0x0000002100127202 */ /* 0x000fe40000000f00 */
[----:B------:R-:W-:Y:S02]  /*80e0*/  MOV R22, R17 ;  /* 0x0000001100167202 */ /* 0x000fe40000000f00 */
[----:B------:R-:W-:Y:S02]  /*80f0*/  MOV R23, R48 ;  /* 0x0000003000177202 */ /* 0x000fe40000000f00 */
[----:B------:R-:W-:Y:S02]  /*8100*/  MOV R27, R44 ;  /* 0x0000002c001b7202 */ /* 0x000fe40000000f00 */
[----:B------:R-:W-:Y:S02]  /*8110*/  MOV R31, R40 ;  /* 0x00000028001f7202 */ /* 0x000fe40000000f00 */
[----:B------:R-:W-:Y:S02]  /*8120*/  MOV R38, R36 ;  /* 0x0000002400267202 */ /* 0x000fe40000000f00 */
[----:B-1----:R-:W-:Y:S01]  /*8130*/  FMNMX.FTZ R0, R0, R2, !PT ;  /* 0x0000000200007209 */ /* 0x002fe20007810000 */
[----:B------:R-:W-:Y:S02]  /*8140*/  FADD.FTZ R2, -R3, R143 ;  /* 0x0000008f03027221 */ /* 0x000fe40000010100 */
[----:B------:R-:W-:Y:S02]  /*8150*/  FMUL.FTZ R143, R141, c[0x0][0x2d0] ;  /* 0x0000b4008d8f7a20 */ /* 0x000fe40000410000 */
[----:B------:R-:W1:Y:S03]  /*8160*/  SHFL.BFLY PT, R3, R0, 0x1, 0x1f ;  /* 0x0c201f0000037f89 */ /* 0x000e6600000e0000 */
[----:B------:R-:W-:Y:S05]  /*8170*/  FSEL R143, R143, RZ, P0 ;  /* 0x000000ff8f8f7208 */ /* 0x000fea0000000000 */
[----:B------:R-:W-:Y:S04]  /*8180*/  FFMA.FTZ R4, R4, c[0x0][0x2d0], -R143 ;  /* 0x0000b40004047a23 */ /* 0x000fe8000001088f */
[----:B------:R-:W-:Y:S01]  /*8190*/  MUFU.EX2 R145, R4 ;  /* 0x0000000400917308 */ /* 0x000fe20000000800 */
[----:B-1----:R-:W-:Y:S01]  /*81a0*/  FMNMX.FTZ R140, R0, R3, !PT ;  /* 0x00000003008c7209 */ /* 0x002fe20007810000 */
[----:B------:R-:W-:Y:S03]  /*81b0*/  FMUL.FTZ R0, R2, c[0x0][0x2d0] ;  /* 0x0000b40002007a20 */ /* 0x000fe60000410000 */
[C---:B------:R-:W-:Y:S05]  /*81c0*/  FSETP.NEU.FTZ.AND P0, PT, R140.reuse, -INF , PT ;  /* 0xff8000008c00780b */ /* 0x040fea0003f1d000 */
[----:B------:R1:W2:Y:S01]  /*81d0*/  MUFU.EX2 R2, R0 ;  /* 0x0000000000027308 */ /* 0x0002a20000000800 */
[----:B------:R-:W-:Y:S05]  /*81e0*/  FSEL R3, R140, RZ, P0 ;  /* 0x000000ff8c037208 */ /* 0x000fea0000000000 */
[----:B-1----:R-:W-:Y:S02]  /*81f0*/  FADD.FTZ R0, -R3, R144 ;  /* 0x0000009003007221 */ /* 0x002fe40000010100 */
[----:B--2---:R-:W-:Y:S02]  /*8200*/  FMUL.FTZ R8, R2, R152 ;  /* 0x0000009802087220 */ /* 0x004fe40000410000 */
[----:B------:R-:W-:Y:S01]  /*8210*/  FMUL.FTZ R0, R0, c[0x0][0x2d0] ;  /* 0x0000b40000007a20 */ /* 0x000fe20000410000 */
[----:B------:R-:W2:Y:S01]  /*8220*/  LDL.LU R152, [R1+0x10] ;  /* 0x0000100001987983 */ /* 0x000ea20000300800 */
[C---:B------:R-:W-:Y:S01]  /*8230*/  FMUL.FTZ R4, R2.reuse, R148 ;  /* 0x0000009402047220 */ /* 0x040fe20000410000 */
[----:B------:R-:W-:Y:S01]  /*8240*/  MOV R148, R13 ;  /* 0x0000000d00947202 */ /* 0x000fe20000000f00 */
[C---:B------:R-:W-:Y:S02]  /*8250*/  FMUL.FTZ R13, R2.reuse, R101 ;  /* 0x00000065020d7220 */ /* 0x040fe40000410000 */
[----:B------:R-:W1:Y:S01]  /*8260*/  MUFU.EX2 R0, R0 ;  /* 0x0000000000007308 */ /* 0x000e620000000800 */
[C---:B------:R-:W-:Y:S02]  /*8270*/  FMUL.FTZ R9, R2.reuse, R153 ;  /* 0x0000009902097220 */ /* 0x040fe40000410000 */
[----:B------:R-:W-:Y:S02]  /*8280*/  IMAD.MOV.U32 R153, RZ, RZ, R12 ;  /* 0x000000ffff997224 */ /* 0x000fe400078e000c */
[C---:B------:R-:W-:Y:S02]  /*8290*/  FMUL.FTZ R12, R2.reuse, R100 ;  /* 0x00000064020c7220 */ /* 0x040fe40000410000 */
[----:B------:R-:W-:Y:S01]  /*82a0*/  FMUL.FTZ R25, R2, R113 ;  /* 0x0000007102197220 */ /* 0x000fe20000410000 */
[----:B------:R-:W-:Y:S01]  /*82b0*/  MOV R113, R18 ;  /* 0x0000001200717202 */ /* 0x000fe20000000f00 */
[----:B------:R-:W3:Y:S01]  /*82c0*/  LDL.64 R100, [R1+0x30] ;  /* 0x0000300001647983 */ /* 0x000ee20000100a00 */
[----:B------:R-:W-:Y:S01]  /*82d0*/  FMUL.FTZ R3, R140, c[0x0][0x2d0] ;  /* 0x0000b4008c037a20 */ /* 0x000fe20000410000 */
[----:B------:R-:W-:Y:S01]  /*82e0*/  ISETP.GT.AND P6, PT, R218, R153, PT ;  /* 0x00000099da00720c */ /* 0x000fe20003fc4270 */
[C---:B------:R-:W-:Y:S01]  /*82f0*/  FMUL.FTZ R5, R2.reuse, R149 ;  /* 0x0000009502057220 */ /* 0x040fe20000410000 */
[----:B------:R-:W-:Y:S01]  /*8300*/  MOV R149, R28 ;  /* 0x0000001c00957202 */ /* 0x000fe20000000f00 */
[----:B------:R-:W-:Y:S01]  /*8310*/  FMUL.FTZ R28, R2, R116 ;  /* 0x00000074021c7220 */ /* 0x000fe20000410000 */
[----:B------:R-:W-:Y:S01]  /*8320*/  FSEL R3, R3, RZ, P0 ;  /* 0x000000ff03037208 */ /* 0x000fe20000000000 */
[----:B------:R-:W-:Y:S02]  /*8330*/  IMAD.MOV.U32 R116, RZ, RZ, R19 ;  /* 0x000000ffff747224 */ /* 0x000fe400078e0013 */
[----:B------:R-:W-:Y:S02]  /*8340*/  IMAD.MOV.U32 R153, RZ, RZ, R43 ;  /* 0x000000ffff997224 */ /* 0x000fe400078e002b */
[----:B------:R-:W-:Y:S02]  /*8350*/  FFMA.FTZ R6, R6, c[0x0][0x2d0], -R3 ;  /* 0x0000b40006067a23 */ /* 0x000fe40000010803 */
[----:B------:R-:W-:Y:S02]  /*8360*/  FMUL.FTZ R16, R2, R104 ;  /* 0x0000006802107220 */ /* 0x000fe40000410000 */
[C---:B-1----:R-:W-:Y:S01]  /*8370*/  FMUL.FTZ R18, R0.reuse, R106 ;  /* 0x0000006a00127220 */ /* 0x042fe20000410000 */
[----:B------:R1:W2:Y:S01]  /*8380*/  MUFU.EX2 R144, R6 ;  /* 0x0000000600907308 */ /* 0x0002a20000000800 */
[----:B------:R-:W3:Y:S01]  /*8390*/  LDL R106, [R1+0x28] ;  /* 0x00002800016a7983 */ /* 0x000ee20000100800 */
[----:B------:R-:W-:Y:S01]  /*83a0*/  FMUL.FTZ R19, R0, R107 ;  /* 0x0000006b00137220 */ /* 0x000fe20000410000 */
[----:B------:R-:W-:Y:S01]  /*83b0*/  IADD3 R107, R218, -0x1, RZ ;  /* 0xffffffffda6b7810 */ /* 0x000fe20007ffe0ff */
[C---:B------:R-:W-:Y:S02]  /*83c0*/  FMUL.FTZ R17, R2.reuse, R105 ;  /* 0x0000006902117220 */ /* 0x040fe40000410000 */
[----:B------:R-:W-:Y:S02]  /*83d0*/  IMAD.MOV.U32 R105, RZ, RZ, R14 ;  /* 0x000000ffff697224 */ /* 0x000fe400078e000e */
[C---:B------:R-:W-:Y:S01]  /*83e0*/  FMUL.FTZ R20, R2.reuse, R108 ;  /* 0x0000006c02147220 */ /* 0x040fe20000410000 */
[----:B------:R-:W-:Y:S01]  /*83f0*/  MOV R108, R149 ;  /* 0x00000095006c7202 */ /* 0x000fe20000000f00 */
[C---:B------:R-:W-:Y:S01]  /*8400*/  FMUL.FTZ R21, R2.reuse, R109 ;  /* 0x0000006d02157220 */ /* 0x040fe20000410000 */
[----:B------:R-:W-:Y:S01]  /*8410*/  MOV R109, R15 ;  /* 0x0000000f006d7202 */ /* 0x000fe20000000f00 */
[C---:B------:R-:W-:Y:S02]  /*8420*/  FMUL.FTZ R24, R2.reuse, R112 ;  /* 0x0000007002187220 */ /* 0x040fe40000410000 */
[C---:B------:R-:W-:Y:S01]  /*8430*/  FMUL.FTZ R32, R2.reuse, R120 ;  /* 0x0000007802207220 */ /* 0x040fe20000410000 */
[----:B------:R-:W-:Y:S01]  /*8440*/  MOV R120, R42 ;  /* 0x0000002a00787202 */ /* 0x000fe20000000f00 */
[C---:B------:R-:W-:Y:S02]  /*8450*/  FMUL.FTZ R33, R2.reuse, R121 ;  /* 0x0000007902217220 */ /* 0x040fe40000410000 */
[C---:B------:R-:W-:Y:S01]  /*8460*/  FMUL.FTZ R36, R2.reuse, R124 ;  /* 0x0000007c02247220 */ /* 0x040fe20000410000 */
[----:B------:R-:W-:Y:S01]  /*8470*/  MOV R124, R23 ;  /* 0x00000017007c7202 */ /* 0x000fe20000000f00 */
[C---:B------:R-:W-:Y:S02]  /*8480*/  FMUL.FTZ R37, R2.reuse, R125 ;  /* 0x0000007d02257220 */ /* 0x040fe40000410000 */
[C---:B------:R-:W-:Y:S02]  /*8490*/  FMUL.FTZ R40, R2.reuse, R128 ;  /* 0x0000008002287220 */ /* 0x040fe40000410000 */
[----:B-1----:R-:W-:Y:S02]  /*84a0*/  IMAD.MOV.U32 R6, RZ, RZ, R29 ;  /* 0x000000ffff067224 */ /* 0x002fe400078e001d */
[C---:B------:R-:W-:Y:S02]  /*84b0*/  FMUL.FTZ R29, R2.reuse, R117 ;  /* 0x00000075021d7220 */ /* 0x040fe40000410000 */
[C---:B------:R-:W-:Y:S01]  /*84c0*/  FMUL.FTZ R41, R2.reuse, R129 ;  /* 0x0000008102297220 */ /* 0x040fe20000410000 */
[----:B------:R-:W-:Y:S01]  /*84d0*/  MOV R129, R27 ;  /* 0x0000001b00817202 */ /* 0x000fe20000000f00 */
[C---:B------:R-:W-:Y:S02]  /*84e0*/  FMUL.FTZ R44, R2.reuse, R132 ;  /* 0x00000084022c7220 */ /* 0x040fe40000410000 */
[C---:B------:R-:W-:Y:S01]  /*84f0*/  FMUL.FTZ R45, R2.reuse, R133 ;  /* 0x00000085022d7220 */ /* 0x040fe20000410000 */
[----:B------:R-:W-:Y:S01]  /*8500*/  MOV R133, R10 ;  /* 0x0000000a00857202 */ /* 0x000fe20000000f00 */
[C---:B------:R-:W-:Y:S01]  /*8510*/  FMUL.FTZ R48, R2.reuse, R136 ;  /* 0x0000008802307220 */ /* 0x040fe20000410000 */
[----:B------:R-:W-:Y:S01]  /*8520*/  MOV R136, R31 ;  /* 0x0000001f00887202 */ /* 0x000fe20000000f00 */
        /* <DEDUP_REMOVED lines=25> */
[C---:B------:R-:W-:Y:S01]  /*86c0*/  FMUL.FTZ R10, R0.reuse, R154 ;  /* 0x0000009a000a7220 */ /* 0x040fe20000410000 */
[----:B------:R-:W-:Y:S01]  /*86d0*/  MOV R154, R148 ;  /* 0x00000094009a7202 */ /* 0x000fe20000000f00 */
[----:B------:R-:W-:Y:S01]  /*86e0*/  IMAD.MOV.U32 R121, RZ, RZ, R11 ;  /* 0x000000ffff797224 */ /* 0x000fe200078e000b */
[----:B------:R-:W-:Y:S01]  /*86f0*/  MOV R148, R50 ;  /* 0x0000003200947202 */ /* 0x000fe20000000f00 */
[----:B------:R-:W-:Y:S02]  /*8700*/  IMAD.MOV.U32 R149, RZ, RZ, R47 ;  /* 0x000000ffff957224 */ /* 0x000fe400078e002f */
[----:B------:R-:W-:Y:S02]  /*8710*/  IMAD.MOV.U32 R117, RZ, RZ, R39 ;  /* 0x000000ffff757224 */ /* 0x000fe400078e0027 */
        /* <DEDUP_REMOVED lines=38> */
[----:B------:R-:W-:Y:S02]  /*8980*/  FFMA.FTZ R208, R2, R208, R145 ;  /* 0x000000d002d07223 */ /* 0x000fe40000010091 */
[----:B------:R-:W-:Y:S02]  /*8990*/  IMAD.MOV.U32 R2, RZ, RZ, R7 ;  /* 0x000000ffff027224 */ /* 0x000fe400078e0007 */
[C---:B------:R-:W-:Y:S01]  /*89a0*/  FMUL.FTZ R7, R0.reuse, R151 ;  /* 0x0000009700077220 */ /* 0x040fe20000410000 */
[----:B------:R-:W-:Y:S01]  /*89b0*/  MOV R151, R38 ;  /* 0x0000002600977202 */ /* 0x000fe20000000f00 */
[C---:B------:R-:W-:Y:S02]  /*89c0*/  FMUL.FTZ R38, R0.reuse, R126 ;  /* 0x0000007e00267220 */ /* 0x040fe40000410000 */
[----:B------:R-:W-:Y:S02]  /*89d0*/  IMAD.MOV.U32 R128, RZ, RZ, R6 ;  /* 0x000000ffff807224 */ /* 0x000fe400078e0006 */
[C---:B------:R-:W-:Y:S02]  /*89e0*/  FMUL.FTZ R6, R0.reuse, R150 ;  /* 0x0000009600067220 */ /* 0x040fe40000410000 */
[----:B------:R-:W-:Y:S02]  /*89f0*/  IMAD.MOV.U32 R150, RZ, RZ, R51 ;  /* 0x000000ffff967224 */ /* 0x000fe400078e0033 */
[C---:B------:R-:W-:Y:S02]  /*8a00*/  FMUL.FTZ R51, R0.reuse, R139 ;  /* 0x0000008b00337220 */ /* 0x040fe40000410000 */
[----:B------:R-:W-:Y:S02]  /*8a10*/  IMAD.MOV.U32 R137, RZ, RZ, R35 ;  /* 0x000000ffff897224 */ /* 0x000fe400078e0023 */
[C---:B------:R-:W-:Y:S02]  /*8a20*/  FMUL.FTZ R35, R0.reuse, R123 ;  /* 0x0000007b00237220 */ /* 0x040fe40000410000 */
[----:B------:R-:W-:Y:S01]  /*8a30*/  IMAD.MOV.U32 R132, RZ, RZ, R30 ;  /* 0x000000ffff847224 */ /* 0x000fe200078e001e */
[----:B------:R-:W-:Y:S01]  /*8a40*/  MOV R138, R137 ;  /* 0x00000089008a7202 */ /* 0x000fe20000000f00 */
[C---:B------:R-:W-:Y:S01]  /*8a50*/  FMUL.FTZ R30, R0.reuse, R118 ;  /* 0x00000076001e7220 */ /* 0x040fe20000410000 */
[----:B------:R-:W-:Y:S01]  /*8a60*/  MOV R137, R121 ;  /* 0x0000007900897202 */ /* 0x000fe20000000f00 */
[----:B------:R-:W-:Y:S02]  /*8a70*/  IMAD.MOV.U32 R125, RZ, RZ, R26 ;  /* 0x000000ffff7d7224 */ /* 0x000fe400078e001a */
[C---:B------:R-:W-:Y:S02]  /*8a80*/  FMUL.FTZ R26, R0.reuse, R114 ;  /* 0x00000072001a7220 */ /* 0x040fe40000410000 */
[----:B------:R-:W-:Y:S01]  /*8a90*/  IMAD.MOV.U32 R112, RZ, RZ, R34 ;  /* 0x000000ffff707224 */ /* 0x000fe200078e0022 */
[----:B------:R-:W-:Y:S01]  /*8aa0*/  MOV R154, R125 ;  /* 0x0000007d009a7202 */ /* 0x000fe20000000f00 */
[C---:B------:R-:W-:Y:S02]  /*8ab0*/  FMUL.FTZ R34, R0.reuse, R122 ;  /* 0x0000007a00227220 */ /* 0x040fe40000410000 */
[C---:B------:R-:W-:Y:S04]  /*8ac0*/  @P6 IMAD.WIDE.U32 R102, R107.reuse, c[0x0][0x1e0], RZ ;  /* 0x000078006b666a25 */ /* 0x040fe800078e00ff */
[----:B------:R-:W-:Y:S02]  /*8ad0*/  IMAD.MOV.U32 R139, RZ, RZ, R116 ;  /* 0x000000ffff8b7224 */ /* 0x000fe400078e0074 */
[----:B------:R-:W-:Y:S02]  /*8ae0*/  IMAD.MOV.U32 R131, RZ, RZ, R151 ;  /* 0x000000ffff837224 */ /* 0x000fe400078e0097 */
[----:B------:R-:W-:Y:S02]  /*8af0*/  IMAD.MOV.U32 R151, RZ, RZ, R124 ;  /* 0x000000ffff977224 */ /* 0x000fe400078e007c */
[----:B------:R-:W-:Y:S02]  /*8b00*/  IMAD.MOV.U32 R135, RZ, RZ, R136 ;  /* 0x000000ffff877224 */ /* 0x000fe400078e0088 */
[----:B------:R-:W-:Y:S02]  /*8b10*/  IMAD.MOV.U32 R136, RZ, RZ, R120 ;  /* 0x000000ffff887224 */ /* 0x000fe400078e0078 */
[C---:B--2---:R-:W-:Y:S01]  /*8b20*/  FFMA.FTZ R104, R0.reuse, R152, R144 ;  /* 0x0000009800687223 */ /* 0x044fe20000010090 */
[----:B------:R-:W-:Y:S01]  /*8b30*/  MOV R152, R46 ;  /* 0x0000002e00987202 */ /* 0x000fe20000000f00 */
[----:B------:R-:W-:Y:S01]  /*8b40*/  FMUL.FTZ R46, R0, R134 ;  /* 0x00000086002e7220 */ /* 0x000fe20000410000 */
[----:B------:R-:W-:Y:S02]  /*8b50*/  @P6 SHF.R.S32.HI R0, RZ, 0x1f, R107 ;  /* 0x0000001fff006819 */ /* 0x000fe4000001146b */
[----:B------:R-:W-:Y:S02]  /*8b60*/  MOV R134, R132 ;  /* 0x0000008400867202 */ /* 0x000fe40000000f00 */
[----:B------:R-:W-:Y:S01]  /*8b70*/  MOV R132, R117 ;  /* 0x0000007500847202 */ /* 0x000fe20000000f00 */
[----:B------:R-:W-:Y:S04]  /*8b80*/  @P6 IMAD R0, R0, c[0x0][0x1e0], RZ ;  /* 0x0000780000006a24 */ /* 0x000fe800078e02ff */
[----:B------:R-:W-:Y:S01]  /*8b90*/  @P6 IMAD R0, R107, c[0x0][0x1e4], R0 ;  /* 0x000079006b006a24 */ /* 0x000fe200078e0200 */
[----:B------:R-:W-:Y:S01]  /*8ba0*/  MOV R107, R155 ;  /* 0x0000009b006b7202 */ /* 0x000fe20000000f00 */
[----:B------:R-:W-:Y:S03]  /*8bb0*/  IMAD.MOV.U32 R155, RZ, RZ, R2 ;  /* 0x000000ffff9b7224 */ /* 0x000fe600078e0002 */
[----:B------:R-:W-:Y:S01]  /*8bc0*/  @P6 IADD3 R0, R103, R0, RZ ;  /* 0x0000000067006210 */ /* 0x000fe20007ffe0ff */
[----:B------:R-:W-:Y:S02]  /*8bd0*/  IMAD.MOV.U32 R126, RZ, RZ, R155 ;  /* 0x000000ffff7e7224 */ /* 0x000fe400078e009b */
[----:B------:R-:W-:Y:S02]  /*8be0*/  IMAD.MOV.U32 R155, RZ, RZ, R129 ;  /* 0x000000ffff9b7224 */ /* 0x000fe400078e0081 */
[----:B------:R-:W-:Y:S02]  /*8bf0*/  @P6 IMAD R0, R0, 0x60, RZ ;  /* 0x0000006000006824 */ /* 0x000fe400078e02ff */
[----:B------:R-:W-:Y:S02]  /*8c00*/  IMAD.MOV.U32 R129, RZ, RZ, R105 ;  /* 0x000000ffff817224 */ /* 0x000fe400078e0069 */
[----:B---3--:R-:W-:Y:S01]  /*8c10*/  @P6 IMAD.MOV.U32 R101, RZ, RZ, R106 ;  /* 0x000000ffff656224 */ /* 0x008fe200078e006a */
[----:B------:R-:W-:Y:S01]  /*8c20*/  MOV R106, R133 ;  /* 0x00000085006a7202 */ /* 0x000fe20000000f00 */
[----:B------:R-:W-:Y:S01]  /*8c30*/  IMAD.MOV.U32 R133, RZ, RZ, R128 ;  /* 0x000000ffff857224 */ /* 0x000fe200078e0080 */
[----:B------:R-:W-:Y:S01]  /*8c40*/  MOV R128, R108 ;  /* 0x0000006c00807202 */ /* 0x000fe20000000f00 */
[----:B------:R-:W-:Y:S01]  /*8c50*/  @P6 IMAD.WIDE.U32 R100, R102, 0x60, R100 ;  /* 0x0000006066646825 */ /* 0x000fe200078e0064 */
[----:B------:R-:W-:Y:S03]  /*8c60*/  MOV R127, R106 ;  /* 0x0000006a007f7202 */ /* 0x000fe60000000f00 */
[----:B------:R-:W-:Y:S02]  /*8c70*/  @P6 IMAD.IADD R0, R101, 0x1, R0 ;  /* 0x0000000165006824 */ /* 0x000fe400078e0200 */
[--C-:B------:R-:W-:Y:S01]  /*8c80*/  FFMA.FTZ R108, R166, c[0x0][0x2d0], -R143.reuse ;  /* 0x0000b400a66c7a23 */ /* 0x100fe2000001088f */
[----:B------:R-:W-:Y:S02]  /*8c90*/  MOV R166, R109 ;  /* 0x0000006d00a67202 */ /* 0x000fe40000000f00 */
[C---:B------:R-:W-:Y:S02]  /*8ca0*/  @P6 SHF.L.U64.HI R2, R100.reuse, 0x1, R0 ;  /* 0x0000000164026819 */ /* 0x040fe40000010200 */
[----:B------:R-:W-:Y:S01]  /*8cb0*/  @P6 SHF.L.U32 R0, R100, 0x1, RZ ;  /* 0x0000000164006819 */ /* 0x000fe200000006ff */
[----:B------:R-:W-:Y:S03]  /*8cc0*/  MUFU.EX2 R108, R108 ;  /* 0x0000006c006c7308 */ /* 0x000fe60000000800 */
[C---:B------:R-:W-:Y:S02]  /*8cd0*/  @P6 IADD3 R100, P0, R0.reuse, c[0x0][0x1c8], RZ ;  /* 0x0000720000646a10 */ /* 0x040fe40007f1e0ff */
[----:B------:R-:W-:Y:S02]  /*8ce0*/  @P6 IADD3 R102, P5, R0, 0x80, RZ ;  /* 0x0000008000666810 */ /* 0x000fe40007fbe0ff */
[----:B------:R-:W-:Y:S02]  /*8cf0*/  @P6 IADD3.X R101, R2, c[0x0][0x1cc], RZ, P0, !PT ;  /* 0x0000730002656a10 */ /* 0x000fe400007fe4ff */
[----:B------:R-:W-:Y:S03]  /*8d00*/  @P6 IADD3 R102, P0, R102, c[0x0][0x1c8], RZ ;  /* 0x0000720066666a10 */ /* 0x000fe60007f1e0ff */
[----:B------:R1:W-:Y:S01]  /*8d10*/  @P6 LDGSTS.E.BYPASS.LTC128B.128 [R107+0xc100], [R100.64], !P4 ;  /* 0x0c100000646b6fae */ /* 0x0003e2000e101d46 */
[--C-:B------:R-:W-:Y:S02]  /*8d20*/  @P6 IADD3.X R103, RZ, c[0x0][0x1cc], R2.reuse, P0, P5 ;  /* 0x00007300ff676a10 */ /* 0x100fe400007ea402 */
[----:B------:R-:W-:Y:S05]  /*8d30*/  @P6 IADD3 R0, P5, R0, 0x100, RZ ;  /* 0x0000010000006810 */ /* 0x000fea0007fbe0ff */
[----:B------:R2:W-:Y:S02]  /*8d40*/  @P6 LDGSTS.E.BYPASS.LTC128B.128 [R107+0xf100], [R102.64], !P3 ;  /* 0x0f100000666b6fae */ /* 0x0005e4000d901d46 */
[----:B--2---:R-:W-:Y:S01]  /*8d50*/  @P6 IADD3 R102, P0, R0, c[0x0][0x1c8], RZ ;  /* 0x0000720000666a10 */ /* 0x004fe20007f1e0ff */
[----:B------:R-:W-:Y:S01]  /*8d60*/  FFMA.FTZ R0, R165, c[0x0][0x2d0], -R143 ;  /* 0x0000b400a5007a23 */ /* 0x000fe2000001088f */
[----:B------:R-:W-:Y:S02]  /*8d70*/  MOV R165, R113 ;  /* 0x0000007100a57202 */ /* 0x000fe40000000f00 */
[----:B------:R-:W-:Y:S01]  /*8d80*/  @P6 IADD3.X R103, RZ, c[0x0][0x1cc], R2, P0, P5 ;  /* 0x00007300ff676a10 */ /* 0x000fe200007ea402 */
[----:B------:R-:W-:Y:S02]  /*8d90*/  FFMA.FTZ R2, R146, c[0x0][0x2d0], -R3 ;  /* 0x0000b40092027a23 */ /* 0x000fe40000010803 */
[----:B------:R-:W-:Y:S01]  /*8da0*/  MUFU.EX2 R0, R0 ;  /* 0x0000000000007308 */ /* 0x000fe20000000800 */
[----:B------:R-:W-:Y:S01]  /*8db0*/  IMAD.MOV.U32 R146, RZ, RZ, R112 ;  /* 0x000000ffff927224 */ /* 0x000fe200078e0070 */
[----:B------:R2:W-:Y:S08]  /*8dc0*/  @P6 LDGSTS.E.BYPASS.LTC128B.128 [R107+0x12100], [R102.64], !P2 ;  /* 0x12100000666b6fae */ /* 0x0005f0000d101d46 */
[----:B------:R-:W3:Y:S01]  /*8dd0*/  MUFU.EX2 R2, R2 ;  /* 0x0000000200027308 */ /* 0x000ee20000000800 */
[----:B--2---:R-:W-:Y:S01]  /*8de0*/  @P6 IMAD.MOV.U32 R102, RZ, RZ, c[0x0][0x1e0] ;  /* 0x00007800ff666624 */ /* 0x004fe200078e00ff */
[----:B------:R-:W-:Y:S04]  /*8df0*/  @P6 MOV R103, 0x6 ;  /* 0x0000000600676802 */ /* 0x000fe80000000f00 */
[C---:B------:R-:W-:Y:S01]  /*8e00*/  @P6 SHF.L.U64.HI R103, R102.reuse, R103, c[0x0][0x1e4] ;  /* 0x0000790066676619 */ /* 0x040fe20000010267 */
[----:B------:R-:W-:Y:S02]  /*8e10*/  @P6 IMAD.SHL.U32 R102, R102, 0x40, RZ ;  /* 0x0000004066666824 */ /* 0x000fe400078e00ff */
[----:B---3--:R-:W-:Y:S03]  /*8e20*/  FADD.FTZ R118, R2, R104 ;  /* 0x0000006802767221 */ /* 0x008fe60000010000 */
[----:B-1----:R-:W-:Y:S04]  /*8e30*/  @P6 IADD3 R100, P0, R100, R102, RZ ;  /* 0x0000006664646210 */ /* 0x002fe80007f1e0ff */
[C---:B------:R-:W-:Y:S02]  /*8e40*/  @P6 IADD3.X R101, R103.reuse, R101, RZ, P0, !PT ;  /* 0x0000006567656210 */ /* 0x040fe400007fe4ff */
[----:B------:R-:W-:Y:S03]  /*8e50*/  @P6 IADD3 R102, P0, R102, R100, RZ ;  /* 0x0000006466666210 */ /* 0x000fe60007f1e0ff */
[----:B------:R1:W-:Y:S02]  /*8e60*/  @P6 LDGSTS.E.BYPASS.LTC128B.128 [R107+0xd100], [R100.64], !P4 ;  /* 0x0d100000646b6fae */ /* 0x0003e4000e101d46 */
[----:B------:R-:W-:Y:S06]  /*8e70*/  @P6 IMAD.X R103, R103, 0x1, R101, P0 ;  /* 0x0000000167676824 */ /* 0x000fec00000e0665 */
[----:B------:R1:W-:Y:S08]  /*8e80*/  @P6 LDGSTS.E.BYPASS.LTC128B.128 [R107+0x10100], [R100.64+0x80], !P3 ;  /* 0x10100080646b6fae */ /* 0x0003f0000d901d46 */
[----:B------:R1:W-:Y:S08]  /*8e90*/  @P6 LDGSTS.E.BYPASS.LTC128B.128 [R107+0x13100], [R100.64+0x100], !P2 ;  /* 0x13100100646b6fae */ /* 0x0003f0000d101d46 */
[----:B------:R2:W-:Y:S08]  /*8ea0*/  @P6 LDGSTS.E.BYPASS.LTC128B.128 [R107+0xe100], [R102.64], !P4 ;  /* 0x0e100000666b6fae */ /* 0x0005f0000e101d46 */
[----:B------:R2:W-:Y:S08]  /*8eb0*/  @P6 LDGSTS.E.BYPASS.LTC128B.128 [R107+0x11100], [R102.64+0x80], !P3 ;  /* 0x11100080666b6fae */ /* 0x0005f0000d901d46 */
[----:B------:R2:W-:Y:S01]  /*8ec0*/  @P6 LDGSTS.E.BYPASS.LTC128B.128 [R107+0x14100], [R102.64+0x100], !P2 ;  /* 0x14100100666b6fae */ /* 0x0005e2000d101d46 */
[--C-:B-1----:R-:W-:Y:S01]  /*8ed0*/  FFMA.FTZ R100, R167, c[0x0][0x2d0], -R143.reuse ;  /* 0x0000b400a7647a23 */ /* 0x102fe2000001088f */
[----:B------:R-:W-:Y:S01]  /*8ee0*/  F2FP.BF16.PACK_AB R101, R2, R144 ;  /* 0x000000900265723e */ /* 0x000fe200000010ff */
[----:B------:R-:W-:Y:S02]  /*8ef0*/  FFMA.FTZ R2, R214, c[0x0][0x2d0], -R143 ;  /* 0x0000b400d6027a23 */ /* 0x000fe4000001088f */
[----:B------:R1:W3:Y:S03]  /*8f00*/  MUFU.EX2 R111, R100 ;  /* 0x00000064006f7308 */ /* 0x0002e60000000800 */
[----:B------:R-:W0:Y:S01]  /*8f10*/  LDGDEPBAR ;  /* 0x00000000000079af */ /* 0x000e220000000000 */
[----:B------:R-:W-:Y:S01]  /*8f20*/  IMAD.MOV.U32 R167, RZ, RZ, R165 ;  /* 0x000000ffffa77224 */ /* 0x000fe200078e00a5 */
[----:B------:R-:W-:Y:S05]  /*8f30*/  MOV R165, R130 ;  /* 0x0000008200a57202 */ /* 0x000fea0000000f00 */
[----:B------:R5:W-:Y:S01]  /*8f40*/  MUFU.EX2 R116, R2 ;  /* 0x0000000200747308 */ /* 0x000be20000000800 */
[----:B--2---:R-:W2:Y:S01]  /*8f50*/  LDSM.16.MT88.4 R104, [R224] ;  /* 0x00000000e068783b */ /* 0x004ea20000004200 */
[--C-:B------:R-:W-:Y:S01]  /*8f60*/  FFMA.FTZ R102, R147, c[0x0][0x2d0], -R3.reuse ;  /* 0x0000b40093667a23 */ /* 0x100fe20000010803 */
[----:B------:R-:W-:Y:S01]  /*8f70*/  MOV R147, R139 ;  /* 0x0000008b00937202 */ /* 0x000fe20000000f00 */
[C---:B------:R-:W-:Y:S01]  /*8f80*/  FADD.FTZ R103, R0.reuse, R208 ;  /* 0x000000d000677221 */ /* 0x040fe20000010000 */
[----:B-1----:R-:W-:Y:S01]  /*8f90*/  F2FP.BF16.PACK_AB R100, R0, R145 ;  /* 0x000000910064723e */ /* 0x002fe200000010ff */
[----:B------:R-:W-:Y:S04]  /*8fa0*/  FFMA.FTZ R0, R164, c[0x0][0x2d0], -R3 ;  /* 0x0000b400a4007a23 */ /* 0x000fe80000010803 */
[----:B------:R3:W-:Y:S01]  /*8fb0*/  MUFU.EX2 R109, R102 ;  /* 0x00000066006d7308 */ /* 0x0007e20000000800 */
[----:B------:R-:W-:Y:S02]  /*8fc0*/  FADD.FTZ R112, R108, R103 ;  /* 0x000000676c707221 */ /* 0x000fe40000010000 */
[----:B------:R-:W-:Y:S02]  /*8fd0*/  IMAD.MOV.U32 R139, RZ, RZ, R131 ;  /* 0x000000ffff8b7224 */ /* 0x000fe400078e0083 */
[--C-:B-----5:R-:W-:Y:S05]  /*8fe0*/  FFMA.FTZ R2, R210, c[0x0][0x2d0], -R3.reuse ;  /* 0x0000b400d2027a23 */ /* 0x120fea0000010803 */
[----:B------:R-:W1:Y:S10]  /*8ff0*/  MUFU.EX2 R110, R0 ;  /* 0x00000000006e7308 */ /* 0x000e740000000800 */
[----:B------:R5:W-:Y:S01]  /*9000*/  MUFU.EX2 R113, R2 ;  /* 0x0000000200717308 */ /* 0x000be20000000800 */
[----:B---3--:R-:W-:Y:S01]  /*9010*/  F2FP.BF16.PACK_AB R102, R111, R108 ;  /* 0x0000006c6f66723e */ /* 0x008fe200000010ff */
[----:B------:R-:W-:Y:S08]  /*9020*/  FFMA.FTZ R108, R211, c[0x0][0x2d0], -R3 ;  /* 0x0000b400d36c7a23 */ /* 0x000ff00000010803 */
[----:B------:R-:W-:Y:S01]  /*9030*/  MUFU.EX2 R117, R108 ;  /* 0x0000006c00757308 */ /* 0x000fe20000000800 */
[----:B-1----:R-:W-:Y:S01]  /*9040*/  F2FP.BF16.PACK_AB R103, R110, R109 ;  /* 0x0000006d6e67723e */ /* 0x002fe200000010ff */
[----:B------:R-:W-:Y:S06]  /*9050*/  FFMA.FTZ R0, R213, c[0x0][0x2d0], -R143 ;  /* 0x0000b400d5007a23 */ /* 0x000fec000001088f */
[C---:B--2---:R-:W-:Y:S02]  /*9060*/  HMMA.16816.F32.BF16 R4, R100.reuse, R104, R4 ;  /* 0x000000686404723c */ /* 0x044fe40000041804 */
[----:B------:R-:W-:Y:S03]  /*9070*/  MUFU.EX2 R0, R0 ;  /* 0x0000000000007308 */ /* 0x000fe60000000800 */
[----:B-----5:R-:W-:Y:S03]  /*9080*/  FFMA.FTZ R2, R209, c[0x0][0x2d0], -R3 ;  /* 0x0000b400d1027a23 */ /* 0x020fe60000010803 */
[C---:B------:R-:W-:Y:S01]  /*9090*/  HMMA.16816.F32.BF16 R8, R100.reuse, R106, R8 ;  /* 0x0000006a6408723c */ /* 0x040fe20000041808 */
[----:B------:R-:W1:Y:S03]  /*90a0*/  LDSM.16.MT88.4 R104, [R228] ;  /* 0x00000000e468783b */ /* 0x000e660000004200 */
[----:B------:R2:W3:Y:S02]  /*90b0*/  MUFU.EX2 R115, R2 ;  /* 0x0000000200737308 */ /* 0x0004e40000000800 */
[--C-:B--2---:R-:W-:Y:S08]  /*90c0*/  FFMA.FTZ R2, R215, c[0x0][0x2d0], -R143.reuse ;  /* 0x0000b400d7027a23 */ /* 0x104ff0000001088f */
[----:B------:R2:W-:Y:S01]  /*90d0*/  MUFU.EX2 R114, R2 ;  /* 0x0000000200727308 */ /* 0x0005e20000000800 */
[C---:B-1----:R-:W-:Y:S08]  /*90e0*/  HMMA.16816.F32.BF16 R12, R100.reuse, R104, R12 ;  /* 0x00000068640c723c */ /* 0x042ff0000004180c */
[C---:B------:R-:W-:Y:S01]  /*90f0*/  HMMA.16816.F32.BF16 R16, R100.reuse, R106, R16 ;  /* 0x0000006a6410723c */ /* 0x040fe20000041810 */
[----:B------:R-:W1:Y:S03]  /*9100*/  LDSM.16.MT88.4 R104, [R227] ;  /* 0x00000000e368783b */ /* 0x000e660000004200 */
[----:B--2---:R-:W-:Y:S04]  /*9110*/  FFMA.FTZ R2, R216, c[0x0][0x2d0], -R143 ;  /* 0x0000b400d8027a23 */ /* 0x004fe8000001088f */
[----:B------:R2:W5:Y:S04]  /*9120*/  MUFU.EX2 R124, R2 ;  /* 0x00000002007c7308 */ /* 0x0005680000000800 */
[--C-:B--2---:R-:W-:Y:S06]  /*9130*/  FFMA.FTZ R2, R212, c[0x0][0x2d0], -R3.reuse ;  /* 0x0000b400d4027a23 */ /* 0x104fec0000010803 */
[----:B------:R2:W2:Y:S01]  /*9140*/  MUFU.EX2 R120, R2 ;  /* 0x0000000200787308 */ /* 0x0004a20000000800 */
[C---:B-1----:R-:W-:Y:S08]  /*9150*/  HMMA.16816.F32.BF16 R20, R100.reuse, R104, R20 ;  /* 0x000000686414723c */ /* 0x042ff00000041814 */
[C---:B------:R-:W-:Y:S01]  /*9160*/  HMMA.16816.F32.BF16 R24, R100.reuse, R106, R24 ;  /* 0x0000006a6418723c */ /* 0x040fe20000041818 */
[----:B------:R-:W1:Y:S03]  /*9170*/  LDSM.16.MT88.4 R104, [R249] ;  /* 0x00000000f968783b */ /* 0x000e660000004200 */
[----:B--2---:R-:W-:Y:S02]  /*9180*/  FADD.FTZ R2, R111, R112 ;  /* 0x000000706f027221 */ /* 0x004fe40000010000 */
[----:B------:R-:W-:Y:S02]  /*9190*/  FFMA.FTZ R112, R220, c[0x0][0x2d0], -R3 ;  /* 0x0000b400dc707a23 */ /* 0x000fe40000010803 */
[C---:B-1----:R-:W-:Y:S08]  /*91a0*/  HMMA.16816.F32.BF16 R28, R100.reuse, R104, R28 ;  /* 0x00000068641c723c */ /* 0x042ff0000004181c */
[C---:B------:R-:W-:Y:S01]  /*91b0*/  HMMA.16816.F32.BF16 R32, R100.reuse, R106, R32 ;  /* 0x0000006a6420723c */ /* 0x040fe20000041820 */
[----:B------:R-:W1:Y:S07]  /*91c0*/  LDSM.16.MT88.4 R104, [R224+0x3000] ;  /* 0x00300000e068783b */ /* 0x000e6e0000004200 */
        /* <DEDUP_REMOVED lines=22> */
[----:B------:R-:W-:Y:S01]  /*9330*/  HMMA.16816.F32.BF16 R96, R100, R106, R96 ;  /* 0x0000006a6460723c */ /* 0x000fe20000041860 */
[----:B------:R-:W1:Y:S06]  /*9340*/  LDSM.16.MT88.4 R104, [R224+0x800] ;  /* 0x00080000e068783b */ /* 0x000e6c0000004200 */
[----:B------:R-:W-:Y:S01]  /*9350*/  FADD.FTZ R100, R109, R118 ;  /* 0x000000766d647221 */ /* 0x000fe20000010000 */
[----:B---3--:R-:W-:Y:S01]  /*9360*/  F2FP.BF16.PACK_AB R101, R115, R113 ;  /* 0x000000717365723e */ /* 0x008fe200000010ff */
[----:B------:R-:W-:Y:S03]  /*9370*/  FADD.FTZ R118, R0, R2 ;  /* 0x0000000200767221 */ /* 0x000fe60000010000 */
[----:B------:R-:W-:Y:S01]  /*9380*/  FADD.FTZ R119, R110, R100 ;  /* 0x000000646e777221 */ /* 0x000fe20000010000 */
[----:B-----5:R-:W-:Y:S01]  /*9390*/  F2FP.BF16.PACK_AB R102, R124, R114 ;  /* 0x000000727c66723e */ /* 0x020fe200000010ff */
[----:B------:R-:W-:Y:S01]  /*93a0*/  LDSM.16.MT88.4 R108, [R228+0x1000] ;  /* 0x00100000e46c783b */ /* 0x000fe20000004200 */
[----:B------:R-:W-:Y:S01]  /*93b0*/  F2FP.BF16.PACK_AB R100, R116, R0 ;  /* 0x000000007464723e */ /* 0x000fe200000010ff */
[----:B------:R-:W-:Y:S01]  /*93c0*/  FFMA.FTZ R0, R222, c[0x0][0x2d0], -R143 ;  /* 0x0000b400de007a23 */ /* 0x000fe2000001088f */
[C---:B------:R-:W-:Y:S01]  /*93d0*/  F2FP.BF16.PACK_AB R103, R120.reuse, R117 ;  /* 0x000000757867723e */ /* 0x040fe200000010ff */
[----:B------:R-:W-:Y:S02]  /*93e0*/  FADD.FTZ R2, R113, R119 ;  /* 0x0000007771027221 */ /* 0x000fe40000010000 */
[----:B------:R2:W3:Y:S02]  /*93f0*/  MUFU.EX2 R121, R0 ;  /* 0x0000000000797308 */ /* 0x0004e40000000800 */
[----:B------:R-:W-:Y:S04]  /*9400*/  FADD.FTZ R2, R115, R2 ;  /* 0x0000000273027221 */ /* 0x000fe80000010000 */
[----:B------:R-:W-:Y:S04]  /*9410*/  FADD.FTZ R2, R117, R2 ;  /* 0x0000000275027221 */ /* 0x000fe80000010000 */
[----:B------:R-:W-:Y:S01]  /*9420*/  FADD.FTZ R120, R120, R2 ;  /* 0x0000000278787221 */ /* 0x000fe20000010000 */
[C---:B-1----:R-:W-:Y:S03]  /*9430*/  HMMA.16816.F32.BF16 R4, R100.reuse, R104, R4 ;  /* 0x000000686404723c */ /* 0x042fe60000041804 */
[----:B--2---:R-:W-:Y:S01]  /*9440*/  FFMA.FTZ R0, R223, c[0x0][0x2d0], -R143 ;  /* 0x0000b400df007a23 */ /* 0x004fe2000001088f */
[----:B------:R-:W-:Y:S03]  /*9450*/  IADD3 R223, R218, -0x1, RZ ;  /* 0xffffffffdadf7810 */ /* 0x000fe60007ffe0ff */
[----:B------:R1:W2:Y:S01]  /*9460*/  MUFU.EX2 R125, R0 ;  /* 0x00000000007d7308 */ /* 0x0002a20000000800 */
[C---:B------:R-:W-:Y:S01]  /*9470*/  HMMA.16816.F32.BF16 R8, R100.reuse, R106, R8 ;  /* 0x0000006a6408723c */ /* 0x040fe20000041808 */
[----:B------:R-:W5:Y:S03]  /*9480*/  LDSM.16.MT88.4 R104, [R228+0x800] ;  /* 0x00080000e468783b */ /* 0x000f660000004200 */
[--C-:B-1----:R-:W-:Y:S05]  /*9490*/  FFMA.FTZ R0, R219, c[0x0][0x2d0], -R3.reuse ;  /* 0x0000b400db007a23 */ /* 0x102fea0000010803 */
[----:B------:R1:W-:Y:S01]  /*94a0*/  MUFU.EX2 R122, R0 ;  /* 0x00000000007a7308 */ /* 0x0003e20000000800 */
[C---:B-----5:R-:W-:Y:S08]  /*94b0*/  HMMA.16816.F32.BF16 R12, R100.reuse, R104, R12 ;  /* 0x00000068640c723c */ /* 0x060ff0000004180c */
[C---:B------:R-:W-:Y:S01]  /*94c0*/  HMMA.16816.F32.BF16 R16, R100.reuse, R106, R16 ;  /* 0x0000006a6410723c */ /* 0x040fe20000041810 */
[----:B------:R-:W5:Y:S03]  /*94d0*/  LDSM.16.MT88.4 R104, [R227+0x800] ;  /* 0x00080000e368783b */ /* 0x000f660000004200 */
[----:B-1----:R-:W-:Y:S04]  /*94e0*/  FFMA.FTZ R0, R217, c[0x0][0x2d0], -R3 ;  /* 0x0000b400d9007a23 */ /* 0x002fe80000010803 */
[----:B------:R1:W-:Y:S04]  /*94f0*/  MUFU.EX2 R123, R0 ;  /* 0x00000000007b7308 */ /* 0x0003e80000000800 */
[--C-:B-1----:R-:W-:Y:S06]  /*9500*/  FFMA.FTZ R0, R129, c[0x0][0x2d0], -R143.reuse ;  /* 0x0000b40081007a23 */ /* 0x102fec000001088f */
[----:B------:R1:W1:Y:S01]  /*9510*/  MUFU.EX2 R129, R0 ;  /* 0x0000000000817308 */ /* 0x0002620000000800 */
[C---:B-----5:R-:W-:Y:S08]  /*9520*/  HMMA.16816.F32.BF16 R20, R100.reuse, R104, R20 ;  /* 0x000000686414723c */ /* 0x060ff00000041814 */
[C---:B------:R-:W-:Y:S01]  /*9530*/  HMMA.16816.F32.BF16 R24, R100.reuse, R106, R24 ;  /* 0x0000006a6418723c */ /* 0x040fe20000041818 */
[----:B------:R-:W5:Y:S03]  /*9540*/  LDSM.16.MT88.4 R104, [R230+0x800] ;  /* 0x00080000e668783b */ /* 0x000f660000004200 */
[----:B-1----:R-:W-:Y:S01]  /*9550*/  FFMA.FTZ R0, R166, c[0x0][0x2d0], -R143 ;  /* 0x0000b400a6007a23 */ /* 0x002fe2000001088f */
[----:B------:R-:W-:Y:S01]  /*9560*/  MOV R166, R146 ;  /* 0x0000009200a67202 */ /* 0x000fe20000000f00 */
[----:B------:R-:W-:Y:S01]  /*9570*/  IMAD.MOV.U32 R146, RZ, RZ, R127 ;  /* 0x000000ffff927224 */ /* 0x000fe200078e007f */
[----:B------:R-:W-:Y:S01]  /*9580*/  MOV R127, R128 ;  /* 0x00000080007f7202 */ /* 0x000fe20000000f00 */
[----:B------:R1:W1:Y:S10]  /*9590*/  MUFU.EX2 R131, R0 ;  /* 0x0000000000837308 */ /* 0x0002740000000800 */
[----:B------:R-:W-:Y:S01]  /*95a0*/  MUFU.EX2 R128, R112 ;  /* 0x0000007000807308 */ /* 0x000fe20000000800 */
[----:B-1----:R-:W-:Y:S01]  /*95b0*/  FFMA.FTZ R0, R221, c[0x0][0x2d0], -R3 ;  /* 0x0000b400dd007a23 */ /* 0x002fe20000010803 */
[C---:B-----5:R-:W-:Y:S08]  /*95c0*/  HMMA.16816.F32.BF16 R28, R100.reuse, R104, R28 ;  /* 0x00000068641c723c */ /* 0x060ff0000004181c */
[----:B------:R1:W-:Y:S01]  /*95d0*/  MUFU.EX2 R130, R0 ;  /* 0x0000000000827308 */ /* 0x0003e20000000800 */
[C---:B------:R-:W-:Y:S01]  /*95e0*/  HMMA.16816.F32.BF16 R32, R100.reuse, R106, R32 ;  /* 0x0000006a6420723c */ /* 0x040fe20000041820 */
[----:B------:R-:W5:Y:S02]  /*95f0*/  LDSM.16.MT88.4 R104, [R224+0x3800] ;  /* 0x00380000e068783b */ /* 0x000f640000004200 */
[----:B-1----:R-:W-:Y:S04]  /*9600*/  FADD.FTZ R0, R116, R118 ;  /* 0x0000007674007221 */ /* 0x002fe80000010000 */
[----:B------:R-:W-:Y:S02]  /*9610*/  FADD.FTZ R119, R114, R0 ;  /* 0x0000000072777221 */ /* 0x000fe40000010000 */
[----:B------:R-:W-:Y:S03]  /*9620*/  LDSM.16.MT88.4 R112, [R228+0x1800] ;  /* 0x00180000e470783b */ /* 0x000fe60000004200 */
[----:B------:R-:W-:Y:S02]  /*9630*/  FFMA.FTZ R0, R127, c[0x0][0x2d0], -R143 ;  /* 0x0000b4007f007a23 */ /* 0x000fe4000001088f */
[----:B------:R-:W-:Y:S02]  /*9640*/  FADD.FTZ R119, R124, R119 ;  /* 0x000000777c777221 */ /* 0x000fe40000010000 */
[----:B------:R-:W-:Y:S01]  /*9650*/  FFMA.FTZ R124, R148, c[0x0][0x2d0], -R3 ;  /* 0x0000b400947c7a23 */ /* 0x000fe20000010803 */
[----:B------:R1:W1:Y:S01]  /*9660*/  MUFU.EX2 R127, R0 ;  /* 0x00000000007f7308 */ /* 0x0002620000000800 */
[----:B---3--:R-:W-:Y:S04]  /*9670*/  FADD.FTZ R2, R121, R119 ;  /* 0x0000007779027221 */ /* 0x008fe80000010000 */
[----:B--2---:R-:W-:Y:S04]  /*9680*/  FADD.FTZ R2, R125, R2 ;  /* 0x000000027d027221 */ /* 0x004fe80000010000 */
[----:B------:R-:W-:Y:S01]  /*9690*/  FADD.FTZ R2, R129, R2 ;  /* 0x0000000281027221 */ /* 0x000fe20000010000 */
[C---:B-----5:R-:W-:Y:S03]  /*96a0*/  HMMA.16816.F32.BF16 R36, R100.reuse, R104, R36 ;  /* 0x000000686424723c */ /* 0x060fe60000041824 */
[----:B------:R-:W-:Y:S05]  /*96b0*/  FADD.FTZ R2, R131, R2 ;  /* 0x0000000283027221 */ /* 0x000fea0000010000 */
[C---:B------:R-:W-:Y:S01]  /*96c0*/  HMMA.16816.F32.BF16 R40, R100.reuse, R106, R40 ;  /* 0x0000006a6428723c */ /* 0x040fe20000041828 */
[----:B------:R-:W2:Y:S03]  /*96d0*/  LDSM.16.MT88.4 R104, [R228+0x3800] ;  /* 0x00380000e468783b */ /* 0x000ea60000004200 */
[----:B-1----:R-:W-:Y:S02]  /*96e0*/  FFMA.FTZ R0, R133, c[0x0][0x2d0], -R143 ;  /* 0x0000b40085007a23 */ /* 0x002fe4000001088f */
[----:B------:R-:W-:Y:S02]  /*96f0*/  FADD.FTZ R2, R127, R2 ;  /* 0x000000027f027221 */ /* 0x000fe40000010000 */
[----:B------:R1:W3:Y:S04]  /*9700*/  MUFU.EX2 R133, R0 ;  /* 0x0000000000857308 */ /* 0x0002e80000000800 */
[--C-:B-1----:R-:W-:Y:S02]  /*9710*/  FFMA.FTZ R0, R146, c[0x0][0x2d0], -R3.reuse ;  /* 0x0000b40092007a23 */ /* 0x102fe40000010803 */
[----:B------:R-:W-:Y:S04]  /*9720*/  IMAD.MOV.U32 R146, RZ, RZ, R126 ;  /* 0x000000ffff927224 */ /* 0x000fe800078e007e */
[----:B------:R1:W-:Y:S01]  /*9730*/  MUFU.EX2 R126, R0 ;  /* 0x00000000007e7308 */ /* 0x0003e20000000800 */
[----:B---3--:R-:W-:Y:S01]  /*9740*/  FADD.FTZ R2, R133, R2 ;  /* 0x0000000285027221 */ /* 0x008fe20000010000 */
[C---:B--2---:R-:W-:Y:S08]  /*9750*/  HMMA.16816.F32.BF16 R44, R100.reuse, R104, R44 ;  /* 0x00000068642c723c */ /* 0x044ff0000004182c */
[C---:B------:R-:W-:Y:S01]  /*9760*/  HMMA.16816.F32.BF16 R48, R100.reuse, R106, R48 ;  /* 0x0000006a6430723c */ /* 0x040fe20000041830 */
[----:B------:R-:W2:Y:S03]  /*9770*/  LDSM.16.MT88.4 R104, [R227+0x3800] ;  /* 0x00380000e368783b */ /* 0x000ea60000004200 */
[----:B-1----:R-:W-:Y:S01]  /*9780*/  FFMA.FTZ R0, R165, c[0x0][0x2d0], -R3 ;  /* 0x0000b400a5007a23 */ /* 0x002fe20000010803 */
[----:B------:R-:W-:Y:S01]  /*9790*/  MOV R165, R139 ;  /* 0x0000008b00a57202 */ /* 0x000fe20000000f00 */
[----:B------:R-:W-:Y:S01]  /*97a0*/  IMAD.MOV.U32 R139, RZ, RZ, R138 ;  /* 0x000000ffff8b7224 */ /* 0x000fe200078e008a */
[----:B------:R-:W-:Y:S01]  /*97b0*/  MOV R138, R135 ;  /* 0x00000087008a7202 */ /* 0x000fe20000000f00 */
[----:B------:R-:W-:Y:S01]  /*97c0*/  IMAD.MOV.U32 R135, RZ, RZ, R134 ;  /* 0x000000ffff877224 */ /* 0x000fe200078e0086 */
[----:B------:R-:W-:Y:S03]  /*97d0*/  MOV R134, R155 ;  /* 0x0000009b00867202 */ /* 0x000fe60000000f00 */
[----:B------:R-:W-:Y:S01]  /*97e0*/  IMAD.MOV.U32 R155, RZ, RZ, R154 ;  /* 0x000000ffff9b7224 */ /* 0x000fe200078e009a */
[----:B------:R-:W-:Y:S01]  /*97f0*/  MOV R154, R151 ;  /* 0x00000097009a7202 */ /* 0x000fe20000000f00 */
[--C-:B------:R-:W-:Y:S02]  /*9800*/  FFMA.FTZ R116, R139, c[0x0][0x2d0], -R143.reuse ;  /* 0x0000b4008b747a23 */ /* 0x100fe4000001088f */
[--C-:B------:R-:W-:Y:S02]  /*9810*/  FFMA.FTZ R117, R138, c[0x0][0x2d0], -R143.reuse ;  /* 0x0000b4008a757a23 */ /* 0x100fe4000001088f */
[--C-:B------:R-:W-:Y:S01]  /*9820*/  FFMA.FTZ R118, R135, c[0x0][0x2d0], -R143.reuse ;  /* 0x0000b40087767a23 */ /* 0x100fe2000001088f */
[----:B------:R-:W-:Y:S01]  /*9830*/  MUFU.EX2 R216, R116 ;  /* 0x0000007400d87308 */ /* 0x000fe20000000800 */
[----:B------:R-:W-:Y:S02]  /*9840*/  FFMA.FTZ R209, R155, c[0x0][0x2d0], -R143 ;  /* 0x0000b4009bd17a23 */ /* 0x000fe4000001088f */
[----:B------:R-:W-:Y:S01]  /*9850*/  IMAD.MOV.U32 R151, RZ, RZ, R137 ;  /* 0x000000ffff977224 */ /* 0x000fe200078e0089 */
[----:B------:R-:W-:Y:S01]  /*9860*/  MOV R137, R132 ;  /* 0x0000008400897202 */ /* 0x000fe20000000f00 */
[--C-:B------:R-:W-:Y:S05]  /*9870*/  FFMA.FTZ R208, R134, c[0x0][0x2d0], -R143.reuse ;  /* 0x0000b40086d07a23 */ /* 0x100fea000001088f */
[----:B------:R-:W-:Y:S01]  /*9880*/  MUFU.EX2 R215, R117 ;  /* 0x0000007500d77308 */ /* 0x000fe20000000800 */
[C---:B--2---:R-:W-:Y:S09]  /*9890*/  HMMA.16816.F32.BF16 R52, R100.reuse, R104, R52 ;  /* 0x000000686434723c */ /* 0x044ff20000041834 */
[----:B------:R1:W-:Y:S01]  /*98a0*/  MUFU.EX2 R212, R118 ;  /* 0x0000007600d47308 */ /* 0x0003e20000000800 */
[C---:B------:R-:W-:Y:S01]  /*98b0*/  HMMA.16816.F32.BF16 R56, R100.reuse, R106, R56 ;  /* 0x0000006a6438723c */ /* 0x040fe20000041838 */
[----:B------:R-:W2:Y:S08]  /*98c0*/  LDSM.16.MT88.4 R104, [R230+0x3800] ;  /* 0x00380000e668783b */ /* 0x000eb00000004200 */
[----:B------:R3:W-:Y:S10]  /*98d0*/  MUFU.EX2 R132, R0 ;  /* 0x0000000000847308 */ /* 0x0007f40000000800 */
[----:B------:R-:W-:Y:S01]  /*98e0*/  MUFU.EX2 R208, R208 ;  /* 0x000000d000d07308 */ /* 0x000fe20000000800 */
[----:B-1----:R-:W-:Y:S09]  /*98f0*/  LDSM.16.MT88.4 R116, [R227+0x2000] ;  /* 0x00200000e374783b */ /* 0x002ff20000004200 */
[----:B------:R-:W1:Y:S01]  /*9900*/  MUFU.EX2 R209, R209 ;  /* 0x000000d100d17308 */ /* 0x000e620000000800 */
[--C-:B---3--:R-:W-:Y:S09]  /*9910*/  FFMA.FTZ R0, R147, c[0x0][0x2d0], -R143.reuse ;  /* 0x0000b40093007a23 */ /* 0x108ff2000001088f */
[----:B------:R3:W5:Y:S01]  /*9920*/  MUFU.EX2 R222, R0 ;  /* 0x0000000000de7308 */ /* 0x0007620000000800 */
[C---:B--2---:R-:W-:Y:S08]  /*9930*/  HMMA.16816.F32.BF16 R60, R100.reuse, R104, R60 ;  /* 0x00000068643c723c */ /* 0x044ff0000004183c */
[C---:B------:R-:W-:Y:S01]  /*9940*/  HMMA.16816.F32.BF16 R64, R100.reuse, R106, R64 ;  /* 0x0000006a6440723c */ /* 0x040fe20000041840 */
[----:B------:R-:W2:Y:S03]  /*9950*/  LDSM.16.MT88.4 R104, [R224+0x6800] ;  /* 0x00680000e068783b */ /* 0x000ea60000004200 */
[----:B-1----:R-:W-:Y:S01]  /*9960*/  F2FP.BF16.PACK_AB R144, R209, R208 ;  /* 0x000000d0d190723e */ /* 0x002fe200000010ff */
[----:B---3--:R-:W-:Y:S02]  /*9970*/  FFMA.FTZ R0, R167, c[0x0][0x2d0], -R143 ;  /* 0x0000b400a7007a23 */ /* 0x008fe4000001088f */
[--C-:B------:R-:W-:Y:S02]  /*9980*/  FFMA.FTZ R167, R149, c[0x0][0x2d0], -R3.reuse ;  /* 0x0000b40095a77a23 */ /* 0x100fe40000010803 */
[----:B------:R1:W3:Y:S03]  /*9990*/  MUFU.EX2 R221, R0 ;  /* 0x0000000000dd7308 */ /* 0x0002e60000000800 */
[----:B-----5:R-:W-:Y:S07]  /*99a0*/  FADD.FTZ R2, R222, R2 ;  /* 0x00000002de027221 */ /* 0x020fee0000010000 */
[----:B------:R-:W-:Y:S01]  /*99b0*/  MUFU.EX2 R167, R167 ;  /* 0x000000a700a77308 */ /* 0x000fe20000000800 */
[----:B-1----:R-:W-:Y:S01]  /*99c0*/  FFMA.FTZ R0, R166, c[0x0][0x2d0], -R3 ;  /* 0x0000b400a6007a23 */ /* 0x002fe20000010803 */
[C---:B--2---:R-:W-:Y:S03]  /*99d0*/  HMMA.16816.F32.BF16 R68, R100.reuse, R104, R68 ;  /* 0x000000686444723c */ /* 0x044fe60000041844 */
[----:B------:R-:W-:Y:S05]  /*99e0*/  FFMA.FTZ R166, R154, c[0x0][0x2d0], -R143 ;  /* 0x0000b4009aa67a23 */ /* 0x000fea000001088f */
[----:B------:R1:W-:Y:S01]  /*99f0*/  MUFU.EX2 R220, R0 ;  /* 0x0000000000dc7308 */ /* 0x0003e20000000800 */
[----:B---3--:R-:W-:Y:S01]  /*9a00*/  FADD.FTZ R2, R221, R2 ;  /* 0x00000002dd027221 */ /* 0x008fe20000010000 */
[C---:B------:R-:W-:Y:S01]  /*9a10*/  HMMA.16816.F32.BF16 R72, R100.reuse, R106, R72 ;  /* 0x0000006a6448723c */ /* 0x040fe20000041848 */
[----:B------:R-:W2:Y:S07]  /*9a20*/  LDSM.16.MT88.4 R104, [R228+0x6800] ;  /* 0x00680000e468783b */ /* 0x000eae0000004200 */
[----:B------:R-:W-:Y:S01]  /*9a30*/  MUFU.EX2 R166, R166 ;  /* 0x000000a600a67308 */ /* 0x000fe20000000800 */
[----:B-1----:R-:W-:Y:S09]  /*9a40*/  FFMA.FTZ R0, R146, c[0x0][0x2d0], -R3 ;  /* 0x0000b40092007a23 */ /* 0x002ff20000010803 */
[----:B------:R1:W-:Y:S01]  /*9a50*/  MUFU.EX2 R219, R0 ;  /* 0x0000000000db7308 */ /* 0x0003e20000000800 */
[C---:B--2---:R-:W-:Y:S03]  /*9a60*/  HMMA.16816.F32.BF16 R76, R100.reuse, R104, R76 ;  /* 0x00000068644c723c */ /* 0x044fe6000004184c */
[----:B-1----:R-:W-:Y:S05]  /*9a70*/  FFMA.FTZ R0, R165, c[0x0][0x2d0], -R143 ;  /* 0x0000b400a5007a23 */ /* 0x002fea000001088f */
[C---:B------:R-:W-:Y:S01]  /*9a80*/  HMMA.16816.F32.BF16 R80, R100.reuse, R106, R80 ;  /* 0x0000006a6450723c */ /* 0x040fe20000041850 */
[----:B------:R-:W1:Y:S01]  /*9a90*/  LDSM.16.MT88.4 R104, [R227+0x6800] ;  /* 0x00680000e368783b */ /* 0x000e620000004200 */
[----:B------:R2:W3:Y:S02]  /*9aa0*/  MUFU.EX2 R217, R0 ;  /* 0x0000000000d97308 */ /* 0x0004e40000000800 */
[----:B------:R-:W-:Y:S02]  /*9ab0*/  FFMA.FTZ R165, R152, c[0x0][0x2d0], -R3 ;  /* 0x0000b40098a57a23 */ /* 0x000fe40000010803 */
[----:B------:R-:W-:Y:S06]  /*9ac0*/  FFMA.FTZ R143, R151, c[0x0][0x2d0], -R143 ;  /* 0x0000b400978f7a23 */ /* 0x000fec000001088f */
[----:B------:R-:W5:Y:S10]  /*9ad0*/  MUFU.EX2 R164, R143 ;  /* 0x0000008f00a47308 */ /* 0x000f740000000800 */
[----:B------:R-:W4:Y:S01]  /*9ae0*/  MUFU.EX2 R165, R165 ;  /* 0x000000a500a57308 */ /* 0x000f220000000800 */
[--C-:B--2---:R-:W-:Y:S02]  /*9af0*/  FFMA.FTZ R0, R150, c[0x0][0x2d0], -R3.reuse ;  /* 0x0000b40096007a23 */ /* 0x104fe40000010803 */
[----:B---3--:R-:W-:Y:S07]  /*9b00*/  FADD.FTZ R2, R217, R2 ;  /* 0x00000002d9027221 */ /* 0x008fee0000010000 */
[----:B------:R2:W-:Y:S01]  /*9b10*/  MUFU.EX2 R213, R0 ;  /* 0x0000000000d57308 */ /* 0x0005e20000000800 */
[----:B------:R-:W-:Y:S01]  /*9b20*/  FADD.FTZ R2, R216, R2 ;  /* 0x00000002d8027221 */ /* 0x000fe20000010000 */
[----:B-----5:R-:W-:Y:S03]  /*9b30*/  F2FP.BF16.PACK_AB R146, R164, R166 ;  /* 0x000000a6a492723e */ /* 0x020fe600000010ff */
[----:B------:R-:W-:Y:S01]  /*9b40*/  FADD.FTZ R2, R215, R2 ;  /* 0x00000002d7027221 */ /* 0x000fe20000010000 */
[C---:B-1----:R-:W-:Y:S04]  /*9b50*/  HMMA.16816.F32.BF16 R84, R100.reuse, R104, R84 ;  /* 0x000000686454723c */ /* 0x042fe80000041854 */
[----:B------:R-:W-:Y:S01]  /*9b60*/  MUFU.EX2 R143, R124 ;  /* 0x0000007c008f7308 */ /* 0x000fe20000000800 */
[----:B------:R-:W-:Y:S01]  /*9b70*/  FADD.FTZ R2, R212, R2 ;  /* 0x00000002d4027221 */ /* 0x000fe20000010000 */
[----:B----4-:R-:W-:Y:S03]  /*9b80*/  F2FP.BF16.PACK_AB R145, R167, R165 ;  /* 0x000000a5a791723e */ /* 0x010fe600000010ff */
[----:B------:R-:W-:Y:S01]  /*9b90*/  FADD.FTZ R2, R208, R2 ;  /* 0x00000002d0027221 */ /* 0x000fe20000010000 */
[C---:B------:R-:W-:Y:S01]  /*9ba0*/  HMMA.16816.F32.BF16 R88, R100.reuse, R106, R88 ;  /* 0x0000006a6458723c */ /* 0x040fe20000041858 */
[----:B------:R-:W1:Y:S02]  /*9bb0*/  LDSM.16.MT88.4 R104, [R230+0x6800] ;  /* 0x00680000e668783b */ /* 0x000e640000004200 */
[--C-:B--2---:R-:W-:Y:S04]  /*9bc0*/  FFMA.FTZ R0, R137, c[0x0][0x2d0], -R3.reuse ;  /* 0x0000b40089007a23 */ /* 0x104fe80000010803 */
[----:B------:R2:W-:Y:S02]  /*9bd0*/  MUFU.EX2 R214, R0 ;  /* 0x0000000000d67308 */ /* 0x0005e40000000800 */
[--C-:B--2---:R-:W-:Y:S02]  /*9be0*/  FFMA.FTZ R0, R136, c[0x0][0x2d0], -R3.reuse ;  /* 0x0000b40088007a23 */ /* 0x104fe40000010803 */
[----:B------:R-:W-:Y:S06]  /*9bf0*/  LDSM.16.MT88.4 R136, [R228+0x5800] ;  /* 0x00580000e488783b */ /* 0x000fec0000004200 */
[----:B------:R2:W-:Y:S01]  /*9c00*/  MUFU.EX2 R211, R0 ;  /* 0x0000000000d37308 */ /* 0x0005e20000000800 */
[C---:B-1----:R-:W-:Y:S08]  /*9c10*/  HMMA.16816.F32.BF16 R92, R100.reuse, R104, R92 ;  /* 0x00000068645c723c */ /* 0x042ff0000004185c */
[----:B------:R-:W-:Y:S01]  /*9c20*/  HMMA.16816.F32.BF16 R96, R100, R106, R96 ;  /* 0x0000006a6460723c */ /* 0x000fe20000041860 */
[----:B------:R-:W1:Y:S06]  /*9c30*/  LDSM.16.MT88.4 R104, [R224+0x1000] ;  /* 0x00100000e068783b */ /* 0x000e6c0000004200 */
[----:B------:R-:W-:Y:S02]  /*9c40*/  F2FP.BF16.PACK_AB R100, R125, R121 ;  /* 0x000000797d64723e */ /* 0x000fe400000010ff */
[----:B------:R-:W-:Y:S03]  /*9c50*/  F2FP.BF16.PACK_AB R101, R123, R122 ;  /* 0x0000007a7b65723e */ /* 0x000fe600000010ff */
[----:B------:R-:W-:Y:S02]  /*9c60*/  F2FP.BF16.PACK_AB R102, R131, R129 ;  /* 0x000000818366723e */ /* 0x000fe400000010ff */
[----:B------:R-:W-:Y:S01]  /*9c70*/  F2FP.BF16.PACK_AB R103, R130, R128 ;  /* 0x000000808267723e */ /* 0x000fe200000010ff */
[--C-:B--2---:R-:W-:Y:S02]  /*9c80*/  FFMA.FTZ R0, R153, c[0x0][0x2d0], -R3.reuse ;  /* 0x0000b40099007a23 */ /* 0x104fe40000010803 */
[----:B------:R-:W-:Y:S01]  /*9c90*/  LDSM.16.MT88.4 R152, [R224+0x2800] ;  /* 0x00280000e098783b */ /* 0x000fe20000004200 */
[----:B------:R-:W-:Y:S01]  /*9ca0*/  FFMA.FTZ R3, R142, c[0x0][0x2d0], -R3 ;  /* 0x0000b4008e037a23 */ /* 0x000fe20000010803 */
[----:B------:R2:W-:Y:S10]  /*9cb0*/  MUFU.EX2 R210, R0 ;  /* 0x0000000000d27308 */ /* 0x0005f40000000800 */
[----:B------:R-:W3:Y:S01]  /*9cc0*/  MUFU.EX2 R142, R3 ;  /* 0x00000003008e7308 */ /* 0x000ee20000000800 */
[C---:B-1----:R-:W-:Y:S03]  /*9cd0*/  HMMA.16816.F32.BF16 R4, R100.reuse, R104, R4 ;  /* 0x000000686404723c */ /* 0x042fe60000041804 */
[----:B--2---:R-:W-:Y:S04]  /*9ce0*/  FADD.FTZ R0, R122, R120 ;  /* 0x000000787a007221 */ /* 0x004fe80000010000 */
[----:B------:R-:W-:Y:S01]  /*9cf0*/  FADD.FTZ R0, R123, R0 ;  /* 0x000000007b007221 */ /* 0x000fe20000010000 */
[C---:B------:R-:W-:Y:S01]  /*9d00*/  HMMA.16816.F32.BF16 R8, R100.reuse, R106, R8 ;  /* 0x0000006a6408723c */ /* 0x040fe20000041808 */
[----:B------:R-:W1:Y:S03]  /*9d10*/  LDSM.16.MT88.4 R104, [R227+0x1000] ;  /* 0x00100000e368783b */ /* 0x000e660000004200 */
[----:B------:R-:W-:Y:S01]  /*9d20*/  FADD.FTZ R0, R128, R0 ;  /* 0x0000000080007221 */ /* 0x000fe20000010000 */
[----:B---3--:R-:W-:Y:S03]  /*9d30*/  F2FP.BF16.PACK_AB R147, R142, R143 ;  /* 0x0000008f8e93723e */ /* 0x008fe600000010ff */
[C---:B------:R-:W-:Y:S01]  /*9d40*/  HMMA.16816.F32.BF16 R12, R100.reuse, R108, R12 ;  /* 0x0000006c640c723c */ /* 0x040fe2000004180c */
[----:B------:R-:W-:Y:S03]  /*9d50*/  LDSM.16.MT88.4 R120, [R228+0x5000] ;  /* 0x00500000e478783b */ /* 0x000fe60000004200 */
[----:B------:R-:W-:Y:S04]  /*9d60*/  FADD.FTZ R0, R130, R0 ;  /* 0x0000000082007221 */ /* 0x000fe80000010000 */
[C---:B------:R-:W-:Y:S01]  /*9d70*/  HMMA.16816.F32.BF16 R16, R100.reuse, R110, R16 ;  /* 0x0000006e6410723c */ /* 0x040fe20000041810 */
[----:B------:R-:W2:Y:S03]  /*9d80*/  LDSM.16.MT88.4 R108, [R230+0x1000] ;  /* 0x00100000e66c783b */ /* 0x000ea60000004200 */
[----:B------:R-:W-:Y:S04]  /*9d90*/  FADD.FTZ R0, R126, R0 ;  /* 0x000000007e007221 */ /* 0x000fe80000010000 */
[----:B------:R-:W-:Y:S01]  /*9da0*/  FADD.FTZ R0, R132, R0 ;  /* 0x0000000084007221 */ /* 0x000fe20000010000 */
[----:B------:R-:W-:Y:S03]  /*9db0*/  LDSM.16.MT88.4 R128, [R224+0x5800] ;  /* 0x00580000e080783b */ /* 0x000fe60000004200 */
[----:B------:R-:W-:Y:S04]  /*9dc0*/  FADD.FTZ R0, R220, R0 ;  /* 0x00000000dc007221 */ /* 0x000fe80000010000 */
[----:B------:R-:W-:Y:S04]  /*9dd0*/  FADD.FTZ R0, R219, R0 ;  /* 0x00000000db007221 */ /* 0x000fe80000010000 */
[----:B------:R-:W-:Y:S04]  /*9de0*/  FADD.FTZ R0, R213, R0 ;  /* 0x00000000d5007221 */ /* 0x000fe80000010000 */
[----:B------:R-:W-:Y:S01]  /*9df0*/  FADD.FTZ R0, R214, R0 ;  /* 0x00000000d6007221 */ /* 0x000fe20000010000 */
[C---:B-1----:R-:W-:Y:S03]  /*9e00*/  HMMA.16816.F32.BF16 R20, R100.reuse, R104, R20 ;  /* 0x000000686414723c */ /* 0x042fe60000041814 */
[----:B------:R-:W-:Y:S04]  /*9e10*/  FADD.FTZ R0, R211, R0 ;  /* 0x00000000d3007221 */ /* 0x000fe80000010000 */
[----:B------:R-:W-:Y:S01]  /*9e20*/  FADD.FTZ R0, R210, R0 ;  /* 0x00000000d2007221 */ /* 0x000fe20000010000 */
[C---:B------:R-:W-:Y:S01]  /*9e30*/  HMMA.16816.F32.BF16 R24, R100.reuse, R106, R24 ;  /* 0x0000006a6418723c */ /* 0x040fe20000041818 */
[----:B------:R-:W1:Y:S03]  /*9e40*/  LDSM.16.MT88.4 R104, [R224+0x4000] ;  /* 0x00400000e068783b */ /* 0x000e660000004200 */
[----:B------:R-:W-:Y:S02]  /*9e50*/  FADD.FTZ R3, R165, R0 ;  /* 0x00000000a5037221 */ /* 0x000fe40000010000 */
[----:B------:R-:W-:Y:S02]  /*9e60*/  FADD.FTZ R0, R209, R2 ;  /* 0x00000002d1007221 */ /* 0x000fe40000010000 */
[C---:B--2---:R-:W-:Y:S04]  /*9e70*/  HMMA.16816.F32.BF16 R28, R100.reuse, R108, R28 ;  /* 0x0000006c641c723c */ /* 0x044fe8000004181c */
[----:B------:R-:W-:Y:S02]  /*9e80*/  FADD.FTZ R2, R166, R0 ;  /* 0x00000000a6027221 */ /* 0x000fe40000010000 */
[----:B------:R-:W-:Y:S02]  /*9e90*/  FADD.FTZ R3, R167, R3 ;  /* 0x00000003a7037221 */ /* 0x000fe40000010000 */
[C---:B------:R-:W-:Y:S01]  /*9ea0*/  HMMA.16816.F32.BF16 R32, R100.reuse, R110, R32 ;  /* 0x0000006e6420723c */ /* 0x040fe20000041820 */
[----:B------:R-:W2:Y:S03]  /*9eb0*/  LDSM.16.MT88.4 R108, [R228+0x4000] ;  /* 0x00400000e46c783b */ /* 0x000ea60000004200 */
[----:B------:R-:W-:Y:S02]  /*9ec0*/  FADD.FTZ R2, R164, R2 ;  /* 0x00000002a4027221 */ /* 0x000fe40000010000 */
[----:B------:R-:W-:Y:S02]  /*9ed0*/  FADD.FTZ R0, R143, R3 ;  /* 0x000000038f007221 */ /* 0x000fe40000010000 */
[----:B------:R-:W-:Y:S04]  /*9ee0*/  IMAD.MOV.U32 R143, RZ, RZ, R141 ;  /* 0x000000ffff8f7224 */ /* 0x000fe800078e008d */
[----:B------:R-:W-:Y:S01]  /*9ef0*/  FADD.FTZ R0, R142, R0 ;  /* 0x000000008e007221 */ /* 0x000fe20000010000 */
[C---:B-1----:R-:W-:Y:S08]  /*9f00*/  HMMA.16816.F32.BF16 R36, R100.reuse, R104, R36 ;  /* 0x000000686424723c */ /* 0x042ff00000041824 */
[C---:B------:R-:W-:Y:S01]  /*9f10*/  HMMA.16816.F32.BF16 R40, R100.reuse, R106, R40 ;  /* 0x0000006a6428723c */ /* 0x040fe20000041828 */
[----:B------:R-:W1:Y:S07]  /*9f20*/  LDSM.16.MT88.4 R104, [R227+0x4000] ;  /* 0x00400000e368783b */ /* 0x000e6e0000004200 */
[C---:B--2---:R-:W-:Y:S08]  /*9f30*/  HMMA.16816.F32.BF16 R44, R100.reuse, R108, R44 ;  /* 0x0000006c642c723c */ /* 0x044ff0000004182c */
[C---:B------:R-:W-:Y:S01]  /*9f40*/  HMMA.16816.F32.BF16 R48, R100.reuse, R110, R48 ;  /* 0x0000006e6430723c */ /* 0x040fe20000041830 */
[----:B------:R-:W2:Y:S07]  /*9f50*/  LDSM.16.MT88.4 R108, [R230+0x4000] ;  /* 0x00400000e66c783b */ /* 0x000eae0000004200 */
        /* <DEDUP_REMOVED lines=16> */
[----:B------:R-:W-:Y:S01]  /*a060*/  HMMA.16816.F32.BF16 R96, R100, R110, R96 ;  /* 0x0000006e6460723c */ /* 0x000fe20000041860 */
[----:B------:R-:W2:Y:S06]  /*a070*/  LDSM.16.MT88.4 R108, [R227+0x1800] ;  /* 0x00180000e36c783b */ /* 0x000eac0000004200 */
[----:B------:R-:W-:Y:S02]  /*a080*/  F2FP.BF16.PACK_AB R100, R133, R127 ;  /* 0x0000007f8564723e */ /* 0x000fe400000010ff */
[----:B------:R-:W-:Y:S03]  /*a090*/  F2FP.BF16.PACK_AB R101, R132, R126 ;  /* 0x0000007e8465723e */ /* 0x000fe600000010ff */
[----:B------:R-:W-:Y:S02]  /*a0a0*/  F2FP.BF16.PACK_AB R102, R221, R222 ;  /* 0x000000dedd66723e */ /* 0x000fe400000010ff */
[----:B------:R-:W-:Y:S07]  /*a0b0*/  F2FP.BF16.PACK_AB R103, R219, R220 ;  /* 0x000000dcdb67723e */ /* 0x000fee00000010ff */
[C---:B-1----:R-:W-:Y:S08]  /*a0c0*/  HMMA.16816.F32.BF16 R4, R100.reuse, R104, R4 ;  /* 0x000000686404723c */ /* 0x042ff00000041804 */
[C---:B------:R-:W-:Y:S01]  /*a0d0*/  HMMA.16816.F32.BF16 R8, R100.reuse, R106, R8 ;  /* 0x0000006a6408723c */ /* 0x040fe20000041808 */
[----:B------:R-:W1:Y:S07]  /*a0e0*/  LDSM.16.MT88.4 R104, [R230+0x1800] ;  /* 0x00180000e668783b */ /* 0x000e6e0000004200 */
[C---:B------:R-:W-:Y:S08]  /*a0f0*/  HMMA.16816.F32.BF16 R12, R100.reuse, R112, R12 ;  /* 0x00000070640c723c */ /* 0x040ff0000004180c */
        /* <DEDUP_REMOVED lines=39> */
[C---:B---3--:R-:W-:Y:S08]  /*a370*/  HMMA.16816.F32.BF16 R12, R100.reuse, R112, R12 ;  /* 0x00000070640c723c */ /* 0x048ff0000004180c */
[C---:B------:R-:W-:Y:S01]  /*a380*/  HMMA.16816.F32.BF16 R16, R100.reuse, R114, R16 ;  /* 0x000000726410723c */ /* 0x040fe20000041810 */
[----:B------:R-:W3:Y:S07]  /*a390*/  LDSM.16.MT88.4 R112, [R227+0x5000] ;  /* 0x00500000e370783b */ /* 0x000eee0000004200 */
[C---:B------:R-:W-:Y:S08]  /*a3a0*/  HMMA.16816.F32.BF16 R20, R100.reuse, R116, R20 ;  /* 0x000000746414723c */ /* 0x040ff00000041814 */
[C---:B------:R-:W-:Y:S01]  /*a3b0*/  HMMA.16816.F32.BF16 R24, R100.reuse, R118, R24 ;  /* 0x000000766418723c */ /* 0x040fe20000041818 */
[----:B------:R-:W4:Y:S07]  /*a3c0*/  LDSM.16.MT88.4 R116, [R230+0x5000] ;  /* 0x00500000e674783b */ /* 0x000f2e0000004200 */
[C---:B--2---:R-:W-:Y:S08]  /*a3d0*/  HMMA.16816.F32.BF16 R28, R100.reuse, R108, R28 ;  /* 0x0000006c641c723c */ /* 0x044ff0000004181c */
[C---:B------:R-:W-:Y:S01]  /*a3e0*/  HMMA.16816.F32.BF16 R32, R100.reuse, R110, R32 ;  /* 0x0000006e6420723c */ /* 0x040fe20000041820 */
[----:B------:R-:W-:Y:S07]  /*a3f0*/  LDSM.16.MT88.4 R108, [R228+0x8000] ;  /* 0x00800000e46c783b */ /* 0x000fee0000004200 */
[C---:B-1----:R-:W-:Y:S08]  /*a400*/  HMMA.16816.F32.BF16 R36, R100.reuse, R104, R36 ;  /* 0x000000686424723c */ /* 0x042ff00000041824 */
[C---:B------:R-:W-:Y:S01]  /*a410*/  HMMA.16816.F32.BF16 R40, R100.reuse, R106, R40 ;  /* 0x0000006a6428723c */ /* 0x040fe20000041828 */
[----:B------:R-:W1:Y:S07]  /*a420*/  LDSM.16.MT88.4 R104, [R224+0x8000] ;  /* 0x00800000e068783b */ /* 0x000e6e0000004200 */
[C---:B------:R-:W-:Y:S08]  /*a430*/  HMMA.16816.F32.BF16 R44, R100.reuse, R120, R44 ;  /* 0x00000078642c723c */ /* 0x040ff0000004182c */
[C---:B------:R-:W-:Y:S01]  /*a440*/  HMMA.16816.F32.BF16 R48, R100.reuse, R122, R48 ;  /* 0x0000007a6430723c */ /* 0x040fe20000041830 */
[----:B------:R-:W2:Y:S07]  /*a450*/  LDSM.16.MT88.4 R120, [R227+0x8000] ;  /* 0x00800000e378783b */ /* 0x000eae0000004200 */
[C---:B---3--:R-:W-:Y:S08]  /*a460*/  HMMA.16816.F32.BF16 R52, R100.reuse, R112, R52 ;  /* 0x000000706434723c */ /* 0x048ff00000041834 */
[C---:B------:R-:W-:Y:S01]  /*a470*/  HMMA.16816.F32.BF16 R56, R100.reuse, R114, R56 ;  /* 0x000000726438723c */ /* 0x040fe20000041838 */
[----:B------:R-:W3:Y:S07]  /*a480*/  LDSM.16.MT88.4 R112, [R230+0x8000] ;  /* 0x00800000e670783b */ /* 0x000eee0000004200 */
[C---:B----4-:R-:W-:Y:S08]  /*a490*/  HMMA.16816.F32.BF16 R60, R100.reuse, R116, R60 ;  /* 0x00000074643c723c */ /* 0x050ff0000004183c */
[C---:B------:R-:W-:Y:S01]  /*a4a0*/  HMMA.16816.F32.BF16 R64, R100.reuse, R118, R64 ;  /* 0x000000766440723c */ /* 0x040fe20000041840 */
[----:B------:R-:W-:Y:S07]  /*a4b0*/  LDSM.16.MT88.4 R116, [R227+0x2800] ;  /* 0x00280000e374783b */ /* 0x000fee0000004200 */
        /* <DEDUP_REMOVED lines=8> */
[C---:B---3--:R-:W-:Y:S08]  /*a540*/  HMMA.16816.F32.BF16 R92, R100.reuse, R112, R92 ;  /* 0x00000070645c723c */ /* 0x048ff0000004185c */
[----:B------:R-:W-:Y:S08]  /*a550*/  HMMA.16816.F32.BF16 R96, R100, R114, R96 ;  /* 0x000000726460723c */ /* 0x000ff00000041860 */
[C---:B------:R-:W-:Y:S01]  /*a560*/  HMMA.16816.F32.BF16 R148, R144.reuse, R152, R4 ;  /* 0x000000989094723c */ /* 0x040fe20000041804 */
[----:B------:R-:W3:Y:S07]  /*a570*/  LDSM.16.MT88.4 R4, [R227+0x5800] ;  /* 0x00580000e304783b */ /* 0x000eee0000004200 */
[C---:B------:R-:W-:Y:S01]  /*a580*/  HMMA.16816.F32.BF16 R152, R144.reuse, R154, R8 ;  /* 0x0000009a9098723c */ /* 0x040fe20000041808 */
[----:B------:R-:W4:Y:S07]  /*a590*/  LDSM.16.MT88.4 R8, [R230+0x5800] ;  /* 0x00580000e608783b */ /* 0x000f2e0000004200 */
[C---:B-1----:R-:W-:Y:S01]  /*a5a0*/  HMMA.16816.F32.BF16 R100, R144.reuse, R104, R12 ;  /* 0x000000689064723c */ /* 0x042fe2000004180c */
[----:B------:R-:W1:Y:S07]  /*a5b0*/  LDSM.16.MT88.4 R12, [R224+0x8800] ;  /* 0x00880000e00c783b */ /* 0x000e6e0000004200 */
[C---:B------:R-:W-:Y:S01]  /*a5c0*/  HMMA.16816.F32.BF16 R104, R144.reuse, R106, R16 ;  /* 0x0000006a9068723c */ /* 0x040fe20000041810 */
[----:B------:R-:W5:Y:S07]  /*a5d0*/  LDSM.16.MT88.4 R16, [R228+0x8800] ;  /* 0x00880000e410783b */ /* 0x000f6e0000004200 */
[C---:B------:R-:W-:Y:S01]  /*a5e0*/  HMMA.16816.F32.BF16 R108, R144.reuse, R116, R20 ;  /* 0x00000074906c723c */ /* 0x040fe20000041814 */
[----:B------:R-:W1:Y:S07]  /*a5f0*/  LDSM.16.MT88.4 R20, [R227+0x8800] ;  /* 0x00880000e314783b */ /* 0x000e6e0000004200 */
[C---:B------:R-:W-:Y:S01]  /*a600*/  HMMA.16816.F32.BF16 R112, R144.reuse, R118, R24 ;  /* 0x000000769070723c */ /* 0x040fe20000041818 */
[----:B------:R-:W1:Y:S07]  /*a610*/  LDSM.16.MT88.4 R24, [R230+0x8800] ;  /* 0x00880000e618783b */ /* 0x000e6e0000004200 */
[C---:B--2---:R-:W-:Y:S01]  /*a620*/  HMMA.16816.F32.BF16 R116, R144.reuse, R120, R28 ;  /* 0x000000789074723c */ /* 0x044fe2000004181c */
[----:B------:R-:W2:Y:S04]  /*a630*/  LDL R31, [R1+0x18] ;  /* 0x00001800011f7983 */ /* 0x000ea80000100800 */
[----:B------:R1:W-:Y:S03]  /*a640*/  STL [R1+0xc], R2 ;  /* 0x00000c0201007387 */ /* 0x0003e60000100800 */
[C---:B------:R-:W-:Y:S01]  /*a650*/  HMMA.16816.F32.BF16 R120, R144.reuse, R122, R32 ;  /* 0x0000007a9078723c */ /* 0x040fe20000041820 */
[----:B------:R1:W-:Y:S04]  /*a660*/  STL [R1+0x8], R223 ;  /* 0x000008df01007387 */ /* 0x0003e80000100800 */
[----:B------:R1:W-:Y:S03]  /*a670*/  STL [R1+0x10], R0 ;  /* 0x0000100001007387 */ /* 0x0003e60000100800 */
[C---:B------:R-:W-:Y:S08]  /*a680*/  HMMA.16816.F32.BF16 R124, R144.reuse, R128, R36 ;  /* 0x00000080907c723c */ /* 0x040ff00000041824 */
[C---:B------:R-:W-:Y:S08]  /*a690*/  HMMA.16816.F32.BF16 R128, R144.reuse, R130, R40 ;  /* 0x000000829080723c */ /* 0x040ff00000041828 */
[C---:B------:R-:W-:Y:S08]  /*a6a0*/  HMMA.16816.F32.BF16 R132, R144.reuse, R136, R44 ;  /* 0x000000889084723c */ /* 0x040ff0000004182c */
[C---:B------:R-:W-:Y:S08]  /*a6b0*/  HMMA.16816.F32.BF16 R136, R144.reuse, R138, R48 ;  /* 0x0000008a9088723c */ /* 0x040ff00000041830 */
[C---:B---3--:R-:W-:Y:S08]  /*a6c0*/  HMMA.16816.F32.BF16 R52, R144.reuse, R4, R52 ;  /* 0x000000049034723c */ /* 0x048ff00000041834 */
[C---:B------:R-:W-:Y:S08]  /*a6d0*/  HMMA.16816.F32.BF16 R56, R144.reuse, R6, R56 ;  /* 0x000000069038723c */ /* 0x040ff00000041838 */
[C---:B----4-:R-:W-:Y:S08]  /*a6e0*/  HMMA.16816.F32.BF16 R60, R144.reuse, R8, R60 ;  /* 0x00000008903c723c */ /* 0x050ff0000004183c */
[C---:B------:R-:W-:Y:S08]  /*a6f0*/  HMMA.16816.F32.BF16 R64, R144.reuse, R10, R64 ;  /* 0x0000000a9040723c */ /* 0x040ff00000041840 */
[C---:B-1----:R-:W-:Y:S08]  /*a700*/  HMMA.16816.F32.BF16 R68, R144.reuse, R12, R68 ;  /* 0x0000000c9044723c */ /* 0x042ff00000041844 */
[C---:B------:R-:W-:Y:S08]  /*a710*/  HMMA.16816.F32.BF16 R72, R144.reuse, R14, R72 ;  /* 0x0000000e9048723c */ /* 0x040ff00000041848 */
[C---:B-----5:R-:W-:Y:S08]  /*a720*/  HMMA.16816.F32.BF16 R76, R144.reuse, R16, R76 ;  /* 0x00000010904c723c */ /* 0x060ff0000004184c */
[C---:B------:R-:W-:Y:S08]  /*a730*/  HMMA.16816.F32.BF16 R80, R144.reuse, R18, R80 ;  /* 0x000000129050723c */ /* 0x040ff00000041850 */
[C---:B------:R-:W-:Y:S08]  /*a740*/  HMMA.16816.F32.BF16 R84, R144.reuse, R20, R84 ;  /* 0x000000149054723c */ /* 0x040ff00000041854 */
[C---:B------:R-:W-:Y:S08]  /*a750*/  HMMA.16816.F32.BF16 R88, R144.reuse, R22, R88 ;  /* 0x000000169058723c */ /* 0x040ff00000041858 */
[C---:B------:R-:W-:Y:S08]  /*a760*/  HMMA.16816.F32.BF16 R92, R144.reuse, R24, R92 ;  /* 0x00000018905c723c */ /* 0x040ff0000004185c */
[----:B------:R-:W-:Y:S07]  /*a770*/  HMMA.16816.F32.BF16 R96, R144, R26, R96 ;  /* 0x0000001a9060723c */ /* 0x000fee0000041860 */
[----:B------:R-:W-:Y:S02]  /*a780*/  MOV R144, R140 ;  /* 0x0000008c00907202 */ /* 0x000fe40000000f00 */
[----:B--2---:R-:W-:Y:S03]  /*a790*/  ISETP.GT.AND P0, PT, R218, R31, PT ;  /* 0x0000001fda00720c */ /* 0x004fe60003f04270 */
[----:B------:R-:W-:Y:S10]  /*a7a0*/  IMAD.MOV.U32 R218, RZ, RZ, R223 ;  /* 0x000000ffffda7224 */ /* 0x000ff400078e00df */
[----:B------:R-:W-:-:S05]  /*a7b0*/  @P0 BRA `(.L_x_840) ;  /* 0xffffbd7000000947 */ /* 0x000fca000383ffff */
.L_x_839:
[----:B--2---:R-:W2:Y:S04]  /*a7c0*/  LDL R2, [R1+0x14] ;  /* 0x0000140001027983 */ /* 0x004ea80000100800 */
[----:B------:R-:W2:Y:S02]  /*a7d0*/  LDL R0, [R1+0x8] ;  /* 0x0000080001007983 */ /* 0x000ea40000100800 */
[----:B--2---:R-:W-:-:S13]  /*a7e0*/  ISETP.GE.AND P0, PT, R0, R2, PT ;  /* 0x000000020000720c */ /* 0x004fda0003f06270 */
[----:B------:R-:W-:Y:S05]  /*a7f0*/  @!P0 BRA `(.L_x_841) ;  /* 0x000037d000008947 */ /* 0x000fea0003800000 */
[----:B------:R-:W-:Y:S02]  /*a800*/  MOV R143, R140 ;  /* 0x0000008c008f7202 */ /* 0x000fe40000000f00 */
[----:B------:R-:W-:Y:S02]  /*a810*/  MOV R142, R141 ;  /* 0x0000008d008e7202 */ /* 0x000fe40000000f00 */
.L_x_842:
[----:B-1----:R-:W2:Y:S01]  /*a820*/  LDL.64 R2, [R1+0x38] ;  /* 0x0000380001027983 */ /* 0x002ea20000100a00 */
[----:B------:R-:W-:Y:S04]  /*a830*/  DEPBAR.LE SB0, 0x0 ;  /* 0x000080000000791a */ /* 0x000fe80000000000 */
[----:B------:R-:W-:Y:S01]  /*a840*/  WARPSYNC 0xffffffff ;  /* 0xffffffff00007948 */ /* 0x000fe20003800000 */
[----:B------:R-:W2:Y:S01]  /*a850*/  LDL R22, [R1+0x40] ;  /* 0x0000400001167983 */ /* 0x000ea20000100800 */
[----:B------:R-:W-:Y:S03]  /*a860*/  MOV R141, 0x6 ;  /* 0x00000006008d7802 */ /* 0x000fe60000000f00 */
[----:B-----5:R1:W-:Y:S04]  /*a870*/  STL [R1+0x8c], R251 ;  /* 0x00008cfb01007387 */ /* 0x0203e80000100800 */
[----:B------:R-:W-:Y:S08]  /*a880*/  BAR.SYNC.DEFER_BLOCKING 0x0 ;  /* 0x0000000000007b1d */ /* 0x000ff00000010000 */
[----:B------:R-:W3:Y:S08]  /*a890*/  LDSM.16.M88.4 R8, [R225] ;  /* 0x00000000e108783b */ /* 0x000ef00000000200 */
[----:B-1----:R-:W4:Y:S04]  /*a8a0*/  LDL.LU R251, [R1+0x8] ;  /* 0x0000080001fb7983 */ /* 0x002f280000300800 */
[----:B------:R1:W-:Y:S04]  /*a8b0*/  STL [R1+0x88], R250 ;  /* 0x000088fa01007387 */ /* 0x0003e80000100800 */
[----:B------:R-:W1:Y:S08]  /*a8c0*/  LDSM.16.M88.4 R16, [R225+0x800] ;  /* 0x00080000e110783b */ /* 0x000e700000000200 */
[----:B------:R-:W2:Y:S08]  /*a8d0*/  LDSM.16.M88.4 R24, [R225+0x1000] ;  /* 0x00100000e118783b */ /* 0x000eb00000000200 */
[----:B------:R-:W2:Y:S01]  /*a8e0*/  LDSM.16.M88.4 R32, [R225+0x1800] ;  /* 0x00180000e120783b */ /* 0x000ea20000000200 */
[C---:B---3--:R-:W-:Y:S07]  /*a8f0*/  HMMA.16816.F32.BF16 R4, R156.reuse, R8, RZ ;  /* 0x000000089c04723c */ /* 0x048fee00000418ff */
[----:B-1----:R-:W3:Y:S04]  /*a900*/  LDL R250, [R1+0x4] ;  /* 0x0000040001fa7983 */ /* 0x002ee80000100800 */
[----:B------:R-:W1:Y:S01]  /*a910*/  LDSM.16.M88.4 R40, [R225+0x2000] ;  /* 0x00200000e128783b */ /* 0x000e620000000200 */
[C---:B------:R-:W-:Y:S07]  /*a920*/  HMMA.16816.F32.BF16 R8, R156.reuse, R10, RZ ;  /* 0x0000000a9c08723c */ /* 0x040fee00000418ff */
[----:B------:R-:W1:Y:S01]  /*a930*/  LDSM.16.M88.4 R48, [R225+0x2800] ;  /* 0x00280000e130783b */ /* 0x000e620000000200 */
[C---:B------:R-:W-:Y:S07]  /*a940*/  HMMA.16816.F32.BF16 R12, R156.reuse, R16, RZ ;  /* 0x000000109c0c723c */ /* 0x040fee00000418ff */
[----:B------:R-:W1:Y:S01]  /*a950*/  LDSM.16.M88.4 R144, [R231] ;  /* 0x00000000e790783b */ /* 0x000e620000000200 */
[C---:B------:R-:W-:Y:S07]  /*a960*/  HMMA.16816.F32.BF16 R16, R156.reuse, R18, RZ ;  /* 0x000000129c10723c */ /* 0x040fee00000418ff */
[----:B------:R-:W1:Y:S08]  /*a970*/  LDSM.16.M88.4 R164, [R248] ;  /* 0x00000000f8a4783b */ /* 0x000e700000000200 */
[----:B------:R-:W1:Y:S08]  /*a980*/  LDSM.16.M88.4 R208, [R247] ;  /* 0x00000000f7d0783b */ /* 0x000e700000000200 */
[----:B------:R-:W1:Y:S08]  /*a990*/  LDSM.16.M88.4 R212, [R246] ;  /* 0x00000000f6d4783b */ /* 0x000e700000000200 */
[----:B------:R-:W1:Y:S08]  /*a9a0*/  LDSM.16.M88.4 R216, [R245] ;  /* 0x00000000f5d8783b */ /* 0x000e700000000200 */
[----:B------:R-:W1:Y:S01]  /*a9b0*/  LDSM.16.M88.4 R220, [R244] ;  /* 0x00000000f4dc783b */ /* 0x000e620000000200 */
[----:B--2---:R-:W-:Y:S02]  /*a9c0*/  MOV R3, R22 ;  /* 0x0000001600037202 */ /* 0x004fe40000000f00 */
[----:B----4-:R-:W-:Y:S01]  /*a9d0*/  SHF.R.S32.HI R0, RZ, 0x1f, R251 ;  /* 0x0000001fff007819 */ /* 0x010fe200000114fb */
[C---:B------:R-:W-:Y:S04]  /*a9e0*/  IMAD.WIDE.U32 R20, R251.reuse, c[0x0][0x208], RZ ;  /* 0x00008200fb147a25 */ /* 0x040fe800078e00ff */
[----:B------:R-:W-:Y:S02]  /*a9f0*/  IMAD R0, R0, c[0x0][0x208], RZ ;  /* 0x0000820000007a24 */ /* 0x000fe400078e02ff */
[----:B------:R-:W-:Y:S04]  /*aa00*/  IMAD.WIDE.U32 R2, R20, 0x60, R2 ;  /* 0x0000006014027825 */ /* 0x000fe800078e0002 */
[----:B------:R-:W-:Y:S05]  /*aa10*/  IMAD R0, R251, c[0x0][0x20c], R0 ;  /* 0x00008300fb007a24 */ /* 0x000fea00078e0200 */
[----:B------:R-:W-:Y:S02]  /*aa20*/  IADD3 R0, R21, R0, RZ ;  /* 0x0000000015007210 */ /* 0x000fe40007ffe0ff */
[C---:B------:R-:W-:Y:S03]  /*aa30*/  HMMA.16816.F32.BF16 R20, R156.reuse, R24, RZ ;  /* 0x000000189c14723c */ /* 0x040fe600000418ff */
[----:B------:R-:W-:Y:S05]  /*aa40*/  IMAD R0, R0, 0x60, RZ ;  /* 0x0000006000007824 */ /* 0x000fea00078e02ff */
[C---:B------:R-:W-:Y:S01]  /*aa50*/  HMMA.16816.F32.BF16 R24, R156.reuse, R26, RZ ;  /* 0x0000001a9c18723c */ /* 0x040fe200000418ff */
[----:B------:R-:W-:Y:S03]  /*aa60*/  IADD3 R44, R3, R0, RZ ;  /* 0x00000000032c7210 */ /* 0x000fe60007ffe0ff */
[C---:B------:R-:W-:Y:S02]  /*aa70*/  SHF.L.U32 R0, R2.reuse, 0x1, RZ ;  /* 0x0000000102007819 */ /* 0x040fe400000006ff */
[----:B------:R-:W-:Y:S02]  /*aa80*/  SHF.L.U64.HI R44, R2, 0x1, R44 ;  /* 0x00000001022c7819 */ /* 0x000fe4000001022c */
[C---:B------:R-:W-:Y:S01]  /*aa90*/  HMMA.16816.F32.BF16 R28, R156.reuse, R32, RZ ;  /* 0x000000209c1c723c */ /* 0x040fe200000418ff */
[C---:B------:R-:W-:Y:S03]  /*aaa0*/  IADD3 R2, P0, R0.reuse, c[0x0][0x1f8], RZ ;  /* 0x00007e0000027a10 */ /* 0x040fe60007f1e0ff */
[----:B------:R-:W-:Y:S02]  /*aab0*/  IADD3 R36, P5, R0, 0x80, RZ ;  /* 0x0000008000247810 */ /* 0x000fe40007fbe0ff */
[----:B------:R-:W-:Y:S02]  /*aac0*/  IADD3.X R3, R44, c[0x0][0x1fc], RZ, P0, !PT ;  /* 0x00007f002c037a10 */ /* 0x000fe400007fe4ff */
[C---:B------:R-:W-:Y:S01]  /*aad0*/  HMMA.16816.F32.BF16 R32, R156.reuse, R34, RZ ;  /* 0x000000229c20723c */ /* 0x040fe200000418ff */
[----:B------:R-:W-:Y:S02]  /*aae0*/  IADD3 R36, P1, R36, c[0x0][0x1f8], RZ ;  /* 0x00007e0024247a10 */ /* 0x000fe40007f3e0ff */
[----:B------:R-:W-:Y:S01]  /*aaf0*/  @!PT LDS RZ, [RZ] ;  /* 0x00000000fffff984 */ /* 0x000fe20000000800 */
[----:B------:R-:W-:Y:S01]  /*ab00*/  @!PT LDS RZ, [RZ] ;  /* 0x00000000fffff984 */ /* 0x000fe20000000800 */
[----:B------:R-:W-:Y:S01]  /*ab10*/  @!PT LDS RZ, [RZ] ;  /* 0x00000000fffff984 */ /* 0x000fe20000000800 */
[----:B---3--:R2:W-:Y:S01]  /*ab20*/  LDGSTS.E.BYPASS.LTC128B.128 [R250+0x100], [R2.64], !P4 ;  /* 0x0010000002fa7fae */ /* 0x0085e2000e101d46 */
[----:B------:R-:W-:Y:S02]  /*ab30*/  IADD3 R0, P0, R0, 0x100, RZ ;  /* 0x0000010000007810 */ /* 0x000fe40007f1e0ff */
[--C-:B------:R-:W-:Y:S02]  /*ab40*/  IADD3.X R37, RZ, c[0x0][0x1fc], R44.reuse, P1, P5 ;  /* 0x00007f00ff257a10 */ /* 0x100fe40000fea42c */
[----:B------:R-:W-:Y:S03]  /*ab50*/  IADD3 R46, P1, R0, c[0x0][0x1f8], RZ ;  /* 0x00007e00002e7a10 */ /* 0x000fe60007f3e0ff */
[----:B------:R1:W-:Y:S01]  /*ab60*/  LDGSTS.E.BYPASS.LTC128B.128 [R250+0x3100], [R36.64], !P3 ;  /* 0x0310000024fa7fae */ /* 0x0003e2000d901d46 */
[----:B------:R-:W-:Y:S02]  /*ab70*/  IADD3.X R47, RZ, c[0x0][0x1fc], R44, P1, P0 ;  /* 0x00007f00ff2f7a10 */ /* 0x000fe40000fe042c */
[----:B------:R-:W-:Y:S04]  /*ab80*/  MOV R0, c[0x0][0x208] ;  /* 0x0000820000007a02 */ /* 0x000fe80000000f00 */
[C---:B------:R-:W-:Y:S01]  /*ab90*/  SHF.L.U32 R140, R0.reuse, 0x6, RZ ;  /* 0x00000006008c7819 */ /* 0x040fe200000006ff */
[----:B------:R3:W-:Y:S01]  /*aba0*/  LDGSTS.E.BYPASS.LTC128B.128 [R250+0x6100], [R46.64], !P2 ;  /* 0x061000002efa7fae */ /* 0x0007e2000d101d46 */
[----:B------:R-:W-:Y:S02]  /*abb0*/  SHF.L.U64.HI R0, R0, R141, c[0x0][0x20c] ;  /* 0x0000830000007619 */ /* 0x000fe4000001028d */
[----:B--2---:R-:W-:Y:S04]  /*abc0*/  IADD3 R2, P1, R2, R140, RZ ;  /* 0x0000008c02027210 */ /* 0x004fe80007f3e0ff */
[----:B------:R-:W-:Y:S02]  /*abd0*/  IADD3.X R3, R3, R0, RZ, P1, !PT ;  /* 0x0000000003037210 */ /* 0x000fe40000ffe4ff */
[----:B------:R-:W-:Y:S01]  /*abe0*/  IADD3 R140, P0, R140, R2, RZ ;  /* 0x000000028c8c7210 */ /* 0x000fe20007f1e0ff */
[C---:B-1----:R-:W-:Y:S02]  /*abf0*/  HMMA.16816.F32.BF16 R36, R156.reuse, R40, RZ ;  /* 0x000000289c24723c */ /* 0x042fe400000418ff */
[----:B------:R1:W-:Y:S01]  /*ac00*/  LDGSTS.E.BYPASS.LTC128B.128 [R250+0x1100], [R2.64], !P4 ;  /* 0x0110000002fa7fae */ /* 0x0003e2000e101d46 */
[----:B------:R-:W-:Y:S05]  /*ac10*/  IADD3.X R141, R0, R3, RZ, P0, !PT ;  /* 0x00000003008d7210 */ /* 0x000fea00007fe4ff */
[C---:B------:R-:W-:Y:S02]  /*ac20*/  HMMA.16816.F32.BF16 R40, R156.reuse, R42, RZ ;  /* 0x0000002a9c28723c */ /* 0x040fe400000418ff */
[----:B------:R1:W-:Y:S06]  /*ac30*/  LDGSTS.E.BYPASS.LTC128B.128 [R250+0x4100], [R2.64+0x80], !P3 ;  /* 0x0410008002fa7fae */ /* 0x0003ec000d901d46 */
[C---:B---3--:R-:W-:Y:S02]  /*ac40*/  HMMA.16816.F32.BF16 R44, R156.reuse, R48, RZ ;  /* 0x000000309c2c723c */ /* 0x048fe400000418ff */
[----:B------:R1:W-:Y:S06]  /*ac50*/  LDGSTS.E.BYPASS.LTC128B.128 [R250+0x7100], [R2.64+0x100], !P2 ;  /* 0x0710010002fa7fae */ /* 0x0003ec000d101d46 */
[----:B------:R-:W-:Y:S02]  /*ac60*/  HMMA.16816.F32.BF16 R48, R156, R50, RZ ;  /* 0x000000329c30723c */ /* 0x000fe400000418ff */
[----:B------:R2:W-:Y:S06]  /*ac70*/  LDGSTS.E.BYPASS.LTC128B.128 [R250+0x2100], [R140.64], !P4 ;  /* 0x021000008cfa7fae */ /* 0x0005ec000e101d46 */
[C---:B------:R-:W-:Y:S02]  /*ac80*/  HMMA.16816.F32.BF16 R4, R160.reuse, R144, R4 ;  /* 0x00000090a004723c */ /* 0x040fe40000041804 */
[----:B------:R2:W-:Y:S06]  /*ac90*/  LDGSTS.E.BYPASS.LTC128B.128 [R250+0x5100], [R140.64+0x80], !P3 ;  /* 0x051000808cfa7fae */ /* 0x0005ec000d901d46 */
[C---:B------:R-:W-:Y:S02]  /*aca0*/  HMMA.16816.F32.BF16 R8, R160.reuse, R146, R8 ;  /* 0x00000092a008723c */ /* 0x040fe40000041808 */
[----:B------:R2:W-:Y:S06]  /*acb0*/  LDGSTS.E.BYPASS.LTC128B.128 [R250+0x8100], [R140.64+0x100], !P2 ;  /* 0x081001008cfa7fae */ /* 0x0005ec000d101d46 */
[C---:B------:R-:W-:Y:S02]  /*acc0*/  HMMA.16816.F32.BF16 R12, R160.reuse, R164, R12 ;  /* 0x000000a4a00c723c */ /* 0x040fe4000004180c */
[----:B------:R-:W3:Y:S06]  /*acd0*/  LDSM.16.M88.4 R144, [R229] ;  /* 0x00000000e590783b */ /* 0x000eec0000000200 */
[C---:B------:R-:W-:Y:S02]  /*ace0*/  HMMA.16816.F32.BF16 R16, R160.reuse, R166, R16 ;  /* 0x000000a6a010723c */ /* 0x040fe40000041810 */
[----:B------:R-:W0:Y:S06]  /*acf0*/  LDGDEPBAR ;  /* 0x00000000000079af */ /* 0x000e2c0000000000 */
[C---:B------:R-:W-:Y:S02]  /*ad00*/  HMMA.16816.F32.BF16 R20, R160.reuse, R208, R20 ;  /* 0x000000d0a014723c */ /* 0x040fe40000041814 */
[----:B------:R-:W4:Y:S06]  /*ad10*/  LDSM.16.M88.4 R164, [R229+0x800] ;  /* 0x00080000e5a4783b */ /* 0x000f2c0000000200 */
[C---:B------:R-:W-:Y:S02]  /*ad20*/  HMMA.16816.F32.BF16 R24, R160.reuse, R210, R24 ;  /* 0x000000d2a018723c */ /* 0x040fe40000041818 */
[----:B------:R-:W1:Y:S06]  /*ad30*/  LDSM.16.M88.4 R208, [R229+0x1000] ;  /* 0x00100000e5d0783b */ /* 0x000e6c0000000200 */
        /* <DEDUP_REMOVED lines=8> */
[----:B------:R-:W-:Y:S07]  /*adc0*/  LDSM.16.M88.4 R220, [R241] ;  /* 0x00000000f1dc783b */ /* 0x000fee0000000200 */
[C---:B---3--:R-:W-:Y:S08]  /*add0*/  HMMA.16816.F32.BF16 R4, R168.reuse, R144, R4 ;  /* 0x00000090a804723c */ /* 0x048ff00000041804 */
[C---:B------:R-:W-:Y:S01]  /*ade0*/  HMMA.16816.F32.BF16 R8, R168.reuse, R146, R8 ;  /* 0x00000092a808723c */ /* 0x040fe20000041808 */
[----:B------:R-:W3:Y:S07]  /*adf0*/  LDSM.16.M88.4 R144, [R229+0x2800] ;  /* 0x00280000e590783b */ /* 0x000eee0000000200 */
[C---:B----4-:R-:W-:Y:S08]  /*ae00*/  HMMA.16816.F32.BF16 R12, R168.reuse, R164, R12 ;  /* 0x000000a4a80c723c */ /* 0x050ff0000004180c */
[C---:B------:R-:W-:Y:S01]  /*ae10*/  HMMA.16816.F32.BF16 R16, R168.reuse, R166, R16 ;  /* 0x000000a6a810723c */ /* 0x040fe20000041810 */
[----:B------:R-:W4:Y:S07]  /*ae20*/  LDSM.16.M88.4 R164, [R226] ;  /* 0x00000000e2a4783b */ /* 0x000f2e0000000200 */
[C---:B-1----:R-:W-:Y:S08]  /*ae30*/  HMMA.16816.F32.BF16 R20, R168.reuse, R208, R20 ;  /* 0x000000d0a814723c */ /* 0x042ff00000041814 */
[C---:B------:R-:W-:Y:S01]  /*ae40*/  HMMA.16816.F32.BF16 R24, R168.reuse, R210, R24 ;  /* 0x000000d2a818723c */ /* 0x040fe20000041818 */
[----:B------:R-:W1:Y:S07]  /*ae50*/  LDSM.16.M88.4 R208, [R226+0x800] ;  /* 0x00080000e2d0783b */ /* 0x000e6e0000000200 */
[C---:B------:R-:W-:Y:S08]  /*ae60*/  HMMA.16816.F32.BF16 R28, R168.reuse, R212, R28 ;  /* 0x000000d4a81c723c */ /* 0x040ff0000004181c */
[C---:B------:R-:W-:Y:S01]  /*ae70*/  HMMA.16816.F32.BF16 R32, R168.reuse, R214, R32 ;  /* 0x000000d6a820723c */ /* 0x040fe20000041820 */
[----:B------:R-:W1:Y:S07]  /*ae80*/  LDSM.16.M88.4 R212, [R226+0x1000] ;  /* 0x00100000e2d4783b */ /* 0x000e6e0000000200 */
[C---:B------:R-:W-:Y:S08]  /*ae90*/  HMMA.16816.F32.BF16 R36, R168.reuse, R216, R36 ;  /* 0x000000d8a824723c */ /* 0x040ff00000041824 */
[C---:B------:R-:W-:Y:S01]  /*aea0*/  HMMA.16816.F32.BF16 R40, R168.reuse, R218, R40 ;  /* 0x000000daa828723c */ /* 0x040fe20000041828 */
[----:B------:R-:W2:Y:S07]  /*aeb0*/  LDSM.16.M88.4 R216, [R226+0x1800] ;  /* 0x00180000e2d8783b */ /* 0x000eae0000000200 */
[C---:B---3--:R-:W-:Y:S08]  /*aec0*/  HMMA.16816.F32.BF16 R44, R168.reuse, R144, R44 ;  /* 0x00000090a82c723c */ /* 0x048ff0000004182c */
[----:B------:R-:W-:Y:S01]  /*aed0*/  HMMA.16816.F32.BF16 R48, R168, R146, R48 ;  /* 0x00000092a830723c */ /* 0x000fe20000041830 */
[----:B------:R-:W3:Y:S07]  /*aee0*/  LDSM.16.M88.4 R144, [R226+0x2000] ;  /* 0x00200000e290783b */ /* 0x000eee0000000200 */
[C---:B----4-:R-:W-:Y:S08]  /*aef0*/  HMMA.16816.F32.BF16 R4, R172.reuse, R164, R4 ;  /* 0x000000a4ac04723c */ /* 0x050ff00000041804 */
[C---:B------:R-:W-:Y:S01]  /*af00*/  HMMA.16816.F32.BF16 R8, R172.reuse, R166, R8 ;  /* 0x000000a6ac08723c */ /* 0x040fe20000041808 */
[----:B------:R-:W4:Y:S07]  /*af10*/  LDSM.16.M88.4 R164, [R226+0x2800] ;  /* 0x00280000e2a4783b */ /* 0x000f2e0000000200 */
[C---:B-1----:R-:W-:Y:S08]  /*af20*/  HMMA.16816.F32.BF16 R12, R172.reuse, R208, R12 ;  /* 0x000000d0ac0c723c */ /* 0x042ff0000004180c */
[C---:B------:R-:W-:Y:S01]  /*af30*/  HMMA.16816.F32.BF16 R16, R172.reuse, R210, R16 ;  /* 0x000000d2ac10723c */ /* 0x040fe20000041810 */
[----:B------:R-:W1:Y:S07]  /*af40*/  LDSM.16.M88.4 R208, [R225+0x3000] ;  /* 0x00300000e1d0783b */ /* 0x000e6e0000000200 */
[C---:B------:R-:W-:Y:S08]  /*af50*/  HMMA.16816.F32.BF16 R20, R172.reuse, R212, R20 ;  /* 0x000000d4ac14723c */ /* 0x040ff00000041814 */
[C---:B------:R-:W-:Y:S01]  /*af60*/  HMMA.16816.F32.BF16 R24, R172.reuse, R214, R24 ;  /* 0x000000d6ac18723c */ /* 0x040fe20000041818 */
[----:B------:R-:W1:Y:S07]  /*af70*/  LDSM.16.M88.4 R212, [R225+0x3800] ;  /* 0x00380000e1d4783b */ /* 0x000e6e0000000200 */
        /* <DEDUP_REMOVED lines=8> */
[----:B------:R-:W4:Y:S07]  /*b000*/  LDSM.16.M88.4 R164, [R225+0x5000] ;  /* 0x00500000e1a4783b */ /* 0x000f2e0000000200 */
[C---:B-1----:R-:W-:Y:S08]  /*b010*/  HMMA.16816.F32.BF16 R4, R176.reuse, R208, R4 ;  /* 0x000000d0b004723c */ /* 0x042ff00000041804 */
[C---:B------:R-:W-:Y:S01]  /*b020*/  HMMA.16816.F32.BF16 R8, R176.reuse, R210, R8 ;  /* 0x000000d2b008723c */ /* 0x040fe20000041808 */
[----:B------:R-:W1:Y:S07]  /*b030*/  LDSM.16.M88.4 R208, [R225+0x5800] ;  /* 0x00580000e1d0783b */ /* 0x000e6e0000000200 */
[C---:B------:R-:W-:Y:S08]  /*b040*/  HMMA.16816.F32.BF16 R12, R176.reuse, R212, R12 ;  /* 0x000000d4b00c723c */ /* 0x040ff0000004180c */
[C---:B------:R-:W-:Y:S01]  /*b050*/  HMMA.16816.F32.BF16 R16, R176.reuse, R214, R16 ;  /* 0x000000d6b010723c */ /* 0x040fe20000041810 */
[----:B------:R-:W1:Y:S07]  /*b060*/  LDSM.16.M88.4 R212, [R243] ;  /* 0x00000000f3d4783b */ /* 0x000e6e0000000200 */
[C---:B--2---:R-:W-:Y:S08]  /*b070*/  HMMA.16816.F32.BF16 R20, R176.reuse, R216, R20 ;  /* 0x000000d8b014723c */ /* 0x044ff00000041814 */
[C---:B------:R-:W-:Y:S01]  /*b080*/  HMMA.16816.F32.BF16 R24, R176.reuse, R218, R24 ;  /* 0x000000dab018723c */ /* 0x040fe20000041818 */
[----:B------:R-:W2:Y:S07]  /*b090*/  LDSM.16.M88.4 R216, [R242] ;  /* 0x00000000f2d8783b */ /* 0x000eae0000000200 */
[C---:B---3--:R-:W-:Y:S08]  /*b0a0*/  HMMA.16816.F32.BF16 R28, R176.reuse, R144, R28 ;  /* 0x00000090b01c723c */ /* 0x048ff0000004181c */
[C---:B------:R-:W-:Y:S01]  /*b0b0*/  HMMA.16816.F32.BF16 R32, R176.reuse, R146, R32 ;  /* 0x00000092b020723c */ /* 0x040fe20000041820 */
[----:B------:R-:W3:Y:S07]  /*b0c0*/  LDSM.16.M88.4 R144, [R240] ;  /* 0x00000000f090783b */ /* 0x000eee0000000200 */
[C---:B----4-:R-:W-:Y:S08]  /*b0d0*/  HMMA.16816.F32.BF16 R36, R176.reuse, R164, R36 ;  /* 0x000000a4b024723c */ /* 0x050ff00000041824 */
[C---:B------:R-:W-:Y:S01]  /*b0e0*/  HMMA.16816.F32.BF16 R40, R176.reuse, R166, R40 ;  /* 0x000000a6b028723c */ /* 0x040fe20000041828 */
[----:B------:R-:W4:Y:S07]  /*b0f0*/  LDSM.16.M88.4 R164, [R239] ;  /* 0x00000000efa4783b */ /* 0x000f2e0000000200 */
[C---:B-1----:R-:W-:Y:S08]  /*b100*/  HMMA.16816.F32.BF16 R44, R176.reuse, R208, R44 ;  /* 0x000000d0b02c723c */ /* 0x042ff0000004182c */
[----:B------:R-:W-:Y:S01]  /*b110*/  HMMA.16816.F32.BF16 R48, R176, R210, R48 ;  /* 0x000000d2b030723c */ /* 0x000fe20000041830 */
[----:B------:R-:W1:Y:S07]  /*b120*/  LDSM.16.M88.4 R208, [R238] ;  /* 0x00000000eed0783b */ /* 0x000e6e0000000200 */
[C---:B------:R-:W-:Y:S08]  /*b130*/  HMMA.16816.F32.BF16 R4, R180.reuse, R212, R4 ;  /* 0x000000d4b404723c */ /* 0x040ff00000041804 */
[C---:B------:R-:W-:Y:S01]  /*b140*/  HMMA.16816.F32.BF16 R8, R180.reuse, R214, R8 ;  /* 0x000000d6b408723c */ /* 0x040fe20000041808 */
[----:B------:R-:W1:Y:S07]  /*b150*/  LDSM.16.M88.4 R212, [R229+0x3000] ;  /* 0x00300000e5d4783b */ /* 0x000e6e0000000200 */
[C---:B--2---:R-:W-:Y:S08]  /*b160*/  HMMA.16816.F32.BF16 R12, R180.reuse, R216, R12 ;  /* 0x000000d8b40c723c */ /* 0x044ff0000004180c */
[C---:B------:R-:W-:Y:S01]  /*b170*/  HMMA.16816.F32.BF16 R16, R180.reuse, R218, R16 ;  /* 0x000000dab410723c */ /* 0x040fe20000041810 */
[----:B------:R-:W2:Y:S07]  /*b180*/  LDSM.16.M88.4 R216, [R229+0x3800] ;  /* 0x00380000e5d8783b */ /* 0x000eae0000000200 */
[C---:B------:R-:W-:Y:S08]  /*b190*/  HMMA.16816.F32.BF16 R20, R180.reuse, R220, R20 ;  /* 0x000000dcb414723c */ /* 0x040ff00000041814 */
[C---:B------:R-:W-:Y:S01]  /*b1a0*/  HMMA.16816.F32.BF16 R24, R180.reuse, R222, R24 ;  /* 0x000000deb418723c */ /* 0x040fe20000041818 */
[----:B------:R-:W-:Y:S07]  /*b1b0*/  LDSM.16.M88.4 R220, [R229+0x5800] ;  /* 0x00580000e5dc783b */ /* 0x000fee0000000200 */
[C---:B---3--:R-:W-:Y:S08]  /*b1c0*/  HMMA.16816.F32.BF16 R28, R180.reuse, R144, R28 ;  /* 0x00000090b41c723c */ /* 0x048ff0000004181c */
[C---:B------:R-:W-:Y:S01]  /*b1d0*/  HMMA.16816.F32.BF16 R32, R180.reuse, R146, R32 ;  /* 0x00000092b420723c */ /* 0x040fe20000041820 */
[----:B------:R-:W3:Y:S07]  /*b1e0*/  LDSM.16.M88.4 R144, [R229+0x4000] ;  /* 0x00400000e590783b */ /* 0x000eee0000000200 */
[C---:B----4-:R-:W-:Y:S08]  /*b1f0*/  HMMA.16816.F32.BF16 R36, R180.reuse, R164, R36 ;  /* 0x000000a4b424723c */ /* 0x050ff00000041824 */
[C---:B------:R-:W-:Y:S01]  /*b200*/  HMMA.16816.F32.BF16 R40, R180.reuse, R166, R40 ;  /* 0x000000a6b428723c */ /* 0x040fe20000041828 */
[----:B------:R-:W4:Y:S07]  /*b210*/  LDSM.16.M88.4 R164, [R229+0x4800] ;  /* 0x00480000e5a4783b */ /* 0x000f2e0000000200 */
[C---:B-1----:R-:W-:Y:S08]  /*b220*/  HMMA.16816.F32.BF16 R44, R180.reuse, R208, R44 ;  /* 0x000000d0b42c723c */ /* 0x042ff0000004182c */
[----:B------:R-:W-:Y:S01]  /*b230*/  HMMA.16816.F32.BF16 R48, R180, R210, R48 ;  /* 0x000000d2b430723c */ /* 0x000fe20000041830 */
        /* <DEDUP_REMOVED lines=37> */
[C---:B------:R-:W-:Y:S08]  /*b490*/  HMMA.16816.F32.BF16 R4, R192.reuse, R220, R4 ;  /* 0x000000dcc004723c */ /* 0x040ff00000041804 */
[C---:B------:R-:W-:Y:S01]  /*b4a0*/  HMMA.16816.F32.BF16 R8, R192.reuse, R222, R8 ;  /* 0x000000dec008723c */ /* 0x040fe20000041808 */
[----:B------:R-:W-:Y:S07]  /*b4b0*/  LDSM.16.M88.4 R220, [R235] ;  /* 0x00000000ebdc783b */ /* 0x000fee0000000200 */
        /* <DEDUP_REMOVED lines=10> */
[C---:B------:R-:W-:Y:S01]  /*b560*/  HMMA.16816.F32.BF16 R40, R192.reuse, R210, R40 ;  /* 0x000000d2c028723c */ /* 0x040fe20000041828 */
[----:B------:R-:W1:Y:S07]  /*b570*/  LDSM.16.M88.4 R208, [R233] ;  /* 0x00000000e9d0783b */ /* 0x000e6e0000000200 */
[C---:B------:R-:W-:Y:S08]  /*b580*/  HMMA.16816.F32.BF16 R44, R192.reuse, R212, R44 ;  /* 0x000000d4c02c723c */ /* 0x040ff0000004182c */
[----:B------:R-:W-:Y:S01]  /*b590*/  HMMA.16816.F32.BF16 R48, R192, R214, R48 ;  /* 0x000000d6c030723c */ /* 0x000fe20000041830 */
[----:B------:R-:W1:Y:S07]  /*b5a0*/  LDSM.16.M88.4 R212, [R232] ;  /* 0x00000000e8d4783b */ /* 0x000e6e0000000200 */
[C---:B--2---:R-:W-:Y:S08]  /*b5b0*/  HMMA.16816.F32.BF16 R4, R196.reuse, R216, R4 ;  /* 0x000000d8c404723c */ /* 0x044ff00000041804 */
[C---:B------:R-:W-:Y:S01]  /*b5c0*/  HMMA.16816.F32.BF16 R8, R196.reuse, R218, R8 ;  /* 0x000000dac408723c */ /* 0x040fe20000041808 */
[----:B------:R-:W-:Y:S07]  /*b5d0*/  LDSM.16.M88.4 R216, [R229+0x6800] ;  /* 0x00680000e5d8783b */ /* 0x000fee0000000200 */
[C---:B---3--:R-:W-:Y:S08]  /*b5e0*/  HMMA.16816.F32.BF16 R12, R196.reuse, R144, R12 ;  /* 0x00000090c40c723c */ /* 0x048ff0000004180c */
[C---:B------:R-:W-:Y:S01]  /*b5f0*/  HMMA.16816.F32.BF16 R16, R196.reuse, R146, R16 ;  /* 0x00000092c410723c */ /* 0x040fe20000041810 */
[----:B------:R-:W2:Y:S07]  /*b600*/  LDSM.16.M88.4 R144, [R229+0x6000] ;  /* 0x00600000e590783b */ /* 0x000eae0000000200 */
[C---:B------:R-:W-:Y:S08]  /*b610*/  HMMA.16816.F32.BF16 R20, R196.reuse, R220, R20 ;  /* 0x000000dcc414723c */ /* 0x040ff00000041814 */
        /* <DEDUP_REMOVED lines=8> */
[C---:B------:R-:W-:Y:S08]  /*b6a0*/  HMMA.16816.F32.BF16 R44, R196.reuse, R212, R44 ;  /* 0x000000d4c42c723c */ /* 0x040ff0000004182c */
[----:B------:R-:W-:Y:S01]  /*b6b0*/  HMMA.16816.F32.BF16 R48, R196, R214, R48 ;  /* 0x000000d6c430723c */ /* 0x000fe20000041830 */
[----:B------:R-:W4:Y:S07]  /*b6c0*/  LDSM.16.M88.4 R212, [R229+0x8000] ;  /* 0x00800000e5d4783b */ /* 0x000f2e0000000200 */
[C---:B--2---:R-:W-:Y:S08]  /*b6d0*/  HMMA.16816.F32.BF16 R4, R200.reuse, R144, R4 ;  /* 0x00000090c804723c */ /* 0x044ff00000041804 */
[C---:B------:R-:W-:Y:S01]  /*b6e0*/  HMMA.16816.F32.BF16 R8, R200.reuse, R146, R8 ;  /* 0x00000092c808723c */ /* 0x040fe20000041808 */
[----:B------:R-:W2:Y:S07]  /*b6f0*/  LDSM.16.M88.4 R144, [R229+0x8800] ;  /* 0x00880000e590783b */ /* 0x000eae0000000200 */
[C---:B------:R-:W-:Y:S08]  /*b700*/  HMMA.16816.F32.BF16 R12, R200.reuse, R216, R12 ;  /* 0x000000d8c80c723c */ /* 0x040ff0000004180c */
[C---:B------:R-:W-:Y:S01]  /*b710*/  HMMA.16816.F32.BF16 R16, R200.reuse, R218, R16 ;  /* 0x000000dac810723c */ /* 0x040fe20000041810 */
[----:B------:R-:W2:Y:S07]  /*b720*/  LDSM.16.M88.4 R216, [R226+0x6800] ;  /* 0x00680000e2d8783b */ /* 0x000eae0000000200 */
[C---:B---3--:R-:W-:Y:S08]  /*b730*/  HMMA.16816.F32.BF16 R20, R200.reuse, R164, R20 ;  /* 0x000000a4c814723c */ /* 0x048ff00000041814 */
[C---:B------:R-:W-:Y:S01]  /*b740*/  HMMA.16816.F32.BF16 R24, R200.reuse, R166, R24 ;  /* 0x000000a6c818723c */ /* 0x040fe20000041818 */
[----:B------:R-:W3:Y:S07]  /*b750*/  LDSM.16.M88.4 R164, [R226+0x7000] ;  /* 0x00700000e2a4783b */ /* 0x000eee0000000200 */
[C---:B-1----:R-:W-:Y:S08]  /*b760*/  HMMA.16816.F32.BF16 R28, R200.reuse, R208, R28 ;  /* 0x000000d0c81c723c */ /* 0x042ff0000004181c */
[C---:B------:R-:W-:Y:S01]  /*b770*/  HMMA.16816.F32.BF16 R32, R200.reuse, R210, R32 ;  /* 0x000000d2c820723c */ /* 0x040fe20000041820 */
[----:B------:R-:W-:Y:S07]  /*b780*/  LDSM.16.M88.4 R208, [R226+0x8000] ;  /* 0x00800000e2d0783b */ /* 0x000fee0000000200 */
[C---:B----4-:R-:W-:Y:S01]  /*b790*/  HMMA.16816.F32.BF16 R36, R200.reuse, R212, R36 ;  /* 0x000000d4c824723c */ /* 0x050fe20000041824 */
[----:B------:R-:W4:Y:S04]  /*b7a0*/  LDL R212, [R1+0x14] ;  /* 0x0000140001d47983 */ /* 0x000f280000100800 */
[----:B------:R-:W4:Y:S03]  /*b7b0*/  LDL R213, [R1+0x28] ;  /* 0x0000280001d57983 */ /* 0x000f260000100800 */
[C---:B------:R-:W-:Y:S08]  /*b7c0*/  HMMA.16816.F32.BF16 R40, R200.reuse, R214, R40 ;  /* 0x000000d6c828723c */ /* 0x040ff00000041828 */
[C---:B--2---:R-:W-:Y:S08]  /*b7d0*/  HMMA.16816.F32.BF16 R44, R200.reuse, R144, R44 ;  /* 0x00000090c82c723c */ /* 0x044ff0000004182c */
[----:B------:R-:W-:Y:S01]  /*b7e0*/  HMMA.16816.F32.BF16 R48, R200, R146, R48 ;  /* 0x00000092c830723c */ /* 0x000fe20000041830 */
[----:B------:R-:W1:Y:S07]  /*b7f0*/  LDSM.16.M88.4 R144, [R226+0x7800] ;  /* 0x00780000e290783b */ /* 0x000e6e0000000200 */
[C---:B------:R-:W-:Y:S01]  /*b800*/  HMMA.16816.F32.BF16 R4, R204.reuse, R220, R4 ;  /* 0x000000dccc04723c */ /* 0x040fe20000041804 */
[----:B------:R-:W2:Y:S07]  /*b810*/  LDL.64 R220, [R1+0x30] ;  /* 0x0000300001dc7983 */ /* 0x000eae0000100a00 */
[C---:B------:R-:W-:Y:S08]  /*b820*/  HMMA.16816.F32.BF16 R8, R204.reuse, R222, R8 ;  /* 0x000000decc08723c */ /* 0x040ff00000041808 */
[C---:B------:R-:W-:Y:S08]  /*b830*/  HMMA.16816.F32.BF16 R12, R204.reuse, R216, R12 ;  /* 0x000000d8cc0c723c */ /* 0x040ff0000004180c */
[C---:B------:R-:W-:Y:S04]  /*b840*/  HMMA.16816.F32.BF16 R16, R204.reuse, R218, R16 ;  /* 0x000000dacc10723c */ /* 0x040fe80000041810 */
[----:B------:R-:W-:Y:S02]  /*b850*/  FMNMX.FTZ R0, R4, R142, !PT ;  /* 0x0000008e04007209 */ /* 0x000fe40007810000 */
[----:B------:R-:W-:Y:S02]  /*b860*/  FMNMX.FTZ R2, R6, R143, !PT ;  /* 0x0000008f06027209 */ /* 0x000fe40007810000 */
[C---:B---3--:R-:W-:Y:S04]  /*b870*/  HMMA.16816.F32.BF16 R20, R204.reuse, R164, R20 ;  /* 0x000000a4cc14723c */ /* 0x048fe80000041814 */
[----:B------:R-:W-:Y:S02]  /*b880*/  FMNMX.FTZ R0, R5, R0, !PT ;  /* 0x0000000005007209 */ /* 0x000fe40007810000 */
[----:B------:R-:W-:Y:S02]  /*b890*/  FMNMX.FTZ R2, R7, R2, !PT ;  /* 0x0000000207027209 */ /* 0x000fe40007810000 */
[C---:B------:R-:W-:Y:S01]  /*b8a0*/  HMMA.16816.F32.BF16 R24, R204.reuse, R166, R24 ;  /* 0x000000a6cc18723c */ /* 0x040fe20000041818 */
[----:B------:R-:W3:Y:S01]  /*b8b0*/  LDSM.16.M88.4 R164, [R226+0x8800] ;  /* 0x00880000e2a4783b */ /* 0x000ee20000000200 */
[----:B------:R-:W-:Y:S04]  /*b8c0*/  DEPBAR.LE SB0, 0x0 ;  /* 0x000080000000791a */ /* 0x000fe80000000000 */
[----:B------:R-:W-:Y:S02]  /*b8d0*/  FMNMX.FTZ R0, R8, R0, !PT ;  /* 0x0000000008007209 */ /* 0x000fe40007810000 */
[C---:B-1----:R-:W-:Y:S01]  /*b8e0*/  HMMA.16816.F32.BF16 R28, R204.reuse, R144, R28 ;  /* 0x00000090cc1c723c */ /* 0x042fe2000004181c */
        /* <DEDUP_REMOVED lines=13> */
[C---:B---3--:R-:W-:Y:S03]  /*b9c0*/  HMMA.16816.F32.BF16 R44, R204.reuse, R164, R44 ;  /* 0x000000a4cc2c723c */ /* 0x048fe6000004182c */
        /* <DEDUP_REMOVED lines=36> */
[----:B------:R-:W3:Y:S01]  /*bc10*/  SHFL.BFLY PT, R2, R0, 0x2, 0x1f ;  /* 0x0c401f0000027f89 */ /* 0x000ee200000e0000 */
[----:B-1----:R-:W-:Y:S07]  /*bc20*/  FMNMX.FTZ R141, R141, R3, !PT ;  /* 0x000000038d8d7209 */ /* 0x002fee0007810000 */
[----:B------:R-:W1:Y:S01]  /*bc30*/  SHFL.BFLY PT, R140, R141, 0x1, 0x1f ;  /* 0x0c201f008d8c7f89 */ /* 0x000e6200000e0000 */
[----:B---3--:R-:W-:Y:S07]  /*bc40*/  FMNMX.FTZ R0, R0, R2, !PT ;  /* 0x0000000200007209 */ /* 0x008fee0007810000 */
[----:B------:R-:W3:Y:S01]  /*bc50*/  SHFL.BFLY PT, R3, R0, 0x1, 0x1f ;  /* 0x0c201f0000037f89 */ /* 0x000ee200000e0000 */
[----:B-1----:R-:W-:Y:S05]  /*bc60*/  FMNMX.FTZ R141, R141, R140, !PT ;  /* 0x0000008c8d8d7209 */ /* 0x002fea0007810000 */
[----:B------:R-:W-:Y:S01]  /*bc70*/  FADD.FTZ R2, -R141, R142 ;  /* 0x0000008e8d027221 */ /* 0x000fe20000010100 */
[----:B---3--:R-:W-:Y:S03]  /*bc80*/  FMNMX.FTZ R140, R0, R3, !PT ;  /* 0x00000003008c7209 */ /* 0x008fe60007810000 */
[----:B------:R-:W-:Y:S04]  /*bc90*/  FMUL.FTZ R0, R2, c[0x0][0x2d0] ;  /* 0x0000b40002007a20 */ /* 0x000fe80000410000 */
[----:B------:R1:W3:Y:S02]  /*bca0*/  MUFU.EX2 R2, R0 ;  /* 0x0000000000027308 */ /* 0x0002e40000000800 */
[----:B-1----:R-:W-:Y:S02]  /*bcb0*/  FADD.FTZ R0, -R140, R143 ;  /* 0x0000008f8c007221 */ /* 0x002fe40000010100 */
[----:B---3--:R-:W-:Y:S02]  /*bcc0*/  FMUL.FTZ R100, R2, R100 ;  /* 0x0000006402647220 */ /* 0x008fe40000410000 */
[----:B------:R-:W-:Y:S02]  /*bcd0*/  FMUL.FTZ R0, R0, c[0x0][0x2d0] ;  /* 0x0000b40000007a20 */ /* 0x000fe40000410000 */
[C---:B------:R-:W-:Y:S02]  /*bce0*/  FMUL.FTZ R101, R2.reuse, R101 ;  /* 0x0000006502657220 */ /* 0x040fe40000410000 */
[C---:B------:R-:W-:Y:S02]  /*bcf0*/  FMUL.FTZ R104, R2.reuse, R104 ;  /* 0x0000006802687220 */ /* 0x040fe40000410000 */
[----:B------:R-:W1:Y:S01]  /*bd00*/  MUFU.EX2 R0, R0 ;  /* 0x0000000000007308 */ /* 0x000e620000000800 */
[C---:B------:R-:W-:Y:S02]  /*bd10*/  FMUL.FTZ R105, R2.reuse, R105 ;  /* 0x0000006902697220 */ /* 0x040fe40000410000 */
[C---:B------:R-:W-:Y:S02]  /*bd20*/  FMUL.FTZ R108, R2.reuse, R108 ;  /* 0x0000006c026c7220 */ /* 0x040fe40000410000 */
[C---:B------:R-:W-:Y:S02]  /*bd30*/  FMUL.FTZ R109, R2.reuse, R109 ;  /* 0x0000006d026d7220 */ /* 0x040fe40000410000 */
[C---:B------:R-:W-:Y:S01]  /*bd40*/  FMUL.FTZ R112, R2.reuse, R112 ;  /* 0x0000007002707220 */ /* 0x040fe20000410000 */
[----:B----4-:R-:W-:Y:S01]  /*bd50*/  ISETP.GT.AND P0, PT, R251, R212, PT ;  /* 0x000000d4fb00720c */ /* 0x010fe20003f04270 */
[----:B------:R-:W-:Y:S01]  /*bd60*/  FMUL.FTZ R212, R141, c[0x0][0x2d0] ;  /* 0x0000b4008dd47a20 */ /* 0x000fe20000410000 */
[----:B------:R-:W-:Y:S01]  /*bd70*/  IADD3 R251, R251, -0x1, RZ ;  /* 0xfffffffffbfb7810 */ /* 0x000fe20007ffe0ff */
[----:B------:R-:W-:Y:S02]  /*bd80*/  FMUL.FTZ R113, R2, R113 ;  /* 0x0000007102717220 */ /* 0x000fe40000410000 */
[--C-:B------:R-:W-:Y:S02]  /*bd90*/  FFMA.FTZ R5, R5, c[0x0][0x2d0], -R212.reuse ;  /* 0x0000b40005057a23 */ /* 0x100fe400000108d4 */
[--C-:B------:R-:W-:Y:S01]  /*bda0*/  FFMA.FTZ R4, R4, c[0x0][0x2d0], -R212.reuse ;  /* 0x0000b40004047a23 */ /* 0x100fe200000108d4 */
[----:B------:R3:W-:Y:S01]  /*bdb0*/  STL [R1+0x8], R251 ;  /* 0x000008fb01007387 */ /* 0x0007e20000100800 */
[----:B------:R4:W-:Y:S01]  /*bdc0*/  MUFU.EX2 R219, R5 ;  /* 0x0000000500db7308 */ /* 0x0009e20000000800 */
[--C-:B------:R-:W-:Y:S02]  /*bdd0*/  FFMA.FTZ R9, R9, c[0x0][0x2d0], -R212.reuse ;  /* 0x0000b40009097a23 */ /* 0x100fe400000108d4 */
[----:B------:R-:W-:Y:S01]  /*bde0*/  FMUL.FTZ R116, R2, R116 ;  /* 0x0000007402747220 */ /* 0x000fe20000410000 */
[----:B------:R-:W-:Y:S01]  /*bdf0*/  @P0 SHF.R.S32.HI R3, RZ, 0x1f, R251 ;  /* 0x0000001fff030819 */ /* 0x000fe200000114fb */
[----:B------:R-:W-:Y:S01]  /*be00*/  @P0 IMAD.WIDE.U32 R144, R251, c[0x0][0x1e0], RZ ;  /* 0x00007800fb900a25 */ /* 0x000fe200078e00ff */
[----:B------:R-:W-:Y:S02]  /*be10*/  @P0 MOV R143, R213 ;  /* 0x000000d5008f0202 */ /* 0x000fe40000000f00 */
[----:B------:R-:W-:Y:S01]  /*be20*/  MOV R213, 0x6 ;  /* 0x0000000600d57802 */ /* 0x000fe20000000f00 */
[----:B------:R-:W-:Y:S01]  /*be30*/  @P0 IMAD R3, R3, c[0x0][0x1e0], RZ ;  /* 0x0000780003030a24 */ /* 0x000fe200078e02ff */
[----:B------:R3:W3:Y:S01]  /*be40*/  MUFU.EX2 R214, R4 ;  /* 0x0000000400d67308 */ /* 0x0006e20000000800 */
[C---:B-1----:R-:W-:Y:S02]  /*be50*/  FMUL.FTZ R102, R0.reuse, R102 ;  /* 0x0000006600667220 */ /* 0x042fe40000410000 */
[----:B------:R-:W-:Y:S02]  /*be60*/  @P0 IMAD R3, R251, c[0x0][0x1e4], R3 ;  /* 0x00007900fb030a24 */ /* 0x000fe400078e0203 */
[C---:B------:R-:W-:Y:S02]  /*be70*/  FMUL.FTZ R103, R0.reuse, R103 ;  /* 0x0000006700677220 */ /* 0x040fe40000410000 */
[C---:B------:R-:W-:Y:S01]  /*be80*/  FMUL.FTZ R106, R0.reuse, R106 ;  /* 0x0000006a006a7220 */ /* 0x040fe20000410000 */
[----:B------:R-:W-:Y:S01]  /*be90*/  @P0 IADD3 R3, R145, R3, RZ ;  /* 0x0000000391030210 */ /* 0x000fe20007ffe0ff */
[C---:B------:R-:W-:Y:S01]  /*bea0*/  FMUL.FTZ R107, R0.reuse, R107 ;  /* 0x0000006b006b7220 */ /* 0x040fe20000410000 */
[----:B------:R-:W-:Y:S01]  /*beb0*/  MUFU.EX2 R222, R9 ;  /* 0x0000000900de7308 */ /* 0x000fe20000000800 */
[----:B------:R-:W-:Y:S01]  /*bec0*/  FMUL.FTZ R110, R0, R110 ;  /* 0x0000006e006e7220 */ /* 0x000fe20000410000 */
[----:B--2---:R-:W-:Y:S01]  /*bed0*/  @P0 MOV R142, R220 ;  /* 0x000000dc008e0202 */ /* 0x004fe20000000f00 */
[----:B----4-:R-:W-:Y:S01]  /*bee0*/  FFMA.FTZ R5, R8, c[0x0][0x2d0], -R212 ;  /* 0x0000b40008057a23 */ /* 0x010fe200000108d4 */
[----:B------:R-:W-:Y:S01]  /*bef0*/  @P0 MOV R8, c[0x0][0x1e0] ;  /* 0x0000780000080a02 */ /* 0x000fe20000000f00 */
[----:B------:R-:W-:Y:S01]  /*bf00*/  @P0 IMAD R3, R3, 0x60, RZ ;  /* 0x0000006003030824 */ /* 0x000fe200078e02ff */
[----:B---3--:R1:W5:Y:S01]  /*bf10*/  LDL.LU R251, [R1+0x8c] ;  /* 0x00008c0001fb7983 */ /* 0x0083620000300800 */
[----:B------:R-:W-:Y:S01]  /*bf20*/  @P0 IMAD.WIDE.U32 R142, R144, 0x60, R142 ;  /* 0x00000060908e0825 */ /* 0x000fe200078e008e */
[----:B------:R-:W-:Y:S02]  /*bf30*/  @P0 SHF.L.U64.HI R146, R8, R213, c[0x0][0x1e4] ;  /* 0x0000790008920619 */ /* 0x000fe400000102d5 */
[----:B------:R2:W3:Y:S01]  /*bf40*/  MUFU.EX2 R223, R5 ;  /* 0x0000000500df7308 */ /* 0x0004e20000000800 */
[C---:B------:R-:W-:Y:S01]  /*bf50*/  FMUL.FTZ R111, R0.reuse, R111 ;  /* 0x0000006f006f7220 */ /* 0x040fe20000410000 */
[----:B------:R-:W-:Y:S01]  /*bf60*/  @P0 IADD3 R4, R143, R3, RZ ;  /* 0x000000038f040210 */ /* 0x000fe20007ffe0ff */
[----:B------:R-:W-:Y:S01]  /*bf70*/  FMUL.FTZ R114, R0, R114 ;  /* 0x0000007200727220 */ /* 0x000fe20000410000 */
[----:B------:R-:W-:Y:S01]  /*bf80*/  @P0 SHF.L.U32 R3, R142, 0x1, RZ ;  /* 0x000000018e030819 */ /* 0x000fe200000006ff */
[----:B------:R-:W-:Y:S01]  /*bf90*/  FMUL.FTZ R115, R0, R115 ;  /* 0x0000007300737220 */ /* 0x000fe20000410000 */
[----:B------:R-:W-:Y:S01]  /*bfa0*/  @P0 SHF.L.U64.HI R142, R142, 0x1, R4 ;  /* 0x000000018e8e0819 */ /* 0x000fe20000010204 */
[----:B------:R-:W-:Y:S01]  /*bfb0*/  FMUL.FTZ R117, R2, R117 ;  /* 0x0000007502757220 */ /* 0x000fe20000410000 */
[C---:B------:R-:W-:Y:S01]  /*bfc0*/  @P0 IADD3 R4, P6, R3.reuse, c[0x0][0x1c8], RZ ;  /* 0x0000720003040a10 */ /* 0x040fe20007fde0ff */
[C---:B------:R-:W-:Y:S01]  /*bfd0*/  FMUL.FTZ R118, R0.reuse, R118 ;  /* 0x0000007600767220 */ /* 0x040fe20000410000 */
[C---:B------:R-:W-:Y:S01]  /*bfe0*/  @P0 IADD3 R144, P5, R3.reuse, 0x80, RZ ;  /* 0x0000008003900810 */ /* 0x040fe20007fbe0ff */
[----:B------:R-:W-:Y:S01]  /*bff0*/  FMUL.FTZ R119, R0, R119 ;  /* 0x0000007700777220 */ /* 0x000fe20000410000 */
[----:B------:R-:W-:Y:S01]  /*c000*/  @P0 SHF.L.U32 R143, R8, 0x6, RZ ;  /* 0x00000006088f0819 */ /* 0x000fe200000006ff */
[----:B------:R-:W-:Y:S01]  /*c010*/  FMUL.FTZ R120, R2, R120 ;  /* 0x0000007802787220 */ /* 0x000fe20000410000 */
[----:B------:R-:W-:Y:S01]  /*c020*/  @P0 IADD3 R144, P1, R144, c[0x0][0x1c8], RZ ;  /* 0x0000720090900a10 */ /* 0x000fe20007f3e0ff */
[----:B------:R-:W-:Y:S02]  /*c030*/  FMUL.FTZ R121, R2, R121 ;  /* 0x0000007902797220 */ /* 0x000fe40000410000 */
[C---:B------:R-:W-:Y:S01]  /*c040*/  FMUL.FTZ R122, R0.reuse, R122 ;  /* 0x0000007a007a7220 */ /* 0x040fe20000410000 */
[--C-:B------:R-:W-:Y:S01]  /*c050*/  @P0 IADD3.X R145, RZ, c[0x0][0x1cc], R142.reuse, P1, P5 ;  /* 0x00007300ff910a10 */ /* 0x100fe20000fea48e */
[----:B------:R-:W-:Y:S02]  /*c060*/  FMUL.FTZ R123, R0, R123 ;  /* 0x0000007b007b7220 */ /* 0x000fe40000410000 */
[----:B------:R-:W-:Y:S01]  /*c070*/  FMUL.FTZ R124, R2, R124 ;  /* 0x0000007c027c7220 */ /* 0x000fe20000410000 */
[----:B--2---:R-:W-:Y:S01]  /*c080*/  @P0 IADD3.X R5, R142, c[0x0][0x1cc], RZ, P6, !PT ;  /* 0x000073008e050a10 */ /* 0x004fe200037fe4ff */
[----:B------:R-:W-:Y:S01]  /*c090*/  FMUL.FTZ R125, R2, R125 ;  /* 0x0000007d027d7220 */ /* 0x000fe20000410000 */
[----:B------:R-:W-:Y:S01]  /*c0a0*/  @P0 IADD3 R3, P6, R3, 0x100, RZ ;  /* 0x0000010003030810 */ /* 0x000fe20007fde0ff */
[----:B------:R-:W-:Y:S02]  /*c0b0*/  FMUL.FTZ R126, R0, R126 ;  /* 0x0000007e007e7220 */ /* 0x000fe40000410000 */
[----:B------:R2:W-:Y:S01]  /*c0c0*/  @P0 LDGSTS.E.BYPASS.LTC128B.128 [R250+0xc100], [R4.64], !P4 ;  /* 0x0c10000004fa0fae */ /* 0x0005e2000e101d46 */
[----:B------:R-:W-:Y:S01]  /*c0d0*/  @P0 IADD3 R8, P5, R3, c[0x0][0x1c8], RZ ;  /* 0x0000720003080a10 */ /* 0x000fe20007fbe0ff */
[----:B------:R-:W-:Y:S02]  /*c0e0*/  FMUL.FTZ R3, R140, c[0x0][0x2d0] ;  /* 0x0000b4008c037a20 */ /* 0x000fe40000410000 */
[----:B------:R-:W-:Y:S01]  /*c0f0*/  FMUL.FTZ R127, R0, R127 ;  /* 0x0000007f007f7220 */ /* 0x000fe20000410000 */
[----:B------:R-:W-:Y:S01]  /*c100*/  @P0 IADD3.X R9, RZ, c[0x0][0x1cc], R142, P5, P6 ;  /* 0x00007300ff090a10 */ /* 0x000fe20002fec48e */
[--C-:B------:R-:W-:Y:S02]  /*c110*/  FFMA.FTZ R6, R6, c[0x0][0x2d0], -R3.reuse ;  /* 0x0000b40006067a23 */ /* 0x100fe40000010803 */
[----:B------:R4:W-:Y:S01]  /*c120*/  @P0 LDGSTS.E.BYPASS.LTC128B.128 [R250+0xf100], [R144.64], !P3 ;  /* 0x0f10000090fa0fae */ /* 0x0009e2000d901d46 */
[--C-:B------:R-:W-:Y:S01]  /*c130*/  FFMA.FTZ R142, R7, c[0x0][0x2d0], -R3.reuse ;  /* 0x0000b400078e7a23 */ /* 0x100fe20000010803 */
[----:B------:R1:W-:Y:S01]  /*c140*/  MUFU.EX2 R218, R6 ;  /* 0x0000000600da7308 */ /* 0x0003e20000000800 */
[--C-:B------:R-:W-:Y:S02]  /*c150*/  FFMA.FTZ R10, R10, c[0x0][0x2d0], -R3.reuse ;  /* 0x0000b4000a0a7a23 */ /* 0x100fe40000010803 */
[--C-:B------:R-:W-:Y:S02]  /*c160*/  FFMA.FTZ R11, R11, c[0x0][0x2d0], -R3.reuse ;  /* 0x0000b4000b0b7a23 */ /* 0x100fe40000010803 */
[C---:B------:R-:W-:Y:S01]  /*c170*/  FMUL.FTZ R128, R2.reuse, R128 ;  /* 0x0000008002807220 */ /* 0x040fe20000410000 */
[----:B------:R3:W-:Y:S01]  /*c180*/  @P0 LDGSTS.E.BYPASS.LTC128B.128 [R250+0x12100], [R8.64], !P2 ;  /* 0x1210000008fa0fae */ /* 0x0007e2000d101d46 */
[----:B------:R-:W-:Y:S02]  /*c190*/  FMUL.FTZ R129, R2, R129 ;  /* 0x0000008102817220 */ /* 0x000fe40000410000 */
[C---:B------:R-:W-:Y:S01]  /*c1a0*/  FMUL.FTZ R130, R0.reuse, R130 ;  /* 0x0000008200827220 */ /* 0x040fe20000410000 */
[----:B------:R-:W3:Y:S01]  /*c1b0*/  MUFU.EX2 R217, R142 ;  /* 0x0000008e00d97308 */ /* 0x000ee20000000800 */
[----:B------:R-:W-:Y:S02]  /*c1c0*/  FMUL.FTZ R131, R0, R131 ;  /* 0x0000008300837220 */ /* 0x000fe40000410000 */
[C---:B------:R-:W-:Y:S02]  /*c1d0*/  FMUL.FTZ R132, R2.reuse, R132 ;  /* 0x0000008402847220 */ /* 0x040fe40000410000 */
[----:B------:R-:W-:Y:S01]  /*c1e0*/  FMUL.FTZ R133, R2, R133 ;  /* 0x0000008502857220 */ /* 0x000fe20000410000 */
[----:B--2---:R-:W-:Y:S01]  /*c1f0*/  @P0 IADD3 R4, P1, R4, R143, RZ ;  /* 0x0000008f04040210 */ /* 0x004fe20007f3e0ff */
[C---:B------:R-:W-:Y:S03]  /*c200*/  FMUL.FTZ R134, R0.reuse, R134 ;  /* 0x0000008600867220 */ /* 0x040fe60000410000 */
[----:B------:R2:W-:Y:S01]  /*c210*/  MUFU.EX2 R216, R10 ;  /* 0x0000000a00d87308 */ /* 0x0005e20000000800 */
[----:B------:R-:W-:Y:S01]  /*c220*/  @P0 IADD3.X R5, R5, R146, RZ, P1, !PT ;  /* 0x0000009205050210 */ /* 0x000fe20000ffe4ff */
[----:B------:R-:W-:Y:S01]  /*c230*/  FMUL.FTZ R135, R0, R135 ;  /* 0x0000008700877220 */ /* 0x000fe20000410000 */
[----:B-1----:R-:W-:Y:S01]  /*c240*/  @P0 IADD3 R6, P5, R143, R4, RZ ;  /* 0x000000048f060210 */ /* 0x002fe20007fbe0ff */
[C---:B------:R-:W-:Y:S02]  /*c250*/  FMUL.FTZ R136, R2.reuse, R136 ;  /* 0x0000008802887220 */ /* 0x040fe40000410000 */
[----:B------:R1:W-:Y:S01]  /*c260*/  @P0 LDGSTS.E.BYPASS.LTC128B.128 [R250+0xd100], [R4.64], !P4 ;  /* 0x0d10000004fa0fae */ /* 0x0003e2000e101d46 */
[----:B----4-:R-:W-:Y:S01]  /*c270*/  F2FP.BF16.PACK_AB R144, R219, R214 ;  /* 0x000000d6db90723e */ /* 0x010fe200000010ff */
[----:B------:R-:W-:Y:S01]  /*c280*/  FMUL.FTZ R137, R2, R137 ;  /* 0x0000008902897220 */ /* 0x000fe20000410000 */
[----:B------:R-:W-:Y:S01]  /*c290*/  @P0 IADD3.X R7, R146, R5, RZ, P5, !PT ;  /* 0x0000000592070210 */ /* 0x000fe20002ffe4ff */
[----:B------:R-:W4:Y:S01]  /*c2a0*/  MUFU.EX2 R215, R11 ;  /* 0x0000000b00d77308 */ /* 0x000f220000000800 */
[----:B---3--:R-:W-:Y:S01]  /*c2b0*/  F2FP.BF16.PACK_AB R146, R222, R223 ;  /* 0x000000dfde92723e */ /* 0x008fe200000010ff */
[----:B------:R-:W-:Y:S02]  /*c2c0*/  FMUL.FTZ R138, R0, R138 ;  /* 0x0000008a008a7220 */ /* 0x000fe40000410000 */
[----:B------:R1:W-:Y:S01]  /*c2d0*/  @P0 LDGSTS.E.BYPASS.LTC128B.128 [R250+0x10100], [R4.64+0x80], !P3 ;  /* 0x1010008004fa0fae */ /* 0x0003e2000d901d46 */
[----:B------:R-:W-:Y:S01]  /*c2e0*/  F2FP.BF16.PACK_AB R145, R217, R218 ;  /* 0x000000dad991723e */ /* 0x000fe200000010ff */
[C---:B------:R-:W-:Y:S02]  /*c2f0*/  FMUL.FTZ R8, R2.reuse, R152 ;  /* 0x0000009802087220 */ /* 0x040fe40000410000 */
[----:B------:R-:W-:Y:S02]  /*c300*/  FMUL.FTZ R9, R2, R153 ;  /* 0x0000009902097220 */ /* 0x000fe40000410000 */
[----:B------:R-:W-:Y:S02]  /*c310*/  FMUL.FTZ R139, R0, R139 ;  /* 0x0000008b008b7220 */ /* 0x000fe40000410000 */
[----:B------:R1:W-:Y:S01]  /*c320*/  @P0 LDGSTS.E.BYPASS.LTC128B.128 [R250+0x13100], [R4.64+0x100], !P2 ;  /* 0x1310010004fa0fae */ /* 0x0003e2000d101d46 */
[----:B------:R-:W-:Y:S02]  /*c330*/  FMUL.FTZ R52, R2, R52 ;  /* 0x0000003402347220 */ /* 0x000fe40000410000 */
[----:B--2---:R-:W-:Y:S02]  /*c340*/  FMUL.FTZ R10, R0, R154 ;  /* 0x0000009a000a7220 */ /* 0x004fe40000410000 */
[----:B------:R-:W-:Y:S02]  /*c350*/  FMUL.FTZ R53, R2, R53 ;  /* 0x0000003502357220 */ /* 0x000fe40000410000 */
[C---:B------:R-:W-:Y:S01]  /*c360*/  FMUL.FTZ R54, R0.reuse, R54 ;  /* 0x0000003600367220 */ /* 0x040fe20000410000 */
[----:B------:R2:W-:Y:S01]  /*c370*/  @P0 LDGSTS.E.BYPASS.LTC128B.128 [R250+0xe100], [R6.64], !P4 ;  /* 0x0e10000006fa0fae */ /* 0x0005e2000e101d46 */
[----:B------:R-:W-:Y:S02]  /*c380*/  FMUL.FTZ R55, R0, R55 ;  /* 0x0000003700377220 */ /* 0x000fe40000410000 */
[----:B------:R-:W-:Y:S01]  /*c390*/  FMUL.FTZ R56, R2, R56 ;  /* 0x0000003802387220 */ /* 0x000fe20000410000 */
[----:B----4-:R-:W-:Y:S01]  /*c3a0*/  F2FP.BF16.PACK_AB R147, R215, R216 ;  /* 0x000000d8d793723e */ /* 0x010fe200000010ff */
[----:B------:R-:W-:Y:S02]  /*c3b0*/  FMUL.FTZ R11, R0, R155 ;  /* 0x0000009b000b7220 */ /* 0x000fe40000410000 */
[----:B------:R-:W-:Y:S01]  /*c3c0*/  FMUL.FTZ R57, R2, R57 ;  /* 0x0000003902397220 */ /* 0x000fe20000410000 */
[----:B------:R2:W-:Y:S01]  /*c3d0*/  @P0 LDGSTS.E.BYPASS.LTC128B.128 [R250+0x11100], [R6.64+0x80], !P3 ;  /* 0x1110008006fa0fae */ /* 0x0005e2000d901d46 */
[C---:B------:R-:W-:Y:S02]  /*c3e0*/  FMUL.FTZ R58, R0.reuse, R58 ;  /* 0x0000003a003a7220 */ /* 0x040fe40000410000 */
[----:B------:R-:W-:Y:S02]  /*c3f0*/  FMUL.FTZ R59, R0, R59 ;  /* 0x0000003b003b7220 */ /* 0x000fe40000410000 */
[C---:B------:R-:W-:Y:S02]  /*c400*/  FMUL.FTZ R60, R2.reuse, R60 ;  /* 0x0000003c023c7220 */ /* 0x040fe40000410000 */
[----:B------:R-:W-:Y:S01]  /*c410*/  FMUL.FTZ R61, R2, R61 ;  /* 0x0000003d023d7220 */ /* 0x000fe20000410000 */
[----:B------:R2:W-:Y:S01]  /*c420*/  @P0 LDGSTS.E.BYPASS.LTC128B.128 [R250+0x14100], [R6.64+0x100], !P2 ;  /* 0x1410010006fa0fae */ /* 0x0005e2000d101d46 */
[----:B------:R-:W-:Y:S02]  /*c430*/  FMUL.FTZ R62, R0, R62 ;  /* 0x0000003e003e7220 */ /* 0x000fe40000410000 */
[C---:B-1----:R-:W-:Y:S02]  /*c440*/  FMUL.FTZ R4, R2.reuse, R148 ;  /* 0x0000009402047220 */ /* 0x042fe40000410000 */
[----:B------:R-:W-:Y:S02]  /*c450*/  FMUL.FTZ R5, R2, R149 ;  /* 0x0000009502057220 */ /* 0x000fe40000410000 */
[----:B------:R-:W-:Y:S01]  /*c460*/  FMUL.FTZ R63, R0, R63 ;  /* 0x0000003f003f7220 */ /* 0x000fe20000410000 */
[----:B------:R-:W1:Y:S01]  /*c470*/  LDSM.16.MT88.4 R164, [R224] ;  /* 0x00000000e0a4783b */ /* 0x000e620000004200 */
[--C-:B------:R-:W-:Y:S02]  /*c480*/  FFMA.FTZ R12, R12, c[0x0][0x2d0], -R212.reuse ;  /* 0x0000b4000c0c7a23 */ /* 0x100fe400000108d4 */
[--C-:B------:R-:W-:Y:S02]  /*c490*/  FFMA.FTZ R13, R13, c[0x0][0x2d0], -R212.reuse ;  /* 0x0000b4000d0d7a23 */ /* 0x100fe400000108d4 */
[--C-:B------:R-:W-:Y:S01]  /*c4a0*/  FFMA.FTZ R14, R14, c[0x0][0x2d0], -R3.reuse ;  /* 0x0000b4000e0e7a23 */ /* 0x100fe20000010803 */
[----:B------:R-:W-:Y:S01]  /*c4b0*/  MUFU.EX2 R143, R12 ;  /* 0x0000000c008f7308 */ /* 0x000fe20000000800 */
[--C-:B------:R-:W-:Y:S01]  /*c4c0*/  FFMA.FTZ R15, R15, c[0x0][0x2d0], -R3.reuse ;  /* 0x0000b4000f0f7a23 */ /* 0x100fe20000010803 */
[----:B------:R-:W3:Y:S01]  /*c4d0*/  LDSM.16.MT88.4 R208, [R228] ;  /* 0x00000000e4d0783b */ /* 0x000ee20000004200 */
[C---:B------:R-:W-:Y:S02]  /*c4e0*/  FMUL.FTZ R64, R2.reuse, R64 ;  /* 0x0000004002407220 */ /* 0x040fe40000410000 */
[----:B------:R-:W-:Y:S02]  /*c4f0*/  FMUL.FTZ R65, R2, R65 ;  /* 0x0000004102417220 */ /* 0x000fe40000410000 */
[C---:B------:R-:W-:Y:S02]  /*c500*/  FMUL.FTZ R66, R0.reuse, R66 ;  /* 0x0000004200427220 */ /* 0x040fe40000410000 */
[----:B------:R-:W-:Y:S01]  /*c510*/  FMUL.FTZ R67, R0, R67 ;  /* 0x0000004300437220 */ /* 0x000fe20000410000 */
[----:B------:R-:W-:Y:S01]  /*c520*/  LDSM.16.MT88.4 R152, [R249] ;  /* 0x00000000f998783b */ /* 0x000fe20000004200 */
[----:B------:R-:W-:Y:S01]  /*c530*/  MUFU.EX2 R213, R14 ;  /* 0x0000000e00d57308 */ /* 0x000fe20000000800 */
[----:B------:R-:W-:Y:S02]  /*c540*/  FMUL.FTZ R68, R2, R68 ;  /* 0x0000004402447220 */ /* 0x000fe40000410000 */
[C---:B--2---:R-:W-:Y:S02]  /*c550*/  FMUL.FTZ R6, R0.reuse, R150 ;  /* 0x0000009600067220 */ /* 0x044fe40000410000 */
[----:B------:R-:W-:Y:S02]  /*c560*/  FMUL.FTZ R7, R0, R151 ;  /* 0x0000009700077220 */ /* 0x000fe40000410000 */
[----:B------:R-:W2:Y:S01]  /*c570*/  LDSM.16.MT88.4 R148, [R227] ;  /* 0x00000000e394783b */ /* 0x000ea20000004200 */
[--C-:B------:R-:W-:Y:S02]  /*c580*/  FFMA.FTZ R16, R16, c[0x0][0x2d0], -R212.reuse ;  /* 0x0000b40010107a23 */ /* 0x100fe400000108d4 */
[--C-:B------:R-:W-:Y:S02]  /*c590*/  FFMA.FTZ R17, R17, c[0x0][0x2d0], -R212.reuse ;  /* 0x0000b40011117a23 */ /* 0x100fe400000108d4 */
[--C-:B------:R-:W-:Y:S01]  /*c5a0*/  FFMA.FTZ R18, R18, c[0x0][0x2d0], -R3.reuse ;  /* 0x0000b40012127a23 */ /* 0x100fe20000010803 */
[----:B------:R-:W-:Y:S01]  /*c5b0*/  MUFU.EX2 R221, R16 ;  /* 0x0000001000dd7308 */ /* 0x000fe20000000800 */
[--C-:B------:R-:W-:Y:S01]  /*c5c0*/  FFMA.FTZ R142, R19, c[0x0][0x2d0], -R3.reuse ;  /* 0x0000b400138e7a23 */ /* 0x100fe20000010803 */
[----:B------:R-:W0:Y:S01]  /*c5d0*/  LDGDEPBAR ;  /* 0x00000000000079af */ /* 0x000e220000000000 */
[--C-:B------:R-:W-:Y:S02]  /*c5e0*/  FFMA.FTZ R20, R20, c[0x0][0x2d0], -R212.reuse ;  /* 0x0000b40014147a23 */ /* 0x100fe400000108d4 */
[--C-:B------:R-:W-:Y:S02]  /*c5f0*/  FFMA.FTZ R21, R21, c[0x0][0x2d0], -R212.reuse ;  /* 0x0000b40015157a23 */ /* 0x100fe400000108d4 */
[--C-:B------:R-:W-:Y:S02]  /*c600*/  FFMA.FTZ R22, R22, c[0x0][0x2d0], -R3.reuse ;  /* 0x0000b40016167a23 */ /* 0x100fe40000010803 */
[--C-:B------:R-:W-:Y:S01]  /*c610*/  FFMA.FTZ R23, R23, c[0x0][0x2d0], -R3.reuse ;  /* 0x0000b40017177a23 */ /* 0x100fe20000010803 */
[C---:B-1----:R-:W-:Y:S01]  /*c620*/  HMMA.16816.F32.BF16 R4, R144.reuse, R164, R4 ;  /* 0x000000a49004723c */ /* 0x042fe20000041804 */
[----:B------:R1:W5:Y:S01]  /*c630*/  LDL.LU R250, [R1+0x88] ;  /* 0x0000880001fa7983 */ /* 0x0003620000300800 */
[----:B------:R-:W-:Y:S03]  /*c640*/  MUFU.EX2 R220, R17 ;  /* 0x0000001100dc7308 */ /* 0x000fe60000000800 */
[--C-:B------:R-:W-:Y:S02]  /*c650*/  FFMA.FTZ R24, R24, c[0x0][0x2d0], -R212.reuse ;  /* 0x0000b40018187a23 */ /* 0x100fe400000108d4 */
[--C-:B------:R-:W-:Y:S01]  /*c660*/  FFMA.FTZ R25, R25, c[0x0][0x2d0], -R212.reuse ;  /* 0x0000b40019197a23 */ /* 0x100fe200000108d4 */
[C---:B------:R-:W-:Y:S01]  /*c670*/  HMMA.16816.F32.BF16 R8, R144.reuse, R166, R8 ;  /* 0x000000a69008723c */ /* 0x040fe20000041808 */
[----:B------:R-:W4:Y:S03]  /*c680*/  LDSM.16.MT88.4 R164, [R224+0x3000] ;  /* 0x00300000e0a4783b */ /* 0x000f260000004200 */
[--C-:B------:R-:W-:Y:S02]  /*c690*/  FFMA.FTZ R26, R26, c[0x0][0x2d0], -R3.reuse ;  /* 0x0000b4001a1a7a23 */ /* 0x100fe40000010803 */
[--C-:B------:R-:W-:Y:S02]  /*c6a0*/  FFMA.FTZ R27, R27, c[0x0][0x2d0], -R3.reuse ;  /* 0x0000b4001b1b7a23 */ /* 0x100fe40000010803 */
[C---:B---3--:R-:W-:Y:S01]  /*c6b0*/  HMMA.16816.F32.BF16 R100, R144.reuse, R208, R100 ;  /* 0x000000d09064723c */ /* 0x048fe20000041864 */
[----:B------:R-:W3:Y:S03]  /*c6c0*/  MUFU.EX2 R208, R13 ;  /* 0x0000000d00d07308 */ /* 0x000ee60000000800 */
[--C-:B------:R-:W-:Y:S02]  /*c6d0*/  FFMA.FTZ R34, R34, c[0x0][0x2d0], -R3.reuse ;  /* 0x0000b40022227a23 */ /* 0x100fe40000010803 */
[--C-:B------:R-:W-:Y:S02]  /*c6e0*/  FFMA.FTZ R28, R28, c[0x0][0x2d0], -R212.reuse ;  /* 0x0000b4001c1c7a23 */ /* 0x100fe400000108d4 */
[C---:B------:R-:W-:Y:S03]  /*c6f0*/  HMMA.16816.F32.BF16 R104, R144.reuse, R210, R104 ;  /* 0x000000d29068723c */ /* 0x040fe60000041868 */
[----:B------:R1:W1:Y:S01]  /*c700*/  MUFU.EX2 R211, R15 ;  /* 0x0000000f00d37308 */ /* 0x0002620000000800 */
[--C-:B------:R-:W-:Y:S02]  /*c710*/  FFMA.FTZ R29, R29, c[0x0][0x2d0], -R212.reuse ;  /* 0x0000b4001d1d7a23 */ /* 0x100fe400000108d4 */
[--C-:B------:R-:W-:Y:S02]  /*c720*/  FFMA.FTZ R30, R30, c[0x0][0x2d0], -R3.reuse ;  /* 0x0000b4001e1e7a23 */ /* 0x100fe40000010803 */
[C---:B--2---:R-:W-:Y:S04]  /*c730*/  HMMA.16816.F32.BF16 R108, R144.reuse, R148, R108 ;  /* 0x00000094906c723c */ /* 0x044fe8000004186c */
[--C-:B------:R-:W-:Y:S01]  /*c740*/  FFMA.FTZ R31, R31, c[0x0][0x2d0], -R3.reuse ;  /* 0x0000b4001f1f7a23 */ /* 0x100fe20000010803 */
[----:B------:R2:W-:Y:S01]  /*c750*/  MUFU.EX2 R210, R18 ;  /* 0x0000001200d27308 */ /* 0x0005e20000000800 */
[----:B------:R-:W-:Y:S02]  /*c760*/  FMUL.FTZ R69, R2, R69 ;  /* 0x0000004502457220 */ /* 0x000fe40000410000 */
[C---:B------:R-:W-:Y:S01]  /*c770*/  HMMA.16816.F32.BF16 R112, R144.reuse, R150, R112 ;  /* 0x000000969070723c */ /* 0x040fe20000041870 */
[----:B------:R-:W3:Y:S03]  /*c780*/  LDSM.16.MT88.4 R148, [R228+0x3000] ;  /* 0x00300000e494783b */ /* 0x000ee60000004200 */
[C---:B------:R-:W-:Y:S02]  /*c790*/  FMUL.FTZ R70, R0.reuse, R70 ;  /* 0x0000004600467220 */ /* 0x040fe40000410000 */
[----:B------:R-:W-:Y:S01]  /*c7a0*/  FMUL.FTZ R71, R0, R71 ;  /* 0x0000004700477220 */ /* 0x000fe20000410000 */
[----:B------:R3:W3:Y:S01]  /*c7b0*/  MUFU.EX2 R209, R142 ;  /* 0x0000008e00d17308 */ /* 0x0006e20000000800 */
[C---:B------:R-:W-:Y:S01]  /*c7c0*/  HMMA.16816.F32.BF16 R116, R144.reuse, R152, R116 ;  /* 0x000000989074723c */ /* 0x040fe20000041874 */
[----:B-1----:R-:W-:Y:S03]  /*c7d0*/  LDSM.16.MT88.4 R12, [R230+0x6000] ;  /* 0x00600000e60c783b */ /* 0x002fe60000004200 */
[C---:B------:R-:W-:Y:S02]  /*c7e0*/  FMUL.FTZ R72, R2.reuse, R72 ;  /* 0x0000004802487220 */ /* 0x040fe40000410000 */
[----:B------:R-:W-:Y:S02]  /*c7f0*/  FMUL.FTZ R73, R2, R73 ;  /* 0x0000004902497220 */ /* 0x000fe40000410000 */
[C---:B------:R-:W-:Y:S01]  /*c800*/  HMMA.16816.F32.BF16 R120, R144.reuse, R154, R120 ;  /* 0x0000009a9078723c */ /* 0x040fe20000041878 */
[----:B------:R-:W1:Y:S03]  /*c810*/  LDSM.16.MT88.4 R152, [R227+0x3000] ;  /* 0x00300000e398783b */ /* 0x000e660000004200 */
[C---:B------:R-:W-:Y:S02]  /*c820*/  FMUL.FTZ R74, R0.reuse, R74 ;  /* 0x0000004a004a7220 */ /* 0x040fe40000410000 */
[----:B------:R-:W-:Y:S02]  /*c830*/  FMUL.FTZ R75, R0, R75 ;  /* 0x0000004b004b7220 */ /* 0x000fe40000410000 */
[C---:B----4-:R-:W-:Y:S01]  /*c840*/  HMMA.16816.F32.BF16 R124, R144.reuse, R164, R124 ;  /* 0x000000a4907c723c */ /* 0x050fe2000004187c */
[----:B--2---:R-:W-:Y:S03]  /*c850*/  LDSM.16.MT88.4 R16, [R228+0x800] ;  /* 0x00080000e410783b */ /* 0x004fe60000004200 */
[C---:B------:R-:W-:Y:S02]  /*c860*/  FMUL.FTZ R76, R2.reuse, R76 ;  /* 0x0000004c024c7220 */ /* 0x040fe40000410000 */
[----:B------:R-:W-:Y:S01]  /*c870*/  FMUL.FTZ R77, R2, R77 ;  /* 0x0000004d024d7220 */ /* 0x000fe20000410000 */
[----:B---3--:R-:W-:Y:S01]  /*c880*/  MOV R142, R208 ;  /* 0x000000d0008e7202 */ /* 0x008fe20000000f00 */
[C---:B------:R-:W-:Y:S01]  /*c890*/  HMMA.16816.F32.BF16 R128, R144.reuse, R166, R128 ;  /* 0x000000a69080723c */ /* 0x040fe20000041880 */
[----:B------:R-:W-:Y:S01]  /*c8a0*/  MUFU.EX2 R208, R22 ;  /* 0x0000001600d07308 */ /* 0x000fe20000000800 */
[----:B------:R-:W2:Y:S02]  /*c8b0*/  LDSM.16.MT88.4 R164, [R230+0x3000] ;  /* 0x00300000e6a4783b */ /* 0x000ea40000004200 */
[C---:B------:R-:W-:Y:S02]  /*c8c0*/  FMUL.FTZ R78, R0.reuse, R78 ;  /* 0x0000004e004e7220 */ /* 0x040fe40000410000 */
[----:B------:R-:W-:Y:S02]  /*c8d0*/  FMUL.FTZ R79, R0, R79 ;  /* 0x0000004f004f7220 */ /* 0x000fe40000410000 */
[C---:B------:R-:W-:Y:S01]  /*c8e0*/  FMUL.FTZ R80, R2.reuse, R80 ;  /* 0x0000005002507220 */ /* 0x040fe20000410000 */
[C---:B------:R-:W-:Y:S03]  /*c8f0*/  HMMA.16816.F32.BF16 R132, R144.reuse, R148, R132 ;  /* 0x000000949084723c */ /* 0x040fe60000041884 */
[----:B------:R-:W-:Y:S02]  /*c900*/  FMUL.FTZ R81, R2, R81 ;  /* 0x0000005102517220 */ /* 0x000fe40000410000 */
[C---:B------:R-:W-:Y:S02]  /*c910*/  FMUL.FTZ R82, R0.reuse, R82 ;  /* 0x0000005200527220 */ /* 0x040fe40000410000 */
[----:B------:R-:W-:Y:S01]  /*c920*/  FMUL.FTZ R83, R0, R83 ;  /* 0x0000005300537220 */ /* 0x000fe20000410000 */
[C---:B------:R-:W-:Y:S01]  /*c930*/  HMMA.16816.F32.BF16 R136, R144.reuse, R150, R136 ;  /* 0x000000969088723c */ /* 0x040fe20000041888 */
[----:B------:R-:W3:Y:S03]  /*c940*/  LDSM.16.MT88.4 R148, [R224+0x6000] ;  /* 0x00600000e094783b */ /* 0x000ee60000004200 */
[C---:B------:R-:W-:Y:S02]  /*c950*/  FMUL.FTZ R84, R2.reuse, R84 ;  /* 0x0000005402547220 */ /* 0x040fe40000410000 */
[----:B------:R-:W-:Y:S02]  /*c960*/  FMUL.FTZ R85, R2, R85 ;  /* 0x0000005502557220 */ /* 0x000fe40000410000 */
[C---:B------:R-:W-:Y:S01]  /*c970*/  FMUL.FTZ R86, R0.reuse, R86 ;  /* 0x0000005600567220 */ /* 0x040fe20000410000 */
[C---:B-1----:R-:W-:Y:S03]  /*c980*/  HMMA.16816.F32.BF16 R52, R144.reuse, R152, R52 ;  /* 0x000000989034723c */ /* 0x042fe60000041834 */
[----:B------:R-:W-:Y:S02]  /*c990*/  FMUL.FTZ R87, R0, R87 ;  /* 0x0000005700577220 */ /* 0x000fe40000410000 */
[C---:B------:R-:W-:Y:S02]  /*c9a0*/  FMUL.FTZ R88, R2.reuse, R88 ;  /* 0x0000005802587220 */ /* 0x040fe40000410000 */
[----:B------:R-:W-:Y:S01]  /*c9b0*/  FMUL.FTZ R89, R2, R89 ;  /* 0x0000005902597220 */ /* 0x000fe20000410000 */
[C---:B------:R-:W-:Y:S01]  /*c9c0*/  HMMA.16816.F32.BF16 R56, R144.reuse, R154, R56 ;  /* 0x0000009a9038723c */ /* 0x040fe20000041838 */
[----:B------:R-:W1:Y:S03]  /*c9d0*/  LDSM.16.MT88.4 R152, [R228+0x6000] ;  /* 0x00600000e498783b */ /* 0x000e660000004200 */
        /* <DEDUP_REMOVED lines=9> */
[C---:B---3--:R-:W-:Y:S04]  /*ca70*/  HMMA.16816.F32.BF16 R68, R144.reuse, R148, R68 ;  /* 0x000000949044723c */ /* 0x048fe80000041844 */
[C---:B------:R-:W-:Y:S02]  /*ca80*/  FMUL.FTZ R96, R2.reuse, R96 ;  /* 0x0000006002607220 */ /* 0x040fe40000410000 */
[----:B------:R-:W-:Y:S02]  /*ca90*/  FMUL.FTZ R97, R2, R97 ;  /* 0x0000006102617220 */ /* 0x000fe40000410000 */
[C---:B------:R-:W-:Y:S01]  /*caa0*/  HMMA.16816.F32.BF16 R72, R144.reuse, R150, R72 ;  /* 0x000000969048723c */ /* 0x040fe20000041848 */
[----:B------:R-:W3:Y:S03]  /*cab0*/  LDSM.16.MT88.4 R148, [R224+0x800] ;  /* 0x00080000e094783b */ /* 0x000ee60000004200 */
[C---:B------:R-:W-:Y:S02]  /*cac0*/  FMUL.FTZ R98, R0.reuse, R98 ;  /* 0x0000006200627220 */ /* 0x040fe40000410000 */
[----:B------:R-:W-:Y:S02]  /*cad0*/  FMUL.FTZ R99, R0, R99 ;  /* 0x0000006300637220 */ /* 0x000fe40000410000 */
[--C-:B------:R-:W-:Y:S01]  /*cae0*/  FFMA.FTZ R32, R32, c[0x0][0x2d0], -R212.reuse ;  /* 0x0000b40020207a23 */ /* 0x100fe200000108d4 */
[C---:B-1----:R-:W-:Y:S03]  /*caf0*/  HMMA.16816.F32.BF16 R76, R144.reuse, R152, R76 ;  /* 0x00000098904c723c */ /* 0x042fe6000004184c */
[--C-:B------:R-:W-:Y:S02]  /*cb00*/  FFMA.FTZ R33, R33, c[0x0][0x2d0], -R212.reuse ;  /* 0x0000b40021217a23 */ /* 0x100fe400000108d4 */
[--C-:B------:R-:W-:Y:S02]  /*cb10*/  FFMA.FTZ R35, R35, c[0x0][0x2d0], -R3.reuse ;  /* 0x0000b40023237a23 */ /* 0x100fe40000010803 */
[--C-:B------:R-:W-:Y:S01]  /*cb20*/  FFMA.FTZ R40, R40, c[0x0][0x2d0], -R212.reuse ;  /* 0x0000b40028287a23 */ /* 0x100fe200000108d4 */
[C---:B------:R-:W-:Y:S01]  /*cb30*/  HMMA.16816.F32.BF16 R80, R144.reuse, R154, R80 ;  /* 0x0000009a9050723c */ /* 0x040fe20000041850 */
[----:B------:R-:W1:Y:S03]  /*cb40*/  LDSM.16.MT88.4 R152, [R227+0x800] ;  /* 0x00080000e398783b */ /* 0x000e660000004200 */
[--C-:B------:R-:W-:Y:S01]  /*cb50*/  FFMA.FTZ R41, R41, c[0x0][0x2d0], -R212.reuse ;  /* 0x0000b40029297a23 */ /* 0x100fe200000108d4 */
[----:B------:R-:W-:Y:S01]  /*cb60*/  MUFU.EX2 R40, R40 ;  /* 0x0000002800287308 */ /* 0x000fe20000000800 */
[--C-:B------:R-:W-:Y:S02]  /*cb70*/  FFMA.FTZ R42, R42, c[0x0][0x2d0], -R3.reuse ;  /* 0x0000b4002a2a7a23 */ /* 0x100fe40000010803 */
[C---:B--2---:R-:W-:Y:S04]  /*cb80*/  HMMA.16816.F32.BF16 R84, R144.reuse, R164, R84 ;  /* 0x000000a49054723c */ /* 0x044fe80000041854 */
[--C-:B------:R-:W-:Y:S02]  /*cb90*/  FFMA.FTZ R43, R43, c[0x0][0x2d0], -R3.reuse ;  /* 0x0000b4002b2b7a23 */ /* 0x100fe40000010803 */
[--C-:B------:R-:W-:Y:S01]  /*cba0*/  FFMA.FTZ R36, R36, c[0x0][0x2d0], -R212.reuse ;  /* 0x0000b40024247a23 */ /* 0x100fe200000108d4 */
[----:B------:R-:W-:Y:S01]  /*cbb0*/  MOV R164, R219 ;  /* 0x000000db00a47202 */ /* 0x000fe20000000f00 */
[C---:B------:R-:W-:Y:S01]  /*cbc0*/  HMMA.16816.F32.BF16 R88, R144.reuse, R166, R88 ;  /* 0x000000a69058723c */ /* 0x040fe20000041858 */
[----:B------:R-:W2:Y:S03]  /*cbd0*/  MUFU.EX2 R166, R20 ;  /* 0x0000001400a67308 */ /* 0x000ea60000000800 */
[----:B------:R-:W-:Y:S01]  /*cbe0*/  MOV R165, R223 ;  /* 0x000000df00a57202 */ /* 0x000fe20000000f00 */
[--C-:B------:R-:W-:Y:S02]  /*cbf0*/  FFMA.FTZ R37, R37, c[0x0][0x2d0], -R212.reuse ;  /* 0x0000b40025257a23 */ /* 0x100fe400000108d4 */
[--C-:B------:R-:W-:Y:S01]  /*cc00*/  FFMA.FTZ R38, R38, c[0x0][0x2d0], -R3.reuse ;  /* 0x0000b40026267a23 */ /* 0x100fe20000010803 */
[C---:B------:R-:W-:Y:S03]  /*cc10*/  HMMA.16816.F32.BF16 R92, R144.reuse, R12, R92 ;  /* 0x0000000c905c723c */ /* 0x040fe6000004185c */
[----:B------:R-:W-:Y:S01]  /*cc20*/  MUFU.EX2 R219, R21 ;  /* 0x0000001500db7308 */ /* 0x000fe20000000800 */
[--C-:B------:R-:W-:Y:S02]  /*cc30*/  FFMA.FTZ R39, R39, c[0x0][0x2d0], -R3.reuse ;  /* 0x0000b40027277a23 */ /* 0x100fe40000010803 */
[--C-:B------:R-:W-:Y:S01]  /*cc40*/  FFMA.FTZ R44, R44, c[0x0][0x2d0], -R212.reuse ;  /* 0x0000b4002c2c7a23 */ /* 0x100fe200000108d4 */
[----:B------:R-:W-:Y:S01]  /*cc50*/  F2FP.BF16.PACK_AB R12, R142, R143 ;  /* 0x0000008f8e0c723e */ /* 0x000fe200000010ff */
[----:B------:R-:W-:Y:S01]  /*cc60*/  HMMA.16816.F32.BF16 R96, R144, R14, R96 ;  /* 0x0000000e9060723c */ /* 0x000fe20000041860 */
[----:B------:R-:W4:Y:S03]  /*cc70*/  LDSM.16.MT88.4 R144, [R230+0x800] ;  /* 0x00080000e690783b */ /* 0x000f260000004200 */
[----:B------:R-:W-:Y:S01]  /*cc80*/  F2FP.BF16.PACK_AB R13, R211, R213 ;  /* 0x000000d5d30d723e */ /* 0x000fe200000010ff */
[----:B------:R1:W-:Y:S01]  /*cc90*/  MUFU.EX2 R167, R23 ;  /* 0x0000001700a77308 */ /* 0x0003e20000000800 */
[--C-:B------:R-:W-:Y:S01]  /*cca0*/  FFMA.FTZ R45, R45, c[0x0][0x2d0], -R212.reuse ;  /* 0x0000b4002d2d7a23 */ /* 0x100fe200000108d4 */
[-C--:B------:R-:W-:Y:S01]  /*ccb0*/  F2FP.BF16.PACK_AB R14, R220, R221.reuse ;  /* 0x000000dddc0e723e */ /* 0x080fe200000010ff */
[--C-:B------:R-:W-:Y:S01]  /*ccc0*/  FFMA.FTZ R48, R48, c[0x0][0x2d0], -R212.reuse ;  /* 0x0000b40030307a23 */ /* 0x100fe200000108d4 */
[----:B------:R-:W-:Y:S03]  /*ccd0*/  F2FP.BF16.PACK_AB R15, R209, R210 ;  /* 0x000000d2d10f723e */ /* 0x000fe600000010ff */
[----:B------:R-:W-:Y:S03]  /*cce0*/  FFMA.FTZ R212, R49, c[0x0][0x2d0], -R212 ;  /* 0x0000b40031d47a23 */ /* 0x000fe600000108d4 */
[----:B------:R-:W-:Y:S01]  /*ccf0*/  MUFU.EX2 R223, R25 ;  /* 0x0000001900df7308 */ /* 0x000fe20000000800 */
[C---:B---3--:R-:W-:Y:S08]  /*cd00*/  HMMA.16816.F32.BF16 R4, R12.reuse, R148, R4 ;  /* 0x000000940c04723c */ /* 0x048ff00000041804 */
[C---:B------:R-:W-:Y:S01]  /*cd10*/  HMMA.16816.F32.BF16 R8, R12.reuse, R150, R8 ;  /* 0x000000960c08723c */ /* 0x040fe20000041808 */
[----:B------:R-:W3:Y:S01]  /*cd20*/  LDSM.16.MT88.4 R148, [R224+0x3800] ;  /* 0x00380000e094783b */ /* 0x000ee20000004200 */
[----:B------:R-:W-:Y:S06]  /*cd30*/  MUFU.EX2 R212, R212 ;  /* 0x000000d400d47308 */ /* 0x000fec0000000800 */
[C---:B------:R-:W-:Y:S01]  /*cd40*/  HMMA.16816.F32.BF16 R100, R12.reuse, R16, R100 ;  /* 0x000000100c64723c */ /* 0x040fe20000041864 */
[----:B-1----:R-:W-:Y:S03]  /*cd50*/  LDSM.16.MT88.4 R20, [R228+0x1000] ;  /* 0x00100000e414783b */ /* 0x002fe60000004200 */
[----:B------:R-:W-:Y:S04]  /*cd60*/  MUFU.EX2 R41, R41 ;  /* 0x0000002900297308 */ /* 0x000fe80000000800 */
[C---:B------:R-:W-:Y:S01]  /*cd70*/  HMMA.16816.F32.BF16 R104, R12.reuse, R18, R104 ;  /* 0x000000120c68723c */ /* 0x040fe20000041868 */
[----:B------:R-:W1:Y:S05]  /*cd80*/  LDSM.16.MT88.4 R16, [R228+0x3800] ;  /* 0x00380000e410783b */ /* 0x000e6a0000004200 */
[----:B------:R-:W-:Y:S02]  /*cd90*/  MUFU.EX2 R42, R42 ;  /* 0x0000002a002a7308 */ /* 0x000fe40000000800 */
[C---:B------:R-:W-:Y:S08]  /*cda0*/  HMMA.16816.F32.BF16 R108, R12.reuse, R152, R108 ;  /* 0x000000980c6c723c */ /* 0x040ff0000004186c */
[C---:B------:R-:W-:Y:S01]  /*cdb0*/  HMMA.16816.F32.BF16 R112, R12.reuse, R154, R112 ;  /* 0x0000009a0c70723c */ /* 0x040fe20000041870 */
[----:B------:R-:W2:Y:S01]  /*cdc0*/  LDSM.16.MT88.4 R152, [R227+0x3800] ;  /* 0x00380000e398783b */ /* 0x000ea20000004200 */
[----:B------:R-:W-:Y:S06]  /*cdd0*/  MUFU.EX2 R43, R43 ;  /* 0x0000002b002b7308 */ /* 0x000fec0000000800 */
[C---:B----4-:R-:W-:Y:S04]  /*cde0*/  HMMA.16816.F32.BF16 R116, R12.reuse, R144, R116 ;  /* 0x000000900c74723c */ /* 0x050fe80000041874 */
[----:B------:R-:W-:Y:S04]  /*cdf0*/  MUFU.EX2 R44, R44 ;  /* 0x0000002c002c7308 */ /* 0x000fe80000000800 */
[C---:B------:R-:W-:Y:S01]  /*ce00*/  HMMA.16816.F32.BF16 R120, R12.reuse, R146, R120 ;  /* 0x000000920c78723c */ /* 0x040fe20000041878 */
[----:B------:R-:W4:Y:S05]  /*ce10*/  LDSM.16.MT88.4 R144, [R230+0x3800] ;  /* 0x00380000e690783b */ /* 0x000f2a0000004200 */
[----:B------:R-:W-:Y:S02]  /*ce20*/  MUFU.EX2 R45, R45 ;  /* 0x0000002d002d7308 */ /* 0x000fe40000000800 */
[C---:B---3--:R-:W-:Y:S08]  /*ce30*/  HMMA.16816.F32.BF16 R124, R12.reuse, R148, R124 ;  /* 0x000000940c7c723c */ /* 0x048ff0000004187c */
[C---:B------:R-:W-:Y:S01]  /*ce40*/  HMMA.16816.F32.BF16 R128, R12.reuse, R150, R128 ;  /* 0x000000960c80723c */ /* 0x040fe20000041880 */
[----:B------:R-:W3:Y:S01]  /*ce50*/  LDSM.16.MT88.4 R148, [R224+0x6800] ;  /* 0x00680000e094783b */ /* 0x000ee20000004200 */
[----:B------:R-:W-:Y:S06]  /*ce60*/  MUFU.EX2 R48, R48 ;  /* 0x0000003000307308 */ /* 0x000fec0000000800 */
[C---:B-1----:R-:W-:Y:S08]  /*ce70*/  HMMA.16816.F32.BF16 R132, R12.reuse, R16, R132 ;  /* 0x000000100c84723c */ /* 0x042ff00000041884 */
[C---:B------:R-:W-:Y:S01]  /*ce80*/  HMMA.16816.F32.BF16 R136, R12.reuse, R18, R136 ;  /* 0x000000120c88723c */ /* 0x040fe20000041888 */
[----:B------:R-:W1:Y:S07]  /*ce90*/  LDSM.16.MT88.4 R16, [R228+0x6800] ;  /* 0x00680000e410783b */ /* 0x000e6e0000004200 */
[C---:B--2---:R-:W-:Y:S08]  /*cea0*/  HMMA.16816.F32.BF16 R52, R12.reuse, R152, R52 ;  /* 0x000000980c34723c */ /* 0x044ff00000041834 */
[C---:B------:R-:W-:Y:S01]  /*ceb0*/  HMMA.16816.F32.BF16 R56, R12.reuse, R154, R56 ;  /* 0x0000009a0c38723c */ /* 0x040fe20000041838 */
[----:B------:R-:W2:Y:S07]  /*cec0*/  LDSM.16.MT88.4 R152, [R227+0x6800] ;  /* 0x00680000e398783b */ /* 0x000eae0000004200 */
[C---:B----4-:R-:W-:Y:S08]  /*ced0*/  HMMA.16816.F32.BF16 R60, R12.reuse, R144, R60 ;  /* 0x000000900c3c723c */ /* 0x050ff0000004183c */
[C---:B------:R-:W-:Y:S01]  /*cee0*/  HMMA.16816.F32.BF16 R64, R12.reuse, R146, R64 ;  /* 0x000000920c40723c */ /* 0x040fe20000041840 */
[----:B------:R-:W4:Y:S07]  /*cef0*/  LDSM.16.MT88.4 R144, [R230+0x6800] ;  /* 0x00680000e690783b */ /* 0x000f2e0000004200 */
[C---:B---3--:R-:W-:Y:S01]  /*cf00*/  HMMA.16816.F32.BF16 R68, R12.reuse, R148, R68 ;  /* 0x000000940c44723c */ /* 0x048fe20000041844 */
[----:B------:R-:W3:Y:S06]  /*cf10*/  MUFU.EX2 R148, R24 ;  /* 0x0000001800947308 */ /* 0x000eec0000000800 */
[----:B------:R-:W-:Y:S01]  /*cf20*/  MOV R149, R221 ;  /* 0x000000dd00957202 */ /* 0x000fe20000000f00 */
[C---:B------:R-:W-:Y:S03]  /*cf30*/  HMMA.16816.F32.BF16 R72, R12.reuse, R150, R72 ;  /* 0x000000960c48723c */ /* 0x040fe60000041848 */
[----:B------:R-:W-:Y:S04]  /*cf40*/  MUFU.EX2 R221, R29 ;  /* 0x0000001d00dd7308 */ /* 0x000fe80000000800 */
[----:B------:R-:W-:Y:S01]  /*cf50*/  MOV R151, R166 ;  /* 0x000000a600977202 */ /* 0x000fe20000000f00 */
[C---:B-1----:R-:W-:Y:S05]  /*cf60*/  HMMA.16816.F32.BF16 R76, R12.reuse, R16, R76 ;  /* 0x000000100c4c723c */ /* 0x042fea000004184c */
[----:B------:R-:W-:Y:S03]  /*cf70*/  MUFU.EX2 R166, R26 ;  /* 0x0000001a00a67308 */ /* 0x000fe60000000800 */
[C---:B------:R-:W-:Y:S01]  /*cf80*/  HMMA.16816.F32.BF16 R80, R12.reuse, R18, R80 ;  /* 0x000000120c50723c */ /* 0x040fe20000041850 */
[----:B------:R-:W1:Y:S07]  /*cf90*/  LDSM.16.MT88.4 R16, [R224+0x1000] ;  /* 0x00100000e010783b */ /* 0x000e6e0000004200 */
[C---:B--2---:R-:W-:Y:S07]  /*cfa0*/  HMMA.16816.F32.BF16 R84, R12.reuse, R152, R84 ;  /* 0x000000980c54723c */ /* 0x044fee0000041854 */
[----:B------:R-:W-:Y:S01]  /*cfb0*/  MOV R152, R165 ;  /* 0x000000a500987202 */ /* 0x000fe20000000f00 */
[C---:B------:R-:W-:Y:S01]  /*cfc0*/  HMMA.16816.F32.BF16 R88, R12.reuse, R154, R88 ;  /* 0x0000009a0c58723c */ /* 0x040fe20000041858 */
[----:B------:R2:W1:Y:S03]  /*cfd0*/  MUFU.EX2 R165, R27 ;  /* 0x0000001b00a57308 */ /* 0x0004660000000800 */
[----:B------:R-:W-:Y:S03]  /*cfe0*/  MOV R153, R164 ;  /* 0x000000a400997202 */ /* 0x000fe60000000f00 */
[----:B---3--:R-:W-:Y:S01]  /*cff0*/  MOV R154, R148 ;  /* 0x00000094009a7202 */ /* 0x008fe20000000f00 */
[C---:B----4-:R-:W-:Y:S03]  /*d000*/  HMMA.16816.F32.BF16 R92, R12.reuse, R144, R92 ;  /* 0x000000900c5c723c */ /* 0x050fe6000004185c */
[----:B------:R-:W-:Y:S01]  /*d010*/  MUFU.EX2 R164, R30 ;  /* 0x0000001e00a47308 */ /* 0x000fe20000000800 */
[----:B------:R-:W-:Y:S02]  /*d020*/  MOV R155, R222 ;  /* 0x000000de009b7202 */ /* 0x000fe40000000f00 */
[----:B------:R-:W-:Y:S02]  /*d030*/  MOV R49, R154 ;  /* 0x0000009a00317202 */ /* 0x000fe40000000f00 */
[----:B------:R-:W-:Y:S01]  /*d040*/  HMMA.16816.F32.BF16 R96, R12, R146, R96 ;  /* 0x000000920c60723c */ /* 0x000fe20000041860 */
[----:B------:R-:W-:Y:S03]  /*d050*/  LDSM.16.MT88.4 R144, [R230+0x1000] ;  /* 0x00100000e690783b */ /* 0x000fe60000004200 */
[----:B------:R-:W-:Y:S01]  /*d060*/  MOV R148, R220 ;  /* 0x000000dc00947202 */ /* 0x000fe20000000f00 */
[----:B------:R-:W3:Y:S02]  /*d070*/  MUFU.EX2 R222, R28 ;  /* 0x0000001c00de7308 */ /* 0x000ee40000000800 */
[----:B------:R-:W-:Y:S02]  /*d080*/  F2FP.BF16.PACK_AB R14, R223, R154 ;  /* 0x0000009adf0e723e */ /* 0x000fe400000010ff */
[----:B--2---:R-:W2:Y:S03]  /*d090*/  LDSM.16.MT88.4 R24, [R227+0x1000] ;  /* 0x00100000e318783b */ /* 0x004ea60000004200 */
[----:B------:R-:W-:Y:S02]  /*d0a0*/  F2FP.BF16.PACK_AB R12, R219, R151 ;  /* 0x00000097db0c723e */ /* 0x000fe400000010ff */
[----:B------:R-:W-:Y:S01]  /*d0b0*/  F2FP.BF16.PACK_AB R13, R167, R208 ;  /* 0x000000d0a70d723e */ /* 0x000fe200000010ff */
[----:B------:R4:W-:Y:S01]  /*d0c0*/  MUFU.EX2 R220, R32 ;  /* 0x0000002000dc7308 */ /* 0x0009e20000000800 */
[----:B-1----:R-:W-:Y:S02]  /*d0d0*/  F2FP.BF16.PACK_AB R15, R165, R166 ;  /* 0x000000a6a50f723e */ /* 0x002fe400000010ff */
[----:B------:R-:W-:Y:S02]  /*d0e0*/  MOV R150, R148 ;  /* 0x0000009400967202 */ /* 0x000fe40000000f00 */
[----:B------:R-:W-:Y:S03]  /*d0f0*/  MOV R148, R142 ;  /* 0x0000008e00947202 */ /* 0x000fe60000000f00 */
[C---:B------:R-:W-:Y:S02]  /*d100*/  HMMA.16816.F32.BF16 R4, R12.reuse, R16, R4 ;  /* 0x000000100c04723c */ /* 0x040fe40000041804 */
[----:B------:R1:W-:Y:S06]  /*d110*/  MUFU.EX2 R142, R39 ;  /* 0x00000027008e7308 */ /* 0x0003ec0000000800 */
[C---:B------:R-:W-:Y:S01]  /*d120*/  HMMA.16816.F32.BF16 R8, R12.reuse, R18, R8 ;  /* 0x000000120c08723c */ /* 0x040fe20000041808 */
[----:B------:R-:W3:Y:S07]  /*d130*/  LDSM.16.MT88.4 R16, [R224+0x4000] ;  /* 0x00400000e010783b */ /* 0x000eee0000004200 */
[C---:B------:R-:W-:Y:S04]  /*d140*/  HMMA.16816.F32.BF16 R100, R12.reuse, R20, R100 ;  /* 0x000000140c64723c */ /* 0x040fe80000041864 */
[----:B----4-:R-:W-:Y:S02]  /*d150*/  MOV R32, R219 ;  /* 0x000000db00207202 */ /* 0x010fe40000000f00 */
[----:B------:R4:W-:Y:S02]  /*d160*/  MUFU.EX2 R219, R33 ;  /* 0x0000002100db7308 */ /* 0x0009e40000000800 */
[C---:B------:R-:W-:Y:S01]  /*d170*/  HMMA.16816.F32.BF16 R104, R12.reuse, R22, R104 ;  /* 0x000000160c68723c */ /* 0x040fe20000041868 */
[----:B------:R-:W3:Y:S03]  /*d180*/  LDSM.16.MT88.4 R20, [R228+0x4000] ;  /* 0x00400000e414783b */ /* 0x000ee60000004200 */
[--C-:B-1----:R-:W-:Y:S04]  /*d190*/  FFMA.FTZ R39, R47, c[0x0][0x2d0], -R3.reuse ;  /* 0x0000b4002f277a23 */ /* 0x102fe80000010803 */
[C---:B--2---:R-:W-:Y:S02]  /*d1a0*/  HMMA.16816.F32.BF16 R108, R12.reuse, R24, R108 ;  /* 0x000000180c6c723c */ /* 0x044fe4000004186c */
[----:B------:R-:W-:Y:S06]  /*d1b0*/  MUFU.EX2 R39, R39 ;  /* 0x0000002700277308 */ /* 0x000fec0000000800 */
[C---:B------:R-:W-:Y:S01]  /*d1c0*/  HMMA.16816.F32.BF16 R112, R12.reuse, R26, R112 ;  /* 0x0000001a0c70723c */ /* 0x040fe20000041870 */
[----:B------:R-:W1:Y:S03]  /*d1d0*/  LDSM.16.MT88.4 R24, [R227+0x4000] ;  /* 0x00400000e318783b */ /* 0x000e660000004200 */
[----:B----4-:R-:W-:Y:S04]  /*d1e0*/  MOV R33, R151 ;  /* 0x0000009700217202 */ /* 0x010fe80000000f00 */
[C---:B------:R-:W-:Y:S04]  /*d1f0*/  HMMA.16816.F32.BF16 R116, R12.reuse, R144, R116 ;  /* 0x000000900c74723c */ /* 0x040fe80000041874 */
[----:B------:R-:W-:Y:S02]  /*d200*/  MOV R47, R33 ;  /* 0x00000021002f7202 */ /* 0x000fe40000000f00 */
[----:B------:R-:W-:Y:S02]  /*d210*/  MOV R151, R149 ;  /* 0x0000009500977202 */ /* 0x000fe40000000f00 */
[C---:B------:R-:W-:Y:S01]  /*d220*/  HMMA.16816.F32.BF16 R120, R12.reuse, R146, R120 ;  /* 0x000000920c78723c */ /* 0x040fe20000041878 */
[----:B------:R-:W2:Y:S03]  /*d230*/  LDSM.16.MT88.4 R144, [R230+0x4000] ;  /* 0x00400000e690783b */ /* 0x000ea60000004200 */
[----:B------:R-:W-:Y:S02]  /*d240*/  MOV R149, R143 ;  /* 0x0000008f00957202 */ /* 0x000fe40000000f00 */
[----:B------:R4:W-:Y:S02]  /*d250*/  MUFU.EX2 R143, R38 ;  /* 0x00000026008f7308 */ /* 0x0009e40000000800 */
[C---:B---3--:R-:W-:Y:S08]  /*d260*/  HMMA.16816.F32.BF16 R124, R12.reuse, R16, R124 ;  /* 0x000000100c7c723c */ /* 0x048ff0000004187c */
[C---:B------:R-:W-:Y:S01]  /*d270*/  HMMA.16816.F32.BF16 R128, R12.reuse, R18, R128 ;  /* 0x000000120c80723c */ /* 0x040fe20000041880 */
[----:B------:R-:W3:Y:S07]  /*d280*/  LDSM.16.MT88.4 R16, [R224+0x7000] ;  /* 0x00700000e010783b */ /* 0x000eee0000004200 */
[C---:B------:R-:W-:Y:S04]  /*d290*/  HMMA.16816.F32.BF16 R132, R12.reuse, R20, R132 ;  /* 0x000000140c84723c */ /* 0x040fe80000041884 */
[--C-:B----4-:R-:W-:Y:S01]  /*d2a0*/  FFMA.FTZ R38, R46, c[0x0][0x2d0], -R3.reuse ;  /* 0x0000b4002e267a23 */ /* 0x110fe20000010803 */
[----:B------:R-:W-:Y:S03]  /*d2b0*/  MOV R46, R32 ;  /* 0x00000020002e7202 */ /* 0x000fe60000000f00 */
[C---:B------:R-:W-:Y:S01]  /*d2c0*/  HMMA.16816.F32.BF16 R136, R12.reuse, R22, R136 ;  /* 0x000000160c88723c */ /* 0x040fe20000041888 */
[----:B------:R-:W4:Y:S01]  /*d2d0*/  LDSM.16.MT88.4 R20, [R228+0x7000] ;  /* 0x00700000e414783b */ /* 0x000f220000004200 */
[----:B------:R-:W-:Y:S06]  /*d2e0*/  MUFU.EX2 R38, R38 ;  /* 0x0000002600267308 */ /* 0x000fec0000000800 */
[C---:B-1----:R-:W-:Y:S08]  /*d2f0*/  HMMA.16816.F32.BF16 R52, R12.reuse, R24, R52 ;  /* 0x000000180c34723c */ /* 0x042ff00000041834 */
[C---:B------:R-:W-:Y:S01]  /*d300*/  HMMA.16816.F32.BF16 R56, R12.reuse, R26, R56 ;  /* 0x0000001a0c38723c */ /* 0x040fe20000041838 */
[----:B------:R-:W1:Y:S07]  /*d310*/  LDSM.16.MT88.4 R24, [R227+0x7000] ;  /* 0x00700000e318783b */ /* 0x000e6e0000004200 */
[C---:B--2---:R-:W-:Y:S01]  /*d320*/  HMMA.16816.F32.BF16 R60, R12.reuse, R144, R60 ;  /* 0x000000900c3c723c */ /* 0x044fe2000004183c */
[----:B------:R2:W-:Y:S07]  /*d330*/  MUFU.EX2 R145, R34 ;  /* 0x0000002200917308 */ /* 0x0005ee0000000800 */
[C---:B------:R-:W-:Y:S03]  /*d340*/  HMMA.16816.F32.BF16 R64, R12.reuse, R146, R64 ;  /* 0x000000920c40723c */ /* 0x040fe60000041840 */
[----:B------:R1:W1:Y:S05]  /*d350*/  MUFU.EX2 R146, R31 ;  /* 0x0000001f00927308 */ /* 0x00026a0000000800 */
[C---:B---3--:R-:W-:Y:S05]  /*d360*/  HMMA.16816.F32.BF16 R68, R12.reuse, R16, R68 ;  /* 0x000000100c44723c */ /* 0x048fea0000041844 */
[----:B------:R3:W3:Y:S03]  /*d370*/  MUFU.EX2 R144, R35 ;  /* 0x0000002300907308 */ /* 0x0006e60000000800 */
[C---:B------:R-:W-:Y:S01]  /*d380*/  HMMA.16816.F32.BF16 R72, R12.reuse, R18, R72 ;  /* 0x000000120c48723c */ /* 0x040fe20000041848 */
[----:B--2---:R-:W2:Y:S04]  /*d390*/  LDL.LU R34, [R1+0xc] ;  /* 0x00000c0001227983 */ /* 0x004ea80000300800 */
[----:B------:R-:W-:Y:S02]  /*d3a0*/  LDSM.16.MT88.4 R16, [R224+0x1800] ;  /* 0x00180000e010783b */ /* 0x000fe40000004200 */
[----:B------:R3:W-:Y:S01]  /*d3b0*/  MUFU.EX2 R147, R37 ;  /* 0x0000002500937308 */ /* 0x0007e20000000800 */
[C---:B----4-:R-:W-:Y:S05]  /*d3c0*/  HMMA.16816.F32.BF16 R76, R12.reuse, R20, R76 ;  /* 0x000000140c4c723c */ /* 0x050fea000004184c */
[----:B-1----:R-:W1:Y:S03]  /*d3d0*/  LDSM.16.MT88.4 R28, [R230+0x7000] ;  /* 0x00700000e61c783b */ /* 0x002e660000004200 */
[C---:B------:R-:W-:Y:S05]  /*d3e0*/  HMMA.16816.F32.BF16 R80, R12.reuse, R22, R80 ;  /* 0x000000160c50723c */ /* 0x040fea0000041850 */
[----:B------:R-:W4:Y:S01]  /*d3f0*/  LDSM.16.MT88.4 R20, [R228+0x1800] ;  /* 0x00180000e414783b */ /* 0x000f220000004200 */
[----:B---3--:R-:W-:Y:S02]  /*d400*/  MOV R35, R214 ;  /* 0x000000d600237202 */ /* 0x008fe40000000f00 */
[C---:B------:R-:W-:Y:S01]  /*d410*/  HMMA.16816.F32.BF16 R84, R12.reuse, R24, R84 ;  /* 0x000000180c54723c */ /* 0x040fe20000041854 */
[----:B------:R-:W3:Y:S03]  /*d420*/  MUFU.EX2 R214, R36 ;  /* 0x0000002400d67308 */ /* 0x000ee60000000800 */
[--C-:B------:R-:W-:Y:S04]  /*d430*/  FFMA.FTZ R37, R50, c[0x0][0x2d0], -R3.reuse ;  /* 0x0000b40032257a23 */ /* 0x100fe80000010803 */
[C---:B------:R-:W-:Y:S01]  /*d440*/  HMMA.16816.F32.BF16 R88, R12.reuse, R26, R88 ;  /* 0x0000001a0c58723c */ /* 0x040fe20000041858 */
[----:B------:R-:W3:Y:S03]  /*d450*/  LDSM.16.MT88.4 R24, [R227+0x1800] ;  /* 0x00180000e318783b */ /* 0x000ee60000004200 */
[----:B------:R-:W-:Y:S01]  /*d460*/  MOV R50, R155 ;  /* 0x0000009b00327202 */ /* 0x000fe20000000f00 */
[----:B------:R-:W-:Y:S01]  /*d470*/  FFMA.FTZ R3, R51, c[0x0][0x2d0], -R3 ;  /* 0x0000b40033037a23 */ /* 0x000fe20000010803 */
[----:B------:R-:W-:Y:S01]  /*d480*/  MOV R51, R152 ;  /* 0x0000009800337202 */ /* 0x000fe20000000f00 */
[----:B------:R-:W-:Y:S10]  /*d490*/  MUFU.EX2 R37, R37 ;  /* 0x0000002500257308 */ /* 0x000ff40000000800 */
[----:B------:R3:W2:Y:S01]  /*d4a0*/  MUFU.EX2 R36, R3 ;  /* 0x0000000300247308 */ /* 0x0006a20000000800 */
[C---:B-1----:R-:W-:Y:S08]  /*d4b0*/  HMMA.16816.F32.BF16 R92, R12.reuse, R28, R92 ;  /* 0x0000001c0c5c723c */ /* 0x042ff0000004185c */
[----:B------:R-:W-:Y:S01]  /*d4c0*/  HMMA.16816.F32.BF16 R96, R12, R30, R96 ;  /* 0x0000001e0c60723c */ /* 0x000fe20000041860 */
[----:B------:R-:W1:Y:S06]  /*d4d0*/  LDSM.16.MT88.4 R28, [R230+0x1800] ;  /* 0x00180000e61c783b */ /* 0x000e6c0000004200 */
[----:B------:R-:W-:Y:S02]  /*d4e0*/  F2FP.BF16.PACK_AB R12, R221, R222 ;  /* 0x000000dedd0c723e */ /* 0x000fe400000010ff */
[----:B------:R-:W-:Y:S03]  /*d4f0*/  F2FP.BF16.PACK_AB R13, R146, R164 ;  /* 0x000000a4920d723e */ /* 0x000fe600000010ff */
[----:B------:R-:W-:Y:S02]  /*d500*/  F2FP.BF16.PACK_AB R14, R219, R220 ;  /* 0x000000dcdb0e723e */ /* 0x000fe400000010ff */
[----:B------:R-:W-:Y:S02]  /*d510*/  F2FP.BF16.PACK_AB R15, R144, R145 ;  /* 0x00000091900f723e */ /* 0x000fe400000010ff */
[----:B---3--:R-:W-:Y:S05]  /*d520*/  MOV R3, R148 ;  /* 0x0000009400037202 */ /* 0x008fea0000000f00 */
[C---:B------:R-:W-:Y:S08]  /*d530*/  HMMA.16816.F32.BF16 R4, R12.reuse, R16, R4 ;  /* 0x000000100c04723c */ /* 0x040ff00000041804 */
[C---:B------:R-:W-:Y:S01]  /*d540*/  HMMA.16816.F32.BF16 R8, R12.reuse, R18, R8 ;  /* 0x000000120c08723c */ /* 0x040fe20000041808 */
[----:B------:R-:W3:Y:S07]  /*d550*/  LDSM.16.MT88.4 R16, [R224+0x4800] ;  /* 0x00480000e010783b */ /* 0x000eee0000004200 */
[C---:B----4-:R-:W-:Y:S08]  /*d560*/  HMMA.16816.F32.BF16 R100, R12.reuse, R20, R100 ;  /* 0x000000140c64723c */ /* 0x050ff00000041864 */
[C---:B------:R-:W-:Y:S01]  /*d570*/  HMMA.16816.F32.BF16 R104, R12.reuse, R22, R104 ;  /* 0x000000160c68723c */ /* 0x040fe20000041868 */
[----:B------:R-:W4:Y:S07]  /*d580*/  LDSM.16.MT88.4 R20, [R228+0x4800] ;  /* 0x00480000e414783b */ /* 0x000f2e0000004200 */
        /* <DEDUP_REMOVED lines=26> */
[----:B------:R-:W2:Y:S07]  /*d730*/  LDSM.16.MT88.4 R24, [R227+0x2000] ;  /* 0x00200000e318783b */ /* 0x000eae0000004200 */
[C---:B-1----:R-:W-:Y:S08]  /*d740*/  HMMA.16816.F32.BF16 R92, R12.reuse, R28, R92 ;  /* 0x0000001c0c5c723c */ /* 0x042ff0000004185c */
[----:B------:R-:W-:Y:S01]  /*d750*/  HMMA.16816.F32.BF16 R96, R12, R30, R96 ;  /* 0x0000001e0c60723c */ /* 0x000fe20000041860 */
[----:B------:R-:W1:Y:S06]  /*d760*/  LDSM.16.MT88.4 R28, [R230+0x2000] ;  /* 0x00200000e61c783b */ /* 0x000e6c0000004200 */
[----:B------:R-:W-:Y:S02]  /*d770*/  F2FP.BF16.PACK_AB R12, R147, R214 ;  /* 0x000000d6930c723e */ /* 0x000fe400000010ff */
[----:B------:R-:W-:Y:S03]  /*d780*/  F2FP.BF16.PACK_AB R13, R142, R143 ;  /* 0x0000008f8e0d723e */ /* 0x000fe600000010ff */
[----:B------:R-:W-:Y:S02]  /*d790*/  F2FP.BF16.PACK_AB R14, R41, R40 ;  /* 0x00000028290e723e */ /* 0x000fe400000010ff */
[----:B------:R-:W-:Y:S07]  /*d7a0*/  F2FP.BF16.PACK_AB R15, R43, R42 ;  /* 0x0000002a2b0f723e */ /* 0x000fee00000010ff */
[C---:B---3--:R-:W-:Y:S08]  /*d7b0*/  HMMA.16816.F32.BF16 R4, R12.reuse, R16, R4 ;  /* 0x000000100c04723c */ /* 0x048ff00000041804 */
[C---:B------:R-:W-:Y:S01]  /*d7c0*/  HMMA.16816.F32.BF16 R8, R12.reuse, R18, R8 ;  /* 0x000000120c08723c */ /* 0x040fe20000041808 */
[----:B------:R-:W3:Y:S03]  /*d7d0*/  LDSM.16.MT88.4 R16, [R224+0x5000] ;  /* 0x00500000e010783b */ /* 0x000ee60000004200 */
[----:B--2---:R-:W-:Y:S04]  /*d7e0*/  FFMA.FTZ R2, R2, R34, R35 ;  /* 0x0000002202027223 */ /* 0x004fe80000010023 */
[C---:B----4-:R-:W-:Y:S01]  /*d7f0*/  HMMA.16816.F32.BF16 R100, R12.reuse, R20, R100 ;  /* 0x000000140c64723c */ /* 0x050fe20000041864 */
[----:B------:R-:W2:Y:S07]  /*d800*/  LDSM.16.MT88.4 R32, [R228+0x5000] ;  /* 0x00500000e420783b */ /* 0x000eae0000004200 */
[C---:B------:R-:W-:Y:S01]  /*d810*/  HMMA.16816.F32.BF16 R104, R12.reuse, R22, R104 ;  /* 0x000000160c68723c */ /* 0x040fe20000041868 */
[----:B------:R-:W4:Y:S07]  /*d820*/  LDSM.16.MT88.4 R20, [R227+0x5000] ;  /* 0x00500000e314783b */ /* 0x000f2e0000004200 */
[C---:B------:R-:W-:Y:S08]  /*d830*/  HMMA.16816.F32.BF16 R108, R12.reuse, R24, R108 ;  /* 0x000000180c6c723c */ /* 0x040ff0000004186c */
[C---:B------:R-:W-:Y:S01]  /*d840*/  HMMA.16816.F32.BF16 R112, R12.reuse, R26, R112 ;  /* 0x0000001a0c70723c */ /* 0x040fe20000041870 */
[----:B------:R-:W4:Y:S07]  /*d850*/  LDSM.16.MT88.4 R24, [R230+0x5000] ;  /* 0x00500000e618783b */ /* 0x000f2e0000004200 */
[C---:B-1----:R-:W-:Y:S08]  /*d860*/  HMMA.16816.F32.BF16 R116, R12.reuse, R28, R116 ;  /* 0x0000001c0c74723c */ /* 0x042ff00000041874 */
[C---:B------:R-:W-:Y:S01]  /*d870*/  HMMA.16816.F32.BF16 R120, R12.reuse, R30, R120 ;  /* 0x0000001e0c78723c */ /* 0x040fe20000041878 */
[----:B------:R-:W-:Y:S07]  /*d880*/  LDSM.16.MT88.4 R28, [R228+0x8000] ;  /* 0x00800000e41c783b */ /* 0x000fee0000004200 */
[C---:B---3--:R-:W-:Y:S08]  /*d890*/  HMMA.16816.F32.BF16 R124, R12.reuse, R16, R124 ;  /* 0x000000100c7c723c */ /* 0x048ff0000004187c */
[C---:B------:R-:W-:Y:S01]  /*d8a0*/  HMMA.16816.F32.BF16 R128, R12.reuse, R18, R128 ;  /* 0x000000120c80723c */ /* 0x040fe20000041880 */
[----:B------:R-:W1:Y:S07]  /*d8b0*/  LDSM.16.MT88.4 R16, [R224+0x8000] ;  /* 0x00800000e010783b */ /* 0x000e6e0000004200 */
[C---:B--2---:R-:W-:Y:S08]  /*d8c0*/  HMMA.16816.F32.BF16 R132, R12.reuse, R32, R132 ;  /* 0x000000200c84723c */ /* 0x044ff00000041884 */
[C---:B------:R-:W-:Y:S01]  /*d8d0*/  HMMA.16816.F32.BF16 R136, R12.reuse, R34, R136 ;  /* 0x000000220c88723c */ /* 0x040fe20000041888 */
[----:B------:R-:W2:Y:S07]  /*d8e0*/  LDSM.16.MT88.4 R32, [R227+0x8000] ;  /* 0x00800000e320783b */ /* 0x000eae0000004200 */
[C---:B----4-:R-:W-:Y:S08]  /*d8f0*/  HMMA.16816.F32.BF16 R52, R12.reuse, R20, R52 ;  /* 0x000000140c34723c */ /* 0x050ff00000041834 */
[C---:B------:R-:W-:Y:S01]  /*d900*/  HMMA.16816.F32.BF16 R56, R12.reuse, R22, R56 ;  /* 0x000000160c38723c */ /* 0x040fe20000041838 */
[----:B------:R-:W3:Y:S07]  /*d910*/  LDSM.16.MT88.4 R20, [R230+0x8000] ;  /* 0x00800000e614783b */ /* 0x000eee0000004200 */
[C---:B------:R-:W-:Y:S01]  /*d920*/  HMMA.16816.F32.BF16 R60, R12.reuse, R24, R60 ;  /* 0x000000180c3c723c */ /* 0x040fe2000004183c */
[----:B------:R-:W4:Y:S07]  /*d930*/  LDL.LU R25, [R1+0x10] ;  /* 0x0000100001197983 */ /* 0x000f2e0000300800 */
[C---:B------:R-:W-:Y:S08]  /*d940*/  HMMA.16816.F32.BF16 R64, R12.reuse, R26, R64 ;  /* 0x0000001a0c40723c */ /* 0x040ff00000041840 */
[C---:B-1----:R-:W-:Y:S08]  /*d950*/  HMMA.16816.F32.BF16 R68, R12.reuse, R16, R68 ;  /* 0x000000100c44723c */ /* 0x042ff00000041844 */
[C---:B------:R-:W-:Y:S01]  /*d960*/  HMMA.16816.F32.BF16 R72, R12.reuse, R18, R72 ;  /* 0x000000120c48723c */ /* 0x040fe20000041848 */
[----:B------:R-:W-:Y:S07]  /*d970*/  LDSM.16.MT88.4 R16, [R228+0x2800] ;  /* 0x00280000e410783b */ /* 0x000fee0000004200 */
[C---:B------:R-:W-:Y:S07]  /*d980*/  HMMA.16816.F32.BF16 R76, R12.reuse, R28, R76 ;  /* 0x0000001c0c4c723c */ /* 0x040fee000004184c */
[----:B------:R-:W-:Y:S01]  /*d990*/  MOV R29, R153 ;  /* 0x00000099001d7202 */ /* 0x000fe20000000f00 */
[C---:B------:R-:W-:Y:S01]  /*d9a0*/  HMMA.16816.F32.BF16 R80, R12.reuse, R30, R80 ;  /* 0x0000001e0c50723c */ /* 0x040fe20000041850 */
[----:B------:R-:W1:Y:S03]  /*d9b0*/  LDSM.16.MT88.4 R152, [R224+0x2800] ;  /* 0x00280000e098783b */ /* 0x000e660000004200 */
[----:B------:R-:W-:Y:S04]  /*d9c0*/  FADD.FTZ R2, R29, R2 ;  /* 0x000000021d027221 */ /* 0x000fe80000010000 */
[C---:B--2---:R-:W-:Y:S01]  /*d9d0*/  HMMA.16816.F32.BF16 R84, R12.reuse, R32, R84 ;  /* 0x000000200c54723c */ /* 0x044fe20000041854 */
[----:B------:R-:W-:Y:S03]  /*d9e0*/  LDSM.16.MT88.4 R28, [R227+0x5800] ;  /* 0x00580000e31c783b */ /* 0x000fe60000004200 */
[----:B------:R-:W-:Y:S01]  /*d9f0*/  FADD.FTZ R2, R51, R2 ;  /* 0x0000000233027221 */ /* 0x000fe20000010000 */
[----:B------:R-:W-:Y:S03]  /*da00*/  MOV R51, R151 ;  /* 0x0000009700337202 */ /* 0x000fe60000000f00 */
[C---:B------:R-:W-:Y:S01]  /*da10*/  HMMA.16816.F32.BF16 R88, R12.reuse, R34, R88 ;  /* 0x000000220c58723c */ /* 0x040fe20000041858 */
[----:B------:R-:W-:Y:S03]  /*da20*/  LDSM.16.MT88.4 R32, [R230+0x5800] ;  /* 0x00580000e620783b */ /* 0x000fe60000004200 */
[----:B------:R-:W-:Y:S01]  /*da30*/  FADD.FTZ R2, R50, R2 ;  /* 0x0000000232027221 */ /* 0x000fe20000010000 */
[----:B------:R-:W-:Y:S03]  /*da40*/  MOV R50, R150 ;  /* 0x0000009600327202 */ /* 0x000fe60000000f00 */
[C---:B---3--:R-:W-:Y:S08]  /*da50*/  HMMA.16816.F32.BF16 R92, R12.reuse, R20, R92 ;  /* 0x000000140c5c723c */ /* 0x048ff0000004185c */
[----:B------:R-:W-:Y:S01]  /*da60*/  HMMA.16816.F32.BF16 R96, R12, R22, R96 ;  /* 0x000000160c60723c */ /* 0x000fe20000041860 */
[----:B------:R-:W-:Y:S06]  /*da70*/  LDSM.16.MT88.4 R20, [R230+0x2800] ;  /* 0x00280000e614783b */ /* 0x000fec0000004200 */
[----:B------:R-:W-:Y:S02]  /*da80*/  F2FP.BF16.PACK_AB R12, R45, R44 ;  /* 0x0000002c2d0c723e */ /* 0x000fe400000010ff */
[----:B------:R-:W-:Y:S03]  /*da90*/  F2FP.BF16.PACK_AB R13, R39, R38 ;  /* 0x00000026270d723e */ /* 0x000fe600000010ff */
[----:B------:R-:W-:Y:S02]  /*daa0*/  F2FP.BF16.PACK_AB R14, R212, R48 ;  /* 0x00000030d40e723e */ /* 0x000fe400000010ff */
[----:B------:R-:W-:Y:S01]  /*dab0*/  F2FP.BF16.PACK_AB R15, R36, R37 ;  /* 0x00000025240f723e */ /* 0x000fe200000010ff */
[----:B----4-:R-:W-:Y:S01]  /*dac0*/  FFMA.FTZ R0, R0, R25, R218 ;  /* 0x0000001900007223 */ /* 0x010fe200000100da */
[----:B------:R-:W-:Y:S01]  /*dad0*/  MOV R218, R149 ;  /* 0x0000009500da7202 */ /* 0x000fe20000000f00 */
[----:B------:R-:W2:Y:S04]  /*dae0*/  LDSM.16.MT88.4 R24, [R227+0x2800] ;  /* 0x00280000e318783b */ /* 0x000ea80000004200 */
[C---:B-1----:R-:W-:Y:S03]  /*daf0*/  HMMA.16816.F32.BF16 R148, R12.reuse, R152, R4 ;  /* 0x000000980c94723c */ /* 0x042fe60000041804 */
[----:B------:R-:W-:Y:S02]  /*db00*/  FADD.FTZ R2, R218, R2 ;  /* 0x00000002da027221 */ /* 0x000fe40000010000 */
[----:B------:R-:W-:Y:S01]  /*db10*/  FADD.FTZ R0, R217, R0 ;  /* 0x00000000d9007221 */ /* 0x000fe20000010000 */
[----:B------:R-:W1:Y:S02]  /*db20*/  LDSM.16.MT88.4 R4, [R224+0x5800] ;  /* 0x00580000e004783b */ /* 0x000e640000004200 */
[C---:B------:R-:W-:Y:S04]  /*db30*/  HMMA.16816.F32.BF16 R152, R12.reuse, R154, R8 ;  /* 0x0000009a0c98723c */ /* 0x040fe80000041808 */
[----:B------:R-:W-:Y:S02]  /*db40*/  FADD.FTZ R2, R3, R2 ;  /* 0x0000000203027221 */ /* 0x000fe40000010000 */
[----:B------:R-:W-:Y:S01]  /*db50*/  FADD.FTZ R0, R216, R0 ;  /* 0x00000000d8007221 */ /* 0x000fe20000010000 */
[----:B------:R-:W3:Y:S01]  /*db60*/  LDSM.16.MT88.4 R8, [R228+0x5800] ;  /* 0x00580000e408783b */ /* 0x000ee20000004200 */
[C---:B------:R-:W-:Y:S04]  /*db70*/  HMMA.16816.F32.BF16 R100, R12.reuse, R16, R100 ;  /* 0x000000100c64723c */ /* 0x040fe80000041864 */
[----:B------:R-:W-:Y:S02]  /*db80*/  FADD.FTZ R2, R51, R2 ;  /* 0x0000000233027221 */ /* 0x000fe40000010000 */
[----:B------:R-:W-:Y:S02]  /*db90*/  FADD.FTZ R0, R215, R0 ;  /* 0x00000000d7007221 */ /* 0x000fe40000010000 */
[C---:B------:R-:W-:Y:S01]  /*dba0*/  HMMA.16816.F32.BF16 R104, R12.reuse, R18, R104 ;  /* 0x000000120c68723c */ /* 0x040fe20000041868 */
[----:B------:R-:W4:Y:S03]  /*dbb0*/  LDSM.16.MT88.4 R16, [R224+0x8800] ;  /* 0x00880000e010783b */ /* 0x000f260000004200 */
[----:B------:R-:W-:Y:S02]  /*dbc0*/  FADD.FTZ R2, R50, R2 ;  /* 0x0000000232027221 */ /* 0x000fe40000010000 */
[----:B------:R-:W-:Y:S02]  /*dbd0*/  FADD.FTZ R0, R213, R0 ;  /* 0x00000000d5007221 */ /* 0x000fe40000010000 */
[----:B------:R-:W-:Y:S04]  /*dbe0*/  FADD.FTZ R2, R47, R2 ;  /* 0x000000022f027221 */ /* 0x000fe80000010000 */
[----:B------:R-:W-:Y:S02]  /*dbf0*/  FADD.FTZ R2, R46, R2 ;  /* 0x000000022e027221 */ /* 0x000fe40000010000 */
[----:B------:R-:W-:Y:S01]  /*dc00*/  FADD.FTZ R0, R211, R0 ;  /* 0x00000000d3007221 */ /* 0x000fe20000010000 */
[C---:B--2---:R-:W-:Y:S03]  /*dc10*/  HMMA.16816.F32.BF16 R108, R12.reuse, R24, R108 ;  /* 0x000000180c6c723c */ /* 0x044fe6000004186c */
[----:B------:R-:W-:Y:S02]  /*dc20*/  FADD.FTZ R2, R49, R2 ;  /* 0x0000000231027221 */ /* 0x000fe40000010000 */
[----:B------:R-:W-:Y:S02]  /*dc30*/  FADD.FTZ R0, R210, R0 ;  /* 0x00000000d2007221 */ /* 0x000fe40000010000 */
[----:B------:R-:W-:Y:S01]  /*dc40*/  FADD.FTZ R2, R223, R2 ;  /* 0x00000002df027221 */ /* 0x000fe20000010000 */
[C---:B------:R-:W-:Y:S04]  /*dc50*/  HMMA.16816.F32.BF16 R112, R12.reuse, R26, R112 ;  /* 0x0000001a0c70723c */ /* 0x040fe80000041870 */
        /* <DEDUP_REMOVED lines=9> */
[C---:B-1----:R-:W-:Y:S04]  /*dcf0*/  HMMA.16816.F32.BF16 R124, R12.reuse, R4, R124 ;  /* 0x000000040c7c723c */ /* 0x042fe8000004187c */
[----:B------:R-:W-:Y:S02]  /*dd00*/  FADD.FTZ R2, R219, R2 ;  /* 0x00000002db027221 */ /* 0x000fe40000010000 */
[----:B------:R-:W-:Y:S02]  /*dd10*/  FADD.FTZ R0, R166, R0 ;  /* 0x00000000a6007221 */ /* 0x000fe40000010000 */
[C---:B------:R-:W-:Y:S01]  /*dd20*/  HMMA.16816.F32.BF16 R128, R12.reuse, R6, R128 ;  /* 0x000000060c80723c */ /* 0x040fe20000041880 */
[----:B------:R-:W1:Y:S03]  /*dd30*/  LDSM.16.MT88.4 R4, [R227+0x8800] ;  /* 0x00880000e304783b */ /* 0x000e660000004200 */
[----:B------:R-:W-:Y:S02]  /*dd40*/  FADD.FTZ R2, R214, R2 ;  /* 0x00000002d6027221 */ /* 0x000fe40000010000 */
[----:B------:R-:W-:Y:S02]  /*dd50*/  FADD.FTZ R0, R165, R0 ;  /* 0x00000000a5007221 */ /* 0x000fe40000010000 */
[C---:B---3--:R-:W-:Y:S04]  /*dd60*/  HMMA.16816.F32.BF16 R132, R12.reuse, R8, R132 ;  /* 0x000000080c84723c */ /* 0x048fe80000041884 */
[----:B------:R-:W-:Y:S02]  /*dd70*/  FADD.FTZ R2, R147, R2 ;  /* 0x0000000293027221 */ /* 0x000fe40000010000 */
[----:B------:R-:W-:Y:S02]  /*dd80*/  FADD.FTZ R0, R164, R0 ;  /* 0x00000000a4007221 */ /* 0x000fe40000010000 */
[C---:B------:R-:W-:Y:S01]  /*dd90*/  HMMA.16816.F32.BF16 R136, R12.reuse, R10, R136 ;  /* 0x0000000a0c88723c */ /* 0x040fe20000041888 */
[----:B------:R-:W3:Y:S03]  /*dda0*/  LDSM.16.MT88.4 R8, [R230+0x8800] ;  /* 0x00880000e608783b */ /* 0x000ee60000004200 */
[----:B------:R-:W-:Y:S02]  /*ddb0*/  FADD.FTZ R2, R40, R2 ;  /* 0x0000000228027221 */ /* 0x000fe40000010000 */
[----:B------:R-:W-:Y:S02]  /*ddc0*/  FADD.FTZ R0, R146, R0 ;  /* 0x0000000092007221 */ /* 0x000fe40000010000 */
[C---:B------:R-:W-:Y:S04]  /*ddd0*/  HMMA.16816.F32.BF16 R52, R12.reuse, R28, R52 ;  /* 0x0000001c0c34723c */ /* 0x040fe80000041834 */
[----:B------:R-:W-:Y:S02]  /*dde0*/  FADD.FTZ R2, R41, R2 ;  /* 0x0000000229027221 */ /* 0x000fe40000010000 */
[----:B------:R-:W-:Y:S02]  /*ddf0*/  FADD.FTZ R0, R145, R0 ;  /* 0x0000000091007221 */ /* 0x000fe40000010000 */
[C---:B------:R-:W-:Y:S04]  /*de00*/  HMMA.16816.F32.BF16 R56, R12.reuse, R30, R56 ;  /* 0x0000001e0c38723c */ /* 0x040fe80000041838 */
[----:B------:R-:W-:Y:S04]  /*de10*/  FADD.FTZ R0, R144, R0 ;  /* 0x0000000090007221 */ /* 0x000fe80000010000 */
[C---:B------:R-:W-:Y:S04]  /*de20*/  HMMA.16816.F32.BF16 R60, R12.reuse, R32, R60 ;  /* 0x000000200c3c723c */ /* 0x040fe8000004183c */
[----:B------:R-:W-:Y:S01]  /*de30*/  FADD.FTZ R0, R143, R0 ;  /* 0x000000008f007221 */ /* 0x000fe20000010000 */
[----:B------:R-:W-:Y:S03]  /*de40*/  MOV R143, R140 ;  /* 0x0000008c008f7202 */ /* 0x000fe60000000f00 */
[C---:B------:R-:W-:Y:S04]  /*de50*/  HMMA.16816.F32.BF16 R64, R12.reuse, R34, R64 ;  /* 0x000000220c40723c */ /* 0x040fe80000041840 */
[----:B------:R-:W-:Y:S01]  /*de60*/  FADD.FTZ R0, R142, R0 ;  /* 0x000000008e007221 */ /* 0x000fe20000010000 */
[----:B------:R-:W-:Y:S03]  /*de70*/  MOV R142, R141 ;  /* 0x0000008d008e7202 */ /* 0x000fe60000000f00 */
[C---:B----4-:R-:W-:Y:S04]  /*de80*/  HMMA.16816.F32.BF16 R68, R12.reuse, R16, R68 ;  /* 0x000000100c44723c */ /* 0x050fe80000041844 */
[----:B------:R-:W-:Y:S04]  /*de90*/  FADD.FTZ R0, R42, R0 ;  /* 0x000000002a007221 */ /* 0x000fe80000010000 */
[C---:B------:R-:W-:Y:S04]  /*dea0*/  HMMA.16816.F32.BF16 R72, R12.reuse, R18, R72 ;  /* 0x000000120c48723c */ /* 0x040fe80000041848 */
[----:B------:R-:W-:Y:S02]  /*deb0*/  FADD.FTZ R3, R43, R0 ;  /* 0x000000002b037221 */ /* 0x000fe40000010000 */
[----:B------:R-:W-:Y:S02]  /*dec0*/  FADD.FTZ R0, R44, R2 ;  /* 0x000000022c007221 */ /* 0x000fe40000010000 */
[C---:B--2---:R-:W-:Y:S04]  /*ded0*/  HMMA.16816.F32.BF16 R76, R12.reuse, R20, R76 ;  /* 0x000000140c4c723c */ /* 0x044fe8000004184c */
[----:B------:R-:W-:Y:S02]  /*dee0*/  FADD.FTZ R0, R45, R0 ;  /* 0x000000002d007221 */ /* 0x000fe40000010000 */
[----:B------:R-:W-:Y:S02]  /*def0*/  FADD.FTZ R3, R38, R3 ;  /* 0x0000000326037221 */ /* 0x000fe40000010000 */
[C---:B------:R-:W-:Y:S04]  /*df00*/  HMMA.16816.F32.BF16 R80, R12.reuse, R22, R80 ;  /* 0x000000160c50723c */ /* 0x040fe80000041850 */
[----:B------:R-:W-:Y:S02]  /*df10*/  FADD.FTZ R2, R48, R0 ;  /* 0x0000000030027221 */ /* 0x000fe40000010000 */
[----:B------:R-:W-:Y:S02]  /*df20*/  FADD.FTZ R3, R39, R3 ;  /* 0x0000000327037221 */ /* 0x000fe40000010000 */
[C---:B-1----:R-:W-:Y:S04]  /*df30*/  HMMA.16816.F32.BF16 R84, R12.reuse, R4, R84 ;  /* 0x000000040c54723c */ /* 0x042fe80000041854 */
[----:B------:R-:W-:Y:S02]  /*df40*/  FADD.FTZ R2, R212, R2 ;  /* 0x00000002d4027221 */ /* 0x000fe40000010000 */
[----:B------:R-:W-:Y:S02]  /*df50*/  FADD.FTZ R0, R37, R3 ;  /* 0x0000000325007221 */ /* 0x000fe40000010000 */
[C---:B------:R-:W-:Y:S01]  /*df60*/  HMMA.16816.F32.BF16 R88, R12.reuse, R6, R88 ;  /* 0x000000060c58723c */ /* 0x040fe20000041858 */
[----:B------:R1:W-:Y:S03]  /*df70*/  STL [R1+0xc], R2 ;  /* 0x00000c0201007387 */ /* 0x0003e60000100800 */
[----:B------:R-:W-:Y:S04]  /*df80*/  FADD.FTZ R0, R36, R0 ;  /* 0x0000000024007221 */ /* 0x000fe80000010000 */
[C---:B---3--:R-:W-:Y:S01]  /*df90*/  HMMA.16816.F32.BF16 R92, R12.reuse, R8, R92 ;  /* 0x000000080c5c723c */ /* 0x048fe2000004185c */
[----:B------:R1:W-:Y:S07]  /*dfa0*/  STL [R1+0x10], R0 ;  /* 0x0000100001007387 */ /* 0x0003ee0000100800 */
[----:B------:R-:W-:Y:S01]  /*dfb0*/  HMMA.16816.F32.BF16 R96, R12, R10, R96 ;  /* 0x0000000a0c60723c */ /* 0x000fe20000041860 */
[----:B------:R-:W-:-:S07]  /*dfc0*/  @P0 BRA `(.L_x_842) ;  /* 0xffffc85000000947 */ /* 0x000fce000383ffff */
.L_x_841:
[----:B------:R-:W-:Y:S07]  /*dfd0*/  @!UPT UIADD3 URZ, URZ, URZ, URZ ;  /* 0x0000003f3f3ff290 */ /* 0x000fee000fffe03f */
[----:B------:R-:W-:Y:S02]  /*dfe0*/  MOV R7, 0x1f ;  /* 0x0000001f00077802 */ /* 0x000fe40000000f00 */
[----:B------:R-:W-:Y:S01]  /*dff0*/  MOV R6, 0xffffffff ;  /* 0xffffffff00067802 */ /* 0x000fe20000000f00 */
[----:B------:R-:W-:Y:S06]  /*e000*/  BRA.DIV ~URZ, `(.L_x_843) ;  /* 0x000023427f007947 */ /* 0x000fec000b800000 */
[----:B-1----:R-:W2:Y:S04]  /*e010*/  LDL R2, [R1+0xc] ;  /* 0x00000c0001027983 */ /* 0x002ea80000100800 */
[----:B--2---:R1:W2:Y:S02]  /*e020*/  SHFL.BFLY PT, R0, R2, 0x2, 0x1f ;  /* 0x0c401f0002007f89 */ /* 0x0042a400000e0000 */
.L_x_857:
[----:B-1----:R-:W3:Y:S02]  /*e030*/  LDL.LU R2, [R1+0xc] ;  /* 0x00000c0001027983 */ /* 0x002ee40000300800 */
[----:B--23--:R-:W-:Y:S01]  /*e040*/  FADD.FTZ R0, R0, R2 ;  /* 0x0000000200007221 */ /* 0x00cfe20000010000 */
[----:B------:R-:W-:Y:S05]  /*e050*/  BRA.DIV ~URZ, `(.L_x_844) ;  /* 0x000023527f007947 */ /* 0x000fea000b800000 */
[----:B------:R-:W2:Y:S04]  /*e060*/  LDL.LU R5, [R1+0x10] ;  /* 0x0000100001057983 */ /* 0x000ea80000300800 */
[----:B------:R-:W1:Y:S02]  /*e070*/  SHFL.BFLY PT, R2, R0, 0x1, 0x1f ;  /* 0x0c201f0000027f89 */ /* 0x000e6400000e0000 */
[----:B-1----:R-:W-:-:S02]  /*e080*/  FADD.FTZ R0, R0, R2 ;  /* 0x0000000200007221 */ /* 0x002fc40000010000 */
[----:B--2---:R-:W1:Y:S02]  /*e090*/  SHFL.BFLY PT, R4, R5, 0x2, 0x1f ;  /* 0x0c401f0005047f89 */ /* 0x004e6400000e0000 */
[----:B-1----:R-:W-:-:S05]  /*e0a0*/  FADD.FTZ R4, R4, R5 ;  /* 0x0000000504047221 */ /* 0x002fca0000010000 */
[----:B------:R1:W2:Y:S02]  /*e0b0*/  SHFL.BFLY PT, R3, R4, 0x1, 0x1f ;  /* 0x0c201f0004037f89 */ /* 0x0002a400000e0000 */
.L_x_858:
[----:B------:R-:W-:Y:S01]  /*e0c0*/  FSETP.NE.FTZ.AND P1, PT, R0, RZ, PT ;  /* 0x000000ff0000720b */ /* 0x000fe20003f35000 */
[----:B--2---:R-:W-:Y:S01]  /*e0d0*/  FADD.FTZ R3, R3, R4 ;  /* 0x0000000403037221 */ /* 0x004fe20000010000 */
[----:B------:R-:W-:Y:S02]  /*e0e0*/  MOV R2, RZ ;  /* 0x000000ff00027202 */ /* 0x000fe40000000f00 */
[----:B------:R-:W-:Y:S02]  /*e0f0*/  MOV R16, 0xff800000 ;  /* 0xff80000000107802 */ /* 0x000fe40000000f00 */
[----:B------:R-:W-:Y:S02]  /*e100*/  FSETP.NE.FTZ.AND P0, PT, R3, RZ, PT ;  /* 0x000000ff0300720b */ /* 0x000fe40003f15000 */
[----:B------:R-:W-:-:S05]  /*e110*/  MOV R15, 0xff800000 ;  /* 0xff800000000f7802 */ /* 0x000fca0000000f00 */
[----:B------:R-:W2:Y:S01]  /*e120*/  @P1 MUFU.RCP R2, R0 ;  /* 0x0000000000021308 */ /* 0x000ea20000001000 */
[----:B-1----:R-:W-:-:S05]  /*e130*/  @P1 MOV R4, 0x3f317218 ;  /* 0x3f31721800041802 */ /* 0x002fca0000000f00 */
[----:B------:R-:W-:Y:S02]  /*e140*/  @P1 FMUL.FTZ R4, R4, c[0x0][0x2d0] ;  /* 0x0000b40004041a20 */ /* 0x000fe40000410000 */
[----:B------:R1:W3:Y:S01]  /*e150*/  @P1 MUFU.LG2 R5, R0 ;  /* 0x0000000000051308 */ /* 0x0002e20000000c00 */
[C---:B--2---:R-:W-:Y:S02]  /*e160*/  FMUL.FTZ R148, R2.reuse, R148 ;  /* 0x0000009402947220 */ /* 0x044fe40000410000 */
[C---:B------:R-:W-:Y:S02]  /*e170*/  FMUL.FTZ R149, R2.reuse, R149 ;  /* 0x0000009502957220 */ /* 0x040fe40000410000 */
[C---:B------:R-:W-:Y:S02]  /*e180*/  FMUL.FTZ R152, R2.reuse, R152 ;  /* 0x0000009802987220 */ /* 0x040fe40000410000 */
[C---:B------:R-:W-:Y:S01]  /*e190*/  FMUL.FTZ R153, R2.reuse, R153 ;  /* 0x0000009902997220 */ /* 0x040fe20000410000 */
[----:B-1----:R-:W-:Y:S01]  /*e1a0*/  MOV R0, RZ ;  /* 0x000000ff00007202 */ /* 0x002fe20000000f00 */
[----:B------:R-:W-:-:S02]  /*e1b0*/  FMUL.FTZ R100, R2, R100 ;  /* 0x0000006402647220 */ /* 0x000fc40000410000 */
[C---:B------:R-:W-:Y:S02]  /*e1c0*/  FMUL.FTZ R101, R2.reuse, R101 ;  /* 0x0000006502657220 */ /* 0x040fe40000410000 */
[C---:B------:R-:W-:Y:S01]  /*e1d0*/  FMUL.FTZ R104, R2.reuse, R104 ;  /* 0x0000006802687220 */ /* 0x040fe20000410000 */
[----:B------:R-:W1:Y:S01]  /*e1e0*/  @P0 MUFU.RCP R0, R3 ;  /* 0x0000000300000308 */ /* 0x000e620000001000 */
        /* <DEDUP_REMOVED lines=40> */
[----:B------:R-:W-:Y:S02]  /*e470*/  FMUL.FTZ R97, R2, R97 ;  /* 0x0000006102617220 */ /* 0x000fe40000410000 */
[----:B------:R2:W4:Y:S01]  /*e480*/  @P0 MUFU.LG2 R2, R3 ;  /* 0x0000000300020308 */ /* 0x0005220000000c00 */
[----:B---3--:R-:W-:Y:S02]  /*e490*/  @P1 FMUL.FTZ R5, R5, 0.69314718246459960938 ;  /* 0x3f31721805051820 */ /* 0x008fe40000410000 */
[----:B-1----:R-:W-:Y:S02]  /*e4a0*/  FMUL.FTZ R150, R0, R150 ;  /* 0x0000009600967220 */ /* 0x002fe40000410000 */
[----:B------:R-:W-:Y:S01]  /*e4b0*/  @P1 FFMA.FTZ R16, R4, R141, R5 ;  /* 0x0000008d04101223 */ /* 0x000fe20000010005 */
[----:B------:R-:W-:Y:S01]  /*e4c0*/  MOV R4, 0x1 ;  /* 0x0000000100047802 */ /* 0x000fe20000000f00 */
[C---:B------:R-:W-:Y:S02]  /*e4d0*/  FMUL.FTZ R151, R0.reuse, R151 ;  /* 0x0000009700977220 */ /* 0x040fe40000410000 */
[----:B------:R-:W-:-:S02]  /*e4e0*/  FMUL.FTZ R154, R0, R154 ;  /* 0x0000009a009a7220 */ /* 0x000fc40000410000 */
[C---:B------:R-:W-:Y:S02]  /*e4f0*/  FMUL.FTZ R155, R0.reuse, R155 ;  /* 0x0000009b009b7220 */ /* 0x040fe40000410000 */
[C---:B------:R-:W-:Y:S02]  /*e500*/  FMUL.FTZ R102, R0.reuse, R102 ;  /* 0x0000006600667220 */ /* 0x040fe40000410000 */
[----:B------:R-:W-:Y:S01]  /*e510*/  FMUL.FTZ R103, R0, R103 ;  /* 0x0000006700677220 */ /* 0x000fe20000410000 */
[----:B--2---:R-:W-:Y:S01]  /*e520*/  @P0 MOV R3, 0x3f317218 ;  /* 0x3f31721800030802 */ /* 0x004fe20000000f00 */
[----:B----4-:R-:W-:Y:S02]  /*e530*/  @P0 FMUL.FTZ R2, R2, 0.69314718246459960938 ;  /* 0x3f31721802020820 */ /* 0x010fe40000410000 */
[----:B------:R-:W-:Y:S02]  /*e540*/  FMUL.FTZ R106, R0, R106 ;  /* 0x0000006a006a7220 */ /* 0x000fe40000410000 */
[----:B------:R-:W-:-:S02]  /*e550*/  @P0 FMUL.FTZ R3, R3, c[0x0][0x2d0] ;  /* 0x0000b40003030a20 */ /* 0x000fc40000410000 */
        /* <DEDUP_REMOVED lines=43> */
.L_x_836:
[----:B--2---:R2:W5:Y:S01]  /*e810*/  LDL R7, [R1+0x60] ;  /* 0x0000600001077983 */ /* 0x0045620000100800 */
[----:B------:R-:W-:Y:S03]  /*e820*/  BSSY B0, `(.L_x_845) ;  /* 0x0000012000007945 */ /* 0x000fe60003800000 */
[----:B------:R-:W3:Y:S02]  /*e830*/  S2R R6, SR_TID.X ;  /* 0x0000000000067919 */ /* 0x000ee40000002100 */
[----:B---3--:R-:W-:-:S13]  /*e840*/  LOP3.LUT P6, RZ, R6, 0xff, RZ, 0xc0, !PT ;  /* 0x000000ff06ff7812 */ /* 0x008fda00078cc0ff */
[----:B------:R-:W-:Y:S05]  /*e850*/  @P6 BRA `(.L_x_846) ;  /* 0x000000e000006947 */ /* 0x000fea0003800000 */
[----:B--2---:R-:W2:Y:S01]  /*e860*/  S2R R4, SR_LANEID ;  /* 0x0000000000047919 */ /* 0x004ea20000000000 */
        /* <DEDUP_REMOVED lines=11> */
[----:B---3-5:R-:W-:-:S05]  /*e920*/  IADD3 R7, R3, c[0x0][0xc], R2 ;  /* 0x0000030003077a10 */ /* 0x028fca0007ffe002 */
[----:B------:R2:W-:Y:S02]  /*e930*/  STL [R1+0x60], R7 ;  /* 0x0000600701007387 */ /* 0x0005e40000100800 */
.L_x_846:
[----:B--2---:R-:W-:Y:S05]  /*e940*/  BSYNC B0 ;  /* 0x0000000000007941 */ /* 0x004fea0003800000 */
.L_x_845:
[----:B------:R-:W-:Y:S01]  /*e950*/  PRMT R0, R0, 0x9910, RZ ;  /* 0x0000991000007816 */ /* 0x000fe200000000ff */
[----:B------:R-:W-:Y:S01]  /*e960*/  BSSY B1, `(.L_x_847) ;  /* 0x000018a000017945 */ /* 0x000fe20003800000 */
[----:B-----5:R-:W-:Y:S01]  /*e970*/  IMAD.MOV.U32 R140, RZ, RZ, R7 ;  /* 0x000000ffff8c7224 */ /* 0x020fe200078e0007 */
[----:B------:R-:W-:Y:S01]  /*e980*/  MOV R142, 0x1f ;  /* 0x0000001f008e7802 */ /* 0x000fe20000000f00 */
[----:B------:R-:W-:Y:S01]  /*e990*/  IMAD.MOV.U32 R143, RZ, RZ, RZ ;  /* 0x000000ffff8f7224 */ /* 0x000fe200078e00ff */
[----:B------:R-:W-:Y:S01]  /*e9a0*/  ISETP.NE.AND P0, PT, R0, RZ, PT ;  /* 0x000000ff0000720c */ /* 0x000fe20003f05270 */
[----:B------:R-:W-:-:S12]  /*e9b0*/  IMAD.MOV.U32 R141, RZ, RZ, -0x1 ;  /* 0xffffffffff8d7424 */ /* 0x000fd800078e00ff */
[----:B------:R-:W-:Y:S05]  /*e9c0*/  @!P0 BRA `(.L_x_848) ;  /* 0x0000157000008947 */ /* 0x000fea0003800000 */
[----:B------:R-:W-:Y:S01]  /*e9d0*/  WARPSYNC 0xffffffff ;  /* 0xffffffff00007948 */ /* 0x000fe20003800000 */
[----:B------:R-:W-:Y:S06]  /*e9e0*/  BAR.SYNC.DEFER_BLOCKING 0x1, 0x100 ;  /* 0x0044000000007b1d */ /* 0x000fec0000010000 */
[----:B------:R-:W-:Y:S05]  /*e9f0*/  BRA.CONV ~URZ, `(.L_x_849) ;  /* 0x000000537f007947 */ /* 0x000fea000b800000 */
[----:B------:R-:W-:Y:S02]  /*ea00*/  SHF.R.S32.HI R0, RZ, 0x1f, R6 ;  /* 0x0000001fff007819 */ /* 0x000fe40000011406 */
[----:B------:R-:W-:Y:S02]  /*ea10*/  MOV R2, 0xea50 ;  /* 0x0000ea5000027802 */ /* 0x000fe40000000f00 */
[----:B------:R-:W-:-:S04]  /*ea20*/  LEA.HI R0, R0, R6, RZ, 0x7 ;  /* 0x0000000600007211 */ /* 0x000fc800078f38ff */
[----:B------:R-:W-:Y:S02]  /*ea30*/  SHF.R.S32.HI R0, RZ, 0x7, R0 ;  /* 0x00000007ff007819 */ /* 0x000fe40000011400 */
[----:B-1----:R-:W-:Y:S05]  /*ea40*/  CALL.REL.NOINC `($__internal_17_$__cuda_sm70_shflsync_idx_p) ;  /* 0x00001b0000007944 */ /* 0x002fea0003c00000 */
.L_x_849:
[----:B------:R-:W3:Y:S04]  /*ea50*/  LDL R8, [R1+0x78] ;  /* 0x0000780001087983 */ /* 0x000ee80000100800 */
[----:B------:R-:W4:Y:S04]  /*ea60*/  LDL.LU R5, [R1+0x44] ;  /* 0x0000440001057983 */ /* 0x000f280000300800 */
[----:B-12---:R-:W2:Y:S04]  /*ea70*/  LDL.LU R11, [R1+0x48] ;  /* 0x00004800010b7983 */ /* 0x006ea80000300800 */
[----:B------:R-:W2:Y:S04]  /*ea80*/  LDL.LU R17, [R1+0x58] ;  /* 0x0000580001117983 */ /* 0x000ea80000300800 */
[----:B------:R-:W3:Y:S01]  /*ea90*/  LDL.LU R19, [R1+0x5c] ;  /* 0x00005c0001137983 */ /* 0x000ee20000300800 */
[----:B------:R-:W-:-:S03]  /*eaa0*/  IMAD.MOV.U32 R3, RZ, RZ, 0x1 ;  /* 0x00000001ff037424 */ /* 0x000fc600078e00ff */
[----:B------:R-:W3:Y:S02]  /*eab0*/  LDL R18, [R1+0x80] ;  /* 0x0000800001127983 */ /* 0x000ee40000100800 */
[----:B------:R-:W-:Y:S02]  /*eac0*/  ISETP.NE.AND P1, PT, R3, c[0x0][0x4e8], PT ;  /* 0x00013a0003007a0c */ /* 0x000fe40003f25270 */
[----:B------:R-:W3:Y:S04]  /*ead0*/  LDL R147, [R1+0x20] ;  /* 0x0000200001937983 */ /* 0x000ee80000100800 */
[----:B------:R-:W3:Y:S04]  /*eae0*/  LDL R146, [R1+0x64] ;  /* 0x0000640001927983 */ /* 0x000ee80000100800 */
[----:B------:R1:W5:Y:S04]  /*eaf0*/  LDL R145, [R1+0x74] ;  /* 0x0000740001917983 */ /* 0x0003680000100800 */
[----:B------:R1:W5:Y:S04]  /*eb00*/  LDL R144, [R1+0x68] ;  /* 0x0000680001907983 */ /* 0x0003680000100800 */
[----:B------:R-:W1:Y:S01]  /*eb10*/  S2R R20, SR_TID.X ;  /* 0x0000000000147919 */ /* 0x000e620000002100 */
[----:B------:R-:W-:-:S02]  /*eb20*/  ULDC UR5, c[0x0][0x4e8] ;  /* 0x00013a0000057ab9 */ /* 0x000fc40000000800 */
[----:B------:R-:W-:Y:S02]  /*eb30*/  ULDC UR4, c[0x0][0x388] ;  /* 0x0000e20000047ab9 */ /* 0x000fe40000000800 */
[----:B------:R-:W-:Y:S01]  /*eb40*/  UIMAD UR4, UR5, UR4, URZ ;  /* 0x00000004050472a4 */ /* 0x000fe2000f8e023f */
[----:B------:R-:W-:Y:S01]  /*eb50*/  BSSY B0, `(.L_x_850) ;  /* 0x00000da000007945 */ /* 0x000fe20003800000 */
[----:B----4-:R-:W-:Y:S01]  /*eb60*/  SHF.R.S32.HI R0, RZ, 0x1f, R5 ;  /* 0x0000001fff007819 */ /* 0x010fe20000011405 */
[----:B------:R-:W-:-:S04]  /*eb70*/  IMAD.WIDE.U32 R6, R5, c[0x0][0x4d0], RZ ;  /* 0x0001340005067a25 */ /* 0x000fc800078e00ff */
[C---:B------:R-:W-:Y:S02]  /*eb80*/  IMAD R2, R0.reuse, c[0x0][0x4d0], RZ ;  /* 0x0001340000027a24 */ /* 0x040fe400078e02ff */
[----:B------:R-:W-:Y:S02]  /*eb90*/  IMAD R4, R0, c[0x0][0x438], RZ ;  /* 0x00010e0000047a24 */ /* 0x000fe400078e02ff */
[----:B------:R-:W-:Y:S01]  /*eba0*/  IMAD R3, R5, c[0x0][0x4d4], R2 ;  /* 0x0001350005037a24 */ /* 0x000fe200078e0202 */
[----:B--2---:R-:W-:Y:S01]  /*ebb0*/  SHF.R.S32.HI R2, RZ, 0x1f, R11 ;  /* 0x0000001fff027819 */ /* 0x004fe2000001140b */
[----:B---3--:R-:W-:Y:S02]  /*ebc0*/  IMAD.IADD R0, R8, 0x1, R19 ;  /* 0x0000000108007824 */ /* 0x008fe400078e0213 */
[----:B------:R-:W-:Y:S02]  /*ebd0*/  IMAD.IADD R7, R7, 0x1, R3 ;  /* 0x0000000107077824 */ /* 0x000fe400078e0203 */
[----:B------:R-:W-:-:S02]  /*ebe0*/  IMAD R9, R2, c[0x0][0x4d8], RZ ;  /* 0x0001360002097a24 */ /* 0x000fc400078e02ff */
[----:B------:R-:W-:-:S04]  /*ebf0*/  @P1 IMAD.HI.U32 R10, R0, c[0x0][0x4ec], RZ ;  /* 0x00013b00000a1a27 */ /* 0x000fc800078e00ff */
[----:B------:R-:W-:Y:S02]  /*ec00*/  IMAD R8, R5, c[0x0][0x43c], R4 ;  /* 0x00010f0005087a24 */ /* 0x000fe400078e0204 */
[----:B------:R-:W-:Y:S01]  /*ec10*/  IMAD.MOV.U32 R3, RZ, RZ, R0 ;  /* 0x000000ffff037224 */ /* 0x000fe200078e0000 */
[----:B------:R-:W-:Y:S01]  /*ec20*/  @P1 SHF.R.U32.HI R3, RZ, c[0x0][0x4f0], R10 ;  /* 0x00013c00ff031a19 */ /* 0x000fe2000001160a */
[C---:B------:R-:W-:Y:S02]  /*ec30*/  IMAD R9, R11.reuse, c[0x0][0x4dc], R9 ;  /* 0x000137000b097a24 */ /* 0x040fe400078e0209 */
[----:B------:R-:W-:-:S04]  /*ec40*/  IMAD.WIDE.U32 R6, R11, c[0x0][0x4d8], R6 ;  /* 0x000136000b067a25 */ /* 0x000fc800078e0006 */
[----:B------:R-:W-:-:S04]  /*ec50*/  IMAD.WIDE.U32 R4, R5, c[0x0][0x438], RZ ;  /* 0x00010e0005047a25 */ /* 0x000fc800078e00ff */
[----:B------:R-:W-:Y:S01]  /*ec60*/  IMAD.IADD R7, R7, 0x1, R9 ;  /* 0x0000000107077824 */ /* 0x000fe200078e0209 */
[----:B------:R-:W-:Y:S01]  /*ec70*/  SHF.R.S32.HI R9, RZ, 0x1f, R17 ;  /* 0x0000001fff097819 */ /* 0x000fe20000011411 */
[----:B------:R-:W-:Y:S02]  /*ec80*/  IMAD.IADD R5, R5, 0x1, R8 ;  /* 0x0000000105057824 */ /* 0x000fe400078e0208 */
[----:B------:R-:W-:Y:S02]  /*ec90*/  IMAD.MOV R8, RZ, RZ, -R3 ;  /* 0x000000ffff087224 */ /* 0x000fe400078e0a03 */
[----:B------:R-:W-:Y:S02]  /*eca0*/  IMAD R2, R2, c[0x0][0x440], RZ ;  /* 0x0001100002027a24 */ /* 0x000fe400078e02ff */
[----:B------:R-:W-:Y:S02]  /*ecb0*/  IMAD R10, R9, c[0x0][0x4e0], RZ ;  /* 0x00013800090a7a24 */ /* 0x000fe400078e02ff */
[----:B------:R-:W-:-:S02]  /*ecc0*/  IMAD R8, R8, c[0x0][0x4e8], R0 ;  /* 0x00013a0008087a24 */ /* 0x000fc400078e0200 */
[----:B------:R-:W-:Y:S01]  /*ecd0*/  IMAD.WIDE.U32 R6, R17, c[0x0][0x4e0], R6 ;  /* 0x0001380011067a25 */ /* 0x000fe200078e0006 */
[----:B------:R-:W-:-:S03]  /*ece0*/  SHF.R.S32.HI R12, RZ, 0x1f, R3 ;  /* 0x0000001fff0c7819 */ /* 0x000fc60000011403 */
[C---:B------:R-:W-:Y:S02]  /*ecf0*/  IMAD R14, R11.reuse, c[0x0][0x444], R2 ;  /* 0x000111000b0e7a24 */ /* 0x040fe400078e0202 */
[----:B------:R-:W-:Y:S01]  /*ed00*/  IMAD.WIDE.U32 R4, R11, c[0x0][0x440], R4 ;  /* 0x000110000b047a25 */ /* 0x000fe200078e0004 */
[----:B------:R-:W-:Y:S02]  /*ed10*/  SHF.R.S32.HI R13, RZ, 0x1f, R8 ;  /* 0x0000001fff0d7819 */ /* 0x000fe40000011408 */
[----:B------:R-:W-:Y:S01]  /*ed20*/  IADD3 R6, P0, R3, R6, RZ ;  /* 0x0000000603067210 */ /* 0x000fe20007f1e0ff */
[----:B------:R-:W-:Y:S02]  /*ed30*/  IMAD R11, R17, c[0x0][0x4e4], R10 ;  /* 0x00013900110b7a24 */ /* 0x000fe400078e020a */
[----:B------:R-:W-:-:S03]  /*ed40*/  @P1 IMAD.HI.U32 R10, R0, c[0x0][0x4ec], RZ ;  /* 0x00013b00000a1a27 */ /* 0x000fc600078e00ff */
[----:B------:R-:W-:Y:S01]  /*ed50*/  IADD3.X R7, R12, R7, R11, P0, !PT ;  /* 0x000000070c077210 */ /* 0x000fe200007fe40b */
[----:B------:R-:W-:Y:S02]  /*ed60*/  IMAD R9, R9, c[0x0][0x448], RZ ;  /* 0x0001120009097a24 */ /* 0x000fe400078e02ff */
[----:B------:R-:W-:Y:S01]  /*ed70*/  IMAD.MOV.U32 R2, RZ, RZ, R0 ;  /* 0x000000ffff027224 */ /* 0x000fe200078e0000 */
[----:B------:R-:W-:Y:S01]  /*ed80*/  @P1 SHF.R.U32.HI R2, RZ, c[0x0][0x4f0], R10 ;  /* 0x00013c00ff021a19 */ /* 0x000fe2000001160a */
[----:B------:R-:W-:Y:S02]  /*ed90*/  IMAD.IADD R5, R5, 0x1, R14 ;  /* 0x0000000105057824 */ /* 0x000fe400078e020e */
[----:B------:R-:W-:Y:S02]  /*eda0*/  IMAD R3, R13, c[0x0][0x4c8], RZ ;  /* 0x000132000d037a24 */ /* 0x000fe400078e02ff */
[C---:B------:R-:W-:Y:S02]  /*edb0*/  IMAD R10, R17.reuse, c[0x0][0x44c], R9 ;  /* 0x00011300110a7a24 */ /* 0x040fe400078e0209 */
[----:B------:R-:W-:Y:S01]  /*edc0*/  IMAD.WIDE.U32 R4, R17, c[0x0][0x448], R4 ;  /* 0x0001120011047a25 */ /* 0x000fe200078e0004 */
[----:B-1----:R-:W-:-:S03]  /*edd0*/  SHF.R.S32.HI R17, RZ, 0x1f, R20 ;  /* 0x0000001fff117819 */ /* 0x002fc60000011414 */
[C---:B------:R-:W-:Y:S02]  /*ede0*/  IMAD R9, R8.reuse, c[0x0][0x4cc], R3 ;  /* 0x0001330008097a24 */ /* 0x040fe400078e0203 */
[----:B------:R-:W-:Y:S01]  /*edf0*/  IMAD.WIDE.U32 R6, R8, c[0x0][0x4c8], R6 ;  /* 0x0001320008067a25 */ /* 0x000fe200078e0006 */
[----:B------:R-:W-:-:S03]  /*ee00*/  SHF.R.S32.HI R8, RZ, 0x1f, R2 ;  /* 0x0000001fff087819 */ /* 0x000fc60000011402 */
[----:B------:R-:W-:Y:S02]  /*ee10*/  IMAD.MOV R3, RZ, RZ, -R2 ;  /* 0x000000ffff037224 */ /* 0x000fe400078e0a02 */
[----:B------:R-:W-:Y:S01]  /*ee20*/  IMAD.IADD R5, R5, 0x1, R10 ;  /* 0x0000000105057824 */ /* 0x000fe200078e020a */
[----:B------:R-:W-:Y:S01]  /*ee30*/  LEA R10, P0, R6, c[0x0][0x4a8], 0x2 ;  /* 0x00012a00060a7a11 */ /* 0x000fe200078010ff */
[----:B------:R-:W-:Y:S01]  /*ee40*/  IMAD.IADD R9, R7, 0x1, R9 ;  /* 0x0000000107097824 */ /* 0x000fe200078e0209 */
[----:B------:R-:W-:Y:S01]  /*ee50*/  LEA.HI R17, R17, R20, RZ, 0x5 ;  /* 0x0000001411117211 */ /* 0x000fe200078f28ff */
[----:B------:R-:W-:Y:S02]  /*ee60*/  IMAD R7, R3, c[0x0][0x4e8], R0 ;  /* 0x00013a0003077a24 */ /* 0x000fe400078e0200 */
[----:B------:R-:W-:Y:S01]  /*ee70*/  IMAD R0, R8, c[0x0][0x430], RZ ;  /* 0x00010c0008007a24 */ /* 0x000fe200078e02ff */
[----:B------:R-:W-:Y:S02]  /*ee80*/  LEA.HI.X R6, R6, c[0x0][0x4ac], R9, 0x2, P0 ;  /* 0x00012b0006067a11 */ /* 0x000fe400000f1409 */
[----:B------:R-:W-:Y:S01]  /*ee90*/  LOP3.LUT R17, R17, 0xffffffe0, RZ, 0xc0, !PT ;  /* 0xffffffe011117812 */ /* 0x000fe200078ec0ff */
[----:B------:R-:W-:-:S02]  /*eea0*/  IMAD R0, R2, c[0x0][0x434], R0 ;  /* 0x00010d0002007a24 */ /* 0x000fc400078e0200 */
[----:B------:R-:W-:Y:S01]  /*eeb0*/  IMAD.WIDE.U32 R2, R2, c[0x0][0x430], R4 ;  /* 0x00010c0002027a25 */ /* 0x000fe200078e0004 */
[----:B------:R-:W-:Y:S04]  /*eec0*/  SHFL.IDX PT, R8, R10, RZ, 0x1c1f ;  /* 0x001c1fff0a087589 */ /* 0x000fe800000e0000 */
[----:B------:R-:W1:Y:S01]  /*eed0*/  SHFL.IDX PT, R9, R6, RZ, 0x1c1f ;  /* 0x001c1fff06097589 */ /* 0x000e6200000e0000 */
[----:B------:R-:W-:Y:S02]  /*eee0*/  IMAD.IADD R17, R20, 0x1, -R17 ;  /* 0x0000000114117824 */ /* 0x000fe400078e0a11 */
[----:B------:R-:W-:Y:S01]  /*eef0*/  IMAD.IADD R3, R3, 0x1, R0 ;  /* 0x0000000103037824 */ /* 0x000fe200078e0200 */
[----:B------:R-:W-:Y:S01]  /*ef00*/  SHFL.IDX PT, R4, R10, 0x1, 0x1c1f ;  /* 0x003c1f000a047f89 */ /* 0x000fe200000e0000 */
[----:B------:R-:W-:-:S03]  /*ef10*/  IMAD.IADD R0, R18, 0x1, R19 ;  /* 0x0000000112007824 */ /* 0x000fc600078e0213 */
[----:B------:R2:W3:Y:S01]  /*ef20*/  SHFL.IDX PT, R5, R6, 0x1, 0x1c1f ;  /* 0x003c1f0006057f89 */ /* 0x0004e200000e0000 */
[----:B------:R-:W-:Y:S01]  /*ef30*/  LOP3.LUT P3, RZ, R17, 0x3, RZ, 0xc0, !PT ;  /* 0x0000000311ff7812 */ /* 0x000fe2000786c0ff */
[----:B------:R-:W-:-:S03]  /*ef40*/  IMAD.WIDE.U32 R2, R7, c[0x0][0x428], R2 ;  /* 0x00010a0007027a25 */ /* 0x000fc600078e0002 */
[C---:B------:R-:W-:Y:S02]  /*ef50*/  ISETP.GE.OR P4, PT, R0.reuse, UR4, P3 ;  /* 0x0000000400007c0c */ /* 0x040fe40009f86670 */
[----:B------:R-:W-:Y:S02]  /*ef60*/  ISETP.GE.AND P1, PT, R0, UR4, PT ;  /* 0x0000000400007c0c */ /* 0x000fe4000bf26270 */
[----:B--2---:R-:W-:-:S05]  /*ef70*/  SHF.R.S32.HI R6, RZ, 0x1f, R7 ;  /* 0x0000001fff067819 */ /* 0x004fca0000011407 */
[----:B------:R-:W-:Y:S01]  /*ef80*/  IMAD R10, R6, c[0x0][0x428], RZ ;  /* 0x00010a00060a7a24 */ /* 0x000fe200078e02ff */
[----:B------:R-:W-:-:S03]  /*ef90*/  IADD3 R6, R0, 0x8, RZ ;  /* 0x0000000800067810 */ /* 0x000fc60007ffe0ff */
[----:B------:R-:W-:Y:S01]  /*efa0*/  IMAD R10, R7, c[0x0][0x42c], R10 ;  /* 0x00010b00070a7a24 */ /* 0x000fe200078e020a */
[----:B------:R-:W-:Y:S02]  /*efb0*/  ISETP.GE.OR P3, PT, R6, UR4, P3 ;  /* 0x0000000406007c0c */ /* 0x000fe40009f66670 */
[----:B------:R-:W-:Y:S01]  /*efc0*/  LEA R35, P2, R2, c[0x0][0x400], 0x2 ;  /* 0x0001000002237a11 */ /* 0x000fe200078410ff */
[----:B------:R-:W-:Y:S01]  /*efd0*/  IMAD.IADD R3, R3, 0x1, R10 ;  /* 0x0000000103037824 */ /* 0x000fe200078e020a */
[----:B-1----:R1:W-:Y:S01]  /*efe0*/  @!P4 ST.E [R8.64], R16 ;  /* 0x000000100800c985 */ /* 0x0023e2000c101906 */
[----:B------:R-:W-:-:S03]  /*eff0*/  ISETP.GE.AND P0, PT, R6, UR4, PT ;  /* 0x0000000406007c0c */ /* 0x000fc6000bf06270 */
[----:B------:R-:W-:Y:S02]  /*f000*/  LEA.HI.X R30, R2, c[0x0][0x404], R3, 0x2, P2 ;  /* 0x00010100021e7a11 */ /* 0x000fe400010f1403 */
[C---:B------:R-:W-:Y:S01]  /*f010*/  IADD3 R23, R147.reuse, 0x8, RZ ;  /* 0x0000000893177810 */ /* 0x040fe20007ffe0ff */
[----:B------:R-:W2:Y:S01]  /*f020*/  SHFL.IDX PT, R2, R35, RZ, 0x1c1f ;  /* 0x001c1fff23027589 */ /* 0x000ea200000e0000 */
[C---:B------:R-:W-:Y:S02]  /*f030*/  IADD3 R22, R147.reuse, 0x10, RZ ;  /* 0x0000001093167810 */ /* 0x040fe40007ffe0ff */
[C---:B------:R-:W-:Y:S01]  /*f040*/  IADD3 R21, R147.reuse, 0x18, RZ ;  /* 0x0000001893157810 */ /* 0x040fe20007ffe0ff */
[----:B---3--:R3:W-:Y:S01]  /*f050*/  @!P3 ST.E [R4.64], R15 ;  /* 0x0000000f0400b985 */ /* 0x0087e2000c101906 */
[C---:B------:R-:W-:Y:S02]  /*f060*/  IADD3 R20, R147.reuse, 0x20, RZ ;  /* 0x0000002093147810 */ /* 0x040fe40007ffe0ff */
[C---:B------:R-:W-:Y:S01]  /*f070*/  IADD3 R19, R147.reuse, 0x28, RZ ;  /* 0x0000002893137810 */ /* 0x040fe20007ffe0ff */
[----:B------:R4:W2:Y:S01]  /*f080*/  SHFL.IDX PT, R3, R30, RZ, 0x1c1f ;  /* 0x001c1fff1e037589 */ /* 0x0008a200000e0000 */
[----:B------:R-:W-:-:S02]  /*f090*/  IADD3 R18, R147, 0x30, RZ ;  /* 0x0000003093127810 */ /* 0x000fc40007ffe0ff */
[C---:B------:R-:W-:Y:S02]  /*f0a0*/  IADD3 R17, R147.reuse, 0x38, RZ ;  /* 0x0000003893117810 */ /* 0x040fe40007ffe0ff */
        /* <DEDUP_REMOVED lines=9> */
[C---:B---3--:R-:W-:Y:S02]  /*f140*/  IADD3 R15, R147.reuse, 0x48, RZ ;  /* 0x00000048930f7810 */ /* 0x048fe40007ffe0ff */
        /* <DEDUP_REMOVED lines=27> */
[----:B--2-4-:R-:W-:Y:S02]  /*f300*/  ISETP.GE.AND P5, PT, R147, c[0x0][0x3c8], PT ;  /* 0x0000f20093007a0c */ /* 0x014fe40003fa6270 */
[----:B------:R-:W-:Y:S02]  /*f310*/  ISETP.GE.AND P1, PT, R23, c[0x0][0x3c8], PT ;  /* 0x0000f20017007a0c */ /* 0x000fe40003f26270 */
[----:B------:R-:W-:Y:S02]  /*f320*/  ISETP.GE.AND P4, PT, R22, c[0x0][0x3c8], PT ;  /* 0x0000f20016007a0c */ /* 0x000fe40003f86270 */
[----:B------:R-:W-:-:S07]  /*f330*/  ISETP.GE.AND P2, PT, R21, c[0x0][0x3c8], PT ;  /* 0x0000f20015007a0c */ /* 0x000fce0003f46270 */
[----:B------:R-:W-:Y:S02]  /*f340*/  @!P5 IMAD.WIDE R26, R147, 0x4, R2 ;  /* 0x00000004931ad825 */ /* 0x000fe400078e0202 */
[----:B------:R-:W-:-:S03]  /*f350*/  @!P1 LEA R24, P3, R23, R2, 0x2 ;  /* 0x0000000217189211 */ /* 0x000fc600078610ff */
[----:B------:R1:W-:Y:S01]  /*f360*/  @!P5 ST.E.64 [R26.64], R148 ;  /* 0x000000941a00d985 */ /* 0x0003e2000c101b06 */
[----:B------:R-:W-:Y:S02]  /*f370*/  @!P1 LEA.HI.X R25, R23, R3, R32, 0x2, P3 ;  /* 0x0000000317199211 */ /* 0x000fe400018f1420 */
[----:B------:R-:W-:-:S03]  /*f380*/  ISETP.GE.AND P5, PT, R20, c[0x0][0x3c8], PT ;  /* 0x0000f20014007a0c */ /* 0x000fc60003fa6270 */
[----:B------:R2:W-:Y:S01]  /*f390*/  @!P1 ST.E.64 [R24.64], R152 ;  /* 0x0000009818009985 */ /* 0x0005e2000c101b06 */
[----:B------:R-:W-:Y:S02]  /*f3a0*/  ISETP.GE.AND P1, PT, R19, c[0x0][0x3c8], PT ;  /* 0x0000f20013007a0c */ /* 0x000fe40003f26270 */
[----:B-1----:R-:W-:-:S04]  /*f3b0*/  @!P4 LEA R26, P3, R22, R2, 0x2 ;  /* 0x00000002161ac211 */ /* 0x002fc800078610ff */
[----:B------:R-:W-:Y:S02]  /*f3c0*/  @!P4 LEA.HI.X R27, R22, R3, R31, 0x2, P3 ;  /* 0x00000003161bc211 */ /* 0x000fe400018f141f */
[----:B--2---:R-:W-:-:S03]  /*f3d0*/  @!P2 LEA R24, P3, R21, R2, 0x2 ;  /* 0x000000021518a211 */ /* 0x004fc600078610ff */
        /* <DEDUP_REMOVED lines=60> */
[----:B-1----:R-:W-:-:S04]  /*f7a0*/  @!P3 LEA R26, P4, R6, R2, 0x2 ;  /* 0x00000002061ab211 */ /* 0x002fc800078810ff */
[-C--:B------:R-:W-:Y:S02]  /*f7b0*/  @!P3 LEA.HI.X R27, R6, R3.reuse, R48, 0x2, P4 ;  /* 0x00000003061bb211 */ /* 0x080fe400020f1430 */
[CC--:B--2---:R-:W-:Y:S02]  /*f7c0*/  @!P2 LEA R24, P1, R5.reuse, R2.reuse, 0x2 ;  /* 0x000000020518a211 */ /* 0x0c4fe400078210ff */
[----:B------:R-:W-:Y:S01]  /*f7d0*/  ISETP.GE.AND P4, PT, R0, c[0x0][0x3c8], PT ;  /* 0x0000f20000007a0c */ /* 0x000fe20003f86270 */
[----:B------:R1:W-:Y:S01]  /*f7e0*/  @!P3 ST.E.64 [R26.64], R76 ;  /* 0x0000004c1a00b985 */ /* 0x0003e2000c101b06 */
[----:B------:R-:W-:Y:S02]  /*f7f0*/  @!P2 LEA.HI.X R25, R5, R3, R50, 0x2, P1 ;  /* 0x000000030519a211 */ /* 0x000fe400008f1432 */
[----:B------:R-:W-:Y:S02]  /*f800*/  ISETP.GE.AND P3, PT, R146, c[0x0][0x3c8], PT ;  /* 0x0000f20092007a0c */ /* 0x000fe40003f66270 */
[----:B------:R-:W-:Y:S01]  /*f810*/  @!P5 LEA R28, P1, R4, R2, 0x2 ;  /* 0x00000002041cd211 */ /* 0x000fe200078210ff */
[----:B------:R2:W-:Y:S01]  /*f820*/  @!P2 ST.E.64 [R24.64], R80 ;  /* 0x000000501800a985 */ /* 0x0005e2000c101b06 */
[----:B-----5:R-:W-:-:S02]  /*f830*/  ISETP.GE.AND P2, PT, R144, c[0x0][0x3c8], PT ;  /* 0x0000f20090007a0c */ /* 0x020fc40003f46270 */
[----:B------:R-:W-:-:S05]  /*f840*/  @!P5 LEA.HI.X R29, R4, R3, R51, 0x2, P1 ;  /* 0x00000003041dd211 */ /* 0x000fca00008f1433 */
[----:B------:R3:W-:Y:S01]  /*f850*/  @!P5 ST.E.64 [R28.64], R84 ;  /* 0x000000541c00d985 */ /* 0x0007e2000c101b06 */
[----:B-1----:R-:W-:-:S04]  /*f860*/  @!P4 LEA R26, P1, R0, R2, 0x2 ;  /* 0x00000002001ac211 */ /* 0x002fc800078210ff */
[----:B------:R-:W-:Y:S02]  /*f870*/  @!P4 LEA.HI.X R27, R0, R3, R53, 0x2, P1 ;  /* 0x00000003001bc211 */ /* 0x000fe400008f1435 */
[----:B--2---:R-:W-:-:S03]  /*f880*/  @!P3 LEA R24, P1, R146, R2, 0x2 ;  /* 0x000000029218b211 */ /* 0x004fc600078210ff */
[----:B------:R3:W-:Y:S01]  /*f890*/  @!P4 ST.E.64 [R26.64], R88 ;  /* 0x000000581a00c985 */ /* 0x0007e2000c101b06 */
[----:B------:R-:W-:Y:S02]  /*f8a0*/  @!P3 LEA.HI.X R25, R146, R3, R52, 0x2, P1 ;  /* 0x000000039219b211 */ /* 0x000fe400008f1434 */
[----:B------:R-:W-:-:S03]  /*f8b0*/  @!P2 LEA R2, P1, R144, R2, 0x2 ;  /* 0x000000029002a211 */ /* 0x000fc600078210ff */
[----:B------:R3:W-:Y:S01]  /*f8c0*/  @!P3 ST.E.64 [R24.64], R92 ;  /* 0x0000005c1800b985 */ /* 0x0007e2000c101b06 */
[----:B------:R-:W-:-:S05]  /*f8d0*/  @!P2 LEA.HI.X R3, R144, R3, R145, 0x2, P1 ;  /* 0x000000039003a211 */ /* 0x000fca00008f1491 */
[----:B------:R3:W-:Y:S04]  /*f8e0*/  @!P2 ST.E.64 [R2.64], R96 ;  /* 0x000000600200a985 */ /* 0x0007e8000c101b06 */
.L_x_851:
[----:B--2-4-:R-:W-:Y:S05]  /*f8f0*/  BSYNC B0 ;  /* 0x0000000000007941 */ /* 0x014fea0003800000 */
.L_x_850:
[----:B---3--:R1:W2:Y:S04]  /*f900*/  SHFL.IDX PT, R3, R30, 0x1, 0x1c1f ;  /* 0x003c1f001e037f89 */ /* 0x0082a800000e0000 */
[----:B------:R1:W3:Y:S01]  /*f910*/  SHFL.IDX PT, R2, R35, 0x1, 0x1c1f ;  /* 0x003c1f0023027f89 */ /* 0x0002e200000e0000 */
[----:B------:R-:W-:Y:S05]  /*f920*/  @P0 BRA `(.L_x_852) ;  /* 0x000008d000000947 */ /* 0x000fea0003800000 */
[----:B------:R-:W-:Y:S02]  /*f930*/  ISETP.GE.AND P4, PT, R23, c[0x0][0x3c8], PT ;  /* 0x0000f20017007a0c */ /* 0x000fe40003f86270 */
[----:B------:R-:W-:Y:S02]  /*f940*/  ISETP.GE.AND P0, PT, R147, c[0x0][0x3c8], PT ;  /* 0x0000f20093007a0c */ /* 0x000fe40003f06270 */
[----:B------:R-:W-:Y:S02]  /*f950*/  ISETP.GE.AND P3, PT, R22, c[0x0][0x3c8], PT ;  /* 0x0000f20016007a0c */ /* 0x000fe40003f66270 */
[----:B------:R-:W-:-:S07]  /*f960*/  ISETP.GE.AND P2, PT, R21, c[0x0][0x3c8], PT ;  /* 0x0000f20015007a0c */ /* 0x000fce0003f46270 */
[-C--:B---3--:R-:W-:Y:S02]  /*f970*/  @!P4 LEA R24, P1, R23, R2.reuse, 0x2 ;  /* 0x000000021718c211 */ /* 0x088fe400078210ff */
[----:B--2---:R-:W-:Y:S02]  /*f980*/  @!P0 IMAD.WIDE R26, R147, 0x4, R2 ;  /* 0x00000004931a8825 */ /* 0x004fe400078e0202 */
[-C--:B------:R-:W-:Y:S02]  /*f990*/  @!P4 LEA.HI.X R25, R23, R3.reuse, R32, 0x2, P1 ;  /* 0x000000031719c211 */ /* 0x080fe400008f1420 */
[----:B------:R-:W-:Y:S01]  /*f9a0*/  ISETP.GE.AND P1, PT, R20, c[0x0][0x3c8], PT ;  /* 0x0000f20014007a0c */ /* 0x000fe20003f26270 */
[----:B------:R2:W-:Y:S01]  /*f9b0*/  @!P0 ST.E.64 [R26.64], R150 ;  /* 0x000000961a008985 */ /* 0x0005e2000c101b06 */
[C---:B------:R-:W-:Y:S02]  /*f9c0*/  @!P3 LEA R28, P5, R22.reuse, R2, 0x2 ;  /* 0x00000002161cb211 */ /* 0x040fe400078a10ff */
[----:B------:R-:W-:Y:S01]  /*f9d0*/  ISETP.GE.AND P0, PT, R19, c[0x0][0x3c8], PT ;  /* 0x0000f20013007a0c */ /* 0x000fe20003f06270 */
[----:B------:R3:W-:Y:S01]  /*f9e0*/  @!P4 ST.E.64 [R24.64], R154 ;  /* 0x0000009a1800c985 */ /* 0x0007e2000c101b06 */
[----:B------:R-:W-:-:S02]  /*f9f0*/  @!P3 LEA.HI.X R29, R22, R3, R31, 0x2, P5 ;  /* 0x00000003161db211 */ /* 0x000fc400028f141f */
[----:B------:R-:W-:-:S03]  /*fa00*/  ISETP.GE.AND P4, PT, R18, c[0x0][0x3c8], PT ;  /* 0x0000f20012007a0c */ /* 0x000fc60003f86270 */
[----:B------:R-:W-:Y:S01]  /*fa10*/  @!P3 ST.E.64 [R28.64], R102 ;  /* 0x000000661c00b985 */ /* 0x000fe2000c101b06 */
[----:B------:R-:W-:Y:S02]  /*fa20*/  ISETP.GE.AND P3, PT, R17, c[0x0][0x3c8], PT ;  /* 0x0000f20011007a0c */ /* 0x000fe40003f66270 */
[----:B--2---:R-:W-:-:S04]  /*fa30*/  @!P2 LEA R26, P5, R21, R2, 0x2 ;  /* 0x00000002151aa211 */ /* 0x004fc800078a10ff */
[----:B------:R-:W-:Y:S02]  /*fa40*/  @!P2 LEA.HI.X R27, R21, R3, R33, 0x2, P5 ;  /* 0x00000003151ba211 */ /* 0x000fe400028f1421 */
[----:B---3--:R-:W-:-:S03]  /*fa50*/  @!P1 LEA R24, P5, R20, R2, 0x2 ;  /* 0x0000000214189211 */ /* 0x008fc600078a10ff */
[----:B------:R-:W-:Y:S01]  /*fa60*/  @!P2 ST.E.64 [R26.64], R106 ;  /* 0x0000006a1a00a985 */ /* 0x000fe2000c101b06 */
[-C--:B------:R-:W-:Y:S02]  /*fa70*/  @!P1 LEA.HI.X R25, R20, R3.reuse, R34, 0x2, P5 ;  /* 0x0000000314199211 */ /* 0x080fe400028f1422 */
[CC--:B------:R-:W-:Y:S02]  /*fa80*/  @!P0 LEA R20, P5, R19.reuse, R2.reuse, 0x2 ;  /* 0x0000000213148211 */ /* 0x0c0fe400078a10ff */
[----:B------:R-:W-:Y:S01]  /*fa90*/  ISETP.GE.AND P2, PT, R16, c[0x0][0x3c8], PT ;  /* 0x0000f20010007a0c */ /* 0x000fe20003f46270 */
[----:B------:R-:W-:Y:S01]  /*faa0*/  @!P1 ST.E.64 [R24.64], R110 ;  /* 0x0000006e18009985 */ /* 0x000fe2000c101b06 */
[-C--:B------:R-:W-:Y:S02]  /*fab0*/  @!P0 LEA.HI.X R21, R19, R3.reuse, R36, 0x2, P5 ;  /* 0x0000000313158211 */ /* 0x080fe400028f1424 */
[C---:B------:R-:W-:Y:S02]  /*fac0*/  @!P4 LEA R22, P5, R18.reuse, R2, 0x2 ;  /* 0x000000021216c211 */ /* 0x040fe400078a10ff */
[----:B------:R-:W-:Y:S01]  /*fad0*/  ISETP.GE.AND P1, PT, R15, c[0x0][0x3c8], PT ;  /* 0x0000f2000f007a0c */ /* 0x000fe20003f26270 */
[----:B------:R2:W-:Y:S01]  /*fae0*/  @!P0 ST.E.64 [R20.64], R114 ;  /* 0x0000007214008985 */ /* 0x0005e2000c101b06 */
[----:B------:R-:W-:-:S02]  /*faf0*/  @!P4 LEA.HI.X R23, R18, R3, R37, 0x2, P5 ;  /* 0x000000031217c211 */ /* 0x000fc400028f1425 */
[----:B------:R-:W-:-:S03]  /*fb00*/  ISETP.GE.AND P0, PT, R14, c[0x0][0x3c8], PT ;  /* 0x0000f2000e007a0c */ /* 0x000fc60003f06270 */
[----:B------:R3:W-:Y:S01]  /*fb10*/  @!P4 ST.E.64 [R22.64], R118 ;  /* 0x000000761600c985 */ /* 0x0007e2000c101b06 */
[----:B------:R-:W-:Y:S02]  /*fb20*/  ISETP.GE.AND P4, PT, R13, c[0x0][0x3c8], PT ;  /* 0x0000f2000d007a0c */ /* 0x000fe40003f86270 */
[----:B--2---:R-:W-:-:S04]  /*fb30*/  @!P3 LEA R20, P5, R17, R2, 0x2 ;  /* 0x000000021114b211 */ /* 0x004fc800078a10ff */
[----:B------:R-:W-:Y:S02]  /*fb40*/  @!P3 LEA.HI.X R21, R17, R3, R38, 0x2, P5 ;  /* 0x000000031115b211 */ /* 0x000fe400028f1426 */
[----:B------:R-:W-:-:S03]  /*fb50*/  @!P2 LEA R18, P5, R16, R2, 0x2 ;  /* 0x000000021012a211 */ /* 0x000fc600078a10ff */
[----:B------:R2:W-:Y:S01]  /*fb60*/  @!P3 ST.E.64 [R20.64], R122 ;  /* 0x0000007a1400b985 */ /* 0x0005e2000c101b06 */
[----:B------:R-:W-:Y:S02]  /*fb70*/  @!P2 LEA.HI.X R19, R16, R3, R39, 0x2, P5 ;  /* 0x000000031013a211 */ /* 0x000fe400028f1427 */
[----:B---3--:R-:W-:-:S03]  /*fb80*/  @!P0 LEA R22, P5, R14, R2, 0x2 ;  /* 0x000000020e168211 */ /* 0x008fc600078a10ff */
[----:B------:R3:W-:Y:S01]  /*fb90*/  @!P2 ST.E.64 [R18.64], R126 ;  /* 0x0000007e1200a985 */ /* 0x0007e2000c101b06 */
[----:B------:R-:W-:Y:S02]  /*fba0*/  ISETP.GE.AND P2, PT, R11, c[0x0][0x3c8], PT ;  /* 0x0000f2000b007a0c */ /* 0x000fe40003f46270 */
[----:B------:R-:W-:Y:S02]  /*fbb0*/  @!P0 LEA.HI.X R23, R14, R3, R40, 0x2, P5 ;  /* 0x000000030e178211 */ /* 0x000fe400028f1428 */
[----:B--2---:R-:W-:-:S04]  /*fbc0*/  @!P1 LEA R20, P3, R15, R2, 0x2 ;  /* 0x000000020f149211 */ /* 0x004fc800078610ff */
[-C--:B------:R-:W-:Y:S02]  /*fbd0*/  @!P1 LEA.HI.X R21, R15, R3.reuse, R41, 0x2, P3 ;  /* 0x000000030f159211 */ /* 0x080fe400018f1429 */
[----:B------:R-:W-:Y:S02]  /*fbe0*/  ISETP.GE.AND P3, PT, R12, c[0x0][0x3c8], PT ;  /* 0x0000f2000c007a0c */ /* 0x000fe40003f66270 */
[C---:B---3--:R-:W-:Y:S01]  /*fbf0*/  @!P4 LEA R18, P5, R13.reuse, R2, 0x2 ;  /* 0x000000020d12c211 */ /* 0x048fe200078a10ff */
[----:B------:R-:W-:Y:S01]  /*fc00*/  @!P1 ST.E.64 [R20.64], R130 ;  /* 0x0000008214009985 */ /* 0x000fe2000c101b06 */
[----:B------:R-:W-:Y:S02]  /*fc10*/  ISETP.GE.AND P1, PT, R10, c[0x0][0x3c8], PT ;  /* 0x0000f2000a007a0c */ /* 0x000fe40003f26270 */
[----:B------:R-:W-:Y:S01]  /*fc20*/  @!P4 LEA.HI.X R19, R13, R3, R42, 0x2, P5 ;  /* 0x000000030d13c211 */ /* 0x000fe200028f142a */
[----:B------:R-:W-:Y:S01]  /*fc30*/  @!P0 ST.E.64 [R22.64], R134 ;  /* 0x0000008616008985 */ /* 0x000fe2000c101b06 */
[----:B------:R-:W-:-:S03]  /*fc40*/  ISETP.GE.AND P0, PT, R9, c[0x0][0x3c8], PT ;  /* 0x0000f20009007a0c */ /* 0x000fc60003f06270 */
[----:B------:R-:W-:Y:S01]  /*fc50*/  @!P4 ST.E.64 [R18.64], R138 ;  /* 0x0000008a1200c985 */ /* 0x000fe2000c101b06 */
[----:B------:R-:W-:Y:S02]  /*fc60*/  ISETP.GE.AND P4, PT, R8, c[0x0][0x3c8], PT ;  /* 0x0000f20008007a0c */ /* 0x000fe40003f86270 */
[----:B------:R-:W-:-:S04]  /*fc70*/  @!P3 LEA R16, P5, R12, R2, 0x2 ;  /* 0x000000020c10b211 */ /* 0x000fc800078a10ff */
[----:B------:R-:W-:Y:S02]  /*fc80*/  @!P3 LEA.HI.X R17, R12, R3, R43, 0x2, P5 ;  /* 0x000000030c11b211 */ /* 0x000fe400028f142b */
[----:B------:R-:W-:-:S03]  /*fc90*/  @!P2 LEA R14, P5, R11, R2, 0x2 ;  /* 0x000000020b0ea211 */ /* 0x000fc600078a10ff */
[----:B------:R-:W-:Y:S01]  /*fca0*/  @!P3 ST.E.64 [R16.64], R54 ;  /* 0x000000361000b985 */ /* 0x000fe2000c101b06 */
[-C--:B------:R-:W-:Y:S02]  /*fcb0*/  @!P2 LEA.HI.X R15, R11, R3.reuse, R44, 0x2, P5 ;  /* 0x000000030b0fa211 */ /* 0x080fe400028f142c */
[CC--:B------:R-:W-:Y:S02]  /*fcc0*/  @!P1 LEA R12, P5, R10.reuse, R2.reuse, 0x2 ;  /* 0x000000020a0c9211 */ /* 0x0c0fe400078a10ff */
[----:B------:R-:W-:Y:S01]  /*fcd0*/  ISETP.GE.AND P3, PT, R7, c[0x0][0x3c8], PT ;  /* 0x0000f20007007a0c */ /* 0x000fe20003f66270 */
[----:B------:R2:W-:Y:S01]  /*fce0*/  @!P2 ST.E.64 [R14.64], R58 ;  /* 0x0000003a0e00a985 */ /* 0x0005e2000c101b06 */
[-C--:B------:R-:W-:Y:S02]  /*fcf0*/  @!P1 LEA.HI.X R13, R10, R3.reuse, R45, 0x2, P5 ;  /* 0x000000030a0d9211 */ /* 0x080fe400028f142d */
[C---:B------:R-:W-:Y:S02]  /*fd00*/  @!P0 LEA R10, P5, R9.reuse, R2, 0x2 ;  /* 0x00000002090a8211 */ /* 0x040fe400078a10ff */
[----:B------:R-:W-:Y:S01]  /*fd10*/  ISETP.GE.AND P2, PT, R6, c[0x0][0x3c8], PT ;  /* 0x0000f20006007a0c */ /* 0x000fe20003f46270 */
[----:B------:R3:W-:Y:S01]  /*fd20*/  @!P1 ST.E.64 [R12.64], R62 ;  /* 0x0000003e0c009985 */ /* 0x0007e2000c101b06 */
[----:B------:R-:W-:-:S02]  /*fd30*/  @!P0 LEA.HI.X R11, R9, R3, R46, 0x2, P5 ;  /* 0x00000003090b8211 */ /* 0x000fc400028f142e */
[----:B------:R-:W-:-:S03]  /*fd40*/  ISETP.GE.AND P1, PT, R5, c[0x0][0x3c8], PT ;  /* 0x0000f20005007a0c */ /* 0x000fc60003f26270 */
[----:B------:R4:W-:Y:S01]  /*fd50*/  @!P0 ST.E.64 [R10.64], R66 ;  /* 0x000000420a008985 */ /* 0x0009e2000c101b06 */
[----:B--2---:R-:W-:-:S04]  /*fd60*/  @!P4 LEA R14, P5, R8, R2, 0x2 ;  /* 0x00000002080ec211 */ /* 0x004fc800078a10ff */
[----:B------:R-:W-:Y:S02]  /*fd70*/  @!P4 LEA.HI.X R15, R8, R3, R47, 0x2, P5 ;  /* 0x00000003080fc211 */ /* 0x000fe400028f142f */
[----:B---3--:R-:W-:-:S03]  /*fd80*/  @!P2 LEA R12, P5, R6, R2, 0x2 ;  /* 0x00000002060ca211 */ /* 0x008fc600078a10ff */
[----:B------:R-:W-:Y:S01]  /*fd90*/  @!P4 ST.E.64 [R14.64], R70 ;  /* 0x000000460e00c985 */ /* 0x000fe2000c101b06 */
[----:B------:R-:W-:Y:S02]  /*fda0*/  ISETP.GE.AND P4, PT, R0, c[0x0][0x3c8], PT ;  /* 0x0000f20000007a0c */ /* 0x000fe40003f86270 */
[C---:B----4-:R-:W-:Y:S02]  /*fdb0*/  @!P3 LEA R10, P0, R7.reuse, R2, 0x2 ;  /* 0x00000002070ab211 */ /* 0x050fe400078010ff */
[-C--:B------:R-:W-:Y:S02]  /*fdc0*/  @!P2 LEA.HI.X R13, R6, R3.reuse, R48, 0x2, P5 ;  /* 0x00000003060da211 */ /* 0x080fe400028f1430 */
[----:B------:R-:W-:Y:S02]  /*fdd0*/  @!P3 LEA.HI.X R11, R7, R3, R49, 0x2, P0 ;  /* 0x00000003070bb211 */ /* 0x000fe400000f1431 */
[----:B------:R-:W-:-:S03]  /*fde0*/  ISETP.GE.AND P0, PT, R4, c[0x0][0x3c8], PT ;  /* 0x0000f20004007a0c */ /* 0x000fc60003f06270 */
[----:B------:R2:W-:Y:S01]  /*fdf0*/  @!P3 ST.E.64 [R10.64], R74 ;  /* 0x0000004a0a00b985 */ /* 0x0005e2000c101b06 */
[----:B------:R-:W-:-:S03]  /*fe00*/  ISETP.GE.AND P3, PT, R146, c[0x0][0x3c8], PT ;  /* 0x0000f20092007a0c */ /* 0x000fc60003f66270 */
[----:B------:R3:W-:Y:S01]  /*fe10*/  @!P2 ST.E.64 [R12.64], R78 ;  /* 0x0000004e0c00a985 */ /* 0x0007e2000c101b06 */
[----:B--2---:R-:W-:-:S04]  /*fe20*/  @!P1 LEA R10, P5, R5, R2, 0x2 ;  /* 0x00000002050a9211 */ /* 0x004fc800078a10ff */
[----:B------:R-:W-:Y:S02]  /*fe30*/  @!P1 LEA.HI.X R11, R5, R3, R50, 0x2, P5 ;  /* 0x00000003050b9211 */ /* 0x000fe400028f1432 */
[----:B------:R-:W-:-:S03]  /*fe40*/  @!P0 LEA R8, P5, R4, R2, 0x2 ;  /* 0x0000000204088211 */ /* 0x000fc600078a10ff */
[----:B------:R3:W-:Y:S01]  /*fe50*/  @!P1 ST.E.64 [R10.64], R82 ;  /* 0x000000520a009985 */ /* 0x0007e2000c101b06 */
[-C--:B------:R-:W-:Y:S02]  /*fe60*/  @!P0 LEA.HI.X R9, R4, R3.reuse, R51, 0x2, P5 ;  /* 0x0000000304098211 */ /* 0x080fe400028f1433 */
[-C--:B------:R-:W-:Y:S02]  /*fe70*/  @!P4 LEA R6, P5, R0, R2.reuse, 0x2 ;  /* 0x000000020006c211 */ /* 0x080fe400078a10ff */
[----:B------:R-:W-:Y:S01]  /*fe80*/  @!P3 LEA R4, P2, R146, R2, 0x2 ;  /* 0x000000029204b211 */ /* 0x000fe200078410ff */
[----:B------:R3:W-:Y:S01]  /*fe90*/  @!P0 ST.E.64 [R8.64], R86 ;  /* 0x0000005608008985 */ /* 0x0007e2000c101b06 */
[-C--:B------:R-:W-:Y:S02]  /*fea0*/  @!P4 LEA.HI.X R7, R0, R3.reuse, R53, 0x2, P5 ;  /* 0x000000030007c211 */ /* 0x080fe400028f1435 */
[----:B------:R-:W-:Y:S02]  /*feb0*/  @!P3 LEA.HI.X R5, R146, R3, R52, 0x2, P2 ;  /* 0x000000039205b211 */ /* 0x000fe400010f1434 */
[----:B-----5:R-:W-:Y:S01]  /*fec0*/  ISETP.GE.AND P0, PT, R144, c[0x0][0x3c8], PT ;  /* 0x0000f20090007a0c */ /* 0x020fe20003f06270 */
[----:B------:R3:W-:Y:S04]  /*fed0*/  @!P4 ST.E.64 [R6.64], R90 ;  /* 0x0000005a0600c985 */ /* 0x0007e8000c101b06 */
[----:B------:R3:W-:Y:S08]  /*fee0*/  @!P3 ST.E.64 [R4.64], R94 ;  /* 0x0000005e0400b985 */ /* 0x0007f0000c101b06 */
[----:B------:R-:W-:Y:S05]  /*fef0*/  @P0 BRA `(.L_x_852) ;  /* 0x0000030000000947 */ /* 0x000fea0003800000 */
[----:B------:R-:W-:-:S04]  /*ff00*/  LEA R2, P0, R144, R2, 0x2 ;  /* 0x0000000290027211 */ /* 0x000fc800078010ff */
[----:B------:R-:W-:-:S05]  /*ff10*/  LEA.HI.X R3, R144, R3, R145, 0x2, P0 ;  /* 0x0000000390037211 */ /* 0x000fca00000f1491 */
[----:B------:R2:W-:Y:S01]  /*ff20*/  ST.E.64 [R2.64], R98 ;  /* 0x0000006202007985 */ /* 0x0005e2000c101b06 */
[----:B------:R-:W-:Y:S05]  /*ff30*/  BRA `(.L_x_852) ;  /* 0x000002c000007947 */ /* 0x000fea0003800000 */
.L_x_848:
[----:B------:R-:W2:Y:S02]  /*ff40*/  S2R R4, SR_TID.X ;  /* 0x0000000000047919 */ /* 0x000ea40000002100 */
[----:B--2---:R-:W-:-:S13]  /*ff50*/  ISETP.GT.AND P0, PT, R4, 0x7f, PT ;  /* 0x0000007f0400780c */ /* 0x004fda0003f04270 */
[----:B------:R-:W-:Y:S05]  /*ff60*/  @P0 BRA `(.L_x_852) ;  /* 0x0000029000000947 */ /* 0x000fea0003800000 */
[----:B------:R-:W2:Y:S01]  /*ff70*/  LDL.LU R3, [R1+0x5c] ;  /* 0x00005c0001037983 */ /* 0x000ea20000300800 */
[----:B------:R-:W-:-:S05]  /*ff80*/  MOV R2, c[0x0][0x4e8] ;  /* 0x00013a0000027a02 */ /* 0x000fca0000000f00 */
[----:B------:R-:W-:Y:S01]  /*ff90*/  IMAD R0, R2, c[0x0][0x388], RZ ;  /* 0x0000e20002007a24 */ /* 0x000fe200078e02ff */
[----:B--2---:R-:W-:-:S04]  /*ffa0*/  IADD3 R4, R3, R4, RZ ;  /* 0x0000000403047210 */ /* 0x004fc80007ffe0ff */
[----:B------:R-:W-:-:S13]  /*ffb0*/  ISETP.GE.AND P0, PT, R4, R0, PT ;  /* 0x000000000400720c */ /* 0x000fda0003f06270 */
[----:B------:R-:W-:Y:S05]  /*ffc0*/  @P0 BRA `(.L_x_852) ;  /* 0x0000023000000947 */ /* 0x000fea0003800000 */
[----:B------:R-:W2:Y:S04]  /*ffd0*/  LDL.LU R3, [R1+0x44] ;  /* 0x0000440001037983 */ /* 0x000ea80000300800 */
[----:B------:R-:W3:Y:S04]  /*ffe0*/  LDL.LU R9, [R1+0x48] ;  /* 0x0000480001097983 */ /* 0x000ee80000300800 */
[----:B------:R-:W4:Y:S01]  /*fff0*/  LDL.LU R8, [R1+0x58] ;  /* 0x0000580001087983 */ /* 0x000f220000300800 */
[----:B------:R-:W-:-:S13]  /*10000*/  ISETP.NE.AND P0, PT, R2, 0x1, PT ;  /* 0x000000010200780c */ /* 0x000fda0003f05270 */
[----:B------:R-:W-:Y:S01]  /*10010*/  @P0 IMAD.HI.U32 R7, R4, c[0x0][0x4ec], RZ ;  /* 0x00013b0004070a27 */ /* 0x000fe200078e00ff */
[----:B--2---:R-:W-:Y:S02]  /*10020*/  SHF.R.S32.HI R0, RZ, 0x1f, R3 ;  /* 0x0000001fff007819 */ /* 0x004fe40000011403 */
[----:B---3--:R-:W-:-:S03]  /*10030*/  SHF.R.S32.HI R6, RZ, 0x1f, R9 ;  /* 0x0000001fff067819 */ /* 0x008fc60000011409 */
[----:B------:R-:W-:-:S04]  /*10040*/  IMAD R0, R0, c[0x0][0x4d0], RZ ;  /* 0x0001340000007a24 */ /* 0x000fc800078e02ff */
[C---:B------:R-:W-:Y:S01]  /*10050*/  IMAD R5, R3.reuse, c[0x0][0x4d4], R0 ;  /* 0x0001350003057a24 */ /* 0x040fe200078e0200 */
[----:B------:R-:W-:Y:S01]  /*10060*/  MOV R0, R4 ;  /* 0x0000000400007202 */ /* 0x000fe20000000f00 */
[----:B------:R-:W-:Y:S01]  /*10070*/  IMAD.WIDE.U32 R2, R3, c[0x0][0x4d0], RZ ;  /* 0x0001340003027a25 */ /* 0x000fe200078e00ff */
[----:B------:R-:W-:-:S03]  /*10080*/  @P0 SHF.R.U32.HI R0, RZ, c[0x0][0x4f0], R7 ;  /* 0x00013c00ff000a19 */ /* 0x000fc60000011607 */
[----:B------:R-:W-:Y:S01]  /*10090*/  IMAD R6, R6, c[0x0][0x4d8], RZ ;  /* 0x0001360006067a24 */ /* 0x000fe200078e02ff */
[----:B------:R-:W-:Y:S02]  /*100a0*/  IADD3 R3, R3, R5, RZ ;  /* 0x0000000503037210 */ /* 0x000fe40007ffe0ff */
[----:B----4-:R-:W-:Y:S01]  /*100b0*/  SHF.R.S32.HI R5, RZ, 0x1f, R8 ;  /* 0x0000001fff057819 */ /* 0x010fe20000011408 */
[C---:B------:R-:W-:Y:S01]  /*100c0*/  IMAD R7, R9.reuse, c[0x0][0x4dc], R6 ;  /* 0x0001370009077a24 */ /* 0x040fe200078e0206 */
[----:B------:R-:W-:Y:S01]  /*100d0*/  IADD3 R6, -R0, RZ, RZ ;  /* 0x000000ff00067210 */ /* 0x000fe20007ffe1ff */
[----:B------:R-:W-:-:S04]  /*100e0*/  IMAD.WIDE.U32 R2, R9, c[0x0][0x4d8], R2 ;  /* 0x0001360009027a25 */ /* 0x000fc800078e0002 */
[----:B------:R-:W-:Y:S01]  /*100f0*/  IMAD R5, R5, c[0x0][0x4e0], RZ ;  /* 0x0001380005057a24 */ /* 0x000fe200078e02ff */
[----:B------:R-:W-:Y:S01]  /*10100*/  IADD3 R3, R3, R7, RZ ;  /* 0x0000000703037210 */ /* 0x000fe20007ffe0ff */
[----:B------:R-:W-:Y:S01]  /*10110*/  IMAD R4, R6, c[0x0][0x4e8], R4 ;  /* 0x00013a0006047a24 */ /* 0x000fe200078e0204 */
[----:B------:R-:W-:Y:S01]  /*10120*/  SHF.R.S32.HI R7, RZ, 0x1f, R0 ;  /* 0x0000001fff077819 */ /* 0x000fe20000011400 */
[C---:B------:R-:W-:Y:S02]  /*10130*/  IMAD R6, R8.reuse, c[0x0][0x4e4], R5 ;  /* 0x0001390008067a24 */ /* 0x040fe400078e0205 */
[----:B------:R-:W-:Y:S01]  /*10140*/  IMAD.WIDE.U32 R2, R8, c[0x0][0x4e0], R2 ;  /* 0x0001380008027a25 */ /* 0x000fe200078e0002 */
[----:B------:R-:W-:-:S04]  /*10150*/  SHF.R.S32.HI R5, RZ, 0x1f, R4 ;  /* 0x0000001fff057819 */ /* 0x000fc80000011404 */
[----:B------:R-:W-:Y:S01]  /*10160*/  IADD3 R2, P0, R0, R2, RZ ;  /* 0x0000000200027210 */ /* 0x000fe20007f1e0ff */
[----:B------:R-:W-:-:S03]  /*10170*/  IMAD R0, R5, c[0x0][0x4c8], RZ ;  /* 0x0001320005007a24 */ /* 0x000fc600078e02ff */
[----:B------:R-:W-:Y:S01]  /*10180*/  IADD3.X R3, R7, R3, R6, P0, !PT ;  /* 0x0000000307037210 */ /* 0x000fe200007fe406 */
[----:B------:R-:W-:-:S04]  /*10190*/  IMAD R0, R4, c[0x0][0x4cc], R0 ;  /* 0x0001330004007a24 */ /* 0x000fc800078e0200 */
[----:B------:R-:W-:-:S05]  /*101a0*/  IMAD.WIDE.U32 R2, R4, c[0x0][0x4c8], R2 ;  /* 0x0001320004027a25 */ /* 0x000fca00078e0002 */
[----:B------:R-:W-:Y:S02]  /*101b0*/  IADD3 R0, R3, R0, RZ ;  /* 0x0000000003007210 */ /* 0x000fe40007ffe0ff */
[----:B------:R-:W-:-:S04]  /*101c0*/  LEA R4, P0, R2, c[0x0][0x4a8], 0x2 ;  /* 0x00012a0002047a11 */ /* 0x000fc800078010ff */
[----:B------:R-:W-:Y:S02]  /*101d0*/  LEA.HI.X R5, R2, c[0x0][0x4ac], R0, 0x2, P0 ;  /* 0x00012b0002057a11 */ /* 0x000fe400000f1400 */
[----:B------:R-:W-:-:S05]  /*101e0*/  MOV R0, 0xff800000 ;  /* 0xff80000000007802 */ /* 0x000fca0000000f00 */
[----:B------:R2:W-:Y:S02]  /*101f0*/  STG.E [R4.64], R0 ;  /* 0x0000000004007986 */ /* 0x0005e4000c101906 */
.L_x_852:
[----:B------:R-:W-:Y:S05]  /*10200*/  BSYNC B1 ;  /* 0x0000000000017941 */ /* 0x000fea0003800000 */
.L_x_847:
[----:B--2---:R-:W2:Y:S02]  /*10210*/  LDL R0, [R1+0x7c] ;  /* 0x00007c0001007983 */ /* 0x004ea40000100800 */
[----:B--2---:R-:W-:-:S13]  /*10220*/  ISETP.NE.AND P0, PT, R0, RZ, PT ;  /* 0x000000ff0000720c */ /* 0x004fda0003f05270 */
[----:B------:R-:W-:Y:S01]  /*10230*/  @P0 WARPSYNC 0xffffffff ;  /* 0xffffffff00000948 */ /* 0x000fe20003800000 */
[----:B------:R-:W-:Y:S06]  /*10240*/  @P0 BAR.SYNC.DEFER_BLOCKING 0x5, 0x100 ;  /* 0x0144000000000b1d */ /* 0x000fec0000010000 */
[----:B------:R-:W2:Y:S04]  /*10250*/  @P0 LDS R0, [0x15100] ;  /* 0x01510000ff000984 */ /* 0x000ea80000000800 */
[----:B--2---:R2:W-:Y:S04]  /*10260*/  @P0 STL [R1+0x60], R0 ;  /* 0x0000600001000387 */ /* 0x0045e80000100800 */
[----:B------:R-:W-:Y:S06]  /*10270*/  @P0 BAR.ARV 0x4, 0x100 ;  /* 0x0104000000000b1d */ /* 0x000fec0000002000 */
[----:B------:R-:W-:Y:S05]  /*10280*/  @P0 BRA `(.L_x_853) ;  /* 0x0000007000000947 */ /* 0x000fea0003800000 */
[----:B------:R-:W-:Y:S05]  /*10290*/  BRA.DIV ~URZ, `(.L_x_854) ;  /* 0x000002227f007947 */ /* 0x000fea000b800000 */
[----:B--2---:R2:W4:Y:S02]  /*102a0*/  SHFL.IDX PT, R0, R140, RZ, 0x1f ;  /* 0x00001fff8c007589 */ /* 0x00452400000e0000 */
.L_x_859:
[----:B------:R-:W-:Y:S01]  /*102b0*/  WARPSYNC 0xffffffff ;  /* 0xffffffff00007948 */ /* 0x000fe20003800000 */
[----:B------:R-:W-:Y:S06]  /*102c0*/  BAR.SYNC.DEFER_BLOCKING 0x4, 0x100 ;  /* 0x0104000000007b1d */ /* 0x000fec0000010000 */
[----:B----4-:R4:W-:Y:S04]  /*102d0*/  STL [R1+0x60], R0 ;  /* 0x0000600001007387 */ /* 0x0109e80000100800 */
[----:B------:R4:W-:Y:S04]  /*102e0*/  @!P6 STS [0x15100], R140 ;  /* 0x0151008cff00e388 */ /* 0x0009e80000000800 */
[----:B------:R-:W-:Y:S06]  /*102f0*/  BAR.ARV 0x5, 0x100 ;  /* 0x0144000000007b1d */ /* 0x000fec0000002000 */
.L_x_853:
[----:B--2-4-:R-:W2:Y:S02]  /*10300*/  LDL R0, [R1+0x60] ;  /* 0x0000600001007983 */ /* 0x014ea40000100800 */
[----:B--2---:R-:W-:-:S13]  /*10310*/  ISETP.GE.AND P0, PT, R0, c[0x0][0x538], PT ;  /* 0x00014e0000007a0c */ /* 0x004fda0003f06270 */
[----:B-1-3-5:R-:W-:Y:S01]  /*10320*/  @P0 CALL.REL.NOINC `(.L_x_855) ;  /* 0x0000001000000944 */ /* 0x02afe20003c00000 */
[----:B------:R-:W-:Y:S05]  /*10330*/  BRA `(.L_x_856) ;  /* 0xffff056000007947 */ /* 0x000fea000383ffff */
.L_x_855:
[----:B------:R-:W-:Y:S05]  /*10340*/  EXIT ;  /* 0x000000000000794d */ /* 0x000fea0003800000 */
.L_x_843:
[----:B-1----:R1:W5:Y:S01]  /*10350*/  LDL R2, [R1+0xc] ;  /* 0x00000c0001027983 */ /* 0x0023620000100800 */
[----:B------:R-:W-:Y:S02]  /*10360*/  MOV R5, 0x2 ;  /* 0x0000000200057802 */ /* 0x000fe40000000f00 */
[----:B------:R-:W-:Y:S02]  /*10370*/  MOV R3, 0x10390 ;  /* 0x0001039000037802 */ /* 0x000fe40000000f00 */
[----:B-1---5:R-:W-:Y:S05]  /*10380*/  CALL.REL.NOINC `($__internal_16_$__cuda_sm70_shflsync_bfly_p) ;  /* 0x0000017000007944 */ /* 0x022fea0003c00000 */
[----:B------:R-:W-:Y:S01]  /*10390*/  MOV R0, R5 ;  /* 0x0000000500007202 */ /* 0x000fe20000000f00 */
[----:B------:R-:W-:Y:S05]  /*103a0*/  BRA `(.L_x_857) ;  /* 0xffffdc8000007947 */ /* 0x000fea000383ffff */
.L_x_844:
[----:B------:R-:W-:Y:S01]  /*103b0*/  IMAD.MOV.U32 R2, RZ, RZ, R0 ;  /* 0x000000ffff027224 */ /* 0x000fe200078e0000 */
[----:B------:R-:W-:Y:S02]  /*103c0*/  MOV R5, 0x1 ;  /* 0x0000000100057802 */ /* 0x000fe40000000f00 */
[----:B------:R-:W-:Y:S02]  /*103d0*/  MOV R3, 0x103f0 ;  /* 0x000103f000037802 */ /* 0x000fe40000000f00 */
[----:B-----5:R-:W-:Y:S05]  /*103e0*/  CALL.REL.NOINC `($__internal_16_$__cuda_sm70_shflsync_bfly_p) ;  /* 0x0000011000007944 */ /* 0x020fea0003c00000 */
[----:B------:R1:W5:Y:S01]  /*103f0*/  LDL R2, [R1+0x10] ;  /* 0x0000100001027983 */ /* 0x0003620000100800 */
[----:B------:R-:W-:Y:S01]  /*10400*/  FADD.FTZ R0, R0, R5 ;  /* 0x0000000500007221 */ /* 0x000fe20000010000 */
[----:B------:R-:W-:Y:S02]  /*10410*/  MOV R5, 0x2 ;  /* 0x0000000200057802 */ /* 0x000fe40000000f00 */
[----:B------:R-:W-:-:S02]  /*10420*/  MOV R3, 0x10440 ;  /* 0x0001044000037802 */ /* 0x000fc40000000f00 */
[----:B-1---5:R-:W-:Y:S05]  /*10430*/  CALL.REL.NOINC `($__internal_16_$__cuda_sm70_shflsync_bfly_p) ;  /* 0x000000c000007944 */ /* 0x022fea0003c00000 */
[----:B------:R-:W2:Y:S01]  /*10440*/  LDL.LU R2, [R1+0x10] ;  /* 0x0000100001027983 */ /* 0x000ea20000300800 */
[----:B------:R-:W-:Y:S01]  /*10450*/  MOV R3, 0x104a0 ;  /* 0x000104a000037802 */ /* 0x000fe20000000f00 */
[----:B--2---:R-:W-:Y:S01]  /*10460*/  FADD.FTZ R4, R2, R5 ;  /* 0x0000000502047221 */ /* 0x004fe20000010000 */
[----:B------:R-:W-:-:S04]  /*10470*/  MOV R5, 0x1 ;  /* 0x0000000100057802 */ /* 0x000fc80000000f00 */
[----:B------:R-:W-:Y:S02]  /*10480*/  MOV R2, R4 ;  /* 0x0000000400027202 */ /* 0x000fe40000000f00 */
[----:B------:R-:W-:Y:S05]  /*10490*/  CALL.REL.NOINC `($__internal_16_$__cuda_sm70_shflsync_bfly_p) ;  /* 0x0000006000007944 */ /* 0x000fea0003c00000 */
[----:B------:R-:W-:Y:S01]  /*104a0*/  MOV R3, R5 ;  /* 0x0000000500037202 */ /* 0x000fe20000000f00 */
[----:B------:R-:W-:Y:S05]  /*104b0*/  BRA `(.L_x_858) ;  /* 0xffffdc0000007947 */ /* 0x000fea000383ffff */
.L_x_854:
[----:B--2---:R-:W-:Y:S02]  /*104c0*/  MOV R0, R140 ;  /* 0x0000008c00007202 */ /* 0x004fe40000000f00 */
[----:B---3--:R-:W-:Y:S02]  /*104d0*/  MOV R2, 0x104f0 ;  /* 0x000104f000027802 */ /* 0x008fe40000000f00 */
[----:B-1---5:R-:W-:Y:S05]  /*104e0*/  CALL.REL.NOINC `($__internal_17_$__cuda_sm70_shflsync_idx_p) ;  /* 0x0000006000007944 */ /* 0x022fea0003c00000 */
[----:B-12---:R-:W-:Y:S05]  /*104f0*/  BRA `(.L_x_859) ;  /* 0xfffffdb000007947 */ /* 0x006fea000383ffff */
        .weak           $__internal_16_$__cuda_sm70_shflsync_bfly_p
        .type           $__internal_16_$__cuda_sm70_shflsync_bfly_p,@function
        .size           $__internal_16_$__cuda_sm70_shflsync_bfly_p,($__internal_17_$__cuda_sm70_shflsync_idx_p - $__internal_16_$__cuda_sm70_shflsync_bfly_p)
$__internal_16_$__cuda_sm70_shflsync_bfly_p:
[----:B------:R-:W-:Y:S04]  /*10500*/  WARPSYNC R6 ;  /* 0x0000000600007348 */ /* 0x000fe80003800000 */
[----:B------:R1:W2:Y:S02]  /*10510*/  SHFL.BFLY PT, R5, R2, R5, R7 ;  /* 0x0c00000502057389 */ /* 0x0002a400000e0007 */
[----:B-1----:R-:W-:Y:S02]  /*10520*/  MOV R2, R3 ;  /* 0x0000000300027202 */ /* 0x002fe40000000f00 */
[----:B------:R-:W-:-:S04]  /*10530*/  MOV R3, 0x0 ;  /* 0x0000000000037802 */ /* 0x000fc80000000f00 */
[----:B--2---:R-:W-:Y:S05]  /*10540*/  RET.REL.NODEC R2 `(_ZN7cutlass13device_kernelIN5flash19enable_sm80_to_sm89INS1_16FlashAttnFwdSm80INS1_25CollectiveMainloopFwdSm80ILi8ELi1ELb1EN4cute5tupleIJNS5_1CILi128EEENS7_ILi96EEENS7_ILi192EEEEEELi192ENS_10bfloat16_tEfNS_4arch4Sm80ELb1ELb0ELb0ELb0ELb0ELb0ELb1ELb1EEENS1_21CollectiveEpilogueFwdINS6_IJS8_SA_S9_EEENS6_IJNS7_ILi1EEESI_SI_EEESC_SE_Li256ELb0ELb1ELb1ELb0EEENS1_30DynamicPersistentTileSchedulerILi256ELi256ELb1ELb1ELb0EEEEEEEEEvNT_6ParamsE) ;  /* 0xfffefab002007950 */ /* 0x004fea0003c3ffff */
        .weak           $__internal_17_$__cuda_sm70_shflsync_idx_p
        .type           $__internal_17_$__cuda_sm70_shflsync_idx_p,@function
        .size           $__internal_17_$__cuda_sm70_shflsync_idx_p,(.L_x_2474 - $__internal_17_$__cuda_sm70_shflsync_idx_p)
$__internal_17_$__cuda_sm70_shflsync_idx_p:
[----:B------:R-:W-:Y:S01]  /*10550*/  MOV R3, 0x0 ;  /* 0x0000000000037802 */ /* 0x000fe20000000f00 */
[----:B------:R-:W-:Y:S04]  /*10560*/  WARPSYNC R141 ;  /* 0x0000008d00007348 */ /* 0x000fe80003800000 */
[----:B------:R1:W2:Y:S01]  /*10570*/  SHFL.IDX PT, R0, R0, R143, R142 ;  /* 0x0000008f00007389 */ /* 0x0002a200000e008e */
[----:B------:R-:W-:Y:S05]  /*10580*/  RET.REL.NODEC R2 `(_ZN7cutlass13device_kernelIN5flash19enable_sm80_to_sm89INS1_16FlashAttnFwdSm80INS1_25CollectiveMainloopFwdSm80ILi8ELi1ELb1EN4cute5tupleIJNS5_1CILi128EEENS7_ILi96EEENS7_ILi192EEEEEELi192ENS_10bfloat16_tEfNS_4arch4Sm80ELb1ELb0ELb0ELb0ELb0ELb0ELb1ELb1EEENS1_21CollectiveEpilogueFwdINS6_IJS8_SA_S9_EEENS6_IJNS7_ILi1EEESI_SI_EEESC_SE_Li256ELb0ELb1ELb1ELb0EEENS1_30DynamicPersistentTileSchedulerILi256ELi256ELb1ELb1ELb0EEEEEEEEEvNT_6ParamsE) ;  /* 0xfffefa7002007950 */ /* 0x000fea0003c3ffff */
.L_x_860:
        /* <DEDUP_REMOVED lines=15> */
.L_x_2474:


//--------------------- .text._ZN7cutlass13device_kernelIN5flash19enable_sm80_to_sm89INS1_16FlashAttnFwdSm80INS1_25CollectiveMainloopFwdSm80ILi8ELi1ELb0EN4cute5tupleIJNS5_1CILi128EEENS7_ILi64EEENS7_ILi192EEEEEELi192ENS_10bfloat16_tEfNS_4arch4Sm80ELb1ELb0ELb0ELb1ELb0ELb0ELb1ELb1EEENS1_21CollectiveEpilogueFwdINS6_IJS8_SA_S9_EEENS6_IJNS7_ILi1EEESI_SI_EEESC_SE_Li256ELb1ELb1ELb1ELb0EEENS1_36VarlenDynamicPersistentTileSchedulerILi128ELi64ELi256ELi256ELb1ELb1ELb0ELb1ELb1ELb1EEEEEEEEEvNT_6ParamsE --------------------------
	.section	.text._ZN7cutlass13device_kernelIN5flash19enable_sm80_to_sm89INS1_16FlashAttnFwdSm80INS1_25CollectiveMainloopFwdSm80ILi8ELi1ELb0EN4cute5tupleIJNS5_1CILi128EEENS7_ILi64EEENS7_ILi192EEEEEELi192ENS_10bfloat16_tEfNS_4arch4Sm80ELb1ELb0ELb0ELb1ELb0ELb0ELb1ELb1EEENS1_21CollectiveEpilogueFwdINS6_IJS8_SA_S9_EEENS6_IJNS7_ILi1EEESI_SI_EEESC_SE_Li256ELb1ELb1ELb1ELb0EEENS1_36VarlenDynamicPersistentTileSchedulerILi128ELi64ELi256ELi256ELb1ELb1ELb0ELb1ELb1ELb1EEEEEEEEEvNT_6ParamsE,"ax",@progbits
	.sectioninfo	@"SHI_REGISTERS=255"
	.align	128
.text._ZN7cutlass13device_kernelIN5flash19enable_sm80_to_sm89INS1_16FlashAttnFwdSm80INS1_25CollectiveMainloopFwdSm80ILi8ELi1ELb0EN4cute5tupleIJNS5_1CILi128EEENS7_ILi64EEENS7_ILi192EEEEEELi192ENS_10bfloat16_tEfNS_4arch4Sm80ELb1ELb0ELb0ELb1ELb0ELb0ELb1ELb1EEENS1_21CollectiveEpilogueFwdINS6_IJS8_SA_S9_EEENS6_IJNS7_ILi1EEESI_SI_EEESC_SE_Li256ELb1ELb1ELb1ELb0EEENS1_36VarlenDynamicPersistentTileSchedulerILi128ELi64ELi256ELi256ELb1ELb1ELb0ELb1ELb1ELb1EEEEEEEEEvNT_6ParamsE:
        .type           _ZN7cutlass13device_kernelIN5flash19enable_sm80_to_sm89INS1_16FlashAttnFwdSm80INS1_25CollectiveMainloopFwdSm80ILi8ELi1ELb0EN4cute5tupleIJNS5_1CILi128EEENS7_ILi64EEENS7_ILi192EEEEEELi192ENS_10bfloat16_tEfNS_4arch4Sm80ELb1ELb0ELb0ELb1ELb0ELb0ELb1ELb1EEENS1_21CollectiveEpilogueFwdINS6_IJS8_SA_S9_EEENS6_IJNS7_ILi1EEESI_SI_EEESC_SE_Li256ELb1ELb1ELb1ELb0EEENS1_36VarlenDynamicPersistentTileSchedulerILi128ELi64ELi256ELi256ELb1ELb1ELb0ELb1ELb1ELb1EEEEEEEEEvNT_6ParamsE,@function
        .size           _ZN7cutlass13device_kernelIN5flash19enable_sm80_to_sm89INS1_16FlashAttnFwdSm80INS1_25CollectiveMainloopFwdSm80ILi8ELi1ELb0EN4cute5tupleIJNS5_1CILi128EEENS7_ILi64EEENS7_ILi192EEEEEELi192ENS_10bfloat16_tEfNS_4arch4Sm80ELb1ELb0ELb0ELb1ELb0ELb0ELb1ELb1EEENS1_21CollectiveEpilogueFwdINS6_IJS8_SA_S9_EEENS6_IJNS7_ILi1EEESI_SI_EEESC_SE_Li256ELb1ELb1ELb1ELb0EEENS1_36VarlenDynamicPersistentTileSchedulerILi128ELi64ELi256ELi256ELb1ELb1ELb0ELb1ELb1ELb1EEEEEEEEEvNT_6ParamsE,(.L_x_2477 - _ZN7cutlass13device_kernelIN5flash19enable_sm80_to_sm89INS1_16FlashAttnFwdSm80INS1_25CollectiveMainloopFwdSm80ILi8ELi1ELb0EN4cute5tupleIJNS5_1CILi128EEENS7_ILi64EEENS7_ILi192EEEEEELi192ENS_10bfloat16_tEfNS_4arch4Sm80ELb1ELb0ELb0ELb1ELb0ELb0ELb1ELb1EEENS1_21CollectiveEpilogueFwdINS6_IJS8_SA_S9_EEENS6_IJNS7_ILi1EEESI_SI_EEESC_SE_Li256ELb1ELb1ELb1ELb0EEENS1_36VarlenDynamicPersistentTileSchedulerILi128ELi64ELi256ELi256ELb1ELb1ELb0ELb1ELb1ELb1EEEEEEEEEvNT_6ParamsE)
        .other          _ZN7cutlass13device_kernelIN5flash19enable_sm80_to_sm89INS1_16FlashAttnFwdSm80INS1_25CollectiveMainloopFwdSm80ILi8ELi1ELb0EN4cute5tupleIJNS5_1CILi128EEENS7_ILi64EEENS7_ILi192EEEEEELi192ENS_10bfloat16_tEfNS_4arch4Sm80ELb1ELb0ELb0ELb1ELb0ELb0ELb1ELb1EEENS1_21CollectiveEpilogueFwdINS6_IJS8_SA_S9_EEENS6_IJNS7_ILi1EEESI_SI_EEESC_SE_Li256ELb1ELb1ELb1ELb0EEENS1_36VarlenDynamicPersistentTileSchedulerILi128ELi64ELi256ELi256ELb1ELb1ELb0ELb1ELb1ELb1EEEEEEEEEvNT_6ParamsE,@"STO_CUDA_ENTRY STV_DEFAULT"
_ZN7cutlass13device_kernelIN5flash19enable_sm80_to_sm89INS1_16FlashAttnFwdSm80INS1_25CollectiveMainloopFwdSm80ILi8ELi1ELb0EN4cute5tupleIJNS5_1CILi128EEENS7_ILi64EEENS7_ILi192EEEEEELi192ENS_10bfloat16_tEfNS_4arch4Sm80ELb1ELb0ELb0ELb1ELb0ELb0ELb1ELb1EEENS1_21CollectiveEpilogueFwdINS6_IJS8_SA_S9_EEENS6_IJNS7_ILi1EEESI_SI_EEESC_SE_Li256ELb1ELb1ELb1ELb0EEENS1_36VarlenDynamicPersistentTileSchedulerILi128ELi64ELi256ELi256ELb1ELb1ELb0ELb1ELb1ELb1EEEEEEEEEvNT_6ParamsE:
        /* <DEDUP_REMOVED lines=52> */
.L_x_866:
        /* <DEDUP_REMOVED lines=16> */
.L_x_963:
        /* <DEDUP_REMOVED lines=16> */
.L_x_964:
[----:B---3--:R-:W-:-:S05]  /*0540*/  IMAD R0, R0, c[0x0][0x538], RZ ;  /* 0x00014e0000007a24 */ /* 0x008fca00078e02ff */
[----:B------:R-:W-:-:S04]  /*0550*/  IADD3 R7, R0, R7, RZ ;  /* 0x0000000700077210 */ /* 0x000fc80007ffe0ff */
[----:B------:R-:W-:-:S13]  /*0560*/  ISETP.GT.AND P0, PT, R7, UR4, PT ;  /* 0x0000000407007c0c */ /* 0x000fda000bf04270 */
[----:B-12---:R-:W-:Y:S05]  /*0570*/  @!P0 BRA `(.L_x_866) ;  /* 0xfffffdc000008947 */ /* 0x006fea000383ffff */
.L_x_862:
[----:B--2---:R-:W-:-:S05]  /*0580*/  IADD3 R236, -R0, R7, RZ ;  /* 0x0000000700ec7210 */ /* 0x004fca0007ffe1ff */
[----:B------:R-:W-:-:S05]  /*0590*/  IMAD R0, R4, c[0x0][0x538], R236 ;  /* 0x00014e0004007a24 */ /* 0x000fca00078e02ec */
[----:B------:R-:W-:Y:S01]  /*05a0*/  ISETP.GT.AND P0, PT, R0, UR4, PT ;  /* 0x0000000400007c0c */ /* 0x000fe2000bf04270 */
[----:B------:R-:W-:-:S12]  /*05b0*/  BRA.DIV ~URZ, `(.L_x_867) ;  /* 0x0000fbc27f007947 */ /* 0x000fd8000b800000 */
[----:B------:R-:W-:-:S04]  /*05c0*/  VOTE.ANY R10, PT, !P0 ;  /* 0x00000000000a7806 */ /* 0x000fc800040e0100 */
.L_x_965:
[----:B------:R-:W1:Y:S02]  /*05d0*/  POPC R7, R10 ;  /* 0x0000000a00077309 */ /* 0x000e640000000000 */
[----:B-1----:R-:W-:Y:S01]  /*05e0*/  IADD3 R239, R7, R6, RZ ;  /* 0x0000000607ef7210 */ /* 0x002fe20007ffe0ff */
[----:B------:R-:W-:Y:S05]  /*05f0*/  BRA.DIV ~URZ, `(.L_x_868) ;  /* 0x0000fbd27f007947 */ /* 0x000fea000b800000 */
[----:B------:R1:W2:Y:S01]  /*0600*/  SHFL.IDX PT, R237, R9, R7, 0x1f ;  /* 0x00001f0709ed7589 */ /* 0x0002a200000e0000 */
[----:B------:R-:W-:-:S03]  /*0610*/  MOV R6, RZ ;  /* 0x000000ff00067202 */ /* 0x000fc60000000f00 */
[----:B------:R1:W3:Y:S04]  /*0620*/  SHFL.IDX PT, R9, R8, R7, 0x1f ;  /* 0x00001f0708097589 */ /* 0x0002e800000e0000 */
.L_x_966:
[----:B------:R-:W-:Y:S01]  /*0630*/  ISETP.NE.AND P0, PT, R10, RZ, PT ;  /* 0x000000ff0a00720c */ /* 0x000fe20003f05270 */
[----:B------:R-:W-:-:S12]  /*0640*/  BSSY B0, `(.L_x_869) ;  /* 0x0000005000007945 */ /* 0x000fd80003800000 */
[----:B------:R-:W-:Y:S05]  /*0650*/  @!P0 BRA `(.L_x_870) ;  /* 0x0000003000008947 */ /* 0x000fea0003800000 */
[----:B------:R-:W-:Y:S01]  /*0660*/  IADD3 R3, R7, -0x1, RZ ;  /* 0xffffffff07037810 */ /* 0x000fe20007ffe0ff */
[----:B------:R-:W-:Y:S05]  /*0670*/  BRA.DIV ~URZ, `(.L_x_871) ;  /* 0x0000fc327f007947 */ /* 0x000fea000b800000 */
[----:B------:R4:W1:Y:S02]  /*0680*/  SHFL.IDX PT, R6, R4, R3, 0x1f ;  /* 0x00001f0304067589 */ /* 0x00086400000e0000 */
.L_x_870:
[----:B------:R-:W-:Y:S05]  /*0690*/  BSYNC B0 ;  /* 0x0000000000007941 */ /* 0x000fea0003800000 */
.L_x_869:
        /* <DEDUP_REMOVED lines=67> */
.L_x_873:
        /* <DEDUP_REMOVED lines=68> */
.L_x_874:
[----:B------:R-:W-:Y:S05]  /*0f10*/  BSYNC B0 ;  /* 0x0000000000007941 */ /* 0x000fea0003800000 */
.L_x_872:
[----:B------:R-:W-:-:S04]  /*0f20*/  LOP3.LUT R0, RZ, R0, RZ, 0x33, !PT ;  /* 0x00000000ff007212 */ /* 0x000fc800078e33ff */
[----:B------:R-:W-:Y:S01]  /*0f30*/  IADD3 R237, R0, R237, RZ ;  /* 0x000000ed00ed7210 */ /* 0x000fe20007ffe0ff */
[----:B------:R-:W-:Y:S05]  /*0f40*/  BRA `(.L_x_875) ;  /* 0x0000004000007947 */ /* 0x000fea0003800000 */
.L_x_863:
[----:B--2---:R-:W-:Y:S01]  /*0f50*/  IMAD.MOV.U32 R237, RZ, RZ, RZ ;  /* 0x000000ffffed7224 */ /* 0x004fe200078e00ff */
[----:B------:R-:W-:Y:S01]  /*0f60*/  MOV R238, RZ ;  /* 0x000000ff00ee7202 */ /* 0x000fe20000000f00 */
[----:B------:R-:W-:Y:S01]  /*0f70*/  IMAD.U32 R236, RZ, RZ, UR4 ;  /* 0x00000004ffec7e24 */ /* 0x000fe2000f8e00ff */
[----:B------:R-:W-:Y:S02]  /*0f80*/  MOV R239, c[0x0][0x53c] ;  /* 0x00014f0000ef7a02 */ /* 0x000fe40000000f00 */
.L_x_875:
[----:B------:R-:W-:Y:S01]  /*0f90*/  ISETP.NE.AND P0, PT, R12, RZ, PT ;  /* 0x000000ff0c00720c */ /* 0x000fe20003f05270 */
[----:B------:R-:W-:-:S12]  /*0fa0*/  WARPSYNC 0xffffffff ;  /* 0xffffffff00007948 */ /* 0x000fd80003800000 */
[----:B------:R1:W-:Y:S04]  /*0fb0*/  @!P0 STS.128 [0x18100], R236 ;  /* 0x018100ecff008388 */ /* 0x0003e80000000c00 */
[----:B------:R-:W-:Y:S06]  /*0fc0*/  BAR.ARV 0x5, 0x100 ;  /* 0x0144000000007b1d */ /* 0x000fec0000002000 */
.L_x_861:
        /* <DEDUP_REMOVED lines=70> */
[----:B------:R-:W-:Y:S01]  /*1430*/  IADD3 R242, R240, 0x40, RZ ;  /* 0x00000040f0f27810 */ /* 0x000fe20007ffe0ff */
[----:B------:R-:W-:Y:S01]  /*1440*/  IMAD.MOV.U32 R13, RZ, RZ, 0x20 ;  /* 0x00000020ff0d7424 */ /* 0x000fe200078e00ff */
[----:B------:R-:W-:Y:S01]  /*1450*/  LOP3.LUT R3, R3, 0xfffffe00, RZ, 0xc0, !PT ;  /* 0xfffffe0003037812 */ /* 0x000fe200078ec0ff */
[----:B------:R-:W-:Y:S01]  /*1460*/  IMAD.IADD R8, R5, 0x1, R2 ;  /* 0x0000000105087824 */ /* 0x000fe200078e0202 */
[----:B------:R-:W-:-:S02]  /*1470*/  LOP3.LUT R0, R0, 0x1ffffffe, RZ, 0xc0, !PT ;  /* 0x1ffffffe00007812 */ /* 0x000fc400078ec0ff */
        /* <DEDUP_REMOVED lines=9> */
[----:B------:R-:W-:Y:S01]  /*1510*/  IMAD R9, R9, 0x8, R16 ;  /* 0x0000000809097824 */ /* 0x000fe200078e0210 */
[----:B------:R-:W-:-:S02]  /*1520*/  SHF.R.S32.HI R7, RZ, 0x1f, R242 ;  /* 0x0000001fff077819 */ /* 0x000fc400000114f2 */
[----:B------:R-:W-:Y:S02]  /*1530*/  SHF.R.S32.HI R6, RZ, 0x1f, R243 ;  /* 0x0000001fff067819 */ /* 0x000fe400000114f3 */
[C---:B------:R-:W-:Y:S01]  /*1540*/  LOP3.LUT P6, RZ, R11.reuse, 0x2, RZ, 0xc0, !PT ;  /* 0x000000020bff7812 */ /* 0x040fe200078cc0ff */
[----:B------:R2:W-:Y:S01]  /*1550*/  STL [R1+0x14], R7 ;  /* 0x0000140701007387 */ /* 0x0005e20000100800 */
[----:B------:R-:W-:Y:S01]  /*1560*/  LOP3.LUT P5, RZ, R11, 0x4, RZ, 0xc0, !PT ;  /* 0x000000040bff7812 */ /* 0x000fe200078ac0ff */
[----:B------:R-:W-:Y:S01]  /*1570*/  IMAD.MOV.U32 R11, RZ, RZ, 0x40 ;  /* 0x00000040ff0b7424 */ /* 0x000fe200078e00ff */
[----:B------:R-:W-:Y:S01]  /*1580*/  LOP3.LUT P3, RZ, R10, 0x4, RZ, 0xc0, !PT ;  /* 0x000000040aff7812 */ /* 0x000fe2000786c0ff */
[----:B------:R3:W-:Y:S01]  /*1590*/  STL [R1+0x10], R6 ;  /* 0x0000100601007387 */ /* 0x0007e20000100800 */
[----:B------:R-:W-:Y:S02]  /*15a0*/  LEA R176, R0, 0x6100, 0x1 ;  /* 0x0000610000b07811 */ /* 0x000fe400078e08ff */
[C---:B------:R-:W-:Y:S01]  /*15b0*/  SEL R2, R11.reuse, 0xffffffc0, !P3 ;  /* 0xffffffc00b027807 */ /* 0x040fe20005800000 */
[----:B------:R4:W-:Y:S01]  /*15c0*/  STL [R1+0x4], R9 ;  /* 0x0000040901007387 */ /* 0x0009e20000100800 */
        /* <DEDUP_REMOVED lines=17> */
[----:B------:R-:W-:Y:S01]  /*16e0*/  IADD3 R10, R233, 0xa8, RZ ;  /* 0x000000a8e90a7810 */ /* 0x000fe20007ffe0ff */
[----:B------:R-:W-:Y:S01]  /*16f0*/  IMAD.IADD R184, R183, 0x1, R3 ;  /* 0x00000001b7b87824 */ /* 0x000fe200078e0203 */
[----:B----4-:R-:W-:Y:S01]  /*1700*/  IADD3 R9, R233, 0xb8, RZ ;  /* 0x000000b8e9097810 */ /* 0x010fe20007ffe0ff */
        /* <DEDUP_REMOVED lines=33> */
.L_x_962:
[----:B------:R-:W-:-:S04]  /*1920*/  IMAD.MOV.U32 R13, RZ, RZ, 0x4 ;  /* 0x00000004ff0d7424 */ /* 0x000fc800078e00ff */
[----:B-1----:R-:W-:-:S05]  /*1930*/  IMAD.WIDE R2, R239, R13, c[0x0][0x588] ;  /* 0x00016200ef027625 */ /* 0x002fca00078e020d */
[----:B------:R-:W2:Y:S01]  /*1940*/  LDG.E R247, [R2.64] ;  /* 0x0000000602f77981 */ /* 0x000ea2000c1e1900 */
[----:B------:R-:W-:Y:S01]  /*1950*/  ISETP.NE.U32.AND P2, PT, RZ, c[0x0][0x370], PT ;  /* 0x0000dc00ff007a0c */ /* 0x000fe20003f45070 */
[----:B------:R-:W-:Y:S01]  /*1960*/  CS2R R8, SRZ ;  /* 0x0000000000087805 */ /* 0x000fe2000001ff00 */
[----:B------:R-:W-:Y:S02]  /*1970*/  ISETP.NE.U32.AND P5, PT, RZ, c[0x0][0x360], PT ;  /* 0x0000d800ff007a0c */ /* 0x000fe40003fa5070 */
[----:B------:R-:W-:Y:S02]  /*1980*/  ISETP.NE.AND.EX P2, PT, RZ, c[0x0][0x374], PT, P2 ;  /* 0x0000dd00ff007a0c */ /* 0x000fe40003f45320 */
[----:B------:R-:W-:Y:S02]  /*1990*/  ISETP.NE.AND.EX P5, PT, RZ, c[0x0][0x364], PT, P5 ;  /* 0x0000d900ff007a0c */ /* 0x000fe40003fa5350 */
[----:B------:R-:W-:-:S04]  /*19a0*/  ISETP.NE.U32.AND P1, PT, RZ, c[0x0][0x348], PT ;  /* 0x0000d200ff007a0c */ /* 0x000fc80003f25070 */
[----:B------:R-:W-:Y:S01]  /*19b0*/  ISETP.NE.AND.EX P1, PT, RZ, c[0x0][0x34c], PT, P1 ;  /* 0x0000d300ff007a0c */ /* 0x000fe20003f25310 */
[----:B------:R-:W-:Y:S01]  /*19c0*/  IMAD.MOV.U32 R10, RZ, RZ, RZ ;  /* 0x000000ffff0a7224 */ /* 0x000fe200078e00ff */
[----:B--2---:R-:W-:-:S03]  /*19d0*/  SHF.R.S32.HI R18, RZ, 0x1f, R247 ;  /* 0x0000001fff127819 */ /* 0x004fc600000114f7 */
[C---:B------:R-:W-:Y:S02]  /*19e0*/  @P2 LEA R2, P0, R247.reuse, c[0x0][0x370], 0x2 ;  /* 0x0000dc00f7022a11 */ /* 0x040fe400078010ff */
[C---:B------:R-:W-:Y:S01]  /*19f0*/  LEA R4, P4, R247.reuse, c[0x0][0x348], 0x2 ;  /* 0x0000d200f7047a11 */ /* 0x040fe200078810ff */
[----:B------:R1:W-:Y:S01]  /*1a00*/  STL [R1+0xc], R18 ;  /* 0x00000c1201007387 */ /* 0x0003e20000100800 */
[----:B------:R-:W-:Y:S02]  /*1a10*/  @P2 LEA.HI.X R3, R247, c[0x0][0x374], R18, 0x2, P0 ;  /* 0x0000dd00f7032a11 */ /* 0x000fe400000f1412 */
[----:B------:R-:W-:-:S03]  /*1a20*/  ISETP.NE.U32.AND P0, PT, RZ, c[0x0][0x350], PT ;  /* 0x0000d400ff007a0c */ /* 0x000fc60003f05070 */
[----:B------:R2:W5:Y:S01]  /*1a30*/  @P2 LDG.E R9, [R2.64] ;  /* 0x0000000602092981 */ /* 0x000562000c1e1900 */
[----:B------:R-:W-:Y:S02]  /*1a40*/  ISETP.NE.AND.EX P0, PT, RZ, c[0x0][0x354], PT, P0 ;  /* 0x0000d500ff007a0c */ /* 0x000fe40003f05300 */
[C---:B------:R-:W-:Y:S02]  /*1a50*/  @P5 LEA R6, P2, R247.reuse, c[0x0][0x360], 0x2 ;  /* 0x0000d800f7065a11 */ /* 0x040fe400078410ff */
[C-C-:B------:R-:W-:Y:S02]  /*1a60*/  LEA.HI.X R5, R247.reuse, c[0x0][0x34c], R18.reuse, 0x2, P4 ;  /* 0x0000d300f7057a11 */ /* 0x140fe400020f1412 */
[----:B------:R-:W-:-:S03]  /*1a70*/  @P5 LEA.HI.X R7, R247, c[0x0][0x364], R18, 0x2, P2 ;  /* 0x0000d900f7075a11 */ /* 0x000fc600010f1412 */
[----:B------:R1:W5:Y:S04]  /*1a80*/  @P1 LDG.E R8, [R4.64] ;  /* 0x0000000604081981 */ /* 0x000368000c1e1900 */
[----:B------:R1:W5:Y:S01]  /*1a90*/  @P5 LDG.E R235, [R6.64] ;  /* 0x0000000606eb5981 */ /* 0x000362000c1e1900 */
[----:B--2---:R-:W-:-:S04]  /*1aa0*/  LEA R2, P3, R247, c[0x0][0x350], 0x2 ;  /* 0x0000d400f7027a11 */ /* 0x004fc800078610ff */
[----:B------:R-:W-:-:S05]  /*1ab0*/  LEA.HI.X R3, R247, c[0x0][0x354], R18, 0x2, P3 ;  /* 0x0000d500f7037a11 */ /* 0x000fca00018f1412 */
[----:B------:R1:W5:Y:S01]  /*1ac0*/  @P0 LDG.E R10, [R2.64] ;  /* 0x00000006020a0981 */ /* 0x000362000c1e1900 */
[----:B------:R-:W-:-:S05]  /*1ad0*/  LOP3.LUT R19, R238, 0xffff, RZ, 0xc0, !PT ;  /* 0x0000ffffee137812 */ /* 0x000fca00078ec0ff */
[----:B------:R1:W-:Y:S01]  /*1ae0*/  STL [R1], R19 ;  /* 0x0000001301007387 */ /* 0x0003e20000100800 */
[----:B------:R-:W-:Y:S01]  /*1af0*/  YIELD ;  /* 0x0000000000007946 */ /* 0x000fe20003800000 */
[----:B------:R-:W-:Y:S05]  /*1b00*/  @P5 BRA `(.L_x_876) ;  /* 0x0000005000005947 */ /* 0x000fea0003800000 */
[----:B-----5:R-:W-:Y:S01]  /*1b10*/  MOV R235, c[0x0][0x168] ;  /* 0x00005a0000eb7a02 */ /* 0x020fe20000000f00 */
[----:B------:R-:W-:Y:S05]  /*1b20*/  @!P1 BRA `(.L_x_876) ;  /* 0x0000003000009947 */ /* 0x000fea0003800000 */
[----:B-1----:R-:W2:Y:S04]  /*1b30*/  LDG.E R6, [R4.64] ;  /* 0x0000000604067981 */ /* 0x002ea8000c1e1900 */
[----:B------:R-:W2:Y:S02]  /*1b40*/  LDG.E R0, [R4.64+0x4] ;  /* 0x0000040604007981 */ /* 0x000ea4000c1e1900 */
[----:B--2---:R-:W-:Y:S02]  /*1b50*/  IADD3 R235, -R6, R0, RZ ;  /* 0x0000000006eb7210 */ /* 0x004fe40007ffe1ff */
.L_x_876:
[----:B------:R-:W-:-:S04]  /*1b60*/  ISETP.NE.U32.AND P2, PT, RZ, c[0x0][0x368], PT ;  /* 0x0000da00ff007a0c */ /* 0x000fc80003f45070 */
[----:B------:R-:W-:-:S13]  /*1b70*/  ISETP.NE.AND.EX P2, PT, RZ, c[0x0][0x36c], PT, P2 ;  /* 0x0000db00ff007a0c */ /* 0x000fda0003f45320 */
[----:B------:R-:W-:Y:S05]  /*1b80*/  @!P2 BRA `(.L_x_877) ;  /* 0x000000400000a947 */ /* 0x000fea0003800000 */
[----:B-1----:R-:W-:-:S04]  /*1b90*/  LEA R2, P2, R247, c[0x0][0x368], 0x2 ;  /* 0x0000da00f7027a11 */ /* 0x002fc800078410ff */
[----:B------:R-:W-:-:S05]  /*1ba0*/  LEA.HI.X R3, R247, c[0x0][0x36c], R18, 0x2, P2 ;  /* 0x0000db00f7037a11 */ /* 0x000fca00010f1412 */
[----:B------:R1:W5:Y:S01]  /*1bb0*/  LDG.E R0, [R2.64] ;  /* 0x0000000602007981 */ /* 0x000362000c1e1900 */
[----:B------:R-:W-:Y:S05]  /*1bc0*/  BRA `(.L_x_878) ;  /* 0x0000005000007947 */ /* 0x000fea0003800000 */
.L_x_877:
[----:B------:R-:W-:Y:S01]  /*1bd0*/  MOV R0, c[0x0][0x1d0] ;  /* 0x0000740000007a02 */ /* 0x000fe20000000f00 */
[----:B------:R-:W-:Y:S05]  /*1be0*/  @!P0 BRA `(.L_x_878) ;  /* 0x0000003000008947 */ /* 0x000fea0003800000 */
[----:B-1----:R-:W2:Y:S04]  /*1bf0*/  LDG.E R4, [R2.64] ;  /* 0x0000000602047981 */ /* 0x002ea8000c1e1900 */
[----:B------:R-:W2:Y:S02]  /*1c00*/  LDG.E R0, [R2.64+0x4] ;  /* 0x0000040602007981 */ /* 0x000ea4000c1e1900 */
[----:B--2---:R-:W-:Y:S02]  /*1c10*/  IADD3 R0, -R4, R0, RZ ;  /* 0x0000000004007210 */ /* 0x004fe40007ffe1ff */
.L_x_878:
[----:B-1----:R-:W-:Y:S01]  /*1c20*/  IMAD.MOV.U32 R2, RZ, RZ, c[0x0][0x2c4] ;  /* 0x0000b100ff027624 */ /* 0x002fe200078e00ff */
[----:B------:R-:W-:Y:S01]  /*1c30*/  BSSY B0, `(.L_x_879) ;  /* 0x000003c000007945 */ /* 0x000fe20003800000 */
[----:B------:R-:W-:-:S02]  /*1c40*/  IMAD.SHL.U32 R237, R237, 0x80, RZ ;  /* 0x00000080eded7824 */ /* 0x000fc400078e00ff */
[--C-:B-----5:R-:W-:Y:S01]  /*1c50*/  IMAD.IADD R234, R0, 0x1, -R9.reuse ;  /* 0x0000000100ea7824 */ /* 0x120fe200078e0a09 */
[----:B------:R-:W-:Y:S01]  /*1c60*/  ISETP.NE.AND P2, PT, R2, 0x1, PT ;  /* 0x000000010200780c */ /* 0x000fe20003f45270 */
[----:B------:R-:W-:Y:S01]  /*1c70*/  IMAD.IADD R12, R10, 0x1, R9 ;  /* 0x000000010a0c7824 */ /* 0x000fe200078e0209 */
[----:B------:R-:W-:Y:S02]  /*1c80*/  IADD3 R2, R237, 0x7f, RZ ;  /* 0x0000007fed027810 */ /* 0x000fe40007ffe0ff */
[----:B------:R-:W-:-:S03]  /*1c90*/  IADD3 R3, R234, 0x40, -R235 ;  /* 0x00000040ea037810 */ /* 0x000fc60007ffe8eb */
[----:B------:R-:W-:-:S06]  /*1ca0*/  IMAD.MOV.U32 R0, RZ, RZ, R2 ;  /* 0x000000ffff007224 */ /* 0x000fcc00078e0002 */
[----:B------:R-:W-:Y:S01]  /*1cb0*/  @P2 IMAD.HI.U32 R4, R2, c[0x0][0x2c8], RZ ;  /* 0x0000b20002042a27 */ /* 0x000fe200078e00ff */
[----:B------:R-:W-:-:S04]  /*1cc0*/  IADD3 R2, R234, 0x3f, RZ ;  /* 0x0000003fea027810 */ /* 0x000fc80007ffe0ff */
[----:B------:R-:W-:-:S05]  /*1cd0*/  @P2 SHF.R.U32.HI R0, RZ, c[0x0][0x2cc], R4 ;  /* 0x0000b300ff002a19 */ /* 0x000fca0000011604 */
[----:B------:R-:W-:Y:S01]  /*1ce0*/  IMAD.IADD R0, R3, 0x1, R0 ;  /* 0x0000000103007824 */ /* 0x000fe200078e0200 */
[----:B------:R-:W-:-:S04]  /*1cf0*/  SHF.R.S32.HI R3, RZ, 0x1f, R2 ;  /* 0x0000001fff037819 */ /* 0x000fc80000011402 */
[----:B------:R-:W-:Y:S02]  /*1d00*/  SHF.R.S32.HI R4, RZ, 0x1f, R0 ;  /* 0x0000001fff047819 */ /* 0x000fe40000011400 */
[----:B------:R-:W-:Y:S02]  /*1d10*/  LEA.HI R2, R3, R2, RZ, 0x6 ;  /* 0x0000000203027211 */ /* 0x000fe400078f30ff */
[----:B------:R-:W-:Y:S02]  /*1d20*/  LEA.HI R0, R4, R0, RZ, 0x6 ;  /* 0x0000000004007211 */ /* 0x000fe400078f30ff */
[----:B------:R-:W-:Y:S02]  /*1d30*/  SHF.R.S32.HI R2, RZ, 0x6, R2 ;  /* 0x00000006ff027819 */ /* 0x000fe40000011402 */
[----:B------:R-:W-:Y:S02]  /*1d40*/  SHF.R.S32.HI R0, RZ, 0x6, R0 ;  /* 0x00000006ff007819 */ /* 0x000fe40000011400 */
[----:B------:R-:W-:-:S02]  /*1d50*/  LOP3.LUT R3, R238, 0xff000000, RZ, 0xc0, !PT ;  /* 0xff000000ee037812 */ /* 0x000fc400078ec0ff */
[----:B------:R-:W-:Y:S01]  /*1d60*/  IMNMX R6, R2, R0, PT ;  /* 0x0000000002067217 */ /* 0x000fe20003800200 */
[----:B------:R-:W-:Y:S01]  /*1d70*/  IMAD.MOV.U32 R2, RZ, RZ, RZ ;  /* 0x000000ffff027224 */ /* 0x000fe200078e00ff */
[----:B------:R-:W-:Y:S02]  /*1d80*/  LOP3.LUT R4, R238, 0xff0000, RZ, 0xc0, !PT ;  /* 0x00ff0000ee047812 */ /* 0x000fe400078ec0ff */
[----:B------:R-:W-:Y:S02]  /*1d90*/  SHF.R.U32.HI R0, RZ, 0x8, R3 ;  /* 0x00000008ff007819 */ /* 0x000fe40000011603 */
[----:B------:R-:W-:Y:S02]  /*1da0*/  ISETP.GE.AND P3, PT, R6, 0x1, PT ;  /* 0x000000010600780c */ /* 0x000fe40003f66270 */
[----:B------:R-:W-:-:S04]  /*1db0*/  LEA.HI R0, R4, R0, RZ, 0x10 ;  /* 0x0000000004007211 */ /* 0x000fc800078f80ff */
        /* <DEDUP_REMOVED lines=9> */
[----:B------:R-:W2:Y:S02]  /*1e50*/  I2F.RP R2, R3 ;  /* 0x0000000300027306 */ /* 0x000ea40000209400 */
[----:B------:R-:W-:-:S06]  /*1e60*/  IABS R11, R7 ;  /* 0x00000007000b7213 */ /* 0x000fcc0000000000 */
        /* <DEDUP_REMOVED lines=24> */
.L_x_880:
[----:B------:R-:W-:Y:S05]  /*1ff0*/  BSYNC B0 ;  /* 0x0000000000007941 */ /* 0x000fea0003800000 */
.L_x_879:
[----:B------:R-:W-:Y:S01]  /*2000*/  IMAD R229, R14, R2, RZ ;  /* 0x000000020ee57224 */ /* 0x000fe200078e02ff */
        /* <DEDUP_REMOVED lines=13> */
[----:B------:R2:W-:Y:S01]  /*20e0*/  STL [R1+0x8], R17 ;  /* 0x0000081101007387 */ /* 0x0005e20000100800 */
        /* <DEDUP_REMOVED lines=41> */
[----:B--2---:R-:W2:Y:S01]  /*2380*/  LDL R4, [R1+0x40] ;  /* 0x0000400001047983 */ /* 0x004ea20000100800 */
[----:B------:R-:W-:-:S04]  /*2390*/  ISETP.NE.U32.AND P3, PT, RZ, c[0x0][0x340], PT ;  /* 0x0000d000ff007a0c */ /* 0x000fc80003f65070 */
[----:B------:R-:W-:-:S13]  /*23a0*/  ISETP.NE.AND.EX P3, PT, RZ, c[0x0][0x344], PT, P3 ;  /* 0x0000d100ff007a0c */ /* 0x000fda0003f65330 */
[----:B------:R-:W-:-:S05]  /*23b0*/  @P3 IMAD.WIDE R2, R247, R13, c[0x0][0x340] ;  /* 0x0000d000f7023625 */ /* 0x000fca00078e020d */
[----:B------:R3:W4:Y:S01]  /*23c0*/  @P3 LDG.E R13, [R2.64] ;  /* 0x00000006020d3981 */ /* 0x000722000c1e1900 */
[----:B------:R-:W-:Y:S02]  /*23d0*/  SHF.R.S32.HI R0, RZ, 0x1f, R8 ;  /* 0x0000001fff007819 */ /* 0x000fe40000011408 */
[----:B------:R-:W-:Y:S01]  /*23e0*/  SHF.R.S32.HI R6, RZ, 0x1f, R12 ;  /* 0x0000001fff067819 */ /* 0x000fe2000001140c */
[----:B------:R-:W5:Y:S01]  /*23f0*/  S2R R7, SR_TID.X ;  /* 0x0000000000077919 */ /* 0x000f620000002100 */
[----:B------:R-:W-:Y:S01]  /*2400*/  ISETP.GE.AND P5, PT, R240, c[0x0][0x1d4], PT ;  /* 0x00007500f0007a0c */ /* 0x000fe20003fa6270 */
[----:B------:R-:W-:Y:S01]  /*2410*/  IMAD R0, R0, c[0x0][0x178], RZ ;  /* 0x00005e0000007a24 */ /* 0x000fe200078e02ff */
[----:B------:R-:W-:Y:S02]  /*2420*/  ISETP.GE.AND P6, PT, R243, c[0x0][0x198], PT ;  /* 0x00006600f3007a0c */ /* 0x000fe40003fc6270 */
[----:B------:R-:W-:Y:S01]  /*2430*/  IADD3 R60, R17, -0x1, RZ ;  /* 0xffffffff113c7810 */ /* 0x000fe20007ffe0ff */
[----:B------:R-:W-:-:S02]  /*2440*/  IMAD R0, R8, c[0x0][0x17c], R0 ;  /* 0x00005f0008007a24 */ /* 0x000fc400078e0200 */
[----:B---3--:R-:W-:Y:S01]  /*2450*/  IMAD.WIDE.U32 R2, R8, c[0x0][0x178], RZ ;  /* 0x00005e0008027a25 */ /* 0x008fe200078e00ff */
[----:B------:R-:W-:Y:S02]  /*2460*/  SEL R8, R18, RZ, !P1 ;  /* 0x000000ff12087207 */ /* 0x000fe40004800000 */
[----:B-----5:R-:W-:Y:S01]  /*2470*/  SHF.R.S32.HI R16, RZ, 0x1f, R7 ;  /* 0x0000001fff107819 */ /* 0x020fe20000011407 */
[----:B------:R-:W-:Y:S02]  /*2480*/  IMAD.IADD R3, R3, 0x1, R0 ;  /* 0x0000000103037824 */ /* 0x000fe400078e0200 */
[----:B------:R-:W-:Y:S01]  /*2490*/  IMAD R9, R8, c[0x0][0x1c0], RZ ;  /* 0x0000700008097a24 */ /* 0x000fe200078e02ff */
[----:B------:R-:W-:-:S04]  /*24a0*/  LEA.HI R16, R16, R7, RZ, 0x3 ;  /* 0x0000000710107211 */ /* 0x000fc800078f18ff */
[----:B------:R-:W-:Y:S01]  /*24b0*/  SHF.R.S32.HI R16, RZ, 0x3, R16 ;  /* 0x00000003ff107819 */ /* 0x000fe20000011410 */
[----:B--2---:R-:W-:Y:S02]  /*24c0*/  IMAD.IADD R10, R4, 0x1, R237 ;  /* 0x00000001040a7824 */ /* 0x004fe400078e02ed */
[----:B-1----:R-:W-:Y:S01]  /*24d0*/  IMAD.WIDE.U32 R4, R19, c[0x0][0x1b8], R2 ;  /* 0x00006e0013047a25 */ /* 0x002fe200078e0002 */
[----:B------:R-:W-:Y:S02]  /*24e0*/  IADD3 R2, P4, R16, R12, RZ ;  /* 0x0000000c10027210 */ /* 0x000fe40007f9e0ff */
[----:B------:R-:W-:Y:S01]  /*24f0*/  MOV R0, R10 ;  /* 0x0000000a00007202 */ /* 0x000fe20000000f00 */
[----:B------:R-:W-:Y:S01]  /*2500*/  @P2 IMAD.HI.U32 R7, R10, c[0x0][0x2c8], RZ ;  /* 0x0000b2000a072a27 */ /* 0x000fe200078e00ff */
[----:B------:R-:W-:Y:S02]  /*2510*/  SEL R3, R247, RZ, !P1 ;  /* 0x000000fff7037207 */ /* 0x000fe40004800000 */
[----:B------:R-:W-:Y:S01]  /*2520*/  LEA.HI.X.SX32 R8, R16, R6, 0x1, P4 ;  /* 0x0000000610087211 */ /* 0x000fe200020f0eff */
[----:B------:R-:W-:Y:S01]  /*2530*/  IMAD R5, R19, c[0x0][0x1bc], R5 ;  /* 0x00006f0013057a24 */ /* 0x000fe200078e0205 */
[----:B------:R-:W-:Y:S01]  /*2540*/  @P2 SHF.R.U32.HI R0, RZ, c[0x0][0x2cc], R7 ;  /* 0x0000b300ff002a19 */ /* 0x000fe20000011607 */
[C---:B------:R-:W-:Y:S01]  /*2550*/  IMAD R12, R3.reuse, c[0x0][0x1c4], R9 ;  /* 0x00007100030c7a24 */ /* 0x040fe200078e0209 */
[----:B------:R-:W-:Y:S01]  /*2560*/  ISETP.GE.AND P4, PT, R242, c[0x0][0x1d4], PT ;  /* 0x00007500f2007a0c */ /* 0x000fe20003f86270 */
[----:B------:R-:W-:Y:S01]  /*2570*/  IMAD.WIDE.U32 R4, R3, c[0x0][0x1c0], R4 ;  /* 0x0000700003047a25 */ /* 0x000fe200078e0004 */
[----:B------:R-:W-:-:S03]  /*2580*/  SHF.R.S32.HI R11, RZ, 0x1f, R0 ;  /* 0x0000001fff0b7819 */ /* 0x000fc60000011400 */
[C---:B------:R-:W-:Y:S02]  /*2590*/  IMAD R15, R8.reuse, c[0x0][0x1e0], RZ ;  /* 0x00007800080f7a24 */ /* 0x040fe400078e02ff */
[----:B------:R-:W-:Y:S02]  /*25a0*/  IMAD R14, R8, c[0x0][0x208], RZ ;  /* 0x00008200080e7a24 */ /* 0x000fe400078e02ff */
[----:B------:R-:W-:Y:S02]  /*25b0*/  IMAD.IADD R3, R5, 0x1, R12 ;  /* 0x0000000105037824 */ /* 0x000fe400078e020c */
[----:B------:R-:W-:-:S04]  /*25c0*/  IMAD.WIDE.U32 R6, R2, c[0x0][0x1e0], R240 ;  /* 0x0000780002067a25 */ /* 0x000fc800078e00f0 */
[----:B------:R-:W-:-:S04]  /*25d0*/  IMAD.WIDE.U32 R8, R2, c[0x0][0x208], R240 ;  /* 0x0000820002087a25 */ /* 0x000fc800078e00f0 */
[C---:B------:R-:W-:Y:S02]  /*25e0*/  IMAD R12, R2.reuse, c[0x0][0x1e4], R15 ;  /* 0x00007900020c7a24 */ /* 0x040fe400078e020f */
[----:B------:R-:W-:Y:S02]  /*25f0*/  IMAD R14, R2, c[0x0][0x20c], R14 ;  /* 0x00008300020e7a24 */ /* 0x000fe400078e020e */
[----:B------:R-:W-:Y:S01]  /*2600*/  IMAD R5, R11, c[0x0][0x1b0], RZ ;  /* 0x00006c000b057a24 */ /* 0x000fe200078e02ff */
[C---:B------:R-:W-:Y:S01]  /*2610*/  IADD3 R11, -R0.reuse, RZ, RZ ;  /* 0x000000ff000b7210 */ /* 0x040fe20007ffe1ff */
[----:B------:R-:W-:Y:S01]  /*2620*/  IMAD.MOV.U32 R2, RZ, RZ, R4 ;  /* 0x000000ffff027224 */ /* 0x000fe200078e0004 */
[----:B------:R-:W-:Y:S01]  /*2630*/  IADD3 R7, R7, R12, RZ ;  /* 0x0000000c07077210 */ /* 0x000fe20007ffe0ff */
[C---:B------:R-:W-:Y:S01]  /*2640*/  IMAD R4, R0.reuse, c[0x0][0x1b4], R5 ;  /* 0x00006d0000047a24 */ /* 0x040fe200078e0205 */
[----:B------:R-:W-:Y:S01]  /*2650*/  SEL R12, RZ, 0x1, P5 ;  /* 0x00000001ff0c7807 */ /* 0x000fe20002800000 */
[----:B------:R-:W-:-:S04]  /*2660*/  IMAD.WIDE.U32 R2, R0, c[0x0][0x1b0], R2 ;  /* 0x00006c0000027a25 */ /* 0x000fc800078e0002 */
[----:B------:R-:W-:Y:S01]  /*2670*/  IMAD R0, R11, c[0x0][0x2c4], R10 ;  /* 0x0000b1000b007a24 */ /* 0x000fe200078e020a */
[----:B------:R-:W-:Y:S01]  /*2680*/  IADD3 R3, R3, R4, RZ ;  /* 0x0000000403037210 */ /* 0x000fe20007ffe0ff */
[----:B------:R-:W-:Y:S01]  /*2690*/  IMAD.MOV.U32 R4, RZ, RZ, R8 ;  /* 0x000000ffff047224 */ /* 0x000fe200078e0008 */
[----:B------:R-:W-:Y:S01]  /*26a0*/  SEL R8, RZ, 0xffffffff, P4 ;  /* 0xffffffffff087807 */ /* 0x000fe20002000000 */
[----:B------:R-:W-:Y:S01]  /*26b0*/  IMAD.IADD R5, R9, 0x1, R14 ;  /* 0x0000000109057824 */ /* 0x000fe200078e020e */
[----:B------:R-:W-:Y:S02]  /*26c0*/  SHF.R.S32.HI R10, RZ, 0x1f, R0 ;  /* 0x0000001fff0a7819 */ /* 0x000fe40000011400 */
[----:B------:R-:W-:Y:S01]  /*26d0*/  SHF.L.U32 R11, R8, 0x1, RZ ;  /* 0x00000001080b7819 */ /* 0x000fe200000006ff */
[----:B------:R-:W-:-:S03]  /*26e0*/  IMAD.WIDE.U32 R8, R19, c[0x0][0x1e8], R6 ;  /* 0x00007a0013087a25 */ /* 0x000fc600078e0006 */
[----:B------:R-:W-:Y:S01]  /*26f0*/  LOP3.LUT R15, R11, 0x2, R12, 0xe2, !PT ;  /* 0x000000020b0f7812 */ /* 0x000fe200078ee20c */
[----:B------:R-:W-:Y:S02]  /*2700*/  IMAD R10, R10, c[0x0][0x1a8], RZ ;  /* 0x00006a000a0a7a24 */ /* 0x000fe400078e02ff */
[----:B------:R-:W-:-:S04]  /*2710*/  IMAD.WIDE.U32 R6, R0, c[0x0][0x1a8], R2 ;  /* 0x00006a0000067a25 */ /* 0x000fc800078e0002 */
[----:B------:R-:W-:Y:S01]  /*2720*/  IMAD R10, R0, c[0x0][0x1ac], R10 ;  /* 0x00006b00000a7a24 */ /* 0x000fe200078e020a */
[----:B----4-:R-:W-:Y:S01]  /*2730*/  @P3 SHF.R.S32.HI R0, RZ, 0x1f, R13 ;  /* 0x0000001fff003819 */ /* 0x010fe2000001140d */
[----:B------:R-:W-:Y:S01]  /*2740*/  @!P3 IMAD.MOV.U32 R0, RZ, RZ, R18 ;  /* 0x000000ffff00b224 */ /* 0x000fe200078e0012 */
[C---:B------:R-:W-:Y:S01]  /*2750*/  LEA R14, P1, R6.reuse, c[0x0][0x160], 0x1 ;  /* 0x00005800060e7a11 */ /* 0x040fe200078208ff */
[----:B------:R-:W-:Y:S01]  /*2760*/  IMAD.IADD R7, R7, 0x1, R10 ;  /* 0x0000000107077824 */ /* 0x000fe200078e020a */
[----:B------:R-:W-:Y:S01]  /*2770*/  @!P3 MOV R13, R247 ;  /* 0x000000f7000db202 */ /* 0x000fe20000000f00 */
[C---:B------:R-:W-:Y:S01]  /*2780*/  IMAD.WIDE.U32 R2, R19.reuse, c[0x0][0x210], R4 ;  /* 0x0000840013027a25 */ /* 0x040fe200078e0004 */
[----:B------:R-:W-:Y:S02]  /*2790*/  MOV R4, R8 ;  /* 0x0000000800047202 */ /* 0x000fe40000000f00 */
[----:B------:R-:W-:Y:S01]  /*27a0*/  LEA.HI.X R11, R6, c[0x0][0x164], R7, 0x1, P1 ;  /* 0x00005900060b7a11 */ /* 0x000fe200008f0c07 */
[C---:B------:R-:W-:Y:S01]  /*27b0*/  IMAD R5, R19.reuse, c[0x0][0x1ec], R9 ;  /* 0x00007b0013057a24 */ /* 0x040fe200078e0209 */
[----:B------:R-:W-:Y:S01]  /*27c0*/  SEL R6, R0, RZ, !P0 ;  /* 0x000000ff00067207 */ /* 0x000fe20004000000 */
[----:B------:R-:W-:Y:S01]  /*27d0*/  IMAD R3, R19, c[0x0][0x214], R3 ;  /* 0x0000850013037a24 */ /* 0x000fe200078e0203 */
[----:B------:R-:W-:Y:S01]  /*27e0*/  SEL R0, R13, RZ, !P0 ;  /* 0x000000ff0d007207 */ /* 0x000fe20004000000 */
[----:B------:R-:W-:Y:S01]  /*27f0*/  IMAD.IADD R9, R16, 0x1, R237 ;  /* 0x0000000110097824 */ /* 0x000fe200078e02ed */
[----:B------:R-:W-:Y:S01]  /*2800*/  ISETP.GE.AND P3, PT, R243, c[0x0][0x1d4], PT ;  /* 0x00007500f3007a0c */ /* 0x000fe20003f66270 */
[----:B------:R-:W-:Y:S01]  /*2810*/  IMAD R8, R6, c[0x0][0x1f0], RZ ;  /* 0x00007c0006087a24 */ /* 0x000fe200078e02ff */
[----:B------:R-:W-:Y:S01]  /*2820*/  ISETP.GE.AND P1, PT, R240, c[0x0][0x198], PT ;  /* 0x00006600f0007a0c */ /* 0x000fe20003f26270 */
[----:B------:R-:W-:Y:S01]  /*2830*/  IMAD R7, R6, c[0x0][0x218], RZ ;  /* 0x0000860006077a24 */ /* 0x000fe200078e02ff */
[----:B------:R-:W-:Y:S01]  /*2840*/  ISETP.GE.AND P0, PT, R242, c[0x0][0x198], PT ;  /* 0x00006600f2007a0c */ /* 0x000fe20003f06270 */
[C---:B------:R-:W-:Y:S01]  /*2850*/  IMAD R8, R0.reuse, c[0x0][0x1f4], R8 ;  /* 0x00007d0000087a24 */ /* 0x040fe200078e0208 */
[----:B------:R-:W-:Y:S01]  /*2860*/  SEL R6, RZ, 0x4, P3 ;  /* 0x00000004ff067807 */ /* 0x000fe20001800000 */
[C---:B------:R-:W-:Y:S01]  /*2870*/  IMAD R7, R0.reuse, c[0x0][0x21c], R7 ;  /* 0x0000870000077a24 */ /* 0x040fe200078e0207 */
[----:B------:R-:W-:Y:S01]  /*2880*/  P2R R13, PR, RZ, 0x2 ;  /* 0x00000002ff0d7803 */ /* 0x000fe20000000000 */
[----:B------:R-:W-:Y:S01]  /*2890*/  IMAD.WIDE.U32 R224, R0, c[0x0][0x1f0], R4 ;  /* 0x00007c0000e07a25 */ /* 0x000fe200078e0004 */
[----:B------:R-:W-:-:S02]  /*28a0*/  P2R R12, PR, RZ, 0x1 ;  /* 0x00000001ff0c7803 */ /* 0x000fc40000000000 */
[----:B------:R-:W-:Y:S01]  /*28b0*/  LOP3.LUT R15, R15, R6, RZ, 0xfc, !PT ;  /* 0x000000060f0f7212 */ /* 0x000fe200078efcff */
[----:B------:R-:W-:Y:S01]  /*28c0*/  IMAD.WIDE.U32 R226, R0, c[0x0][0x218], R2 ;  /* 0x0000860000e27a25 */ /* 0x000fe200078e0002 */
[----:B------:R-:W-:-:S04]  /*28d0*/  IADD3 R223, R225, R8, RZ ;  /* 0x00000008e1df7210 */ /* 0x000fc80007ffe0ff */
[----:B------:R-:W-:Y:S01]  /*28e0*/  IADD3 R228, R227, R7, RZ ;  /* 0x00000007e3e47210 */ /* 0x000fe20007ffe0ff */
[----:B------:R-:W-:Y:S05]  /*28f0*/  BRA.DIV ~URZ, `(.L_x_882) ;  /* 0x0000da127f007947 */ /* 0x000fea000b800000 */
[----:B------:R1:W2:Y:S02]  /*2900*/  SHFL.IDX PT, R8, R11, RZ, 0x181f ;  /* 0x00181fff0b087589 */ /* 0x0002a400000e0000 */
.L_x_967:
[----:B------:R-:W-:Y:S05]  /*2910*/  BRA.DIV ~URZ, `(.L_x_883) ;  /* 0x0000da627f007947 */ /* 0x000fea000b800000 */
[----:B------:R3:W4:Y:S02]  /*2920*/  SHFL.IDX PT, R0, R14, RZ, 0x181f ;  /* 0x00181fff0e007589 */ /* 0x00072400000e0000 */
.L_x_968:
[----:B------:R-:W-:Y:S01]  /*2930*/  IMAD R10, R235, c[0x0][0x2c4], RZ ;  /* 0x0000b100eb0a7a24 */ /* 0x000fe200078e02ff */
[----:B------:R-:W-:Y:S04]  /*2940*/  BSSY B0, `(.L_x_884) ;  /* 0x0000013000007945 */ /* 0x000fe80003800000 */
[----:B------:R-:W-:-:S13]  /*2950*/  ISETP.GE.AND P0, PT, R9, R10, PT ;  /* 0x0000000a0900720c */ /* 0x000fda0003f06270 */
[----:B------:R-:W-:Y:S05]  /*2960*/  @P0 BRA `(.L_x_885) ;  /* 0x0000010000000947 */ /* 0x000fea0003800000 */
[----:B------:R-:W5:Y:S04]  /*2970*/  LDL R2, [R1+0x14] ;  /* 0x0000140001027983 */ /* 0x000f680000100800 */
[----:B---3--:R-:W3:Y:S01]  /*2980*/  LDL R16, [R1+0x10] ;  /* 0x0000100001107983 */ /* 0x008ee20000100800 */
[----:B----4-:R-:W-:Y:S02]  /*2990*/  LEA R6, P0, R240, R0, 0x1 ;  /* 0x00000000f0067211 */ /* 0x010fe400078008ff */
[----:B------:R-:W-:Y:S02]  /*29a0*/  ISETP.NE.AND P1, PT, R12, RZ, PT ;  /* 0x000000ff0c00720c */ /* 0x000fe40003f25270 */
[----:B--2---:R-:W-:Y:S02]  /*29b0*/  LEA.HI.X R7, R240, R8, R241, 0x1, P0 ;  /* 0x00000008f0077211 */ /* 0x004fe400000f0cf1 */
[----:B------:R-:W-:-:S04]  /*29c0*/  LEA R4, P0, R242, R0, 0x1 ;  /* 0x00000000f2047211 */ /* 0x000fc800078008ff */
[----:B-----5:R-:W-:Y:S02]  /*29d0*/  LEA.HI.X R5, R242, R8, R2, 0x1, P0 ;  /* 0x00000008f2057211 */ /* 0x020fe400000f0c02 */
[----:B------:R-:W-:-:S04]  /*29e0*/  LEA R2, P0, R243, R0, 0x1 ;  /* 0x00000000f3027211 */ /* 0x000fc800078008ff */
[----:B---3--:R-:W-:Y:S02]  /*29f0*/  LEA.HI.X R3, R243, R8, R16, 0x1, P0 ;  /* 0x00000008f3037211 */ /* 0x008fe400000f0c10 */
[----:B------:R-:W-:-:S13]  /*2a00*/  ISETP.NE.AND P0, PT, R13, RZ, PT ;  /* 0x000000ff0d00720c */ /* 0x000fda0003f05270 */
[----:B------:R-:W-:Y:S01]  /*2a10*/  @!PT LDS RZ, [RZ] ;  /* 0x00000000fffff984 */ /* 0x000fe20000000800 */
[----:B------:R-:W-:Y:S01]  /*2a20*/  @!PT LDS RZ, [RZ] ;  /* 0x00000000fffff984 */ /* 0x000fe20000000800 */
[----:B------:R-:W-:Y:S01]  /*2a30*/  @!PT LDS RZ, [RZ] ;  /* 0x00000000fffff984 */ /* 0x000fe20000000800 */
[----:B------:R2:W-:Y:S04]  /*2a40*/  LDGSTS.E.BYPASS.LTC128B.128 [R199+0xc100], [R6.64], !P0 ;  /* 0x0c10000006c77fae */ /* 0x0005e8000c101d46 */
[----:B------:R2:W-:Y:S04]  /*2a50*/  LDGSTS.E.BYPASS.LTC128B.128 [R199+0x10100], [R4.64], !P1 ;  /* 0x1010000004c77fae */ /* 0x0005e8000c901d46 */
[----:B------:R2:W-:Y:S02]  /*2a60*/  LDGSTS.E.BYPASS.LTC128B.128 [R199+0x14100], [R2.64], !P6 ;  /* 0x1410000002c77fae */ /* 0x0005e4000f101d46 */
.L_x_885:
[----:B------:R-:W-:Y:S05]  /*2a70*/  BSYNC B0 ;  /* 0x0000000000007941 */ /* 0x000fea0003800000 */
.L_x_884:
[----:B------:R-:W-:Y:S05]  /*2a80*/  BRA.DIV ~URZ, `(.L_x_886) ;  /* 0x0000d9527f007947 */ /* 0x000fea000b800000 */
[----:B--2---:R2:W1:Y:S04]  /*2a90*/  SHFL.IDX PT, R8, R11, 0x1, 0x181f ;  /* 0x00381f000b087f89 */ /* 0x00446800000e0000 */
[----:B----4-:R2:W4:Y:S02]  /*2aa0*/  SHFL.IDX PT, R0, R14, 0x1, 0x181f ;  /* 0x00381f000e007f89 */ /* 0x01052400000e0000 */
.L_x_969:
[----:B------:R-:W-:Y:S01]  /*2ab0*/  IADD3 R2, R9, 0x20, RZ ;  /* 0x0000002009027810 */ /* 0x000fe20007ffe0ff */
[----:B------:R-:W-:Y:S03]  /*2ac0*/  BSSY B0, `(.L_x_887) ;  /* 0x0000013000007945 */ /* 0x000fe60003800000 */
[----:B------:R-:W-:-:S13]  /*2ad0*/  ISETP.GE.AND P0, PT, R2, R10, PT ;  /* 0x0000000a0200720c */ /* 0x000fda0003f06270 */
[----:B------:R-:W-:Y:S05]  /*2ae0*/  @P0 BRA `(.L_x_888) ;  /* 0x0000010000000947 */ /* 0x000fea0003800000 */
[----:B------:R-:W5:Y:S04]  /*2af0*/  LDL R3, [R1+0x14] ;  /* 0x0000140001037983 */ /* 0x000f680000100800 */
[----:B--2---:R-:W2:Y:S01]  /*2b00*/  LDL R16, [R1+0x10] ;  /* 0x0000100001107983 */ /* 0x004ea20000100800 */
[----:B----4-:R-:W-:Y:S02]  /*2b10*/  LEA R6, P0, R240, R0, 0x1 ;  /* 0x00000000f0067211 */ /* 0x010fe400078008ff */
[----:B------:R-:W-:Y:S02]  /*2b20*/  ISETP.NE.AND P1, PT, R12, RZ, PT ;  /* 0x000000ff0c00720c */ /* 0x000fe40003f25270 */
[----:B-1----:R-:W-:Y:S02]  /*2b30*/  LEA.HI.X R7, R240, R8, R241, 0x1, P0 ;  /* 0x00000008f0077211 */ /* 0x002fe400000f0cf1 */
[----:B------:R-:W-:-:S04]  /*2b40*/  LEA R4, P0, R242, R0, 0x1 ;  /* 0x00000000f2047211 */ /* 0x000fc800078008ff */
[----:B-----5:R-:W-:Y:S02]  /*2b50*/  LEA.HI.X R5, R242, R8, R3, 0x1, P0 ;  /* 0x00000008f2057211 */ /* 0x020fe400000f0c03 */
[----:B------:R-:W-:-:S04]  /*2b60*/  LEA R2, P0, R243, R0, 0x1 ;  /* 0x00000000f3027211 */ /* 0x000fc800078008ff */
[----:B--2---:R-:W-:Y:S02]  /*2b70*/  LEA.HI.X R3, R243, R8, R16, 0x1, P0 ;  /* 0x00000008f3037211 */ /* 0x004fe400000f0c10 */
[----:B------:R-:W-:-:S13]  /*2b80*/  ISETP.NE.AND P0, PT, R13, RZ, PT ;  /* 0x000000ff0d00720c */ /* 0x000fda0003f05270 */
[----:B------:R-:W-:Y:S01]  /*2b90*/  @!PT LDS RZ, [RZ] ;  /* 0x00000000fffff984 */ /* 0x000fe20000000800 */
[----:B------:R-:W-:Y:S01]  /*2ba0*/  @!PT LDS RZ, [RZ] ;  /* 0x00000000fffff984 */ /* 0x000fe20000000800 */
[----:B------:R-:W-:Y:S01]  /*2bb0*/  @!PT LDS RZ, [RZ] ;  /* 0x00000000fffff984 */ /* 0x000fe20000000800 */
[----:B------:R1:W-:Y:S04]  /*2bc0*/  LDGSTS.E.BYPASS.LTC128B.128 [R199+0xd100], [R6.64], !P0 ;  /* 0x0d10000006c77fae */ /* 0x0003e8000c101d46 */
[----:B------:R1:W-:Y:S04]  /*2bd0*/  LDGSTS.E.BYPASS.LTC128B.128 [R199+0x11100], [R4.64], !P1 ;  /* 0x1110000004c77fae */ /* 0x0003e8000c901d46 */
[----:B------:R1:W-:Y:S02]  /*2be0*/  LDGSTS.E.BYPASS.LTC128B.128 [R199+0x15100], [R2.64], !P6 ;  /* 0x1510000002c77fae */ /* 0x0003e4000f101d46 */
.L_x_888:
[----:B------:R-:W-:Y:S05]  /*2bf0*/  BSYNC B0 ;  /* 0x0000000000007941 */ /* 0x000fea0003800000 */
.L_x_887:
[----:B------:R-:W-:Y:S05]  /*2c00*/  BRA.DIV ~URZ, `(.L_x_889) ;  /* 0x0000d8927f007947 */ /* 0x000fea000b800000 */
[----:B-1----:R1:W2:Y:S02]  /*2c10*/  SHFL.IDX PT, R8, R11, 0x2, 0x181f ;  /* 0x00581f000b087f89 */ /* 0x0022a400000e0000 */
.L_x_970:
[----:B------:R-:W-:Y:S05]  /*2c20*/  BRA.DIV ~URZ, `(.L_x_890) ;  /* 0x0000d8e27f007947 */ /* 0x000fea000b800000 */
[----:B----4-:R4:W1:Y:S02]  /*2c30*/  SHFL.IDX PT, R0, R14, 0x2, 0x181f ;  /* 0x00581f000e007f89 */ /* 0x01086400000e0000 */
.L_x_971:
[----:B------:R-:W-:Y:S01]  /*2c40*/  IADD3 R2, R9, 0x40, RZ ;  /* 0x0000004009027810 */ /* 0x000fe20007ffe0ff */
[----:B------:R-:W-:Y:S03]  /*2c50*/  BSSY B0, `(.L_x_891) ;  /* 0x0000013000007945 */ /* 0x000fe60003800000 */
[----:B------:R-:W-:-:S13]  /*2c60*/  ISETP.GE.AND P0, PT, R2, R10, PT ;  /* 0x0000000a0200720c */ /* 0x000fda0003f06270 */
[----:B------:R-:W-:Y:S05]  /*2c70*/  @P0 BRA `(.L_x_892) ;  /* 0x0000010000000947 */ /* 0x000fea0003800000 */
[----:B------:R-:W5:Y:S04]  /*2c80*/  LDL R3, [R1+0x14] ;  /* 0x0000140001037983 */ /* 0x000f680000100800 */
[----:B---3--:R-:W3:Y:S01]  /*2c90*/  LDL R16, [R1+0x10] ;  /* 0x0000100001107983 */ /* 0x008ee20000100800 */
[----:B-1----:R-:W-:Y:S02]  /*2ca0*/  LEA R6, P0, R240, R0, 0x1 ;  /* 0x00000000f0067211 */ /* 0x002fe400078008ff */
        /* <DEDUP_REMOVED lines=13> */
.L_x_892:
[----:B------:R-:W-:Y:S05]  /*2d80*/  BSYNC B0 ;  /* 0x0000000000007941 */ /* 0x000fea0003800000 */
.L_x_891:
[----:B------:R-:W-:Y:S05]  /*2d90*/  BRA.DIV ~URZ, `(.L_x_893) ;  /* 0x0000d7d27f007947 */ /* 0x000fea000b800000 */
[----:B-1----:R1:W3:Y:S04]  /*2da0*/  SHFL.IDX PT, R6, R11, 0x3, 0x181f ;  /* 0x00781f000b067f89 */ /* 0x0022e800000e0000 */
[----:B------:R1:W4:Y:S02]  /*2db0*/  SHFL.IDX PT, R0, R14, 0x3, 0x181f ;  /* 0x00781f000e007f89 */ /* 0x00032400000e0000 */
.L_x_972:
[----:B--2---:R-:W2:Y:S04]  /*2dc0*/  LDL R8, [R1+0x14] ;  /* 0x0000140001087983 */ /* 0x004ea80000100800 */
[----:B----4-:R-:W4:Y:S01]  /*2dd0*/  LDL R16, [R1+0x10] ;  /* 0x0000100001107983 */ /* 0x010f220000100800 */
[----:B------:R-:W-:Y:S01]  /*2de0*/  IADD3 R2, R9, 0x60, RZ ;  /* 0x0000006009027810 */ /* 0x000fe20007ffe0ff */
[----:B------:R-:W-:Y:S01]  /*2df0*/  IMAD R61, R60, -0x40, R234 ;  /* 0xffffffc03c3d7824 */ /* 0x000fe200078e02ea */
[----:B-1-3--:R-:W-:Y:S01]  /*2e00*/  P2R R14, PR, RZ, 0x4 ;  /* 0x00000004ff0e7803 */ /* 0x00afe20000000000 */
[----:B------:R-:W1:Y:S01]  /*2e10*/  S2R R7, SR_TID.X ;  /* 0x0000000000077919 */ /* 0x000e620000002100 */
[----:B------:R-:W-:-:S02]  /*2e20*/  ISETP.GE.AND P1, PT, R2, R10, PT ;  /* 0x0000000a0200720c */ /* 0x000fc40003f26270 */
[----:B------:R-:W-:Y:S01]  /*2e30*/  ISETP.NE.AND P2, PT, R12, RZ, PT ;  /* 0x000000ff0c00720c */ /* 0x000fe20003f45270 */
[----:B------:R3:W5:Y:S10]  /*2e40*/  LDL R207, [R1+0x8] ;  /* 0x0000080001cf7983 */ /* 0x0007740000100800 */
[----:B------:R-:W-:-:S04]  /*2e50*/  @!P1 LEA R4, P0, R240, R0, 0x1 ;  /* 0x00000000f0049211 */ /* 0x000fc800078008ff */
[----:B------:R-:W-:Y:S02]  /*2e60*/  @!P1 LEA.HI.X R5, R240, R6, R241, 0x1, P0 ;  /* 0x00000006f0059211 */ /* 0x000fe400000f0cf1 */
[----:B------:R-:W-:Y:S02]  /*2e70*/  @!P1 LEA R2, P0, R242, R0, 0x1 ;  /* 0x00000000f2029211 */ /* 0x000fe400078008ff */
[----:B-1----:R-:W-:-:S04]  /*2e80*/  SHF.R.S32.HI R11, RZ, 0x1f, R7 ;  /* 0x0000001fff0b7819 */ /* 0x002fc80000011407 */
[----:B------:R-:W-:Y:S02]  /*2e90*/  LEA.HI R11, R11, R7, RZ, 0x3 ;  /* 0x000000070b0b7211 */ /* 0x000fe400078f18ff */
[----:B------:R-:W-:Y:S02]  /*2ea0*/  SHF.R.S32.HI R7, RZ, 0x1f, R60 ;  /* 0x0000001fff077819 */ /* 0x000fe4000001143c */
[----:B------:R-:W-:Y:S02]  /*2eb0*/  SHF.R.S32.HI R11, RZ, 0x3, R11 ;  /* 0x00000003ff0b7819 */ /* 0x000fe4000001140b */
[----:B--2---:R-:W-:Y:S01]  /*2ec0*/  @!P1 LEA.HI.X R3, R242, R6, R8, 0x1, P0 ;  /* 0x00000006f2039211 */ /* 0x004fe200000f0c08 */
[----:B------:R-:W-:Y:S01]  /*2ed0*/  IMAD R8, R7, c[0x0][0x1e0], RZ ;  /* 0x0000780007087a24 */ /* 0x000fe200078e02ff */
[----:B------:R-:W-:-:S13]  /*2ee0*/  ISETP.NE.AND P0, PT, R13, RZ, PT ;  /* 0x000000ff0d00720c */ /* 0x000fda0003f05270 */
[----:B------:R-:W-:Y:S01]  /*2ef0*/  @!PT LDS RZ, [RZ] ;  /* 0x00000000fffff984 */ /* 0x000fe20000000800 */
[----:B------:R-:W-:Y:S01]  /*2f00*/  @!PT LDS RZ, [RZ] ;  /* 0x00000000fffff984 */ /* 0x000fe20000000800 */
[----:B------:R-:W-:Y:S01]  /*2f10*/  @!PT LDS RZ, [RZ] ;  /* 0x00000000fffff984 */ /* 0x000fe20000000800 */
[----:B------:R1:W-:Y:S04]  /*2f20*/  @!P1 LDGSTS.E.BYPASS.LTC128B.128 [R199+0xf100], [R4.64], !P0 ;  /* 0x0f10000004c79fae */ /* 0x0003e8000c101d46 */
[----:B------:R2:W-:Y:S01]  /*2f30*/  @!P1 LDGSTS.E.BYPASS.LTC128B.128 [R199+0x13100], [R2.64], !P2 ;  /* 0x1310000002c79fae */ /* 0x0005e2000d101d46 */
[----:B-1----:R-:W-:Y:S01]  /*2f40*/  IMAD.IADD R4, R234, 0x1, -R11 ;  /* 0x00000001ea047824 */ /* 0x002fe200078e0a0b */
[----:B--2---:R-:W-:-:S03]  /*2f50*/  @!P1 LEA R2, P0, R243, R0, 0x1 ;  /* 0x00000000f3029211 */ /* 0x004fc600078008ff */
[C---:B------:R-:W-:Y:S02]  /*2f60*/  IMAD R0, R60.reuse, -0x40, R4 ;  /* 0xffffffc03c007824 */ /* 0x040fe400078e0204 */
[----:B------:R-:W-:Y:S01]  /*2f70*/  IMAD.WIDE.U32 R4, R60, c[0x0][0x1e0], RZ ;  /* 0x000078003c047a25 */ /* 0x000fe200078e00ff */
[----:B----4-:R-:W-:Y:S02]  /*2f80*/  @!P1 LEA.HI.X R3, R243, R6, R16, 0x1, P0 ;  /* 0x00000006f3039211 */ /* 0x010fe400000f0c10 */
[----:B------:R-:W-:Y:S01]  /*2f90*/  ISETP.GE.AND P0, PT, R0, 0x1, PT ;  /* 0x000000010000780c */ /* 0x000fe20003f06270 */
[----:B------:R-:W-:Y:S02]  /*2fa0*/  IMAD R6, R60, c[0x0][0x1e4], R8 ;  /* 0x000079003c067a24 */ /* 0x000fe400078e0208 */
[----:B------:R1:W-:Y:S01]  /*2fb0*/  @!P1 LDGSTS.E.BYPASS.LTC128B.128 [R199+0x17100], [R2.64], !P6 ;  /* 0x1710000002c79fae */ /* 0x0003e2000f101d46 */
[----:B------:R-:W-:Y:S02]  /*2fc0*/  ISETP.GE.AND P6, PT, R0, 0x21, PT ;  /* 0x000000210000780c */ /* 0x000fe40003fc6270 */
[----:B------:R-:W-:Y:S01]  /*2fd0*/  LEA R0, P1, R4, R224, 0x6 ;  /* 0x000000e004007211 */ /* 0x000fe200078230ff */
[----:B------:R-:W0:Y:S01]  /*2fe0*/  LDGDEPBAR ;  /* 0x00000000000079af */ /* 0x000e220000000000 */
[----:B------:R-:W-:Y:S03]  /*2ff0*/  WARPSYNC 0xffffffff ;  /* 0xffffffff00007948 */ /* 0x000fe60003800000 */
[----:B------:R-:W-:Y:S01]  /*3000*/  BAR.SYNC.DEFER_BLOCKING 0x0 ;  /* 0x0000000000007b1d */ /* 0x000fe20000010000 */
[----:B-1----:R-:W-:-:S02]  /*3010*/  IMAD.IADD R2, R5, 0x1, R6 ;  /* 0x0000000105027824 */ /* 0x002fc400078e0206 */
[----:B------:R-:W-:-:S03]  /*3020*/  IMAD.MOV.U32 R3, RZ, RZ, 0x20 ;  /* 0x00000020ff037424 */ /* 0x000fc600078e00ff */
[----:B------:R-:W-:Y:S01]  /*3030*/  LEA.HI.X R2, R4, R223, R2, 0x6, P1 ;  /* 0x000000df04027211 */ /* 0x000fe200008f3402 */
[----:B------:R-:W-:Y:S01]  /*3040*/  IMAD.WIDE.U32 R8, R3, c[0x0][0x1e0], RZ ;  /* 0x0000780003087a25 */ /* 0x000fe200078e00ff */
[----:B------:R-:W-:-:S03]  /*3050*/  @P0 LEA R4, P1, R0, c[0x0][0x1c8], 0x1 ;  /* 0x0000720000040a11 */ /* 0x000fc600078208ff */
[----:B------:R-:W-:Y:S01]  /*3060*/  IMAD R3, R3, c[0x0][0x1e4], RZ ;  /* 0x0000790003037a24 */ /* 0x000fe200078e02ff */
[C---:B------:R-:W-:Y:S02]  /*3070*/  @P0 LEA.HI.X R5, R0.reuse, c[0x0][0x1cc], R2, 0x1, P1 ;  /* 0x0000730000050a11 */ /* 0x040fe400008f0c02 */
[----:B------:R-:W-:-:S03]  /*3080*/  @P6 IADD3 R0, P1, R0, R8, RZ ;  /* 0x0000000800006210 */ /* 0x000fc60007f3e0ff */
[----:B------:R-:W-:Y:S01]  /*3090*/  @!PT LDS RZ, [RZ] ;  /* 0x00000000fffff984 */ /* 0x000fe20000000800 */
[----:B------:R-:W-:Y:S01]  /*30a0*/  @!PT LDS RZ, [RZ] ;  /* 0x00000000fffff984 */ /* 0x000fe20000000800 */
[----:B------:R-:W-:Y:S01]  /*30b0*/  @!PT LDS RZ, [RZ] ;  /* 0x00000000fffff984 */ /* 0x000fe20000000800 */
[----:B------:R1:W-:Y:S01]  /*30c0*/  @P0 LDGSTS.E.BYPASS.LTC128B.128 [R199+0x6100], [R4.64], !P5 ;  /* 0x0610000004c70fae */ /* 0x0003e2000e901d46 */
[----:B------:R-:W-:Y:S02]  /*30d0*/  @P6 IADD3.X R3, R2, R9, R3, P1, !PT ;  /* 0x0000000902036210 */ /* 0x000fe40000ffe403 */
[C---:B------:R-:W-:Y:S01]  /*30e0*/  @P6 LEA R2, P1, R0.reuse, c[0x0][0x1c8], 0x1 ;  /* 0x0000720000026a11 */ /* 0x040fe200078208ff */
[----:B------:R1:W-:Y:S03]  /*30f0*/  @P0 LDGSTS.E.BYPASS.LTC128B.128 [R199+0x8100], [R4.64+0x80], !P4 ;  /* 0x0810008004c70fae */ /* 0x0003e6000e101d46 */
[----:B------:R-:W-:Y:S01]  /*3100*/  @P6 LEA.HI.X R3, R0, c[0x0][0x1cc], R3, 0x1, P1 ;  /* 0x0000730000036a11 */ /* 0x000fe200008f0c03 */
[----:B------:R1:W-:Y:S01]  /*3110*/  @P0 LDGSTS.E.BYPASS.LTC128B.128 [R199+0xa100], [R4.64+0x100], !P3 ;  /* 0x0a10010004c70fae */ /* 0x0003e2000d901d46 */
[----:B------:R-:W-:-:S03]  /*3120*/  IMAD R0, R7, c[0x0][0x208], RZ ;  /* 0x0000820007007a24 */ /* 0x000fc600078e02ff */
[----:B------:R2:W-:Y:S01]  /*3130*/  @P6 LDGSTS.E.BYPASS.LTC128B.128 [R199+0x7100], [R2.64], !P5 ;  /* 0x0710000002c76fae */ /* 0x0005e2000e901d46 */
[----:B------:R-:W-:-:S03]  /*3140*/  IMAD R6, R60, c[0x0][0x20c], R0 ;  /* 0x000083003c067a24 */ /* 0x000fc600078e0200 */
[----:B------:R2:W-:Y:S04]  /*3150*/  @P6 LDGSTS.E.BYPASS.LTC128B.128 [R199+0x9100], [R2.64+0x80], !P4 ;  /* 0x0910008002c76fae */ /* 0x0005e8000e101d46 */
[----:B------:R2:W-:Y:S04]  /*3160*/  @P6 LDGSTS.E.BYPASS.LTC128B.128 [R199+0xb100], [R2.64+0x100], !P3 ;  /* 0x0b10010002c76fae */ /* 0x0005e8000d901d46 */
[----:B------:R-:W0:Y:S01]  /*3170*/  LDGDEPBAR ;  /* 0x00000000000079af */ /* 0x000e220000000000 */
[----:B-1----:R-:W-:-:S05]  /*3180*/  IMAD.WIDE.U32 R4, R60, c[0x0][0x208], RZ ;  /* 0x000082003c047a25 */ /* 0x002fca00078e00ff */
[----:B------:R-:W-:Y:S01]  /*3190*/  LEA R0, P1, R4, R226, 0x6 ;  /* 0x000000e204007211 */ /* 0x000fe200078230ff */
[----:B--2---:R-:W-:Y:S01]  /*31a0*/  IMAD.IADD R3, R5, 0x1, R6 ;  /* 0x0000000105037824 */ /* 0x004fe200078e0206 */
[----:B------:R-:W-:-:S04]  /*31b0*/  DEPBAR.LE SB0, 0x1 ;  /* 0x000080400000791a */ /* 0x000fc80000000000 */
[----:B------:R-:W-:-:S04]  /*31c0*/  DEPBAR.LE SB0, 0x0 ;  /* 0x000080000000791a */ /* 0x000fc80000000000 */
[----:B------:R-:W-:Y:S01]  /*31d0*/  BAR.SYNC.DEFER_BLOCKING 0x0 ;  /* 0x0000000000007b1d */ /* 0x000fe20000010000 */
[----:B------:R-:W-:Y:S01]  /*31e0*/  LEA R2, P0, R0, c[0x0][0x1f8], 0x1 ;  /* 0x00007e0000027a11 */ /* 0x000fe200078008ff */
[----:B------:R-:W-:Y:S01]  /*31f0*/  IMAD.MOV.U32 R5, RZ, RZ, c[0x0][0x208] ;  /* 0x00008200ff057624 */ /* 0x000fe200078e00ff */
[----:B------:R-:W-:Y:S01]  /*3200*/  LEA.HI.X R3, R4, R228, R3, 0x6, P1 ;  /* 0x000000e404037211 */ /* 0x000fe200008f3403 */
[----:B------:R-:W-:Y:S01]  /*3210*/  IMAD.MOV.U32 R6, RZ, RZ, c[0x0][0x20c] ;  /* 0x00008300ff067624 */ /* 0x000fe200078e00ff */
[----:B------:R-:W-:Y:S02]  /*3220*/  LOP3.LUT R4, R15, 0x1, RZ, 0xc0, !PT ;  /* 0x000000010f047812 */ /* 0x000fe400078ec0ff */
[----:B------:R-:W-:Y:S01]  /*3230*/  LEA.HI.X R3, R0, c[0x0][0x1fc], R3, 0x1, P0 ;  /* 0x00007f0000037a11 */ /* 0x000fe200000f0c03 */
[----:B------:R-:W-:Y:S01]  /*3240*/  IMAD.IADD R0, R61, 0x1, -R11 ;  /* 0x000000013d007824 */ /* 0x000fe200078e0a0b */
[----:B------:R-:W-:Y:S02]  /*3250*/  LEA R12, P0, R5, R2, 0x6 ;  /* 0x00000002050c7211 */ /* 0x000fe400078030ff */
[----:B------:R-:W-:-:S02]  /*3260*/  ISETP.NE.U32.AND P6, PT, R4, 0x1, PT ;  /* 0x000000010400780c */ /* 0x000fc40003fc5070 */
[----:B------:R-:W-:Y:S02]  /*3270*/  LEA.HI.X R13, R5, R3, R6, 0x6, P0 ;  /* 0x00000003050d7211 */ /* 0x000fe400000f3406 */
[----:B------:R-:W-:Y:S01]  /*3280*/  ISETP.LT.OR P0, PT, R0, 0x1, P6 ;  /* 0x000000010000780c */ /* 0x000fe20003701670 */
[----:B------:R-:W-:Y:S04]  /*3290*/  LDSM.16.M88.4 R4, [R183] ;  /* 0x00000000b704783b */ /* 0x000fe80000000200 */
[----:B------:R-:W1:Y:S04]  /*32a0*/  LDSM.16.M88.4 R28, [R176] ;  /* 0x00000000b01c783b */ /* 0x000e680000000200 */
[----:B------:R-:W2:Y:S04]  /*32b0*/  LDSM.16.M88.4 R24, [R176+0x800] ;  /* 0x00080000b018783b */ /* 0x000ea80000000200 */
[----:B------:R-:W4:Y:S01]  /*32c0*/  LDSM.16.M88.4 R20, [R176+0x1000] ;  /* 0x00100000b014783b */ /* 0x000f220000000200 */
[----:B------:R-:W-:-:S03]  /*32d0*/  LOP3.LUT P1, RZ, R15, 0x2, RZ, 0xc0, !PT ;  /* 0x000000020fff7812 */ /* 0x000fc6000782c0ff */
[----:B------:R-:W1:Y:S04]  /*32e0*/  LDSM.16.M88.4 R16, [R176+0x1800] ;  /* 0x00180000b010783b */ /* 0x000e680000000200 */
[----:B------:R-:W-:Y:S04]  /*32f0*/  LDSM.16.M88.4 R8, [R184] ;  /* 0x00000000b808783b */ /* 0x000fe80000000200 */
[----:B------:R-:W2:Y:S04]  /*3300*/  LDSM.16.M88.4 R44, [R187] ;  /* 0x00000000bb2c783b */ /* 0x000ea80000000200 */
[----:B------:R-:W2:Y:S04]  /*3310*/  LDSM.16.M88.4 R64, [R198] ;  /* 0x00000000c640783b */ /* 0x000ea80000000200 */
[----:B------:R-:W2:Y:S04]  /*3320*/  LDSM.16.M88.4 R68, [R197] ;  /* 0x00000000c544783b */ /* 0x000ea80000000200 */
[----:B------:R-:W2:Y:S04]  /*3330*/  LDSM.16.M88.4 R76, [R196] ;  /* 0x00000000c44c783b */ /* 0x000ea80000000200 */
        /* <DEDUP_REMOVED lines=11> */
[C---:B-1----:R-:W-:Y:S08]  /*33f0*/  HMMA.16816.F32.BF16 R32, R4.reuse, R28, RZ ;  /* 0x0000001c0420723c */ /* 0x042ff000000418ff */
[C---:B------:R-:W-:Y:S02]  /*3400*/  HMMA.16816.F32.BF16 R28, R4.reuse, R30, RZ ;  /* 0x0000001e041c723c */ /* 0x040fe400000418ff */
[----:B------:R3:W-:Y:S04]  /*3410*/  LDGSTS.E.BYPASS.LTC128B.128 [R199+0x4100], [R2.64+0x100], !P2 ;  /* 0x0410010002c77fae */ /* 0x0007e8000d101d46 */
[----:B------:R1:W-:Y:S02]  /*3420*/  LDGSTS.E.BYPASS.LTC128B.128 [R199+0x1100], [R12.64], !P6 ;  /* 0x011000000cc77fae */ /* 0x0003e4000f101d46 */
[C---:B--2---:R-:W-:Y:S02]  /*3430*/  HMMA.16816.F32.BF16 R36, R4.reuse, R24, RZ ;  /* 0x000000180424723c */ /* 0x044fe400000418ff */
        /* <DEDUP_REMOVED lines=8> */
[C---:B------:R-:W-:Y:S08]  /*34c0*/  HMMA.16816.F32.BF16 R52, R4.reuse, R22, RZ ;  /* 0x000000160434723c */ /* 0x040ff000000418ff */
[C---:B------:R-:W-:Y:S01]  /*34d0*/  HMMA.16816.F32.BF16 R56, R4.reuse, R16, RZ ;  /* 0x000000100438723c */ /* 0x040fe200000418ff */
[----:B------:R-:W-:Y:S01]  /*34e0*/  ISETP.NE.AND P2, PT, R14, RZ, PT ;  /* 0x000000ff0e00720c */ /* 0x000fe20003f45270 */
[----:B------:R-:W-:Y:S04]  /*34f0*/  LDSM.16.M88.4 R88, [R179+0x1800] ;  /* 0x00180000b358783b */ /* 0x000fe80000000200 */
[----:B------:R-:W0:Y:S02]  /*3500*/  LDGDEPBAR ;  /* 0x00000000000079af */ /* 0x000e240000000000 */
[----:B------:R-:W-:Y:S02]  /*3510*/  HMMA.16816.F32.BF16 R16, R4, R18, RZ ;  /* 0x000000120410723c */ /* 0x000fe400000418ff */
[----:B------:R-:W2:Y:S06]  /*3520*/  LDSM.16.M88.4 R4, [R186] ;  /* 0x00000000ba04783b */ /* 0x000eac0000000200 */
        /* <DEDUP_REMOVED lines=12> */
[----:B-1----:R-:W-:Y:S01]  /*35f0*/  HMMA.16816.F32.BF16 R12, R8, R78, R16 ;  /* 0x0000004e080c723c */ /* 0x002fe20000041810 */
[----:B------:R-:W1:Y:S04]  /*3600*/  LDSM.16.M88.4 R8, [R185] ;  /* 0x00000000b908783b */ /* 0x000e680000000200 */
[----:B------:R-:W-:Y:S03]  /*3610*/  LDSM.16.M88.4 R76, [R176+0x3000] ;  /* 0x00300000b04c783b */ /* 0x000fe60000000200 */
        /* <DEDUP_REMOVED lines=11> */
[----:B------:R-:W2:Y:S07]  /*36d0*/  LDSM.16.M88.4 R4, [R183+0x4000] ;  /* 0x00400000b704783b */ /* 0x000eae0000000200 */
[C---:B-1----:R-:W-:Y:S08]  /*36e0*/  HMMA.16816.F32.BF16 R20, R8.reuse, R48, R16 ;  /* 0x000000300814723c */ /* 0x042ff00000041810 */
        /* <DEDUP_REMOVED lines=10> */
[----:B------:R-:W1:Y:S04]  /*3790*/  LDSM.16.M88.4 R8, [R184+0x4000] ;  /* 0x00400000b808783b */ /* 0x000e680000000200 */
        /* <DEDUP_REMOVED lines=26> */
[----:B------:R-:W1:Y:S03]  /*3940*/  LDSM.16.M88.4 R80, [R179+0x3800] ;  /* 0x00380000b350783b */ /* 0x000e660000000200 */
[C---:B--2---:R-:W-:Y:S08]  /*3950*/  HMMA.16816.F32.BF16 R32, R4.reuse, R52, R28 ;  /* 0x000000340420723c */ /* 0x044ff0000004181c */
        /* <DEDUP_REMOVED lines=10> */
[----:B------:R-:W2:Y:S04]  /*3a00*/  LDSM.16.M88.4 R4, [R183+0x8000] ;  /* 0x00800000b704783b */ /* 0x000ea80000000200 */
[----:B------:R-:W4:Y:S03]  /*3a10*/  LDSM.16.M88.4 R84, [R176+0x5800] ;  /* 0x00580000b054783b */ /* 0x000f260000000200 */
[C---:B-1----:R-:W-:Y:S08]  /*3a20*/  HMMA.16816.F32.BF16 R36, R8.reuse, R48, R32 ;  /* 0x000000300824723c */ /* 0x042ff00000041820 */
[C---:B------:R-:W-:Y:S08]  /*3a30*/  HMMA.16816.F32.BF16 R32, R8.reuse, R50, R28 ;  /* 0x000000320820723c */ /* 0x040ff0000004181c */
        /* <DEDUP_REMOVED lines=8> */
[----:B------:R-:W1:Y:S04]  /*3ac0*/  LDSM.16.M88.4 R12, [R184+0x8000] ;  /* 0x00800000b80c783b */ /* 0x000e680000000200 */
[----:B------:R-:W1:Y:S03]  /*3ad0*/  LDSM.16.M88.4 R80, [R188] ;  /* 0x00000000bc50783b */ /* 0x000e660000000200 */
[C---:B--2---:R-:W-:Y:S08]  /*3ae0*/  HMMA.16816.F32.BF16 R40, R4.reuse, R56, R36 ;  /* 0x000000380428723c */ /* 0x044ff00000041824 */
[C---:B------:R-:W-:Y:S08]  /*3af0*/  HMMA.16816.F32.BF16 R36, R4.reuse, R58, R32 ;  /* 0x0000003a0424723c */ /* 0x040ff00000041820 */
        /* <DEDUP_REMOVED lines=8> */
[----:B------:R-:W-:Y:S04]  /*3b80*/  LDSM.16.M88.4 R8, [R186+0x8000] ;  /* 0x00800000ba08783b */ /* 0x000fe80000000200 */
[----:B------:R-:W2:Y:S03]  /*3b90*/  LDSM.16.M88.4 R84, [R182+0x5000] ;  /* 0x00500000b654783b */ /* 0x000ea60000000200 */
[C---:B-1----:R-:W-:Y:S08]  /*3ba0*/  HMMA.16816.F32.BF16 R24, R12.reuse, R72, R24 ;  /* 0x000000480c18723c */ /* 0x042ff00000041818 */
[C---:B------:R-:W-:Y:S01]  /*3bb0*/  HMMA.16816.F32.BF16 R56, R12.reuse, R52, R40 ;  /* 0x000000340c38723c */ /* 0x040fe20000041828 */
[----:B------:R-:W-:Y:S07]  /*3bc0*/  LDSM.16.M88.4 R40, [R179+0x4000] ;  /* 0x00400000b328783b */ /* 0x000fee0000000200 */
[C---:B------:R-:W-:Y:S01]  /*3bd0*/  HMMA.16816.F32.BF16 R20, R12.reuse, R74, R20 ;  /* 0x0000004a0c14723c */ /* 0x040fe20000041814 */
[----:B------:R-:W-:Y:S07]  /*3be0*/  LDSM.16.M88.4 R72, [R179+0x5000] ;  /* 0x00500000b348783b */ /* 0x000fee0000000200 */
[C---:B------:R-:W-:Y:S08]  /*3bf0*/  HMMA.16816.F32.BF16 R52, R12.reuse, R54, R36 ;  /* 0x000000360c34723c */ /* 0x040ff00000041824 */
[C---:B------:R-:W-:Y:S08]  /*3c00*/  HMMA.16816.F32.BF16 R48, R12.reuse, R64, R32 ;  /* 0x000000400c30723c */ /* 0x040ff00000041820 */
[C---:B------:R-:W-:Y:S01]  /*3c10*/  HMMA.16816.F32.BF16 R44, R12.reuse, R66, R28 ;  /* 0x000000420c2c723c */ /* 0x040fe2000004181c */
[----:B------:R-:W-:Y:S07]  /*3c20*/  LDSM.16.M88.4 R64, [R179+0x4800] ;  /* 0x00480000b340783b */ /* 0x000fee0000000200 */
[C---:B------:R-:W-:Y:S08]  /*3c30*/  HMMA.16816.F32.BF16 R16, R12.reuse, R80, R16 ;  /* 0x000000500c10723c */ /* 0x040ff00000041810 */
[----:B------:R-:W-:Y:S01]  /*3c40*/  HMMA.16816.F32.BF16 R12, R12, R82, R4 ;  /* 0x000000520c0c723c */ /* 0x000fe20000041804 */
[----:B------:R-:W1:Y:S04]  /*3c50*/  LDSM.16.M88.4 R4, [R185+0x8000] ;  /* 0x00800000b904783b */ /* 0x000e680000000200 */
[----:B------:R-:W4:Y:S01]  /*3c60*/  LDSM.16.M88.4 R80, [R179+0x5800] ;  /* 0x00580000b350783b */ /* 0x000f220000000200 */
[----:B------:R-:W-:Y:S01]  /*3c70*/  ISETP.GT.AND P0, PT, R60, R229, PT ;  /* 0x000000e53c00720c */ /* 0x000fe20003f04270 */
[----:B------:R-:W-:-:S04]  /*3c80*/  DEPBAR.LE SB0, 0x0 ;  /* 0x000080000000791a */ /* 0x000fc80000000000 */
        /* <DEDUP_REMOVED lines=8> */
[----:B------:R-:W-:Y:S07]  /*3d10*/  BSSY B0, `(.L_x_894) ;  /* 0x0000023000007945 */ /* 0x000fee0003800000 */
[C---:B-1----:R-:W-:Y:S08]  /*3d20*/  HMMA.16816.F32.BF16 R48, R4.reuse, R72, R24 ;  /* 0x000000480430723c */ /* 0x042ff00000041818 */
[C---:B------:R-:W-:Y:S08]  /*3d30*/  HMMA.16816.F32.BF16 R24, R4.reuse, R74, R20 ;  /* 0x0000004a0418723c */ /* 0x040ff00000041814 */
[C---:B----4-:R-:W-:Y:S08]  /*3d40*/  HMMA.16816.F32.BF16 R20, R4.reuse, R80, R16 ;  /* 0x000000500414723c */ /* 0x050ff00000041810 */
        /* <DEDUP_REMOVED lines=8> */
[----:B---3-5:R-:W-:Y:S01]  /*3dd0*/  IADD3 R0, R207, -0x2, RZ ;  /* 0xfffffffecf007810 */ /* 0x028fe20007ffe0ff */
        /* <DEDUP_REMOVED lines=22> */
.L_x_895:
[----:B---3--:R-:W-:Y:S05]  /*3f40*/  BSYNC B0 ;  /* 0x0000000000007941 */ /* 0x008fea0003800000 */
.L_x_894:
[----:B------:R-:W2:Y:S01]  /*3f50*/  LDL R0, [R1+0x4] ;  /* 0x0000040001007983 */ /* 0x000ea20000100800 */
[----:B-1----:R-:W-:-:S03]  /*3f60*/  IMAD.IADD R3, R61, 0x1, -R233 ;  /* 0x000000013d037824 */ /* 0x002fc600078e0ae9 */
[----:B------:R-:W0:Y:S01]  /*3f70*/  LDGDEPBAR ;  /* 0x00000000000079af */ /* 0x000e220000000000 */
[----:B--2---:R-:W-:-:S04]  /*3f80*/  IMAD.IADD R0, R0, 0x1, R237 ;  /* 0x0000000100007824 */ /* 0x004fc800078e02ed */
[----:B------:R-:W-:-:S05]  /*3f90*/  @P2 IMAD.HI.U32 R2, R0, c[0x0][0x2c8], RZ ;  /* 0x0000b20000022a27 */ /* 0x000fca00078e00ff */
[----:B------:R-:W-:-:S05]  /*3fa0*/  @P2 SHF.R.U32.HI R0, RZ, c[0x0][0x2cc], R2 ;  /* 0x0000b300ff002a19 */ /* 0x000fca0000011602 */
[----:B------:R-:W1:Y:S04]  /*3fb0*/  SHFL.IDX PT, R2, R0, RZ, 0x1c1f ;  /* 0x001c1fff00027589 */ /* 0x000e6800000e0000 */
[----:B------:R2:W3:Y:S02]  /*3fc0*/  SHFL.IDX PT, R4, R0, 0x1, 0x1c1f ;  /* 0x003c1f0000047f89 */ /* 0x0004e400000e0000 */
[----:B--2---:R-:W-:-:S04]  /*3fd0*/  IMAD.MOV.U32 R0, RZ, RZ, -0x40 ;  /* 0xffffffc0ff007424 */ /* 0x004fc800078e00ff */
[----:B------:R-:W-:-:S05]  /*3fe0*/  IMAD R0, R60, R0, 0x1 ;  /* 0x000000013c007424 */ /* 0x000fca00078e0200 */
[----:B------:R-:W-:-:S05]  /*3ff0*/  IADD3 R0, -R233, R0, R234 ;  /* 0x00000000e9007210 */ /* 0x000fca0007ffe1ea */
[----:B------:R-:W-:-:S04]  /*4000*/  IMAD.IADD R0, R0, 0x1, -R235 ;  /* 0x0000000100007824 */ /* 0x000fc800078e0aeb */
[C---:B-1----:R-:W-:Y:S02]  /*4010*/  IMAD.IADD R2, R0.reuse, 0x1, R2 ;  /* 0x0000000100027824 */ /* 0x042fe400078e0202 */
[----:B---3--:R-:W-:-:S03]  /*4020*/  IMAD.IADD R0, R0, 0x1, R4 ;  /* 0x0000000100007824 */ /* 0x008fc600078e0204 */
[C---:B------:R-:W-:Y:S02]  /*4030*/  IMNMX R2, R3.reuse, R2, PT ;  /* 0x0000000203027217 */ /* 0x040fe40003800200 */
[----:B------:R-:W-:Y:S02]  /*4040*/  IMNMX R0, R3, R0, PT ;  /* 0x0000000003007217 */ /* 0x000fe40003800200 */
[C---:B------:R-:W-:Y:S02]  /*4050*/  ISETP.GT.AND P6, PT, R2.reuse, RZ, PT ;  /* 0x000000ff0200720c */ /* 0x040fe40003fc4270 */
[C---:B------:R-:W-:Y:S02]  /*4060*/  ISETP.GT.AND P1, PT, R2.reuse, 0x1, PT ;  /* 0x000000010200780c */ /* 0x040fe40003f24270 */
[----:B------:R-:W-:Y:S02]  /*4070*/  ISETP.GT.AND P0, PT, R2, 0x8, PT ;  /* 0x000000080200780c */ /* 0x000fe40003f04270 */
[----:B------:R-:W-:-:S02]  /*4080*/  FSEL R6, R36, -INF , P6 ;  /* 0xff80000024067808 */ /* 0x000fc40003000000 */
[----:B------:R-:W-:Y:S02]  /*4090*/  FSEL R7, R37, -INF , P1 ;  /* 0xff80000025077808 */ /* 0x000fe40000800000 */
[----:B------:R-:W-:Y:S02]  /*40a0*/  ISETP.GT.AND P6, PT, R2, 0x9, PT ;  /* 0x000000090200780c */ /* 0x000fe40003fc4270 */
[----:B------:R-:W-:Y:S02]  /*40b0*/  FSEL R8, R32, -INF , P0 ;  /* 0xff80000020087808 */ /* 0x000fe40000000000 */
[----:B------:R-:W-:Y:S02]  /*40c0*/  ISETP.GT.AND P0, PT, R0, 0x1, PT ;  /* 0x000000010000780c */ /* 0x000fe40003f04270 */
[----:B------:R-:W-:Y:S02]  /*40d0*/  FMNMX.FTZ R3, R6, R7, !PT ;  /* 0x0000000706037209 */ /* 0x000fe40007810000 */
[----:B------:R-:W-:-:S02]  /*40e0*/  ISETP.GT.AND P1, PT, R0, RZ, PT ;  /* 0x000000ff0000720c */ /* 0x000fc40003f24270 */
[----:B------:R-:W-:Y:S02]  /*40f0*/  FSEL R9, R33, -INF , P6 ;  /* 0xff80000021097808 */ /* 0x000fe40003000000 */
[----:B------:R-:W-:Y:S02]  /*4100*/  ISETP.GT.AND P6, PT, R2, 0x10, PT ;  /* 0x000000100200780c */ /* 0x000fe40003fc4270 */
[----:B------:R-:W-:Y:S02]  /*4110*/  FSEL R11, R39, -INF , P0 ;  /* 0xff800000270b7808 */ /* 0x000fe40000000000 */
[----:B------:R-:W-:Y:S02]  /*4120*/  ISETP.GT.AND P0, PT, R0, 0x8, PT ;  /* 0x000000080000780c */ /* 0x000fe40003f04270 */
[----:B------:R-:W-:Y:S02]  /*4130*/  FMNMX.FTZ R3, R8, R3, !PT ;  /* 0x0000000308037209 */ /* 0x000fe40007810000 */
[----:B------:R-:W-:-:S02]  /*4140*/  FSEL R10, R38, -INF , P1 ;  /* 0xff800000260a7808 */ /* 0x000fc40000800000 */
[----:B------:R-:W-:Y:S02]  /*4150*/  FSEL R38, R28, -INF , P6 ;  /* 0xff8000001c267808 */ /* 0x000fe40003000000 */
[----:B------:R-:W-:Y:S02]  /*4160*/  ISETP.GT.AND P6, PT, R0, 0x9, PT ;  /* 0x000000090000780c */ /* 0x000fe40003fc4270 */
[----:B------:R-:W-:Y:S02]  /*4170*/  ISETP.GT.AND P1, PT, R2, 0x11, PT ;  /* 0x000000110200780c */ /* 0x000fe40003f24270 */
[----:B------:R-:W-:Y:S02]  /*4180*/  FSEL R12, R34, -INF , P0 ;  /* 0xff800000220c7808 */ /* 0x000fe40000000000 */
[----:B------:R-:W-:Y:S02]  /*4190*/  FMNMX.FTZ R3, R9, R3, !PT ;  /* 0x0000000309037209 */ /* 0x000fe40007810000 */
[----:B------:R-:W-:-:S02]  /*41a0*/  ISETP.GT.AND P0, PT, R0, 0x11, PT ;  /* 0x000000110000780c */ /* 0x000fc40003f04270 */
[----:B------:R-:W-:Y:S02]  /*41b0*/  FSEL R13, R35, -INF , P6 ;  /* 0xff800000230d7808 */ /* 0x000fe40003000000 */
[----:B------:R-:W-:Y:S01]  /*41c0*/  FSEL R37, R29, -INF , P1 ;  /* 0xff8000001d257808 */ /* 0x000fe20000800000 */
[----:B------:R-:W-:Y:S01]  /*41d0*/  LDSM.16.MT88.4 R32, [R181+0x2000] ;  /* 0x00200000b520783b */ /* 0x000fe20000004200 */
[----:B------:R-:W-:Y:S02]  /*41e0*/  ISETP.GT.AND P6, PT, R2, 0x18, PT ;  /* 0x000000180200780c */ /* 0x000fe40003fc4270 */
[----:B------:R-:W-:Y:S02]  /*41f0*/  FMNMX.FTZ R3, R38, R3, !PT ;  /* 0x0000000326037209 */ /* 0x000fe40007810000 */
[----:B------:R-:W-:Y:S02]  /*4200*/  FSEL R43, R31, -INF , P0 ;  /* 0xff8000001f2b7808 */ /* 0x000fe40000000000 */
[----:B------:R-:W-:-:S02]  /*4210*/  ISETP.GT.AND P1, PT, R0, 0x10, PT ;  /* 0x000000100000780c */ /* 0x000fc40003f24270 */
[----:B------:R-:W-:Y:S02]  /*4220*/  ISETP.GT.AND P0, PT, R2, 0x19, PT ;  /* 0x000000190200780c */ /* 0x000fe40003f04270 */
[----:B------:R-:W-:Y:S02]  /*4230*/  FSEL R36, R44, -INF , P6 ;  /* 0xff8000002c247808 */ /* 0x000fe40003000000 */
[----:B------:R-:W-:Y:S02]  /*4240*/  FMNMX.FTZ R3, R37, R3, !PT ;  /* 0x0000000325037209 */ /* 0x000fe40007810000 */
[----:B------:R-:W-:Y:S02]  /*4250*/  FSEL R41, R30, -INF , P1 ;  /* 0xff8000001e297808 */ /* 0x000fe40000800000 */
[----:B------:R-:W-:Y:S01]  /*4260*/  FSEL R39, R45, -INF , P0 ;  /* 0xff8000002d277808 */ /* 0x000fe20000000000 */
[----:B------:R-:W-:Y:S01]  /*4270*/  LDSM.16.MT88.4 R28, [R177] ;  /* 0x00000000b11c783b */ /* 0x000fe20000004200 */
[----:B------:R-:W-:-:S02]  /*4280*/  ISETP.GT.AND P1, PT, R0, 0x18, PT ;  /* 0x000000180000780c */ /* 0x000fc40003f24270 */
[----:B------:R-:W-:Y:S02]  /*4290*/  ISETP.GT.AND P0, PT, R0, 0x19, PT ;  /* 0x000000190000780c */ /* 0x000fe40003f04270 */
[----:B------:R-:W-:Y:S02]  /*42a0*/  ISETP.GT.AND P6, PT, R2, 0x20, PT ;  /* 0x000000200200780c */ /* 0x000fe40003fc4270 */
[----:B------:R-:W-:Y:S02]  /*42b0*/  FMNMX.FTZ R4, R10, R11, !PT ;  /* 0x0000000b0a047209 */ /* 0x000fe40007810000 */
[----:B------:R-:W-:Y:S02]  /*42c0*/  FMNMX.FTZ R3, R36, R3, !PT ;  /* 0x0000000324037209 */ /* 0x000fe40007810000 */
[----:B------:R-:W-:Y:S02]  /*42d0*/  FSEL R40, R46, -INF , P1 ;  /* 0xff8000002e287808 */ /* 0x000fe40000800000 */
[----:B------:R-:W-:-:S02]  /*42e0*/  FSEL R42, R47, -INF , P0 ;  /* 0xff8000002f2a7808 */ /* 0x000fc40000000000 */
[----:B------:R-:W-:Y:S02]  /*42f0*/  ISETP.GT.AND P0, PT, R2, 0x21, PT ;  /* 0x000000210200780c */ /* 0x000fe40003f04270 */
[----:B------:R-:W-:Y:S02]  /*4300*/  FSEL R100, R48, -INF , P6 ;  /* 0xff80000030647808 */ /* 0x000fe40003000000 */
[----:B------:R-:W-:Y:S02]  /*4310*/  ISETP.GT.AND P1, PT, R2, 0x28, PT ;  /* 0x000000280200780c */ /* 0x000fe40003f24270 */
[----:B------:R-:W-:Y:S02]  /*4320*/  FMNMX.FTZ R4, R12, R4, !PT ;  /* 0x000000040c047209 */ /* 0x000fe40007810000 */
[----:B------:R-:W-:Y:S02]  /*4330*/  FMNMX.FTZ R3, R39, R3, !PT ;  /* 0x0000000327037209 */ /* 0x000fe40007810000 */
[----:B------:R-:W-:-:S02]  /*4340*/  FSEL R101, R49, -INF , P0 ;  /* 0xff80000031657808 */ /* 0x000fc40000000000 */
[----:B------:R-:W-:Y:S02]  /*4350*/  FSEL R102, R24, -INF , P1 ;  /* 0xff80000018667808 */ /* 0x000fe40000800000 */
[----:B------:R-:W-:Y:S02]  /*4360*/  FMNMX.FTZ R4, R13, R4, !PT ;  /* 0x000000040d047209 */ /* 0x000fe40007810000 */
[----:B------:R-:W-:Y:S02]  /*4370*/  FMNMX.FTZ R3, R100, R3, !PT ;  /* 0x0000000364037209 */ /* 0x000fe40007810000 */
[C---:B------:R-:W-:Y:S02]  /*4380*/  ISETP.GT.AND P1, PT, R2.reuse, 0x30, PT ;  /* 0x000000300200780c */ /* 0x040fe40003f24270 */
[----:B------:R-:W-:Y:S02]  /*4390*/  ISETP.GT.AND P0, PT, R2, 0x29, PT ;  /* 0x000000290200780c */ /* 0x000fe40003f04270 */
[----:B------:R-:W-:-:S02]  /*43a0*/  FMNMX.FTZ R4, R41, R4, !PT ;  /* 0x0000000429047209 */ /* 0x000fc40007810000 */
[----:B------:R-:W-:Y:S02]  /*43b0*/  FMNMX.FTZ R3, R101, R3, !PT ;  /* 0x0000000365037209 */ /* 0x000fe40007810000 */
[----:B------:R-:W-:Y:S02]  /*43c0*/  FSEL R126, R20, -INF , P1 ;  /* 0xff800000147e7808 */ /* 0x000fe40000800000 */
[----:B------:R-:W-:Y:S02]  /*43d0*/  ISETP.GT.AND P1, PT, R0, 0x20, PT ;  /* 0x000000200000780c */ /* 0x000fe40003f24270 */
[----:B------:R-:W-:Y:S02]  /*43e0*/  FSEL R115, R25, -INF , P0 ;  /* 0xff80000019737808 */ /* 0x000fe40000000000 */
[----:B------:R-:W-:Y:S02]  /*43f0*/  FMNMX.FTZ R4, R43, R4, !PT ;  /* 0x000000042b047209 */ /* 0x000fe40007810000 */
[----:B------:R-:W-:-:S02]  /*4400*/  FMNMX.FTZ R3, R102, R3, !PT ;  /* 0x0000000366037209 */ /* 0x000fc40007810000 */
[----:B------:R-:W-:Y:S02]  /*4410*/  ISETP.GT.AND P0, PT, R2, 0x31, PT ;  /* 0x000000310200780c */ /* 0x000fe40003f04270 */
[----:B------:R-:W-:Y:S02]  /*4420*/  FSEL R103, R50, -INF , P1 ;  /* 0xff80000032677808 */ /* 0x000fe40000800000 */
[C---:B------:R-:W-:Y:S02]  /*4430*/  ISETP.GT.AND P6, PT, R2.reuse, 0x38, PT ;  /* 0x000000380200780c */ /* 0x040fe40003fc4270 */
[----:B------:R-:W-:Y:S02]  /*4440*/  ISETP.GT.AND P1, PT, R2, 0x39, PT ;  /* 0x000000390200780c */ /* 0x000fe40003f24270 */
[----:B------:R-:W-:Y:S02]  /*4450*/  FMNMX.FTZ R2, R40, R4, !PT ;  /* 0x0000000428027209 */ /* 0x000fe40007810000 */
[----:B------:R-:W-:-:S02]  /*4460*/  FMNMX.FTZ R3, R115, R3, !PT ;  /* 0x0000000373037209 */ /* 0x000fc40007810000 */
[----:B------:R-:W-:Y:S02]  /*4470*/  FSEL R221, R21, -INF , P0 ;  /* 0xff80000015dd7808 */ /* 0x000fe40000000000 */
[----:B------:R-:W-:Y:S02]  /*4480*/  ISETP.GT.AND P0, PT, R0, 0x21, PT ;  /* 0x000000210000780c */ /* 0x000fe40003f04270 */
[----:B------:R-:W-:Y:S02]  /*4490*/  FMNMX.FTZ R2, R42, R2, !PT ;  /* 0x000000022a027209 */ /* 0x000fe40007810000 */
[----:B------:R-:W-:Y:S02]  /*44a0*/  FMNMX.FTZ R3, R126, R3, !PT ;  /* 0x000000037e037209 */ /* 0x000fe40007810000 */
[----:B------:R-:W-:Y:S02]  /*44b0*/  FSEL R114, R51, -INF , P0 ;  /* 0xff80000033727808 */ /* 0x000fe40000000000 */
[----:B------:R-:W-:-:S02]  /*44c0*/  FSEL R219, R16, -INF , P6 ;  /* 0xff80000010db7808 */ /* 0x000fc40003000000 */
[C---:B------:R-:W-:Y:S02]  /*44d0*/  ISETP.GT.AND P0, PT, R0.reuse, 0x28, PT ;  /* 0x000000280000780c */ /* 0x040fe40003f04270 */
[----:B------:R-:W-:Y:S02]  /*44e0*/  FMNMX.FTZ R2, R103, R2, !PT ;  /* 0x0000000267027209 */ /* 0x000fe40007810000 */
[----:B------:R-:W-:Y:S02]  /*44f0*/  FMNMX.FTZ R3, R221, R3, !PT ;  /* 0x00000003dd037209 */ /* 0x000fe40007810000 */
[----:B------:R-:W-:Y:S02]  /*4500*/  FSEL R230, R17, -INF , P1 ;  /* 0xff80000011e67808 */ /* 0x000fe40000800000 */
[----:B------:R-:W-:Y:S02]  /*4510*/  ISETP.GT.AND P1, PT, R0, 0x29, PT ;  /* 0x000000290000780c */ /* 0x000fe40003f24270 */
[----:B------:R-:W-:-:S02]  /*4520*/  FSEL R113, R26, -INF , P0 ;  /* 0xff8000001a717808 */ /* 0x000fc40000000000 */
[----:B------:R-:W-:Y:S02]  /*4530*/  FMNMX.FTZ R2, R114, R2, !PT ;  /* 0x0000000272027209 */ /* 0x000fe40007810000 */
[----:B------:R-:W-:Y:S02]  /*4540*/  FMNMX.FTZ R3, R219, R3, !PT ;  /* 0x00000003db037209 */ /* 0x000fe40007810000 */
[----:B------:R-:W-:Y:S02]  /*4550*/  FSEL R112, R27, -INF , P1 ;  /* 0xff8000001b707808 */ /* 0x000fe40000800000 */
[----:B------:R-:W-:Y:S01]  /*4560*/  ISETP.GT.AND P1, PT, R0, 0x30, PT ;  /* 0x000000300000780c */ /* 0x000fe20003f24270 */
[----:B------:R-:W-:Y:S01]  /*4570*/  LDSM.16.MT88.4 R24, [R178] ;  /* 0x00000000b218783b */ /* 0x000fe20000004200 */
[----:B------:R-:W-:Y:S02]  /*4580*/  FMNMX.FTZ R2, R113, R2, !PT ;  /* 0x0000000271027209 */ /* 0x000fe40007810000 */
[----:B------:R-:W-:-:S02]  /*4590*/  FMNMX.FTZ R3, R230, R3, !PT ;  /* 0x00000003e6037209 */ /* 0x000fc40007810000 */
[----:B------:R-:W-:Y:S02]  /*45a0*/  ISETP.GT.AND P0, PT, R0, 0x31, PT ;  /* 0x000000310000780c */ /* 0x000fe40003f04270 */
[----:B------:R-:W-:Y:S01]  /*45b0*/  FSEL R231, R22, -INF , P1 ;  /* 0xff80000016e77808 */ /* 0x000fe20000800000 */
[----:B------:R-:W1:Y:S01]  /*45c0*/  SHFL.BFLY PT, R5, R3, 0x2, 0x1f ;  /* 0x0c401f0003057f89 */ /* 0x000e6200000e0000 */
[----:B------:R-:W-:Y:S02]  /*45d0*/  FMNMX.FTZ R2, R112, R2, !PT ;  /* 0x0000000270027209 */ /* 0x000fe40007810000 */
[----:B------:R-:W-:Y:S02]  /*45e0*/  FSEL R245, R23, -INF , P0 ;  /* 0xff80000017f57808 */ /* 0x000fe40000000000 */
[----:B------:R-:W-:Y:S01]  /*45f0*/  ISETP.GT.AND P1, PT, R0, 0x38, PT ;  /* 0x000000380000780c */ /* 0x000fe20003f24270 */
[----:B------:R-:W-:Y:S01]  /*4600*/  LDSM.16.MT88.4 R20, [R181] ;  /* 0x00000000b514783b */ /* 0x000fe20000004200 */
[----:B------:R-:W-:-:S02]  /*4610*/  FMNMX.FTZ R2, R231, R2, !PT ;  /* 0x00000002e7027209 */ /* 0x000fc40007810000 */
[----:B------:R-:W-:Y:S02]  /*4620*/  ISETP.GT.AND P0, PT, R0, 0x39, PT ;  /* 0x000000390000780c */ /* 0x000fe40003f04270 */
[----:B------:R-:W-:Y:S02]  /*4630*/  FSEL R244, R18, -INF , P1 ;  /* 0xff80000012f47808 */ /* 0x000fe40000800000 */
[----:B------:R-:W-:Y:S02]  /*4640*/  FMNMX.FTZ R2, R245, R2, !PT ;  /* 0x00000002f5027209 */ /* 0x000fe40007810000 */
[----:B------:R-:W-:Y:S02]  /*4650*/  FSEL R246, R19, -INF , P0 ;  /* 0xff80000013f67808 */ /* 0x000fe40000000000 */
[----:B------:R-:W-:Y:S01]  /*4660*/  FMNMX.FTZ R2, R244, R2, !PT ;  /* 0x00000002f4027209 */ /* 0x000fe20007810000 */
[----:B------:R-:W-:Y:S03]  /*4670*/  LDSM.16.MT88.4 R16, [R180] ;  /* 0x00000000b410783b */ /* 0x000fe60000004200 */
[----:B------:R-:W-:-:S02]  /*4680*/  FMNMX.FTZ R2, R246, R2, !PT ;  /* 0x00000002f6027209 */ /* 0x000fc40007810000 */
[----:B-1----:R-:W-:-:S03]  /*4690*/  FMNMX.FTZ R0, R3, R5, !PT ;  /* 0x0000000503007209 */ /* 0x002fc60007810000 */
[----:B------:R-:W1:Y:S04]  /*46a0*/  SHFL.BFLY PT, R4, R2, 0x2, 0x1f ;  /* 0x0c401f0002047f89 */ /* 0x000e6800000e0000 */
[----:B------:R-:W2:Y:S01]  /*46b0*/  SHFL.BFLY PT, R5, R0, 0x1, 0x1f ;  /* 0x0c201f0000057f89 */ /* 0x000ea200000e0000 */
[----:B-1----:R-:W-:Y:S02]  /*46c0*/  FMNMX.FTZ R3, R2, R4, !PT ;  /* 0x0000000402037209 */ /* 0x002fe40007810000 */
[----:B--2---:R-:W-:-:S03]  /*46d0*/  FMNMX.FTZ R125, R0, R5, !PT ;  /* 0x00000005007d7209 */ /* 0x004fc60007810000 */
[----:B------:R-:W1:Y:S01]  /*46e0*/  SHFL.BFLY PT, R4, R3, 0x1, 0x1f ;  /* 0x0c201f0003047f89 */ /* 0x000e6200000e0000 */
[C---:B------:R-:W-:Y:S01]  /*46f0*/  FSETP.NEU.FTZ.AND P0, PT, R125.reuse, -INF , PT ;  /* 0xff8000007d00780b */ /* 0x040fe20003f1d000 */
[----:B------:R-:W-:-:S05]  /*4700*/  FMUL.FTZ R2, R125, c[0x0][0x2d0] ;  /* 0x0000b4007d027a20 */ /* 0x000fca0000410000 */
[----:B------:R-:W-:-:S05]  /*4710*/  FSEL R2, R2, RZ, P0 ;  /* 0x000000ff02027208 */ /* 0x000fca0000000000 */
[----:B------:R-:W-:-:S04]  /*4720*/  FFMA.FTZ R0, R6, c[0x0][0x2d0], -R2 ;  /* 0x0000b40006007a23 */ /* 0x000fc80000010802 */
[----:B------:R2:W-:Y:S01]  /*4730*/  MUFU.EX2 R214, R0 ;  /* 0x0000000000d67308 */ /* 0x0005e20000000800 */
[----:B-1----:R-:W-:Y:S01]  /*4740*/  FMNMX.FTZ R124, R3, R4, !PT ;  /* 0x00000004037c7209 */ /* 0x002fe20007810000 */
[----:B------:R-:W-:-:S03]  /*4750*/  FFMA.FTZ R3, R8, c[0x0][0x2d0], -R2 ;  /* 0x0000b40008037a23 */ /* 0x000fc60000010802 */
[----:B------:R-:W-:-:S03]  /*4760*/  FSETP.NEU.FTZ.AND P0, PT, R124, -INF , PT ;  /* 0xff8000007c00780b */ /* 0x000fc60003f1d000 */
[----:B------:R1:W-:Y:S01]  /*4770*/  MUFU.EX2 R211, R3 ;  /* 0x0000000300d37308 */ /* 0x0003e20000000800 */
[----:B--2---:R-:W-:-:S07]  /*4780*/  FFMA.FTZ R0, R7, c[0x0][0x2d0], -R2 ;  /* 0x0000b40007007a23 */ /* 0x004fce0000010802 */
[----:B------:R2:W3:Y:S01]  /*4790*/  MUFU.EX2 R204, R0 ;  /* 0x0000000000cc7308 */ /* 0x0004e20000000800 */
[----:B-1----:R-:W-:-:S07]  /*47a0*/  FFMA.FTZ R3, R9, c[0x0][0x2d0], -R2 ;  /* 0x0000b40009037a23 */ /* 0x002fce0000010802 */
[----:B------:R1:W4:Y:S01]  /*47b0*/  MUFU.EX2 R209, R3 ;  /* 0x0000000300d17308 */ /* 0x0003220000000800 */
[----:B--2---:R-:W-:Y:S01]  /*47c0*/  FMUL.FTZ R0, R124, c[0x0][0x2d0] ;  /* 0x0000b4007c007a20 */ /* 0x004fe20000410000 */
[----:B---3--:R-:W-:-:S04]  /*47d0*/  F2FP.BF16.PACK_AB R4, R204, R214 ;  /* 0x000000d6cc04723e */ /* 0x008fc800000010ff */
[----:B------:R-:W-:-:S05]  /*47e0*/  FSEL R0, R0, RZ, P0 ;  /* 0x000000ff00007208 */ /* 0x000fca0000000000 */
[----:B-1----:R-:W-:Y:S01]  /*47f0*/  FFMA.FTZ R3, R10, c[0x0][0x2d0], -R0 ;  /* 0x0000b4000a037a23 */ /* 0x002fe20000010800 */
[----:B----4-:R-:W-:-:S03]  /*4800*/  F2FP.BF16.PACK_AB R6, R209, R211 ;  /* 0x000000d3d106723e */ /* 0x010fc600000010ff */
[----:B------:R1:W-:Y:S02]  /*4810*/  MUFU.EX2 R212, R3 ;  /* 0x0000000300d47308 */ /* 0x0003e40000000800 */
[--C-:B-1----:R-:W-:Y:S02]  /*4820*/  FFMA.FTZ R3, R11, c[0x0][0x2d0], -R0.reuse ;  /* 0x0000b4000b037a23 */ /* 0x102fe40000010800 */
[----:B------:R-:W-:Y:S04]  /*4830*/  LDSM.16.MT88.4 R8, [R178+0x2000] ;  /* 0x00200000b208783b */ /* 0x000fe80000004200 */
        /* <DEDUP_REMOVED lines=14> */
[C---:B-1----:R-:W-:Y:S01]  /*4920*/  HMMA.16816.F32.BF16 R68, R4.reuse, R12, RZ ;  /* 0x0000000c0444723c */ /* 0x042fe200000418ff */
[----:B------:R1:W2:Y:S07]  /*4930*/  MUFU.EX2 R205, R3 ;  /* 0x0000000300cd7308 */ /* 0x0002ae0000000800 */
[C---:B------:R-:W-:Y:S01]  /*4940*/  HMMA.16816.F32.BF16 R64, R4.reuse, R14, RZ ;  /* 0x0000000e0440723c */ /* 0x040fe200000418ff */
[----:B------:R-:W4:Y:S07]  /*4950*/  LDSM.16.MT88.4 R12, [R181+0x4000] ;  /* 0x00400000b50c783b */ /* 0x000f2e0000004200 */
[----:B------:R-:W-:Y:S01]  /*4960*/  HMMA.16816.F32.BF16 R72, R4, R16, RZ ;  /* 0x000000100448723c */ /* 0x000fe200000418ff */
[----:B-1----:R-:W-:-:S04]  /*4970*/  FFMA.FTZ R3, R36, c[0x0][0x2d0], -R2 ;  /* 0x0000b40024037a23 */ /* 0x002fc80000010802 */
[----:B------:R1:W-:Y:S03]  /*4980*/  MUFU.EX2 R252, R3 ;  /* 0x0000000300fc7308 */ /* 0x0003e60000000800 */
[C---:B------:R-:W-:Y:S01]  /*4990*/  HMMA.16816.F32.BF16 R84, R4.reuse, R18, RZ ;  /* 0x000000120454723c */ /* 0x040fe200000418ff */
[----:B------:R-:W2:Y:S07]  /*49a0*/  LDSM.16.MT88.4 R16, [R178+0x4000] ;  /* 0x00400000b210783b */ /* 0x000eae0000004200 */
[----:B------:R-:W-:Y:S01]  /*49b0*/  HMMA.16816.F32.BF16 R104, R4, R20, RZ ;  /* 0x000000140468723c */ /* 0x000fe200000418ff */
[----:B-1----:R-:W-:-:S07]  /*49c0*/  FFMA.FTZ R3, R39, c[0x0][0x2d0], -R2 ;  /* 0x0000b40027037a23 */ /* 0x002fce0000010802 */
[C---:B------:R-:W-:Y:S01]  /*49d0*/  HMMA.16816.F32.BF16 R88, R4.reuse, R22, RZ ;  /* 0x000000160458723c */ /* 0x040fe200000418ff */
[----:B------:R-:W1:Y:S01]  /*49e0*/  LDSM.16.MT88.4 R20, [R177+0x4000] ;  /* 0x00400000b114783b */ /* 0x000e620000004200 */
[----:B------:R3:W-:Y:S06]  /*49f0*/  MUFU.EX2 R127, R3 ;  /* 0x00000003007f7308 */ /* 0x0007ec0000000800 */
[C---:B------:R-:W-:Y:S08]  /*4a00*/  HMMA.16816.F32.BF16 R60, R4.reuse, R8, RZ ;  /* 0x00000008043c723c */ /* 0x040ff000000418ff */
[----:B------:R-:W-:Y:S01]  /*4a10*/  HMMA.16816.F32.BF16 R52, R4, R10, RZ ;  /* 0x0000000a0434723c */ /* 0x000fe200000418ff */
[----:B------:R-:W1:Y:S01]  /*4a20*/  LDSM.16.MT88.4 R8, [R180+0x4000] ;  /* 0x00400000b408783b */ /* 0x000e620000004200 */
[----:B---3--:R-:W-:-:S04]  /*4a30*/  FFMA.FTZ R3, R41, c[0x0][0x2d0], -R0 ;  /* 0x0000b40029037a23 */ /* 0x008fc80000010800 */
[----:B------:R3:W-:Y:S02]  /*4a40*/  MUFU.EX2 R248, R3 ;  /* 0x0000000300f87308 */ /* 0x0007e40000000800 */
[C---:B------:R-:W-:Y:S08]  /*4a50*/  HMMA.16816.F32.BF16 R44, R4.reuse, R28, RZ ;  /* 0x0000001c042c723c */ /* 0x040ff000000418ff */
[----:B------:R-:W-:Y:S01]  /*4a60*/  HMMA.16816.F32.BF16 R36, R4, R30, RZ ;  /* 0x0000001e0424723c */ /* 0x000fe200000418ff */
[----:B------:R-:W1:Y:S01]  /*4a70*/  LDSM.16.MT88.4 R28, [R178+0x800] ;  /* 0x00080000b21c783b */ /* 0x000e620000004200 */
        /* <DEDUP_REMOVED lines=15> */
[C---:B--2---:R-:W-:Y:S08]  /*4b70*/  HMMA.16816.F32.BF16 R120, R4.reuse, R16, RZ ;  /* 0x000000100478723c */ /* 0x044ff000000418ff */
[----:B------:R-:W-:Y:S01]  /*4b80*/  HMMA.16816.F32.BF16 R128, R4, R18, RZ ;  /* 0x000000120480723c */ /* 0x000fe200000418ff */
[----:B------:R-:W2:Y:S01]  /*4b90*/  LDSM.16.MT88.4 R16, [R177+0x2800] ;  /* 0x00280000b110783b */ /* 0x000ea20000004200 */
[----:B-1----:R-:W-:-:S04]  /*4ba0*/  FFMA.FTZ R3, R100, c[0x0][0x2d0], -R2 ;  /* 0x0000b40064037a23 */ /* 0x002fc80000010802 */
[----:B------:R1:W-:Y:S02]  /*4bb0*/  MUFU.EX2 R238, R3 ;  /* 0x0000000300ee7308 */ /* 0x0003e40000000800 */
[C---:B------:R-:W-:Y:S08]  /*4bc0*/  HMMA.16816.F32.BF16 R108, R4.reuse, R20, RZ ;  /* 0x00000014046c723c */ /* 0x040ff000000418ff */
[----:B------:R-:W-:Y:S01]  /*4bd0*/  HMMA.16816.F32.BF16 R116, R4, R22, RZ ;  /* 0x000000160474723c */ /* 0x000fe200000418ff */
[----:B------:R-:W2:Y:S01]  /*4be0*/  LDSM.16.MT88.4 R20, [R180+0x800] ;  /* 0x00080000b414783b */ /* 0x000ea20000004200 */
[----:B-1----:R-:W-:-:S06]  /*4bf0*/  FFMA.FTZ R3, R101, c[0x0][0x2d0], -R2 ;  /* 0x0000b40065037a23 */ /* 0x002fcc0000010802 */
[C---:B------:R-:W-:Y:S01]  /*4c00*/  HMMA.16816.F32.BF16 R144, R4.reuse, R8, RZ ;  /* 0x000000080490723c */ /* 0x040fe200000418ff */
[----:B------:R1:W1:Y:S07]  /*4c10*/  MUFU.EX2 R232, R3 ;  /* 0x0000000300e87308 */ /* 0x00026e0000000800 */
[----:B------:R-:W-:Y:S01]  /*4c20*/  HMMA.16816.F32.BF16 R136, R4, R10, RZ ;  /* 0x0000000a0488723c */ /* 0x000fe200000418ff */
[----:B------:R-:W2:Y:S06]  /*4c30*/  LDSM.16.MT88.4 R8, [R181+0x2800] ;  /* 0x00280000b508783b */ /* 0x000eac0000004200 */
[----:B------:R-:W-:-:S02]  /*4c40*/  F2FP.BF16.PACK_AB R4, R205, R206 ;  /* 0x000000cecd04723e */ /* 0x000fc400000010ff */
[----:B------:R-:W-:Y:S01]  /*4c50*/  F2FP.BF16.PACK_AB R5, R250, R248 ;  /* 0x000000f8fa05723e */ /* 0x000fe200000010ff */
[--C-:B-1----:R-:W-:Y:S01]  /*4c60*/  FFMA.FTZ R3, R102, c[0x0][0x2d0], -R2.reuse ;  /* 0x0000b40066037a23 */ /* 0x102fe20000010802 */
[----:B------:R-:W-:Y:S02]  /*4c70*/  F2FP.BF16.PACK_AB R6, R127, R252 ;  /* 0x000000fc7f06723e */ /* 0x000fe400000010ff */
[----:B------:R-:W-:Y:S01]  /*4c80*/  F2FP.BF16.PACK_AB R7, R251, R249 ;  /* 0x000000f9fb07723e */ /* 0x000fe200000010ff */
[----:B------:R1:W-:Y:S06]  /*4c90*/  MUFU.EX2 R222, R3 ;  /* 0x0000000300de7308 */ /* 0x0003ec0000000800 */
[C---:B------:R-:W-:Y:S08]  /*4ca0*/  HMMA.16816.F32.BF16 R172, R4.reuse, R28, R76 ;  /* 0x0000001c04ac723c */ /* 0x040ff0000004184c */
[----:B------:R-:W-:Y:S01]  /*4cb0*/  HMMA.16816.F32.BF16 R200, R4, R30, R92 ;  /* 0x0000001e04c8723c */ /* 0x000fe2000004185c */
[----:B------:R-:W2:Y:S01]  /*4cc0*/  LDSM.16.MT88.4 R28, [R180+0x2800] ;  /* 0x00280000b41c783b */ /* 0x000ea20000004200 */
[----:B-1----:R-:W-:-:S02]  /*4cd0*/  FFMA.FTZ R3, R115, c[0x0][0x2d0], -R2 ;  /* 0x0000b40073037a23 */ /* 0x002fc40000010802 */
[----:B------:R-:W-:Y:S02]  /*4ce0*/  IMAD.MOV.U32 R115, RZ, RZ, R204 ;  /* 0x000000ffff737224 */ /* 0x000fe400078e00cc */
[----:B------:R1:W-:Y:S02]  /*4cf0*/  MUFU.EX2 R220, R3 ;  /* 0x0000000300dc7308 */ /* 0x0003e40000000800 */
[C---:B------:R-:W-:Y:S08]  /*4d00*/  HMMA.16816.F32.BF16 R168, R4.reuse, R24, R104 ;  /* 0x0000001804a8723c */ /* 0x040ff00000041868 */
[----:B------:R-:W-:Y:S01]  /*4d10*/  HMMA.16816.F32.BF16 R160, R4, R26, R88 ;  /* 0x0000001a04a0723c */ /* 0x000fe20000041858 */
[----:B------:R-:W2:Y:S01]  /*4d20*/  LDSM.16.MT88.4 R24, [R177+0x4800] ;  /* 0x00480000b118783b */ /* 0x000ea20000004200 */
[----:B-1----:R-:W-:-:S06]  /*4d30*/  FFMA.FTZ R3, R103, c[0x0][0x2d0], -R0 ;  /* 0x0000b40067037a23 */ /* 0x002fcc0000010800 */
[C---:B----4-:R-:W-:Y:S01]  /*4d40*/  HMMA.16816.F32.BF16 R92, R4.reuse, R12, R60 ;  /* 0x0000000c045c723c */ /* 0x050fe2000004183c */
[----:B------:R1:W-:Y:S07]  /*4d50*/  MUFU.EX2 R218, R3 ;  /* 0x0000000300da7308 */ /* 0x0003ee0000000800 */
[C---:B------:R-:W-:Y:S01]  /*4d60*/  HMMA.16816.F32.BF16 R88, R4.reuse, R14, R52 ;  /* 0x0000000e0458723c */ /* 0x040fe20000041834 */
[----:B------:R-:W4:Y:S07]  /*4d70*/  LDSM.16.MT88.4 R12, [R181+0x4800] ;  /* 0x00480000b50c783b */ /* 0x000f2e0000004200 */
[----:B---3--:R-:W-:Y:S01]  /*4d80*/  HMMA.16816.F32.BF16 R164, R4, R34, R96 ;  /* 0x0000002204a4723c */ /* 0x008fe20000041860 */
[----:B-1----:R-:W-:-:S02]  /*4d90*/  FFMA.FTZ R3, R114, c[0x0][0x2d0], -R0 ;  /* 0x0000b40072037a23 */ /* 0x002fc40000010800 */
[----:B------:R-:W-:Y:S02]  /*4da0*/  IMAD.MOV.U32 R114, RZ, RZ, R210 ;  /* 0x000000ffff727224 */ /* 0x000fe400078e00d2 */
[----:B------:R1:W3:Y:S03]  /*4db0*/  MUFU.EX2 R217, R3 ;  /* 0x0000000300d97308 */ /* 0x0002e60000000800 */
[C---:B--2---:R-:W-:Y:S08]  /*4dc0*/  HMMA.16816.F32.BF16 R104, R4.reuse, R16, R68 ;  /* 0x000000100468723c */ /* 0x044ff00000041844 */
[----:B------:R-:W-:Y:S01]  /*4dd0*/  HMMA.16816.F32.BF16 R96, R4, R18, R64 ;  /* 0x000000120460723c */ /* 0x000fe20000041840 */
[----:B------:R-:W2:Y:S01]  /*4de0*/  LDSM.16.MT88.4 R16, [R178+0x4800] ;  /* 0x00480000b210783b */ /* 0x000ea20000004200 */
[----:B-1----:R-:W-:-:S06]  /*4df0*/  FFMA.FTZ R3, R113, c[0x0][0x2d0], -R0 ;  /* 0x0000b40071037a23 */ /* 0x002fcc0000010800 */
[----:B------:R-:W-:Y:S01]  /*4e00*/  HMMA.16816.F32.BF16 R152, R4, R32, R80 ;  /* 0x000000200498723c */ /* 0x000fe20000041850 */
[----:B------:R-:W-:Y:S01]  /*4e10*/  LDSM.16.MT88.4 R32, [R178+0x1000] ;  /* 0x00100000b220783b */ /* 0x000fe20000004200 */
[----:B------:R1:W-:Y:S01]  /*4e20*/  MUFU.EX2 R216, R3 ;  /* 0x0000000300d87308 */ /* 0x0003e20000000800 */
[----:B------:R-:W-:-:S05]  /*4e30*/  IMAD.MOV.U32 R113, RZ, RZ, R209 ;  /* 0x000000ffff717224 */ /* 0x000fca00078e00d1 */
[C---:B------:R-:W-:Y:S08]  /*4e40*/  HMMA.16816.F32.BF16 R148, R4.reuse, R22, R84 ;  /* 0x000000160494723c */ /* 0x040ff00000041854 */
[----:B------:R-:W-:Y:S01]  /*4e50*/  HMMA.16816.F32.BF16 R84, R4, R8, R56 ;  /* 0x000000080454723c */ /* 0x000fe20000041838 */
[----:B-1----:R-:W-:Y:S02]  /*4e60*/  FFMA.FTZ R3, R112, c[0x0][0x2d0], -R0 ;  /* 0x0000b40070037a23 */ /* 0x002fe40000010800 */
[----:B------:R-:W-:-:S05]  /*4e70*/  IMAD.MOV.U32 R112, RZ, RZ, R208 ;  /* 0x000000ffff707224 */ /* 0x000fca00078e00d0 */
[C---:B------:R-:W-:Y:S01]  /*4e80*/  HMMA.16816.F32.BF16 R80, R4.reuse, R10, R48 ;  /* 0x0000000a0450723c */ /* 0x040fe20000041830 */
[----:B------:R-:W1:Y:S07]  /*4e90*/  LDSM.16.MT88.4 R8, [R180+0x4800] ;  /* 0x00480000b408783b */ /* 0x000e6e0000004200 */
[C---:B------:R-:W-:Y:S08]  /*4ea0*/  HMMA.16816.F32.BF16 R56, R4.reuse, R28, R44 ;  /* 0x0000001c0438723c */ /* 0x040ff0000004182c */
[C---:B------:R-:W-:Y:S08]  /*4eb0*/  HMMA.16816.F32.BF16 R52, R4.reuse, R24, R108 ;  /* 0x000000180434723c */ /* 0x040ff0000004186c */
[C---:B------:R-:W-:Y:S01]  /*4ec0*/  HMMA.16816.F32.BF16 R44, R4.reuse, R26, R116 ;  /* 0x0000001a042c723c */ /* 0x040fe20000041874 */
[----:B------:R-:W1:Y:S07]  /*4ed0*/  LDSM.16.MT88.4 R24, [R177+0x1000] ;  /* 0x00100000b118783b */ /* 0x000e6e0000004200 */
[C---:B------:R-:W-:Y:S01]  /*4ee0*/  HMMA.16816.F32.BF16 R156, R4.reuse, R20, R72 ;  /* 0x00000014049c723c */ /* 0x040fe20000041848 */
[----:B------:R-:W1:Y:S07]  /*4ef0*/  LDSM.16.MT88.4 R20, [R181+0x1000] ;  /* 0x00100000b514783b */ /* 0x000e6e0000004200 */
[C---:B----4-:R-:W-:Y:S07]  /*4f00*/  HMMA.16816.F32.BF16 R76, R4.reuse, R12, R132 ;  /* 0x0000000c044c723c */ /* 0x050fee0000041884 */
[----:B------:R-:W-:Y:S01]  /*4f10*/  IMAD.MOV.U32 R132, RZ, RZ, R127 ;  /* 0x000000ffff847224 */ /* 0x000fe200078e007f */
[----:B--2---:R-:W-:Y:S01]  /*4f20*/  HMMA.16816.F32.BF16 R68, R4, R16, R120 ;  /* 0x000000100444723c */ /* 0x004fe20000041878 */
[----:B------:R2:W4:Y:S01]  /*4f30*/  MUFU.EX2 R127, R3 ;  /* 0x00000003007f7308 */ /* 0x0005220000000800 */
[----:B-----5:R-:W-:-:S02]  /*4f40*/  IMAD.MOV.U32 R135, RZ, RZ, R207 ;  /* 0x000000ffff877224 */ /* 0x020fc400078e00cf */
[----:B------:R-:W-:Y:S02]  /*4f50*/  IMAD.MOV.U32 R134, RZ, RZ, R206 ;  /* 0x000000ffff867224 */ /* 0x000fe400078e00ce */
[----:B------:R-:W-:Y:S02]  /*4f60*/  IMAD.MOV.U32 R133, RZ, RZ, R205 ;  /* 0x000000ffff857224 */ /* 0x000fe400078e00cd */
[----:B------:R-:W-:Y:S01]  /*4f70*/  HMMA.16816.F32.BF16 R72, R4, R18, R128 ;  /* 0x000000120448723c */ /* 0x000fe20000041880 */
[----:B------:R-:W3:Y:S01]  /*4f80*/  LDSM.16.MT88.4 R16, [R180+0x1000] ;  /* 0x00100000b410783b */ /* 0x000ee20000004200 */
[----:B------:R-:W-:Y:S02]  /*4f90*/  IMAD.MOV.U32 R123, RZ, RZ, R214 ;  /* 0x000000ffff7b7224 */ /* 0x000fe400078e00d6 */
[----:B------:R-:W-:Y:S02]  /*4fa0*/  IMAD.MOV.U32 R122, RZ, RZ, R213 ;  /* 0x000000ffff7a7224 */ /* 0x000fe400078e00d5 */
[----:B------:R-:W-:-:S02]  /*4fb0*/  IMAD.MOV.U32 R121, RZ, RZ, R212 ;  /* 0x000000ffff797224 */ /* 0x000fc400078e00d4 */
[----:B------:R-:W-:Y:S01]  /*4fc0*/  HMMA.16816.F32.BF16 R40, R4, R30, R36 ;  /* 0x0000001e0428723c */ /* 0x000fe20000041824 */
[----:B------:R-:W-:Y:S01]  /*4fd0*/  IMAD.MOV.U32 R120, RZ, RZ, R211 ;  /* 0x000000ffff787224 */ /* 0x000fe200078e00d3 */
[----:B------:R-:W-:Y:S01]  /*4fe0*/  LDSM.16.MT88.4 R28, [R180+0x3000] ;  /* 0x00300000b41c783b */ /* 0x000fe20000004200 */
[----:B--2---:R-:W-:-:S04]  /*4ff0*/  FFMA.FTZ R3, R126, c[0x0][0x2d0], -R2 ;  /* 0x0000b4007e037a23 */ /* 0x004fc80000010802 */
[----:B------:R2:W-:Y:S01]  /*5000*/  MUFU.EX2 R126, R3 ;  /* 0x00000003007e7308 */ /* 0x0005e20000000800 */
[C---:B------:R-:W-:Y:S01]  /*5010*/  HMMA.16816.F32.BF16 R64, R4.reuse, R14, R140 ;  /* 0x0000000e0440723c */ /* 0x040fe2000004188c */
[----:B------:R-:W-:Y:S07]  /*5020*/  LDSM.16.MT88.4 R12, [R177+0x3000] ;  /* 0x00300000b10c783b */ /* 0x000fee0000004200 */
[----:B-1----:R-:W-:Y:S01]  /*5030*/  HMMA.16816.F32.BF16 R48, R4, R8, R144 ;  /* 0x000000080430723c */ /* 0x002fe20000041890 */
[----:B--2---:R-:W-:-:S07]  /*5040*/  FFMA.FTZ R3, R221, c[0x0][0x2d0], -R2 ;  /* 0x0000b400dd037a23 */ /* 0x004fce0000010802 */
[----:B------:R-:W-:Y:S01]  /*5050*/  HMMA.16816.F32.BF16 R36, R4, R10, R136 ;  /* 0x0000000a0424723c */ /* 0x000fe20000041888 */
[----:B------:R-:W-:Y:S01]  /*5060*/  LDSM.16.MT88.4 R8, [R178+0x3000] ;  /* 0x00300000b208783b */ /* 0x000fe20000004200 */
[----:B------:R-:W-:-:S05]  /*5070*/  IMAD.MOV.U32 R221, RZ, RZ, R132 ;  /* 0x000000ffffdd7224 */ /* 0x000fca00078e0084 */
[----:B------:R-:W-:Y:S02]  /*5080*/  F2FP.BF16.PACK_AB R4, R232, R238 ;  /* 0x000000eee804723e */ /* 0x000fe400000010ff */
[----:B---3--:R-:W-:Y:S02]  /*5090*/  F2FP.BF16.PACK_AB R5, R217, R218 ;  /* 0x000000dad905723e */ /* 0x008fe400000010ff */
[----:B------:R-:W-:Y:S02]  /*50a0*/  F2FP.BF16.PACK_AB R6, R220, R222 ;  /* 0x000000dedc06723e */ /* 0x000fe400000010ff */
[----:B----4-:R-:W-:-:S07]  /*50b0*/  F2FP.BF16.PACK_AB R7, R127, R216 ;  /* 0x000000d87f07723e */ /* 0x010fce00000010ff */
[C---:B------:R-:W-:Y:S08]  /*50c0*/  HMMA.16816.F32.BF16 R128, R4.reuse, R24, R152 ;  /* 0x000000180480723c */ /* 0x040ff00000041898 */
        /* <DEDUP_REMOVED lines=9> */
[C---:B-1----:R-:W-:Y:S01]  /*5160*/  HMMA.16816.F32.BF16 R160, R4.reuse, R26, R80 ;  /* 0x0000001a04a0723c */ /* 0x042fe20000041850 */
[----:B------:R1:W4:Y:S01]  /*5170*/  MUFU.EX2 R26, R3 ;  /* 0x00000003001a7308 */ /* 0x0003220000000800 */
[----:B------:R-:W-:Y:S05]  /*5180*/  LDSM.16.MT88.4 R80, [R178+0x5800] ;  /* 0x00580000b250783b */ /* 0x000fea0000004200 */
[----:B------:R-:W-:Y:S01]  /*5190*/  IMAD.MOV.U32 R27, RZ, RZ, R135 ;  /* 0x000000ffff1b7224 */ /* 0x000fe200078e0087 */
[C---:B------:R-:W-:Y:S08]  /*51a0*/  HMMA.16816.F32.BF16 R32, R4.reuse, R34, R200 ;  /* 0x000000220420723c */ /* 0x040ff000000418c8 */
[----:B------:R-:W-:Y:S01]  /*51b0*/  HMMA.16816.F32.BF16 R200, R4, R12, R104 ;  /* 0x0000000c04c8723c */ /* 0x000fe20000041868 */
[--C-:B-1----:R-:W-:Y:S01]  /*51c0*/  FFMA.FTZ R3, R219, c[0x0][0x2d0], -R2.reuse ;  /* 0x0000b400db037a23 */ /* 0x102fe20000010802 */
[----:B------:R-:W-:Y:S01]  /*51d0*/  LDSM.16.MT88.4 R104, [R178+0x1800] ;  /* 0x00180000b268783b */ /* 0x000fe20000004200 */
[----:B------:R-:W-:-:S02]  /*51e0*/  FFMA.FTZ R2, R230, c[0x0][0x2d0], -R2 ;  /* 0x0000b400e6027a23 */ /* 0x000fc40000010802 */
[----:B------:R-:W-:Y:S02]  /*51f0*/  IMAD.MOV.U32 R230, RZ, RZ, R112 ;  /* 0x000000ffffe67224 */ /* 0x000fe400078e0070 */
[----:B------:R-:W-:Y:S01]  /*5200*/  IMAD.MOV.U32 R219, RZ, RZ, R133 ;  /* 0x000000ffffdb7224 */ /* 0x000fe200078e0085 */
[C---:B------:R-:W-:Y:S01]  /*5210*/  HMMA.16816.F32.BF16 R204, R4.reuse, R14, R96 ;  /* 0x0000000e04cc723c */ /* 0x040fe20000041860 */
[----:B------:R-:W1:Y:S06]  /*5220*/  LDSM.16.MT88.4 R12, [R181+0x5000] ;  /* 0x00500000b50c783b */ /* 0x000e6c0000004200 */
[----:B----4-:R-:W-:Y:S01]  /*5230*/  F2FP.BF16.PACK_AB R96, R26, R126 ;  /* 0x0000007e1a60723e */ /* 0x010fe200000010ff */
[C---:B------:R-:W-:Y:S08]  /*5240*/  HMMA.16816.F32.BF16 R172, R4.reuse, R8, R92 ;  /* 0x0000000804ac723c */ /* 0x040ff0000004185c */
[C---:B------:R-:W-:Y:S01]  /*5250*/  HMMA.16816.F32.BF16 R168, R4.reuse, R10, R88 ;  /* 0x0000000a04a8723c */ /* 0x040fe20000041858 */
[----:B------:R-:W4:Y:S04]  /*5260*/  LDSM.16.MT88.4 R8, [R180+0x5000] ;  /* 0x00500000b408783b */ /* 0x000f280000004200 */
[----:B------:R-:W-:Y:S03]  /*5270*/  LDSM.16.MT88.4 R88, [R181+0x5800] ;  /* 0x00580000b558783b */ /* 0x000fe60000004200 */
[C---:B------:R-:W-:Y:S01]  /*5280*/  HMMA.16816.F32.BF16 R164, R4.reuse, R24, R84 ;  /* 0x0000001804a4723c */ /* 0x040fe20000041854 */
[----:B------:R1:W-:Y:S07]  /*5290*/  MUFU.EX2 R24, R2 ;  /* 0x0000000200187308 */ /* 0x0003ee0000000800 */
[C---:B--2---:R-:W-:Y:S01]  /*52a0*/  HMMA.16816.F32.BF16 R140, R4.reuse, R20, R52 ;  /* 0x00000014048c723c */ /* 0x044fe20000041834 */
[----:B------:R2:W2:Y:S07]  /*52b0*/  MUFU.EX2 R25, R3 ;  /* 0x0000000300197308 */ /* 0x0004ae0000000800 */
[----:B---3--:R-:W-:Y:S01]  /*52c0*/  HMMA.16816.F32.BF16 R92, R4, R16, R68 ;  /* 0x00000010045c723c */ /* 0x008fe20000041844 */
[----:B-1----:R-:W-:-:S02]  /*52d0*/  FFMA.FTZ R2, R231, c[0x0][0x2d0], -R0 ;  /* 0x0000b400e7027a23 */ /* 0x002fc40000010800 */
[----:B------:R-:W-:Y:S02]  /*52e0*/  IMAD.MOV.U32 R231, RZ, RZ, R113 ;  /* 0x000000ffffe77224 */ /* 0x000fe400078e0071 */
[----:B------:R1:W-:Y:S03]  /*52f0*/  MUFU.EX2 R21, R2 ;  /* 0x0000000200157308 */ /* 0x0003e60000000800 */
[----:B------:R-:W-:Y:S01]  /*5300*/  HMMA.16816.F32.BF16 R156, R4, R28, R56 ;  /* 0x0000001c049c723c */ /* 0x000fe20000041838 */
[----:B--2---:R-:W-:Y:S01]  /*5310*/  IMAD.MOV.U32 R3, RZ, RZ, R134 ;  /* 0x000000ffff037224 */ /* 0x004fe200078e0086 */
[----:B------:R-:W-:Y:S01]  /*5320*/  LDSM.16.MT88.4 R56, [R181+0x3800] ;  /* 0x00380000b538783b */ /* 0x000fe20000004200 */
[----:B------:R-:W-:-:S03]  /*5330*/  F2FP.BF16.PACK_AB R98, R24, R25 ;  /* 0x000000191862723e */ /* 0x000fc600000010ff */
[----:B------:R-:W-:Y:S02]  /*5340*/  LDSM.16.MT88.4 R132, [R177+0x1800] ;  /* 0x00180000b184783b */ /* 0x000fe40000004200 */
[----:B------:R-:W-:Y:S02]  /*5350*/  HMMA.16816.F32.BF16 R144, R4, R30, R40 ;  /* 0x0000001e0490723c */ /* 0x000fe40000041828 */
[----:B------:R-:W2:Y:S01]  /*5360*/  LDSM.16.MT88.4 R40, [R177+0x3800] ;  /* 0x00380000b128783b */ /* 0x000ea20000004200 */
[----:B-1----:R-:W-:Y:S02]  /*5370*/  FFMA.FTZ R2, R245, c[0x0][0x2d0], -R0 ;  /* 0x0000b400f5027a23 */ /* 0x002fe40000010800 */
[----:B------:R-:W-:-:S03]  /*5380*/  IMAD.MOV.U32 R245, RZ, RZ, R121 ;  /* 0x000000fffff57224 */ /* 0x000fc600078e0079 */
[C---:B------:R-:W-:Y:S01]  /*5390*/  HMMA.16816.F32.BF16 R28, R4.reuse, R22, R44 ;  /* 0x00000016041c723c */ /* 0x040fe2000004182c */
[----:B------:R1:W3:Y:S06]  /*53a0*/  MUFU.EX2 R20, R2 ;  /* 0x0000000200147308 */ /* 0x0002ec0000000800 */
[----:B------:R-:W-:Y:S01]  /*53b0*/  IMAD.MOV.U32 R22, RZ, RZ, R120 ;  /* 0x000000ffff167224 */ /* 0x000fe200078e0078 */
[----:B------:R-:W-:Y:S01]  /*53c0*/  HMMA.16816.F32.BF16 R136, R4, R12, R76 ;  /* 0x0000000c0488723c */ /* 0x000fe2000004184c */
[----:B------:R-:W-:-:S07]  /*53d0*/  IMAD.MOV.U32 R23, RZ, RZ, R114 ;  /* 0x000000ffff177224 */ /* 0x000fce00078e0072 */
[C---:B------:R-:W-:Y:S01]  /*53e0*/  HMMA.16816.F32.BF16 R84, R4.reuse, R18, R72 ;  /* 0x000000120454723c */ /* 0x040fe20000041848 */
[--C-:B-1----:R-:W-:Y:S01]  /*53f0*/  FFMA.FTZ R2, R244, c[0x0][0x2d0], -R0.reuse ;  /* 0x0000b400f4027a23 */ /* 0x102fe20000010800 */
[----:B------:R-:W-:Y:S01]  /*5400*/  LDSM.16.MT88.4 R72, [R177+0x5800] ;  /* 0x00580000b148783b */ /* 0x000fe20000004200 */
[----:B------:R-:W-:Y:S01]  /*5410*/  FFMA.FTZ R0, R246, c[0x0][0x2d0], -R0 ;  /* 0x0000b400f6007a23 */ /* 0x000fe20000010800 */
[----:B---3--:R-:W-:Y:S01]  /*5420*/  F2FP.BF16.PACK_AB R97, R20, R21 ;  /* 0x000000151461723e */ /* 0x008fe200000010ff */
[----:B------:R1:W-:Y:S01]  /*5430*/  MUFU.EX2 R17, R2 ;  /* 0x0000000200117308 */ /* 0x0003e20000000800 */
[----:B------:R-:W-:Y:S02]  /*5440*/  IMAD.MOV.U32 R246, RZ, RZ, R115 ;  /* 0x000000fffff67224 */ /* 0x000fe400078e0073 */
[----:B------:R-:W-:Y:S01]  /*5450*/  IMAD.MOV.U32 R244, RZ, RZ, R122 ;  /* 0x000000fffff47224 */ /* 0x000fe200078e007a */
[----:B------:R-:W3:Y:S01]  /*5460*/  LDSM.16.MT88.4 R112, [R181+0x1800] ;  /* 0x00180000b570783b */ /* 0x000ee20000004200 */
[C---:B------:R-:W-:Y:S03]  /*5470*/  HMMA.16816.F32.BF16 R12, R4.reuse, R14, R64 ;  /* 0x0000000e040c723c */ /* 0x040fe60000041840 */
[----:B------:R2:W2:Y:S01]  /*5480*/  MUFU.EX2 R16, R0 ;  /* 0x0000000000107308 */ /* 0x0004a20000000800 */
[----:B------:R-:W-:Y:S04]  /*5490*/  LDSM.16.MT88.4 R64, [R180+0x3800] ;  /* 0x00380000b440783b */ /* 0x000fe80000004200 */
[----:B----4-:R-:W-:Y:S01]  /*54a0*/  HMMA.16816.F32.BF16 R152, R4, R8, R48 ;  /* 0x000000080498723c */ /* 0x010fe20000041830 */
[----:B------:R-:W-:Y:S01]  /*54b0*/  LDSM.16.MT88.4 R48, [R178+0x3800] ;  /* 0x00380000b230783b */ /* 0x000fe20000004200 */
[----:B-1----:R-:W-:-:S03]  /*54c0*/  IMAD.MOV.U32 R2, RZ, RZ, R123 ;  /* 0x000000ffff027224 */ /* 0x002fc600078e007b */
[----:B------:R-:W1:Y:S01]  /*54d0*/  LDSM.16.MT88.4 R120, [R180+0x1800] ;  /* 0x00180000b478783b */ /* 0x000e620000004200 */
[----:B------:R-:W-:Y:S02]  /*54e0*/  FADD.FTZ R2, R2, R246 ;  /* 0x000000f602027221 */ /* 0x000fe40000010000 */
[----:B------:R-:W-:Y:S01]  /*54f0*/  HMMA.16816.F32.BF16 R148, R4, R10, R36 ;  /* 0x0000000a0494723c */ /* 0x000fe20000041824 */
[----:B------:R-:W4:Y:S01]  /*5500*/  LDSM.16.MT88.4 R8, [R180+0x5800] ;  /* 0x00580000b408783b */ /* 0x000f220000004200 */
[----:B--2---:R-:W-:Y:S01]  /*5510*/  FADD.FTZ R0, R245, R244 ;  /* 0x000000f4f5007221 */ /* 0x004fe20000010000 */
[----:B------:R-:W-:Y:S01]  /*5520*/  F2FP.BF16.PACK_AB R99, R16, R17 ;  /* 0x000000111063723e */ /* 0x000fe200000010ff */
[----:B------:R-:W-:Y:S02]  /*5530*/  FADD.FTZ R2, R22, R2 ;  /* 0x0000000216027221 */ /* 0x000fe40000010000 */
[----:B------:R-:W-:Y:S02]  /*5540*/  FADD.FTZ R0, R23, R0 ;  /* 0x0000000017007221 */ /* 0x000fe40000010000 */
[----:B------:R-:W-:-:S02]  /*5550*/  FADD.FTZ R2, R231, R2 ;  /* 0x00000002e7027221 */ /* 0x000fc40000010000 */
[----:B------:R-:W-:Y:S01]  /*5560*/  FADD.FTZ R0, R230, R0 ;  /* 0x00000000e6007221 */ /* 0x000fe20000010000 */
[C---:B------:R-:W-:Y:S01]  /*5570*/  HMMA.16816.F32.BF16 R36, R96.reuse, R40, R200 ;  /* 0x000000286024723c */ /* 0x040fe200000418c8 */
[----:B------:R-:W-:Y:S02]  /*5580*/  FADD.FTZ R2, R3, R2 ;  /* 0x0000000203027221 */ /* 0x000fe40000010000 */
[----:B------:R-:W-:Y:S02]  /*5590*/  FADD.FTZ R0, R248, R0 ;  /* 0x00000000f8007221 */ /* 0x000fe40000010000 */
[----:B------:R-:W-:Y:S02]  /*55a0*/  FADD.FTZ R3, R219, R2 ;  /* 0x00000002db037221 */ /* 0x000fe40000010000 */
[----:B------:R-:W-:Y:S01]  /*55b0*/  FADD.FTZ R2, R250, R0 ;  /* 0x00000000fa027221 */ /* 0x000fe20000010000 */
[----:B------:R-:W-:Y:S01]  /*55c0*/  IADD3 R201, R27, -0x2, RZ ;  /* 0xfffffffe1bc97810 */ /* 0x000fe20007ffe0ff */
[----:B------:R-:W-:Y:S01]  /*55d0*/  FADD.FTZ R3, R252, R3 ;  /* 0x00000003fc037221 */ /* 0x000fe20000010000 */
[----:B------:R-:W-:Y:S01]  /*55e0*/  HMMA.16816.F32.BF16 R128, R96, R132, R128 ;  /* 0x000000846080723c */ /* 0x000fe20000041880 */
[----:B------:R-:W-:-:S04]  /*55f0*/  @P2 IMAD.HI.U32 R4, R237, c[0x0][0x2c8], RZ ;  /* 0x0000b200ed042a27 */ /* 0x000fc800078e00ff */
[----:B------:R-:W-:Y:S02]  /*5600*/  FADD.FTZ R2, R249, R2 ;  /* 0x00000002f9027221 */ /* 0x000fe40000010000 */
[----:B------:R-:W-:Y:S01]  /*5610*/  IMAD.MOV.U32 R0, RZ, RZ, R237 ;  /* 0x000000ffff007224 */ /* 0x000fe200078e00ed */
[----:B------:R-:W-:Y:S01]  /*5620*/  @P2 SHF.R.U32.HI R0, RZ, c[0x0][0x2cc], R4 ;  /* 0x0000b300ff002a19 */ /* 0x000fe20000011604 */
[----:B------:R-:W-:Y:S01]  /*5630*/  FADD.FTZ R3, R221, R3 ;  /* 0x00000003dd037221 */ /* 0x000fe20000010000 */
[C---:B---3--:R-:W-:Y:S01]  /*5640*/  HMMA.16816.F32.BF16 R108, R96.reuse, R112, R108 ;  /* 0x00000070606c723c */ /* 0x048fe2000004186c */
[----:B------:R-:W-:Y:S01]  /*5650*/  FADD.FTZ R2, R251, R2 ;  /* 0x00000002fb027221 */ /* 0x000fe20000010000 */
[----:B------:R-:W-:Y:S01]  /*5660*/  IADD3 R0, R0, R234, -R235 ;  /* 0x000000ea00007210 */ /* 0x000fe20007ffe8eb */
[----:B------:R-:W-:Y:S02]  /*5670*/  FADD.FTZ R3, R238, R3 ;  /* 0x00000003ee037221 */ /* 0x000fe40000010000 */
[----:B------:R-:W-:Y:S01]  /*5680*/  FADD.FTZ R2, R218, R2 ;  /* 0x00000002da027221 */ /* 0x000fe20000010000 */
[----:B------:R-:W-:Y:S01]  /*5690*/  SHF.R.S32.HI R4, RZ, 0x1f, R0 ;  /* 0x0000001fff047819 */ /* 0x000fe20000011400 */
[----:B------:R-:W-:Y:S01]  /*56a0*/  FADD.FTZ R3, R232, R3 ;  /* 0x00000003e8037221 */ /* 0x000fe20000010000 */
[----:B------:R-:W-:Y:S01]  /*56b0*/  HMMA.16816.F32.BF16 R76, R96, R80, R92 ;  /* 0x00000050604c723c */ /* 0x000fe2000004185c */
[----:B------:R-:W-:Y:S01]  /*56c0*/  FADD.FTZ R2, R217, R2 ;  /* 0x00000002d9027221 */ /* 0x000fe20000010000 */
[----:B------:R-:W-:Y:S01]  /*56d0*/  LEA.HI R4, R4, R0, RZ, 0x6 ;  /* 0x0000000004047211 */ /* 0x000fe200078f30ff */
[----:B------:R-:W-:-:S02]  /*56e0*/  FADD.FTZ R3, R222, R3 ;  /* 0x00000003de037221 */ /* 0x000fc40000010000 */
[----:B------:R-:W-:Y:S02]  /*56f0*/  FADD.FTZ R0, R216, R2 ;  /* 0x00000002d8007221 */ /* 0x000fe40000010000 */
[----:B------:R-:W-:Y:S01]  /*5700*/  FADD.FTZ R2, R220, R3 ;  /* 0x00000003dc027221 */ /* 0x000fe20000010000 */
[----:B------:R-:W-:Y:S01]  /*5710*/  SHF.R.S32.HI R3, RZ, 0x6, R4 ;  /* 0x00000006ff037819 */ /* 0x000fe20000011404 */
[----:B------:R-:W-:Y:S01]  /*5720*/  FADD.FTZ R0, R127, R0 ;  /* 0x000000007f007221 */ /* 0x000fe20000010000 */
[C---:B------:R-:W-:Y:S01]  /*5730*/  HMMA.16816.F32.BF16 R132, R96.reuse, R134, R60 ;  /* 0x000000866084723c */ /* 0x040fe2000004183c */
[----:B------:R-:W-:Y:S01]  /*5740*/  FADD.FTZ R2, R126, R2 ;  /* 0x000000027e027221 */ /* 0x000fe20000010000 */
[----:B------:R-:W-:Y:S01]  /*5750*/  IMNMX R232, R229, R3, !PT ;  /* 0x00000003e5e87217 */ /* 0x000fe20007800200 */
[----:B------:R-:W-:Y:S02]  /*5760*/  FADD.FTZ R0, R21, R0 ;  /* 0x0000000015007221 */ /* 0x000fe40000010000 */
[----:B------:R-:W-:Y:S01]  /*5770*/  FADD.FTZ R2, R26, R2 ;  /* 0x000000021a027221 */ /* 0x000fe20000010000 */
[----:B------:R-:W-:Y:S01]  /*5780*/  ISETP.GE.AND P0, PT, R201, R232, PT ;  /* 0x000000e8c900720c */ /* 0x000fe20003f06270 */
[----:B------:R-:W-:Y:S01]  /*5790*/  FADD.FTZ R0, R20, R0 ;  /* 0x0000000014007221 */ /* 0x000fe20000010000 */
[----:B------:R-:W-:Y:S01]  /*57a0*/  HMMA.16816.F32.BF16 R112, R96, R114, R116 ;  /* 0x000000726070723c */ /* 0x000fe20000041874 */
[----:B------:R-:W-:-:S02]  /*57b0*/  FADD.FTZ R2, R25, R2 ;  /* 0x0000000219027221 */ /* 0x000fc40000010000 */
[----:B------:R-:W-:Y:S02]  /*57c0*/  FADD.FTZ R0, R17, R0 ;  /* 0x0000000011007221 */ /* 0x000fe40000010000 */
[----:B------:R-:W-:Y:S02]  /*57d0*/  FADD.FTZ R230, R24, R2 ;  /* 0x0000000218e67221 */ /* 0x000fe40000010000 */
[----:B------:R-:W-:Y:S01]  /*57e0*/  FADD.FTZ R231, R16, R0 ;  /* 0x0000000010e77221 */ /* 0x000fe20000010000 */
[C---:B------:R-:W-:Y:S08]  /*57f0*/  HMMA.16816.F32.BF16 R80, R96.reuse, R82, R84 ;  /* 0x000000526050723c */ /* 0x040ff00000041854 */
[C---:B------:R-:W-:Y:S08]  /*5800*/  HMMA.16816.F32.BF16 R100, R96.reuse, R104, R100 ;  /* 0x000000686064723c */ /* 0x040ff00000041864 */
        /* <DEDUP_REMOVED lines=14> */
[C---:B----4-:R-:W-:Y:S08]  /*58f0*/  HMMA.16816.F32.BF16 R92, R96.reuse, R8, R152 ;  /* 0x00000008605c723c */ /* 0x050ff00000041898 */
[----:B------:R-:W-:Y:S01]  /*5900*/  HMMA.16816.F32.BF16 R96, R96, R10, R148 ;  /* 0x0000000a6060723c */ /* 0x000fe20000041894 */
[----:B------:R-:W-:Y:S01]  /*5910*/  @!UPT UIADD3 URZ, URZ, URZ, URZ ;  /* 0x0000003f3f3ff290 */ /* 0x000fe2000fffe03f */
[----:B------:R-:W-:Y:S11]  /*5920*/  @!P0 BRA `(.L_x_896) ;  /* 0x00002ed000008947 */ /* 0x000ff60003800000 */
[----:B------:R-:W-:Y:S02]  /*5930*/  MOV R126, R124 ;  /* 0x0000007c007e7202 */ /* 0x000fe40000000f00 */
[----:B------:R-:W-:-:S02]  /*5940*/  MOV R3, R125 ;  /* 0x0000007d00037202 */ /* 0x000fc40000000f00 */
[----:B------:R-:W-:-:S07]  /*5950*/  MOV R200, R201 ;  /* 0x000000c900c87202 */ /* 0x000fce0000000f00 */
.L_x_897:
[----:B------:R-:W-:Y:S01]  /*5960*/  ISETP.GT.AND P6, PT, R229, R200, PT ;  /* 0x000000c8e500720c */ /* 0x000fe20003fc4270 */
[----:B------:R-:W-:Y:S04]  /*5970*/  DEPBAR.LE SB0, 0x0 ;  /* 0x000080000000791a */ /* 0x000fe80000000000 */
[----:B------:R-:W-:Y:S01]  /*5980*/  WARPSYNC 0xffffffff ;  /* 0xffffffff00007948 */ /* 0x000fe20003800000 */
[----:B------:R-:W-:Y:S01]  /*5990*/  BAR.SYNC.DEFER_BLOCKING 0x0 ;  /* 0x0000000000007b1d */ /* 0x000fe20000010000 */
[C---:B------:R-:W-:Y:S06]  /*59a0*/  IADD3 R201, R200.reuse, -0x1, RZ ;  /* 0xffffffffc8c97810 */ /* 0x040fec0007ffe0ff */
[----:B------:R-:W-:Y:S01]  /*59b0*/  @!P6 SHF.R.S32.HI R0, RZ, 0x1f, R200 ;  /* 0x0000001fff00e819 */ /* 0x000fe200000114c8 */
[----:B------:R-:W-:Y:S04]  /*59c0*/  @!P6 IMAD.WIDE.U32 R4, R200, c[0x0][0x208], RZ ;  /* 0x00008200c804ea25 */ /* 0x000fe800078e00ff */
[----:B------:R-:W-:Y:S02]  /*59d0*/  @!P6 IMAD R0, R0, c[0x0][0x208], RZ ;  /* 0x000082000000ea24 */ /* 0x000fe400078e02ff */
[----:B------:R-:W-:Y:S02]  /*59e0*/  @!P6 IMAD.MOV.U32 R6, RZ, RZ, c[0x0][0x20c] ;  /* 0x00008300ff06e624 */ /* 0x000fe400078e00ff */
[----:B------:R-:W-:Y:S04]  /*59f0*/  @!P6 IMAD R0, R200, c[0x0][0x20c], R0 ;  /* 0x00008300c800ea24 */ /* 0x000fe800078e0200 */
[----:B------:R-:W-:Y:S01]  /*5a00*/  @!P6 IMAD.IADD R2, R5, 0x1, R0 ;  /* 0x000000010502e824 */ /* 0x000fe200078e0200 */
[C---:B------:R-:W-:Y:S01]  /*5a10*/  @!P6 SHF.L.U32 R0, R4.reuse, 0x6, RZ ;  /* 0x000000060400e819 */ /* 0x040fe200000006ff */
[----:B------:R-:W-:Y:S01]  /*5a20*/  @!P6 IMAD.MOV.U32 R5, RZ, RZ, c[0x0][0x208] ;  /* 0x00008200ff05e624 */ /* 0x000fe200078e00ff */
[----:B------:R-:W-:Y:S02]  /*5a30*/  LDSM.16.M88.4 R32, [R183] ;  /* 0x00000000b720783b */ /* 0x000fe40000000200 */
[----:B------:R-:W-:Y:S02]  /*5a40*/  @!P6 SHF.L.U64.HI R2, R4, 0x6, R2 ;  /* 0x000000060402e819 */ /* 0x000fe40000010202 */
[C---:B------:R-:W-:Y:S02]  /*5a50*/  @!P6 LEA R12, P0, R5.reuse, R0, 0x5 ;  /* 0x00000000050ce211 */ /* 0x040fe400078028ff */
[----:B------:R-:W-:Y:S02]  /*5a60*/  @!P6 IADD3 R4, P1, R0, R226, RZ ;  /* 0x000000e20004e210 */ /* 0x000fe40007f3e0ff */
[----:B------:R-:W-:Y:S01]  /*5a70*/  @!P6 LEA.HI.X R13, R5, R2, R6, 0x5, P0 ;  /* 0x00000002050de211 */ /* 0x000fe200000f2c06 */
[----:B------:R-:W1:Y:S01]  /*5a80*/  LDSM.16.M88.4 R8, [R176] ;  /* 0x00000000b008783b */ /* 0x000e620000000200 */
[----:B------:R-:W-:Y:S02]  /*5a90*/  @!P6 IADD3 R14, P0, R226, 0x40, RZ ;  /* 0x00000040e20ee810 */ /* 0x000fe40007f1e0ff */
[----:B------:R-:W-:Y:S02]  /*5aa0*/  @!P6 IADD3.X R6, R2, R228, RZ, P1, !PT ;  /* 0x000000e40206e210 */ /* 0x000fe40000ffe4ff */
[----:B------:R-:W-:Y:S01]  /*5ab0*/  @!P6 LEA R162, P1, R4, c[0x0][0x1f8], 0x1 ;  /* 0x00007e0004a2ea11 */ /* 0x000fe200078208ff */
[----:B------:R-:W-:Y:S01]  /*5ac0*/  @!P6 IMAD.X R20, RZ, RZ, R228, P0 ;  /* 0x000000ffff14e224 */ /* 0x000fe200000e06e4 */
[----:B------:R-:W-:Y:S01]  /*5ad0*/  @!P6 IADD3 R5, P0, R0, R14, RZ ;  /* 0x0000000e0005e210 */ /* 0x000fe20007f1e0ff */
[----:B------:R-:W2:Y:S01]  /*5ae0*/  LDSM.16.M88.4 R16, [R176+0x800] ;  /* 0x00080000b010783b */ /* 0x000ea20000000200 */
[----:B------:R-:W-:Y:S02]  /*5af0*/  @!P6 LEA.HI.X R163, R4, c[0x0][0x1fc], R6, 0x1, P1 ;  /* 0x00007f0004a3ea11 */ /* 0x000fe400008f0c06 */
[----:B------:R-:W-:Y:S02]  /*5b00*/  @!P6 IADD3.X R4, R2, R20, RZ, P0, !PT ;  /* 0x000000140204e210 */ /* 0x000fe400007fe4ff */
[----:B------:R-:W-:Y:S02]  /*5b10*/  @!P6 IADD3 R15, P0, R226, 0x80, RZ ;  /* 0x00000080e20fe810 */ /* 0x000fe40007f1e0ff */
[C---:B------:R-:W-:Y:S01]  /*5b20*/  @!P6 LEA R160, P1, R5.reuse, c[0x0][0x1f8], 0x1 ;  /* 0x00007e0005a0ea11 */ /* 0x040fe200078208ff */
[----:B------:R-:W3:Y:S02]  /*5b30*/  LDSM.16.M88.4 R24, [R176+0x1000] ;  /* 0x00100000b018783b */ /* 0x000ee40000000200 */
[----:B------:R-:W-:Y:S01]  /*5b40*/  @!P6 IMAD.X R21, RZ, RZ, R228, P0 ;  /* 0x000000ffff15e224 */ /* 0x000fe200000e06e4 */
[----:B------:R-:W-:Y:S02]  /*5b50*/  @!P6 IADD3 R22, P0, R0, R15, RZ ;  /* 0x0000000f0016e210 */ /* 0x000fe40007f1e0ff */
[----:B------:R-:W-:Y:S02]  /*5b60*/  @!P6 LEA.HI.X R161, R5, c[0x0][0x1fc], R4, 0x1, P1 ;  /* 0x00007f0005a1ea11 */ /* 0x000fe400008f0c04 */
[----:B------:R-:W-:Y:S01]  /*5b70*/  @!P6 IADD3 R23, P1, R12, R14, RZ ;  /* 0x0000000e0c17e210 */ /* 0x000fe20007f3e0ff */
[----:B------:R-:W4:Y:S01]  /*5b80*/  LDSM.16.M88.4 R136, [R176+0x1800] ;  /* 0x00180000b088783b */ /* 0x000f220000000200 */
[----:B------:R-:W-:Y:S02]  /*5b90*/  @!P6 IADD3.X R14, R2, R21, RZ, P0, !PT ;  /* 0x00000015020ee210 */ /* 0x000fe400007fe4ff */
[C---:B------:R-:W-:Y:S01]  /*5ba0*/  @!P6 IADD3 R2, P0, R12.reuse, R15, RZ ;  /* 0x0000000f0c02e210 */ /* 0x040fe20007f1e0ff */
[C---:B------:R-:W-:Y:S01]  /*5bb0*/  @!P6 IMAD.X R31, R13.reuse, 0x1, R20, P1 ;  /* 0x000000010d1fe824 */ /* 0x040fe200008e0614 */
[----:B------:R-:W-:Y:S02]  /*5bc0*/  @!P6 IADD3 R0, P1, R12, R226, RZ ;  /* 0x000000e20c00e210 */ /* 0x000fe40007f3e0ff */
[C---:B------:R-:W-:Y:S01]  /*5bd0*/  @!P6 IADD3.X R29, R13.reuse, R21, RZ, P0, !PT ;  /* 0x000000150d1de210 */ /* 0x040fe200007fe4ff */
[----:B------:R-:W-:Y:S01]  /*5be0*/  LDSM.16.M88.4 R140, [R184] ;  /* 0x00000000b88c783b */ /* 0x000fe20000000200 */
[----:B------:R-:W-:Y:S01]  /*5bf0*/  @!P6 LEA R20, P0, R22, c[0x0][0x1f8], 0x1 ;  /* 0x00007e001614ea11 */ /* 0x000fe200078008ff */
[----:B------:R-:W-:Y:S01]  /*5c00*/  @!P6 IMAD.X R13, R13, 0x1, R228, P1 ;  /* 0x000000010d0de824 */ /* 0x000fe200008e06e4 */
[----:B------:R-:W-:Y:S02]  /*5c10*/  @!P6 LEA R124, P1, R0, c[0x0][0x1f8], 0x1 ;  /* 0x00007e00007cea11 */ /* 0x000fe400078208ff */
[----:B------:R-:W-:Y:S02]  /*5c20*/  @!P6 LEA.HI.X R21, R22, c[0x0][0x1fc], R14, 0x1, P0 ;  /* 0x00007f001615ea11 */ /* 0x000fe400000f0c0e */
[----:B------:R-:W-:Y:S01]  /*5c30*/  @!P6 LEA.HI.X R125, R0, c[0x0][0x1fc], R13, 0x1, P1 ;  /* 0x00007f00007dea11 */ /* 0x000fe200008f0c0d */
[C---:B-1----:R-:W-:Y:S01]  /*5c40*/  HMMA.16816.F32.BF16 R4, R32.reuse, R8, RZ ;  /* 0x000000082004723c */ /* 0x042fe200000418ff */
[----:B------:R-:W1:Y:S02]  /*5c50*/  LDSM.16.M88.4 R144, [R187] ;  /* 0x00000000bb90783b */ /* 0x000e640000000200 */
[C---:B------:R-:W-:Y:S02]  /*5c60*/  @!P6 LEA R30, P1, R23.reuse, c[0x0][0x1f8], 0x1 ;  /* 0x00007e00171eea11 */ /* 0x040fe400078208ff */
[C---:B------:R-:W-:Y:S02]  /*5c70*/  @!P6 LEA R28, P0, R2.reuse, c[0x0][0x1f8], 0x1 ;  /* 0x00007e00021cea11 */ /* 0x040fe400078008ff */
[----:B------:R-:W-:Y:S01]  /*5c80*/  @!P6 LEA.HI.X R31, R23, c[0x0][0x1fc], R31, 0x1, P1 ;  /* 0x00007f00171fea11 */ /* 0x000fe200008f0c1f */
[C---:B------:R-:W-:Y:S01]  /*5c90*/  HMMA.16816.F32.BF16 R8, R32.reuse, R10, RZ ;  /* 0x0000000a2008723c */ /* 0x040fe200000418ff */
[----:B------:R-:W5:Y:S03]  /*5ca0*/  LDSM.16.M88.4 R148, [R198] ;  /* 0x00000000c694783b */ /* 0x000f660000000200 */
[----:B------:R-:W-:Y:S04]  /*5cb0*/  @!P6 LEA.HI.X R29, R2, c[0x0][0x1fc], R29, 0x1, P0 ;  /* 0x00007f00021dea11 */ /* 0x000fe800000f0c1d */
[C---:B--2---:R-:W-:Y:S01]  /*5cc0*/  HMMA.16816.F32.BF16 R12, R32.reuse, R16, RZ ;  /* 0x00000010200c723c */ /* 0x044fe200000418ff */
[----:B------:R-:W2:Y:S07]  /*5cd0*/  LDSM.16.M88.4 R152, [R197] ;  /* 0x00000000c598783b */ /* 0x000eae0000000200 */
[C---:B------:R-:W-:Y:S01]  /*5ce0*/  HMMA.16816.F32.BF16 R16, R32.reuse, R18, RZ ;  /* 0x000000122010723c */ /* 0x040fe200000418ff */
[----:B------:R-:W1:Y:S08]  /*5cf0*/  LDSM.16.M88.4 R156, [R196] ;  /* 0x00000000c49c783b */ /* 0x000e700000000200 */
[----:B------:R-:W-:Y:S01]  /*5d00*/  @!PT LDS RZ, [RZ] ;  /* 0x00000000fffff984 */ /* 0x000fe20000000800 */
[----:B------:R-:W-:Y:S01]  /*5d10*/  @!PT LDS RZ, [RZ] ;  /* 0x00000000fffff984 */ /* 0x000fe20000000800 */
[----:B------:R-:W-:Y:S01]  /*5d20*/  @!PT LDS RZ, [RZ] ;  /* 0x00000000fffff984 */ /* 0x000fe20000000800 */
[----:B------:R1:W-:Y:S08]  /*5d30*/  @!P6 LDGSTS.E.BYPASS.LTC128B.128 [R199+0x100], [R162.64], !P5 ;  /* 0x00100000a2c7efae */ /* 0x0003f0000e901d46 */
[----:B------:R1:W-:Y:S08]  /*5d40*/  @!P6 LDGSTS.E.BYPASS.LTC128B.128 [R199+0x2100], [R160.64], !P4 ;  /* 0x02100000a0c7efae */ /* 0x0003f0000e101d46 */
[----:B------:R3:W-:Y:S08]  /*5d50*/  @!P6 LDGSTS.E.BYPASS.LTC128B.128 [R199+0x4100], [R20.64], !P3 ;  /* 0x0410000014c7efae */ /* 0x0007f0000d901d46 */
[----:B------:R2:W-:Y:S08]  /*5d60*/  @!P6 LDGSTS.E.BYPASS.LTC128B.128 [R199+0x1100], [R124.64], !P5 ;  /* 0x011000007cc7efae */ /* 0x0005f0000e901d46 */
[----:B------:R4:W-:Y:S08]  /*5d70*/  @!P6 LDGSTS.E.BYPASS.LTC128B.128 [R199+0x3100], [R30.64], !P4 ;  /* 0x031000001ec7efae */ /* 0x0009f0000e101d46 */
[----:B------:R4:W-:Y:S01]  /*5d80*/  @!P6 LDGSTS.E.BYPASS.LTC128B.128 [R199+0x5100], [R28.64], !P3 ;  /* 0x051000001cc7efae */ /* 0x0009e2000d901d46 */
[C---:B---3--:R-:W-:Y:S07]  /*5d90*/  HMMA.16816.F32.BF16 R20, R32.reuse, R24, RZ ;  /* 0x000000182014723c */ /* 0x048fee00000418ff */
[----:B-1----:R-:W-:Y:S01]  /*5da0*/  LDSM.16.M88.4 R160, [R186] ;  /* 0x00000000baa0783b */ /* 0x002fe20000000200 */
[C---:B------:R-:W-:Y:S07]  /*5db0*/  HMMA.16816.F32.BF16 R24, R32.reuse, R26, RZ ;  /* 0x0000001a2018723c */ /* 0x040fee00000418ff */
[----:B------:R-:W0:Y:S08]  /*5dc0*/  LDGDEPBAR ;  /* 0x00000000000079af */ /* 0x000e300000000000 */
[----:B------:R-:W1:Y:S01]  /*5dd0*/  LDSM.16.M88.4 R164, [R182] ;  /* 0x00000000b6a4783b */ /* 0x000e620000000200 */
[C---:B----4-:R-:W-:Y:S07]  /*5de0*/  HMMA.16816.F32.BF16 R28, R32.reuse, R136, RZ ;  /* 0x00000088201c723c */ /* 0x050fee00000418ff */
[----:B------:R-:W3:Y:S01]  /*5df0*/  LDSM.16.M88.4 R168, [R182+0x800] ;  /* 0x00080000b6a8783b */ /* 0x000ee20000000200 */
[----:B------:R-:W-:Y:S07]  /*5e00*/  HMMA.16816.F32.BF16 R32, R32, R138, RZ ;  /* 0x0000008a2020723c */ /* 0x000fee00000418ff */
[----:B------:R-:W4:Y:S01]  /*5e10*/  LDSM.16.M88.4 R136, [R182+0x1000] ;  /* 0x00100000b688783b */ /* 0x000f220000000200 */
[C---:B------:R-:W-:Y:S07]  /*5e20*/  HMMA.16816.F32.BF16 R4, R140.reuse, R144, R4 ;  /* 0x000000908c04723c */ /* 0x040fee0000041804 */
[----:B------:R-:W-:Y:S01]  /*5e30*/  LDSM.16.M88.4 R172, [R179] ;  /* 0x00000000b3ac783b */ /* 0x000fe20000000200 */
[C---:B------:R-:W-:Y:S07]  /*5e40*/  HMMA.16816.F32.BF16 R8, R140.reuse, R146, R8 ;  /* 0x000000928c08723c */ /* 0x040fee0000041808 */
[----:B------:R-:W1:Y:S01]  /*5e50*/  LDSM.16.M88.4 R144, [R182+0x1800] ;  /* 0x00180000b690783b */ /* 0x000e620000000200 */
[C---:B-----5:R-:W-:Y:S07]  /*5e60*/  HMMA.16816.F32.BF16 R12, R140.reuse, R148, R12 ;  /* 0x000000948c0c723c */ /* 0x060fee000004180c */
[----:B------:R-:W5:Y:S01]  /*5e70*/  LDL R127, [R1+0x4] ;  /* 0x00000400017f7983 */ /* 0x000f620000100800 */
[C---:B------:R-:W-:Y:S03]  /*5e80*/  HMMA.16816.F32.BF16 R16, R140.reuse, R150, R16 ;  /* 0x000000968c10723c */ /* 0x040fe60000041810 */
[----:B------:R-:W3:Y:S05]  /*5e90*/  LDSM.16.M88.4 R148, [R185] ;  /* 0x00000000b994783b */ /* 0x000eea0000000200 */
[C---:B--2---:R-:W-:Y:S08]  /*5ea0*/  HMMA.16816.F32.BF16 R20, R140.reuse, R152, R20 ;  /* 0x000000988c14723c */ /* 0x044ff00000041814 */
[C---:B------:R-:W-:Y:S01]  /*5eb0*/  HMMA.16816.F32.BF16 R24, R140.reuse, R154, R24 ;  /* 0x0000009a8c18723c */ /* 0x040fe20000041818 */
[----:B------:R-:W-:Y:S07]  /*5ec0*/  LDSM.16.M88.4 R152, [R179+0x1000] ;  /* 0x00100000b398783b */ /* 0x000fee0000000200 */
[C---:B------:R-:W-:Y:S08]  /*5ed0*/  HMMA.16816.F32.BF16 R28, R140.reuse, R156, R28 ;  /* 0x0000009c8c1c723c */ /* 0x040ff0000004181c */
[----:B------:R-:W-:Y:S01]  /*5ee0*/  HMMA.16816.F32.BF16 R32, R140, R158, R32 ;  /* 0x0000009e8c20723c */ /* 0x000fe20000041820 */
[----:B------:R-:W2:Y:S07]  /*5ef0*/  LDSM.16.M88.4 R140, [R179+0x800] ;  /* 0x00080000b38c783b */ /* 0x000eae0000000200 */
[C---:B-1----:R-:W-:Y:S01]  /*5f00*/  HMMA.16816.F32.BF16 R4, R160.reuse, R164, R4 ;  /* 0x000000a4a004723c */ /* 0x042fe20000041804 */
[----:B------:R-:W1:Y:S07]  /*5f10*/  LDSM.16.M88.4 R156, [R179+0x1800] ;  /* 0x00180000b39c783b */ /* 0x000e6e0000000200 */
[C---:B------:R-:W-:Y:S01]  /*5f20*/  HMMA.16816.F32.BF16 R8, R160.reuse, R166, R8 ;  /* 0x000000a6a008723c */ /* 0x040fe20000041808 */
[----:B------:R-:W-:Y:S07]  /*5f30*/  LDSM.16.M88.4 R164, [R176+0x2000] ;  /* 0x00200000b0a4783b */ /* 0x000fee0000000200 */
[C---:B---3--:R-:W-:Y:S08]  /*5f40*/  HMMA.16816.F32.BF16 R12, R160.reuse, R168, R12 ;  /* 0x000000a8a00c723c */ /* 0x048ff0000004180c */
[C---:B------:R-:W-:Y:S01]  /*5f50*/  HMMA.16816.F32.BF16 R16, R160.reuse, R170, R16 ;  /* 0x000000aaa010723c */ /* 0x040fe20000041810 */
[----:B------:R-:W-:Y:S07]  /*5f60*/  LDSM.16.M88.4 R168, [R176+0x3800] ;  /* 0x00380000b0a8783b */ /* 0x000fee0000000200 */
[C---:B----4-:R-:W-:Y:S08]  /*5f70*/  HMMA.16816.F32.BF16 R20, R160.reuse, R136, R20 ;  /* 0x00000088a014723c */ /* 0x050ff00000041814 */
[C---:B------:R-:W-:Y:S01]  /*5f80*/  HMMA.16816.F32.BF16 R24, R160.reuse, R138, R24 ;  /* 0x0000008aa018723c */ /* 0x040fe20000041818 */
[----:B------:R-:W3:Y:S07]  /*5f90*/  LDSM.16.M88.4 R136, [R183+0x4000] ;  /* 0x00400000b788783b */ /* 0x000eee0000000200 */
[C---:B------:R-:W-:Y:S08]  /*5fa0*/  HMMA.16816.F32.BF16 R28, R160.reuse, R144, R28 ;  /* 0x00000090a01c723c */ /* 0x040ff0000004181c */
[----:B------:R-:W-:Y:S01]  /*5fb0*/  HMMA.16816.F32.BF16 R32, R160, R146, R32 ;  /* 0x00000092a020723c */ /* 0x000fe20000041820 */
[----:B------:R-:W4:Y:S07]  /*5fc0*/  LDSM.16.M88.4 R144, [R176+0x2800] ;  /* 0x00280000b090783b */ /* 0x000f2e0000000200 */
[C---:B------:R-:W-:Y:S01]  /*5fd0*/  HMMA.16816.F32.BF16 R4, R148.reuse, R172, R4 ;  /* 0x000000ac9404723c */ /* 0x040fe20000041804 */
[----:B------:R-:W1:Y:S07]  /*5fe0*/  LDSM.16.M88.4 R160, [R176+0x3000] ;  /* 0x00300000b0a0783b */ /* 0x000e6e0000000200 */
[C---:B------:R-:W-:Y:S01]  /*5ff0*/  HMMA.16816.F32.BF16 R8, R148.reuse, R174, R8 ;  /* 0x000000ae9408723c */ /* 0x040fe20000041808 */
[----:B------:R-:W-:Y:S07]  /*6000*/  LDSM.16.M88.4 R172, [R190] ;  /* 0x00000000beac783b */ /* 0x000fee0000000200 */
[C---:B--2---:R-:W-:Y:S08]  /*6010*/  HMMA.16816.F32.BF16 R12, R148.reuse, R140, R12 ;  /* 0x0000008c940c723c */ /* 0x044ff0000004180c */
[C---:B------:R-:W-:Y:S01]  /*6020*/  HMMA.16816.F32.BF16 R16, R148.reuse, R142, R16 ;  /* 0x0000008e9410723c */ /* 0x040fe20000041810 */
[----:B------:R-:W-:Y:S07]  /*6030*/  LDSM.16.M88.4 R140, [R184+0x4000] ;  /* 0x00400000b88c783b */ /* 0x000fee0000000200 */
[C---:B------:R-:W-:Y:S08]  /*6040*/  HMMA.16816.F32.BF16 R20, R148.reuse, R152, R20 ;  /* 0x000000989414723c */ /* 0x040ff00000041814 */
[C---:B------:R-:W-:Y:S01]  /*6050*/  HMMA.16816.F32.BF16 R24, R148.reuse, R154, R24 ;  /* 0x0000009a9418723c */ /* 0x040fe20000041818 */
[----:B------:R-:W2:Y:S07]  /*6060*/  LDSM.16.M88.4 R152, [R195] ;  /* 0x00000000c398783b */ /* 0x000eae0000000200 */
[C---:B-1----:R-:W-:Y:S08]  /*6070*/  HMMA.16816.F32.BF16 R28, R148.reuse, R156, R28 ;  /* 0x0000009c941c723c */ /* 0x042ff0000004181c */
[----:B------:R-:W-:Y:S01]  /*6080*/  HMMA.16816.F32.BF16 R32, R148, R158, R32 ;  /* 0x0000009e9420723c */ /* 0x000fe20000041820 */
[----:B------:R-:W1:Y:S07]  /*6090*/  LDSM.16.M88.4 R148, [R194] ;  /* 0x00000000c294783b */ /* 0x000e6e0000000200 */
[C---:B---3--:R-:W-:Y:S01]  /*60a0*/  HMMA.16816.F32.BF16 R4, R136.reuse, R164, R4 ;  /* 0x000000a48804723c */ /* 0x048fe20000041804 */
[----:B------:R-:W3:Y:S07]  /*60b0*/  LDSM.16.M88.4 R156, [R193] ;  /* 0x00000000c19c783b */ /* 0x000eee0000000200 */
[C---:B------:R-:W-:Y:S01]  /*60c0*/  HMMA.16816.F32.BF16 R8, R136.reuse, R166, R8 ;  /* 0x000000a68808723c */ /* 0x040fe20000041808 */
[----:B------:R-:W-:Y:S07]  /*60d0*/  LDSM.16.M88.4 R164, [R182+0x2800] ;  /* 0x00280000b6a4783b */ /* 0x000fee0000000200 */
[C---:B----4-:R-:W-:Y:S08]  /*60e0*/  HMMA.16816.F32.BF16 R12, R136.reuse, R144, R12 ;  /* 0x00000090880c723c */ /* 0x050ff0000004180c */
[C---:B------:R-:W-:Y:S01]  /*60f0*/  HMMA.16816.F32.BF16 R16, R136.reuse, R146, R16 ;  /* 0x000000928810723c */ /* 0x040fe20000041810 */
[----:B------:R-:W4:Y:S07]  /*6100*/  LDSM.16.M88.4 R144, [R192] ;  /* 0x00000000c090783b */ /* 0x000f2e0000000200 */
[C---:B------:R-:W-:Y:S08]  /*6110*/  HMMA.16816.F32.BF16 R20, R136.reuse, R160, R20 ;  /* 0x000000a08814723c */ /* 0x040ff00000041814 */
[C---:B------:R-:W-:Y:S01]  /*6120*/  HMMA.16816.F32.BF16 R24, R136.reuse, R162, R24 ;  /* 0x000000a28818723c */ /* 0x040fe20000041818 */
[----:B------:R-:W-:Y:S07]  /*6130*/  LDSM.16.M88.4 R160, [R182+0x2000] ;  /* 0x00200000b6a0783b */ /* 0x000fee0000000200 */
[C---:B------:R-:W-:Y:S08]  /*6140*/  HMMA.16816.F32.BF16 R28, R136.reuse, R168, R28 ;  /* 0x000000a8881c723c */ /* 0x040ff0000004181c */
[----:B------:R-:W-:Y:S01]  /*6150*/  HMMA.16816.F32.BF16 R32, R136, R170, R32 ;  /* 0x000000aa8820723c */ /* 0x000fe20000041820 */
[----:B------:R-:W4:Y:S07]  /*6160*/  LDSM.16.M88.4 R136, [R186+0x4000] ;  /* 0x00400000ba88783b */ /* 0x000f2e0000000200 */
[C---:B--2---:R-:W-:Y:S01]  /*6170*/  HMMA.16816.F32.BF16 R4, R140.reuse, R152, R4 ;  /* 0x000000988c04723c */ /* 0x044fe20000041804 */
[----:B------:R-:W-:Y:S07]  /*6180*/  LDSM.16.M88.4 R168, [R179+0x2000] ;  /* 0x00200000b3a8783b */ /* 0x000fee0000000200 */
[C---:B------:R-:W-:Y:S01]  /*6190*/  HMMA.16816.F32.BF16 R8, R140.reuse, R154, R8 ;  /* 0x0000009a8c08723c */ /* 0x040fe20000041808 */
[----:B------:R-:W-:Y:S07]  /*61a0*/  LDSM.16.M88.4 R152, [R182+0x3800] ;  /* 0x00380000b698783b */ /* 0x000fee0000000200 */
[C---:B-1----:R-:W-:Y:S08]  /*61b0*/  HMMA.16816.F32.BF16 R12, R140.reuse, R148, R12 ;  /* 0x000000948c0c723c */ /* 0x042ff0000004180c */
[C---:B------:R-:W-:Y:S01]  /*61c0*/  HMMA.16816.F32.BF16 R16, R140.reuse, R150, R16 ;  /* 0x000000968c10723c */ /* 0x040fe20000041810 */
[----:B------:R-:W1:Y:S07]  /*61d0*/  LDSM.16.M88.4 R148, [R182+0x3000] ;  /* 0x00300000b694783b */ /* 0x000e6e0000000200 */
[C---:B---3--:R-:W-:Y:S08]  /*61e0*/  HMMA.16816.F32.BF16 R20, R140.reuse, R156, R20 ;  /* 0x0000009c8c14723c */ /* 0x048ff00000041814 */
[C---:B------:R-:W-:Y:S01]  /*61f0*/  HMMA.16816.F32.BF16 R24, R140.reuse, R158, R24 ;  /* 0x0000009e8c18723c */ /* 0x040fe20000041818 */
[----:B------:R-:W2:Y:S07]  /*6200*/  LDSM.16.M88.4 R156, [R185+0x4000] ;  /* 0x00400000b99c783b */ /* 0x000eae0000000200 */
[C---:B----4-:R-:W-:Y:S08]  /*6210*/  HMMA.16816.F32.BF16 R28, R140.reuse, R144, R28 ;  /* 0x000000908c1c723c */ /* 0x050ff0000004181c */
[----:B------:R-:W-:Y:S01]  /*6220*/  HMMA.16816.F32.BF16 R32, R140, R146, R32 ;  /* 0x000000928c20723c */ /* 0x000fe20000041820 */
[----:B------:R-:W3:Y:S07]  /*6230*/  LDSM.16.M88.4 R140, [R179+0x2800] ;  /* 0x00280000b38c783b */ /* 0x000eee0000000200 */
[C---:B------:R-:W-:Y:S01]  /*6240*/  HMMA.16816.F32.BF16 R4, R136.reuse, R160, R4 ;  /* 0x000000a08804723c */ /* 0x040fe20000041804 */
[----:B------:R-:W4:Y:S04]  /*6250*/  LDSM.16.M88.4 R144, [R179+0x3000] ;  /* 0x00300000b390783b */ /* 0x000f280000000200 */
[----:B-----5:R-:W-:Y:S03]  /*6260*/  IADD3 R0, R127, R237, RZ ;  /* 0x000000ed7f007210 */ /* 0x020fe60007ffe0ff */
[C---:B------:R-:W-:Y:S01]  /*6270*/  HMMA.16816.F32.BF16 R8, R136.reuse, R162, R8 ;  /* 0x000000a28808723c */ /* 0x040fe20000041808 */
[----:B------:R-:W-:Y:S03]  /*6280*/  LDSM.16.M88.4 R160, [R176+0x4800] ;  /* 0x00480000b0a0783b */ /* 0x000fe60000000200 */
[----:B------:R-:W-:Y:S04]  /*6290*/  @P2 IMAD.HI.U32 R2, R0, c[0x0][0x2c8], RZ ;  /* 0x0000b20000022a27 */ /* 0x000fe800078e00ff */
[C---:B------:R-:W-:Y:S04]  /*62a0*/  HMMA.16816.F32.BF16 R12, R136.reuse, R164, R12 ;  /* 0x000000a4880c723c */ /* 0x040fe8000004180c */
[----:B------:R-:W-:Y:S04]  /*62b0*/  @P2 SHF.R.U32.HI R0, RZ, c[0x0][0x2cc], R2 ;  /* 0x0000b300ff002a19 */ /* 0x000fe80000011602 */
[C---:B------:R-:W-:Y:S01]  /*62c0*/  HMMA.16816.F32.BF16 R16, R136.reuse, R166, R16 ;  /* 0x000000a68810723c */ /* 0x040fe20000041810 */
[----:B------:R-:W-:Y:S07]  /*62d0*/  LDSM.16.M88.4 R164, [R176+0x5800] ;  /* 0x00580000b0a4783b */ /* 0x000fee0000000200 */
[C---:B-1----:R-:W-:Y:S01]  /*62e0*/  HMMA.16816.F32.BF16 R20, R136.reuse, R148, R20 ;  /* 0x000000948814723c */ /* 0x042fe20000041814 */
[----:B------:R-:W1:Y:S07]  /*62f0*/  SHFL.IDX PT, R2, R0, RZ, 0x1c1f ;  /* 0x001c1fff00027589 */ /* 0x000e6e00000e0000 */
[C---:B------:R-:W-:Y:S01]  /*6300*/  HMMA.16816.F32.BF16 R24, R136.reuse, R150, R24 ;  /* 0x000000968818723c */ /* 0x040fe20000041818 */
[----:B------:R-:W-:Y:S07]  /*6310*/  LDSM.16.M88.4 R148, [R183+0x8000] ;  /* 0x00800000b794783b */ /* 0x000fee0000000200 */
[C---:B------:R-:W-:Y:S01]  /*6320*/  HMMA.16816.F32.BF16 R28, R136.reuse, R152, R28 ;  /* 0x00000098881c723c */ /* 0x040fe2000004181c */
[----:B------:R5:W1:Y:S07]  /*6330*/  SHFL.IDX PT, R124, R0, 0x1, 0x1c1f ;  /* 0x003c1f00007c7f89 */ /* 0x000a6e00000e0000 */
[----:B------:R-:W-:Y:S01]  /*6340*/  HMMA.16816.F32.BF16 R32, R136, R154, R32 ;  /* 0x0000009a8820723c */ /* 0x000fe20000041820 */
[----:B------:R-:W1:Y:S07]  /*6350*/  LDSM.16.M88.4 R136, [R179+0x3800] ;  /* 0x00380000b388783b */ /* 0x000e6e0000000200 */
[C---:B--2---:R-:W-:Y:S01]  /*6360*/  HMMA.16816.F32.BF16 R4, R156.reuse, R168, R4 ;  /* 0x000000a89c04723c */ /* 0x044fe20000041804 */
[----:B------:R-:W2:Y:S07]  /*6370*/  LDSM.16.M88.4 R152, [R176+0x4000] ;  /* 0x00400000b098783b */ /* 0x000eae0000000200 */
[C---:B------:R-:W-:Y:S01]  /*6380*/  HMMA.16816.F32.BF16 R8, R156.reuse, R170, R8 ;  /* 0x000000aa9c08723c */ /* 0x040fe20000041808 */
[----:B------:R-:W-:Y:S03]  /*6390*/  LDSM.16.M88.4 R168, [R191] ;  /* 0x00000000bfa8783b */ /* 0x000fe60000000200 */
[----:B-----5:R-:W-:Y:S04]  /*63a0*/  IMAD.MOV.U32 R0, RZ, RZ, -0x40 ;  /* 0xffffffc0ff007424 */ /* 0x020fe800078e00ff */
[C---:B---3--:R-:W-:Y:S04]  /*63b0*/  HMMA.16816.F32.BF16 R12, R156.reuse, R140, R12 ;  /* 0x0000008c9c0c723c */ /* 0x048fe8000004180c */
[----:B------:R-:W-:Y:S04]  /*63c0*/  IMAD R0, R200, R0, 0x1 ;  /* 0x00000001c8007424 */ /* 0x000fe800078e0200 */
[C---:B------:R-:W-:Y:S01]  /*63d0*/  HMMA.16816.F32.BF16 R16, R156.reuse, R142, R16 ;  /* 0x0000008e9c10723c */ /* 0x040fe20000041810 */
[----:B------:R-:W3:Y:S03]  /*63e0*/  LDSM.16.M88.4 R140, [R176+0x5000] ;  /* 0x00500000b08c783b */ /* 0x000ee60000000200 */
[----:B------:R-:W-:Y:S04]  /*63f0*/  IADD3 R0, R234, R0, -R233 ;  /* 0x00000000ea007210 */ /* 0x000fe80007ffe8e9 */
[C---:B----4-:R-:W-:Y:S04]  /*6400*/  HMMA.16816.F32.BF16 R20, R156.reuse, R144, R20 ;  /* 0x000000909c14723c */ /* 0x050fe80000041814 */
[----:B------:R-:W-:Y:S04]  /*6410*/  IADD3 R0, R0, -R235, RZ ;  /* 0x800000eb00007210 */ /* 0x000fe80007ffe0ff */
[C---:B------:R-:W-:Y:S01]  /*6420*/  HMMA.16816.F32.BF16 R24, R156.reuse, R146, R24 ;  /* 0x000000929c18723c */ /* 0x040fe20000041818 */
[----:B------:R-:W4:Y:S03]  /*6430*/  LDSM.16.M88.4 R144, [R184+0x8000] ;  /* 0x00800000b890783b */ /* 0x000f260000000200 */
[C---:B-1----:R-:W-:Y:S01]  /*6440*/  IMAD.IADD R2, R0.reuse, 0x1, R2 ;  /* 0x0000000100027824 */ /* 0x042fe200078e0202 */
[----:B------:R-:W-:Y:S03]  /*6450*/  IADD3 R0, R0, R124, RZ ;  /* 0x0000007c00007210 */ /* 0x000fe60007ffe0ff */
[C---:B------:R-:W-:Y:S03]  /*6460*/  HMMA.16816.F32.BF16 R28, R156.reuse, R136, R28 ;  /* 0x000000889c1c723c */ /* 0x040fe6000004181c */
[----:B------:R-:W-:Y:S02]  /*6470*/  ISETP.GT.AND P6, PT, R2, 0x1, PT ;  /* 0x000000010200780c */ /* 0x000fe40003fc4270 */
[----:B------:R-:W-:Y:S02]  /*6480*/  ISETP.GT.AND P1, PT, R0, RZ, PT ;  /* 0x000000ff0000720c */ /* 0x000fe40003f24270 */
[----:B------:R-:W-:Y:S01]  /*6490*/  ISETP.GT.AND P0, PT, R2, RZ, PT ;  /* 0x000000ff0200720c */ /* 0x000fe20003f04270 */
[----:B------:R-:W-:Y:S01]  /*64a0*/  HMMA.16816.F32.BF16 R32, R156, R138, R32 ;  /* 0x0000008a9c20723c */ /* 0x000fe20000041820 */
[----:B------:R-:W1:Y:S07]  /*64b0*/  LDSM.16.M88.4 R136, [R189] ;  /* 0x00000000bd88783b */ /* 0x000e6e0000000200 */
[C---:B--2---:R-:W-:Y:S01]  /*64c0*/  HMMA.16816.F32.BF16 R4, R148.reuse, R152, R4 ;  /* 0x000000989404723c */ /* 0x044fe20000041804 */
[----:B------:R-:W-:Y:S07]  /*64d0*/  LDSM.16.M88.4 R156, [R182+0x4800] ;  /* 0x00480000b69c783b */ /* 0x000fee0000000200 */
[C---:B------:R-:W-:Y:S01]  /*64e0*/  HMMA.16816.F32.BF16 R8, R148.reuse, R154, R8 ;  /* 0x0000009a9408723c */ /* 0x040fe20000041808 */
[----:B------:R-:W-:Y:S07]  /*64f0*/  LDSM.16.M88.4 R152, [R182+0x4000] ;  /* 0x00400000b698783b */ /* 0x000fee0000000200 */
[C---:B------:R-:W-:Y:S08]  /*6500*/  HMMA.16816.F32.BF16 R12, R148.reuse, R160, R12 ;  /* 0x000000a0940c723c */ /* 0x040ff0000004180c */
[C---:B------:R-:W-:Y:S01]  /*6510*/  HMMA.16816.F32.BF16 R16, R148.reuse, R162, R16 ;  /* 0x000000a29410723c */ /* 0x040fe20000041810 */
[----:B------:R-:W-:Y:S07]  /*6520*/  LDSM.16.M88.4 R160, [R182+0x5000] ;  /* 0x00500000b6a0783b */ /* 0x000fee0000000200 */
[C---:B---3--:R-:W-:Y:S08]  /*6530*/  HMMA.16816.F32.BF16 R20, R148.reuse, R140, R20 ;  /* 0x0000008c9414723c */ /* 0x048ff00000041814 */
[C---:B------:R-:W-:Y:S01]  /*6540*/  HMMA.16816.F32.BF16 R24, R148.reuse, R142, R24 ;  /* 0x0000008e9418723c */ /* 0x040fe20000041818 */
[----:B------:R-:W2:Y:S07]  /*6550*/  LDSM.16.M88.4 R140, [R188] ;  /* 0x00000000bc8c783b */ /* 0x000eae0000000200 */
[C---:B------:R-:W-:Y:S08]  /*6560*/  HMMA.16816.F32.BF16 R28, R148.reuse, R164, R28 ;  /* 0x000000a4941c723c */ /* 0x040ff0000004181c */
[----:B------:R-:W-:Y:S01]  /*6570*/  HMMA.16816.F32.BF16 R32, R148, R166, R32 ;  /* 0x000000a69420723c */ /* 0x000fe20000041820 */
[----:B------:R-:W3:Y:S07]  /*6580*/  LDSM.16.M88.4 R148, [R186+0x8000] ;  /* 0x00800000ba94783b */ /* 0x000eee0000000200 */
[C---:B----4-:R-:W-:Y:S01]  /*6590*/  HMMA.16816.F32.BF16 R4, R144.reuse, R168, R4 ;  /* 0x000000a89004723c */ /* 0x050fe20000041804 */
[----:B------:R-:W4:Y:S07]  /*65a0*/  LDSM.16.M88.4 R164, [R182+0x5800] ;  /* 0x00580000b6a4783b */ /* 0x000f2e0000000200 */
[C---:B------:R-:W-:Y:S01]  /*65b0*/  HMMA.16816.F32.BF16 R8, R144.reuse, R170, R8 ;  /* 0x000000aa9008723c */ /* 0x040fe20000041808 */
[----:B------:R-:W-:Y:S07]  /*65c0*/  LDSM.16.M88.4 R168, [R179+0x4000] ;  /* 0x00400000b3a8783b */ /* 0x000fee0000000200 */
[C---:B------:R-:W-:Y:S08]  /*65d0*/  HMMA.16816.F32.BF16 R12, R144.reuse, R172, R12 ;  /* 0x000000ac900c723c */ /* 0x040ff0000004180c */
[C---:B------:R-:W-:Y:S08]  /*65e0*/  HMMA.16816.F32.BF16 R16, R144.reuse, R174, R16 ;  /* 0x000000ae9010723c */ /* 0x040ff00000041810 */
        /* <DEDUP_REMOVED lines=8> */
[C---:B------:R-:W-:Y:S08]  /*6670*/  HMMA.16816.F32.BF16 R8, R148.reuse, R154, R8 ;  /* 0x0000009a9408723c */ /* 0x040ff00000041808 */
[C---:B------:R-:W-:Y:S08]  /*6680*/  HMMA.16816.F32.BF16 R12, R148.reuse, R156, R12 ;  /* 0x0000009c940c723c */ /* 0x040ff0000004180c */
[C---:B------:R-:W-:Y:S08]  /*6690*/  HMMA.16816.F32.BF16 R16, R148.reuse, R158, R16 ;  /* 0x0000009e9410723c */ /* 0x040ff00000041810 */
[C---:B------:R-:W-:Y:S08]  /*66a0*/  HMMA.16816.F32.BF16 R20, R148.reuse, R160, R20 ;  /* 0x000000a09414723c */ /* 0x040ff00000041814 */
[C---:B------:R-:W-:Y:S08]  /*66b0*/  HMMA.16816.F32.BF16 R24, R148.reuse, R162, R24 ;  /* 0x000000a29418723c */ /* 0x040ff00000041818 */
[C---:B----4-:R-:W-:Y:S08]  /*66c0*/  HMMA.16816.F32.BF16 R28, R148.reuse, R164, R28 ;  /* 0x000000a4941c723c */ /* 0x050ff0000004181c */
[----:B------:R-:W-:Y:S01]  /*66d0*/  HMMA.16816.F32.BF16 R32, R148, R166, R32 ;  /* 0x000000a69420723c */ /* 0x000fe20000041820 */
[----:B------:R-:W4:Y:S01]  /*66e0*/  LDSM.16.M88.4 R148, [R179+0x5800] ;  /* 0x00580000b394783b */ /* 0x000f220000000200 */
[----:B------:R-:W-:Y:S06]  /*66f0*/  DEPBAR.LE SB0, 0x0 ;  /* 0x000080000000791a */ /* 0x000fec0000000000 */
[C---:B-1----:R-:W-:Y:S01]  /*6700*/  HMMA.16816.F32.BF16 R4, R136.reuse, R168, R4 ;  /* 0x000000a88804723c */ /* 0x042fe20000041804 */
[----:B------:R-:W-:Y:S07]  /*6710*/  BAR.SYNC.DEFER_BLOCKING 0x0 ;  /* 0x0000000000007b1d */ /* 0x000fee0000010000 */
[C---:B------:R-:W-:Y:S08]  /*6720*/  HMMA.16816.F32.BF16 R8, R136.reuse, R170, R8 ;  /* 0x000000aa8808723c */ /* 0x040ff00000041808 */
[C---:B--2---:R-:W-:Y:S08]  /*6730*/  HMMA.16816.F32.BF16 R12, R136.reuse, R140, R12 ;  /* 0x0000008c880c723c */ /* 0x044ff0000004180c */
[C---:B------:R-:W-:Y:S04]  /*6740*/  HMMA.16816.F32.BF16 R16, R136.reuse, R142, R16 ;  /* 0x0000008e8810723c */ /* 0x040fe80000041810 */
[----:B------:R-:W-:Y:S02]  /*6750*/  FSEL R124, R4, -INF , P0 ;  /* 0xff800000047c7808 */ /* 0x000fe40000000000 */
[----:B------:R-:W-:Y:S02]  /*6760*/  ISETP.GT.AND P0, PT, R0, 0x1, PT ;  /* 0x000000010000780c */ /* 0x000fe40003f04270 */
[C---:B---3--:R-:W-:Y:S04]  /*6770*/  HMMA.16816.F32.BF16 R20, R136.reuse, R144, R20 ;  /* 0x000000908814723c */ /* 0x048fe80000041814 */
[----:B------:R-:W-:Y:S02]  /*6780*/  FSEL R142, R5, -INF , P6 ;  /* 0xff800000058e7808 */ /* 0x000fe40003000000 */
[----:B------:R-:W-:Y:S02]  /*6790*/  FSEL R153, R7, -INF , P0 ;  /* 0xff80000007997808 */ /* 0x000fe40000000000 */
[C---:B------:R-:W-:Y:S03]  /*67a0*/  HMMA.16816.F32.BF16 R24, R136.reuse, R146, R24 ;  /* 0x000000928818723c */ /* 0x040fe60000041818 */
[----:B------:R-:W-:Y:S02]  /*67b0*/  ISETP.GT.AND P0, PT, R2, 0x8, PT ;  /* 0x000000080200780c */ /* 0x000fe40003f04270 */
[----:B------:R-:W-:Y:S02]  /*67c0*/  FMNMX.FTZ R4, R124, R3, !PT ;  /* 0x000000037c047209 */ /* 0x000fe40007810000 */
[----:B------:R-:W-:Y:S01]  /*67d0*/  FSEL R140, R8, -INF , P0 ;  /* 0xff800000088c7808 */ /* 0x000fe20000000000 */
[C---:B----4-:R-:W-:Y:S03]  /*67e0*/  HMMA.16816.F32.BF16 R28, R136.reuse, R148, R28 ;  /* 0x00000094881c723c */ /* 0x050fe6000004181c */
[----:B------:R-:W-:Y:S02]  /*67f0*/  ISETP.GT.AND P6, PT, R2, 0x9, PT ;  /* 0x000000090200780c */ /* 0x000fe40003fc4270 */
[----:B------:R-:W-:Y:S02]  /*6800*/  FMNMX.FTZ R4, R142, R4, !PT ;  /* 0x000000048e047209 */ /* 0x000fe40007810000 */
[----:B------:R-:W-:Y:S01]  /*6810*/  ISETP.GT.AND P0, PT, R0, 0x9, PT ;  /* 0x000000090000780c */ /* 0x000fe20003f04270 */
[----:B------:R-:W-:Y:S04]  /*6820*/  HMMA.16816.F32.BF16 R32, R136, R150, R32 ;  /* 0x000000968820723c */ /* 0x000fe80000041820 */
[----:B------:R-:W-:Y:S02]  /*6830*/  FSEL R141, R9, -INF , P6 ;  /* 0xff800000098d7808 */ /* 0x000fe40003000000 */
[----:B------:R-:W-:Y:S02]  /*6840*/  FSEL R152, R11, -INF , P0 ;  /* 0xff8000000b987808 */ /* 0x000fe40000000000 */
[----:B------:R-:W-:Y:S02]  /*6850*/  FMNMX.FTZ R4, R140, R4, !PT ;  /* 0x000000048c047209 */ /* 0x000fe40007810000 */
[----:B------:R-:W-:Y:S02]  /*6860*/  ISETP.GT.AND P0, PT, R2, 0x10, PT ;  /* 0x000000100200780c */ /* 0x000fe40003f04270 */
[----:B------:R-:W-:Y:S02]  /*6870*/  FMNMX.FTZ R4, R141, R4, !PT ;  /* 0x000000048d047209 */ /* 0x000fe40007810000 */
[----:B------:R-:W-:Y:S02]  /*6880*/  FSEL R146, R12, -INF , P0 ;  /* 0xff8000000c927808 */ /* 0x000fe40000000000 */
[----:B------:R-:W-:Y:S02]  /*6890*/  ISETP.GT.AND P6, PT, R2, 0x11, PT ;  /* 0x000000110200780c */ /* 0x000fe40003fc4270 */
[----:B------:R-:W-:Y:S02]  /*68a0*/  ISETP.GT.AND P0, PT, R0, 0x11, PT ;  /* 0x000000110000780c */ /* 0x000fe40003f04270 */
[----:B------:R-:W-:Y:S02]  /*68b0*/  FSEL R155, R13, -INF , P6 ;  /* 0xff8000000d9b7808 */ /* 0x000fe40003000000 */
[----:B------:R-:W-:Y:S02]  /*68c0*/  FSEL R157, R15, -INF , P0 ;  /* 0xff8000000f9d7808 */ /* 0x000fe40000000000 */
[----:B------:R-:W-:Y:S02]  /*68d0*/  FMNMX.FTZ R4, R146, R4, !PT ;  /* 0x0000000492047209 */ /* 0x000fe40007810000 */
[----:B------:R-:W-:Y:S02]  /*68e0*/  ISETP.GT.AND P0, PT, R2, 0x18, PT ;  /* 0x000000180200780c */ /* 0x000fe40003f04270 */
[----:B------:R-:W-:Y:S02]  /*68f0*/  FSEL R154, R6, -INF , P1 ;  /* 0xff800000069a7808 */ /* 0x000fe40000800000 */
[----:B------:R-:W-:Y:S02]  /*6900*/  FSEL R147, R16, -INF , P0 ;  /* 0xff80000010937808 */ /* 0x000fe40000000000 */
[----:B------:R-:W-:Y:S02]  /*6910*/  FMNMX.FTZ R4, R155, R4, !PT ;  /* 0x000000049b047209 */ /* 0x000fe40007810000 */
[----:B------:R-:W-:Y:S02]  /*6920*/  ISETP.GT.AND P1, PT, R0, 0x8, PT ;  /* 0x000000080000780c */ /* 0x000fe40003f24270 */
[----:B------:R-:W-:Y:S02]  /*6930*/  ISETP.GT.AND P6, PT, R2, 0x19, PT ;  /* 0x000000190200780c */ /* 0x000fe40003fc4270 */
[----:B------:R-:W-:Y:S02]  /*6940*/  ISETP.GT.AND P0, PT, R0, 0x19, PT ;  /* 0x000000190000780c */ /* 0x000fe40003f04270 */
[----:B------:R-:W-:Y:S02]  /*6950*/  FSEL R143, R10, -INF , P1 ;  /* 0xff8000000a8f7808 */ /* 0x000fe40000800000 */
[----:B------:R-:W-:Y:S02]  /*6960*/  FSEL R148, R17, -INF , P6 ;  /* 0xff80000011947808 */ /* 0x000fe40003000000 */
[----:B------:R-:W-:Y:S02]  /*6970*/  FSEL R158, R19, -INF , P0 ;  /* 0xff800000139e7808 */ /* 0x000fe40000000000 */
[----:B------:R-:W-:Y:S02]  /*6980*/  FMNMX.FTZ R4, R147, R4, !PT ;  /* 0x0000000493047209 */ /* 0x000fe40007810000 */
[----:B------:R-:W-:Y:S02]  /*6990*/  ISETP.GT.AND P1, PT, R0, 0x10, PT ;  /* 0x000000100000780c */ /* 0x000fe40003f24270 */
[----:B------:R-:W-:Y:S02]  /*69a0*/  ISETP.GT.AND P0, PT, R2, 0x20, PT ;  /* 0x000000200200780c */ /* 0x000fe40003f04270 */
[----:B------:R-:W-:Y:S02]  /*69b0*/  FSEL R156, R14, -INF , P1 ;  /* 0xff8000000e9c7808 */ /* 0x000fe40000800000 */
[----:B------:R-:W-:Y:S02]  /*69c0*/  FSEL R150, R20, -INF , P0 ;  /* 0xff80000014967808 */ /* 0x000fe40000000000 */
[----:B------:R-:W-:Y:S02]  /*69d0*/  FMNMX.FTZ R4, R148, R4, !PT ;  /* 0x0000000494047209 */ /* 0x000fe40007810000 */
[----:B------:R-:W-:Y:S02]  /*69e0*/  ISETP.GT.AND P1, PT, R0, 0x18, PT ;  /* 0x000000180000780c */ /* 0x000fe40003f24270 */
[----:B------:R-:W-:Y:S02]  /*69f0*/  ISETP.GT.AND P6, PT, R2, 0x21, PT ;  /* 0x000000210200780c */ /* 0x000fe40003fc4270 */
[----:B------:R-:W-:Y:S02]  /*6a00*/  FMNMX.FTZ R5, R154, R126, !PT ;  /* 0x0000007e9a057209 */ /* 0x000fe40007810000 */
[----:B------:R-:W-:Y:S02]  /*6a10*/  FSEL R149, R18, -INF , P1 ;  /* 0xff80000012957808 */ /* 0x000fe40000800000 */
[----:B------:R-:W-:Y:S02]  /*6a20*/  FSEL R151, R21, -INF , P6 ;  /* 0xff80000015977808 */ /* 0x000fe40003000000 */
[----:B------:R-:W-:Y:S02]  /*6a30*/  FMNMX.FTZ R4, R150, R4, !PT ;  /* 0x0000000496047209 */ /* 0x000fe40007810000 */
[----:B------:R-:W-:Y:S02]  /*6a40*/  ISETP.GT.AND P1, PT, R2, 0x28, PT ;  /* 0x000000280200780c */ /* 0x000fe40003f24270 */
[----:B------:R-:W-:Y:S02]  /*6a50*/  FMNMX.FTZ R5, R153, R5, !PT ;  /* 0x0000000599057209 */ /* 0x000fe40007810000 */
[----:B------:R-:W-:Y:S02]  /*6a60*/  FSEL R159, R24, -INF , P1 ;  /* 0xff800000189f7808 */ /* 0x000fe40000800000 */
[----:B------:R-:W-:Y:S02]  /*6a70*/  FMNMX.FTZ R4, R151, R4, !PT ;  /* 0x0000000497047209 */ /* 0x000fe40007810000 */
[C---:B------:R-:W-:Y:S02]  /*6a80*/  ISETP.GT.AND P0, PT, R2.reuse, 0x29, PT ;  /* 0x000000290200780c */ /* 0x040fe40003f04270 */
[----:B------:R-:W-:Y:S02]  /*6a90*/  FMNMX.FTZ R5, R143, R5, !PT ;  /* 0x000000058f057209 */ /* 0x000fe40007810000 */
[----:B------:R-:W-:Y:S02]  /*6aa0*/  FMNMX.FTZ R4, R159, R4, !PT ;  /* 0x000000049f047209 */ /* 0x000fe40007810000 */
[----:B------:R-:W-:Y:S02]  /*6ab0*/  ISETP.GT.AND P6, PT, R2, 0x30, PT ;  /* 0x000000300200780c */ /* 0x000fe40003fc4270 */
[----:B------:R-:W-:Y:S02]  /*6ac0*/  FSEL R162, R25, -INF , P0 ;  /* 0xff80000019a27808 */ /* 0x000fe40000000000 */
[----:B------:R-:W-:Y:S02]  /*6ad0*/  FMNMX.FTZ R5, R152, R5, !PT ;  /* 0x0000000598057209 */ /* 0x000fe40007810000 */
[----:B------:R-:W-:Y:S02]  /*6ae0*/  FSEL R165, R28, -INF , P6 ;  /* 0xff8000001ca57808 */ /* 0x000fe40003000000 */
[----:B------:R-:W-:Y:S02]  /*6af0*/  ISETP.GT.AND P1, PT, R2, 0x31, PT ;  /* 0x000000310200780c */ /* 0x000fe40003f24270 */
[----:B------:R-:W-:Y:S02]  /*6b00*/  FMNMX.FTZ R4, R162, R4, !PT ;  /* 0x00000004a2047209 */ /* 0x000fe40007810000 */
[----:B------:R-:W-:Y:S02]  /*6b10*/  FMNMX.FTZ R5, R156, R5, !PT ;  /* 0x000000059c057209 */ /* 0x000fe40007810000 */
[----:B------:R-:W-:Y:S02]  /*6b20*/  FSEL R209, R29, -INF , P1 ;  /* 0xff8000001dd17808 */ /* 0x000fe40000800000 */
[C---:B------:R-:W-:Y:S02]  /*6b30*/  ISETP.GT.AND P6, PT, R2.reuse, 0x39, PT ;  /* 0x000000390200780c */ /* 0x040fe40003fc4270 */
[----:B------:R-:W-:Y:S02]  /*6b40*/  ISETP.GT.AND P0, PT, R2, 0x38, PT ;  /* 0x000000380200780c */ /* 0x000fe40003f04270 */
[----:B------:R-:W-:Y:S02]  /*6b50*/  FMNMX.FTZ R2, R165, R4, !PT ;  /* 0x00000004a5027209 */ /* 0x000fe40007810000 */
[----:B------:R-:W-:Y:S02]  /*6b60*/  FMNMX.FTZ R4, R157, R5, !PT ;  /* 0x000000059d047209 */ /* 0x000fe40007810000 */
[----:B------:R-:W-:Y:S02]  /*6b70*/  FSEL R210, R32, -INF , P0 ;  /* 0xff80000020d27808 */ /* 0x000fe40000000000 */
[----:B------:R-:W-:Y:S02]  /*6b80*/  FMNMX.FTZ R2, R209, R2, !PT ;  /* 0x00000002d1027209 */ /* 0x000fe40007810000 */
[----:B------:R-:W-:Y:S02]  /*6b90*/  FMNMX.FTZ R4, R149, R4, !PT ;  /* 0x0000000495047209 */ /* 0x000fe40007810000 */
[----:B------:R-:W-:Y:S02]  /*6ba0*/  ISETP.GT.AND P1, PT, R0, 0x20, PT ;  /* 0x000000200000780c */ /* 0x000fe40003f24270 */
[----:B------:R-:W-:Y:S02]  /*6bb0*/  FSEL R212, R33, -INF , P6 ;  /* 0xff80000021d47808 */ /* 0x000fe40003000000 */
[----:B------:R-:W-:Y:S02]  /*6bc0*/  FMNMX.FTZ R2, R210, R2, !PT ;  /* 0x00000002d2027209 */ /* 0x000fe40007810000 */
[----:B------:R-:W-:Y:S02]  /*6bd0*/  FSEL R160, R22, -INF , P1 ;  /* 0xff80000016a07808 */ /* 0x000fe40000800000 */
[----:B------:R-:W-:Y:S02]  /*6be0*/  FMNMX.FTZ R4, R158, R4, !PT ;  /* 0x000000049e047209 */ /* 0x000fe40007810000 */
[----:B------:R-:W-:Y:S02]  /*6bf0*/  ISETP.GT.AND P0, PT, R0, 0x21, PT ;  /* 0x000000210000780c */ /* 0x000fe40003f04270 */
[----:B------:R-:W-:Y:S02]  /*6c00*/  FMNMX.FTZ R2, R212, R2, !PT ;  /* 0x00000002d4027209 */ /* 0x000fe40007810000 */
[----:B------:R-:W-:Y:S02]  /*6c10*/  FSEL R161, R23, -INF , P0 ;  /* 0xff80000017a17808 */ /* 0x000fe40000000000 */
[----:B------:R-:W-:Y:S01]  /*6c20*/  ISETP.GT.AND P6, PT, R200, R229, PT ;  /* 0x000000e5c800720c */ /* 0x000fe20003fc4270 */
[----:B------:R-:W1:Y:S01]  /*6c30*/  SHFL.BFLY PT, R7, R2, 0x2, 0x1f ;  /* 0x0c401f0002077f89 */ /* 0x000e6200000e0000 */
[----:B------:R-:W-:Y:S02]  /*6c40*/  ISETP.GT.AND P1, PT, R0, 0x28, PT ;  /* 0x000000280000780c */ /* 0x000fe40003f24270 */
[----:B------:R-:W-:Y:S02]  /*6c50*/  FMNMX.FTZ R4, R160, R4, !PT ;  /* 0x00000004a0047209 */ /* 0x000fe40007810000 */
[----:B------:R-:W-:Y:S02]  /*6c60*/  FSEL R163, R26, -INF , P1 ;  /* 0xff8000001aa37808 */ /* 0x000fe40000800000 */
[C---:B------:R-:W-:Y:S02]  /*6c70*/  ISETP.GT.AND P0, PT, R0.reuse, 0x29, PT ;  /* 0x000000290000780c */ /* 0x040fe40003f04270 */
[----:B------:R-:W-:Y:S02]  /*6c80*/  FMNMX.FTZ R4, R161, R4, !PT ;  /* 0x00000004a1047209 */ /* 0x000fe40007810000 */
[----:B------:R-:W-:Y:S02]  /*6c90*/  FSEL R164, R27, -INF , P0 ;  /* 0xff8000001ba47808 */ /* 0x000fe40000000000 */
[----:B------:R-:W-:Y:S02]  /*6ca0*/  ISETP.GT.AND P1, PT, R0, 0x30, PT ;  /* 0x000000300000780c */ /* 0x000fe40003f24270 */
[----:B------:R-:W-:Y:S02]  /*6cb0*/  FMNMX.FTZ R4, R163, R4, !PT ;  /* 0x00000004a3047209 */ /* 0x000fe40007810000 */
[----:B------:R-:W-:Y:S02]  /*6cc0*/  FSEL R211, R30, -INF , P1 ;  /* 0xff8000001ed37808 */ /* 0x000fe40000800000 */
[----:B------:R-:W-:Y:S02]  /*6cd0*/  ISETP.GT.AND P0, PT, R0, 0x31, PT ;  /* 0x000000310000780c */ /* 0x000fe40003f04270 */
[----:B------:R-:W-:Y:S02]  /*6ce0*/  FMNMX.FTZ R4, R164, R4, !PT ;  /* 0x00000004a4047209 */ /* 0x000fe40007810000 */
[----:B------:R-:W-:Y:S02]  /*6cf0*/  @P6 SHF.R.S32.HI R6, RZ, 0x1f, R201 ;  /* 0x0000001fff066819 */ /* 0x000fe400000114c9 */
[----:B------:R-:W-:Y:S02]  /*6d00*/  FSEL R213, R31, -INF , P0 ;  /* 0xff8000001fd57808 */ /* 0x000fe40000000000 */
[----:B------:R-:W-:Y:S01]  /*6d10*/  ISETP.GT.AND P1, PT, R0, 0x38, PT ;  /* 0x000000380000780c */ /* 0x000fe20003f24270 */
[----:B------:R-:W-:Y:S01]  /*6d20*/  @P6 IMAD R6, R6, c[0x0][0x1e0], RZ ;  /* 0x0000780006066a24 */ /* 0x000fe200078e02ff */
[----:B------:R-:W-:Y:S02]  /*6d30*/  ISETP.GT.AND P0, PT, R0, 0x39, PT ;  /* 0x000000390000780c */ /* 0x000fe40003f04270 */
[----:B------:R-:W-:Y:S01]  /*6d40*/  FMNMX.FTZ R0, R211, R4, !PT ;  /* 0x00000004d3007209 */ /* 0x000fe20007810000 */
[----:B------:R-:W-:Y:S01]  /*6d50*/  @P6 IMAD.WIDE.U32 R4, R201, c[0x0][0x1e0], RZ ;  /* 0x00007800c9046a25 */ /* 0x000fe200078e00ff */
[----:B------:R-:W-:Y:S02]  /*6d60*/  FSEL R214, R34, -INF , P1 ;  /* 0xff80000022d67808 */ /* 0x000fe40000800000 */
[----:B------:R-:W-:Y:S01]  /*6d70*/  FMNMX.FTZ R0, R213, R0, !PT ;  /* 0x00000000d5007209 */ /* 0x000fe20007810000 */
[----:B------:R-:W-:Y:S01]  /*6d80*/  @P6 IMAD R6, R201, c[0x0][0x1e4], R6 ;  /* 0x00007900c9066a24 */ /* 0x000fe200078e0206 */
[----:B------:R-:W-:Y:S02]  /*6d90*/  FSEL R127, R35, -INF , P0 ;  /* 0xff800000237f7808 */ /* 0x000fe40000000000 */
[----:B------:R-:W-:Y:S02]  /*6da0*/  FMNMX.FTZ R0, R214, R0, !PT ;  /* 0x00000000d6007209 */ /* 0x000fe40007810000 */
[----:B-1----:R-:W-:Y:S01]  /*6db0*/  FMNMX.FTZ R9, R2, R7, !PT ;  /* 0x0000000702097209 */ /* 0x002fe20007810000 */
[----:B------:R-:W-:Y:S01]  /*6dc0*/  @P6 IMAD.IADD R2, R5, 0x1, R6 ;  /* 0x0000000105026824 */ /* 0x000fe200078e0206 */
[----:B------:R-:W-:Y:S01]  /*6dd0*/  FMNMX.FTZ R0, R127, R0, !PT ;  /* 0x000000007f007209 */ /* 0x000fe20007810000 */
[----:B------:R-:W-:Y:S01]  /*6de0*/  @P6 IMAD.MOV.U32 R6, RZ, RZ, c[0x0][0x1e0] ;  /* 0x00007800ff066624 */ /* 0x000fe200078e00ff */
[C---:B------:R-:W-:Y:S01]  /*6df0*/  @P6 SHF.L.U32 R5, R4.reuse, 0x6, RZ ;  /* 0x0000000604056819 */ /* 0x040fe200000006ff */
[----:B------:R-:W-:Y:S01]  /*6e00*/  SHFL.BFLY PT, R17, R9, 0x1, 0x1f ;  /* 0x0c201f0009117f89 */ /* 0x000fe200000e0000 */
[----:B------:R-:W-:Y:S02]  /*6e10*/  @P6 SHF.L.U64.HI R4, R4, 0x6, R2 ;  /* 0x0000000604046819 */ /* 0x000fe40000010202 */
[C---:B------:R-:W-:Y:S02]  /*6e20*/  @P6 IADD3 R8, P1, R5.reuse, R224, RZ ;  /* 0x000000e005086210 */ /* 0x040fe40007f3e0ff */
[----:B------:R-:W-:Y:S02]  /*6e30*/  @P6 MOV R10, c[0x0][0x1e4] ;  /* 0x00007900000a6a02 */ /* 0x000fe40000000f00 */
[----:B------:R-:W-:Y:S01]  /*6e40*/  @P6 LEA R7, P0, R6, R5, 0x5 ;  /* 0x0000000506076211 */ /* 0x000fe200078028ff */
[----:B------:R-:W1:Y:S01]  /*6e50*/  SHFL.BFLY PT, R2, R0, 0x2, 0x1f ;  /* 0x0c401f0000027f89 */ /* 0x000e6200000e0000 */
[----:B------:R-:W-:Y:S01]  /*6e60*/  @P6 IMAD.X R11, R4, 0x1, R223, P1 ;  /* 0x00000001040b6824 */ /* 0x000fe200008e06df */
[----:B------:R-:W-:Y:S02]  /*6e70*/  @P6 LEA R18, P1, R8, c[0x0][0x1c8], 0x1 ;  /* 0x0000720008126a11 */ /* 0x000fe400078208ff */
[----:B------:R-:W-:Y:S02]  /*6e80*/  @P6 LEA.HI.X R6, R6, R4, R10, 0x5, P0 ;  /* 0x0000000406066211 */ /* 0x000fe400000f2c0a */
[----:B------:R-:W-:Y:S02]  /*6e90*/  @P6 LEA.HI.X R19, R8, c[0x0][0x1cc], R11, 0x1, P1 ;  /* 0x0000730008136a11 */ /* 0x000fe400008f0c0b */
[C---:B------:R-:W-:Y:S02]  /*6ea0*/  @P6 IADD3 R11, P1, R224.reuse, 0x80, RZ ;  /* 0x00000080e00b6810 */ /* 0x040fe40007f3e0ff */
[----:B------:R-:W-:Y:S01]  /*6eb0*/  @P6 IADD3 R10, P0, R224, 0x40, RZ ;  /* 0x00000040e00a6810 */ /* 0x000fe20007f1e0ff */
[----:B------:R2:W-:Y:S02]  /*6ec0*/  @P6 LDGSTS.E.BYPASS.LTC128B.128 [R199+0x6100], [R18.64], !P5 ;  /* 0x0610000012c76fae */ /* 0x0005e4000e901d46 */
[----:B------:R-:W-:Y:S01]  /*6ed0*/  @P6 IMAD.X R13, RZ, RZ, R223, P1 ;  /* 0x000000ffff0d6224 */ /* 0x000fe200008e06df */
[----:B------:R-:W-:Y:S02]  /*6ee0*/  @P6 IADD3.X R12, RZ, R223, RZ, P0, !PT ;  /* 0x000000dfff0c6210 */ /* 0x000fe400007fe4ff */
[C---:B------:R-:W-:Y:S02]  /*6ef0*/  @P6 IADD3 R8, P0, R5.reuse, R10, RZ ;  /* 0x0000000a05086210 */ /* 0x040fe40007f1e0ff */
[----:B------:R-:W-:Y:S02]  /*6f00*/  @P6 IADD3 R5, P1, R5, R11, RZ ;  /* 0x0000000b05056210 */ /* 0x000fe40007f3e0ff */
[----:B------:R-:W-:Y:S02]  /*6f10*/  @P6 IADD3.X R15, R4, R12, RZ, P0, !PT ;  /* 0x0000000c040f6210 */ /* 0x000fe400007fe4ff */
[----:B------:R-:W-:Y:S01]  /*6f20*/  @P6 LEA R16, P0, R8, c[0x0][0x1c8], 0x1 ;  /* 0x0000720008106a11 */ /* 0x000fe200078008ff */
[----:B------:R-:W-:Y:S01]  /*6f30*/  @P6 IMAD.X R4, R4, 0x1, R13, P1 ;  /* 0x0000000104046824 */ /* 0x000fe200008e060d */
[----:B-1----:R-:W-:Y:S02]  /*6f40*/  FMNMX.FTZ R0, R0, R2, !PT ;  /* 0x0000000200007209 */ /* 0x002fe40007810000 */
[----:B------:R-:W-:Y:S02]  /*6f50*/  @P6 LEA R14, P1, R5, c[0x0][0x1c8], 0x1 ;  /* 0x00007200050e6a11 */ /* 0x000fe400078208ff */
[----:B------:R-:W-:Y:S01]  /*6f60*/  FMNMX.FTZ R125, R9, R17, !PT ;  /* 0x00000011097d7209 */ /* 0x000fe20007810000 */
[----:B------:R-:W1:Y:S01]  /*6f70*/  SHFL.BFLY PT, R2, R0, 0x1, 0x1f ;  /* 0x0c201f0000027f89 */ /* 0x000e6200000e0000 */
[----:B------:R-:W-:Y:S02]  /*6f80*/  @P6 LEA.HI.X R17, R8, c[0x0][0x1cc], R15, 0x1, P0 ;  /* 0x0000730008116a11 */ /* 0x000fe400000f0c0f */
[----:B------:R-:W-:Y:S01]  /*6f90*/  @P6 LEA.HI.X R15, R5, c[0x0][0x1cc], R4, 0x1, P1 ;  /* 0x00007300050f6a11 */ /* 0x000fe200008f0c04 */
[----:B------:R-:W-:Y:S01]  /*6fa0*/  FMUL.FTZ R8, R125, c[0x0][0x2d0] ;  /* 0x0000b4007d087a20 */ /* 0x000fe20000410000 */
[----:B------:R-:W-:Y:S02]  /*6fb0*/  @P6 IADD3 R4, P0, R7, R10, RZ ;  /* 0x0000000a07046210 */ /* 0x000fe40007f1e0ff */
[----:B------:R-:W-:Y:S01]  /*6fc0*/  FSETP.NEU.FTZ.AND P1, PT, R125, -INF , PT ;  /* 0xff8000007d00780b */ /* 0x000fe20003f3d000 */
[----:B------:R3:W-:Y:S01]  /*6fd0*/  @P6 LDGSTS.E.BYPASS.LTC128B.128 [R199+0x8100], [R16.64], !P4 ;  /* 0x0810000010c76fae */ /* 0x0007e2000e101d46 */
[----:B------:R-:W-:Y:S02]  /*6fe0*/  @P6 IADD3.X R10, R6, R12, RZ, P0, !PT ;  /* 0x0000000c060a6210 */ /* 0x000fe400007fe4ff */
[C---:B------:R-:W-:Y:S02]  /*6ff0*/  @P6 IADD3 R5, P0, R7.reuse, R11, RZ ;  /* 0x0000000b07056210 */ /* 0x040fe40007f1e0ff */
[----:B------:R-:W-:Y:S03]  /*7000*/  FSEL R144, R8, RZ, P1 ;  /* 0x000000ff08907208 */ /* 0x000fe60000800000 */
[----:B------:R-:W-:Y:S01]  /*7010*/  @P6 IMAD.X R11, R6, 0x1, R13, P0 ;  /* 0x00000001060b6824 */ /* 0x000fe200000e060d */
[----:B------:R-:W-:Y:S01]  /*7020*/  @P6 IADD3 R7, P0, R7, R224, RZ ;  /* 0x000000e007076210 */ /* 0x000fe20007f1e0ff */
[--C-:B------:R-:W-:Y:S01]  /*7030*/  FFMA.FTZ R8, R124, c[0x0][0x2d0], -R144.reuse ;  /* 0x0000b4007c087a23 */ /* 0x100fe20000010890 */
[----:B------:R4:W-:Y:S02]  /*7040*/  @P6 LDGSTS.E.BYPASS.LTC128B.128 [R199+0xa100], [R14.64], !P3 ;  /* 0x0a1000000ec76fae */ /* 0x0009e4000d901d46 */
[----:B------:R-:W-:Y:S01]  /*7050*/  @P6 IADD3.X R9, R6, R223, RZ, P0, !PT ;  /* 0x000000df06096210 */ /* 0x000fe200007fe4ff */
[----:B------:R5:W-:Y:S01]  /*7060*/  MUFU.EX2 R221, R8 ;  /* 0x0000000800dd7308 */ /* 0x000be20000000800 */
[C---:B------:R-:W-:Y:S02]  /*7070*/  @P6 LEA R6, P0, R7.reuse, c[0x0][0x1c8], 0x1 ;  /* 0x0000720007066a11 */ /* 0x040fe400078008ff */
[----:B-1----:R-:W-:Y:S01]  /*7080*/  FMNMX.FTZ R124, R0, R2, !PT ;  /* 0x00000002007c7209 */ /* 0x002fe20007810000 */
[--C-:B------:R-:W-:Y:S01]  /*7090*/  FFMA.FTZ R0, R140, c[0x0][0x2d0], -R144.reuse ;  /* 0x0000b4008c007a23 */ /* 0x100fe20000010890 */
[----:B------:R-:W-:Y:S01]  /*70a0*/  @P6 LEA.HI.X R7, R7, c[0x0][0x1cc], R9, 0x1, P0 ;  /* 0x0000730007076a11 */ /* 0x000fe200000f0c09 */
[--C-:B------:R-:W-:Y:S02]  /*70b0*/  FFMA.FTZ R9, R142, c[0x0][0x2d0], -R144.reuse ;  /* 0x0000b4008e097a23 */ /* 0x100fe40000010890 */
[----:B------:R-:W-:Y:S02]  /*70c0*/  FFMA.FTZ R2, R141, c[0x0][0x2d0], -R144 ;  /* 0x0000b4008d027a23 */ /* 0x000fe40000010890 */
[----:B------:R1:W1:Y:S01]  /*70d0*/  MUFU.EX2 R222, R9 ;  /* 0x0000000900de7308 */ /* 0x0002620000000800 */
[----:B------:R2:W-:Y:S09]  /*70e0*/  @P6 LDGSTS.E.BYPASS.LTC128B.128 [R199+0x7100], [R6.64], !P5 ;  /* 0x0710000006c76fae */ /* 0x0005f2000e901d46 */
[----:B------:R2:W-:Y:S01]  /*70f0*/  MUFU.EX2 R220, R0 ;  /* 0x0000000000dc7308 */ /* 0x0005e20000000800 */
[C---:B-----5:R-:W-:Y:S09]  /*7100*/  @P6 LEA R8, P0, R4.reuse, c[0x0][0x1c8], 0x1 ;  /* 0x0000720004086a11 */ /* 0x060ff200078008ff */
[----:B------:R5:W3:Y:S01]  /*7110*/  MUFU.EX2 R219, R2 ;  /* 0x0000000200db7308 */ /* 0x000ae20000000800 */
[----:B-1----:R-:W-:Y:S02]  /*7120*/  @P6 LEA.HI.X R9, R4, c[0x0][0x1cc], R10, 0x1, P0 ;  /* 0x0000730004096a11 */ /* 0x002fe400000f0c0a */
[C---:B------:R-:W-:Y:S02]  /*7130*/  @P6 LEA R4, P0, R5.reuse, c[0x0][0x1c8], 0x1 ;  /* 0x0000720005046a11 */ /* 0x040fe400078008ff */
[----:B------:R-:W-:Y:S01]  /*7140*/  F2FP.BF16.PACK_AB R136, R222, R221 ;  /* 0x000000ddde88723e */ /* 0x000fe200000010ff */
[----:B------:R1:W-:Y:S01]  /*7150*/  @P6 LDGSTS.E.BYPASS.LTC128B.128 [R199+0x9100], [R8.64], !P4 ;  /* 0x0910000008c76fae */ /* 0x0003e2000e101d46 */
[----:B------:R-:W-:Y:S02]  /*7160*/  @P6 LEA.HI.X R5, R5, c[0x0][0x1cc], R11, 0x1, P0 ;  /* 0x0000730005056a11 */ /* 0x000fe400000f0c0b */
[C---:B------:R-:W-:Y:S01]  /*7170*/  FSETP.NEU.FTZ.AND P0, PT, R124.reuse, -INF , PT ;  /* 0xff8000007c00780b */ /* 0x040fe20003f1d000 */
[----:B--2---:R-:W-:Y:S04]  /*7180*/  FMUL.FTZ R0, R124, c[0x0][0x2d0] ;  /* 0x0000b4007c007a20 */ /* 0x004fe80000410000 */
[----:B------:R2:W-:Y:S01]  /*7190*/  @P6 LDGSTS.E.BYPASS.LTC128B.128 [R199+0xb100], [R4.64], !P3 ;  /* 0x0b10000004c76fae */ /* 0x0005e2000d901d46 */
[----:B------:R-:W-:Y:S05]  /*71a0*/  FSEL R145, R0, RZ, P0 ;  /* 0x000000ff00917208 */ /* 0x000fea0000000000 */
[--C-:B------:R-:W-:Y:S02]  /*71b0*/  FFMA.FTZ R0, R154, c[0x0][0x2d0], -R145.reuse ;  /* 0x0000b4009a007a23 */ /* 0x100fe40000010891 */
[----:B----4-:R-:W4:Y:S01]  /*71c0*/  LDSM.16.MT88.4 R12, [R177] ;  /* 0x00000000b10c783b */ /* 0x010f220000004200 */
[--C-:B-----5:R-:W-:Y:S01]  /*71d0*/  FFMA.FTZ R2, R152, c[0x0][0x2d0], -R145.reuse ;  /* 0x0000b40098027a23 */ /* 0x120fe20000010891 */
[----:B---3--:R-:W-:Y:S01]  /*71e0*/  F2FP.BF16.PACK_AB R138, R219, R220 ;  /* 0x000000dcdb8a723e */ /* 0x008fe200000010ff */
[----:B------:R3:W-:Y:S05]  /*71f0*/  MUFU.EX2 R216, R0 ;  /* 0x0000000000d87308 */ /* 0x0007ea0000000800 */
[----:B------:R-:W5:Y:S05]  /*7200*/  LDSM.16.MT88.4 R20, [R178] ;  /* 0x00000000b214783b */ /* 0x000f6a0000004200 */
[----:B------:R1:W-:Y:S03]  /*7210*/  MUFU.EX2 R215, R2 ;  /* 0x0000000200d77308 */ /* 0x0003e60000000800 */
[----:B------:R-:W2:Y:S08]  /*7220*/  LDSM.16.MT88.4 R28, [R181] ;  /* 0x00000000b51c783b */ /* 0x000eb00000004200 */
[----:B------:R-:W0:Y:S01]  /*7230*/  LDGDEPBAR ;  /* 0x00000000000079af */ /* 0x000e220000000000 */
[----:B---3--:R-:W-:Y:S04]  /*7240*/  FFMA.FTZ R0, R153, c[0x0][0x2d0], -R145 ;  /* 0x0000b40099007a23 */ /* 0x008fe80000010891 */
[----:B------:R3:W2:Y:S01]  /*7250*/  MUFU.EX2 R218, R0 ;  /* 0x0000000000da7308 */ /* 0x0006a20000000800 */
[----:B-1----:R-:W-:Y:S02]  /*7260*/  FSEL R2, R124, RZ, P0 ;  /* 0x000000ff7c027208 */ /* 0x002fe40000000000 */
[----:B------:R-:W-:Y:S01]  /*7270*/  ISETP.GT.AND P0, PT, R200, R232, PT ;  /* 0x000000e8c800720c */ /* 0x000fe20003f04270 */
[----:B------:R-:W-:Y:S02]  /*7280*/  IMAD.MOV.U32 R200, RZ, RZ, R201 ;  /* 0x000000ffffc87224 */ /* 0x000fe400078e00c9 */
[----:B---3--:R-:W-:Y:S01]  /*7290*/  FFMA.FTZ R0, R143, c[0x0][0x2d0], -R145 ;  /* 0x0000b4008f007a23 */ /* 0x008fe20000010891 */
[----:B--2---:R-:W-:Y:S01]  /*72a0*/  F2FP.BF16.PACK_AB R137, R218, R216 ;  /* 0x000000d8da89723e */ /* 0x004fe200000010ff */
[----:B------:R-:W-:Y:S02]  /*72b0*/  LDSM.16.MT88.4 R140, [R181+0x2800] ;  /* 0x00280000b58c783b */ /* 0x000fe40000004200 */
[----:B------:R1:W2:Y:S02]  /*72c0*/  MUFU.EX2 R217, R0 ;  /* 0x0000000000d97308 */ /* 0x0002a40000000800 */
[----:B-1----:R-:W-:Y:S02]  /*72d0*/  FSEL R0, R125, RZ, P1 ;  /* 0x000000ff7d007208 */ /* 0x002fe40000800000 */
[----:B--2---:R-:W-:Y:S03]  /*72e0*/  F2FP.BF16.PACK_AB R139, R215, R217 ;  /* 0x000000d9d78b723e */ /* 0x004fe600000010ff */
[----:B------:R-:W-:Y:S04]  /*72f0*/  FADD.FTZ R0, -R0, R3 ;  /* 0x0000000300007221 */ /* 0x000fe80000010100 */
[----:B------:R-:W-:Y:S04]  /*7300*/  FMUL.FTZ R0, R0, c[0x0][0x2d0] ;  /* 0x0000b40000007a20 */ /* 0x000fe80000410000 */
[----:B------:R1:W2:Y:S02]  /*7310*/  MUFU.EX2 R3, R0 ;  /* 0x0000000000037308 */ /* 0x0002a40000000800 */
[----:B-1----:R-:W-:Y:S02]  /*7320*/  FADD.FTZ R0, -R2, R126 ;  /* 0x0000007e02007221 */ /* 0x002fe40000010100 */
[--C-:B------:R-:W-:Y:S02]  /*7330*/  FFMA.FTZ R2, R146, c[0x0][0x2d0], -R144.reuse ;  /* 0x0000b40092027a23 */ /* 0x100fe40000010890 */
[----:B------:R-:W-:Y:S04]  /*7340*/  FMUL.FTZ R0, R0, c[0x0][0x2d0] ;  /* 0x0000b40000007a20 */ /* 0x000fe80000410000 */
[----:B------:R1:W-:Y:S01]  /*7350*/  MUFU.EX2 R208, R2 ;  /* 0x0000000200d07308 */ /* 0x0003e20000000800 */
[C---:B--2---:R-:W-:Y:S02]  /*7360*/  FMUL.FTZ R4, R3.reuse, R128 ;  /* 0x0000008003047220 */ /* 0x044fe40000410000 */
[C---:B------:R-:W-:Y:S02]  /*7370*/  FMUL.FTZ R5, R3.reuse, R129 ;  /* 0x0000008103057220 */ /* 0x040fe40000410000 */
[C---:B------:R-:W-:Y:S02]  /*7380*/  FMUL.FTZ R8, R3.reuse, R132 ;  /* 0x0000008403087220 */ /* 0x040fe40000410000 */
[C---:B------:R-:W-:Y:S02]  /*7390*/  FMUL.FTZ R9, R3.reuse, R133 ;  /* 0x0000008503097220 */ /* 0x040fe40000410000 */
[C---:B------:R-:W-:Y:S01]  /*73a0*/  FMUL.FTZ R16, R3.reuse, R104 ;  /* 0x0000006803107220 */ /* 0x040fe20000410000 */
[----:B------:R-:W2:Y:S01]  /*73b0*/  MUFU.EX2 R0, R0 ;  /* 0x0000000000007308 */ /* 0x000ea20000000800 */
[C---:B------:R-:W-:Y:S02]  /*73c0*/  FMUL.FTZ R17, R3.reuse, R105 ;  /* 0x0000006903117220 */ /* 0x040fe40000410000 */
[C---:B------:R-:W-:Y:S02]  /*73d0*/  FMUL.FTZ R24, R3.reuse, R112 ;  /* 0x0000007003187220 */ /* 0x040fe40000410000 */
[C---:B------:R-:W-:Y:S02]  /*73e0*/  FMUL.FTZ R25, R3.reuse, R113 ;  /* 0x0000007103197220 */ /* 0x040fe40000410000 */
[C---:B------:R-:W-:Y:S02]  /*73f0*/  FMUL.FTZ R32, R3.reuse, R120 ;  /* 0x0000007803207220 */ /* 0x040fe40000410000 */
[C---:B------:R-:W-:Y:S02]  /*7400*/  FMUL.FTZ R33, R3.reuse, R121 ;  /* 0x0000007903217220 */ /* 0x040fe40000410000 */
[C---:B------:R-:W-:Y:S02]  /*7410*/  FMUL.FTZ R36, R3.reuse, R36 ;  /* 0x0000002403247220 */ /* 0x040fe40000410000 */
[----:B------:R-:W-:Y:S02]  /*7420*/  FMUL.FTZ R37, R3, R37 ;  /* 0x0000002503257220 */ /* 0x000fe40000410000 */
[--C-:B-1----:R-:W-:Y:S02]  /*7430*/  FFMA.FTZ R2, R155, c[0x0][0x2d0], -R144.reuse ;  /* 0x0000b4009b027a23 */ /* 0x102fe40000010890 */
[----:B------:R-:W-:Y:S01]  /*7440*/  LDSM.16.MT88.4 R152, [R180+0x3800] ;  /* 0x00380000b498783b */ /* 0x000fe20000004200 */
[C---:B------:R-:W-:Y:S01]  /*7450*/  FMUL.FTZ R40, R3.reuse, R40 ;  /* 0x0000002803287220 */ /* 0x040fe20000410000 */
[----:B------:R1:W3:Y:S01]  /*7460*/  MUFU.EX2 R207, R2 ;  /* 0x0000000200cf7308 */ /* 0x0002e20000000800 */
[C---:B------:R-:W-:Y:S02]  /*7470*/  FMUL.FTZ R41, R3.reuse, R41 ;  /* 0x0000002903297220 */ /* 0x040fe40000410000 */
[----:B------:R-:W-:Y:S02]  /*7480*/  FMUL.FTZ R44, R3, R44 ;  /* 0x0000002c032c7220 */ /* 0x000fe40000410000 */
[C---:B--2---:R-:W-:Y:S02]  /*7490*/  FMUL.FTZ R6, R0.reuse, R130 ;  /* 0x0000008200067220 */ /* 0x044fe40000410000 */
[C---:B------:R-:W-:Y:S02]  /*74a0*/  FMUL.FTZ R7, R0.reuse, R131 ;  /* 0x0000008300077220 */ /* 0x040fe40000410000 */
[----:B------:R-:W-:Y:S01]  /*74b0*/  LDSM.16.MT88.4 R128, [R177+0x2800] ;  /* 0x00280000b180783b */ /* 0x000fe20000004200 */
[C---:B------:R-:W-:Y:S02]  /*74c0*/  FMUL.FTZ R10, R0.reuse, R134 ;  /* 0x00000086000a7220 */ /* 0x040fe40000410000 */
[C---:B------:R-:W-:Y:S02]  /*74d0*/  FMUL.FTZ R11, R0.reuse, R135 ;  /* 0x00000087000b7220 */ /* 0x040fe40000410000 */
[C---:B----4-:R-:W-:Y:S03]  /*74e0*/  HMMA.16816.F32.BF16 R4, R136.reuse, R12, R4 ;  /* 0x0000000c8804723c */ /* 0x050fe60000041804 */
[----:B------:R-:W-:Y:S01]  /*74f0*/  LDSM.16.MT88.4 R132, [R178+0x2800] ;  /* 0x00280000b284783b */ /* 0x000fe20000004200 */
[C---:B------:R-:W-:Y:S02]  /*7500*/  FMUL.FTZ R18, R0.reuse, R106 ;  /* 0x0000006a00127220 */ /* 0x040fe40000410000 */
[C---:B------:R-:W-:Y:S02]  /*7510*/  FMUL.FTZ R19, R0.reuse, R107 ;  /* 0x0000006b00137220 */ /* 0x040fe40000410000 */
[C---:B------:R-:W-:Y:S03]  /*7520*/  HMMA.16816.F32.BF16 R8, R136.reuse, R14, R8 ;  /* 0x0000000e8808723c */ /* 0x040fe60000041808 */
[----:B------:R-:W-:Y:S01]  /*7530*/  LDSM.16.MT88.4 R104, [R177+0x2000] ;  /* 0x00200000b168783b */ /* 0x000fe20000004200 */
[--C-:B-1----:R-:W-:Y:S02]  /*7540*/  FFMA.FTZ R2, R147, c[0x0][0x2d0], -R144.reuse ;  /* 0x0000b40093027a23 */ /* 0x102fe40000010890 */
[C---:B------:R-:W-:Y:S02]  /*7550*/  FMUL.FTZ R12, R3.reuse, R100 ;  /* 0x00000064030c7220 */ /* 0x040fe40000410000 */
[----:B------:R1:W-:Y:S01]  /*7560*/  MUFU.EX2 R206, R2 ;  /* 0x0000000200ce7308 */ /* 0x0003e20000000800 */
[C---:B------:R-:W-:Y:S03]  /*7570*/  FMUL.FTZ R13, R3.reuse, R101 ;  /* 0x00000065030d7220 */ /* 0x040fe60000410000 */
[C---:B------:R-:W-:Y:S02]  /*7580*/  FMUL.FTZ R14, R0.reuse, R102 ;  /* 0x00000066000e7220 */ /* 0x040fe40000410000 */
[C---:B------:R-:W-:Y:S02]  /*7590*/  FMUL.FTZ R15, R0.reuse, R103 ;  /* 0x00000067000f7220 */ /* 0x040fe40000410000 */
[----:B------:R-:W2:Y:S01]  /*75a0*/  LDSM.16.MT88.4 R100, [R180] ;  /* 0x00000000b464783b */ /* 0x000ea20000004200 */
[C---:B------:R-:W-:Y:S02]  /*75b0*/  FMUL.FTZ R26, R0.reuse, R114 ;  /* 0x00000072001a7220 */ /* 0x040fe40000410000 */
[C---:B------:R-:W-:Y:S02]  /*75c0*/  FMUL.FTZ R27, R0.reuse, R115 ;  /* 0x00000073001b7220 */ /* 0x040fe40000410000 */
[C---:B-----5:R-:W-:Y:S03]  /*75d0*/  HMMA.16816.F32.BF16 R12, R136.reuse, R20, R12 ;  /* 0x00000014880c723c */ /* 0x060fe6000004180c */
[----:B------:R-:W-:Y:S01]  /*75e0*/  LDSM.16.MT88.4 R112, [R177+0x800] ;  /* 0x00080000b170783b */ /* 0x000fe20000004200 */
[C---:B------:R-:W-:Y:S02]  /*75f0*/  FMUL.FTZ R34, R0.reuse, R122 ;  /* 0x0000007a00227220 */ /* 0x040fe40000410000 */
[C---:B------:R-:W-:Y:S02]  /*7600*/  FMUL.FTZ R35, R0.reuse, R123 ;  /* 0x0000007b00237220 */ /* 0x040fe40000410000 */
[C---:B------:R-:W-:Y:S03]  /*7610*/  HMMA.16816.F32.BF16 R16, R136.reuse, R22, R16 ;  /* 0x000000168810723c */ /* 0x040fe60000041810 */
[----:B------:R-:W-:Y:S01]  /*7620*/  LDSM.16.MT88.4 R120, [R180+0x800] ;  /* 0x00080000b478783b */ /* 0x000fe20000004200 */
[C---:B------:R-:W-:Y:S02]  /*7630*/  FMUL.FTZ R20, R3.reuse, R108 ;  /* 0x0000006c03147220 */ /* 0x040fe40000410000 */
[C---:B------:R-:W-:Y:S02]  /*7640*/  FMUL.FTZ R21, R3.reuse, R109 ;  /* 0x0000006d03157220 */ /* 0x040fe40000410000 */
[C---:B------:R-:W-:Y:S04]  /*7650*/  FMUL.FTZ R22, R0.reuse, R110 ;  /* 0x0000006e00167220 */ /* 0x040fe80000410000 */
[----:B------:R-:W-:Y:S02]  /*7660*/  FMUL.FTZ R23, R0, R111 ;  /* 0x0000006f00177220 */ /* 0x000fe40000410000 */
[--C-:B-1----:R-:W-:Y:S01]  /*7670*/  FFMA.FTZ R2, R148, c[0x0][0x2d0], -R144.reuse ;  /* 0x0000b40094027a23 */ /* 0x102fe20000010890 */
[----:B------:R-:W1:Y:S01]  /*7680*/  LDSM.16.MT88.4 R108, [R178+0x2000] ;  /* 0x00200000b26c783b */ /* 0x000e620000004200 */
[C---:B------:R-:W-:Y:S02]  /*7690*/  FMUL.FTZ R38, R0.reuse, R38 ;  /* 0x0000002600267220 */ /* 0x040fe40000410000 */
[----:B------:R4:W-:Y:S01]  /*76a0*/  MUFU.EX2 R205, R2 ;  /* 0x0000000200cd7308 */ /* 0x0009e20000000800 */
[C---:B------:R-:W-:Y:S03]  /*76b0*/  HMMA.16816.F32.BF16 R20, R136.reuse, R28, R20 ;  /* 0x0000001c8814723c */ /* 0x040fe60000041814 */
[C---:B------:R-:W-:Y:S02]  /*76c0*/  FMUL.FTZ R39, R0.reuse, R39 ;  /* 0x0000002700277220 */ /* 0x040fe40000410000 */
[C---:B------:R-:W-:Y:S02]  /*76d0*/  FMUL.FTZ R42, R0.reuse, R42 ;  /* 0x0000002a002a7220 */ /* 0x040fe40000410000 */
[C---:B------:R-:W-:Y:S01]  /*76e0*/  FMUL.FTZ R28, R3.reuse, R116 ;  /* 0x00000074031c7220 */ /* 0x040fe20000410000 */
[C---:B------:R-:W-:Y:S04]  /*76f0*/  HMMA.16816.F32.BF16 R24, R136.reuse, R30, R24 ;  /* 0x0000001e8818723c */ /* 0x040fe80000041818 */
[C---:B------:R-:W-:Y:S02]  /*7700*/  FMUL.FTZ R29, R3.reuse, R117 ;  /* 0x00000075031d7220 */ /* 0x040fe40000410000 */
[C---:B------:R-:W-:Y:S02]  /*7710*/  FMUL.FTZ R43, R0.reuse, R43 ;  /* 0x0000002b002b7220 */ /* 0x040fe40000410000 */
[C---:B------:R-:W-:Y:S04]  /*7720*/  FMUL.FTZ R30, R0.reuse, R118 ;  /* 0x00000076001e7220 */ /* 0x040fe80000410000 */
[----:B------:R-:W-:Y:S02]  /*7730*/  FMUL.FTZ R31, R0, R119 ;  /* 0x00000077001f7220 */ /* 0x000fe40000410000 */
[----:B------:R-:W-:Y:S01]  /*7740*/  LDSM.16.MT88.4 R116, [R178+0x800] ;  /* 0x00080000b274783b */ /* 0x000fe20000004200 */
[--C-:B----4-:R-:W-:Y:S02]  /*7750*/  FFMA.FTZ R2, R156, c[0x0][0x2d0], -R145.reuse ;  /* 0x0000b4009c027a23 */ /* 0x110fe40000010891 */
[C---:B------:R-:W-:Y:S02]  /*7760*/  FMUL.FTZ R45, R3.reuse, R45 ;  /* 0x0000002d032d7220 */ /* 0x040fe40000410000 */
[C---:B--2---:R-:W-:Y:S01]  /*7770*/  HMMA.16816.F32.BF16 R28, R136.reuse, R100, R28 ;  /* 0x00000064881c723c */ /* 0x044fe2000004181c */
[----:B------:R2:W-:Y:S02]  /*7780*/  MUFU.EX2 R204, R2 ;  /* 0x0000000200cc7308 */ /* 0x0005e40000000800 */
[C---:B------:R-:W-:Y:S02]  /*7790*/  FMUL.FTZ R46, R0.reuse, R46 ;  /* 0x0000002e002e7220 */ /* 0x040fe40000410000 */
[C---:B------:R-:W-:Y:S02]  /*77a0*/  FMUL.FTZ R47, R0.reuse, R47 ;  /* 0x0000002f002f7220 */ /* 0x040fe40000410000 */
[C---:B------:R-:W-:Y:S01]  /*77b0*/  FMUL.FTZ R48, R3.reuse, R48 ;  /* 0x0000003003307220 */ /* 0x040fe20000410000 */
[C---:B------:R-:W-:Y:S01]  /*77c0*/  HMMA.16816.F32.BF16 R32, R136.reuse, R102, R32 ;  /* 0x000000668820723c */ /* 0x040fe20000041820 */
[----:B------:R-:W4:Y:S03]  /*77d0*/  LDSM.16.MT88.4 R100, [R181+0x2000] ;  /* 0x00200000b564783b */ /* 0x000f260000004200 */
[C---:B------:R-:W-:Y:S02]  /*77e0*/  FMUL.FTZ R49, R3.reuse, R49 ;  /* 0x0000003103317220 */ /* 0x040fe40000410000 */
[C---:B------:R-:W-:Y:S02]  /*77f0*/  FMUL.FTZ R50, R0.reuse, R50 ;  /* 0x0000003200327220 */ /* 0x040fe40000410000 */
[C---:B------:R-:W-:Y:S04]  /*7800*/  HMMA.16816.F32.BF16 R36, R136.reuse, R104, R36 ;  /* 0x000000688824723c */ /* 0x040fe80000041824 */
[C---:B------:R-:W-:Y:S02]  /*7810*/  FMUL.FTZ R51, R0.reuse, R51 ;  /* 0x0000003300337220 */ /* 0x040fe40000410000 */
[----:B------:R-:W-:Y:S02]  /*7820*/  FMUL.FTZ R52, R3, R52 ;  /* 0x0000003403347220 */ /* 0x000fe40000410000 */
[C---:B------:R-:W-:Y:S01]  /*7830*/  HMMA.16816.F32.BF16 R40, R136.reuse, R106, R40 ;  /* 0x0000006a8828723c */ /* 0x040fe20000041828 */
[----:B------:R-:W5:Y:S03]  /*7840*/  LDSM.16.MT88.4 R104, [R180+0x2000] ;  /* 0x00200000b468783b */ /* 0x000f660000004200 */
[--C-:B--2---:R-:W-:Y:S02]  /*7850*/  FFMA.FTZ R2, R157, c[0x0][0x2d0], -R145.reuse ;  /* 0x0000b4009d027a23 */ /* 0x104fe40000010891 */
[C---:B------:R-:W-:Y:S02]  /*7860*/  FMUL.FTZ R53, R3.reuse, R53 ;  /* 0x0000003503357220 */ /* 0x040fe40000410000 */
[C---:B-1----:R-:W-:Y:S01]  /*7870*/  HMMA.16816.F32.BF16 R44, R136.reuse, R108, R44 ;  /* 0x0000006c882c723c */ /* 0x042fe2000004182c */
[----:B------:R1:W2:Y:S03]  /*7880*/  MUFU.EX2 R203, R2 ;  /* 0x0000000200cb7308 */ /* 0x0002a60000000800 */
[C---:B------:R-:W-:Y:S02]  /*7890*/  FMUL.FTZ R54, R0.reuse, R54 ;  /* 0x0000003600367220 */ /* 0x040fe40000410000 */
[C---:B------:R-:W-:Y:S02]  /*78a0*/  FMUL.FTZ R55, R0.reuse, R55 ;  /* 0x0000003700377220 */ /* 0x040fe40000410000 */
[C---:B------:R-:W-:Y:S01]  /*78b0*/  HMMA.16816.F32.BF16 R48, R136.reuse, R110, R48 ;  /* 0x0000006e8830723c */ /* 0x040fe20000041830 */
[----:B------:R-:W2:Y:S03]  /*78c0*/  LDSM.16.MT88.4 R108, [R177+0x4000] ;  /* 0x00400000b16c783b */ /* 0x000ea60000004200 */
[C---:B------:R-:W-:Y:S02]  /*78d0*/  FMUL.FTZ R56, R3.reuse, R56 ;  /* 0x0000003803387220 */ /* 0x040fe40000410000 */
[C---:B------:R-:W-:Y:S02]  /*78e0*/  FMUL.FTZ R57, R3.reuse, R57 ;  /* 0x0000003903397220 */ /* 0x040fe40000410000 */
[C---:B------:R-:W-:Y:S01]  /*78f0*/  FMUL.FTZ R58, R0.reuse, R58 ;  /* 0x0000003a003a7220 */ /* 0x040fe20000410000 */
[C---:B----4-:R-:W-:Y:S03]  /*7900*/  HMMA.16816.F32.BF16 R52, R136.reuse, R100, R52 ;  /* 0x000000648834723c */ /* 0x050fe60000041834 */
[C---:B------:R-:W-:Y:S02]  /*7910*/  FMUL.FTZ R59, R0.reuse, R59 ;  /* 0x0000003b003b7220 */ /* 0x040fe40000410000 */
[C---:B------:R-:W-:Y:S02]  /*7920*/  FMUL.FTZ R60, R3.reuse, R60 ;  /* 0x0000003c033c7220 */ /* 0x040fe40000410000 */
[----:B------:R-:W-:Y:S02]  /*7930*/  FMUL.FTZ R61, R3, R61 ;  /* 0x0000003d033d7220 */ /* 0x000fe40000410000 */
[--C-:B-1----:R-:W-:Y:S01]  /*7940*/  FFMA.FTZ R2, R149, c[0x0][0x2d0], -R145.reuse ;  /* 0x0000b40095027a23 */ /* 0x102fe20000010891 */
[C---:B------:R-:W-:Y:S01]  /*7950*/  HMMA.16816.F32.BF16 R56, R136.reuse, R102, R56 ;  /* 0x000000668838723c */ /* 0x040fe20000041838 */
[----:B------:R-:W1:Y:S02]  /*7960*/  LDSM.16.MT88.4 R100, [R178+0x4000] ;  /* 0x00400000b264783b */ /* 0x000e640000004200 */
[C---:B------:R-:W-:Y:S01]  /*7970*/  FMUL.FTZ R62, R0.reuse, R62 ;  /* 0x0000003e003e7220 */ /* 0x040fe20000410000 */
[----:B------:R4:W-:Y:S01]  /*7980*/  MUFU.EX2 R202, R2 ;  /* 0x0000000200ca7308 */ /* 0x0009e20000000800 */
[C---:B------:R-:W-:Y:S02]  /*7990*/  FMUL.FTZ R63, R0.reuse, R63 ;  /* 0x0000003f003f7220 */ /* 0x040fe40000410000 */
[C---:B------:R-:W-:Y:S02]  /*79a0*/  FMUL.FTZ R64, R3.reuse, R64 ;  /* 0x0000004003407220 */ /* 0x040fe40000410000 */
[C---:B------:R-:W-:Y:S03]  /*79b0*/  FMUL.FTZ R65, R3.reuse, R65 ;  /* 0x0000004103417220 */ /* 0x040fe60000410000 */
[C---:B-----5:R-:W-:Y:S03]  /*79c0*/  HMMA.16816.F32.BF16 R60, R136.reuse, R104, R60 ;  /* 0x00000068883c723c */ /* 0x060fe6000004183c */
[C---:B------:R-:W-:Y:S02]  /*79d0*/  FMUL.FTZ R66, R0.reuse, R66 ;  /* 0x0000004200427220 */ /* 0x040fe40000410000 */
[C---:B------:R-:W-:Y:S02]  /*79e0*/  FMUL.FTZ R67, R0.reuse, R67 ;  /* 0x0000004300437220 */ /* 0x040fe40000410000 */
[C---:B------:R-:W-:Y:S02]  /*79f0*/  FMUL.FTZ R68, R3.reuse, R68 ;  /* 0x0000004403447220 */ /* 0x040fe40000410000 */
[C---:B------:R-:W-:Y:S03]  /*7a00*/  FMUL.FTZ R69, R3.reuse, R69 ;  /* 0x0000004503457220 */ /* 0x040fe60000410000 */
[C---:B------:R-:W-:Y:S01]  /*7a10*/  HMMA.16816.F32.BF16 R64, R136.reuse, R106, R64 ;  /* 0x0000006a8840723c */ /* 0x040fe20000041840 */
[----:B------:R-:W5:Y:S02]  /*7a20*/  LDSM.16.MT88.4 R104, [R181+0x4000] ;  /* 0x00400000b568783b */ /* 0x000f640000004200 */
[C---:B------:R-:W-:Y:S02]  /*7a30*/  FMUL.FTZ R70, R0.reuse, R70 ;  /* 0x0000004600467220 */ /* 0x040fe40000410000 */
[----:B------:R-:W-:Y:S02]  /*7a40*/  FMUL.FTZ R71, R0, R71 ;  /* 0x0000004700477220 */ /* 0x000fe40000410000 */
[--C-:B----4-:R-:W-:Y:S02]  /*7a50*/  FFMA.FTZ R2, R158, c[0x0][0x2d0], -R145.reuse ;  /* 0x0000b4009e027a23 */ /* 0x110fe40000010891 */
[C---:B------:R-:W-:Y:S02]  /*7a60*/  FMUL.FTZ R72, R3.reuse, R72 ;  /* 0x0000004803487220 */ /* 0x040fe40000410000 */
[----:B------:R4:W1:Y:S01]  /*7a70*/  MUFU.EX2 R175, R2 ;  /* 0x0000000200af7308 */ /* 0x0008620000000800 */
[C---:B--2---:R-:W-:Y:S03]  /*7a80*/  HMMA.16816.F32.BF16 R68, R136.reuse, R108, R68 ;  /* 0x0000006c8844723c */ /* 0x044fe60000041844 */
[C---:B------:R-:W-:Y:S02]  /*7a90*/  FMUL.FTZ R73, R3.reuse, R73 ;  /* 0x0000004903497220 */ /* 0x040fe40000410000 */
[C---:B------:R-:W-:Y:S02]  /*7aa0*/  FMUL.FTZ R74, R0.reuse, R74 ;  /* 0x0000004a004a7220 */ /* 0x040fe40000410000 */
[C---:B------:R-:W-:Y:S02]  /*7ab0*/  FMUL.FTZ R75, R0.reuse, R75 ;  /* 0x0000004b004b7220 */ /* 0x040fe40000410000 */
[C---:B------:R-:W-:Y:S03]  /*7ac0*/  FMUL.FTZ R76, R3.reuse, R76 ;  /* 0x0000004c034c7220 */ /* 0x040fe60000410000 */
[C---:B------:R-:W-:Y:S02]  /*7ad0*/  FMUL.FTZ R77, R3.reuse, R77 ;  /* 0x0000004d034d7220 */ /* 0x040fe40000410000 */
[C---:B------:R-:W-:Y:S01]  /*7ae0*/  HMMA.16816.F32.BF16 R72, R136.reuse, R110, R72 ;  /* 0x0000006e8848723c */ /* 0x040fe20000041848 */
[----:B------:R-:W2:Y:S02]  /*7af0*/  LDSM.16.MT88.4 R108, [R180+0x4000] ;  /* 0x00400000b46c783b */ /* 0x000ea40000004200 */
[C---:B------:R-:W-:Y:S02]  /*7b00*/  FMUL.FTZ R78, R0.reuse, R78 ;  /* 0x0000004e004e7220 */ /* 0x040fe40000410000 */
[----:B------:R-:W-:Y:S02]  /*7b10*/  FMUL.FTZ R79, R0, R79 ;  /* 0x0000004f004f7220 */ /* 0x000fe40000410000 */
[C---:B------:R-:W-:Y:S02]  /*7b20*/  FMUL.FTZ R80, R3.reuse, R80 ;  /* 0x0000005003507220 */ /* 0x040fe40000410000 */
[--C-:B----4-:R-:W-:Y:S03]  /*7b30*/  FFMA.FTZ R2, R150, c[0x0][0x2d0], -R144.reuse ;  /* 0x0000b40096027a23 */ /* 0x110fe60000010890 */
[C---:B-1----:R-:W-:Y:S01]  /*7b40*/  HMMA.16816.F32.BF16 R76, R136.reuse, R100, R76 ;  /* 0x00000064884c723c */ /* 0x042fe2000004184c */
[----:B------:R1:W-:Y:S02]  /*7b50*/  MUFU.EX2 R174, R2 ;  /* 0x0000000200ae7308 */ /* 0x0003e40000000800 */
[----:B------:R-:W-:Y:S02]  /*7b60*/  FMUL.FTZ R81, R3, R81 ;  /* 0x0000005103517220 */ /* 0x000fe40000410000 */
[C---:B------:R-:W-:Y:S02]  /*7b70*/  FMUL.FTZ R82, R0.reuse, R82 ;  /* 0x0000005200527220 */ /* 0x040fe40000410000 */
[C---:B------:R-:W-:Y:S01]  /*7b80*/  FMUL.FTZ R83, R0.reuse, R83 ;  /* 0x0000005300537220 */ /* 0x040fe20000410000 */
[----:B---3--:R-:W-:Y:S01]  /*7b90*/  F2FP.BF16.PACK_AB R100, R207, R208 ;  /* 0x000000d0cf64723e */ /* 0x008fe200000010ff */
[C---:B------:R-:W-:Y:S03]  /*7ba0*/  FMUL.FTZ R84, R3.reuse, R84 ;  /* 0x0000005403547220 */ /* 0x040fe60000410000 */
[----:B------:R-:W-:Y:S01]  /*7bb0*/  FMUL.FTZ R85, R3, R85 ;  /* 0x0000005503557220 */ /* 0x000fe20000410000 */
[----:B------:R-:W-:Y:S01]  /*7bc0*/  F2FP.BF16.PACK_AB R101, R203, R204 ;  /* 0x000000cccb65723e */ /* 0x000fe200000010ff */
[C---:B------:R-:W-:Y:S03]  /*7bd0*/  HMMA.16816.F32.BF16 R80, R136.reuse, R102, R80 ;  /* 0x000000668850723c */ /* 0x040fe60000041850 */
[C---:B------:R-:W-:Y:S02]  /*7be0*/  FMUL.FTZ R86, R0.reuse, R86 ;  /* 0x0000005600567220 */ /* 0x040fe40000410000 */
[C---:B------:R-:W-:Y:S02]  /*7bf0*/  FMUL.FTZ R87, R0.reuse, R87 ;  /* 0x0000005700577220 */ /* 0x040fe40000410000 */
[----:B------:R-:W-:Y:S01]  /*7c00*/  FMUL.FTZ R88, R3, R88 ;  /* 0x0000005803587220 */ /* 0x000fe20000410000 */
[----:B------:R-:W-:Y:S01]  /*7c10*/  F2FP.BF16.PACK_AB R102, R205, R206 ;  /* 0x000000cecd66723e */ /* 0x000fe200000010ff */
[----:B------:R-:W-:Y:S03]  /*7c20*/  FMUL.FTZ R89, R3, R89 ;  /* 0x0000005903597220 */ /* 0x000fe60000410000 */
[C---:B-----5:R-:W-:Y:S03]  /*7c30*/  HMMA.16816.F32.BF16 R84, R136.reuse, R104, R84 ;  /* 0x000000688854723c */ /* 0x060fe60000041854 */
[C---:B------:R-:W-:Y:S01]  /*7c40*/  FMUL.FTZ R90, R0.reuse, R90 ;  /* 0x0000005a005a7220 */ /* 0x040fe20000410000 */
[----:B------:R-:W-:Y:S01]  /*7c50*/  F2FP.BF16.PACK_AB R103, R175, R202 ;  /* 0x000000caaf67723e */ /* 0x000fe200000010ff */
[C---:B------:R-:W-:Y:S02]  /*7c60*/  FMUL.FTZ R91, R0.reuse, R91 ;  /* 0x0000005b005b7220 */ /* 0x040fe40000410000 */
[--C-:B-1----:R-:W-:Y:S02]  /*7c70*/  FFMA.FTZ R2, R151, c[0x0][0x2d0], -R144.reuse ;  /* 0x0000b40097027a23 */ /* 0x102fe40000010890 */
[----:B------:R-:W-:Y:S02]  /*7c80*/  LDSM.16.MT88.4 R148, [R181+0x3800] ;  /* 0x00380000b594783b */ /* 0x000fe40000004200 */
[----:B------:R1:W-:Y:S01]  /*7c90*/  MUFU.EX2 R173, R2 ;  /* 0x0000000200ad7308 */ /* 0x0003e20000000800 */
[C---:B------:R-:W-:Y:S03]  /*7ca0*/  HMMA.16816.F32.BF16 R88, R136.reuse, R106, R88 ;  /* 0x0000006a8858723c */ /* 0x040fe60000041858 */
[C---:B------:R-:W-:Y:S02]  /*7cb0*/  FMUL.FTZ R92, R3.reuse, R92 ;  /* 0x0000005c035c7220 */ /* 0x040fe40000410000 */
[C---:B------:R-:W-:Y:S01]  /*7cc0*/  FMUL.FTZ R93, R3.reuse, R93 ;  /* 0x0000005d035d7220 */ /* 0x040fe20000410000 */
[----:B------:R-:W3:Y:S01]  /*7cd0*/  LDSM.16.MT88.4 R104, [R181+0x800] ;  /* 0x00080000b568783b */ /* 0x000ee20000004200 */
[C---:B------:R-:W-:Y:S02]  /*7ce0*/  FMUL.FTZ R94, R0.reuse, R94 ;  /* 0x0000005e005e7220 */ /* 0x040fe40000410000 */
[C---:B------:R-:W-:Y:S03]  /*7cf0*/  FMUL.FTZ R95, R0.reuse, R95 ;  /* 0x0000005f005f7220 */ /* 0x040fe60000410000 */
[C---:B------:R-:W-:Y:S02]  /*7d00*/  FMUL.FTZ R96, R3.reuse, R96 ;  /* 0x0000006003607220 */ /* 0x040fe40000410000 */
[----:B------:R-:W-:Y:S02]  /*7d10*/  FMUL.FTZ R97, R3, R97 ;  /* 0x0000006103617220 */ /* 0x000fe40000410000 */
[C---:B--2---:R-:W-:Y:S03]  /*7d20*/  HMMA.16816.F32.BF16 R92, R136.reuse, R108, R92 ;  /* 0x0000006c885c723c */ /* 0x044fe6000004185c */
[C---:B------:R-:W-:Y:S02]  /*7d30*/  FMUL.FTZ R98, R0.reuse, R98 ;  /* 0x0000006200627220 */ /* 0x040fe40000410000 */
[C---:B------:R-:W-:Y:S02]  /*7d40*/  FMUL.FTZ R99, R0.reuse, R99 ;  /* 0x0000006300637220 */ /* 0x040fe40000410000 */
[----:B-1----:R-:W-:Y:S02]  /*7d50*/  FFMA.FTZ R2, R159, c[0x0][0x2d0], -R144 ;  /* 0x0000b4009f027a23 */ /* 0x002fe40000010890 */
[----:B------:R-:W-:Y:S02]  /*7d60*/  LDSM.16.MT88.4 R156, [R177+0x5800] ;  /* 0x00580000b19c783b */ /* 0x000fe40000004200 */
[----:B------:R1:W-:Y:S01]  /*7d70*/  MUFU.EX2 R172, R2 ;  /* 0x0000000200ac7308 */ /* 0x0003e20000000800 */
[----:B------:R-:W-:Y:S03]  /*7d80*/  HMMA.16816.F32.BF16 R96, R136, R110, R96 ;  /* 0x0000006e8860723c */ /* 0x000fe60000041860 */
[----:B------:R-:W-:Y:S02]  /*7d90*/  FFMA.FTZ R0, R0, R231, R216 ;  /* 0x000000e700007223 */ /* 0x000fe400000100d8 */
[----:B------:R-:W2:Y:S02]  /*7da0*/  LDSM.16.MT88.4 R108, [R180+0x2800] ;  /* 0x00280000b46c783b */ /* 0x000ea40000004200 */
[----:B------:R-:W-:Y:S01]  /*7db0*/  FADD.FTZ R0, R218, R0 ;  /* 0x00000000da007221 */ /* 0x000fe20000010000 */
[C---:B------:R-:W-:Y:S05]  /*7dc0*/  HMMA.16816.F32.BF16 R4, R100.reuse, R112, R4 ;  /* 0x000000706404723c */ /* 0x040fea0000041804 */
[----:B------:R-:W-:Y:S01]  /*7dd0*/  LDSM.16.MT88.4 R136, [R181+0x3000] ;  /* 0x00300000b588783b */ /* 0x000fe20000004200 */
[----:B------:R-:W-:Y:S02]  /*7de0*/  FADD.FTZ R0, R217, R0 ;  /* 0x00000000d9007221 */ /* 0x000fe40000010000 */
[C---:B------:R-:W-:Y:S04]  /*7df0*/  HMMA.16816.F32.BF16 R8, R100.reuse, R114, R8 ;  /* 0x000000726408723c */ /* 0x040fe80000041808 */
[----:B------:R-:W-:Y:S01]  /*7e00*/  FADD.FTZ R0, R215, R0 ;  /* 0x00000000d7007221 */ /* 0x000fe20000010000 */
[----:B------:R-:W-:Y:S01]  /*7e10*/  LDSM.16.MT88.4 R112, [R178+0x4800] ;  /* 0x00480000b270783b */ /* 0x000fe20000004200 */
[----:B-1----:R-:W-:Y:S02]  /*7e20*/  FFMA.FTZ R2, R162, c[0x0][0x2d0], -R144 ;  /* 0x0000b400a2027a23 */ /* 0x002fe40000010890 */
[C---:B------:R-:W-:Y:S02]  /*7e30*/  HMMA.16816.F32.BF16 R12, R100.reuse, R116, R12 ;  /* 0x00000074640c723c */ /* 0x040fe4000004180c */
[----:B------:R1:W-:Y:S02]  /*7e40*/  MUFU.EX2 R171, R2 ;  /* 0x0000000200ab7308 */ /* 0x0003e40000000800 */
[----:B------:R-:W-:Y:S04]  /*7e50*/  FADD.FTZ R0, R204, R0 ;  /* 0x00000000cc007221 */ /* 0x000fe80000010000 */
[C---:B------:R-:W-:Y:S01]  /*7e60*/  HMMA.16816.F32.BF16 R16, R100.reuse, R118, R16 ;  /* 0x000000766410723c */ /* 0x040fe20000041810 */
[----:B------:R-:W-:Y:S03]  /*7e70*/  LDSM.16.MT88.4 R116, [R181+0x4800] ;  /* 0x00480000b574783b */ /* 0x000fe60000004200 */
[----:B------:R-:W-:Y:S04]  /*7e80*/  FADD.FTZ R0, R203, R0 ;  /* 0x00000000cb007221 */ /* 0x000fe80000010000 */
[C---:B---3--:R-:W-:Y:S04]  /*7e90*/  HMMA.16816.F32.BF16 R20, R100.reuse, R104, R20 ;  /* 0x000000686414723c */ /* 0x048fe80000041814 */
[----:B------:R-:W-:Y:S04]  /*7ea0*/  FADD.FTZ R0, R202, R0 ;  /* 0x00000000ca007221 */ /* 0x000fe80000010000 */
[C---:B------:R-:W-:Y:S01]  /*7eb0*/  HMMA.16816.F32.BF16 R24, R100.reuse, R106, R24 ;  /* 0x0000006a6418723c */ /* 0x040fe20000041818 */
[----:B------:R-:W3:Y:S03]  /*7ec0*/  LDSM.16.MT88.4 R104, [R177+0x4800] ;  /* 0x00480000b168783b */ /* 0x000ee60000004200 */
[--C-:B-1----:R-:W-:Y:S02]  /*7ed0*/  FFMA.FTZ R2, R160, c[0x0][0x2d0], -R145.reuse ;  /* 0x0000b400a0027a23 */ /* 0x102fe40000010891 */
[----:B------:R-:W-:Y:S02]  /*7ee0*/  FADD.FTZ R0, R175, R0 ;  /* 0x00000000af007221 */ /* 0x000fe40000010000 */
[C---:B------:R-:W-:Y:S01]  /*7ef0*/  HMMA.16816.F32.BF16 R28, R100.reuse, R120, R28 ;  /* 0x00000078641c723c */ /* 0x040fe2000004181c */
[----:B------:R1:W4:Y:S07]  /*7f00*/  MUFU.EX2 R170, R2 ;  /* 0x0000000200aa7308 */ /* 0x00032e0000000800 */
[C---:B------:R-:W-:Y:S01]  /*7f10*/  HMMA.16816.F32.BF16 R32, R100.reuse, R122, R32 ;  /* 0x0000007a6420723c */ /* 0x040fe20000041820 */
[----:B------:R-:W-:Y:S07]  /*7f20*/  LDSM.16.MT88.4 R120, [R178+0x1000] ;  /* 0x00100000b278783b */ /* 0x000fee0000004200 */
[C---:B------:R-:W-:Y:S08]  /*7f30*/  HMMA.16816.F32.BF16 R36, R100.reuse, R128, R36 ;  /* 0x000000806424723c */ /* 0x040ff00000041824 */
[C---:B------:R-:W-:Y:S01]  /*7f40*/  HMMA.16816.F32.BF16 R40, R100.reuse, R130, R40 ;  /* 0x000000826428723c */ /* 0x040fe20000041828 */
[----:B------:R-:W-:Y:S03]  /*7f50*/  LDSM.16.MT88.4 R128, [R180+0x1000] ;  /* 0x00100000b480783b */ /* 0x000fe60000004200 */
[--C-:B-1----:R-:W-:Y:S02]  /*7f60*/  FFMA.FTZ R2, R161, c[0x0][0x2d0], -R145.reuse ;  /* 0x0000b400a1027a23 */ /* 0x102fe40000010891 */
[----:B----4-:R-:W-:Y:S02]  /*7f70*/  FADD.FTZ R0, R170, R0 ;  /* 0x00000000aa007221 */ /* 0x010fe40000010000 */
        /* <DEDUP_REMOVED lines=9> */
[C---:B--2---:R-:W-:Y:S01]  /*8010*/  HMMA.16816.F32.BF16 R60, R100.reuse, R108, R60 ;  /* 0x0000006c643c723c */ /* 0x044fe2000004183c */
[----:B------:R1:W2:Y:S07]  /*8020*/  MUFU.EX2 R168, R2 ;  /* 0x0000000200a87308 */ /* 0x0002ae0000000800 */
[C---:B------:R-:W-:Y:S01]  /*8030*/  HMMA.16816.F32.BF16 R64, R100.reuse, R110, R64 ;  /* 0x0000006e6440723c */ /* 0x040fe20000041840 */
[----:B------:R-:W4:Y:S07]  /*8040*/  LDSM.16.MT88.4 R108, [R180+0x4800] ;  /* 0x00480000b46c783b */ /* 0x000f2e0000004200 */
[C---:B---3--:R-:W-:Y:S08]  /*8050*/  HMMA.16816.F32.BF16 R68, R100.reuse, R104, R68 ;  /* 0x000000686444723c */ /* 0x048ff00000041844 */
[C---:B------:R-:W-:Y:S01]  /*8060*/  HMMA.16816.F32.BF16 R72, R100.reuse, R106, R72 ;  /* 0x0000006a6448723c */ /* 0x040fe20000041848 */
[----:B------:R-:W3:Y:S03]  /*8070*/  LDSM.16.MT88.4 R104, [R177+0x1000] ;  /* 0x00100000b168783b */ /* 0x000ee60000004200 */
[--C-:B-1----:R-:W-:Y:S02]  /*8080*/  FFMA.FTZ R2, R164, c[0x0][0x2d0], -R145.reuse ;  /* 0x0000b400a4027a23 */ /* 0x102fe40000010891 */
[----:B--2---:R-:W-:Y:S02]  /*8090*/  FADD.FTZ R0, R168, R0 ;  /* 0x00000000a8007221 */ /* 0x004fe40000010000 */
[C---:B------:R-:W-:Y:S01]  /*80a0*/  HMMA.16816.F32.BF16 R76, R100.reuse, R112, R76 ;  /* 0x00000070644c723c */ /* 0x040fe2000004184c */
[----:B------:R1:W2:Y:S07]  /*80b0*/  MUFU.EX2 R167, R2 ;  /* 0x0000000200a77308 */ /* 0x0002ae0000000800 */
[C---:B------:R-:W-:Y:S01]  /*80c0*/  HMMA.16816.F32.BF16 R80, R100.reuse, R114, R80 ;  /* 0x000000726450723c */ /* 0x040fe20000041850 */
[----:B------:R-:W5:Y:S07]  /*80d0*/  LDSM.16.MT88.4 R112, [R181+0x1000] ;  /* 0x00100000b570783b */ /* 0x000f6e0000004200 */
[C---:B------:R-:W-:Y:S08]  /*80e0*/  HMMA.16816.F32.BF16 R84, R100.reuse, R116, R84 ;  /* 0x000000746454723c */ /* 0x040ff00000041854 */
[C---:B------:R-:W-:Y:S01]  /*80f0*/  HMMA.16816.F32.BF16 R88, R100.reuse, R118, R88 ;  /* 0x000000766458723c */ /* 0x040fe20000041858 */
[----:B------:R-:W5:Y:S03]  /*8100*/  LDSM.16.MT88.4 R116, [R177+0x3000] ;  /* 0x00300000b174783b */ /* 0x000f660000004200 */
[----:B-1----:R-:W-:Y:S02]  /*8110*/  FFMA.FTZ R2, R165, c[0x0][0x2d0], -R144 ;  /* 0x0000b400a5027a23 */ /* 0x002fe40000010890 */
[----:B--2---:R-:W-:Y:S02]  /*8120*/  FADD.FTZ R0, R167, R0 ;  /* 0x00000000a7007221 */ /* 0x004fe40000010000 */
[C---:B----4-:R-:W-:Y:S01]  /*8130*/  HMMA.16816.F32.BF16 R92, R100.reuse, R108, R92 ;  /* 0x0000006c645c723c */ /* 0x050fe2000004185c */
[----:B------:R1:W-:Y:S07]  /*8140*/  MUFU.EX2 R166, R2 ;  /* 0x0000000200a67308 */ /* 0x0003ee0000000800 */
[----:B------:R-:W-:Y:S01]  /*8150*/  HMMA.16816.F32.BF16 R96, R100, R110, R96 ;  /* 0x0000006e6460723c */ /* 0x000fe20000041860 */
[----:B------:R-:W-:Y:S06]  /*8160*/  LDSM.16.MT88.4 R108, [R177+0x5000] ;  /* 0x00500000b16c783b */ /* 0x000fec0000004200 */
[----:B------:R-:W-:Y:S02]  /*8170*/  F2FP.BF16.PACK_AB R100, R173, R174 ;  /* 0x000000aead64723e */ /* 0x000fe400000010ff */
[----:B------:R-:W-:Y:S03]  /*8180*/  F2FP.BF16.PACK_AB R102, R171, R172 ;  /* 0x000000acab66723e */ /* 0x000fe600000010ff */
[----:B------:R-:W-:Y:S02]  /*8190*/  F2FP.BF16.PACK_AB R101, R169, R170 ;  /* 0x000000aaa965723e */ /* 0x000fe400000010ff */
[----:B------:R-:W-:Y:S01]  /*81a0*/  F2FP.BF16.PACK_AB R103, R167, R168 ;  /* 0x000000a8a767723e */ /* 0x000fe200000010ff */
[--C-:B-1----:R-:W-:Y:S06]  /*81b0*/  FFMA.FTZ R2, R209, c[0x0][0x2d0], -R144.reuse ;  /* 0x0000b400d1027a23 */ /* 0x102fec0000010890 */
[C---:B---3--:R-:W-:Y:S01]  /*81c0*/  HMMA.16816.F32.BF16 R4, R100.reuse, R104, R4 ;  /* 0x000000686404723c */ /* 0x048fe20000041804 */
[----:B------:R1:W2:Y:S07]  /*81d0*/  MUFU.EX2 R165, R2 ;  /* 0x0000000200a57308 */ /* 0x0002ae0000000800 */
[C---:B------:R-:W-:Y:S01]  /*81e0*/  HMMA.16816.F32.BF16 R8, R100.reuse, R106, R8 ;  /* 0x0000006a6408723c */ /* 0x040fe20000041808 */
[----:B------:R-:W3:Y:S07]  /*81f0*/  LDSM.16.MT88.4 R104, [R180+0x3000] ;  /* 0x00300000b468783b */ /* 0x000eee0000004200 */
[C---:B------:R-:W-:Y:S08]  /*8200*/  HMMA.16816.F32.BF16 R12, R100.reuse, R120, R12 ;  /* 0x00000078640c723c */ /* 0x040ff0000004180c */
[C---:B------:R-:W-:Y:S01]  /*8210*/  HMMA.16816.F32.BF16 R16, R100.reuse, R122, R16 ;  /* 0x0000007a6410723c */ /* 0x040fe20000041810 */
[----:B------:R-:W-:Y:S03]  /*8220*/  LDSM.16.MT88.4 R120, [R180+0x1800] ;  /* 0x00180000b478783b */ /* 0x000fe60000004200 */
[--C-:B-1----:R-:W-:Y:S02]  /*8230*/  FFMA.FTZ R2, R210, c[0x0][0x2d0], -R144.reuse ;  /* 0x0000b400d2027a23 */ /* 0x102fe40000010890 */
[----:B------:R-:W-:Y:S02]  /*8240*/  FFMA.FTZ R144, R212, c[0x0][0x2d0], -R144 ;  /* 0x0000b400d4907a23 */ /* 0x000fe40000010890 */
[C---:B-----5:R-:W-:Y:S01]  /*8250*/  HMMA.16816.F32.BF16 R20, R100.reuse, R112, R20 ;  /* 0x000000706414723c */ /* 0x060fe20000041814 */
[----:B------:R1:W-:Y:S07]  /*8260*/  MUFU.EX2 R164, R2 ;  /* 0x0000000200a47308 */ /* 0x0003ee0000000800 */
[C---:B------:R-:W-:Y:S01]  /*8270*/  HMMA.16816.F32.BF16 R24, R100.reuse, R114, R24 ;  /* 0x000000726418723c */ /* 0x040fe20000041818 */
[----:B------:R-:W4:Y:S02]  /*8280*/  LDSM.16.MT88.4 R112, [R178+0x5000] ;  /* 0x00500000b270783b */ /* 0x000f240000004200 */
[----:B------:R-:W5:Y:S05]  /*8290*/  MUFU.EX2 R163, R144 ;  /* 0x0000009000a37308 */ /* 0x000f6a0000000800 */
[C---:B------:R-:W-:Y:S08]  /*82a0*/  HMMA.16816.F32.BF16 R28, R100.reuse, R128, R28 ;  /* 0x00000080641c723c */ /* 0x040ff0000004181c */
[C---:B------:R-:W-:Y:S04]  /*82b0*/  HMMA.16816.F32.BF16 R32, R100.reuse, R130, R32 ;  /* 0x000000826420723c */ /* 0x040fe80000041820 */
[--C-:B-1----:R-:W-:Y:S04]  /*82c0*/  FFMA.FTZ R2, R211, c[0x0][0x2d0], -R145.reuse ;  /* 0x0000b400d3027a23 */ /* 0x102fe80000010891 */
[C---:B------:R-:W-:Y:S01]  /*82d0*/  HMMA.16816.F32.BF16 R36, R100.reuse, R116, R36 ;  /* 0x000000746424723c */ /* 0x040fe20000041824 */
[----:B------:R1:W-:Y:S07]  /*82e0*/  MUFU.EX2 R162, R2 ;  /* 0x0000000200a27308 */ /* 0x0003ee0000000800 */
[C---:B------:R-:W-:Y:S01]  /*82f0*/  HMMA.16816.F32.BF16 R40, R100.reuse, R118, R40 ;  /* 0x000000766428723c */ /* 0x040fe20000041828 */
[----:B------:R-:W4:Y:S07]  /*8300*/  LDSM.16.MT88.4 R116, [R181+0x5000] ;  /* 0x00500000b574783b */ /* 0x000f2e0000004200 */
[C---:B------:R-:W-:Y:S08]  /*8310*/  HMMA.16816.F32.BF16 R44, R100.reuse, R132, R44 ;  /* 0x00000084642c723c */ /* 0x040ff0000004182c */
[C---:B------:R-:W-:Y:S01]  /*8320*/  HMMA.16816.F32.BF16 R48, R100.reuse, R134, R48 ;  /* 0x000000866430723c */ /* 0x040fe20000041830 */
[----:B------:R-:W-:Y:S03]  /*8330*/  LDSM.16.MT88.4 R132, [R177+0x1800] ;  /* 0x00180000b184783b */ /* 0x000fe60000004200 */
[--C-:B-1----:R-:W-:Y:S04]  /*8340*/  FFMA.FTZ R2, R213, c[0x0][0x2d0], -R145.reuse ;  /* 0x0000b400d5027a23 */ /* 0x102fe80000010891 */
[C---:B------:R-:W-:Y:S01]  /*8350*/  HMMA.16816.F32.BF16 R52, R100.reuse, R136, R52 ;  /* 0x000000886434723c */ /* 0x040fe20000041834 */
[----:B------:R1:W1:Y:S06]  /*8360*/  MUFU.EX2 R161, R2 ;  /* 0x0000000200a17308 */ /* 0x00026c0000000800 */
[----:B--2---:R-:W-:Y:S01]  /*8370*/  F2FP.BF16.PACK_AB R136, R165, R166 ;  /* 0x000000a6a588723e */ /* 0x004fe200000010ff */
[C---:B------:R-:W-:Y:S07]  /*8380*/  HMMA.16816.F32.BF16 R56, R100.reuse, R138, R56 ;  /* 0x0000008a6438723c */ /* 0x040fee0000041838 */
[----:B-----5:R-:W-:Y:S01]  /*8390*/  F2FP.BF16.PACK_AB R138, R163, R164 ;  /* 0x000000a4a38a723e */ /* 0x020fe200000010ff */
[C---:B---3--:R-:W-:Y:S08]  /*83a0*/  HMMA.16816.F32.BF16 R60, R100.reuse, R104, R60 ;  /* 0x00000068643c723c */ /* 0x048ff0000004183c */
[C---:B------:R-:W-:Y:S01]  /*83b0*/  HMMA.16816.F32.BF16 R64, R100.reuse, R106, R64 ;  /* 0x0000006a6440723c */ /* 0x040fe20000041840 */
[----:B------:R-:W2:Y:S03]  /*83c0*/  LDSM.16.MT88.4 R104, [R180+0x5000] ;  /* 0x00500000b468783b */ /* 0x000ea60000004200 */
[--C-:B-1----:R-:W-:Y:S01]  /*83d0*/  FFMA.FTZ R2, R214, c[0x0][0x2d0], -R145.reuse ;  /* 0x0000b400d6027a23 */ /* 0x102fe20000010891 */
[----:B------:R-:W-:Y:S01]  /*83e0*/  F2FP.BF16.PACK_AB R137, R161, R162 ;  /* 0x000000a2a189723e */ /* 0x000fe200000010ff */
[----:B------:R-:W-:Y:S02]  /*83f0*/  FFMA.FTZ R145, R127, c[0x0][0x2d0], -R145 ;  /* 0x0000b4007f917a23 */ /* 0x000fe40000010891 */
[C---:B------:R-:W-:Y:S01]  /*8400*/  HMMA.16816.F32.BF16 R68, R100.reuse, R108, R68 ;  /* 0x0000006c6444723c */ /* 0x040fe20000041844 */
[----:B------:R1:W-:Y:S07]  /*8410*/  MUFU.EX2 R160, R2 ;  /* 0x0000000200a07308 */ /* 0x0003ee0000000800 */
[C---:B------:R-:W-:Y:S01]  /*8420*/  HMMA.16816.F32.BF16 R72, R100.reuse, R110, R72 ;  /* 0x0000006e6448723c */ /* 0x040fe20000041848 */
[----:B------:R-:W3:Y:S02]  /*8430*/  LDSM.16.MT88.4 R108, [R178+0x1800] ;  /* 0x00180000b26c783b */ /* 0x000ee40000004200 */
[----:B------:R5:W2:Y:S05]  /*8440*/  MUFU.EX2 R126, R145 ;  /* 0x00000091007e7308 */ /* 0x000aaa0000000800 */
[C---:B----4-:R-:W-:Y:S08]  /*8450*/  HMMA.16816.F32.BF16 R76, R100.reuse, R112, R76 ;  /* 0x00000070644c723c */ /* 0x050ff0000004184c */
[C---:B------:R-:W-:Y:S01]  /*8460*/  HMMA.16816.F32.BF16 R80, R100.reuse, R114, R80 ;  /* 0x000000726450723c */ /* 0x040fe20000041850 */
[----:B------:R-:W4:Y:S03]  /*8470*/  LDSM.16.MT88.4 R112, [R181+0x1800] ;  /* 0x00180000b570783b */ /* 0x000f260000004200 */
[----:B-1----:R-:W-:Y:S02]  /*8480*/  FFMA.FTZ R2, R3, R230, R221 ;  /* 0x000000e603027223 */ /* 0x002fe400000100dd */
[----:B------:R-:W-:Y:S02]  /*8490*/  FADD.FTZ R3, R162, R0 ;  /* 0x00000000a2037221 */ /* 0x000fe40000010000 */
[C---:B------:R-:W-:Y:S01]  /*84a0*/  HMMA.16816.F32.BF16 R84, R100.reuse, R116, R84 ;  /* 0x000000746454723c */ /* 0x040fe20000041854 */
[----:B-----5:R-:W1:Y:S03]  /*84b0*/  LDSM.16.MT88.4 R144, [R178+0x3800] ;  /* 0x00380000b290783b */ /* 0x020e660000004200 */
[----:B--2---:R-:W-:Y:S01]  /*84c0*/  F2FP.BF16.PACK_AB R139, R126, R160 ;  /* 0x000000a07e8b723e */ /* 0x004fe200000010ff */
[----:B------:R-:W-:Y:S02]  /*84d0*/  FADD.FTZ R2, R222, R2 ;  /* 0x00000002de027221 */ /* 0x000fe40000010000 */
[----:B------:R-:W-:Y:S01]  /*84e0*/  FADD.FTZ R3, R161, R3 ;  /* 0x00000003a1037221 */ /* 0x000fe20000010000 */
[C---:B------:R-:W-:Y:S04]  /*84f0*/  HMMA.16816.F32.BF16 R88, R100.reuse, R118, R88 ;  /* 0x000000766458723c */ /* 0x040fe80000041858 */
[----:B------:R-:W-:Y:S04]  /*8500*/  FADD.FTZ R2, R220, R2 ;  /* 0x00000002dc027221 */ /* 0x000fe80000010000 */
[C---:B------:R-:W-:Y:S04]  /*8510*/  HMMA.16816.F32.BF16 R92, R100.reuse, R104, R92 ;  /* 0x00000068645c723c */ /* 0x040fe8000004185c */
[----:B------:R-:W-:Y:S04]  /*8520*/  FADD.FTZ R2, R219, R2 ;  /* 0x00000002db027221 */ /* 0x000fe80000010000 */
[----:B------:R-:W-:Y:S04]  /*8530*/  HMMA.16816.F32.BF16 R96, R100, R106, R96 ;  /* 0x0000006a6460723c */ /* 0x000fe80000041860 */
[----:B------:R-:W-:Y:S04]  /*8540*/  FADD.FTZ R2, R208, R2 ;  /* 0x00000002d0027221 */ /* 0x000fe80000010000 */
[C---:B------:R-:W-:Y:S01]  /*8550*/  HMMA.16816.F32.BF16 R128, R136.reuse, R132, R4 ;  /* 0x000000848880723c */ /* 0x040fe20000041804 */
[----:B------:R-:W2:Y:S04]  /*8560*/  LDSM.16.MT88.4 R4, [R178+0x5800] ;  /* 0x00580000b204783b */ /* 0x000ea80000004200 */
[----:B------:R-:W-:Y:S03]  /*8570*/  FADD.FTZ R2, R207, R2 ;  /* 0x00000002cf027221 */ /* 0x000fe60000010000 */
[C---:B------:R-:W-:Y:S01]  /*8580*/  HMMA.16816.F32.BF16 R132, R136.reuse, R134, R8 ;  /* 0x000000868884723c */ /* 0x040fe20000041808 */
[----:B------:R-:W5:Y:S03]  /*8590*/  LDSM.16.MT88.4 R8, [R181+0x5800] ;  /* 0x00580000b508783b */ /* 0x000f660000004200 */
[----:B------:R-:W-:Y:S04]  /*85a0*/  FADD.FTZ R2, R206, R2 ;  /* 0x00000002ce027221 */ /* 0x000fe80000010000 */
[C---:B---3--:R-:W-:Y:S01]  /*85b0*/  HMMA.16816.F32.BF16 R100, R136.reuse, R108, R12 ;  /* 0x0000006c8864723c */ /* 0x048fe2000004180c */
[----:B------:R-:W3:Y:S03]  /*85c0*/  LDSM.16.MT88.4 R12, [R180+0x5800] ;  /* 0x00580000b40c783b */ /* 0x000ee60000004200 */
[----:B------:R-:W-:Y:S04]  /*85d0*/  FADD.FTZ R2, R205, R2 ;  /* 0x00000002cd027221 */ /* 0x000fe80000010000 */
[C---:B------:R-:W-:Y:S04]  /*85e0*/  HMMA.16816.F32.BF16 R104, R136.reuse, R110, R16 ;  /* 0x0000006e8868723c */ /* 0x040fe80000041810 */
[----:B------:R-:W-:Y:S04]  /*85f0*/  FADD.FTZ R2, R174, R2 ;  /* 0x00000002ae027221 */ /* 0x000fe80000010000 */
[C---:B----4-:R-:W-:Y:S04]  /*8600*/  HMMA.16816.F32.BF16 R108, R136.reuse, R112, R20 ;  /* 0x00000070886c723c */ /* 0x050fe80000041814 */
        /* <DEDUP_REMOVED lines=10> */
[----:B------:R-:W-:Y:S02]  /*86b0*/  FADD.FTZ R2, R164, R0 ;  /* 0x00000000a4027221 */ /* 0x000fe40000010000 */
[----:B------:R-:W-:Y:S02]  /*86c0*/  FADD.FTZ R0, R160, R3 ;  /* 0x00000003a0007221 */ /* 0x000fe40000010000 */
[C---:B-1----:R-:W-:Y:S04]  /*86d0*/  HMMA.16816.F32.BF16 R44, R136.reuse, R144, R44 ;  /* 0x00000090882c723c */ /* 0x042fe8000004182c */
[----:B------:R-:W-:Y:S02]  /*86e0*/  FADD.FTZ R230, R163, R2 ;  /* 0x00000002a3e67221 */ /* 0x000fe40000010000 */
[----:B------:R-:W-:Y:S01]  /*86f0*/  FADD.FTZ R231, R126, R0 ;  /* 0x000000007ee77221 */ /* 0x000fe20000010000 */
[----:B------:R-:W-:Y:S01]  /*8700*/  MOV R126, R124 ;  /* 0x0000007c007e7202 */ /* 0x000fe20000000f00 */
[C---:B------:R-:W-:Y:S04]  /*8710*/  HMMA.16816.F32.BF16 R48, R136.reuse, R146, R48 ;  /* 0x000000928830723c */ /* 0x040fe80000041830 */
[----:B------:R-:W-:Y:S04]  /*8720*/  IMAD.MOV.U32 R3, RZ, RZ, R125 ;  /* 0x000000ffff037224 */ /* 0x000fe800078e007d */
[C---:B------:R-:W-:Y:S08]  /*8730*/  HMMA.16816.F32.BF16 R52, R136.reuse, R148, R52 ;  /* 0x000000948834723c */ /* 0x040ff00000041834 */
[C---:B------:R-:W-:Y:S08]  /*8740*/  HMMA.16816.F32.BF16 R56, R136.reuse, R150, R56 ;  /* 0x000000968838723c */ /* 0x040ff00000041838 */
[C---:B------:R-:W-:Y:S08]  /*8750*/  HMMA.16816.F32.BF16 R60, R136.reuse, R152, R60 ;  /* 0x00000098883c723c */ /* 0x040ff0000004183c */
[C---:B------:R-:W-:Y:S08]  /*8760*/  HMMA.16816.F32.BF16 R64, R136.reuse, R154, R64 ;  /* 0x0000009a8840723c */ /* 0x040ff00000041840 */
[C---:B------:R-:W-:Y:S08]  /*8770*/  HMMA.16816.F32.BF16 R68, R136.reuse, R156, R68 ;  /* 0x0000009c8844723c */ /* 0x040ff00000041844 */
[C---:B------:R-:W-:Y:S08]  /*8780*/  HMMA.16816.F32.BF16 R72, R136.reuse, R158, R72 ;  /* 0x0000009e8848723c */ /* 0x040ff00000041848 */
[C---:B--2---:R-:W-:Y:S08]  /*8790*/  HMMA.16816.F32.BF16 R76, R136.reuse, R4, R76 ;  /* 0x00000004884c723c */ /* 0x044ff0000004184c */
[C---:B------:R-:W-:Y:S08]  /*87a0*/  HMMA.16816.F32.BF16 R80, R136.reuse, R6, R80 ;  /* 0x000000068850723c */ /* 0x040ff00000041850 */
[C---:B-----5:R-:W-:Y:S08]  /*87b0*/  HMMA.16816.F32.BF16 R84, R136.reuse, R8, R84 ;  /* 0x000000088854723c */ /* 0x060ff00000041854 */
[C---:B------:R-:W-:Y:S08]  /*87c0*/  HMMA.16816.F32.BF16 R88, R136.reuse, R10, R88 ;  /* 0x0000000a8858723c */ /* 0x040ff00000041858 */
[C---:B---3--:R-:W-:Y:S08]  /*87d0*/  HMMA.16816.F32.BF16 R92, R136.reuse, R12, R92 ;  /* 0x0000000c885c723c */ /* 0x048ff0000004185c */
[----:B------:R-:W-:Y:S01]  /*87e0*/  HMMA.16816.F32.BF16 R96, R136, R14, R96 ;  /* 0x0000000e8860723c */ /* 0x000fe20000041860 */
[----:B------:R-:W-:-:S07]  /*87f0*/  @P0 BRA `(.L_x_897) ;  /* 0xffffd16000000947 */ /* 0x000fce000383ffff */
.L_x_896:
[----:B------:R-:W-:-:S13]  /*8800*/  ISETP.GE.AND P0, PT, R201, R229, PT ;  /* 0x000000e5c900720c */ /* 0x000fda0003f06270 */
[----:B------:R-:W-:Y:S05]  /*8810*/  @!P0 BRA `(.L_x_898) ;  /* 0x0000297000008947 */ /* 0x000fea0003800000 */
[----:B------:R-:W-:Y:S02]  /*8820*/  MOV R127, R124 ;  /* 0x0000007c007f7202 */ /* 0x000fe40000000f00 */
[----:B------:R-:W-:Y:S02]  /*8830*/  MOV R126, R125 ;  /* 0x0000007d007e7202 */ /* 0x000fe40000000f00 */
.L_x_899:
[----:B------:R-:W-:Y:S04]  /*8840*/  DEPBAR.LE SB0, 0x0 ;  /* 0x000080000000791a */ /* 0x000fe80000000000 */
[----:B------:R-:W-:Y:S01]  /*8850*/  WARPSYNC 0xffffffff ;  /* 0xffffffff00007948 */ /* 0x000fe20003800000 */
[----:B------:R-:W-:Y:S01]  /*8860*/  BAR.SYNC.DEFER_BLOCKING 0x0 ;  /* 0x0000000000007b1d */ /* 0x000fe20000010000 */
[----:B------:R-:W-:Y:S01]  /*8870*/  SHF.R.S32.HI R0, RZ, 0x1f, R201 ;  /* 0x0000001fff007819 */ /* 0x000fe200000114c9 */
[C---:B------:R-:W-:Y:S01]  /*8880*/  IMAD.WIDE.U32 R2, R201.reuse, c[0x0][0x208], RZ ;  /* 0x00008200c9027a25 */ /* 0x040fe200078e00ff */
[----:B------:R-:W-:Y:S02]  /*8890*/  MOV R20, c[0x0][0x20c] ;  /* 0x0000830000147a02 */ /* 0x000fe40000000f00 */
[----:B------:R-:W-:Y:S01]  /*88a0*/  IADD3 R30, P0, R226, 0x40, RZ ;  /* 0x00000040e21e7810 */ /* 0x000fe20007f1e0ff */
[----:B------:R-:W-:Y:S01]  /*88b0*/  IMAD R0, R0, c[0x0][0x208], RZ ;  /* 0x0000820000007a24 */ /* 0x000fe200078e02ff */
[----:B------:R-:W-:Y:S02]  /*88c0*/  SHF.L.U32 R28, R2, 0x6, RZ ;  /* 0x00000006021c7819 */ /* 0x000fe400000006ff */
[----:B------:R-:W-:Y:S01]  /*88d0*/  IADD3.X R125, RZ, R228, RZ, P0, !PT ;  /* 0x000000e4ff7d7210 */ /* 0x000fe200007fe4ff */
[----:B------:R-:W-:Y:S01]  /*88e0*/  IMAD R0, R201, c[0x0][0x20c], R0 ;  /* 0x00008300c9007a24 */ /* 0x000fe200078e0200 */
[----:B------:R-:W-:Y:S04]  /*88f0*/  IADD3 R31, P6, R28, R226, RZ ;  /* 0x000000e21c1f7210 */ /* 0x000fe80007fde0ff */
[----:B------:R-:W-:Y:S02]  /*8900*/  IADD3 R0, R3, R0, RZ ;  /* 0x0000000003007210 */ /* 0x000fe40007ffe0ff */
[----:B------:R-:W-:Y:S02]  /*8910*/  MOV R3, c[0x0][0x208] ;  /* 0x0000820000037a02 */ /* 0x000fe40000000f00 */
[----:B------:R-:W-:Y:S02]  /*8920*/  SHF.L.U64.HI R0, R2, 0x6, R0 ;  /* 0x0000000602007819 */ /* 0x000fe40000010200 */
[----:B------:R-:W-:Y:S02]  /*8930*/  LEA R2, P1, R3, R28, 0x5 ;  /* 0x0000001c03027211 */ /* 0x000fe400078228ff */
[----:B------:R-:W-:Y:S01]  /*8940*/  LEA R166, P2, R31, c[0x0][0x1f8], 0x1 ;  /* 0x00007e001fa67a11 */ /* 0x000fe200078408ff */
[----:B------:R-:W-:Y:S01]  /*8950*/  LDSM.16.M88.4 R32, [R183] ;  /* 0x00000000b720783b */ /* 0x000fe20000000200 */
[----:B------:R-:W-:Y:S02]  /*8960*/  LEA.HI.X R3, R3, R0, R20, 0x5, P1 ;  /* 0x0000000003037211 */ /* 0x000fe400008f2c14 */
[----:B------:R-:W-:Y:S02]  /*8970*/  IADD3 R124, P1, R28, R30, RZ ;  /* 0x0000001e1c7c7210 */ /* 0x000fe40007f3e0ff */
[----:B------:R-:W-:Y:S02]  /*8980*/  IADD3.X R148, R0, R228, RZ, P6, !PT ;  /* 0x000000e400947210 */ /* 0x000fe400037fe4ff */
[----:B------:R-:W-:Y:S01]  /*8990*/  LEA R164, P0, R124, c[0x0][0x1f8], 0x1 ;  /* 0x00007e007ca47a11 */ /* 0x000fe200078008ff */
[----:B------:R-:W1:Y:S01]  /*89a0*/  LDSM.16.M88.4 R8, [R176] ;  /* 0x00000000b008783b */ /* 0x000e620000000200 */
[----:B------:R-:W-:Y:S02]  /*89b0*/  IADD3.X R149, R0, R125, RZ, P1, !PT ;  /* 0x0000007d00957210 */ /* 0x000fe40000ffe4ff */
[----:B------:R-:W-:Y:S02]  /*89c0*/  LEA.HI.X R167, R31, c[0x0][0x1fc], R148, 0x1, P2 ;  /* 0x00007f001fa77a11 */ /* 0x000fe400010f0c94 */
[----:B------:R-:W-:Y:S02]  /*89d0*/  LEA.HI.X R165, R124, c[0x0][0x1fc], R149, 0x1, P0 ;  /* 0x00007f007ca57a11 */ /* 0x000fe400000f0c95 */
[----:B------:R-:W-:Y:S01]  /*89e0*/  IADD3 R29, P1, R226, 0x80, RZ ;  /* 0x00000080e21d7810 */ /* 0x000fe20007f3e0ff */
[----:B------:R-:W2:Y:S01]  /*89f0*/  LDSM.16.M88.4 R16, [R176+0x800] ;  /* 0x00080000b010783b */ /* 0x000ea20000000200 */
[C---:B------:R-:W-:Y:S02]  /*8a00*/  IADD3 R157, P2, R2.reuse, R30, RZ ;  /* 0x0000001e029d7210 */ /* 0x040fe40007f5e0ff */
[-C--:B------:R-:W-:Y:S02]  /*8a10*/  IADD3 R162, P0, R2, R29.reuse, RZ ;  /* 0x0000001d02a27210 */ /* 0x080fe40007f1e0ff */
[----:B------:R-:W-:Y:S02]  /*8a20*/  IADD3 R159, P6, R28, R29, RZ ;  /* 0x0000001d1c9f7210 */ /* 0x000fe40007fde0ff */
[----:B------:R-:W-:Y:S01]  /*8a30*/  IADD3.X R31, RZ, R228, RZ, P1, !PT ;  /* 0x000000e4ff1f7210 */ /* 0x000fe20000ffe4ff */
[----:B------:R-:W3:Y:S01]  /*8a40*/  LDSM.16.M88.4 R24, [R176+0x1000] ;  /* 0x00100000b018783b */ /* 0x000ee20000000200 */
[----:B------:R-:W-:Y:S02]  /*8a50*/  IADD3 R2, P1, R2, R226, RZ ;  /* 0x000000e202027210 */ /* 0x000fe40007f3e0ff */
[-C--:B------:R-:W-:Y:S02]  /*8a60*/  IADD3.X R161, R0, R31.reuse, RZ, P6, !PT ;  /* 0x0000001f00a17210 */ /* 0x080fe400037fe4ff */
[----:B------:R-:W-:Y:S02]  /*8a70*/  LEA R160, P6, R159, c[0x0][0x1f8], 0x1 ;  /* 0x00007e009fa07a11 */ /* 0x000fe400078c08ff */
[----:B------:R-:W-:Y:S01]  /*8a80*/  IADD3.X R0, R3, R31, RZ, P0, !PT ;  /* 0x0000001f03007210 */ /* 0x000fe200007fe4ff */
[----:B------:R-:W4:Y:S01]  /*8a90*/  LDSM.16.M88.4 R136, [R176+0x1800] ;  /* 0x00180000b088783b */ /* 0x000f220000000200 */
[----:B------:R-:W-:Y:S02]  /*8aa0*/  LEA.HI.X R161, R159, c[0x0][0x1fc], R161, 0x1, P6 ;  /* 0x00007f009fa17a11 */ /* 0x000fe400030f0ca1 */
[----:B------:R-:W-:Y:S02]  /*8ab0*/  LEA R124, P0, R162, c[0x0][0x1f8], 0x1 ;  /* 0x00007e00a27c7a11 */ /* 0x000fe400078008ff */
[C---:B------:R-:W-:Y:S02]  /*8ac0*/  IADD3.X R125, R3.reuse, R125, RZ, P2, !PT ;  /* 0x0000007d037d7210 */ /* 0x040fe400017fe4ff */
[C---:B------:R-:W-:Y:S01]  /*8ad0*/  LEA R158, P2, R2.reuse, c[0x0][0x1f8], 0x1 ;  /* 0x00007e00029e7a11 */ /* 0x040fe200078408ff */
[----:B------:R-:W-:Y:S01]  /*8ae0*/  LDSM.16.M88.4 R140, [R184] ;  /* 0x00000000b88c783b */ /* 0x000fe20000000200 */
[----:B------:R-:W-:Y:S02]  /*8af0*/  IADD3.X R3, R3, R228, RZ, P1, !PT ;  /* 0x000000e403037210 */ /* 0x000fe40000ffe4ff */
[C---:B------:R-:W-:Y:S02]  /*8b00*/  LEA R156, P1, R157.reuse, c[0x0][0x1f8], 0x1 ;  /* 0x00007e009d9c7a11 */ /* 0x040fe400078208ff */
[----:B------:R-:W-:Y:S02]  /*8b10*/  LEA.HI.X R159, R2, c[0x0][0x1fc], R3, 0x1, P2 ;  /* 0x00007f00029f7a11 */ /* 0x000fe400010f0c03 */
[----:B------:R-:W-:Y:S01]  /*8b20*/  LEA.HI.X R157, R157, c[0x0][0x1fc], R125, 0x1, P1 ;  /* 0x00007f009d9d7a11 */ /* 0x000fe200008f0c7d */
[C---:B-1----:R-:W-:Y:S01]  /*8b30*/  HMMA.16816.F32.BF16 R4, R32.reuse, R8, RZ ;  /* 0x000000082004723c */ /* 0x042fe200000418ff */
[----:B------:R-:W1:Y:S02]  /*8b40*/  LDSM.16.M88.4 R144, [R187] ;  /* 0x00000000bb90783b */ /* 0x000e640000000200 */
[----:B------:R-:W-:Y:S02]  /*8b50*/  LEA.HI.X R125, R162, c[0x0][0x1fc], R0, 0x1, P0 ;  /* 0x00007f00a27d7a11 */ /* 0x000fe400000f0c00 */
[C---:B------:R-:W-:Y:S02]  /*8b60*/  ISETP.GT.AND P0, PT, R201.reuse, R229, PT ;  /* 0x000000e5c900720c */ /* 0x040fe40003f04270 */
[----:B------:R-:W-:Y:S01]  /*8b70*/  IADD3 R201, R201, -0x1, RZ ;  /* 0xffffffffc9c97810 */ /* 0x000fe20007ffe0ff */
[C---:B------:R-:W-:Y:S01]  /*8b80*/  HMMA.16816.F32.BF16 R8, R32.reuse, R10, RZ ;  /* 0x0000000a2008723c */ /* 0x040fe200000418ff */
[----:B------:R-:W5:Y:S07]  /*8b90*/  LDSM.16.M88.4 R148, [R198] ;  /* 0x00000000c694783b */ /* 0x000f6e0000000200 */
[C---:B--2---:R-:W-:Y:S01]  /*8ba0*/  HMMA.16816.F32.BF16 R12, R32.reuse, R16, RZ ;  /* 0x00000010200c723c */ /* 0x044fe200000418ff */
[----:B------:R-:W2:Y:S07]  /*8bb0*/  LDSM.16.M88.4 R152, [R197] ;  /* 0x00000000c598783b */ /* 0x000eae0000000200 */
[C---:B------:R-:W-:Y:S08]  /*8bc0*/  HMMA.16816.F32.BF16 R16, R32.reuse, R18, RZ ;  /* 0x000000122010723c */ /* 0x040ff000000418ff */
[C---:B---3--:R-:W-:Y:S08]  /*8bd0*/  HMMA.16816.F32.BF16 R20, R32.reuse, R24, RZ ;  /* 0x000000182014723c */ /* 0x048ff000000418ff */
[C---:B------:R-:W-:Y:S08]  /*8be0*/  HMMA.16816.F32.BF16 R24, R32.reuse, R26, RZ ;  /* 0x0000001a2018723c */ /* 0x040ff000000418ff */
[C---:B----4-:R-:W-:Y:S08]  /*8bf0*/  HMMA.16816.F32.BF16 R28, R32.reuse, R136, RZ ;  /* 0x00000088201c723c */ /* 0x050ff000000418ff */
[----:B------:R-:W-:Y:S01]  /*8c00*/  HMMA.16816.F32.BF16 R32, R32, R138, RZ ;  /* 0x0000008a2020723c */ /* 0x000fe200000418ff */
[----:B------:R-:W3:Y:S07]  /*8c10*/  LDSM.16.M88.4 R136, [R196] ;  /* 0x00000000c488783b */ /* 0x000eee0000000200 */
[C---:B-1----:R-:W-:Y:S01]  /*8c20*/  HMMA.16816.F32.BF16 R4, R140.reuse, R144, R4 ;  /* 0x000000908c04723c */ /* 0x042fe20000041804 */
[----:B------:R-:W-:Y:S01]  /*8c30*/  @!PT LDS RZ, [RZ] ;  /* 0x00000000fffff984 */ /* 0x000fe20000000800 */
[----:B------:R-:W-:Y:S01]  /*8c40*/  @!PT LDS RZ, [RZ] ;  /* 0x00000000fffff984 */ /* 0x000fe20000000800 */
[----:B------:R-:W-:Y:S01]  /*8c50*/  @!PT LDS RZ, [RZ] ;  /* 0x00000000fffff984 */ /* 0x000fe20000000800 */
[----:B------:R1:W-:Y:S07]  /*8c60*/  LDGSTS.E.BYPASS.LTC128B.128 [R199+0x100], [R166.64], !P5 ;  /* 0x00100000a6c77fae */ /* 0x0003ee000e901d46 */
[C---:B------:R-:W-:Y:S01]  /*8c70*/  HMMA.16816.F32.BF16 R8, R140.reuse, R146, R8 ;  /* 0x000000928c08723c */ /* 0x040fe20000041808 */
[----:B------:R1:W-:Y:S07]  /*8c80*/  LDGSTS.E.BYPASS.LTC128B.128 [R199+0x2100], [R164.64], !P4 ;  /* 0x02100000a4c77fae */ /* 0x0003ee000e101d46 */
[C---:B-----5:R-:W-:Y:S01]  /*8c90*/  HMMA.16816.F32.BF16 R12, R140.reuse, R148, R12 ;  /* 0x000000948c0c723c */ /* 0x060fe2000004180c */
[----:B------:R4:W-:Y:S07]  /*8ca0*/  LDGSTS.E.BYPASS.LTC128B.128 [R199+0x4100], [R160.64], !P3 ;  /* 0x04100000a0c77fae */ /* 0x0009ee000d901d46 */
[C---:B------:R-:W-:Y:S01]  /*8cb0*/  HMMA.16816.F32.BF16 R16, R140.reuse, R150, R16 ;  /* 0x000000968c10723c */ /* 0x040fe20000041810 */
[----:B------:R5:W-:Y:S07]  /*8cc0*/  LDGSTS.E.BYPASS.LTC128B.128 [R199+0x1100], [R158.64], !P5 ;  /* 0x011000009ec77fae */ /* 0x000bee000e901d46 */
[C---:B--2---:R-:W-:Y:S01]  /*8cd0*/  HMMA.16816.F32.BF16 R20, R140.reuse, R152, R20 ;  /* 0x000000988c14723c */ /* 0x044fe20000041814 */
[----:B------:R5:W-:Y:S07]  /*8ce0*/  LDGSTS.E.BYPASS.LTC128B.128 [R199+0x3100], [R156.64], !P4 ;  /* 0x031000009cc77fae */ /* 0x000bee000e101d46 */
[C---:B------:R-:W-:Y:S01]  /*8cf0*/  HMMA.16816.F32.BF16 R24, R140.reuse, R154, R24 ;  /* 0x0000009a8c18723c */ /* 0x040fe20000041818 */
[----:B------:R2:W-:Y:S07]  /*8d00*/  LDGSTS.E.BYPASS.LTC128B.128 [R199+0x5100], [R124.64], !P3 ;  /* 0x051000007cc77fae */ /* 0x0005ee000d901d46 */
[C---:B---3--:R-:W-:Y:S01]  /*8d10*/  HMMA.16816.F32.BF16 R28, R140.reuse, R136, R28 ;  /* 0x000000888c1c723c */ /* 0x048fe2000004181c */
[----:B----4-:R-:W-:Y:S07]  /*8d20*/  LDSM.16.M88.4 R160, [R182] ;  /* 0x00000000b6a0783b */ /* 0x010fee0000000200 */
[----:B------:R-:W-:Y:S01]  /*8d30*/  HMMA.16816.F32.BF16 R32, R140, R138, R32 ;  /* 0x0000008a8c20723c */ /* 0x000fe20000041820 */
[----:B------:R-:W-:Y:S08]  /*8d40*/  LDSM.16.M88.4 R144, [R182+0x800] ;  /* 0x00080000b690783b */ /* 0x000ff00000000200 */
[----:B-----5:R-:W3:Y:S08]  /*8d50*/  LDSM.16.M88.4 R156, [R186] ;  /* 0x00000000ba9c783b */ /* 0x020ef00000000200 */
[----:B-1----:R-:W1:Y:S08]  /*8d60*/  LDSM.16.M88.4 R164, [R182+0x1000] ;  /* 0x00100000b6a4783b */ /* 0x002e700000000200 */
[----:B------:R-:W0:Y:S08]  /*8d70*/  LDGDEPBAR ;  /* 0x00000000000079af */ /* 0x000e300000000000 */
[----:B------:R-:W4:Y:S08]  /*8d80*/  LDSM.16.M88.4 R148, [R182+0x1800] ;  /* 0x00180000b694783b */ /* 0x000f300000000200 */
[----:B------:R-:W-:Y:S01]  /*8d90*/  LDSM.16.M88.4 R152, [R185] ;  /* 0x00000000b998783b */ /* 0x000fe20000000200 */
[C---:B---3--:R-:W-:Y:S07]  /*8da0*/  HMMA.16816.F32.BF16 R4, R156.reuse, R160, R4 ;  /* 0x000000a09c04723c */ /* 0x048fee0000041804 */
[----:B------:R-:W3:Y:S01]  /*8db0*/  LDSM.16.M88.4 R168, [R179] ;  /* 0x00000000b3a8783b */ /* 0x000ee20000000200 */
[C---:B------:R-:W-:Y:S07]  /*8dc0*/  HMMA.16816.F32.BF16 R8, R156.reuse, R162, R8 ;  /* 0x000000a29c08723c */ /* 0x040fee0000041808 */
[----:B------:R-:W5:Y:S01]  /*8dd0*/  LDSM.16.M88.4 R136, [R179+0x800] ;  /* 0x00080000b388783b */ /* 0x000f620000000200 */
[C---:B------:R-:W-:Y:S07]  /*8de0*/  HMMA.16816.F32.BF16 R12, R156.reuse, R144, R12 ;  /* 0x000000909c0c723c */ /* 0x040fee000004180c */
[----:B------:R-:W2:Y:S01]  /*8df0*/  LDSM.16.M88.4 R140, [R179+0x1000] ;  /* 0x00100000b38c783b */ /* 0x000ea20000000200 */
[C---:B------:R-:W-:Y:S07]  /*8e00*/  HMMA.16816.F32.BF16 R16, R156.reuse, R146, R16 ;  /* 0x000000929c10723c */ /* 0x040fee0000041810 */
[----:B------:R-:W2:Y:S01]  /*8e10*/  LDSM.16.M88.4 R144, [R179+0x1800] ;  /* 0x00180000b390783b */ /* 0x000ea20000000200 */
[C---:B-1----:R-:W-:Y:S07]  /*8e20*/  HMMA.16816.F32.BF16 R20, R156.reuse, R164, R20 ;  /* 0x000000a49c14723c */ /* 0x042fee0000041814 */
[----:B------:R-:W-:Y:S01]  /*8e30*/  LDSM.16.M88.4 R160, [R176+0x2800] ;  /* 0x00280000b0a0783b */ /* 0x000fe20000000200 */
[C---:B------:R-:W-:Y:S07]  /*8e40*/  HMMA.16816.F32.BF16 R24, R156.reuse, R166, R24 ;  /* 0x000000a69c18723c */ /* 0x040fee0000041818 */
[----:B------:R-:W-:Y:S01]  /*8e50*/  LDSM.16.M88.4 R164, [R184+0x4000] ;  /* 0x00400000b8a4783b */ /* 0x000fe20000000200 */
[C---:B----4-:R-:W-:Y:S07]  /*8e60*/  HMMA.16816.F32.BF16 R28, R156.reuse, R148, R28 ;  /* 0x000000949c1c723c */ /* 0x050fee000004181c */
[----:B------:R-:W-:Y:S01]  /*8e70*/  LDSM.16.M88.4 R172, [R179+0x4000] ;  /* 0x00400000b3ac783b */ /* 0x000fe20000000200 */
[----:B------:R-:W-:Y:S07]  /*8e80*/  HMMA.16816.F32.BF16 R32, R156, R150, R32 ;  /* 0x000000969c20723c */ /* 0x000fee0000041820 */
[----:B------:R-:W-:Y:S01]  /*8e90*/  LDSM.16.M88.4 R148, [R183+0x4000] ;  /* 0x00400000b794783b */ /* 0x000fe20000000200 */
[C---:B---3--:R-:W-:Y:S07]  /*8ea0*/  HMMA.16816.F32.BF16 R4, R152.reuse, R168, R4 ;  /* 0x000000a89804723c */ /* 0x048fee0000041804 */
[----:B------:R-:W1:Y:S01]  /*8eb0*/  LDSM.16.M88.4 R156, [R176+0x2000] ;  /* 0x00200000b09c783b */ /* 0x000e620000000200 */
[C---:B------:R-:W-:Y:S07]  /*8ec0*/  HMMA.16816.F32.BF16 R8, R152.reuse, R170, R8 ;  /* 0x000000aa9808723c */ /* 0x040fee0000041808 */
[----:B------:R-:W-:Y:S01]  /*8ed0*/  LDSM.16.M88.4 R168, [R195] ;  /* 0x00000000c3a8783b */ /* 0x000fe20000000200 */
[C---:B-----5:R-:W-:Y:S08]  /*8ee0*/  HMMA.16816.F32.BF16 R12, R152.reuse, R136, R12 ;  /* 0x00000088980c723c */ /* 0x060ff0000004180c */
[C---:B------:R-:W-:Y:S01]  /*8ef0*/  HMMA.16816.F32.BF16 R16, R152.reuse, R138, R16 ;  /* 0x0000008a9810723c */ /* 0x040fe20000041810 */
[----:B------:R-:W3:Y:S07]  /*8f00*/  LDSM.16.M88.4 R136, [R176+0x3000] ;  /* 0x00300000b088783b */ /* 0x000eee0000000200 */
[C---:B--2---:R-:W-:Y:S08]  /*8f10*/  HMMA.16816.F32.BF16 R20, R152.reuse, R140, R20 ;  /* 0x0000008c9814723c */ /* 0x044ff00000041814 */
[C---:B------:R-:W-:Y:S01]  /*8f20*/  HMMA.16816.F32.BF16 R24, R152.reuse, R142, R24 ;  /* 0x0000008e9818723c */ /* 0x040fe20000041818 */
[----:B------:R-:W2:Y:S07]  /*8f30*/  LDSM.16.M88.4 R140, [R176+0x3800] ;  /* 0x00380000b08c783b */ /* 0x000eae0000000200 */
[C---:B------:R-:W-:Y:S08]  /*8f40*/  HMMA.16816.F32.BF16 R28, R152.reuse, R144, R28 ;  /* 0x00000090981c723c */ /* 0x040ff0000004181c */
[----:B------:R-:W-:Y:S01]  /*8f50*/  HMMA.16816.F32.BF16 R32, R152, R146, R32 ;  /* 0x000000929820723c */ /* 0x000fe20000041820 */
[----:B------:R-:W4:Y:S07]  /*8f60*/  LDSM.16.M88.4 R144, [R194] ;  /* 0x00000000c290783b */ /* 0x000f2e0000000200 */
[C---:B-1----:R-:W-:Y:S01]  /*8f70*/  HMMA.16816.F32.BF16 R4, R148.reuse, R156, R4 ;  /* 0x0000009c9404723c */ /* 0x042fe20000041804 */
[----:B------:R-:W1:Y:S07]  /*8f80*/  LDSM.16.M88.4 R152, [R193] ;  /* 0x00000000c198783b */ /* 0x000e6e0000000200 */
[C---:B------:R-:W-:Y:S01]  /*8f90*/  HMMA.16816.F32.BF16 R8, R148.reuse, R158, R8 ;  /* 0x0000009e9408723c */ /* 0x040fe20000041808 */
[----:B------:R-:W5:Y:S07]  /*8fa0*/  LDSM.16.M88.4 R156, [R192] ;  /* 0x00000000c09c783b */ /* 0x000f6e0000000200 */
[C---:B------:R-:W-:Y:S08]  /*8fb0*/  HMMA.16816.F32.BF16 R12, R148.reuse, R160, R12 ;  /* 0x000000a0940c723c */ /* 0x040ff0000004180c */
[C---:B------:R-:W-:Y:S01]  /*8fc0*/  HMMA.16816.F32.BF16 R16, R148.reuse, R162, R16 ;  /* 0x000000a29410723c */ /* 0x040fe20000041810 */
[----:B------:R-:W-:Y:S07]  /*8fd0*/  LDSM.16.M88.4 R160, [R182+0x2000] ;  /* 0x00200000b6a0783b */ /* 0x000fee0000000200 */
[C---:B---3--:R-:W-:Y:S08]  /*8fe0*/  HMMA.16816.F32.BF16 R20, R148.reuse, R136, R20 ;  /* 0x000000889414723c */ /* 0x048ff00000041814 */
[C---:B------:R-:W-:Y:S01]  /*8ff0*/  HMMA.16816.F32.BF16 R24, R148.reuse, R138, R24 ;  /* 0x0000008a9418723c */ /* 0x040fe20000041818 */
[----:B------:R-:W3:Y:S07]  /*9000*/  LDSM.16.M88.4 R136, [R186+0x4000] ;  /* 0x00400000ba88783b */ /* 0x000eee0000000200 */
[C---:B--2---:R-:W-:Y:S08]  /*9010*/  HMMA.16816.F32.BF16 R28, R148.reuse, R140, R28 ;  /* 0x0000008c941c723c */ /* 0x044ff0000004181c */
[----:B------:R-:W-:Y:S01]  /*9020*/  HMMA.16816.F32.BF16 R32, R148, R142, R32 ;  /* 0x0000008e9420723c */ /* 0x000fe20000041820 */
[----:B------:R-:W2:Y:S07]  /*9030*/  LDSM.16.M88.4 R140, [R182+0x2800] ;  /* 0x00280000b68c783b */ /* 0x000eae0000000200 */
        /* <DEDUP_REMOVED lines=10> */
[C---:B-----5:R-:W-:Y:S08]  /*90e0*/  HMMA.16816.F32.BF16 R28, R164.reuse, R156, R28 ;  /* 0x0000009ca41c723c */ /* 0x060ff0000004181c */
[----:B------:R-:W-:Y:S01]  /*90f0*/  HMMA.16816.F32.BF16 R32, R164, R158, R32 ;  /* 0x0000009ea420723c */ /* 0x000fe20000041820 */
[----:B------:R-:W5:Y:S07]  /*9100*/  LDSM.16.M88.4 R156, [R179+0x2800] ;  /* 0x00280000b39c783b */ /* 0x000f6e0000000200 */
[C---:B---3--:R-:W-:Y:S01]  /*9110*/  HMMA.16816.F32.BF16 R4, R136.reuse, R160, R4 ;  /* 0x000000a08804723c */ /* 0x048fe20000041804 */
[----:B------:R-:W-:Y:S07]  /*9120*/  LDSM.16.M88.4 R164, [R176+0x5000] ;  /* 0x00500000b0a4783b */ /* 0x000fee0000000200 */
[C---:B------:R-:W-:Y:S01]  /*9130*/  HMMA.16816.F32.BF16 R8, R136.reuse, R162, R8 ;  /* 0x000000a28808723c */ /* 0x040fe20000041808 */
[----:B------:R-:W-:Y:S07]  /*9140*/  LDSM.16.M88.4 R160, [R176+0x4800] ;  /* 0x00480000b0a0783b */ /* 0x000fee0000000200 */
[C---:B--2---:R-:W-:Y:S08]  /*9150*/  HMMA.16816.F32.BF16 R12, R136.reuse, R140, R12 ;  /* 0x0000008c880c723c */ /* 0x044ff0000004180c */
        /* <DEDUP_REMOVED lines=65> */
[----:B------:R-:W-:Y:S02]  /*9570*/  FMNMX.FTZ R0, R5, R0, !PT ;  /* 0x0000000005007209 */ /* 0x000fe40007810000 */
[----:B------:R-:W-:Y:S01]  /*9580*/  FMNMX.FTZ R2, R7, R2, !PT ;  /* 0x0000000207027209 */ /* 0x000fe20007810000 */
[----:B------:R-:W-:Y:S01]  /*9590*/  @P0 IMAD.WIDE.U32 R136, R201, c[0x0][0x1e0], RZ ;  /* 0x00007800c9880a25 */ /* 0x000fe200078e00ff */
        /* <DEDUP_REMOVED lines=38> */
[C---:B------:R-:W-:Y:S01]  /*9800*/  FADD.FTZ R2, -R125.reuse, R126 ;  /* 0x0000007e7d027221 */ /* 0x040fe20000010100 */
[----:B------:R-:W-:Y:S01]  /*9810*/  @P0 SHF.R.S32.HI R126, RZ, 0x1f, R201 ;  /* 0x0000001fff7e0819 */ /* 0x000fe200000114c9 */
[----:B------:R-:W-:Y:S01]  /*9820*/  FMUL.FTZ R160, R125, c[0x0][0x2d0] ;  /* 0x0000b4007da07a20 */ /* 0x000fe20000410000 */
[----:B--2---:R-:W-:Y:S01]  /*9830*/  FMNMX.FTZ R124, R0, R3, !PT ;  /* 0x00000003007c7209 */ /* 0x004fe20007810000 */
[----:B------:R-:W-:Y:S02]  /*9840*/  FMUL.FTZ R0, R2, c[0x0][0x2d0] ;  /* 0x0000b40002007a20 */ /* 0x000fe40000410000 */
[--C-:B------:R-:W-:Y:S01]  /*9850*/  FFMA.FTZ R138, R4, c[0x0][0x2d0], -R160.reuse ;  /* 0x0000b400048a7a23 */ /* 0x100fe200000108a0 */
[----:B------:R-:W-:Y:S01]  /*9860*/  @P0 MOV R4, c[0x0][0x1e4] ;  /* 0x0000790000040a02 */ /* 0x000fe20000000f00 */
[----:B------:R1:W2:Y:S01]  /*9870*/  MUFU.EX2 R2, R0 ;  /* 0x0000000000027308 */ /* 0x0002a20000000800 */
[----:B------:R-:W-:Y:S01]  /*9880*/  @P0 IMAD R3, R126, c[0x0][0x1e0], RZ ;  /* 0x000078007e030a24 */ /* 0x000fe200078e02ff */
[----:B------:R-:W-:Y:S01]  /*9890*/  @P0 SHF.L.U32 R126, R136, 0x6, RZ ;  /* 0x00000006887e0819 */ /* 0x000fe200000006ff */
[--C-:B------:R-:W-:Y:S02]  /*98a0*/  FFMA.FTZ R5, R5, c[0x0][0x2d0], -R160.reuse ;  /* 0x0000b40005057a23 */ /* 0x100fe400000108a0 */
[----:B------:R-:W-:Y:S02]  /*98b0*/  @P0 IMAD R3, R201, c[0x0][0x1e4], R3 ;  /* 0x00007900c9030a24 */ /* 0x000fe400078e0203 */
[--C-:B------:R-:W-:Y:S02]  /*98c0*/  FFMA.FTZ R8, R8, c[0x0][0x2d0], -R160.reuse ;  /* 0x0000b40008087a23 */ /* 0x100fe400000108a0 */
[--C-:B------:R-:W-:Y:S01]  /*98d0*/  FFMA.FTZ R12, R12, c[0x0][0x2d0], -R160.reuse ;  /* 0x0000b4000c0c7a23 */ /* 0x100fe200000108a0 */
[----:B------:R3:W-:Y:S01]  /*98e0*/  MUFU.EX2 R203, R138 ;  /* 0x0000008a00cb7308 */ /* 0x0007e20000000800 */
[----:B------:R-:W-:Y:S01]  /*98f0*/  @P0 IADD3 R3, R137, R3, RZ ;  /* 0x0000000389030210 */ /* 0x000fe20007ffe0ff */
[--C-:B------:R-:W-:Y:S01]  /*9900*/  FFMA.FTZ R13, R13, c[0x0][0x2d0], -R160.reuse ;  /* 0x0000b4000d0d7a23 */ /* 0x100fe200000108a0 */
[----:B------:R-:W-:Y:S01]  /*9910*/  @P0 IADD3 R137, P6, R126, R224, RZ ;  /* 0x000000e07e890210 */ /* 0x000fe20007fde0ff */
[--C-:B------:R-:W-:Y:S01]  /*9920*/  FFMA.FTZ R17, R17, c[0x0][0x2d0], -R160.reuse ;  /* 0x0000b40011117a23 */ /* 0x100fe200000108a0 */
[----:B------:R-:W-:Y:S01]  /*9930*/  @P0 SHF.L.U64.HI R3, R136, 0x6, R3 ;  /* 0x0000000688030819 */ /* 0x000fe20000010203 */
[--C-:B------:R-:W-:Y:S01]  /*9940*/  FFMA.FTZ R20, R20, c[0x0][0x2d0], -R160.reuse ;  /* 0x0000b40014147a23 */ /* 0x100fe200000108a0 */
[----:B------:R-:W-:Y:S01]  /*9950*/  @P0 MOV R136, c[0x0][0x1e0] ;  /* 0x0000780000880a02 */ /* 0x000fe20000000f00 */
[--C-:B------:R-:W-:Y:S01]  /*9960*/  FFMA.FTZ R21, R21, c[0x0][0x2d0], -R160.reuse ;  /* 0x0000b40015157a23 */ /* 0x100fe200000108a0 */
[----:B------:R-:W-:Y:S01]  /*9970*/  @P0 LEA R146, P2, R137, c[0x0][0x1c8], 0x1 ;  /* 0x0000720089920a11 */ /* 0x000fe200078408ff */
[----:B------:R4:W-:Y:S01]  /*9980*/  MUFU.EX2 R202, R5 ;  /* 0x0000000500ca7308 */ /* 0x0009e20000000800 */
[--C-:B------:R-:W-:Y:S02]  /*9990*/  FFMA.FTZ R24, R24, c[0x0][0x2d0], -R160.reuse ;  /* 0x0000b40018187a23 */ /* 0x100fe400000108a0 */
[----:B------:R-:W-:Y:S02]  /*99a0*/  FFMA.FTZ R29, R29, c[0x0][0x2d0], -R160 ;  /* 0x0000b4001d1d7a23 */ /* 0x000fe400000108a0 */
[----:B-1----:R-:W-:Y:S01]  /*99b0*/  FADD.FTZ R0, -R124, R127 ;  /* 0x0000007f7c007221 */ /* 0x002fe20000010100 */
[----:B------:R-:W-:Y:S01]  /*99c0*/  @P0 LEA R127, P1, R136, R126, 0x5 ;  /* 0x0000007e887f0211 */ /* 0x000fe200078228ff */
[----:B--2---:R-:W-:Y:S02]  /*99d0*/  FMUL.FTZ R100, R2, R100 ;  /* 0x0000006402647220 */ /* 0x004fe40000410000 */
[----:B------:R-:W-:Y:S01]  /*99e0*/  FMUL.FTZ R0, R0, c[0x0][0x2d0] ;  /* 0x0000b40000007a20 */ /* 0x000fe20000410000 */
[----:B------:R-:W-:Y:S01]  /*99f0*/  @P0 LEA.HI.X R4, R136, R3, R4, 0x5, P1 ;  /* 0x0000000388040211 */ /* 0x000fe200008f2c04 */
[----:B------:R-:W-:Y:S01]  /*9a00*/  MUFU.EX2 R200, R8 ;  /* 0x0000000800c87308 */ /* 0x000fe20000000800 */
[----:B------:R-:W-:Y:S01]  /*9a10*/  @P0 IADD3 R139, P1, R224, 0x40, RZ ;  /* 0x00000040e08b0810 */ /* 0x000fe20007f3e0ff */
[C---:B------:R-:W-:Y:S01]  /*9a20*/  FMUL.FTZ R101, R2.reuse, R101 ;  /* 0x0000006502657220 */ /* 0x040fe20000410000 */
[-C--:B---3--:R-:W-:Y:S01]  /*9a30*/  @P0 IADD3.X R138, R3, R223.reuse, RZ, P6, !PT ;  /* 0x000000df038a0210 */ /* 0x088fe200037fe4ff */
[C---:B------:R-:W-:Y:S01]  /*9a40*/  FMUL.FTZ R104, R2.reuse, R104 ;  /* 0x0000006802687220 */ /* 0x040fe20000410000 */
[----:B------:R-:W-:Y:S01]  /*9a50*/  @P0 IADD3.X R136, RZ, R223, RZ, P1, !PT ;  /* 0x000000dfff880210 */ /* 0x000fe20000ffe4ff */
[C---:B------:R-:W-:Y:S01]  /*9a60*/  FMUL.FTZ R105, R2.reuse, R105 ;  /* 0x0000006902697220 */ /* 0x040fe20000410000 */
[----:B------:R-:W-:Y:S01]  /*9a70*/  @P0 LEA.HI.X R147, R137, c[0x0][0x1cc], R138, 0x1, P2 ;  /* 0x0000730089930a11 */ /* 0x000fe200010f0c8a */
[----:B------:R-:W-:Y:S01]  /*9a80*/  FMUL.FTZ R108, R2, R108 ;  /* 0x0000006c026c7220 */ /* 0x000fe20000410000 */
[----:B------:R-:W-:Y:S01]  /*9a90*/  @P0 IADD3 R137, P2, R224, 0x80, RZ ;  /* 0x00000080e0890810 */ /* 0x000fe20007f5e0ff */
[----:B------:R-:W1:Y:S01]  /*9aa0*/  MUFU.EX2 R0, R0 ;  /* 0x0000000000007308 */ /* 0x000e620000000800 */
[----:B------:R-:W-:Y:S01]  /*9ab0*/  @P0 IADD3 R138, P6, R126, R139, RZ ;  /* 0x0000008b7e8a0210 */ /* 0x000fe20007fde0ff */
[----:B------:R2:W-:Y:S01]  /*9ac0*/  @P0 LDGSTS.E.BYPASS.LTC128B.128 [R199+0x6100], [R146.64], !P5 ;  /* 0x0610000092c70fae */ /* 0x0005e2000e901d46 */
[----:B------:R-:W-:Y:S01]  /*9ad0*/  @P0 IADD3.X R144, RZ, R223, RZ, P2, !PT ;  /* 0x000000dfff900210 */ /* 0x000fe200017fe4ff */
[----:B------:R-:W-:Y:S01]  /*9ae0*/  FMUL.FTZ R109, R2, R109 ;  /* 0x0000006d026d7220 */ /* 0x000fe20000410000 */
[----:B------:R-:W-:Y:S01]  /*9af0*/  @P0 LEA R142, P2, R138, c[0x0][0x1c8], 0x1 ;  /* 0x000072008a8e0a11 */ /* 0x000fe200078408ff */
[----:B------:R-:W-:Y:S01]  /*9b00*/  FMUL.FTZ R112, R2, R112 ;  /* 0x0000007002707220 */ /* 0x000fe20000410000 */
[----:B----4-:R-:W-:Y:S01]  /*9b10*/  @P0 IADD3 R5, P1, R126, R137, RZ ;  /* 0x000000897e050210 */ /* 0x010fe20007f3e0ff */
[C---:B------:R-:W-:Y:S01]  /*9b20*/  FMUL.FTZ R113, R2.reuse, R113 ;  /* 0x0000007102717220 */ /* 0x040fe20000410000 */
[C---:B------:R-:W-:Y:S01]  /*9b30*/  @P0 IADD3.X R126, R3.reuse, R136, RZ, P6, !PT ;  /* 0x00000088037e0210 */ /* 0x040fe200037fe4ff */
[C---:B------:R-:W-:Y:S01]  /*9b40*/  FMUL.FTZ R116, R2.reuse, R116 ;  /* 0x0000007402747220 */ /* 0x040fe20000410000 */
[----:B------:R-:W-:Y:S01]  /*9b50*/  @P0 IADD3.X R3, R3, R144, RZ, P1, !PT ;  /* 0x0000009003030210 */ /* 0x000fe20000ffe4ff */
[C---:B------:R-:W-:Y:S01]  /*9b60*/  FMUL.FTZ R117, R2.reuse, R117 ;  /* 0x0000007502757220 */ /* 0x040fe20000410000 */
[C---:B------:R-:W-:Y:S01]  /*9b70*/  @P0 LEA R140, P6, R5.reuse, c[0x0][0x1c8], 0x1 ;  /* 0x00007200058c0a11 */ /* 0x040fe200078c08ff */
[----:B------:R-:W-:Y:S01]  /*9b80*/  FMUL.FTZ R120, R2, R120 ;  /* 0x0000007802787220 */ /* 0x000fe20000410000 */
[----:B------:R-:W-:Y:S01]  /*9b90*/  @P0 LEA.HI.X R143, R138, c[0x0][0x1cc], R126, 0x1, P2 ;  /* 0x000073008a8f0a11 */ /* 0x000fe200010f0c7e */
[----:B------:R-:W-:Y:S01]  /*9ba0*/  FMUL.FTZ R121, R2, R121 ;  /* 0x0000007902797220 */ /* 0x000fe20000410000 */
[----:B------:R-:W-:Y:S01]  /*9bb0*/  @P0 LEA.HI.X R141, R5, c[0x0][0x1cc], R3, 0x1, P6 ;  /* 0x00007300058d0a11 */ /* 0x000fe200030f0c03 */
[----:B------:R-:W-:Y:S01]  /*9bc0*/  FFMA.FTZ R3, R9, c[0x0][0x2d0], -R160 ;  /* 0x0000b40009037a23 */ /* 0x000fe200000108a0 */
[C---:B------:R-:W-:Y:S01]  /*9bd0*/  @P0 IADD3 R139, P6, R127.reuse, R139, RZ ;  /* 0x0000008b7f8b0210 */ /* 0x040fe20007fde0ff */
[----:B------:R3:W-:Y:S01]  /*9be0*/  @P0 LDGSTS.E.BYPASS.LTC128B.128 [R199+0x8100], [R142.64], !P4 ;  /* 0x081000008ec70fae */ /* 0x0007e2000e101d46 */
[C---:B------:R-:W-:Y:S01]  /*9bf0*/  @P0 IADD3 R138, P2, R127.reuse, R224, RZ ;  /* 0x000000e07f8a0210 */ /* 0x040fe20007f5e0ff */
[----:B------:R4:W-:Y:S01]  /*9c00*/  MUFU.EX2 R175, R3 ;  /* 0x0000000300af7308 */ /* 0x0009e20000000800 */
[----:B------:R-:W-:Y:S01]  /*9c10*/  @P0 IADD3 R5, P1, R127, R137, RZ ;  /* 0x000000897f050210 */ /* 0x000fe20007f3e0ff */
[----:B-1----:R-:W-:Y:S01]  /*9c20*/  FMUL.FTZ R102, R0, R102 ;  /* 0x0000006600667220 */ /* 0x002fe20000410000 */
[----:B------:R-:W-:Y:S01]  /*9c30*/  @P0 IADD3.X R137, R4, R136, RZ, P6, !PT ;  /* 0x0000008804890210 */ /* 0x000fe200037fe4ff */
[----:B------:R-:W-:Y:S01]  /*9c40*/  FMUL.FTZ R103, R0, R103 ;  /* 0x0000006700677220 */ /* 0x000fe20000410000 */
[----:B------:R-:W-:Y:S01]  /*9c50*/  @P0 LEA R126, P6, R138, c[0x0][0x1c8], 0x1 ;  /* 0x000072008a7e0a11 */ /* 0x000fe200078c08ff */
[----:B------:R3:W-:Y:S01]  /*9c60*/  @P0 LDGSTS.E.BYPASS.LTC128B.128 [R199+0xa100], [R140.64], !P3 ;  /* 0x0a1000008cc70fae */ /* 0x0007e2000d901d46 */
[----:B------:R-:W-:Y:S01]  /*9c70*/  @P0 IADD3.X R9, R4, R223, RZ, P2, !PT ;  /* 0x000000df04090210 */ /* 0x000fe200017fe4ff */
[C---:B------:R-:W-:Y:S01]  /*9c80*/  FMUL.FTZ R106, R0.reuse, R106 ;  /* 0x0000006a006a7220 */ /* 0x040fe20000410000 */
[C---:B------:R-:W-:Y:S01]  /*9c90*/  @P0 LEA R8, P2, R139.reuse, c[0x0][0x1c8], 0x1 ;  /* 0x000072008b080a11 */ /* 0x040fe200078408ff */
[----:B------:R-:W-:Y:S01]  /*9ca0*/  FMUL.FTZ R107, R0, R107 ;  /* 0x0000006b006b7220 */ /* 0x000fe20000410000 */
[----:B------:R-:W-:Y:S01]  /*9cb0*/  @P0 LEA.HI.X R127, R138, c[0x0][0x1cc], R9, 0x1, P6 ;  /* 0x000073008a7f0a11 */ /* 0x000fe200030f0c09 */
[C---:B------:R-:W-:Y:S01]  /*9cc0*/  FMUL.FTZ R110, R0.reuse, R110 ;  /* 0x0000006e006e7220 */ /* 0x040fe20000410000 */
[----:B------:R-:W-:Y:S01]  /*9cd0*/  @P0 LEA.HI.X R9, R139, c[0x0][0x1cc], R137, 0x1, P2 ;  /* 0x000073008b090a11 */ /* 0x000fe200010f0c89 */
[----:B------:R-:W-:Y:S01]  /*9ce0*/  FMUL.FTZ R111, R0, R111 ;  /* 0x0000006f006f7220 */ /* 0x000fe20000410000 */
[----:B------:R-:W-:Y:S01]  /*9cf0*/  @P0 IADD3.X R136, R4, R144, RZ, P1, !PT ;  /* 0x0000009004880210 */ /* 0x000fe20000ffe4ff */
[----:B------:R1:W-:Y:S01]  /*9d00*/  @P0 LDGSTS.E.BYPASS.LTC128B.128 [R199+0x7100], [R126.64], !P5 ;  /* 0x071000007ec70fae */ /* 0x0003e2000e901d46 */
[C---:B------:R-:W-:Y:S01]  /*9d10*/  @P0 LEA R4, P1, R5.reuse, c[0x0][0x1c8], 0x1 ;  /* 0x0000720005040a11 */ /* 0x040fe200078208ff */
[C---:B------:R-:W-:Y:S01]  /*9d20*/  FMUL.FTZ R114, R0.reuse, R114 ;  /* 0x0000007200727220 */ /* 0x040fe20000410000 */
[----:B------:R-:W-:Y:S01]  /*9d30*/  MUFU.EX2 R174, R12 ;  /* 0x0000000c00ae7308 */ /* 0x000fe20000000800 */
[C---:B------:R-:W-:Y:S01]  /*9d40*/  FMUL.FTZ R115, R0.reuse, R115 ;  /* 0x0000007300737220 */ /* 0x040fe20000410000 */
[----:B------:R-:W-:Y:S01]  /*9d50*/  @P0 LEA.HI.X R5, R5, c[0x0][0x1cc], R136, 0x1, P1 ;  /* 0x0000730005050a11 */ /* 0x000fe200008f0c88 */
[----:B------:R-:W-:Y:S02]  /*9d60*/  FMUL.FTZ R118, R0, R118 ;  /* 0x0000007600767220 */ /* 0x000fe40000410000 */
[----:B------:R5:W-:Y:S01]  /*9d70*/  @P0 LDGSTS.E.BYPASS.LTC128B.128 [R199+0x9100], [R8.64], !P4 ;  /* 0x0910000008c70fae */ /* 0x000be2000e101d46 */
[----:B----4-:R-:W-:Y:S02]  /*9d80*/  FMUL.FTZ R3, R124, c[0x0][0x2d0] ;  /* 0x0000b4007c037a20 */ /* 0x010fe40000410000 */
[----:B------:R-:W-:Y:S02]  /*9d90*/  FMUL.FTZ R119, R0, R119 ;  /* 0x0000007700777220 */ /* 0x000fe40000410000 */
[--C-:B------:R-:W-:Y:S01]  /*9da0*/  FFMA.FTZ R6, R6, c[0x0][0x2d0], -R3.reuse ;  /* 0x0000b40006067a23 */ /* 0x100fe20000010803 */
[----:B------:R-:W-:Y:S01]  /*9db0*/  MUFU.EX2 R173, R13 ;  /* 0x0000000d00ad7308 */ /* 0x000fe20000000800 */
[--C-:B------:R-:W-:Y:S01]  /*9dc0*/  FFMA.FTZ R7, R7, c[0x0][0x2d0], -R3.reuse ;  /* 0x0000b40007077a23 */ /* 0x100fe20000010803 */
[----:B------:R4:W-:Y:S01]  /*9dd0*/  @P0 LDGSTS.E.BYPASS.LTC128B.128 [R199+0xb100], [R4.64], !P3 ;  /* 0x0b10000004c70fae */ /* 0x0009e2000d901d46 */
[C---:B------:R-:W-:Y:S02]  /*9de0*/  FMUL.FTZ R122, R0.reuse, R122 ;  /* 0x0000007a007a7220 */ /* 0x040fe40000410000 */
[----:B------:R-:W-:Y:S02]  /*9df0*/  FMUL.FTZ R123, R0, R123 ;  /* 0x0000007b007b7220 */ /* 0x000fe40000410000 */
[C---:B------:R-:W-:Y:S02]  /*9e00*/  FMUL.FTZ R36, R2.reuse, R36 ;  /* 0x0000002402247220 */ /* 0x040fe40000410000 */
[----:B------:R-:W-:Y:S01]  /*9e10*/  FMUL.FTZ R37, R2, R37 ;  /* 0x0000002502257220 */ /* 0x000fe20000410000 */
[----:B------:R1:W-:Y:S01]  /*9e20*/  MUFU.EX2 R166, R6 ;  /* 0x0000000600a67308 */ /* 0x0003e20000000800 */
[----:B------:R-:W1:Y:S01]  /*9e30*/  LDSM.16.MT88.4 R136, [R177] ;  /* 0x00000000b188783b */ /* 0x000e620000004200 */
[C---:B------:R-:W-:Y:S02]  /*9e40*/  FMUL.FTZ R38, R0.reuse, R38 ;  /* 0x0000002600267220 */ /* 0x040fe40000410000 */
[----:B------:R-:W-:Y:S02]  /*9e50*/  FMUL.FTZ R39, R0, R39 ;  /* 0x0000002700277220 */ /* 0x000fe40000410000 */
[C---:B------:R-:W-:Y:S02]  /*9e60*/  FMUL.FTZ R40, R2.reuse, R40 ;  /* 0x0000002802287220 */ /* 0x040fe40000410000 */
[C---:B------:R-:W-:Y:S01]  /*9e70*/  FMUL.FTZ R41, R2.reuse, R41 ;  /* 0x0000002902297220 */ /* 0x040fe20000410000 */
[----:B---3--:R-:W3:Y:S01]  /*9e80*/  LDSM.16.MT88.4 R140, [R178] ;  /* 0x00000000b28c783b */ /* 0x008ee20000004200 */
[----:B------:R-:W1:Y:S01]  /*9e90*/  MUFU.EX2 R165, R7 ;  /* 0x0000000700a57308 */ /* 0x000e620000000800 */
[C---:B-----5:R-:W-:Y:S02]  /*9ea0*/  FMUL.FTZ R8, R2.reuse, R132 ;  /* 0x0000008402087220 */ /* 0x060fe40000410000 */
[----:B------:R-:W-:Y:S02]  /*9eb0*/  FMUL.FTZ R9, R2, R133 ;  /* 0x0000008502097220 */ /* 0x000fe40000410000 */
[C---:B------:R-:W-:Y:S02]  /*9ec0*/  FMUL.FTZ R42, R0.reuse, R42 ;  /* 0x0000002a002a7220 */ /* 0x040fe40000410000 */
[----:B--2---:R-:W2:Y:S01]  /*9ed0*/  LDSM.16.MT88.4 R144, [R181] ;  /* 0x00000000b590783b */ /* 0x004ea20000004200 */
[----:B------:R-:W-:Y:S02]  /*9ee0*/  FMUL.FTZ R43, R0, R43 ;  /* 0x0000002b002b7220 */ /* 0x000fe40000410000 */
[--C-:B----4-:R-:W-:Y:S01]  /*9ef0*/  FFMA.FTZ R4, R11, c[0x0][0x2d0], -R3.reuse ;  /* 0x0000b4000b047a23 */ /* 0x110fe20000010803 */
[----:B------:R-:W-:Y:S01]  /*9f00*/  MUFU.EX2 R171, R17 ;  /* 0x0000001100ab7308 */ /* 0x000fe20000000800 */
[----:B------:R-:W-:Y:S02]  /*9f10*/  FMUL.FTZ R5, R2, R129 ;  /* 0x0000008102057220 */ /* 0x000fe40000410000 */
[--C-:B-1----:R-:W-:Y:S01]  /*9f20*/  FFMA.FTZ R6, R10, c[0x0][0x2d0], -R3.reuse ;  /* 0x0000b4000a067a23 */ /* 0x102fe20000010803 */
[----:B------:R-:W-:Y:S01]  /*9f30*/  LDSM.16.MT88.4 R148, [R178+0x2800] ;  /* 0x00280000b294783b */ /* 0x000fe20000004200 */
[C---:B------:R-:W-:Y:S02]  /*9f40*/  FMUL.FTZ R10, R0.reuse, R134 ;  /* 0x00000086000a7220 */ /* 0x040fe40000410000 */
[----:B------:R-:W-:Y:S02]  /*9f50*/  FMUL.FTZ R11, R0, R135 ;  /* 0x00000087000b7220 */ /* 0x000fe40000410000 */
[C---:B------:R-:W-:Y:S01]  /*9f60*/  FMUL.FTZ R44, R2.reuse, R44 ;  /* 0x0000002c022c7220 */ /* 0x040fe20000410000 */
[----:B------:R1:W-:Y:S01]  /*9f70*/  MUFU.EX2 R164, R6 ;  /* 0x0000000600a47308 */ /* 0x0003e20000000800 */
[----:B------:R-:W-:Y:S01]  /*9f80*/  FMUL.FTZ R45, R2, R45 ;  /* 0x0000002d022d7220 */ /* 0x000fe20000410000 */
[----:B------:R-:W4:Y:S01]  /*9f90*/  LDSM.16.MT88.4 R132, [R180] ;  /* 0x00000000b484783b */ /* 0x000f220000004200 */
[----:B------:R-:W-:Y:S01]  /*9fa0*/  F2FP.BF16.PACK_AB R129, R165, R166 ;  /* 0x000000a6a581723e */ /* 0x000fe200000010ff */
[C---:B------:R-:W-:Y:S02]  /*9fb0*/  FMUL.FTZ R7, R0.reuse, R131 ;  /* 0x0000008300077220 */ /* 0x040fe40000410000 */
[C---:B------:R-:W-:Y:S02]  /*9fc0*/  FMUL.FTZ R46, R0.reuse, R46 ;  /* 0x0000002e002e7220 */ /* 0x040fe40000410000 */
[----:B------:R-:W-:Y:S02]  /*9fd0*/  FMUL.FTZ R47, R0, R47 ;  /* 0x0000002f002f7220 */ /* 0x000fe40000410000 */
[----:B------:R-:W5:Y:S01]  /*9fe0*/  MUFU.EX2 R163, R4 ;  /* 0x0000000400a37308 */ /* 0x000f620000000800 */
[C---:B------:R-:W-:Y:S01]  /*9ff0*/  FMUL.FTZ R48, R2.reuse, R48 ;  /* 0x0000003002307220 */ /* 0x040fe20000410000 */
[----:B------:R-:W-:Y:S01]  /*a000*/  LDSM.16.MT88.4 R152, [R181+0x2800] ;  /* 0x00280000b598783b */ /* 0x000fe20000004200 */
[----:B------:R-:W-:Y:S02]  /*a010*/  FMUL.FTZ R49, R2, R49 ;  /* 0x0000003102317220 */ /* 0x000fe40000410000 */
[C---:B------:R-:W-:Y:S02]  /*a020*/  FMUL.FTZ R50, R0.reuse, R50 ;  /* 0x0000003200327220 */ /* 0x040fe40000410000 */
[----:B------:R-:W-:Y:S02]  /*a030*/  FMUL.FTZ R51, R0, R51 ;  /* 0x0000003300337220 */ /* 0x000fe40000410000 */
[C---:B------:R-:W-:Y:S01]  /*a040*/  FMUL.FTZ R52, R2.reuse, R52 ;  /* 0x0000003402347220 */ /* 0x040fe20000410000 */
[----:B------:R-:W0:Y:S01]  /*a050*/  LDGDEPBAR ;  /* 0x00000000000079af */ /* 0x000e220000000000 */
[----:B------:R-:W-:Y:S01]  /*a060*/  FMUL.FTZ R53, R2, R53 ;  /* 0x0000003502357220 */ /* 0x000fe20000410000 */
[----:B------:R-:W-:Y:S01]  /*a070*/  MUFU.EX2 R170, R20 ;  /* 0x0000001400aa7308 */ /* 0x000fe20000000800 */
[C---:B------:R-:W-:Y:S02]  /*a080*/  FMUL.FTZ R54, R0.reuse, R54 ;  /* 0x0000003600367220 */ /* 0x040fe40000410000 */
[C---:B-1----:R-:W-:Y:S01]  /*a090*/  FMUL.FTZ R6, R0.reuse, R130 ;  /* 0x0000008200067220 */ /* 0x042fe20000410000 */
[----:B------:R-:W-:Y:S01]  /*a0a0*/  F2FP.BF16.PACK_AB R130, R175, R200 ;  /* 0x000000c8af82723e */ /* 0x000fe200000010ff */
[----:B------:R-:W-:Y:S02]  /*a0b0*/  FMUL.FTZ R55, R0, R55 ;  /* 0x0000003700377220 */ /* 0x000fe40000410000 */
[C---:B------:R-:W-:Y:S02]  /*a0c0*/  FMUL.FTZ R56, R2.reuse, R56 ;  /* 0x0000003802387220 */ /* 0x040fe40000410000 */
[----:B------:R-:W-:Y:S01]  /*a0d0*/  FMUL.FTZ R57, R2, R57 ;  /* 0x0000003902397220 */ /* 0x000fe20000410000 */
[----:B------:R-:W-:Y:S01]  /*a0e0*/  MUFU.EX2 R169, R21 ;  /* 0x0000001500a97308 */ /* 0x000fe20000000800 */
[----:B------:R-:W-:Y:S01]  /*a0f0*/  FMUL.FTZ R58, R0, R58 ;  /* 0x0000003a003a7220 */ /* 0x000fe20000410000 */
[----:B-----5:R-:W-:Y:S01]  /*a100*/  F2FP.BF16.PACK_AB R131, R163, R164 ;  /* 0x000000a4a383723e */ /* 0x020fe200000010ff */
[----:B------:R-:W-:Y:S01]  /*a110*/  FMUL.FTZ R4, R2, R128 ;  /* 0x0000008002047220 */ /* 0x000fe20000410000 */
[----:B------:R-:W-:Y:S01]  /*a120*/  F2FP.BF16.PACK_AB R128, R202, R203 ;  /* 0x000000cbca80723e */ /* 0x000fe200000010ff */
[--C-:B------:R-:W-:Y:S02]  /*a130*/  FFMA.FTZ R14, R14, c[0x0][0x2d0], -R3.reuse ;  /* 0x0000b4000e0e7a23 */ /* 0x100fe40000010803 */
[--C-:B------:R-:W-:Y:S02]  /*a140*/  FFMA.FTZ R15, R15, c[0x0][0x2d0], -R3.reuse ;  /* 0x0000b4000f0f7a23 */ /* 0x100fe40000010803 */
[----:B------:R-:W-:Y:S01]  /*a150*/  FFMA.FTZ R12, R16, c[0x0][0x2d0], -R160 ;  /* 0x0000b400100c7a23 */ /* 0x000fe200000108a0 */
[----:B------:R-:W-:Y:S01]  /*a160*/  MUFU.EX2 R159, R14 ;  /* 0x0000000e009f7308 */ /* 0x000fe20000000800 */
[C---:B------:R-:W-:Y:S05]  /*a170*/  HMMA.16816.F32.BF16 R4, R128.reuse, R136, R4 ;  /* 0x000000888004723c */ /* 0x040fea0000041804 */
[--C-:B------:R-:W-:Y:S02]  /*a180*/  FFMA.FTZ R18, R18, c[0x0][0x2d0], -R3.reuse ;  /* 0x0000b40012127a23 */ /* 0x100fe40000010803 */
[--C-:B------:R-:W-:Y:S01]  /*a190*/  FFMA.FTZ R126, R19, c[0x0][0x2d0], -R3.reuse ;  /* 0x0000b400137e7a23 */ /* 0x100fe20000010803 */
[C---:B------:R-:W-:Y:S01]  /*a1a0*/  HMMA.16816.F32.BF16 R8, R128.reuse, R138, R8 ;  /* 0x0000008a8008723c */ /* 0x040fe20000041808 */
[----:B------:R-:W1:Y:S01]  /*a1b0*/  LDSM.16.MT88.4 R136, [R177+0x2000] ;  /* 0x00200000b188783b */ /* 0x000e620000004200 */
[----:B------:R-:W5:Y:S02]  /*a1c0*/  MUFU.EX2 R158, R15 ;  /* 0x0000000f009e7308 */ /* 0x000f640000000800 */
[--C-:B------:R-:W-:Y:S02]  /*a1d0*/  FFMA.FTZ R22, R22, c[0x0][0x2d0], -R3.reuse ;  /* 0x0000b40016167a23 */ /* 0x100fe40000010803 */
[--C-:B------:R-:W-:Y:S02]  /*a1e0*/  FFMA.FTZ R23, R23, c[0x0][0x2d0], -R3.reuse ;  /* 0x0000b40017177a23 */ /* 0x100fe40000010803 */
[C---:B---3--:R-:W-:Y:S04]  /*a1f0*/  HMMA.16816.F32.BF16 R100, R128.reuse, R140, R100 ;  /* 0x0000008c8064723c */ /* 0x048fe80000041864 */
[----:B------:R3:W1:Y:S01]  /*a200*/  MUFU.EX2 R172, R12 ;  /* 0x0000000c00ac7308 */ /* 0x0006620000000800 */
[----:B------:R-:W-:Y:S02]  /*a210*/  FFMA.FTZ R27, R27, c[0x0][0x2d0], -R3 ;  /* 0x0000b4001b1b7a23 */ /* 0x000fe40000010803 */
[----:B------:R-:W-:Y:S01]  /*a220*/  FMUL.FTZ R59, R0, R59 ;  /* 0x0000003b003b7220 */ /* 0x000fe20000410000 */
[C---:B------:R-:W-:Y:S01]  /*a230*/  HMMA.16816.F32.BF16 R104, R128.reuse, R142, R104 ;  /* 0x0000008e8068723c */ /* 0x040fe20000041868 */
[----:B------:R-:W5:Y:S03]  /*a240*/  LDSM.16.MT88.4 R140, [R178+0x2000] ;  /* 0x00200000b28c783b */ /* 0x000f660000004200 */
[C---:B------:R-:W-:Y:S02]  /*a250*/  FMUL.FTZ R60, R2.reuse, R60 ;  /* 0x0000003c023c7220 */ /* 0x040fe40000410000 */
[----:B------:R1:W-:Y:S01]  /*a260*/  MUFU.EX2 R157, R18 ;  /* 0x00000012009d7308 */ /* 0x0003e20000000800 */
[----:B------:R-:W-:Y:S01]  /*a270*/  FMUL.FTZ R61, R2, R61 ;  /* 0x0000003d023d7220 */ /* 0x000fe20000410000 */
[C---:B--2---:R-:W-:Y:S04]  /*a280*/  HMMA.16816.F32.BF16 R108, R128.reuse, R144, R108 ;  /* 0x00000090806c723c */ /* 0x044fe8000004186c */
[C---:B------:R-:W-:Y:S02]  /*a290*/  FMUL.FTZ R62, R0.reuse, R62 ;  /* 0x0000003e003e7220 */ /* 0x040fe40000410000 */
[----:B------:R-:W-:Y:S02]  /*a2a0*/  FMUL.FTZ R63, R0, R63 ;  /* 0x0000003f003f7220 */ /* 0x000fe40000410000 */
[C---:B------:R-:W-:Y:S01]  /*a2b0*/  HMMA.16816.F32.BF16 R112, R128.reuse, R146, R112 ;  /* 0x000000928070723c */ /* 0x040fe20000041870 */
[----:B------:R-:W-:Y:S01]  /*a2c0*/  LDSM.16.MT88.4 R144, [R177+0x2800] ;  /* 0x00280000b190783b */ /* 0x000fe20000004200 */
[----:B------:R-:W-:Y:S02]  /*a2d0*/  MUFU.EX2 R168, R24 ;  /* 0x0000001800a87308 */ /* 0x000fe40000000800 */
[C---:B------:R-:W-:Y:S02]  /*a2e0*/  FMUL.FTZ R64, R2.reuse, R64 ;  /* 0x0000004002407220 */ /* 0x040fe40000410000 */
[----:B------:R-:W-:Y:S02]  /*a2f0*/  FMUL.FTZ R65, R2, R65 ;  /* 0x0000004102417220 */ /* 0x000fe40000410000 */
[C---:B----4-:R-:W-:Y:S01]  /*a300*/  HMMA.16816.F32.BF16 R116, R128.reuse, R132, R116 ;  /* 0x000000848074723c */ /* 0x050fe20000041874 */
[----:B---3--:R-:W-:Y:S03]  /*a310*/  LDSM.16.MT88.4 R12, [R180+0x4000] ;  /* 0x00400000b40c783b */ /* 0x008fe60000004200 */
[----:B------:R-:W-:Y:S01]  /*a320*/  MUFU.EX2 R161, R29 ;  /* 0x0000001d00a17308 */ /* 0x000fe20000000800 */
[C---:B------:R-:W-:Y:S02]  /*a330*/  FMUL.FTZ R66, R0.reuse, R66 ;  /* 0x0000004200427220 */ /* 0x040fe40000410000 */
[----:B------:R-:W-:Y:S01]  /*a340*/  FMUL.FTZ R67, R0, R67 ;  /* 0x0000004300437220 */ /* 0x000fe20000410000 */
[C---:B------:R-:W-:Y:S01]  /*a350*/  HMMA.16816.F32.BF16 R120, R128.reuse, R134, R120 ;  /* 0x000000868078723c */ /* 0x040fe20000041878 */
[----:B------:R-:W2:Y:S03]  /*a360*/  LDSM.16.MT88.4 R132, [R181+0x2000] ;  /* 0x00200000b584783b */ /* 0x000ea60000004200 */
[C---:B------:R-:W-:Y:S02]  /*a370*/  FMUL.FTZ R68, R2.reuse, R68 ;  /* 0x0000004402447220 */ /* 0x040fe40000410000 */
[----:B------:R-:W-:Y:S01]  /*a380*/  FMUL.FTZ R69, R2, R69 ;  /* 0x0000004502457220 */ /* 0x000fe20000410000 */
[----:B------:R-:W3:Y:S01]  /*a390*/  MUFU.EX2 R156, R126 ;  /* 0x0000007e009c7308 */ /* 0x000ee20000000800 */
[C---:B-1----:R-:W-:Y:S01]  /*a3a0*/  HMMA.16816.F32.BF16 R36, R128.reuse, R136, R36 ;  /* 0x000000888024723c */ /* 0x042fe20000041824 */
[----:B------:R-:W-:Y:S03]  /*a3b0*/  LDSM.16.MT88.4 R16, [R178+0x800] ;  /* 0x00080000b210783b */ /* 0x000fe60000004200 */
[C---:B------:R-:W-:Y:S02]  /*a3c0*/  FMUL.FTZ R70, R0.reuse, R70 ;  /* 0x0000004600467220 */ /* 0x040fe40000410000 */
[----:B------:R-:W-:Y:S02]  /*a3d0*/  FMUL.FTZ R71, R0, R71 ;  /* 0x0000004700477220 */ /* 0x000fe40000410000 */
[C---:B------:R-:W-:Y:S01]  /*a3e0*/  HMMA.16816.F32.BF16 R40, R128.reuse, R138, R40 ;  /* 0x0000008a8028723c */ /* 0x040fe20000041828 */
[----:B------:R-:W1:Y:S03]  /*a3f0*/  LDSM.16.MT88.4 R136, [R180+0x2000] ;  /* 0x00200000b488783b */ /* 0x000e660000004200 */
[C---:B------:R-:W-:Y:S02]  /*a400*/  FMUL.FTZ R72, R2.reuse, R72 ;  /* 0x0000004802487220 */ /* 0x040fe40000410000 */
[----:B------:R-:W-:Y:S02]  /*a410*/  FMUL.FTZ R73, R2, R73 ;  /* 0x0000004902497220 */ /* 0x000fe40000410000 */
[C---:B-----5:R-:W-:Y:S04]  /*a420*/  HMMA.16816.F32.BF16 R44, R128.reuse, R140, R44 ;  /* 0x0000008c802c723c */ /* 0x060fe8000004182c */
[C---:B------:R-:W-:Y:S02]  /*a430*/  FMUL.FTZ R74, R0.reuse, R74 ;  /* 0x0000004a004a7220 */ /* 0x040fe40000410000 */
[----:B------:R-:W-:Y:S02]  /*a440*/  FMUL.FTZ R75, R0, R75 ;  /* 0x0000004b004b7220 */ /* 0x000fe40000410000 */
[C---:B------:R-:W-:Y:S01]  /*a450*/  HMMA.16816.F32.BF16 R48, R128.reuse, R142, R48 ;  /* 0x0000008e8030723c */ /* 0x040fe20000041830 */
[----:B------:R-:W4:Y:S03]  /*a460*/  LDSM.16.MT88.4 R140, [R177+0x4000] ;  /* 0x00400000b18c783b */ /* 0x000f260000004200 */
        /* <DEDUP_REMOVED lines=9> */
[C---:B------:R-:W-:Y:S02]  /*a500*/  FMUL.FTZ R82, R0.reuse, R82 ;  /* 0x0000005200527220 */ /* 0x040fe40000410000 */
[----:B------:R-:W-:Y:S02]  /*a510*/  FMUL.FTZ R83, R0, R83 ;  /* 0x0000005300537220 */ /* 0x000fe40000410000 */
[C---:B-1----:R-:W-:Y:S04]  /*a520*/  HMMA.16816.F32.BF16 R60, R128.reuse, R136, R60 ;  /* 0x00000088803c723c */ /* 0x042fe8000004183c */
[C---:B------:R-:W-:Y:S02]  /*a530*/  FMUL.FTZ R84, R2.reuse, R84 ;  /* 0x0000005402547220 */ /* 0x040fe40000410000 */
[----:B------:R-:W-:Y:S02]  /*a540*/  FMUL.FTZ R85, R2, R85 ;  /* 0x0000005502557220 */ /* 0x000fe40000410000 */
[C---:B------:R-:W-:Y:S01]  /*a550*/  HMMA.16816.F32.BF16 R64, R128.reuse, R138, R64 ;  /* 0x0000008a8040723c */ /* 0x040fe20000041840 */
[----:B------:R-:W1:Y:S03]  /*a560*/  LDSM.16.MT88.4 R136, [R181+0x4000] ;  /* 0x00400000b588783b */ /* 0x000e660000004200 */
[C---:B------:R-:W-:Y:S02]  /*a570*/  FMUL.FTZ R86, R0.reuse, R86 ;  /* 0x0000005600567220 */ /* 0x040fe40000410000 */
[----:B------:R-:W-:Y:S02]  /*a580*/  FMUL.FTZ R87, R0, R87 ;  /* 0x0000005700577220 */ /* 0x000fe40000410000 */
[C---:B----4-:R-:W-:Y:S04]  /*a590*/  HMMA.16816.F32.BF16 R68, R128.reuse, R140, R68 ;  /* 0x0000008c8044723c */ /* 0x050fe80000041844 */
[C---:B------:R-:W-:Y:S02]  /*a5a0*/  FMUL.FTZ R88, R2.reuse, R88 ;  /* 0x0000005802587220 */ /* 0x040fe40000410000 */
[----:B------:R-:W-:Y:S02]  /*a5b0*/  FMUL.FTZ R89, R2, R89 ;  /* 0x0000005902597220 */ /* 0x000fe40000410000 */
[C---:B------:R-:W-:Y:S01]  /*a5c0*/  HMMA.16816.F32.BF16 R72, R128.reuse, R142, R72 ;  /* 0x0000008e8048723c */ /* 0x040fe20000041848 */
[----:B------:R-:W-:Y:S03]  /*a5d0*/  LDSM.16.MT88.4 R140, [R180+0x800] ;  /* 0x00080000b48c783b */ /* 0x000fe60000004200 */
        /* <DEDUP_REMOVED lines=16> */
[----:B------:R-:W-:Y:S02]  /*a6e0*/  FFMA.FTZ R2, R2, R230, R203 ;  /* 0x000000e602027223 */ /* 0x000fe400000100cb */
[----:B------:R-:W-:Y:S02]  /*a6f0*/  FFMA.FTZ R0, R0, R231, R166 ;  /* 0x000000e700007223 */ /* 0x000fe400000100a6 */
[C---:B------:R-:W-:Y:S04]  /*a700*/  HMMA.16816.F32.BF16 R92, R128.reuse, R12, R92 ;  /* 0x0000000c805c723c */ /* 0x040fe8000004185c */
[----:B------:R-:W-:Y:S02]  /*a710*/  FADD.FTZ R2, R202, R2 ;  /* 0x00000002ca027221 */ /* 0x000fe40000010000 */
[----:B------:R-:W-:Y:S01]  /*a720*/  FADD.FTZ R0, R165, R0 ;  /* 0x00000000a5007221 */ /* 0x000fe20000010000 */
[----:B------:R-:W-:Y:S01]  /*a730*/  F2FP.BF16.PACK_AB R12, R173, R174 ;  /* 0x000000aead0c723e */ /* 0x000fe200000010ff */
[----:B------:R-:W-:Y:S01]  /*a740*/  HMMA.16816.F32.BF16 R96, R128, R14, R96 ;  /* 0x0000000e8060723c */ /* 0x000fe20000041860 */
[----:B------:R-:W4:Y:S03]  /*a750*/  LDSM.16.MT88.4 R128, [R180+0x2800] ;  /* 0x00280000b480783b */ /* 0x000f260000004200 */
[----:B------:R-:W-:Y:S01]  /*a760*/  F2FP.BF16.PACK_AB R13, R158, R159 ;  /* 0x0000009f9e0d723e */ /* 0x000fe200000010ff */
[----:B------:R-:W-:Y:S02]  /*a770*/  FADD.FTZ R2, R200, R2 ;  /* 0x00000002c8027221 */ /* 0x000fe40000010000 */
[----:B------:R-:W-:Y:S01]  /*a780*/  F2FP.BF16.PACK_AB R14, R171, R172 ;  /* 0x000000acab0e723e */ /* 0x000fe200000010ff */
[----:B------:R-:W-:Y:S01]  /*a790*/  FADD.FTZ R0, R164, R0 ;  /* 0x00000000a4007221 */ /* 0x000fe20000010000 */
[----:B---3--:R-:W-:Y:S03]  /*a7a0*/  F2FP.BF16.PACK_AB R15, R156, R157 ;  /* 0x0000009d9c0f723e */ /* 0x008fe600000010ff */
[----:B------:R-:W-:Y:S02]  /*a7b0*/  FADD.FTZ R2, R175, R2 ;  /* 0x00000002af027221 */ /* 0x000fe40000010000 */
[----:B------:R-:W-:Y:S02]  /*a7c0*/  FADD.FTZ R0, R163, R0 ;  /* 0x00000000a3007221 */ /* 0x000fe40000010000 */
        /* <DEDUP_REMOVED lines=15> */
[----:B------:R-:W-:Y:S04]  /*a8c0*/  FADD.FTZ R2, R170, R2 ;  /* 0x00000002aa027221 */ /* 0x000fe80000010000 */
[C---:B------:R-:W-:Y:S01]  /*a8d0*/  HMMA.16816.F32.BF16 R112, R12.reuse, R138, R112 ;  /* 0x0000008a0c70723c */ /* 0x040fe20000041870 */
[----:B------:R-:W1:Y:S03]  /*a8e0*/  LDSM.16.MT88.4 R136, [R181+0x4800] ;  /* 0x00480000b588783b */ /* 0x000e660000004200 */
[----:B------:R-:W-:Y:S04]  /*a8f0*/  FADD.FTZ R2, R169, R2 ;  /* 0x00000002a9027221 */ /* 0x000fe80000010000 */
[C---:B------:R-:W-:Y:S04]  /*a900*/  HMMA.16816.F32.BF16 R116, R12.reuse, R140, R116 ;  /* 0x0000008c0c74723c */ /* 0x040fe80000041874 */
[----:B------:R-:W-:Y:S04]  /*a910*/  FADD.FTZ R2, R168, R2 ;  /* 0x00000002a8027221 */ /* 0x000fe80000010000 */
[C---:B------:R-:W-:Y:S01]  /*a920*/  HMMA.16816.F32.BF16 R120, R12.reuse, R142, R120 ;  /* 0x0000008e0c78723c */ /* 0x040fe20000041878 */
[----:B------:R-:W-:Y:S07]  /*a930*/  LDSM.16.MT88.4 R140, [R181+0x1000] ;  /* 0x00100000b58c783b */ /* 0x000fee0000004200 */
[C---:B------:R-:W-:Y:S08]  /*a940*/  HMMA.16816.F32.BF16 R36, R12.reuse, R144, R36 ;  /* 0x000000900c24723c */ /* 0x040ff00000041824 */
[C---:B------:R-:W-:Y:S01]  /*a950*/  HMMA.16816.F32.BF16 R40, R12.reuse, R146, R40 ;  /* 0x000000920c28723c */ /* 0x040fe20000041828 */
[----:B------:R-:W-:Y:S07]  /*a960*/  LDSM.16.MT88.4 R144, [R177+0x5800] ;  /* 0x00580000b190783b */ /* 0x000fee0000004200 */
[C---:B------:R-:W-:Y:S08]  /*a970*/  HMMA.16816.F32.BF16 R44, R12.reuse, R148, R44 ;  /* 0x000000940c2c723c */ /* 0x040ff0000004182c */
[C---:B------:R-:W-:Y:S01]  /*a980*/  HMMA.16816.F32.BF16 R48, R12.reuse, R150, R48 ;  /* 0x000000960c30723c */ /* 0x040fe20000041830 */
[----:B------:R-:W-:Y:S07]  /*a990*/  MUFU.EX2 R150, R27 ;  /* 0x0000001b00967308 */ /* 0x000fee0000000800 */
[C---:B------:R-:W-:Y:S03]  /*a9a0*/  HMMA.16816.F32.BF16 R52, R12.reuse, R152, R52 ;  /* 0x000000980c34723c */ /* 0x040fe60000041834 */
[----:B------:R-:W3:Y:S05]  /*a9b0*/  MUFU.EX2 R153, R22 ;  /* 0x0000001600997308 */ /* 0x000eea0000000800 */
[C---:B------:R-:W-:Y:S05]  /*a9c0*/  HMMA.16816.F32.BF16 R56, R12.reuse, R154, R56 ;  /* 0x0000009a0c38723c */ /* 0x040fea0000041838 */
[----:B------:R5:W1:Y:S03]  /*a9d0*/  MUFU.EX2 R152, R23 ;  /* 0x0000001700987308 */ /* 0x000a660000000800 */
[C---:B----4-:R-:W-:Y:S08]  /*a9e0*/  HMMA.16816.F32.BF16 R60, R12.reuse, R128, R60 ;  /* 0x000000800c3c723c */ /* 0x050ff0000004183c */
[C---:B------:R-:W-:Y:S01]  /*a9f0*/  HMMA.16816.F32.BF16 R64, R12.reuse, R130, R64 ;  /* 0x000000820c40723c */ /* 0x040fe20000041840 */
[----:B------:R-:W-:Y:S03]  /*aa00*/  LDSM.16.MT88.4 R128, [R178+0x1000] ;  /* 0x00100000b280783b */ /* 0x000fe60000004200 */
[----:B---3--:R-:W-:Y:S04]  /*aa10*/  FADD.FTZ R0, R153, R0 ;  /* 0x0000000099007221 */ /* 0x008fe80000010000 */
[C---:B--2---:R-:W-:Y:S01]  /*aa20*/  HMMA.16816.F32.BF16 R68, R12.reuse, R16, R68 ;  /* 0x000000100c44723c */ /* 0x044fe20000041844 */
[----:B-----5:R-:W2:Y:S03]  /*aa30*/  LDSM.16.MT88.4 R20, [R180+0x4800] ;  /* 0x00480000b414783b */ /* 0x020ea60000004200 */
[----:B-1----:R-:W-:Y:S04]  /*aa40*/  FADD.FTZ R0, R152, R0 ;  /* 0x0000000098007221 */ /* 0x002fe80000010000 */
[C---:B------:R-:W-:Y:S04]  /*aa50*/  HMMA.16816.F32.BF16 R72, R12.reuse, R18, R72 ;  /* 0x000000120c48723c */ /* 0x040fe80000041848 */
[----:B------:R-:W-:Y:S04]  /*aa60*/  FFMA.FTZ R16, R25, c[0x0][0x2d0], -R160 ;  /* 0x0000b40019107a23 */ /* 0x000fe800000108a0 */
[C---:B------:R-:W-:Y:S01]  /*aa70*/  HMMA.16816.F32.BF16 R76, R12.reuse, R132, R76 ;  /* 0x000000840c4c723c */ /* 0x040fe2000004184c */
[----:B------:R1:W3:Y:S07]  /*aa80*/  MUFU.EX2 R167, R16 ;  /* 0x0000001000a77308 */ /* 0x0002ee0000000800 */
[C---:B------:R-:W-:Y:S01]  /*aa90*/  HMMA.16816.F32.BF16 R80, R12.reuse, R134, R80 ;  /* 0x000000860c50723c */ /* 0x040fe20000041850 */
[----:B------:R-:W-:Y:S07]  /*aaa0*/  LDSM.16.MT88.4 R132, [R177+0x3000] ;  /* 0x00300000b184783b */ /* 0x000fee0000004200 */
[C---:B------:R-:W-:Y:S08]  /*aab0*/  HMMA.16816.F32.BF16 R84, R12.reuse, R136, R84 ;  /* 0x000000880c54723c */ /* 0x040ff00000041854 */
[C---:B------:R-:W-:Y:S01]  /*aac0*/  HMMA.16816.F32.BF16 R88, R12.reuse, R138, R88 ;  /* 0x0000008a0c58723c */ /* 0x040fe20000041858 */
[----:B------:R-:W-:Y:S03]  /*aad0*/  LDSM.16.MT88.4 R136, [R181+0x3800] ;  /* 0x00380000b588783b */ /* 0x000fe60000004200 */
[--C-:B-1----:R-:W-:Y:S02]  /*aae0*/  FFMA.FTZ R16, R26, c[0x0][0x2d0], -R3.reuse ;  /* 0x0000b4001a107a23 */ /* 0x102fe40000010803 */
[----:B---3--:R-:W-:Y:S02]  /*aaf0*/  FADD.FTZ R2, R167, R2 ;  /* 0x00000002a7027221 */ /* 0x008fe40000010000 */
[C---:B--2---:R-:W-:Y:S01]  /*ab00*/  HMMA.16816.F32.BF16 R92, R12.reuse, R20, R92 ;  /* 0x000000140c5c723c */ /* 0x044fe2000004185c */
        /* <DEDUP_REMOVED lines=8> */
[----:B--2---:R-:W-:Y:S01]  /*ab90*/  F2FP.BF16.PACK_AB R15, R150, R151 ;  /* 0x00000097960f723e */ /* 0x004fe200000010ff */
[----:B------:R-:W-:Y:S06]  /*aba0*/  FADD.FTZ R0, R151, R0 ;  /* 0x0000000097007221 */ /* 0x000fec0000010000 */
[C---:B-1----:R-:W-:Y:S08]  /*abb0*/  HMMA.16816.F32.BF16 R4, R12.reuse, R16, R4 ;  /* 0x000000100c04723c */ /* 0x042ff00000041804 */
[C---:B------:R-:W-:Y:S01]  /*abc0*/  HMMA.16816.F32.BF16 R8, R12.reuse, R18, R8 ;  /* 0x000000120c08723c */ /* 0x040fe20000041808 */
[----:B------:R-:W1:Y:S07]  /*abd0*/  LDSM.16.MT88.4 R16, [R181+0x3000] ;  /* 0x00300000b510783b */ /* 0x000e6e0000004200 */
        /* <DEDUP_REMOVED lines=8> */
[----:B------:R-:W2:Y:S07]  /*ac60*/  LDSM.16.MT88.4 R24, [R180+0x3000] ;  /* 0x00300000b418783b */ /* 0x000eae0000004200 */
[C---:B------:R-:W-:Y:S08]  /*ac70*/  HMMA.16816.F32.BF16 R36, R12.reuse, R132, R36 ;  /* 0x000000840c24723c */ /* 0x040ff00000041824 */
[C---:B------:R-:W-:Y:S01]  /*ac80*/  HMMA.16816.F32.BF16 R40, R12.reuse, R134, R40 ;  /* 0x000000860c28723c */ /* 0x040fe20000041828 */
[----:B------:R-:W-:Y:S07]  /*ac90*/  LDSM.16.MT88.4 R132, [R177+0x1800] ;  /* 0x00180000b184783b */ /* 0x000fee0000004200 */
[C---:B------:R-:W-:Y:S07]  /*aca0*/  HMMA.16816.F32.BF16 R44, R12.reuse, R20, R44 ;  /* 0x000000140c2c723c */ /* 0x040fee000004182c */
[--C-:B------:R-:W-:Y:S01]  /*acb0*/  FFMA.FTZ R20, R28, c[0x0][0x2d0], -R160.reuse ;  /* 0x0000b4001c147a23 */ /* 0x100fe200000108a0 */
[C---:B------:R-:W-:Y:S03]  /*acc0*/  HMMA.16816.F32.BF16 R48, R12.reuse, R22, R48 ;  /* 0x000000160c30723c */ /* 0x040fe60000041830 */
[----:B------:R3:W4:Y:S01]  /*acd0*/  MUFU.EX2 R162, R20 ;  /* 0x0000001400a27308 */ /* 0x0007220000000800 */
[--C-:B------:R-:W-:Y:S04]  /*ace0*/  FFMA.FTZ R28, R33, c[0x0][0x2d0], -R160.reuse ;  /* 0x0000b400211c7a23 */ /* 0x100fe800000108a0 */
[C---:B-1----:R-:W-:Y:S05]  /*acf0*/  HMMA.16816.F32.BF16 R52, R12.reuse, R16, R52 ;  /* 0x000000100c34723c */ /* 0x042fea0000041834 */
[----:B------:R1:W-:Y:S02]  /*ad00*/  MUFU.EX2 R154, R28 ;  /* 0x0000001c009a7308 */ /* 0x0003e40000000800 */
[--C-:B------:R-:W-:Y:S01]  /*ad10*/  FFMA.FTZ R16, R30, c[0x0][0x2d0], -R3.reuse ;  /* 0x0000b4001e107a23 */ /* 0x100fe20000010803 */
[C---:B------:R-:W-:Y:S07]  /*ad20*/  HMMA.16816.F32.BF16 R56, R12.reuse, R18, R56 ;  /* 0x000000120c38723c */ /* 0x040fee0000041838 */
[----:B------:R5:W4:Y:S01]  /*ad30*/  MUFU.EX2 R149, R16 ;  /* 0x0000001000957308 */ /* 0x000b220000000800 */
[C---:B--2---:R-:W-:Y:S01]  /*ad40*/  HMMA.16816.F32.BF16 R60, R12.reuse, R24, R60 ;  /* 0x000000180c3c723c */ /* 0x044fe2000004183c */
[----:B---3--:R-:W2:Y:S06]  /*ad50*/  LDSM.16.MT88.4 R20, [R178+0x5000] ;  /* 0x00500000b214783b */ /* 0x008eac0000004200 */
[--C-:B------:R-:W-:Y:S01]  /*ad60*/  FFMA.FTZ R24, R31, c[0x0][0x2d0], -R3.reuse ;  /* 0x0000b4001f187a23 */ /* 0x100fe20000010803 */
[C---:B------:R-:W-:Y:S03]  /*ad70*/  HMMA.16816.F32.BF16 R64, R12.reuse, R26, R64 ;  /* 0x0000001a0c40723c */ /* 0x040fe60000041840 */
[----:B------:R3:W2:Y:S01]  /*ad80*/  MUFU.EX2 R148, R24 ;  /* 0x0000001800947308 */ /* 0x0006a20000000800 */
[----:B-1----:R-:W-:Y:S04]  /*ad90*/  LDSM.16.MT88.4 R28, [R181+0x1800] ;  /* 0x00180000b51c783b */ /* 0x002fe80000004200 */
[C---:B------:R-:W-:Y:S04]  /*ada0*/  HMMA.16816.F32.BF16 R68, R12.reuse, R128, R68 ;  /* 0x000000800c44723c */ /* 0x040fe80000041844 */
[----:B-----5:R-:W1:Y:S04]  /*adb0*/  LDSM.16.MT88.4 R16, [R181+0x5000] ;  /* 0x00500000b510783b */ /* 0x020e680000004200 */
[C---:B------:R-:W-:Y:S04]  /*adc0*/  HMMA.16816.F32.BF16 R72, R12.reuse, R130, R72 ;  /* 0x000000820c48723c */ /* 0x040fe80000041848 */
[----:B---3--:R-:W-:Y:S04]  /*add0*/  FFMA.FTZ R24, R32, c[0x0][0x2d0], -R160 ;  /* 0x0000b40020187a23 */ /* 0x008fe800000108a0 */
[----:B------:R3:W5:Y:S01]  /*ade0*/  MUFU.EX2 R155, R24 ;  /* 0x00000018009b7308 */ /* 0x0007620000000800 */
[C---:B--2---:R-:W-:Y:S07]  /*adf0*/  HMMA.16816.F32.BF16 R76, R12.reuse, R20, R76 ;  /* 0x000000140c4c723c */ /* 0x044fee000004184c */
[--C-:B------:R-:W-:Y:S01]  /*ae00*/  FFMA.FTZ R20, R34, c[0x0][0x2d0], -R3.reuse ;  /* 0x0000b40022147a23 */ /* 0x100fe20000010803 */
[C---:B------:R-:W-:Y:S03]  /*ae10*/  HMMA.16816.F32.BF16 R80, R12.reuse, R22, R80 ;  /* 0x000000160c50723c */ /* 0x040fe60000041850 */
[----:B------:R2:W2:Y:S01]  /*ae20*/  MUFU.EX2 R127, R20 ;  /* 0x00000014007f7308 */ /* 0x0004a20000000800 */
[----:B------:R-:W-:Y:S02]  /*ae30*/  FFMA.FTZ R3, R35, c[0x0][0x2d0], -R3 ;  /* 0x0000b40023037a23 */ /* 0x000fe40000010803 */
[----:B------:R-:W-:Y:S02]  /*ae40*/  LDSM.16.MT88.4 R32, [R180+0x1800] ;  /* 0x00180000b420783b */ /* 0x000fe40000004200 */
[C---:B-1----:R-:W-:Y:S05]  /*ae50*/  HMMA.16816.F32.BF16 R84, R12.reuse, R16, R84 ;  /* 0x000000100c54723c */ /* 0x042fea0000041854 */
[----:B------:R1:W1:Y:S01]  /*ae60*/  MUFU.EX2 R126, R3 ;  /* 0x00000003007e7308 */ /* 0x0002620000000800 */
[----:B---3--:R-:W3:Y:S02]  /*ae70*/  LDSM.16.MT88.4 R24, [R180+0x5000] ;  /* 0x00500000b418783b */ /* 0x008ee40000004200 */
[C---:B------:R-:W-:Y:S06]  /*ae80*/  HMMA.16816.F32.BF16 R88, R12.reuse, R18, R88 ;  /* 0x000000120c58723c */ /* 0x040fec0000041858 */
[----:B------:R-:W-:Y:S08]  /*ae90*/  LDSM.16.MT88.4 R16, [R177+0x3800] ;  /* 0x00380000b110783b */ /* 0x000ff00000004200 */
[----:B--2---:R-:W2:Y:S01]  /*aea0*/  LDSM.16.MT88.4 R20, [R178+0x1800] ;  /* 0x00180000b214783b */ /* 0x004ea20000004200 */
[----:B-1----:R-:W-:Y:S02]  /*aeb0*/  FADD.FTZ R3, R150, R0 ;  /* 0x0000000096037221 */ /* 0x002fe40000010000 */
[----:B----4-:R-:W-:Y:S02]  /*aec0*/  FADD.FTZ R0, R162, R2 ;  /* 0x00000002a2007221 */ /* 0x010fe40000010000 */
[----:B------:R-:W-:Y:S02]  /*aed0*/  FADD.FTZ R3, R149, R3 ;  /* 0x0000000395037221 */ /* 0x000fe40000010000 */
[----:B------:R-:W-:Y:S02]  /*aee0*/  FADD.FTZ R0, R161, R0 ;  /* 0x00000000a1007221 */ /* 0x000fe40000010000 */
[----:B------:R-:W-:Y:S02]  /*aef0*/  FADD.FTZ R3, R148, R3 ;  /* 0x0000000394037221 */ /* 0x000fe40000010000 */
[----:B-----5:R-:W-:Y:S02]  /*af00*/  FADD.FTZ R2, R155, R0 ;  /* 0x000000009b027221 */ /* 0x020fe40000010000 */
[----:B------:R-:W-:Y:S02]  /*af10*/  FADD.FTZ R0, R127, R3 ;  /* 0x000000037f007221 */ /* 0x000fe40000010000 */
[----:B------:R-:W-:Y:S02]  /*af20*/  FADD.FTZ R230, R154, R2 ;  /* 0x000000029ae67221 */ /* 0x000fe40000010000 */
[----:B------:R-:W-:Y:S01]  /*af30*/  FADD.FTZ R231, R126, R0 ;  /* 0x000000007ee77221 */ /* 0x000fe20000010000 */
[C---:B---3--:R-:W-:Y:S08]  /*af40*/  HMMA.16816.F32.BF16 R92, R12.reuse, R24, R92 ;  /* 0x000000180c5c723c */ /* 0x048ff0000004185c */
[----:B------:R-:W-:Y:S01]  /*af50*/  HMMA.16816.F32.BF16 R96, R12, R26, R96 ;  /* 0x0000001a0c60723c */ /* 0x000fe20000041860 */
[----:B------:R-:W1:Y:S06]  /*af60*/  LDSM.16.MT88.4 R24, [R178+0x3800] ;  /* 0x00380000b218783b */ /* 0x000e6c0000004200 */
[----:B------:R-:W-:Y:S02]  /*af70*/  F2FP.BF16.PACK_AB R12, R161, R162 ;  /* 0x000000a2a10c723e */ /* 0x000fe400000010ff */
[----:B------:R-:W-:Y:S03]  /*af80*/  F2FP.BF16.PACK_AB R13, R148, R149 ;  /* 0x00000095940d723e */ /* 0x000fe600000010ff */
[----:B------:R-:W-:Y:S02]  /*af90*/  F2FP.BF16.PACK_AB R14, R154, R155 ;  /* 0x0000009b9a0e723e */ /* 0x000fe400000010ff */
[----:B------:R-:W-:Y:S02]  /*afa0*/  F2FP.BF16.PACK_AB R15, R126, R127 ;  /* 0x0000007f7e0f723e */ /* 0x000fe400000010ff */
[----:B------:R-:W-:Y:S02]  /*afb0*/  MOV R127, R124 ;  /* 0x0000007c007f7202 */ /* 0x000fe40000000f00 */
[----:B------:R-:W-:Y:S03]  /*afc0*/  MOV R126, R125 ;  /* 0x0000007d007e7202 */ /* 0x000fe60000000f00 */
[C---:B------:R-:W-:Y:S01]  /*afd0*/  HMMA.16816.F32.BF16 R128, R12.reuse, R132, R4 ;  /* 0x000000840c80723c */ /* 0x040fe20000041804 */
[----:B------:R-:W3:Y:S07]  /*afe0*/  LDSM.16.MT88.4 R4, [R178+0x5800] ;  /* 0x00580000b204783b */ /* 0x000eee0000004200 */
[C---:B------:R-:W-:Y:S01]  /*aff0*/  HMMA.16816.F32.BF16 R132, R12.reuse, R134, R8 ;  /* 0x000000860c84723c */ /* 0x040fe20000041808 */
[----:B------:R-:W4:Y:S07]  /*b000*/  LDSM.16.MT88.4 R8, [R181+0x5800] ;  /* 0x00580000b508783b */ /* 0x000f2e0000004200 */
[C---:B--2---:R-:W-:Y:S08]  /*b010*/  HMMA.16816.F32.BF16 R100, R12.reuse, R20, R100 ;  /* 0x000000140c64723c */ /* 0x044ff00000041864 */
[C---:B------:R-:W-:Y:S08]  /*b020*/  HMMA.16816.F32.BF16 R104, R12.reuse, R22, R104 ;  /* 0x000000160c68723c */ /* 0x040ff00000041868 */
[C---:B------:R-:W-:Y:S08]  /*b030*/  HMMA.16816.F32.BF16 R108, R12.reuse, R28, R108 ;  /* 0x0000001c0c6c723c */ /* 0x040ff0000004186c */
[C---:B------:R-:W-:Y:S08]  /*b040*/  HMMA.16816.F32.BF16 R112, R12.reuse, R30, R112 ;  /* 0x0000001e0c70723c */ /* 0x040ff00000041870 */
[C---:B------:R-:W-:Y:S08]  /*b050*/  HMMA.16816.F32.BF16 R116, R12.reuse, R32, R116 ;  /* 0x000000200c74723c */ /* 0x040ff00000041874 */
[C---:B------:R-:W-:Y:S08]  /*b060*/  HMMA.16816.F32.BF16 R120, R12.reuse, R34, R120 ;  /* 0x000000220c78723c */ /* 0x040ff00000041878 */
[C---:B------:R-:W-:Y:S08]  /*b070*/  HMMA.16816.F32.BF16 R36, R12.reuse, R16, R36 ;  /* 0x000000100c24723c */ /* 0x040ff00000041824 */
[C---:B------:R-:W-:Y:S01]  /*b080*/  HMMA.16816.F32.BF16 R40, R12.reuse, R18, R40 ;  /* 0x000000120c28723c */ /* 0x040fe20000041828 */
[----:B------:R-:W2:Y:S07]  /*b090*/  LDSM.16.MT88.4 R16, [R180+0x5800] ;  /* 0x00580000b410783b */ /* 0x000eae0000004200 */
        /* <DEDUP_REMOVED lines=12> */
[C---:B--2---:R-:W-:Y:S08]  /*b160*/  HMMA.16816.F32.BF16 R92, R12.reuse, R16, R92 ;  /* 0x000000100c5c723c */ /* 0x044ff0000004185c */
[----:B------:R-:W-:Y:S01]  /*b170*/  HMMA.16816.F32.BF16 R96, R12, R18, R96 ;  /* 0x000000120c60723c */ /* 0x000fe20000041860 */
[----:B------:R-:W-:-:S07]  /*b180*/  @P0 BRA `(.L_x_899) ;  /* 0xffffd6b000000947 */ /* 0x000fce000383ffff */
.L_x_898:
[----:B------:R-:W-:Y:S07]  /*b190*/  @!UPT UIADD3 URZ, URZ, URZ, URZ ;  /* 0x0000003f3f3ff290 */ /* 0x000fee000fffe03f */
[----:B------:R-:W-:Y:S02]  /*b1a0*/  MOV R7, 0x1f ;  /* 0x0000001f00077802 */ /* 0x000fe40000000f00 */
[----:B------:R-:W-:Y:S01]  /*b1b0*/  MOV R6, 0xffffffff ;  /* 0xffffffff00067802 */ /* 0x000fe20000000f00 */
[----:B------:R-:W-:Y:S06]  /*b1c0*/  BRA.DIV ~URZ, `(.L_x_900) ;  /* 0x000054627f007947 */ /* 0x000fec000b800000 */
[----:B------:R1:W2:Y:S02]  /*b1d0*/  SHFL.BFLY PT, R0, R230, 0x2, 0x1f ;  /* 0x0c401f00e6007f89 */ /* 0x0002a400000e0000 */
.L_x_973:
[----:B--2---:R-:W-:Y:S01]  /*b1e0*/  FADD.FTZ R0, R0, R230 ;  /* 0x000000e600007221 */ /* 0x004fe20000010000 */
[----:B------:R-:W-:Y:S05]  /*b1f0*/  BRA.DIV ~URZ, `(.L_x_901) ;  /* 0x000054927f007947 */ /* 0x000fea000b800000 */
[----:B------:R-:W2:Y:S04]  /*b200*/  SHFL.BFLY PT, R2, R231, 0x2, 0x1f ;  /* 0x0c401f00e7027f89 */ /* 0x000ea800000e0000 */
[----:B------:R-:W3:Y:S01]  /*b210*/  SHFL.BFLY PT, R5, R0, 0x1, 0x1f ;  /* 0x0c201f0000057f89 */ /* 0x000ee200000e0000 */
[----:B--2---:R-:W-:-:S02]  /*b220*/  FADD.FTZ R4, R2, R231 ;  /* 0x000000e702047221 */ /* 0x004fc40000010000 */
[----:B---3--:R-:W-:-:S03]  /*b230*/  FADD.FTZ R0, R0, R5 ;  /* 0x0000000500007221 */ /* 0x008fc60000010000 */
[----:B------:R2:W3:Y:S04]  /*b240*/  SHFL.BFLY PT, R3, R4, 0x1, 0x1f ;  /* 0x0c201f0004037f89 */ /* 0x0004e800000e0000 */
.L_x_974:
        /* <DEDUP_REMOVED lines=13> */
[C---:B------:R-:W-:Y:S01]  /*b320*/  FMUL.FTZ R69, R2.reuse, R73 ;  /* 0x0000004902457220 */ /* 0x040fe20000410000 */
[----:B--2---:R-:W-:Y:S01]  /*b330*/  MOV R0, RZ ;  /* 0x000000ff00007202 */ /* 0x004fe20000000f00 */
[----:B------:R-:W-:-:S02]  /*b340*/  FMUL.FTZ R72, R2, R76 ;  /* 0x0000004c02487220 */ /* 0x000fc40000410000 */
[C---:B------:R-:W-:Y:S02]  /*b350*/  FMUL.FTZ R73, R2.reuse, R77 ;  /* 0x0000004d02497220 */ /* 0x040fe40000410000 */
[C---:B------:R-:W-:Y:S01]  /*b360*/  FMUL.FTZ R144, R2.reuse, R128 ;  /* 0x0000008002907220 */ /* 0x040fe20000410000 */
[----:B------:R-:W2:Y:S01]  /*b370*/  @P0 MUFU.RCP R0, R3 ;  /* 0x0000000300000308 */ /* 0x000ea20000001000 */
        /* <DEDUP_REMOVED lines=41> */
[----:B------:R3:W5:Y:S01]  /*b610*/  @P0 MUFU.LG2 R2, R3 ;  /* 0x0000000300020308 */ /* 0x0007620000000c00 */
[----:B----4-:R-:W-:Y:S02]  /*b620*/  @P1 FMUL.FTZ R5, R5, 0.69314718246459960938 ;  /* 0x3f31721805051820 */ /* 0x010fe40000410000 */
[C---:B--2---:R-:W-:Y:S02]  /*b630*/  FMUL.FTZ R154, R0.reuse, R134 ;  /* 0x00000086009a7220 */ /* 0x044fe40000410000 */
[----:B------:R-:W-:Y:S02]  /*b640*/  FMUL.FTZ R155, R0, R135 ;  /* 0x00000087009b7220 */ /* 0x000fe40000410000 */
[----:B------:R-:W-:Y:S01]  /*b650*/  @P1 FFMA.FTZ R21, R4, R125, R5 ;  /* 0x0000007d04151223 */ /* 0x000fe20000010005 */
[----:B------:R-:W-:Y:S01]  /*b660*/  MOV R4, 0x1 ;  /* 0x0000000100047802 */ /* 0x000fe20000000f00 */
[----:B------:R-:W-:-:S02]  /*b670*/  FMUL.FTZ R134, R0, R118 ;  /* 0x0000007600867220 */ /* 0x000fc40000410000 */
[C---:B------:R-:W-:Y:S02]  /*b680*/  FMUL.FTZ R135, R0.reuse, R119 ;  /* 0x0000007700877220 */ /* 0x040fe40000410000 */
[C---:B------:R-:W-:Y:S02]  /*b690*/  FMUL.FTZ R160, R0.reuse, R130 ;  /* 0x0000008200a07220 */ /* 0x040fe40000410000 */
[C---:B------:R-:W-:Y:S01]  /*b6a0*/  FMUL.FTZ R161, R0.reuse, R131 ;  /* 0x0000008300a17220 */ /* 0x040fe20000410000 */
[----:B---3--:R-:W-:Y:S01]  /*b6b0*/  @P0 MOV R3, 0x3f317218 ;  /* 0x3f31721800030802 */ /* 0x008fe20000000f00 */
[C---:B------:R-:W-:Y:S02]  /*b6c0*/  FMUL.FTZ R118, R0.reuse, R66 ;  /* 0x0000004200767220 */ /* 0x040fe40000410000 */
[----:B------:R-:W-:Y:S02]  /*b6d0*/  FMUL.FTZ R119, R0, R67 ;  /* 0x0000004300777220 */ /* 0x000fe40000410000 */
[----:B-----5:R-:W-:-:S02]  /*b6e0*/  @P0 FMUL.FTZ R2, R2, 0.69314718246459960938 ;  /* 0x3f31721802020820 */ /* 0x020fc40000410000 */
        /* <DEDUP_REMOVED lines=43> */
.L_x_881:
[----:B--2---:R-:W2:Y:S01]  /*b9a0*/  S2R R2, SR_TID.X ;  /* 0x0000000000027919 */ /* 0x004ea20000002100 */
        /* <DEDUP_REMOVED lines=16> */
.L_x_903:
[----:B------:R-:W-:Y:S05]  /*bab0*/  BSYNC B0 ;  /* 0x0000000000007941 */ /* 0x000fea0003800000 */
.L_x_902:
        /* <DEDUP_REMOVED lines=18> */
[----:B------:R-:W-:Y:S01]  /*bbe0*/  F2FP.BF16.PACK_AB R4, R153, R152 ;  /* 0x000000989904723e */ /* 0x000fe200000010ff */
        /* <DEDUP_REMOVED lines=65> */
[----:B--2---:R-:W-:-:S02]  /*c000*/  F2FP.BF16.PACK_AB R3, R73, R72 ;  /* 0x000000484903723e */ /* 0x004fc400000010ff */
[----:B---3--:R-:W-:Y:S01]  /*c010*/  F2FP.BF16.PACK_AB R4, R97, R96 ;  /* 0x000000606104723e */ /* 0x008fe200000010ff */
[----:B----4-:R-:W2:Y:S01]  /*c020*/  LDL R8, [R1+0xc] ;  /* 0x00000c0001087983 */ /* 0x010ea20000100800 */
[----:B------:R-:W-:-:S03]  /*c030*/  F2FP.BF16.PACK_AB R2, R71, R70 ;  /* 0x000000464702723e */ /* 0x000fc600000010ff */
[----:B------:R1:W-:Y:S04]  /*c040*/  STS [R12+0x8000], R0 ;  /* 0x008000000c007388 */ /* 0x0003e80000000800 */
[----:B------:R3:W-:Y:S04]  /*c050*/  STS [R12+0x8400], R4 ;  /* 0x008400040c007388 */ /* 0x0007e80000000800 */
[----:B------:R4:W-:Y:S04]  /*c060*/  STS [R9+0x8000], R3 ;  /* 0x0080000309007388 */ /* 0x0009e80000000800 */
[----:B------:R4:W-:Y:S01]  /*c070*/  STS [R9+0x8400], R2 ;  /* 0x0084000209007388 */ /* 0x0009e20000000800 */
[----:B-1----:R-:W-:-:S02]  /*c080*/  F2FP.BF16.PACK_AB R0, R77, R76 ;  /* 0x0000004c4d00723e */ /* 0x002fc400000010ff */
[----:B---3--:R-:W-:-:S03]  /*c090*/  F2FP.BF16.PACK_AB R4, R83, R82 ;  /* 0x000000525304723e */ /* 0x008fc600000010ff */
[----:B------:R1:W-:Y:S01]  /*c0a0*/  STS [R11+0x8000], R0 ;  /* 0x008000000b007388 */ /* 0x0003e20000000800 */
[----:B----4-:R-:W-:-:S03]  /*c0b0*/  F2FP.BF16.PACK_AB R3, R149, R148 ;  /* 0x000000949503723e */ /* 0x010fc600000010ff */
[----:B------:R3:W-:Y:S01]  /*c0c0*/  STS [R11+0x8400], R4 ;  /* 0x008400040b007388 */ /* 0x0007e20000000800 */
[----:B------:R-:W-:-:S03]  /*c0d0*/  F2FP.BF16.PACK_AB R2, R79, R78 ;  /* 0x0000004e4f02723e */ /* 0x000fc600000010ff */
[----:B------:R4:W-:Y:S04]  /*c0e0*/  STS [R7+0x8000], R3 ;  /* 0x0080000307007388 */ /* 0x0009e80000000800 */
[----:B------:R4:W-:Y:S01]  /*c0f0*/  STS [R7+0x8400], R2 ;  /* 0x0084000207007388 */ /* 0x0009e20000000800 */
[----:B------:R-:W-:Y:S02]  /*c100*/  ISETP.NE.U32.AND P2, PT, RZ, c[0x0][0x508], PT ;  /* 0x00014200ff007a0c */ /* 0x000fe40003f45070 */
[----:B------:R-:W-:Y:S01]  /*c110*/  ISETP.NE.U32.AND P1, PT, RZ, c[0x0][0x500], PT ;  /* 0x00014000ff007a0c */ /* 0x000fe20003f25070 */
[----:B------:R-:W2:Y:S01]  /*c120*/  LDL.LU R9, [R1+0x18] ;  /* 0x0000180001097983 */ /* 0x000ea20000300800 */
[----:B------:R-:W-:Y:S01]  /*c130*/  ISETP.NE.AND.EX P2, PT, RZ, c[0x0][0x50c], PT, P2 ;  /* 0x00014300ff007a0c */ /* 0x000fe20003f45320 */
[----:B------:R-:W-:Y:S01]  /*c140*/  IMAD.MOV.U32 R12, RZ, RZ, c[0x0][0x388] ;  /* 0x0000e200ff0c7624 */ /* 0x000fe200078e00ff */
[----:B------:R-:W-:-:S02]  /*c150*/  ISETP.NE.AND.EX P1, PT, RZ, c[0x0][0x504], PT, P1 ;  /* 0x00014100ff007a0c */ /* 0x000fc40003f25310 */
[----:B-1----:R-:W-:-:S05]  /*c160*/  F2FP.BF16.PACK_AB R0, R89, R88 ;  /* 0x000000585900723e */ /* 0x002fca00000010ff */
[----:B------:R1:W-:Y:S04]  /*c170*/  STS [R6+0x8000], R0 ;  /* 0x0080000006007388 */ /* 0x0003e80000000800 */
[----:B---3--:R-:W-:Y:S02]  /*c180*/  @P2 LEA R4, P0, R247, c[0x0][0x508], 0x2 ;  /* 0x00014200f7042a11 */ /* 0x008fe400078010ff */
[----:B----4-:R-:W-:Y:S02]  /*c190*/  F2FP.BF16.PACK_AB R3, R75, R74 ;  /* 0x0000004a4b03723e */ /* 0x010fe400000010ff */
[----:B------:R-:W-:-:S03]  /*c1a0*/  F2FP.BF16.PACK_AB R2, R81, R80 ;  /* 0x000000505102723e */ /* 0x000fc600000010ff */
[----:B------:R3:W-:Y:S04]  /*c1b0*/  STS [R6+0x8400], R3 ;  /* 0x0084000306007388 */ /* 0x0007e80000000800 */
[----:B------:R4:W-:Y:S01]  /*c1c0*/  STS [R5+0x8000], R2 ;  /* 0x0080000205007388 */ /* 0x0009e20000000800 */
[----:B-1----:R-:W-:-:S05]  /*c1d0*/  F2FP.BF16.PACK_AB R0, R63, R62 ;  /* 0x0000003e3f00723e */ /* 0x002fca00000010ff */
[----:B------:R1:W-:Y:S01]  /*c1e0*/  STS [R5+0x8400], R0 ;  /* 0x0084000005007388 */ /* 0x0003e20000000800 */
[----:B---3--:R-:W-:Y:S01]  /*c1f0*/  F2FP.BF16.PACK_AB R3, R57, R56 ;  /* 0x000000383903723e */ /* 0x008fe200000010ff */
[----:B------:R-:W-:Y:S02]  /*c200*/  IMAD.MOV.U32 R6, RZ, RZ, 0x4 ;  /* 0x00000004ff067424 */ /* 0x000fe400078e00ff */
[----:B----4-:R-:W-:Y:S02]  /*c210*/  IMAD.MOV.U32 R2, RZ, RZ, RZ ;  /* 0x000000ffff027224 */ /* 0x010fe400078e00ff */
[----:B------:R-:W-:Y:S01]  /*c220*/  STS [R10+0x8000], R3 ;  /* 0x008000030a007388 */ /* 0x000fe20000000800 */
[----:B------:R-:W-:Y:S01]  /*c230*/  IMAD.WIDE R6, R247, R6, c[0x0][0x500] ;  /* 0x00014000f7067625 */ /* 0x000fe200078e0206 */
[----:B-1----:R-:W-:-:S05]  /*c240*/  F2FP.BF16.PACK_AB R0, R59, R58 ;  /* 0x0000003a3b00723e */ /* 0x002fca00000010ff */
[----:B------:R1:W-:Y:S04]  /*c250*/  STS [R10+0x8400], R0 ;  /* 0x008400000a007388 */ /* 0x0003e80000000800 */
[----:B------:R-:W-:Y:S06]  /*c260*/  BAR.SYNC.DEFER_BLOCKING 0x1, 0x100 ;  /* 0x0044000000007b1d */ /* 0x000fec0000010000 */
[----:B------:R3:W5:Y:S01]  /*c270*/  @P1 LDG.E R2, [R6.64] ;  /* 0x0000000606021981 */ /* 0x000762000c1e1900 */
[----:B--2---:R-:W-:-:S05]  /*c280*/  @P2 LEA.HI.X R5, R247, c[0x0][0x50c], R8, 0x2, P0 ;  /* 0x00014300f7052a11 */ /* 0x004fca00000f1408 */
[----:B------:R3:W5:Y:S01]  /*c290*/  @P2 LDG.E R12, [R4.64] ;  /* 0x00000006040c2981 */ /* 0x000762000c1e1900 */
[----:B------:R-:W-:-:S04]  /*c2a0*/  ISETP.NE.AND P0, PT, R9, RZ, PT ;  /* 0x000000ff0900720c */ /* 0x000fc80003f05270 */
[----:B-1----:R-:W-:Y:S01]  /*c2b0*/  SEL R0, R9, c[0x0][0x3d4], P0 ;  /* 0x0000f50009007a07 */ /* 0x002fe20000000000 */
[----:B------:R-:W-:Y:S05]  /*c2c0*/  @P2 BRA `(.L_x_906) ;  /* 0x0000004000002947 */ /* 0x000fea0003800000 */
[----:B---3--:R-:W-:Y:S05]  /*c2d0*/  @!P1 BRA `(.L_x_906) ;  /* 0x0000003000009947 */ /* 0x008fea0003800000 */
[----:B-----5:R1:W2:Y:S04]  /*c2e0*/  LDG.E R12, [R6.64] ;  /* 0x00000006060c7981 */ /* 0x0202a8000c1e1900 */
[----:B-1----:R-:W2:Y:S02]  /*c2f0*/  LDG.E R6, [R6.64+0x4] ;  /* 0x0000040606067981 */ /* 0x002ea4000c1e1900 */
[----:B--2---:R-:W-:Y:S02]  /*c300*/  IADD3 R12, -R12, R6, RZ ;  /* 0x000000060c0c7210 */ /* 0x004fe40007ffe1ff */
.L_x_906:
[----:B---3--:R-:W2:Y:S04]  /*c310*/  LDL R3, [R1+0x4] ;  /* 0x0000040001037983 */ /* 0x008ea80000100800 */
[----:B------:R-:W3:Y:S04]  /*c320*/  LDL R22, [R1] ;  /* 0x0000000001167983 */ /* 0x000ee80000100800 */
[----:B------:R-:W4:Y:S04]  /*c330*/  LDL R13, [R1+0x1c] ;  /* 0x00001c00010d7983 */ /* 0x000f280000100800 */
[----:B------:R-:W4:Y:S01]  /*c340*/  LDL R23, [R1+0x48] ;  /* 0x0000480001177983 */ /* 0x000f220000100800 */
[----:B------:R-:W-:Y:S01]  /*c350*/  IMAD.MOV.U32 R10, RZ, RZ, 0x368 ;  /* 0x00000368ff0a7424 */ /* 0x000fe200078e00ff */
[----:B------:R-:W-:-:S04]  /*c360*/  ISETP.GT.AND P3, PT, R0, 0x1, PT ;  /* 0x000000010000780c */ /* 0x000fc80003f64270 */
[----:B------:R-:W-:-:S04]  /*c370*/  SEL R10, R10, 0x328, P3 ;  /* 0x000003280a0a7807 */ /* 0x000fc80001800000 */
[----:B------:R-:W1:Y:S08]  /*c380*/  LDC.64 R6, c[0x0][R10+0x170] ;  /* 0x00005c000a067b82 */ /* 0x000e700000000a00 */
[----:B------:R-:W3:Y:S08]  /*c390*/  LDC.64 R14, c[0x0][R10+0x168] ;  /* 0x00005a000a0e7b82 */ /* 0x000ef00000000a00 */
[----:B------:R1:W2:Y:S08]  /*c3a0*/  LDC.64 R18, c[0x0][R10+0x178] ;  /* 0x00005e000a127b82 */ /* 0x0002b00000000a00 */
[----:B------:R1:W2:Y:S01]  /*c3b0*/  LDC.64 R16, c[0x0][R10+0x160] ;  /* 0x000058000a107b82 */ /* 0x0002a20000000a00 */
[----:B------:R-:W-:Y:S01]  /*c3c0*/  ISETP.NE.U32.AND P0, PT, RZ, c[0x0][0x500], PT ;  /* 0x00014000ff007a0c */ /* 0x000fe20003f05070 */
[----:B------:R-:W-:-:S03]  /*c3d0*/  IMAD.MOV.U32 R0, RZ, RZ, c[0x0][0x4e8] ;  /* 0x00013a00ff007624 */ /* 0x000fc600078e00ff */
[----:B------:R-:W-:Y:S02]  /*c3e0*/  ISETP.NE.AND.EX P0, PT, RZ, c[0x0][0x504], PT, P0 ;  /* 0x00014100ff007a0c */ /* 0x000fe40003f05300 */
[----:B------:R-:W-:Y:S02]  /*c3f0*/  ISETP.NE.AND P2, PT, R0, 0x1, PT ;  /* 0x000000010000780c */ /* 0x000fe40003f45270 */
        /* <DEDUP_REMOVED lines=12> */
[----:B------:R-:W-:Y:S02]  /*c4c0*/  IMAD R10, R15, R22, RZ ;  /* 0x000000160f0a7224 */ /* 0x000fe400078e02ff */
[----:B------:R-:W-:Y:S01]  /*c4d0*/  IMAD.IADD R13, R7, 0x1, R11 ;  /* 0x00000001070d7824 */ /* 0x000fe200078e020b */
[----:B-----5:R-:W-:Y:S01]  /*c4e0*/  IADD3 R14, P1, P0, R6, R8, R2 ;  /* 0x00000008060e7210 */ /* 0x020fe2000783e002 */
[----:B------:R-:W-:Y:S01]  /*c4f0*/  IMAD.IADD R7, R9, 0x1, R10 ;  /* 0x0000000109077824 */ /* 0x000fe200078e020a */
[----:B------:R-:W-:Y:S01]  /*c500*/  SHF.R.S32.HI R6, RZ, 0x1f, R2 ;  /* 0x0000001fff067819 */ /* 0x000fe20000011402 */
        /* <DEDUP_REMOVED lines=23> */
[----:B------:R-:W-:Y:S01]  /*c680*/  SHFL.IDX PT, R10, R8, RZ, 0x1c1f ;  /* 0x001c1fff080a7589 */ /* 0x000fe200000e0000 */
[----:B------:R-:W-:-:S03]  /*c690*/  IMAD.IADD R5, R23, 0x1, R237 ;  /* 0x0000000117057824 */ /* 0x000fc600078e02ed */
[----:B------:R-:W1:Y:S01]  /*c6a0*/  SHFL.IDX PT, R11, R4, RZ, 0x1c1f ;  /* 0x001c1fff040b7589 */ /* 0x000e6200000e0000 */
[----:B------:R-:W-:-:S03]  /*c6b0*/  IMAD.IADD R15, R24, 0x1, -R15 ;  /* 0x00000001180f7824 */ /* 0x000fc600078e0a0f */
        /* <DEDUP_REMOVED lines=26> */
[----:B------:R-:W-:Y:S01]  /*c860*/  IMAD R7, R22, c[0x0][0x3ec], R7 ;  /* 0x0000fb0016077a24 */ /* 0x000fe200078e0207 */
[----:B------:R1:W1:Y:S03]  /*c870*/  LDS.128 R44, [R199+0x6080] ;  /* 0x00608000c72c7984 */ /* 0x0002660000000c00 */
[----:B------:R-:W-:Y:S01]  /*c880*/  IMAD.WIDE.U32 R6, R0, c[0x0][0x3f0], R6 ;  /* 0x0000fc0000067a25 */ /* 0x000fe200078e0006 */
[----:B------:R1:W1:Y:S04]  /*c890*/  LDS.128 R20, [R199+0x4080] ;  /* 0x00408000c7147984 */ /* 0x0002680000000c00 */
        /* <DEDUP_REMOVED lines=32> */
.L_x_975:
[----:B------:R-:W-:Y:S05]  /*caa0*/  BRA.DIV ~URZ, `(.L_x_909) ;  /* 0x00003d527f007947 */ /* 0x000fea000b800000 */
[----:B------:R3:W4:Y:S02]  /*cab0*/  SHFL.IDX PT, R0, R13, RZ, 0x181f ;  /* 0x00181fff0d007589 */ /* 0x00072400000e0000 */
.L_x_976:
[----:B------:R-:W-:Y:S01]  /*cac0*/  ISETP.GE.AND P0, PT, R11, R4, PT ;  /* 0x000000040b00720c */ /* 0x000fe20003f06270 */
[----:B------:R-:W-:-:S12]  /*cad0*/  BSSY B0, `(.L_x_910) ;  /* 0x0000010000007945 */ /* 0x000fd80003800000 */
[----:B------:R-:W-:Y:S05]  /*cae0*/  @P0 BRA `(.L_x_911) ;  /* 0x000000e000000947 */ /* 0x000fea0003800000 */
[----:B------:R-:W5:Y:S04]  /*caf0*/  LDL R14, [R1+0x14] ;  /* 0x00001400010e7983 */ /* 0x000f680000100800 */
[----:B---3--:R-:W3:Y:S01]  /*cb00*/  LDL R5, [R1+0x10] ;  /* 0x0000100001057983 */ /* 0x008ee20000100800 */
        /* <DEDUP_REMOVED lines=12> */
.L_x_911:
[----:B------:R-:W-:Y:S05]  /*cbd0*/  BSYNC B0 ;  /* 0x0000000000007941 */ /* 0x000fea0003800000 */
.L_x_910:
[----:B------:R-:W-:Y:S05]  /*cbe0*/  BRA.DIV ~URZ, `(.L_x_912) ;  /* 0x00003c727f007947 */ /* 0x000fea000b800000 */
[----:B--2---:R2:W1:Y:S04]  /*cbf0*/  SHFL.IDX PT, R10, R12, 0x1, 0x181f ;  /* 0x00381f000c0a7f89 */ /* 0x00446800000e0000 */
[----:B----4-:R2:W4:Y:S02]  /*cc00*/  SHFL.IDX PT, R0, R13, 0x1, 0x181f ;  /* 0x00381f000d007f89 */ /* 0x01052400000e0000 */
.L_x_977:
[----:B------:R-:W-:Y:S01]  /*cc10*/  IADD3 R2, R11, 0x20, RZ ;  /* 0x000000200b027810 */ /* 0x000fe20007ffe0ff */
[----:B------:R-:W-:Y:S03]  /*cc20*/  BSSY B0, `(.L_x_913) ;  /* 0x0000011000007945 */ /* 0x000fe60003800000 */
[----:B------:R-:W-:-:S13]  /*cc30*/  ISETP.GE.AND P0, PT, R2, R4, PT ;  /* 0x000000040200720c */ /* 0x000fda0003f06270 */
[----:B------:R-:W-:Y:S05]  /*cc40*/  @P0 BRA `(.L_x_914) ;  /* 0x000000e000000947 */ /* 0x000fea0003800000 */
[----:B------:R-:W5:Y:S04]  /*cc50*/  LDL R14, [R1+0x14] ;  /* 0x00001400010e7983 */ /* 0x000f680000100800 */
[----:B--2---:R-:W2:Y:S01]  /*cc60*/  LDL R5, [R1+0x10] ;  /* 0x0000100001057983 */ /* 0x004ea20000100800 */
        /* <DEDUP_REMOVED lines=12> */
.L_x_914:
[----:B------:R-:W-:Y:S05]  /*cd30*/  BSYNC B0 ;  /* 0x0000000000007941 */ /* 0x000fea0003800000 */
.L_x_913:
[----:B------:R-:W-:Y:S05]  /*cd40*/  BRA.DIV ~URZ, `(.L_x_915) ;  /* 0x00003bd27f007947 */ /* 0x000fea000b800000 */
[----:B-1----:R1:W2:Y:S02]  /*cd50*/  SHFL.IDX PT, R10, R12, 0x2, 0x181f ;  /* 0x00581f000c0a7f89 */ /* 0x0022a400000e0000 */
.L_x_978:
[----:B------:R-:W-:Y:S05]  /*cd60*/  BRA.DIV ~URZ, `(.L_x_916) ;  /* 0x00003c227f007947 */ /* 0x000fea000b800000 */
[----:B----4-:R4:W1:Y:S02]  /*cd70*/  SHFL.IDX PT, R0, R13, 0x2, 0x181f ;  /* 0x00581f000d007f89 */ /* 0x01086400000e0000 */
.L_x_979:
[----:B------:R-:W-:Y:S01]  /*cd80*/  IADD3 R2, R11, 0x40, RZ ;  /* 0x000000400b027810 */ /* 0x000fe20007ffe0ff */
[----:B------:R-:W-:Y:S03]  /*cd90*/  BSSY B0, `(.L_x_917) ;  /* 0x0000011000007945 */ /* 0x000fe60003800000 */
[----:B------:R-:W-:-:S13]  /*cda0*/  ISETP.GE.AND P0, PT, R2, R4, PT ;  /* 0x000000040200720c */ /* 0x000fda0003f06270 */
[----:B------:R-:W-:Y:S05]  /*cdb0*/  @P0 BRA `(.L_x_918) ;  /* 0x000000e000000947 */ /* 0x000fea0003800000 */
[----:B------:R-:W5:Y:S04]  /*cdc0*/  LDL R14, [R1+0x14] ;  /* 0x00001400010e7983 */ /* 0x000f680000100800 */
[----:B---3--:R-:W3:Y:S01]  /*cdd0*/  LDL R5, [R1+0x10] ;  /* 0x0000100001057983 */ /* 0x008ee20000100800 */
        /* <DEDUP_REMOVED lines=12> */
.L_x_918:
[----:B------:R-:W-:Y:S05]  /*cea0*/  BSYNC B0 ;  /* 0x0000000000007941 */ /* 0x000fea0003800000 */
.L_x_917:
[----:B------:R-:W-:Y:S05]  /*ceb0*/  BRA.DIV ~URZ, `(.L_x_919) ;  /* 0x00003b327f007947 */ /* 0x000fea000b800000 */
[----:B-1----:R1:W3:Y:S04]  /*cec0*/  SHFL.IDX PT, R6, R12, 0x3, 0x181f ;  /* 0x00781f000c067f89 */ /* 0x0022e800000e0000 */
[----:B------:R1:W4:Y:S02]  /*ced0*/  SHFL.IDX PT, R0, R13, 0x3, 0x181f ;  /* 0x00781f000d007f89 */ /* 0x00032400000e0000 */
.L_x_980:
[----:B------:R-:W-:-:S04]  /*cee0*/  IADD3 R2, R11, 0x60, RZ ;  /* 0x000000600b027810 */ /* 0x000fc80007ffe0ff */
[----:B------:R-:W-:-:S13]  /*cef0*/  ISETP.GE.AND P0, PT, R2, R4, PT ;  /* 0x000000040200720c */ /* 0x000fda0003f06270 */
[----:B------:R-:W-:Y:S05]  /*cf00*/  @P0 BRA `(.L_x_920) ;  /* 0x0000204000000947 */ /* 0x000fea0003800000 */
[----:B------:R-:W5:Y:S01]  /*cf10*/  LDL R7, [R1+0x14] ;  /* 0x0000140001077983 */ /* 0x000f620000100800 */
[----:B------:R-:W-:Y:S02]  /*cf20*/  ISETP.GE.AND P1, PT, R240, c[0x0][0x3c8], PT ;  /* 0x0000f200f0007a0c */ /* 0x000fe40003f26270 */
[----:B------:R-:W-:-:S11]  /*cf30*/  ISETP.GE.AND P0, PT, R242, c[0x0][0x3c8], PT ;  /* 0x0000f200f2007a0c */ /* 0x000fd60003f06270 */
[-C--:B----4-:R-:W-:Y:S02]  /*cf40*/  @!P1 LEA R4, P3, R240, R0.reuse, 0x1 ;  /* 0x00000000f0049211 */ /* 0x090fe400078608ff */
[----:B------:R-:W-:Y:S02]  /*cf50*/  @!P0 LEA R2, P2, R242, R0, 0x1 ;  /* 0x00000000f2028211 */ /* 0x000fe400078408ff */
[----:B---3--:R-:W-:-:S05]  /*cf60*/  @!P1 LEA.HI.X R5, R240, R6, R241, 0x1, P3 ;  /* 0x00000006f0059211 */ /* 0x008fca00018f0cf1 */
[----:B------:R3:W-:Y:S01]  /*cf70*/  @!P1 ST.E.128 [R4.64], R56 ;  /* 0x0000003804009985 */ /* 0x0007e2000c101d06 */
[----:B-----5:R-:W-:-:S05]  /*cf80*/  @!P0 LEA.HI.X R3, R242, R6, R7, 0x1, P2 ;  /* 0x00000006f2038211 */ /* 0x020fca00010f0c07 */
[----:B------:R3:W-:Y:S01]  /*cf90*/  @!P0 ST.E.128 [R2.64], R52 ;  /* 0x0000003402008985 */ /* 0x0007e2000c101d06 */
[----:B------:R-:W-:-:S13]  /*cfa0*/  ISETP.GE.AND P0, PT, R243, c[0x0][0x3c8], PT ;  /* 0x0000f200f3007a0c */ /* 0x000fda0003f06270 */
[----:B------:R-:W-:Y:S05]  /*cfb0*/  @P0 BRA `(.L_x_920) ;  /* 0x00001f9000000947 */ /* 0x000fea0003800000 */
[----:B------:R-:W4:Y:S01]  /*cfc0*/  LDL R7, [R1+0x10] ;  /* 0x0000100001077983 */ /* 0x000f220000100800 */
[----:B---3--:R-:W-:-:S04]  /*cfd0*/  LEA R2, P0, R243, R0, 0x1 ;  /* 0x00000000f3027211 */ /* 0x008fc800078008ff */
[----:B----4-:R-:W-:-:S05]  /*cfe0*/  LEA.HI.X R3, R243, R6, R7, 0x1, P0 ;  /* 0x00000006f3037211 */ /* 0x010fca00000f0c07 */
[----:B------:R3:W-:Y:S01]  /*cff0*/  ST.E.128 [R2.64], R60 ;  /* 0x0000003c02007985 */ /* 0x0007e2000c101d06 */
[----:B------:R-:W-:Y:S05]  /*d000*/  BRA `(.L_x_920) ;  /* 0x00001f4000007947 */ /* 0x000fea0003800000 */
.L_x_907:
[----:B-1----:R-:W2:Y:S04]  /*d010*/  LDL.LU R8, [R1] ;  /* 0x0000000001087983 */ /* 0x002ea80000300800 */
[----:B------:R-:W3:Y:S01]  /*d020*/  LDL.LU R7, [R1+0x1c] ;  /* 0x00001c0001077983 */ /* 0x000ee20000300800 */
[----:B------:R-:W-:Y:S02]  /*d030*/  IMAD R6, R6, c[0x0][0x408], RZ ;  /* 0x0001020006067a24 */ /* 0x000fe400078e02ff */
[----:B------:R-:W-:-:S04]  /*d040*/  IMAD.WIDE.U32 R4, R2, c[0x0][0x408], RZ ;  /* 0x0001020002047a25 */ /* 0x000fc800078e00ff */
[----:B------:R-:W-:Y:S02]  /*d050*/  IMAD R2, R2, c[0x0][0x40c], R6 ;  /* 0x0001030002027a24 */ /* 0x000fe400078e0206 */
[----:B------:R-:W-:-:S03]  /*d060*/  @P2 IMAD.HI.U32 R6, R3, c[0x0][0x4ec], RZ ;  /* 0x00013b0003062a27 */ /* 0x000fc600078e00ff */
[----:B------:R-:W-:Y:S02]  /*d070*/  IADD3 R5, R5, R2, RZ ;  /* 0x0000000205057210 */ /* 0x000fe40007ffe0ff */
[----:B------:R-:W-:-:S05]  /*d080*/  SHF.R.S32.HI R2, RZ, 0x1f, R0 ;  /* 0x0000001fff027819 */ /* 0x000fca0000011400 */
[----:B------:R-:W-:-:S04]  /*d090*/  IMAD R2, R2, c[0x0][0x440], RZ ;  /* 0x0001100002027a24 */ /* 0x000fc800078e02ff */
[----:B------:R-:W-:Y:S02]  /*d0a0*/  IMAD R2, R0, c[0x0][0x444], R2 ;  /* 0x0001110000027a24 */ /* 0x000fe400078e0202 */
[----:B--2---:R-:W-:-:S04]  /*d0b0*/  IMAD.WIDE.U32 R4, R8, c[0x0][0x438], R4 ;  /* 0x00010e0008047a25 */ /* 0x004fc800078e0004 */
[----:B------:R-:W-:-:S04]  /*d0c0*/  IMAD R5, R8, c[0x0][0x43c], R5 ;  /* 0x00010f0008057a24 */ /* 0x000fc800078e0205 */
[----:B------:R-:W-:Y:S01]  /*d0d0*/  IMAD.WIDE.U32 R4, R0, c[0x0][0x440], R4 ;  /* 0x0001100000047a25 */ /* 0x000fe200078e0004 */
[----:B------:R-:W-:Y:S02]  /*d0e0*/  MOV R0, R3 ;  /* 0x0000000300007202 */ /* 0x000fe40000000f00 */
[----:B------:R-:W-:Y:S02]  /*d0f0*/  @P2 SHF.R.U32.HI R0, RZ, c[0x0][0x4f0], R6 ;  /* 0x00013c00ff002a19 */ /* 0x000fe40000011606 */
        /* <DEDUP_REMOVED lines=19> */
.L_x_981:
[----:B------:R-:W-:Y:S05]  /*d230*/  BRA.DIV ~URZ, `(.L_x_922) ;  /* 0x000038e27f007947 */ /* 0x000fea000b800000 */
[----:B------:R3:W4:Y:S02]  /*d240*/  SHFL.IDX PT, R0, R33, RZ, 0x1c1f ;  /* 0x001c1fff21007589 */ /* 0x00072400000e0000 */
.L_x_982:
        /* <DEDUP_REMOVED lines=48> */
[----:B------:R-:W-:Y:S02]  /*d550*/  ISETP.GE.AND P6, PT, R16, c[0x0][0x3c8], PT ;  /* 0x0000f20010007a0c */ /* 0x000fe40003fc6270 */
[C---:B------:R-:W-:Y:S02]  /*d560*/  IADD3 R87, R233.reuse, 0xb0, RZ ;  /* 0x000000b0e9577810 */ /* 0x040fe40007ffe0ff */
[C---:B------:R-:W-:Y:S01]  /*d570*/  IADD3 R5, R233.reuse, 0xb8, RZ ;  /* 0x000000b8e9057810 */ /* 0x040fe20007ffe0ff */
[----:B----4-:R-:W-:Y:S01]  /*d580*/  @!P4 IMAD.MOV.U32 R6, RZ, RZ, R0 ;  /* 0x000000ffff06c224 */ /* 0x010fe200078e0000 */
[----:B------:R-:W-:Y:S01]  /*d590*/  IADD3 R90, R233, 0xb0, RZ ;  /* 0x000000b0e95a7810 */ /* 0x000fe20007ffe0ff */
[----:B--2---:R-:W-:Y:S01]  /*d5a0*/  @!P4 IMAD.MOV.U32 R7, RZ, RZ, R4 ;  /* 0x000000ffff07c224 */ /* 0x004fe200078e0004 */
[----:B------:R-:W-:-:S02]  /*d5b0*/  @!P2 LEA R2, P3, R13, R0, 0x2 ;  /* 0x000000000d02a211 */ /* 0x000fc400078610ff */
[C---:B------:R-:W-:Y:S01]  /*d5c0*/  IADD3 R55, R233.reuse, 0xb8, RZ ;  /* 0x000000b8e9377810 */ /* 0x040fe20007ffe0ff */
[----:B------:R-:W-:Y:S01]  /*d5d0*/  @!P4 IMAD.WIDE R6, R233, 0x4, R6 ;  /* 0x00000004e906c825 */ /* 0x000fe200078e0206 */
[----:B------:R-:W-:Y:S02]  /*d5e0*/  @!P2 LEA.HI.X R3, R13, R4, R35, 0x2, P3 ;  /* 0x000000040d03a211 */ /* 0x000fe400018f1423 */
[----:B------:R-:W-:Y:S02]  /*d5f0*/  SHF.R.S32.HI R90, RZ, 0x1f, R90 ;  /* 0x0000001fff5a7819 */ /* 0x000fe4000001145a */
[----:B------:R2:W-:Y:S01]  /*d600*/  @!P4 ST.E.64 [R6.64], R144 ;  /* 0x000000900600c985 */ /* 0x0005e2000c101b06 */
[----:B------:R-:W-:-:S03]  /*d610*/  SHF.R.S32.HI R55, RZ, 0x1f, R55 ;  /* 0x0000001fff377819 */ /* 0x000fc60000011437 */
        /* <DEDUP_REMOVED lines=45> */
[----:B------:R-:W-:Y:S02]  /*d8f0*/  @!P2 LEA.HI.X R3, R25, R4, R46, 0x2, P3 ;  /* 0x000000041903a211 */ /* 0x000fe400018f142e */
[----:B------:R-:W-:Y:S01]  /*d900*/  ISETP.GE.AND P4, PT, R28, c[0x0][0x3c8], PT ;  /* 0x0000f2001c007a0c */ /* 0x000fe20003f86270 */
[----:B------:R2:W-:Y:S01]  /*d910*/  @!P6 ST.E.64 [R6.64], R140 ;  /* 0x0000008c0600e985 */ /* 0x0005e2000c101b06 */
[----:B------:R-:W-:-:S03]  /*d920*/  ISETP.GE.AND P6, PT, R29, c[0x0][0x3c8], PT ;  /* 0x0000f2001d007a0c */ /* 0x000fc60003fc6270 */
[----:B------:R4:W-:Y:S01]  /*d930*/  @!P2 ST.E.64 [R2.64], R142 ;  /* 0x0000008e0200a985 */ /* 0x0009e2000c101b06 */
[CC--:B--2---:R-:W-:Y:S02]  /*d940*/  @!P5 LEA R6, P3, R26.reuse, R0.reuse, 0x2 ;  /* 0x000000001a06d211 */ /* 0x0c4fe400078610ff */
[C---:B----4-:R-:W-:Y:S02]  /*d950*/  @!P1 LEA R2, P2, R27.reuse, R0, 0x2 ;  /* 0x000000001b029211 */ /* 0x050fe400078410ff */
[-C--:B------:R-:W-:Y:S02]  /*d960*/  @!P5 LEA.HI.X R7, R26, R4.reuse, R47, 0x2, P3 ;  /* 0x000000041a07d211 */ /* 0x080fe400018f142f */
[----:B------:R-:W-:Y:S02]  /*d970*/  ISETP.GE.AND P3, PT, R30, c[0x0][0x3c8], PT ;  /* 0x0000f2001e007a0c */ /* 0x000fe40003f66270 */
[----:B------:R-:W-:Y:S01]  /*d980*/  @!P1 LEA.HI.X R3, R27, R4, R48, 0x2, P2 ;  /* 0x000000041b039211 */ /* 0x000fe200010f1430 */
[----:B------:R2:W-:Y:S01]  /*d990*/  @!P5 ST.E.64 [R6.64], R60 ;  /* 0x0000003c0600d985 */ /* 0x0005e2000c101b06 */
[----:B------:R-:W-:-:S03]  /*d9a0*/  @!P6 LEA R8, P2, R29, R0, 0x2 ;  /* 0x000000001d08e211 */ /* 0x000fc600078410ff */
[----:B------:R4:W-:Y:S01]  /*d9b0*/  @!P1 ST.E.64 [R2.64], R64 ;  /* 0x0000004002009985 */ /* 0x0009e2000c101b06 */
[----:B------:R-:W-:Y:S02]  /*d9c0*/  ISETP.GE.AND P1, PT, R31, c[0x0][0x3c8], PT ;  /* 0x0000f2001f007a0c */ /* 0x000fe40003f26270 */
[----:B------:R-:W-:-:S05]  /*d9d0*/  @!P6 LEA.HI.X R9, R29, R4, R50, 0x2, P2 ;  /* 0x000000041d09e211 */ /* 0x000fca00010f1432 */
[----:B------:R-:W-:Y:S01]  /*d9e0*/  @!P6 ST.E.64 [R8.64], R146 ;  /* 0x000000920800e985 */ /* 0x000fe2000c101b06 */
[----:B------:R-:W-:Y:S02]  /*d9f0*/  ISETP.GE.AND P6, PT, R32, c[0x0][0x3c8], PT ;  /* 0x0000f20020007a0c */ /* 0x000fe40003fc6270 */
[-C--:B--2---:R-:W-:Y:S02]  /*da00*/  @!P3 LEA R6, P2, R30, R0.reuse, 0x2 ;  /* 0x000000001e06b211 */ /* 0x084fe400078410ff */
[----:B----4-:R-:W-:Y:S02]  /*da10*/  @!P4 LEA R2, P5, R28, R0, 0x2 ;  /* 0x000000001c02c211 */ /* 0x010fe400078a10ff */
[-C--:B------:R-:W-:Y:S02]  /*da20*/  @!P3 LEA.HI.X R7, R30, R4.reuse, R51, 0x2, P2 ;  /* 0x000000041e07b211 */ /* 0x080fe400010f1433 */
[----:B------:R-:W-:Y:S02]  /*da30*/  @!P4 LEA.HI.X R3, R28, R4, R49, 0x2, P5 ;  /* 0x000000041c03c211 */ /* 0x000fe400028f1431 */
[----:B------:R-:W-:-:S03]  /*da40*/  ISETP.GE.AND P5, PT, R91, c[0x0][0x3c8], PT ;  /* 0x0000f2005b007a0c */ /* 0x000fc60003fa6270 */
[----:B------:R2:W-:Y:S01]  /*da50*/  @!P4 ST.E.64 [R2.64], R68 ;  /* 0x000000440200c985 */ /* 0x0005e2000c101b06 */
[----:B------:R-:W-:-:S03]  /*da60*/  ISETP.GE.AND P4, PT, R87, c[0x0][0x3c8], PT ;  /* 0x0000f20057007a0c */ /* 0x000fc60003f86270 */
[----:B------:R4:W-:Y:S01]  /*da70*/  @!P3 ST.E.64 [R6.64], R72 ;  /* 0x000000480600b985 */ /* 0x0009e2000c101b06 */
[----:B------:R-:W-:Y:S02]  /*da80*/  ISETP.GE.AND P3, PT, R5, c[0x0][0x3c8], PT ;  /* 0x0000f20005007a0c */ /* 0x000fe40003f66270 */
[----:B--2---:R-:W-:-:S04]  /*da90*/  @!P1 LEA R2, P2, R31, R0, 0x2 ;  /* 0x000000001f029211 */ /* 0x004fc800078410ff */
[----:B------:R-:W-:Y:S02]  /*daa0*/  @!P1 LEA.HI.X R3, R31, R4, R52, 0x2, P2 ;  /* 0x000000041f039211 */ /* 0x000fe400010f1434 */
[----:B------:R-:W-:-:S03]  /*dab0*/  @!P6 LEA R10, P2, R32, R0, 0x2 ;  /* 0x00000000200ae211 */ /* 0x000fc600078410ff */
[----:B------:R2:W-:Y:S01]  /*dac0*/  @!P1 ST.E.64 [R2.64], R76 ;  /* 0x0000004c02009985 */ /* 0x0005e2000c101b06 */
[----:B------:R-:W-:Y:S02]  /*dad0*/  @!P5 LEA R8, P1, R91, R0, 0x2 ;  /* 0x000000005b08d211 */ /* 0x000fe400078210ff */
[----:B------:R-:W-:Y:S02]  /*dae0*/  @!P6 LEA.HI.X R11, R32, R4, R54, 0x2, P2 ;  /* 0x00000004200be211 */ /* 0x000fe400010f1436 */
[----:B----4-:R-:W-:Y:S02]  /*daf0*/  @!P4 LEA R6, P2, R87, R0, 0x2 ;  /* 0x000000005706c211 */ /* 0x010fe400078410ff */
[-C--:B------:R-:W-:Y:S01]  /*db00*/  @!P5 LEA.HI.X R9, R91, R4.reuse, R53, 0x2, P1 ;  /* 0x000000045b09d211 */ /* 0x080fe200008f1435 */
[----:B------:R4:W-:Y:S01]  /*db10*/  @!P6 ST.E.64 [R10.64], R148 ;  /* 0x000000940a00e985 */ /* 0x0009e2000c101b06 */
[----:B------:R-:W-:-:S03]  /*db20*/  @!P4 LEA.HI.X R7, R87, R4, R90, 0x2, P2 ;  /* 0x000000045707c211 */ /* 0x000fc600010f145a */
[----:B------:R4:W-:Y:S04]  /*db30*/  @!P5 ST.E.64 [R8.64], R88 ;  /* 0x000000580800d985 */ /* 0x0009e8000c101b06 */
[----:B------:R4:W-:Y:S01]  /*db40*/  @!P4 ST.E.64 [R6.64], R80 ;  /* 0x000000500600c985 */ /* 0x0009e2000c101b06 */
[----:B--2---:R-:W-:-:S04]  /*db50*/  @!P3 LEA R2, P1, R5, R0, 0x2 ;  /* 0x000000000502b211 */ /* 0x004fc800078210ff */
[----:B------:R-:W-:-:S05]  /*db60*/  @!P3 LEA.HI.X R3, R5, R4, R55, 0x2, P1 ;  /* 0x000000040503b211 */ /* 0x000fca00008f1437 */
[----:B------:R4:W-:Y:S04]  /*db70*/  @!P3 ST.E.64 [R2.64], R56 ;  /* 0x000000380200b985 */ /* 0x0009e8000c101b06 */
.L_x_924:
[----:B------:R-:W-:Y:S05]  /*db80*/  BSYNC B0 ;  /* 0x0000000000007941 */ /* 0x000fea0003800000 */
.L_x_923:
[----:B------:R-:W-:Y:S05]  /*db90*/  BRA.DIV ~URZ, `(.L_x_925) ;  /* 0x00002fe27f007947 */ /* 0x000fea000b800000 */
[----:B--2---:R2:W1:Y:S04]  /*dba0*/  SHFL.IDX PT, R4, R12, 0x1, 0x1c1f ;  /* 0x003c1f000c047f89 */ /* 0x00446800000e0000 */
[----:B----4-:R2:W4:Y:S02]  /*dbb0*/  SHFL.IDX PT, R0, R33, 0x1, 0x1c1f ;  /* 0x003c1f0021007f89 */ /* 0x01052400000e0000 */
.L_x_983:
[----:B------:R-:W-:Y:S05]  /*dbc0*/  @P0 BRA `(.L_x_920) ;  /* 0x0000138000000947 */ /* 0x000fea0003800000 */
[----:B------:R-:W-:Y:S02]  /*dbd0*/  ISETP.GE.AND P2, PT, R14, c[0x0][0x3c8], PT ;  /* 0x0000f2000e007a0c */ /* 0x000fe40003f46270 */
[----:B------:R-:W-:Y:S02]  /*dbe0*/  ISETP.GE.AND P3, PT, R13, c[0x0][0x3c8], PT ;  /* 0x0000f2000d007a0c */ /* 0x000fe40003f66270 */
[----:B------:R-:W-:Y:S02]  /*dbf0*/  ISETP.GE.AND P1, PT, R15, c[0x0][0x3c8], PT ;  /* 0x0000f2000f007a0c */ /* 0x000fe40003f26270 */
[----:B------:R-:W-:-:S02]  /*dc00*/  ISETP.GE.AND P4, PT, R233, c[0x0][0x3c8], PT ;  /* 0x0000f200e9007a0c */ /* 0x000fc40003f86270 */
[----:B------:R-:W-:Y:S02]  /*dc10*/  ISETP.GE.AND P5, PT, R16, c[0x0][0x3c8], PT ;  /* 0x0000f20010007a0c */ /* 0x000fe40003fa6270 */
[C---:B------:R-:W-:Y:S02]  /*dc20*/  IADD3 R55, R233.reuse, 0xa8, RZ ;  /* 0x000000a8e9377810 */ /* 0x040fe40007ffe0ff */
[----:B------:R-:W-:Y:S02]  /*dc30*/  IADD3 R5, R233, 0xb0, RZ ;  /* 0x000000b0e9057810 */ /* 0x000fe40007ffe0ff */
[CC--:B----4-:R-:W-:Y:S02]  /*dc40*/  @!P2 LEA R10, P6, R14.reuse, R0.reuse, 0x2 ;  /* 0x000000000e0aa211 */ /* 0x0d0fe400078c10ff */
[----:B-12---:R-:W-:Y:S02]  /*dc50*/  @!P3 LEA R12, P0, R13, R0, 0x2 ;  /* 0x000000000d0cb211 */ /* 0x006fe400078010ff */
[----:B------:R-:W-:Y:S01]  /*dc60*/  @!P2 LEA.HI.X R11, R14, R4, R34, 0x2, P6 ;  /* 0x000000040e0ba211 */ /* 0x000fe200030f1422 */
[----:B------:R-:W-:Y:S01]  /*dc70*/  @!P4 IMAD.MOV.U32 R14, RZ, RZ, R0 ;  /* 0x000000ffff0ec224 */ /* 0x000fe200078e0000 */
[----:B------:R-:W-:-:S02]  /*dc80*/  @!P1 LEA R8, P6, R15, R0, 0x2 ;  /* 0x000000000f089211 */ /* 0x000fc400078c10ff */
[-C--:B------:R-:W-:Y:S02]  /*dc90*/  @!P3 LEA.HI.X R13, R13, R4.reuse, R35, 0x2, P0 ;  /* 0x000000040d0db211 */ /* 0x080fe400000f1423 */
[----:B------:R-:W-:Y:S01]  /*dca0*/  @!P1 LEA.HI.X R9, R15, R4, R36, 0x2, P6 ;  /* 0x000000040f099211 */ /* 0x000fe200030f1424 */
[----:B------:R-:W-:Y:S01]  /*dcb0*/  @!P4 IMAD.MOV.U32 R15, RZ, RZ, R4 ;  /* 0x000000ffff0fc224 */ /* 0x000fe200078e0004 */
[----:B------:R-:W-:Y:S02]  /*dcc0*/  ISETP.GE.AND P0, PT, R17, c[0x0][0x3c8], PT ;  /* 0x0000f20011007a0c */ /* 0x000fe40003f06270 */
[C---:B------:R-:W-:Y:S01]  /*dcd0*/  @!P5 LEA R6, P6, R16.reuse, R0, 0x2 ;  /* 0x000000001006d211 */ /* 0x040fe200078c10ff */
[C---:B------:R-:W-:Y:S01]  /*dce0*/  @!P4 IMAD.WIDE R14, R233.reuse, 0x4, R14 ;  /* 0x00000004e90ec825 */ /* 0x040fe200078e020e */
[----:B---3--:R-:W-:Y:S02]  /*dcf0*/  IADD3 R33, R233, 0xb0, RZ ;  /* 0x000000b0e9217810 */ /* 0x008fe40007ffe0ff */
[----:B------:R-:W-:-:S02]  /*dd00*/  @!P5 LEA.HI.X R7, R16, R4, R37, 0x2, P6 ;  /* 0x000000041007d211 */ /* 0x000fc400030f1425 */
[----:B------:R-:W-:Y:S01]  /*dd10*/  @!P4 ST.E.64 [R14.64], R160 ;  /* 0x000000a00e00c985 */ /* 0x000fe2000c101b06 */
[----:B------:R-:W-:Y:S02]  /*dd20*/  ISETP.GE.AND P4, PT, R18, c[0x0][0x3c8], PT ;  /* 0x0000f20012007a0c */ /* 0x000fe40003f86270 */
[----:B------:R-:W-:Y:S01]  /*dd30*/  SHF.R.S32.HI R33, RZ, 0x1f, R33 ;  /* 0x0000001fff217819 */ /* 0x000fe20000011421 */
[----:B------:R-:W-:Y:S01]  /*dd40*/  @!P3 ST.E.64 [R12.64], R154 ;  /* 0x0000009a0c00b985 */ /* 0x000fe2000c101b06 */
[----:B------:R-:W-:Y:S02]  /*dd50*/  @!P0 LEA R2, P6, R17, R0, 0x2 ;  /* 0x0000000011028211 */ /* 0x000fe400078c10ff */
[----:B------:R-:W-:Y:S01]  /*dd60*/  ISETP.GE.AND P3, PT, R19, c[0x0][0x3c8], PT ;  /* 0x0000f20013007a0c */ /* 0x000fe20003f66270 */
[----:B------:R-:W-:Y:S01]  /*dd70*/  @!P2 ST.E.64 [R10.64], R130 ;  /* 0x000000820a00a985 */ /* 0x000fe2000c101b06 */
[----:B------:R-:W-:Y:S02]  /*dd80*/  ISETP.GE.AND P2, PT, R21, c[0x0][0x3c8], PT ;  /* 0x0000f20015007a0c */ /* 0x000fe40003f46270 */
[----:B------:R-:W-:Y:S01]  /*dd90*/  @!P0 LEA.HI.X R3, R17, R4, R38, 0x2, P6 ;  /* 0x0000000411038211 */ /* 0x000fe200030f1426 */
[----:B------:R-:W-:Y:S01]  /*dda0*/  @!P1 ST.E.64 [R8.64], R102 ;  /* 0x0000006608009985 */ /* 0x000fe2000c101b06 */
[----:B------:R-:W-:-:S03]  /*ddb0*/  ISETP.GE.AND P1, PT, R20, c[0x0][0x3c8], PT ;  /* 0x0000f20014007a0c */ /* 0x000fc60003f26270 */
[----:B------:R1:W-:Y:S01]  /*ddc0*/  @!P5 ST.E.64 [R6.64], R92 ;  /* 0x0000005c0600d985 */ /* 0x0003e2000c101b06 */
[----:B------:R-:W-:-:S03]  /*ddd0*/  ISETP.GE.AND P5, PT, R22, c[0x0][0x3c8], PT ;  /* 0x0000f20016007a0c */ /* 0x000fc60003fa6270 */
[----:B------:R2:W-:Y:S01]  /*dde0*/  @!P0 ST.E.64 [R2.64], R84 ;  /* 0x0000005402008985 */ /* 0x0005e2000c101b06 */
        /* <DEDUP_REMOVED lines=72> */
.L_x_905:
[----:B------:R-:W2:Y:S04]  /*e270*/  LDL.LU R7, [R1+0x18] ;  /* 0x0000180001077983 */ /* 0x000ea80000300800 */
[----:B------:R-:W3:Y:S01]  /*e280*/  LDL R6, [R1+0xc] ;  /* 0x00000c0001067983 */ /* 0x000ee20000100800 */
[----:B------:R-:W-:Y:S01]  /*e290*/  ISETP.NE.U32.AND P1, PT, RZ, c[0x0][0x508], PT ;  /* 0x00014200ff007a0c */ /* 0x000fe20003f25070 */
[----:B------:R-:W-:Y:S01]  /*e2a0*/  IMAD.MOV.U32 R4, RZ, RZ, 0x4 ;  /* 0x00000004ff047424 */ /* 0x000fe200078e00ff */
[----:B------:R-:W-:Y:S01]  /*e2b0*/  ISETP.NE.U32.AND P2, PT, RZ, c[0x0][0x500], PT ;  /* 0x00014000ff007a0c */ /* 0x000fe20003f45070 */
[----:B------:R-:W-:Y:S01]  /*e2c0*/  IMAD.MOV.U32 R0, RZ, RZ, RZ ;  /* 0x000000ffff007224 */ /* 0x000fe200078e00ff */
[----:B------:R-:W-:Y:S01]  /*e2d0*/  ISETP.NE.AND.EX P1, PT, RZ, c[0x0][0x50c], PT, P1 ;  /* 0x00014300ff007a0c */ /* 0x000fe20003f25310 */
[----:B------:R-:W-:Y:S01]  /*e2e0*/  IMAD.MOV.U32 R18, RZ, RZ, c[0x0][0x388] ;  /* 0x0000e200ff127624 */ /* 0x000fe200078e00ff */
[----:B------:R-:W-:Y:S01]  /*e2f0*/  ISETP.NE.AND.EX P2, PT, RZ, c[0x0][0x504], PT, P2 ;  /* 0x00014100ff007a0c */ /* 0x000fe20003f45320 */
[----:B-1----:R-:W-:-:S10]  /*e300*/  IMAD.WIDE R4, R247, R4, c[0x0][0x500] ;  /* 0x00014000f7047625 */ /* 0x002fd400078e0204 */
[C---:B------:R-:W-:Y:S02]  /*e310*/  @P1 LEA R2, P0, R247.reuse, c[0x0][0x508], 0x2 ;  /* 0x00014200f7021a11 */ /* 0x040fe400078010ff */
[----:B------:R1:W5:Y:S02]  /*e320*/  @P2 LDG.E R0, [R4.64] ;  /* 0x0000000604002981 */ /* 0x000364000c1e1900 */
[----:B---3--:R-:W-:-:S05]  /*e330*/  @P1 LEA.HI.X R3, R247, c[0x0][0x50c], R6, 0x2, P0 ;  /* 0x00014300f7031a11 */ /* 0x008fca00000f1406 */
[----:B------:R1:W5:Y:S01]  /*e340*/  @P1 LDG.E R18, [R2.64] ;  /* 0x0000000602121981 */ /* 0x000362000c1e1900 */
[----:B--2---:R-:W-:-:S04]  /*e350*/  ISETP.NE.AND P0, PT, R7, RZ, PT ;  /* 0x000000ff0700720c */ /* 0x004fc80003f05270 */
[----:B------:R-:W-:Y:S01]  /*e360*/  SEL R17, R7, c[0x0][0x3d4], P0 ;  /* 0x0000f50007117a07 */ /* 0x000fe20000000000 */
[----:B------:R-:W-:Y:S05]  /*e370*/  @P1 BRA `(.L_x_926) ;  /* 0x0000004000001947 */ /* 0x000fea0003800000 */
[----:B------:R-:W-:Y:S05]  /*e380*/  @!P2 BRA `(.L_x_926) ;  /* 0x000000300000a947 */ /* 0x000fea0003800000 */
[----:B-1----:R1:W2:Y:S04]  /*e390*/  LDG.E R2, [R4.64] ;  /* 0x0000000604027981 */ /* 0x0022a8000c1e1900 */
[----:B-1----:R-:W2:Y:S02]  /*e3a0*/  LDG.E R4, [R4.64+0x4] ;  /* 0x0000040604047981 */ /* 0x002ea4000c1e1900 */
[----:B--2--5:R-:W-:Y:S02]  /*e3b0*/  IADD3 R18, -R2, R4, RZ ;  /* 0x0000000402127210 */ /* 0x024fe40007ffe1ff */
.L_x_926:
[----:B-1----:R-:W1:Y:S01]  /*e3c0*/  S2R R3, SR_TID.X ;  /* 0x0000000000037919 */ /* 0x002e620000002100 */
[----:B------:R-:W-:Y:S01]  /*e3d0*/  BSSY B0, `(.L_x_927) ;  /* 0x0000037000007945 */ /* 0x000fe20003800000 */
[----:B------:R-:W-:Y:S02]  /*e3e0*/  SEL R8, R247, RZ, !P2 ;  /* 0x000000fff7087207 */ /* 0x000fe40005000000 */
[----:B------:R-:W-:-:S02]  /*e3f0*/  SEL R20, R6, RZ, !P2 ;  /* 0x000000ff06147207 */ /* 0x000fc40005000000 */
[----:B-----5:R-:W-:Y:S02]  /*e400*/  SHF.R.S32.HI R16, RZ, 0x1f, R0 ;  /* 0x0000001fff107819 */ /* 0x020fe40000011400 */
[----:B-1----:R-:W-:-:S13]  /*e410*/  ISETP.GT.AND P0, PT, R3, 0x7f, PT ;  /* 0x0000007f0300780c */ /* 0x002fda0003f04270 */
[----:B------:R-:W-:Y:S05]  /*e420*/  @P0 BRA `(.L_x_928) ;  /* 0x0000031000000947 */ /* 0x000fea0003800000 */
[----:B------:R-:W-:Y:S01]  /*e430*/  IMAD R2, R18, c[0x0][0x4e8], RZ ;  /* 0x00013a0012027a24 */ /* 0x000fe200078e02ff */
[----:B------:R-:W-:-:S04]  /*e440*/  IADD3 R9, R237, R3, RZ ;  /* 0x00000003ed097210 */ /* 0x000fc80007ffe0ff */
[----:B------:R-:W-:-:S13]  /*e450*/  ISETP.GE.AND P0, PT, R9, R2, PT ;  /* 0x000000020900720c */ /* 0x000fda0003f06270 */
[----:B------:R-:W-:Y:S05]  /*e460*/  @P0 BRA `(.L_x_928) ;  /* 0x000002d000000947 */ /* 0x000fea0003800000 */
[----:B------:R-:W2:Y:S04]  /*e470*/  LDL R4, [R1] ;  /* 0x0000000001047983 */ /* 0x000ea80000100800 */
[----:B------:R-:W3:Y:S01]  /*e480*/  LDL.LU R21, [R1+0x1c] ;  /* 0x00001c0001157983 */ /* 0x000ee20000300800 */
[----:B------:R-:W-:Y:S01]  /*e490*/  IMAD.MOV.U32 R2, RZ, RZ, 0x368 ;  /* 0x00000368ff027424 */ /* 0x000fe200078e00ff */
[----:B------:R-:W-:-:S04]  /*e4a0*/  ISETP.GT.AND P2, PT, R17, 0x1, PT ;  /* 0x000000011100780c */ /* 0x000fc80003f44270 */
[----:B------:R-:W-:-:S04]  /*e4b0*/  SEL R2, R2, 0x328, P2 ;  /* 0x0000032802027807 */ /* 0x000fc80001000000 */
[----:B------:R1:W4:Y:S08]  /*e4c0*/  LDC.64 R10, c[0x0][R2+0x170] ;  /* 0x00005c00020a7b82 */ /* 0x0003300000000a00 */
[----:B------:R1:W2:Y:S08]  /*e4d0*/  LDC.64 R6, c[0x0][R2+0x168] ;  /* 0x00005a0002067b82 */ /* 0x0002b00000000a00 */
[----:B------:R1:W5:Y:S08]  /*e4e0*/  LDC.64 R14, c[0x0][R2+0x178] ;  /* 0x00005e00020e7b82 */ /* 0x0003700000000a00 */
[----:B------:R1:W2:Y:S02]  /*e4f0*/  LDC.64 R12, c[0x0][R2+0x160] ;  /* 0x00005800020c7b82 */ /* 0x0002a40000000a00 */
[----:B-1----:R-:W-:-:S02]  /*e500*/  IMAD.MOV.U32 R2, RZ, RZ, c[0x0][0x4e8] ;  /* 0x00013a00ff027624 */ /* 0x002fc400078e00ff */
[----:B----4-:R-:W-:-:S03]  /*e510*/  IMAD R3, R11, R8, RZ ;  /* 0x000000080b037224 */ /* 0x010fc600078e02ff */
[----:B------:R-:W-:Y:S02]  /*e520*/  ISETP.NE.AND P0, PT, R2, 0x1, PT ;  /* 0x000000010200780c */ /* 0x000fe40003f05270 */
[----:B------:R-:W-:-:S11]  /*e530*/  MOV R2, R9 ;  /* 0x0000000900027202 */ /* 0x000fd60000000f00 */
[----:B------:R-:W-:-:S05]  /*e540*/  @P0 IMAD.HI.U32 R19, R9, c[0x0][0x4ec], RZ ;  /* 0x00013b0009130a27 */ /* 0x000fca00078e00ff */
[----:B------:R-:W-:Y:S01]  /*e550*/  @P0 SHF.R.U32.HI R2, RZ, c[0x0][0x4f0], R19 ;  /* 0x00013c00ff020a19 */ /* 0x000fe20000011613 */
[-C--:B--2---:R-:W-:Y:S02]  /*e560*/  IMAD R11, R7, R4.reuse, RZ ;  /* 0x00000004070b7224 */ /* 0x084fe400078e02ff */
[----:B------:R-:W-:-:S04]  /*e570*/  IMAD.WIDE.U32 R6, R6, R4, RZ ;  /* 0x0000000406067225 */ /* 0x000fc800078e00ff */
[----:B------:R-:W-:-:S04]  /*e580*/  IMAD.WIDE.U32 R4, R10, R8, RZ ;  /* 0x000000080a047225 */ /* 0x000fc800078e00ff */
[----:B------:R-:W-:Y:S01]  /*e590*/  IMAD R10, R10, R20, R3 ;  /* 0x000000140a0a7224 */ /* 0x000fe200078e0203 */
[----:B---3--:R-:W-:Y:S01]  /*e5a0*/  SEL R3, R21, RZ, P2 ;  /* 0x000000ff15037207 */ /* 0x008fe20001000000 */
[----:B------:R-:W-:Y:S01]  /*e5b0*/  IMAD.IADD R11, R7, 0x1, R11 ;  /* 0x00000001070b7824 */ /* 0x000fe200078e020b */
[----:B------:R-:W-:Y:S01]  /*e5c0*/  IADD3 R19, P1, P0, R4, R6, R0 ;  /* 0x0000000604137210 */ /* 0x000fe2000783e000 */
[----:B------:R-:W-:Y:S01]  /*e5d0*/  IMAD.MOV R6, RZ, RZ, -R2 ;  /* 0x000000ffff067224 */ /* 0x000fe200078e0a02 */
[----:B------:R-:W-:Y:S01]  /*e5e0*/  IADD3 R7, R5, R10, RZ ;  /* 0x0000000a05077210 */ /* 0x000fe20007ffe0ff */
        /* <DEDUP_REMOVED lines=21> */
.L_x_928:
[----:B------:R-:W-:Y:S05]  /*e740*/  BSYNC B0 ;  /* 0x0000000000007941 */ /* 0x000fea0003800000 */
.L_x_927:
[----:B------:R-:W-:-:S13]  /*e750*/  ISETP.GT.AND P0, PT, R17, 0x1, PT ;  /* 0x000000011100780c */ /* 0x000fda0003f04270 */
[----:B------:R-:W-:Y:S05]  /*e760*/  @P0 BRA `(.L_x_920) ;  /* 0x000007e000000947 */ /* 0x000fea0003800000 */
[----:B-1----:R-:W2:Y:S04]  /*e770*/  LDL.LU R2, [R1] ;  /* 0x0000000001027983 */ /* 0x002ea80000300800 */
[----:B------:R-:W3:Y:S01]  /*e780*/  LDL R5, [R1+0x40] ;  /* 0x0000400001057983 */ /* 0x000ee20000100800 */
[----:B------:R-:W-:-:S03]  /*e790*/  IMAD R4, R16, c[0x0][0x3a0], RZ ;  /* 0x0000e80010047a24 */ /* 0x000fc600078e02ff */
[----:B------:R-:W1:Y:S02]  /*e7a0*/  S2R R10, SR_TID.X ;  /* 0x00000000000a7919 */ /* 0x000e640000002100 */
[----:B-1----:R-:W-:-:S04]  /*e7b0*/  SHF.R.S32.HI R9, RZ, 0x1f, R10 ;  /* 0x0000001fff097819 */ /* 0x002fc8000001140a */
[----:B------:R-:W-:-:S04]  /*e7c0*/  LEA.HI R9, R9, R10, RZ, 0x3 ;  /* 0x0000000a09097211 */ /* 0x000fc800078f18ff */
[----:B------:R-:W-:-:S04]  /*e7d0*/  SHF.R.S32.HI R9, RZ, 0x3, R9 ;  /* 0x00000003ff097819 */ /* 0x000fc80000011409 */
[----:B------:R-:W-:Y:S02]  /*e7e0*/  IADD3 R11, R9, R237, RZ ;  /* 0x000000ed090b7210 */ /* 0x000fe40007ffe0ff */
[----:B--2---:R-:W-:Y:S02]  /*e7f0*/  MOV R7, R2 ;  /* 0x0000000200077202 */ /* 0x004fe40000000f00 */
[----:B------:R-:W-:-:S04]  /*e800*/  MOV R2, c[0x0][0x4e8] ;  /* 0x00013a0000027a02 */ /* 0x000fc80000000f00 */
[----:B------:R-:W-:Y:S01]  /*e810*/  ISETP.NE.AND P0, PT, R2, 0x1, PT ;  /* 0x000000010200780c */ /* 0x000fe20003f05270 */
[----:B------:R-:W-:-:S04]  /*e820*/  IMAD.WIDE.U32 R2, R0, c[0x0][0x3a0], RZ ;  /* 0x0000e80000027a25 */ /* 0x000fc800078e00ff */
[----:B------:R-:W-:Y:S01]  /*e830*/  IMAD R0, R0, c[0x0][0x3a4], R4 ;  /* 0x0000e90000007a24 */ /* 0x000fe200078e0204 */
[----:B---3--:R-:W-:Y:S01]  /*e840*/  IADD3 R4, R5, R237, RZ ;  /* 0x000000ed05047210 */ /* 0x008fe20007ffe0ff */
[----:B------:R-:W-:-:S03]  /*e850*/  IMAD R5, R20, c[0x0][0x3f0], RZ ;  /* 0x0000fc0014057a24 */ /* 0x000fc600078e02ff */
[----:B------:R-:W-:Y:S02]  /*e860*/  IADD3 R3, R3, R0, RZ ;  /* 0x0000000003037210 */ /* 0x000fe40007ffe0ff */
[----:B------:R-:W-:Y:S01]  /*e870*/  MOV R0, R4 ;  /* 0x0000000400007202 */ /* 0x000fe20000000f00 */
[----:B------:R-:W-:-:S04]  /*e880*/  @P0 IMAD.HI.U32 R6, R4, c[0x0][0x4ec], RZ ;  /* 0x00013b0004060a27 */ /* 0x000fc800078e00ff */
[----:B------:R-:W-:Y:S01]  /*e890*/  IMAD.WIDE.U32 R2, R7, c[0x0][0x3e8], R2 ;  /* 0x0000fa0007027a25 */ /* 0x000fe200078e0002 */
[----:B------:R-:W-:-:S03]  /*e8a0*/  @P0 SHF.R.U32.HI R0, RZ, c[0x0][0x4f0], R6 ;  /* 0x00013c00ff000a19 */ /* 0x000fc60000011606 */
[----:B------:R-:W-:Y:S01]  /*e8b0*/  IMAD R3, R7, c[0x0][0x3ec], R3 ;  /* 0x0000fb0007037a24 */ /* 0x000fe200078e0203 */
[----:B------:R-:W-:Y:S01]  /*e8c0*/  SHF.R.S32.HI R6, RZ, 0x1f, R0 ;  /* 0x0000001fff067819 */ /* 0x000fe20000011400 */
[----:B------:R-:W-:Y:S01]  /*e8d0*/  IMAD R7, R8, c[0x0][0x3f4], R5 ;  /* 0x0000fd0008077a24 */ /* 0x000fe200078e0205 */
        /* <DEDUP_REMOVED lines=17> */
.L_x_984:
[----:B------:R-:W-:Y:S05]  /*e9f0*/  BRA.DIV ~URZ, `(.L_x_930) ;  /* 0x000022b27f007947 */ /* 0x000fea000b800000 */
[----:B------:R3:W4:Y:S02]  /*ea00*/  SHFL.IDX PT, R0, R12, RZ, 0x181f ;  /* 0x00181fff0c007589 */ /* 0x00072400000e0000 */
.L_x_985:
[----:B------:R-:W-:Y:S01]  /*ea10*/  IMAD R10, R18, c[0x0][0x4e8], RZ ;  /* 0x00013a00120a7a24 */ /* 0x000fe200078e02ff */
[----:B------:R-:W-:Y:S04]  /*ea20*/  BSSY B0, `(.L_x_931) ;  /* 0x0000011000007945 */ /* 0x000fe80003800000 */
[----:B------:R-:W-:-:S13]  /*ea30*/  ISETP.GE.AND P0, PT, R11, R10, PT ;  /* 0x0000000a0b00720c */ /* 0x000fda0003f06270 */
        /* <DEDUP_REMOVED lines=15> */
.L_x_932:
[----:B------:R-:W-:Y:S05]  /*eb30*/  BSYNC B0 ;  /* 0x0000000000007941 */ /* 0x000fea0003800000 */
.L_x_931:
[----:B------:R-:W-:Y:S05]  /*eb40*/  BRA.DIV ~URZ, `(.L_x_933) ;  /* 0x000021c27f007947 */ /* 0x000fea000b800000 */
[----:B--2---:R2:W1:Y:S04]  /*eb50*/  SHFL.IDX PT, R8, R9, 0x1, 0x181f ;  /* 0x00381f0009087f89 */ /* 0x00446800000e0000 */
[----:B----4-:R2:W4:Y:S02]  /*eb60*/  SHFL.IDX PT, R0, R12, 0x1, 0x181f ;  /* 0x00381f000c007f89 */ /* 0x01052400000e0000 */
.L_x_986:
        /* <DEDUP_REMOVED lines=18> */
.L_x_935:
[----:B------:R-:W-:Y:S05]  /*ec90*/  BSYNC B0 ;  /* 0x0000000000007941 */ /* 0x000fea0003800000 */
.L_x_934:
[----:B------:R-:W-:Y:S05]  /*eca0*/  BRA.DIV ~URZ, `(.L_x_936) ;  /* 0x000021227f007947 */ /* 0x000fea000b800000 */
[----:B-1----:R1:W2:Y:S02]  /*ecb0*/  SHFL.IDX PT, R8, R9, 0x2, 0x181f ;  /* 0x00581f0009087f89 */ /* 0x0022a400000e0000 */
.L_x_987:
[----:B------:R-:W-:Y:S05]  /*ecc0*/  BRA.DIV ~URZ, `(.L_x_937) ;  /* 0x000021727f007947 */ /* 0x000fea000b800000 */
[----:B----4-:R4:W1:Y:S02]  /*ecd0*/  SHFL.IDX PT, R0, R12, 0x2, 0x181f ;  /* 0x00581f000c007f89 */ /* 0x01086400000e0000 */
.L_x_988:
        /* <DEDUP_REMOVED lines=18> */
.L_x_939:
[----:B------:R-:W-:Y:S05]  /*ee00*/  BSYNC B0 ;  /* 0x0000000000007941 */ /* 0x000fea0003800000 */
.L_x_938:
[----:B------:R-:W-:Y:S05]  /*ee10*/  BRA.DIV ~URZ, `(.L_x_940) ;  /* 0x000020827f007947 */ /* 0x000fea000b800000 */
[----:B--2---:R2:W3:Y:S04]  /*ee20*/  SHFL.IDX PT, R8, R9, 0x3, 0x181f ;  /* 0x00781f0009087f89 */ /* 0x0044e800000e0000 */
[----:B-1----:R2:W1:Y:S02]  /*ee30*/  SHFL.IDX PT, R0, R12, 0x3, 0x181f ;  /* 0x00781f000c007f89 */ /* 0x00246400000e0000 */
.L_x_989:
[----:B------:R-:W-:-:S04]  /*ee40*/  IADD3 R11, R11, 0x60, RZ ;  /* 0x000000600b0b7810 */ /* 0x000fc80007ffe0ff */
[----:B------:R-:W-:-:S13]  /*ee50*/  ISETP.GE.AND P0, PT, R11, R10, PT ;  /* 0x0000000a0b00720c */ /* 0x000fda0003f06270 */
[----:B------:R-:W-:Y:S05]  /*ee60*/  @P0 BRA `(.L_x_920) ;  /* 0x000000e000000947 */ /* 0x000fea0003800000 */
[----:B--234-:R-:W2:Y:S04]  /*ee70*/  LDL R12, [R1+0x14] ;  /* 0x00001400010c7983 */ /* 0x01cea80000100800 */
[----:B------:R-:W3:Y:S01]  /*ee80*/  LDL R9, [R1+0x10] ;  /* 0x0000100001097983 */ /* 0x000ee20000100800 */
        /* <DEDUP_REMOVED lines=12> */
.L_x_920:
[----:B------:R-:W-:Y:S05]  /*ef50*/  BSYNC B1 ;  /* 0x0000000000017941 */ /* 0x000fea0003800000 */
.L_x_904:
[----:B-1--4-:R-:W4:Y:S02]  /*ef60*/  LDL R0, [R1+0x44] ;  /* 0x0000440001007983 */ /* 0x012f240000100800 */
[----:B----4-:R-:W-:-:S13]  /*ef70*/  ISETP.NE.AND P0, PT, R0, RZ, PT ;  /* 0x000000ff0000720c */ /* 0x010fda0003f05270 */
[----:B------:R-:W-:Y:S01]  /*ef80*/  @P0 WARPSYNC 0xffffffff ;  /* 0xffffffff00000948 */ /* 0x000fe20003800000 */
[----:B------:R-:W-:Y:S06]  /*ef90*/  @P0 BAR.SYNC.DEFER_BLOCKING 0x5, 0x100 ;  /* 0x0144000000000b1d */ /* 0x000fec0000010000 */
[----:B------:R-:W1:Y:S04]  /*efa0*/  @P0 LDS.128 R236, [0x18100] ;  /* 0x01810000ffec0984 */ /* 0x000e680000000c00 */
[----:B------:R-:W-:Y:S06]  /*efb0*/  @P0 BAR.ARV 0x4, 0x100 ;  /* 0x0104000000000b1d */ /* 0x000fec0000002000 */
[----:B------:R-:W-:Y:S05]  /*efc0*/  @P0 BRA `(.L_x_941) ;  /* 0x00000f6000000947 */ /* 0x000fea0003800000 */
[----:B------:R-:W4:Y:S01]  /*efd0*/  S2R R0, SR_TID.X ;  /* 0x0000000000007919 */ /* 0x000f220000002100 */
[----:B--2---:R-:W-:Y:S01]  /*efe0*/  IMAD.MOV.U32 R7, RZ, RZ, RZ ;  /* 0x000000ffff077224 */ /* 0x004fe200078e00ff */
[----:B----4-:R-:W-:-:S04]  /*eff0*/  LOP3.LUT R14, R0, 0x1f, RZ, 0xc0, !PT ;  /* 0x0000001f000e7812 */ /* 0x010fc800078ec0ff */
[----:B------:R-:W-:Y:S01]  /*f000*/  ISETP.NE.AND P5, PT, R14, 0x1f, PT ;  /* 0x0000001f0e00780c */ /* 0x000fe20003fa5270 */
[----:B------:R-:W-:Y:S10]  /*f010*/  BRA.DIV ~URZ, `(.L_x_942) ;  /* 0x00001f427f007947 */ /* 0x000ff4000b800000 */
[----:B------:R2:W4:Y:S02]  /*f020*/  SHFL.IDX PT, R9, R86, RZ, 0x1f ;  /* 0x00001fff56097589 */ /* 0x00052400000e0000 */
.L_x_990:
[----:B------:R-:W-:Y:S05]  /*f030*/  BRA.DIV ~URZ, `(.L_x_943) ;  /* 0x00001f927f007947 */ /* 0x000fea000b800000 */
[----:B---3--:R3:W2:Y:S02]  /*f040*/  SHFL.IDX PT, R8, R86, 0x1, 0x1f ;  /* 0x00201f0056087f89 */ /* 0x0086a400000e0000 */
.L_x_991:
        /* <DEDUP_REMOVED lines=18> */
.L_x_992:
        /* <DEDUP_REMOVED lines=16> */
.L_x_993:
[----:B---3--:R-:W-:Y:S01]  /*f270*/  IMAD R0, R0, c[0x0][0x538], RZ ;  /* 0x00014e0000007a24 */ /* 0x008fe200078e02ff */
[----:B------:R-:W-:Y:S04]  /*f280*/  BSSY B1, `(.L_x_946) ;  /* 0x00000c5000017945 */ /* 0x000fe80003800000 */
[----:B--2---:R-:W-:-:S04]  /*f290*/  IADD3 R8, R0, R8, RZ ;  /* 0x0000000800087210 */ /* 0x004fc80007ffe0ff */
[----:B----4-:R-:W-:-:S13]  /*f2a0*/  ISETP.GT.AND P6, PT, R8, R9, PT ;  /* 0x000000090800720c */ /* 0x010fda0003fc4270 */
[----:B------:R-:W-:Y:S05]  /*f2b0*/  @P6 BRA `(.L_x_947) ;  /* 0x0000024000006947 */ /* 0x000fea0003800000 */
.L_x_951:
        /* <DEDUP_REMOVED lines=16> */
.L_x_994:
        /* <DEDUP_REMOVED lines=16> */
.L_x_995:
[----:B--2---:R-:W-:-:S05]  /*f4c0*/  IMAD R0, R0, c[0x0][0x538], RZ ;  /* 0x00014e0000007a24 */ /* 0x004fca00078e02ff */
[----:B------:R-:W-:-:S04]  /*f4d0*/  IADD3 R8, R0, R8, RZ ;  /* 0x0000000800087210 */ /* 0x000fc80007ffe0ff */
[----:B------:R-:W-:-:S13]  /*f4e0*/  ISETP.GT.AND P6, PT, R8, R9, PT ;  /* 0x000000090800720c */ /* 0x000fda0003fc4270 */
[----:B-1----:R-:W-:Y:S05]  /*f4f0*/  @!P6 BRA `(.L_x_951) ;  /* 0xfffffdc00000e947 */ /* 0x002fea000383ffff */
.L_x_947:
[----:B------:R-:W-:-:S05]  /*f500*/  IADD3 R11, -R0, R8, RZ ;  /* 0x00000008000b7210 */ /* 0x000fca0007ffe1ff */
[----:B------:R-:W-:-:S05]  /*f510*/  IMAD R0, R4, c[0x0][0x538], R11 ;  /* 0x00014e0004007a24 */ /* 0x000fca00078e020b */
[----:B------:R-:W-:Y:S01]  /*f520*/  ISETP.GT.AND P0, PT, R0, R9, PT ;  /* 0x000000090000720c */ /* 0x000fe20003f04270 */
[----:B------:R-:W-:-:S12]  /*f530*/  BRA.DIV ~URZ, `(.L_x_952) ;  /* 0x00001ed27f007947 */ /* 0x000fd8000b800000 */
[----:B------:R-:W-:-:S04]  /*f540*/  VOTE.ANY R12, PT, !P0 ;  /* 0x00000000000c7806 */ /* 0x000fc800040e0100 */
.L_x_996:
[----:B------:R-:W2:Y:S02]  /*f550*/  POPC R8, R12 ;  /* 0x0000000c00087309 */ /* 0x000ea40000000000 */
[----:B--2---:R-:W-:Y:S01]  /*f560*/  IADD3 R239, R8, R239, RZ ;  /* 0x000000ef08ef7210 */ /* 0x004fe20007ffe0ff */
[----:B------:R-:W-:Y:S05]  /*f570*/  BRA.DIV ~URZ, `(.L_x_953) ;  /* 0x00001ee27f007947 */ /* 0x000fea000b800000 */
[----:B------:R2:W3:Y:S04]  /*f580*/  SHFL.IDX PT, R10, R6, R8, 0x1f ;  /* 0x00001f08060a7589 */ /* 0x0004e800000e0000 */
[----:B------:R2:W4:Y:S02]  /*f590*/  SHFL.IDX PT, R7, R7, R8, 0x1f ;  /* 0x00001f0807077589 */ /* 0x00052400000e0000 */
.L_x_997:
[----:B------:R-:W-:Y:S01]  /*f5a0*/  ISETP.NE.AND P0, PT, R12, RZ, PT ;  /* 0x000000ff0c00720c */ /* 0x000fe20003f05270 */
[----:B------:R-:W-:-:S12]  /*f5b0*/  BSSY B0, `(.L_x_954) ;  /* 0x0000005000007945 */ /* 0x000fd80003800000 */
[----:B------:R-:W-:Y:S05]  /*f5c0*/  @!P0 BRA `(.L_x_955) ;  /* 0x0000003000008947 */ /* 0x000fea0003800000 */
[----:B------:R-:W-:Y:S01]  /*f5d0*/  IADD3 R3, R8, -0x1, RZ ;  /* 0xffffffff08037810 */ /* 0x000fe20007ffe0ff */
[----:B------:R-:W-:Y:S05]  /*f5e0*/  BRA.DIV ~URZ, `(.L_x_956) ;  /* 0x00001f427f007947 */ /* 0x000fea000b800000 */
[----:B------:R1:W2:Y:S02]  /*f5f0*/  SHFL.IDX PT, R13, R4, R3, 0x1f ;  /* 0x00001f03040d7589 */ /* 0x0002a400000e0000 */
.L_x_955:
[----:B------:R-:W-:Y:S05]  /*f600*/  BSYNC B0 ;  /* 0x0000000000007941 */ /* 0x000fea0003800000 */
.L_x_954:
        /* <DEDUP_REMOVED lines=66> */
.L_x_958:
        /* <DEDUP_REMOVED lines=66> */
.L_x_959:
[----:B------:R-:W-:Y:S05]  /*fe50*/  BSYNC B0 ;  /* 0x0000000000007941 */ /* 0x000fea0003800000 */
.L_x_957:
[----:B------:R-:W-:-:S04]  /*fe60*/  LOP3.LUT R2, RZ, R2, RZ, 0x33, !PT ;  /* 0x00000002ff027212 */ /* 0x000fc800078e33ff */
[----:B------:R-:W-:Y:S01]  /*fe70*/  IADD3 R237, R2, R10, RZ ;  /* 0x0000000a02ed7210 */ /* 0x000fe20007ffe0ff */
[----:B------:R-:W-:Y:S05]  /*fe80*/  BRA `(.L_x_960) ;  /* 0x0000004000007947 */ /* 0x000fea0003800000 */
.L_x_948:
[----:B------:R-:W-:Y:S01]  /*fe90*/  IMAD.MOV.U32 R236, RZ, RZ, R9 ;  /* 0x000000ffffec7224 */ /* 0x000fe200078e0009 */
[----:B------:R-:W-:Y:S01]  /*fea0*/  MOV R238, RZ ;  /* 0x000000ff00ee7202 */ /* 0x000fe20000000f00 */
[----:B------:R-:W-:Y:S01]  /*feb0*/  IMAD.MOV.U32 R237, RZ, RZ, RZ ;  /* 0x000000ffffed7224 */ /* 0x000fe200078e00ff */
[----:B------:R-:W-:Y:S02]  /*fec0*/  MOV R239, c[0x0][0x53c] ;  /* 0x00014f0000ef7a02 */ /* 0x000fe40000000f00 */
.L_x_960:
[----:B------:R-:W-:Y:S05]  /*fed0*/  BSYNC B1 ;  /* 0x0000000000017941 */ /* 0x000fea0003800000 */
.L_x_946:
[----:B------:R-:W-:Y:S01]  /*fee0*/  WARPSYNC 0xffffffff ;  /* 0xffffffff00007948 */ /* 0x000fe20003800000 */
[----:B------:R-:W-:Y:S01]  /*fef0*/  BAR.SYNC.DEFER_BLOCKING 0x4, 0x100 ;  /* 0x0104000000007b1d */ /* 0x000fe20000010000 */
[----:B------:R-:W-:-:S13]  /*ff00*/  ISETP.NE.AND P0, PT, R14, RZ, PT ;  /* 0x000000ff0e00720c */ /* 0x000fda0003f05270 */
[----:B------:R2:W-:Y:S04]  /*ff10*/  @!P0 STS.128 [0x18100], R236 ;  /* 0x018100ecff008388 */ /* 0x0005e80000000c00 */
[----:B------:R-:W-:Y:S06]  /*ff20*/  BAR.ARV 0x5, 0x100 ;  /* 0x0144000000007b1d */ /* 0x000fec0000002000 */
.L_x_941:
[----:B-1----:R-:W-:-:S13]  /*ff30*/  ISETP.GE.AND P0, PT, R239, c[0x0][0x53c], PT ;  /* 0x00014f00ef007a0c */ /* 0x002fda0003f06270 */
[----:B--23--:R-:W-:Y:S01]  /*ff40*/  @P0 CALL.REL.NOINC `(.L_x_961) ;  /* 0x0000001000000944 */ /* 0x00cfe20003c00000 */
[----:B------:R-:W-:Y:S05]  /*ff50*/  BRA `(.L_x_962) ;  /* 0xffff19c000007947 */ /* 0x000fea000383ffff */
.L_x_961:
[----:B------:R-:W-:Y:S05]  /*ff60*/  EXIT ;  /* 0x000000000000794d */ /* 0x000fea0003800000 */
.L_x_864:
[----:B------:R-:W-:Y:S01]  /*ff70*/  IMAD.MOV.U32 R0, RZ, RZ, R5 ;  /* 0x000000ffff007224 */ /* 0x000fe200078e0005 */
[----:B------:R-:W-:Y:S02]  /*ff80*/  MOV R2, 0x1 ;  /* 0x0000000100027802 */ /* 0x000fe40000000f00 */
[----:B------:R-:W-:Y:S02]  /*ff90*/  MOV R3, 0xffb0 ;  /* 0x0000ffb000037802 */ /* 0x000fe40000000f00 */
[----:B--2---:R-:W-:Y:S05]  /*ffa0*/  CALL.REL.NOINC `($__internal_20_$__cuda_sm70_shflsync_up_p) ;  /* 0x0000168000007944 */ /* 0x004fea0003c00000 */
[----:B------:R-:W-:Y:S01]  /*ffb0*/  MOV R0, R4 ;  /* 0x0000000400007202 */ /* 0x000fe20000000f00 */
[----:B------:R-:W-:Y:S05]  /*ffc0*/  BRA `(.L_x_963) ;  /* 0xffff047000007947 */ /* 0x000fea000383ffff */
.L_x_865:
[----:B------:R-:W-:Y:S01]  /*ffd0*/  IMAD.MOV.U32 R0, RZ, RZ, R5 ;  /* 0x000000ffff007224 */ /* 0x000fe200078e0005 */
[----:B------:R-:W-:Y:S02]  /*ffe0*/  MOV R2, 0x2 ;  /* 0x0000000200027802 */ /* 0x000fe40000000f00 */
[----:B------:R-:W-:Y:S02]  /*fff0*/  MOV R3, 0x10010 ;  /* 0x0001001000037802 */ /* 0x000fe40000000f00 */
[----:B--2---:R-:W-:Y:S05]  /*10000*/  CALL.REL.NOINC `($__internal_20_$__cuda_sm70_shflsync_up_p) ;  /* 0x0000162000007944 */ /* 0x004fea0003c00000 */
[----:B------:R-:W-:Y:S01]  /*10010*/  SEL R0, R4, RZ, P4 ;  /* 0x000000ff04007207 */ /* 0x000fe20002000000 */
[----:B------:R-:W-:Y:S01]  /*10020*/  IMAD.MOV.U32 R2, RZ, RZ, 0x4 ;  /* 0x00000004ff027424 */ /* 0x000fe200078e00ff */
[----:B------:R-:W-:-:S03]  /*10030*/  MOV R3, 0x10060 ;  /* 0x0001006000037802 */ /* 0x000fc60000000f00 */
[----:B------:R-:W-:Y:S02]  /*10040*/  IMAD.IADD R0, R5, 0x1, R0 ;  /* 0x0000000105007824 */ /* 0x000fe400078e0200 */
[----:B------:R-:W-:Y:S05]  /*10050*/  CALL.REL.NOINC `($__internal_20_$__cuda_sm70_shflsync_up_p) ;  /* 0x000015d000007944 */ /* 0x000fea0003c00000 */
        /* <DEDUP_REMOVED lines=13> */
[----:B------:R-:W-:Y:S01]  /*10130*/  IMAD.IADD R4, R0, 0x1, R4 ;  /* 0x0000000100047824 */ /* 0x000fe200078e0204 */
[----:B------:R-:W-:-:S03]  /*10140*/  MOV R0, 0x1f ;  /* 0x0000001f00007802 */ /* 0x000fc60000000f00 */
[----:B------:R-:W-:Y:S02]  /*10150*/  IMAD.MOV.U32 R5, RZ, RZ, R4 ;  /* 0x000000ffff057224 */ /* 0x000fe400078e0004 */
[----:B------:R-:W-:Y:S05]  /*10160*/  CALL.REL.NOINC `($__internal_19_$__cuda_sm70_shflsync_idx_p) ;  /* 0x0000147000007944 */ /* 0x000fea0003c00000 */
[----:B------:R-:W-:Y:S05]  /*10170*/  BRA `(.L_x_964) ;  /* 0xffff03c000007947 */ /* 0x000fea000383ffff */
.L_x_867:
[----:B------:R-:W-:Y:S02]  /*10180*/  SEL R0, RZ, 0x1, P0 ;  /* 0x00000001ff007807 */ /* 0x000fe40000000000 */
[----:B------:R-:W-:Y:S02]  /*10190*/  MOV R2, 0x101b0 ;  /* 0x000101b000027802 */ /* 0x000fe40000000f00 */
[----:B------:R-:W-:Y:S05]  /*101a0*/  CALL.REL.NOINC `($__internal_21_$__cuda_sm70_votesync_ballot) ;  /* 0x000014f000007944 */ /* 0x000fea0003c00000 */
[----:B------:R-:W-:Y:S01]  /*101b0*/  MOV R10, R0 ;  /* 0x00000000000a7202 */ /* 0x000fe20000000f00 */
[----:B------:R-:W-:Y:S05]  /*101c0*/  BRA `(.L_x_965) ;  /* 0xffff040000007947 */ /* 0x000fea000383ffff */
.L_x_868:
[----:B------:R-:W-:Y:S01]  /*101d0*/  IMAD.MOV.U32 R5, RZ, RZ, R9 ;  /* 0x000000ffff057224 */ /* 0x000fe200078e0009 */
[----:B------:R-:W-:Y:S01]  /*101e0*/  MOV R3, R7 ;  /* 0x0000000700037202 */ /* 0x000fe20000000f00 */
[----:B------:R-:W-:Y:S01]  /*101f0*/  IMAD.MOV.U32 R0, RZ, RZ, 0x1f ;  /* 0x0000001fff007424 */ /* 0x000fe200078e00ff */
[----:B------:R-:W-:Y:S02]  /*10200*/  MOV R2, 0x10220 ;  /* 0x0001022000027802 */ /* 0x000fe40000000f00 */
[----:B------:R-:W-:Y:S05]  /*10210*/  CALL.REL.NOINC `($__internal_19_$__cuda_sm70_shflsync_idx_p) ;  /* 0x000013c000007944 */ /* 0x000fea0003c00000 */
[----:B------:R-:W-:Y:S01]  /*10220*/  IMAD.MOV.U32 R237, RZ, RZ, R0 ;  /* 0x000000ffffed7224 */ /* 0x000fe200078e0000 */
[----:B------:R-:W-:Y:S01]  /*10230*/  MOV R5, R8 ;  /* 0x0000000800057202 */ /* 0x000fe20000000f00 */
[----:B------:R-:W-:Y:S01]  /*10240*/  IMAD.MOV.U32 R6, RZ, RZ, RZ ;  /* 0x000000ffff067224 */ /* 0x000fe200078e00ff */
[----:B------:R-:W-:Y:S01]  /*10250*/  MOV R3, R7 ;  /* 0x0000000700037202 */ /* 0x000fe20000000f00 */
[----:B------:R-:W-:Y:S01]  /*10260*/  IMAD.MOV.U32 R0, RZ, RZ, 0x1f ;  /* 0x0000001fff007424 */ /* 0x000fe200078e00ff */
[----:B------:R-:W-:-:S02]  /*10270*/  MOV R2, 0x10290 ;  /* 0x0001029000027802 */ /* 0x000fc40000000f00 */
[----:B------:R-:W-:Y:S05]  /*10280*/  CALL.REL.NOINC `($__internal_19_$__cuda_sm70_shflsync_idx_p) ;  /* 0x0000135000007944 */ /* 0x000fea0003c00000 */
[----:B------:R-:W-:Y:S01]  /*10290*/  MOV R9, R0 ;  /* 0x0000000000097202 */ /* 0x000fe20000000f00 */
[----:B------:R-:W-:Y:S05]  /*102a0*/  BRA `(.L_x_966) ;  /* 0xffff038000007947 */ /* 0x000fea000383ffff */
.L_x_871:
[----:B------:R-:W-:Y:S01]  /*102b0*/  IMAD.MOV.U32 R5, RZ, RZ, R4 ;  /* 0x000000ffff057224 */ /* 0x000fe200078e0004 */
[----:B------:R-:W-:-:S02]  /*102c0*/  MOV R0, 0x1f ;  /* 0x0000001f00007802 */ /* 0x000fc40000000f00 */
[----:B------:R-:W-:Y:S02]  /*102d0*/  MOV R2, 0x102f0 ;  /* 0x000102f000027802 */ /* 0x000fe40000000f00 */
[----:B-123--:R-:W-:Y:S05]  /*102e0*/  CALL.REL.NOINC `($__internal_19_$__cuda_sm70_shflsync_idx_p) ;  /* 0x000012f000007944 */ /* 0x00efea0003c00000 */
[----:B------:R-:W-:Y:S01]  /*102f0*/  MOV R6, R0 ;  /* 0x0000000000067202 */ /* 0x000fe20000000f00 */
[----:B------:R-:W-:Y:S05]  /*10300*/  BRA `(.L_x_870) ;  /* 0xffff038000007947 */ /* 0x000fea000383ffff */
.L_x_882:
[----:B------:R-:W-:Y:S01]  /*10310*/  IMAD.MOV.U32 R5, RZ, RZ, R11 ;  /* 0x000000ffff057224 */ /* 0x000fe200078e000b */
[----:B------:R-:W-:Y:S01]  /*10320*/  MOV R3, RZ ;  /* 0x000000ff00037202 */ /* 0x000fe20000000f00 */
[----:B------:R-:W-:Y:S01]  /*10330*/  IMAD.MOV.U32 R0, RZ, RZ, 0x181f ;  /* 0x0000181fff007424 */ /* 0x000fe200078e00ff */
[----:B------:R-:W-:Y:S02]  /*10340*/  MOV R2, 0x10360 ;  /* 0x0001036000027802 */ /* 0x000fe40000000f00 */
[----:B------:R-:W-:Y:S05]  /*10350*/  CALL.REL.NOINC `($__internal_19_$__cuda_sm70_shflsync_idx_p) ;  /* 0x0000128000007944 */ /* 0x000fea0003c00000 */
[----:B------:R-:W-:Y:S01]  /*10360*/  MOV R8, R0 ;  /* 0x0000000000087202 */ /* 0x000fe20000000f00 */
[----:B------:R-:W-:Y:S05]  /*10370*/  BRA `(.L_x_967) ;  /* 0xffff259000007947 */ /* 0x000fea000383ffff */
.L_x_883:
[----:B------:R-:W-:Y:S01]  /*10380*/  IMAD.MOV.U32 R5, RZ, RZ, R14 ;  /* 0x000000ffff057224 */ /* 0x000fe200078e000e */
[----:B------:R-:W-:Y:S01]  /*10390*/  MOV R3, RZ ;  /* 0x000000ff00037202 */ /* 0x000fe20000000f00 */
[----:B------:R-:W-:Y:S01]  /*103a0*/  IMAD.MOV.U32 R0, RZ, RZ, 0x181f ;  /* 0x0000181fff007424 */ /* 0x000fe200078e00ff */
[----:B------:R-:W-:Y:S02]  /*103b0*/  MOV R2, 0x103d0 ;  /* 0x000103d000027802 */ /* 0x000fe40000000f00 */
[----:B-12---:R-:W-:Y:S05]  /*103c0*/  CALL.REL.NOINC `($__internal_19_$__cuda_sm70_shflsync_idx_p) ;  /* 0x0000121000007944 */ /* 0x006fea0003c00000 */
[----:B------:R-:W-:Y:S05]  /*103d0*/  BRA `(.L_x_968) ;  /* 0xffff255000007947 */ /* 0x000fea000383ffff */
.L_x_886:
[----:B--2---:R-:W-:Y:S01]  /*103e0*/  IMAD.MOV.U32 R5, RZ, RZ, R11 ;  /* 0x000000ffff057224 */ /* 0x004fe200078e000b */
[----:B------:R-:W-:Y:S01]  /*103f0*/  MOV R3, 0x1 ;  /* 0x0000000100037802 */ /* 0x000fe20000000f00 */
[----:B----4-:R-:W-:Y:S01]  /*10400*/  IMAD.MOV.U32 R0, RZ, RZ, 0x181f ;  /* 0x0000181fff007424 */ /* 0x010fe200078e00ff */
[----:B------:R-:W-:-:S02]  /*10410*/  MOV R2, 0x10430 ;  /* 0x0001043000027802 */ /* 0x000fc40000000f00 */
[----:B-1-3--:R-:W-:Y:S05]  /*10420*/  CALL.REL.NOINC `($__internal_19_$__cuda_sm70_shflsync_idx_p) ;  /* 0x000011b000007944 */ /* 0x00afea0003c00000 */
[----:B------:R-:W-:Y:S01]  /*10430*/  IMAD.MOV.U32 R8, RZ, RZ, R0 ;  /* 0x000000ffff087224 */ /* 0x000fe200078e0000 */
[----:B------:R-:W-:Y:S01]  /*10440*/  MOV R3, 0x1 ;  /* 0x0000000100037802 */ /* 0x000fe20000000f00 */
[----:B------:R-:W-:Y:S01]  /*10450*/  IMAD.MOV.U32 R5, RZ, RZ, R14 ;  /* 0x000000ffff057224 */ /* 0x000fe200078e000e */
[----:B------:R-:W-:-:S02]  /*10460*/  MOV R0, 0x181f ;  /* 0x0000181f00007802 */ /* 0x000fc40000000f00 */
[----:B------:R-:W-:Y:S02]  /*10470*/  MOV R2, 0x10490 ;  /* 0x0001049000027802 */ /* 0x000fe40000000f00 */
[----:B------:R-:W-:Y:S05]  /*10480*/  CALL.REL.NOINC `($__internal_19_$__cuda_sm70_shflsync_idx_p) ;  /* 0x0000115000007944 */ /* 0x000fea0003c00000 */
[----:B------:R-:W-:Y:S05]  /*10490*/  BRA `(.L_x_969) ;  /* 0xffff261000007947 */ /* 0x000fea000383ffff */
.L_x_889:
[----:B-1----:R-:W-:Y:S01]  /*104a0*/  IMAD.MOV.U32 R5, RZ, RZ, R11 ;  /* 0x000000ffff057224 */ /* 0x002fe200078e000b */
[----:B------:R-:W-:Y:S01]  /*104b0*/  MOV R3, 0x2 ;  /* 0x0000000200037802 */ /* 0x000fe20000000f00 */
[----:B----4-:R-:W-:Y:S01]  /*104c0*/  IMAD.MOV.U32 R0, RZ, RZ, 0x181f ;  /* 0x0000181fff007424 */ /* 0x010fe200078e00ff */
[----:B------:R-:W-:Y:S02]  /*104d0*/  MOV R2, 0x104f0 ;  /* 0x000104f000027802 */ /* 0x000fe40000000f00 */
[----:B--23--:R-:W-:Y:S05]  /*104e0*/  CALL.REL.NOINC `($__internal_19_$__cuda_sm70_shflsync_idx_p) ;  /* 0x000010f000007944 */ /* 0x00cfea0003c00000 */
[----:B------:R-:W-:Y:S01]  /*104f0*/  MOV R8, R0 ;  /* 0x0000000000087202 */ /* 0x000fe20000000f00 */
[----:B------:R-:W-:Y:S05]  /*10500*/  BRA `(.L_x_970) ;  /* 0xffff271000007947 */ /* 0x000fea000383ffff */
.L_x_890:
[----:B------:R-:W-:Y:S01]  /*10510*/  IMAD.MOV.U32 R5, RZ, RZ, R14 ;  /* 0x000000ffff057224 */ /* 0x000fe200078e000e */
[----:B------:R-:W-:Y:S01]  /*10520*/  MOV R3, 0x2 ;  /* 0x0000000200037802 */ /* 0x000fe20000000f00 */
[----:B----4-:R-:W-:Y:S01]  /*10530*/  IMAD.MOV.U32 R0, RZ, RZ, 0x181f ;  /* 0x0000181fff007424 */ /* 0x010fe200078e00ff */
[----:B------:R-:W-:Y:S02]  /*10540*/  MOV R2, 0x10560 ;  /* 0x0001056000027802 */ /* 0x000fe40000000f00 */
[----:B-123--:R-:W-:Y:S05]  /*10550*/  CALL.REL.NOINC `($__internal_19_$__cuda_sm70_shflsync_idx_p) ;  /* 0x0000108000007944 */ /* 0x00efea0003c00000 */
[----:B------:R-:W-:Y:S05]  /*10560*/  BRA `(.L_x_971) ;  /* 0xffff26d000007947 */ /* 0x000fea000383ffff */
.L_x_893:
[----:B-1----:R-:W-:Y:S01]  /*10570*/  IMAD.MOV.U32 R5, RZ, RZ, R11 ;  /* 0x000000ffff057224 */ /* 0x002fe200078e000b */
[----:B------:R-:W-:Y:S01]  /*10580*/  MOV R3, 0x3 ;  /* 0x0000000300037802 */ /* 0x000fe20000000f00 */
[----:B------:R-:W-:Y:S01]  /*10590*/  IMAD.MOV.U32 R0, RZ, RZ, 0x181f ;  /* 0x0000181fff007424 */ /* 0x000fe200078e00ff */
[----:B------:R-:W-:-:S02]  /*105a0*/  MOV R2, 0x105c0 ;  /* 0x000105c000027802 */ /* 0x000fc40000000f00 */
[----:B--234-:R-:W-:Y:S05]  /*105b0*/  CALL.REL.NOINC `($__internal_19_$__cuda_sm70_shflsync_idx_p) ;  /* 0x0000102000007944 */ /* 0x01cfea0003c00000 */
[----:B------:R-:W-:Y:S01]  /*105c0*/  IMAD.MOV.U32 R6, RZ, RZ, R0 ;  /* 0x000000ffff067224 */ /* 0x000fe200078e0000 */
[----:B------:R-:W-:Y:S01]  /*105d0*/  MOV R3, 0x3 ;  /* 0x0000000300037802 */ /* 0x000fe20000000f00 */
[----:B------:R-:W-:Y:S01]  /*105e0*/  IMAD.MOV.U32 R5, RZ, RZ, R14 ;  /* 0x000000ffff057224 */ /* 0x000fe200078e000e */
[----:B------:R-:W-:-:S02]  /*105f0*/  MOV R0, 0x181f ;  /* 0x0000181f00007802 */ /* 0x000fc40000000f00 */
[----:B------:R-:W-:Y:S02]  /*10600*/  MOV R2, 0x10620 ;  /* 0x0001062000027802 */ /* 0x000fe40000000f00 */
[----:B------:R-:W-:Y:S05]  /*10610*/  CALL.REL.NOINC `($__internal_19_$__cuda_sm70_shflsync_idx_p) ;  /* 0x00000fc000007944 */ /* 0x000fea0003c00000 */
[----:B------:R-:W-:Y:S05]  /*10620*/  BRA `(.L_x_972) ;  /* 0xffff279000007947 */ /* 0x000fea000383ffff */
.L_x_900:
[----:B------:R-:W-:Y:S01]  /*10630*/  IMAD.MOV.U32 R2, RZ, RZ, R230 ;  /* 0x000000ffff027224 */ /* 0x000fe200078e00e6 */
[----:B------:R-:W-:Y:S02]  /*10640*/  MOV R5, 0x2 ;  /* 0x0000000200057802 */ /* 0x000fe40000000f00 */
[----:B------:R-:W-:Y:S02]  /*10650*/  MOV R3, 0x10670 ;  /* 0x0001067000037802 */ /* 0x000fe40000000f00 */
[----:B------:R-:W-:Y:S05]  /*10660*/  CALL.REL.NOINC `($__internal_18_$__cuda_sm70_shflsync_bfly_p) ;  /* 0x00000f2000007944 */ /* 0x000fea0003c00000 */
[----:B------:R-:W-:Y:S01]  /*10670*/  MOV R0, R5 ;  /* 0x0000000500007202 */ /* 0x000fe20000000f00 */
[----:B------:R-:W-:Y:S05]  /*10680*/  BRA `(.L_x_973) ;  /* 0xffffab5000007947 */ /* 0x000fea000383ffff */
.L_x_901:
[----:B------:R-:W-:Y:S01]  /*10690*/  IMAD.MOV.U32 R2, RZ, RZ, R0 ;  /* 0x000000ffff027224 */ /* 0x000fe200078e0000 */
[----:B------:R-:W-:Y:S02]  /*106a0*/  MOV R5, 0x1 ;  /* 0x0000000100057802 */ /* 0x000fe40000000f00 */
[----:B------:R-:W-:Y:S02]  /*106b0*/  MOV R3, 0x106d0 ;  /* 0x000106d000037802 */ /* 0x000fe40000000f00 */
[----:B-1----:R-:W-:Y:S05]  /*106c0*/  CALL.REL.NOINC `($__internal_18_$__cuda_sm70_shflsync_bfly_p) ;  /* 0x00000ec000007944 */ /* 0x002fea0003c00000 */
[----:B------:R-:W-:Y:S01]  /*106d0*/  FADD.FTZ R0, R0, R5 ;  /* 0x0000000500007221 */ /* 0x000fe20000010000 */
[----:B------:R-:W-:Y:S02]  /*106e0*/  MOV R2, R231 ;  /* 0x000000e700027202 */ /* 0x000fe40000000f00 */
[----:B------:R-:W-:-:S02]  /*106f0*/  MOV R5, 0x2 ;  /* 0x0000000200057802 */ /* 0x000fc40000000f00 */
[----:B------:R-:W-:Y:S02]  /*10700*/  MOV R3, 0x10720 ;  /* 0x0001072000037802 */ /* 0x000fe40000000f00 */
[----:B------:R-:W-:Y:S05]  /*10710*/  CALL.REL.NOINC `($__internal_18_$__cuda_sm70_shflsync_bfly_p) ;  /* 0x00000e7000007944 */ /* 0x000fea0003c00000 */
[----:B------:R-:W-:Y:S01]  /*10720*/  FADD.FTZ R4, R231, R5 ;  /* 0x00000005e7047221 */ /* 0x000fe20000010000 */
[----:B------:R-:W-:Y:S02]  /*10730*/  MOV R5, 0x1 ;  /* 0x0000000100057802 */ /* 0x000fe40000000f00 */
[----:B------:R-:W-:Y:S02]  /*10740*/  MOV R3, 0x10770 ;  /* 0x0001077000037802 */ /* 0x000fe40000000f00 */
[----:B------:R-:W-:Y:S02]  /*10750*/  MOV R2, R4 ;  /* 0x0000000400027202 */ /* 0x000fe40000000f00 */
[----:B------:R-:W-:Y:S05]  /*10760*/  CALL.REL.NOINC `($__internal_18_$__cuda_sm70_shflsync_bfly_p) ;  /* 0x00000e2000007944 */ /* 0x000fea0003c00000 */
[----:B------:R-:W-:Y:S01]  /*10770*/  MOV R3, R5 ;  /* 0x0000000500037202 */ /* 0x000fe20000000f00 */
[----:B------:R-:W-:Y:S05]  /*10780*/  BRA `(.L_x_974) ;  /* 0xffffaac000007947 */ /* 0x000fea000383ffff */
.L_x_908:
[----:B-1-34-:R-:W-:Y:S01]  /*10790*/  IMAD.MOV.U32 R5, RZ, RZ, R12 ;  /* 0x000000ffff057224 */ /* 0x01afe200078e000c */
[----:B------:R-:W-:Y:S01]  /*107a0*/  MOV R3, RZ ;  /* 0x000000ff00037202 */ /* 0x000fe20000000f00 */
[----:B------:R-:W-:Y:S01]  /*107b0*/  IMAD.MOV.U32 R0, RZ, RZ, 0x181f ;  /* 0x0000181fff007424 */ /* 0x000fe200078e00ff */
[----:B------:R-:W-:Y:S02]  /*107c0*/  MOV R2, 0x107e0 ;  /* 0x000107e000027802 */ /* 0x000fe40000000f00 */
[----:B------:R-:W-:Y:S05]  /*107d0*/  CALL.REL.NOINC `($__internal_19_$__cuda_sm70_shflsync_idx_p) ;  /* 0x00000e0000007944 */ /* 0x000fea0003c00000 */
[----:B------:R-:W-:Y:S01]  /*107e0*/  MOV R10, R0 ;  /* 0x00000000000a7202 */ /* 0x000fe20000000f00 */
[----:B------:R-:W-:Y:S05]  /*107f0*/  BRA `(.L_x_975) ;  /* 0xffffc2a000007947 */ /* 0x000fea000383ffff */
.L_x_909:
[----:B------:R-:W-:Y:S01]  /*10800*/  IMAD.MOV.U32 R5, RZ, RZ, R13 ;  /* 0x000000ffff057224 */ /* 0x000fe200078e000d */
[----:B------:R-:W-:Y:S01]  /*10810*/  MOV R3, RZ ;  /* 0x000000ff00037202 */ /* 0x000fe20000000f00 */
[----:B------:R-:W-:Y:S01]  /*10820*/  IMAD.MOV.U32 R0, RZ, RZ, 0x181f ;  /* 0x0000181fff007424 */ /* 0x000fe200078e00ff */
[----:B------:R-:W-:-:S02]  /*10830*/  MOV R2, 0x10850 ;  /* 0x0001085000027802 */ /* 0x000fc40000000f00 */
[----:B-12---:R-:W-:Y:S05]  /*10840*/  CALL.REL.NOINC `($__internal_19_$__cuda_sm70_shflsync_idx_p) ;  /* 0x00000d9000007944 */ /* 0x006fea0003c00000 */
[----:B------:R-:W-:Y:S05]  /*10850*/  BRA `(.L_x_976) ;  /* 0xffffc26000007947 */ /* 0x000fea000383ffff */
.L_x_912:
[----:B------:R-:W-:Y:S01]  /*10860*/  IMAD.MOV.U32 R5, RZ, RZ, R12 ;  /* 0x000000ffff057224 */ /* 0x000fe200078e000c */
[----:B--2---:R-:W-:Y:S01]  /*10870*/  MOV R3, 0x1 ;  /* 0x0000000100037802 */ /* 0x004fe20000000f00 */
        /* <DEDUP_REMOVED lines=10> */
.L_x_915:
[----:B------:R-:W-:Y:S01]  /*10920*/  IMAD.MOV.U32 R5, RZ, RZ, R12 ;  /* 0x000000ffff057224 */ /* 0x000fe200078e000c */
[----:B-1----:R-:W-:Y:S01]  /*10930*/  MOV R3, 0x2 ;  /* 0x0000000200037802 */ /* 0x002fe20000000f00 */
[----:B----4-:R-:W-:Y:S01]  /*10940*/  IMAD.MOV.U32 R0, RZ, RZ, 0x181f ;  /* 0x0000181fff007424 */ /* 0x010fe200078e00ff */
[----:B------:R-:W-:Y:S02]  /*10950*/  MOV R2, 0x10970 ;  /* 0x0001097000027802 */ /* 0x000fe40000000f00 */
[----:B--23--:R-:W-:Y:S05]  /*10960*/  CALL.REL.NOINC `($__internal_19_$__cuda_sm70_shflsync_idx_p) ;  /* 0x00000c7000007944 */ /* 0x00cfea0003c00000 */
[----:B------:R-:W-:Y:S01]  /*10970*/  MOV R10, R0 ;  /* 0x00000000000a7202 */ /* 0x000fe20000000f00 */
[----:B------:R-:W-:Y:S05]  /*10980*/  BRA `(.L_x_978) ;  /* 0xffffc3d000007947 */ /* 0x000fea000383ffff */
.L_x_916:
[----:B------:R-:W-:Y:S01]  /*10990*/  IMAD.MOV.U32 R5, RZ, RZ, R13 ;  /* 0x000000ffff057224 */ /* 0x000fe200078e000d */
[----:B------:R-:W-:Y:S01]  /*109a0*/  MOV R3, 0x2 ;  /* 0x0000000200037802 */ /* 0x000fe20000000f00 */
[----:B----4-:R-:W-:Y:S01]  /*109b0*/  IMAD.MOV.U32 R0, RZ, RZ, 0x181f ;  /* 0x0000181fff007424 */ /* 0x010fe200078e00ff */
[----:B------:R-:W-:Y:S02]  /*109c0*/  MOV R2, 0x109e0 ;  /* 0x000109e000027802 */ /* 0x000fe40000000f00 */
[----:B-123--:R-:W-:Y:S05]  /*109d0*/  CALL.REL.NOINC `($__internal_19_$__cuda_sm70_shflsync_idx_p) ;  /* 0x00000c0000007944 */ /* 0x00efea0003c00000 */
[----:B------:R-:W-:Y:S05]  /*109e0*/  BRA `(.L_x_979) ;  /* 0xffffc39000007947 */ /* 0x000fea000383ffff */
.L_x_919:
[----:B------:R-:W-:Y:S01]  /*109f0*/  IMAD.MOV.U32 R5, RZ, RZ, R12 ;  /* 0x000000ffff057224 */ /* 0x000fe200078e000c */
[----:B-1----:R-:W-:Y:S01]  /*10a00*/  MOV R3, 0x3 ;  /* 0x0000000300037802 */ /* 0x002fe20000000f00 */
        /* <DEDUP_REMOVED lines=10> */
.L_x_921:
[----:B------:R-:W-:Y:S01]  /*10ab0*/  IMAD.MOV.U32 R5, RZ, RZ, R12 ;  /* 0x000000ffff057224 */ /* 0x000fe200078e000c */
[----:B------:R-:W-:Y:S01]  /*10ac0*/  MOV R3, RZ ;  /* 0x000000ff00037202 */ /* 0x000fe20000000f00 */
[----:B------:R-:W-:Y:S01]  /*10ad0*/  IMAD.MOV.U32 R0, RZ, RZ, 0x1c1f ;  /* 0x00001c1fff007424 */ /* 0x000fe200078e00ff */
[----:B------:R-:W-:Y:S02]  /*10ae0*/  MOV R2, 0x10b00 ;  /* 0x00010b0000027802 */ /* 0x000fe40000000f00 */
[----:B------:R-:W-:Y:S05]  /*10af0*/  CALL.REL.NOINC `($__internal_19_$__cuda_sm70_shflsync_idx_p) ;  /* 0x00000ae000007944 */ /* 0x000fea0003c00000 */
[----:B------:R-:W-:Y:S01]  /*10b00*/  MOV R4, R0 ;  /* 0x0000000000047202 */ /* 0x000fe20000000f00 */
[----:B------:R-:W-:Y:S05]  /*10b10*/  BRA `(.L_x_981) ;  /* 0xffffc71000007947 */ /* 0x000fea000383ffff */
.L_x_922:
[----:B------:R-:W-:Y:S01]  /*10b20*/  IMAD.MOV.U32 R5, RZ, RZ, R33 ;  /* 0x000000ffff057224 */ /* 0x000fe200078e0021 */
[----:B------:R-:W-:Y:S01]  /*10b30*/  MOV R3, RZ ;  /* 0x000000ff00037202 */ /* 0x000fe20000000f00 */
[----:B------:R-:W-:Y:S01]  /*10b40*/  IMAD.MOV.U32 R0, RZ, RZ, 0x1c1f ;  /* 0x00001c1fff007424 */ /* 0x000fe200078e00ff */
[----:B------:R-:W-:Y:S02]  /*10b50*/  MOV R2, 0x10b70 ;  /* 0x00010b7000027802 */ /* 0x000fe40000000f00 */
[----:B-12---:R-:W-:Y:S05]  /*10b60*/  CALL.REL.NOINC `($__internal_19_$__cuda_sm70_shflsync_idx_p) ;  /* 0x00000a7000007944 */ /* 0x006fea0003c00000 */
[----:B------:R-:W-:Y:S05]  /*10b70*/  BRA `(.L_x_982) ;  /* 0xffffc6d000007947 */ /* 0x000fea000383ffff */
.L_x_925:
[----:B------:R-:W-:Y:S01]  /*10b80*/  IMAD.MOV.U32 R5, RZ, RZ, R12 ;  /* 0x000000ffff057224 */ /* 0x000fe200078e000c */
[----:B----4-:R-:W-:Y:S01]  /*10b90*/  MOV R3, 0x1 ;  /* 0x0000000100037802 */ /* 0x010fe20000000f00 */
[----:B------:R-:W-:Y:S01]  /*10ba0*/  IMAD.MOV.U32 R0, RZ, RZ, 0x1c1f ;  /* 0x00001c1fff007424 */ /* 0x000fe200078e00ff */
[----:B------:R-:W-:-:S02]  /*10bb0*/  MOV R2, 0x10bd0 ;  /* 0x00010bd000027802 */ /* 0x000fc40000000f00 */
[----:B-123--:R-:W-:Y:S05]  /*10bc0*/  CALL.REL.NOINC `($__internal_19_$__cuda_sm70_shflsync_idx_p) ;  /* 0x00000a1000007944 */ /* 0x00efea0003c00000 */
[----:B------:R-:W-:Y:S01]  /*10bd0*/  IMAD.MOV.U32 R4, RZ, RZ, R0 ;  /* 0x000000ffff047224 */ /* 0x000fe200078e0000 */
[----:B------:R-:W-:Y:S01]  /*10be0*/  MOV R3, 0x1 ;  /* 0x0000000100037802 */ /* 0x000fe20000000f00 */
[----:B------:R-:W-:Y:S01]  /*10bf0*/  IMAD.MOV.U32 R5, RZ, RZ, R33 ;  /* 0x000000ffff057224 */ /* 0x000fe200078e0021 */
[----:B------:R-:W-:-:S02]  /*10c00*/  MOV R0, 0x1c1f ;  /* 0x00001c1f00007802 */ /* 0x000fc40000000f00 */
[----:B------:R-:W-:Y:S02]  /*10c10*/  MOV R2, 0x10c30 ;  /* 0x00010c3000027802 */ /* 0x000fe40000000f00 */
[----:B------:R-:W-:Y:S05]  /*10c20*/  CALL.REL.NOINC `($__internal_19_$__cuda_sm70_shflsync_idx_p) ;  /* 0x000009b000007944 */ /* 0x000fea0003c00000 */
[----:B------:R-:W-:Y:S05]  /*10c30*/  BRA `(.L_x_983) ;  /* 0xffffcf8000007947 */ /* 0x000fea000383ffff */
.L_x_929:
[----:B------:R-:W-:Y:S01]  /*10c40*/  IMAD.MOV.U32 R5, RZ, RZ, R9 ;  /* 0x000000ffff057224 */ /* 0x000fe200078e0009 */
[----:B------:R-:W-:Y:S01]  /*10c50*/  MOV R3, RZ ;  /* 0x000000ff00037202 */ /* 0x000fe20000000f00 */
[----:B------:R-:W-:Y:S01]  /*10c60*/  IMAD.MOV.U32 R0, RZ, RZ, 0x181f ;  /* 0x0000181fff007424 */ /* 0x000fe200078e00ff */
[----:B------:R-:W-:Y:S02]  /*10c70*/  MOV R2, 0x10c90 ;  /* 0x00010c9000027802 */ /* 0x000fe40000000f00 */
[----:B------:R-:W-:Y:S05]  /*10c80*/  CALL.REL.NOINC `($__internal_19_$__cuda_sm70_shflsync_idx_p) ;  /* 0x0000095000007944 */ /* 0x000fea0003c00000 */
[----:B------:R-:W-:Y:S01]  /*10c90*/  MOV R8, R0 ;  /* 0x0000000000087202 */ /* 0x000fe20000000f00 */
[----:B------:R-:W-:Y:S05]  /*10ca0*/  BRA `(.L_x_984) ;  /* 0xffffdd4000007947 */ /* 0x000fea000383ffff */
.L_x_930:
[----:B------:R-:W-:Y:S01]  /*10cb0*/  IMAD.MOV.U32 R5, RZ, RZ, R12 ;  /* 0x000000ffff057224 */ /* 0x000fe200078e000c */
[----:B------:R-:W-:Y:S01]  /*10cc0*/  MOV R3, RZ ;  /* 0x000000ff00037202 */ /* 0x000fe20000000f00 */
[----:B------:R-:W-:Y:S01]  /*10cd0*/  IMAD.MOV.U32 R0, RZ, RZ, 0x181f ;  /* 0x0000181fff007424 */ /* 0x000fe200078e00ff */
[----:B------:R-:W-:Y:S02]  /*10ce0*/  MOV R2, 0x10d00 ;  /* 0x00010d0000027802 */ /* 0x000fe40000000f00 */
[----:B-12---:R-:W-:Y:S05]  /*10cf0*/  CALL.REL.NOINC `($__internal_19_$__cuda_sm70_shflsync_idx_p) ;  /* 0x000008e000007944 */ /* 0x006fea0003c00000 */
[----:B------:R-:W-:Y:S05]  /*10d00*/  BRA `(.L_x_985) ;  /* 0xffffdd0000007947 */ /* 0x000fea000383ffff */
.L_x_933:
        /* <DEDUP_REMOVED lines=12> */
.L_x_936:
[----:B-1----:R-:W-:Y:S01]  /*10dd0*/  IMAD.MOV.U32 R5, RZ, RZ, R9 ;  /* 0x000000ffff057224 */ /* 0x002fe200078e0009 */
[----:B------:R-:W-:Y:S01]  /*10de0*/  MOV R3, 0x2 ;  /* 0x0000000200037802 */ /* 0x000fe20000000f00 */
[----:B----4-:R-:W-:Y:S01]  /*10df0*/  IMAD.MOV.U32 R0, RZ, RZ, 0x181f ;  /* 0x0000181fff007424 */ /* 0x010fe200078e00ff */
[----:B------:R-:W-:Y:S02]  /*10e00*/  MOV R2, 0x10e20 ;  /* 0x00010e2000027802 */ /* 0x000fe40000000f00 */
[----:B--23--:R-:W-:Y:S05]  /*10e10*/  CALL.REL.NOINC `($__internal_19_$__cuda_sm70_shflsync_idx_p) ;  /* 0x000007c000007944 */ /* 0x00cfea0003c00000 */
[----:B------:R-:W-:Y:S01]  /*10e20*/  MOV R8, R0 ;  /* 0x0000000000087202 */ /* 0x000fe20000000f00 */
[----:B------:R-:W-:Y:S05]  /*10e30*/  BRA `(.L_x_987) ;  /* 0xffffde8000007947 */ /* 0x000fea000383ffff */
.L_x_937:
[----:B------:R-:W-:Y:S01]  /*10e40*/  IMAD.MOV.U32 R5, RZ, RZ, R12 ;  /* 0x000000ffff057224 */ /* 0x000fe200078e000c */
[----:B------:R-:W-:Y:S01]  /*10e50*/  MOV R3, 0x2 ;  /* 0x0000000200037802 */ /* 0x000fe20000000f00 */
[----:B----4-:R-:W-:Y:S01]  /*10e60*/  IMAD.MOV.U32 R0, RZ, RZ, 0x181f ;  /* 0x0000181fff007424 */ /* 0x010fe200078e00ff */
[----:B------:R-:W-:Y:S02]  /*10e70*/  MOV R2, 0x10e90 ;  /* 0x00010e9000027802 */ /* 0x000fe40000000f00 */
[----:B-123--:R-:W-:Y:S05]  /*10e80*/  CALL.REL.NOINC `($__internal_19_$__cuda_sm70_shflsync_idx_p) ;  /* 0x0000075000007944 */ /* 0x00efea0003c00000 */
[----:B------:R-:W-:Y:S05]  /*10e90*/  BRA `(.L_x_988) ;  /* 0xffffde4000007947 */ /* 0x000fea000383ffff */
.L_x_940:
        /* <DEDUP_REMOVED lines=12> */
.L_x_942:
[----:B---3--:R-:W-:Y:S01]  /*10f60*/  IMAD.MOV.U32 R5, RZ, RZ, R86 ;  /* 0x000000ffff057224 */ /* 0x008fe200078e0056 */
[----:B------:R-:W-:Y:S01]  /*10f70*/  MOV R3, RZ ;  /* 0x000000ff00037202 */ /* 0x000fe20000000f00 */
[----:B------:R-:W-:Y:S01]  /*10f80*/  IMAD.MOV.U32 R0, RZ, RZ, 0x1f ;  /* 0x0000001fff007424 */ /* 0x000fe200078e00ff */
[----:B------:R-:W-:Y:S02]  /*10f90*/  MOV R2, 0x10fb0 ;  /* 0x00010fb000027802 */ /* 0x000fe40000000f00 */
[----:B-1----:R-:W-:Y:S05]  /*10fa0*/  CALL.REL.NOINC `($__internal_19_$__cuda_sm70_shflsync_idx_p) ;  /* 0x0000063000007944 */ /* 0x002fea0003c00000 */
[----:B------:R-:W-:Y:S01]  /*10fb0*/  MOV R9, R0 ;  /* 0x0000000000097202 */ /* 0x000fe20000000f00 */
[----:B------:R-:W-:Y:S05]  /*10fc0*/  BRA `(.L_x_990) ;  /* 0xffffe06000007947 */ /* 0x000fea000383ffff */
.L_x_943:
[----:B---3--:R-:W-:Y:S01]  /*10fd0*/  IMAD.MOV.U32 R5, RZ, RZ, R86 ;  /* 0x000000ffff057224 */ /* 0x008fe200078e0056 */
[----:B------:R-:W-:Y:S01]  /*10fe0*/  MOV R3, 0x1 ;  /* 0x0000000100037802 */ /* 0x000fe20000000f00 */
[----:B------:R-:W-:Y:S01]  /*10ff0*/  IMAD.MOV.U32 R0, RZ, RZ, 0x1f ;  /* 0x0000001fff007424 */ /* 0x000fe200078e00ff */
[----:B------:R-:W-:Y:S02]  /*11000*/  MOV R2, 0x11020 ;  /* 0x0001102000027802 */ /* 0x000fe40000000f00 */
[----:B-12-4-:R-:W-:Y:S05]  /*11010*/  CALL.REL.NOINC `($__internal_19_$__cuda_sm70_shflsync_idx_p) ;  /* 0x000005c000007944 */ /* 0x016fea0003c00000 */
[----:B------:R-:W-:Y:S01]  /*11020*/  MOV R8, R0 ;  /* 0x0000000000087202 */ /* 0x000fe20000000f00 */
[----:B------:R-:W-:Y:S05]  /*11030*/  BRA `(.L_x_991) ;  /* 0xffffe01000007947 */ /* 0x000fea000383ffff */
.L_x_944:
[----:B------:R-:W-:Y:S02]  /*11040*/  MOV R2, 0x1 ;  /* 0x0000000100027802 */ /* 0x000fe40000000f00 */
[----:B------:R-:W-:-:S02]  /*11050*/  MOV R3, 0x11070 ;  /* 0x0001107000037802 */ /* 0x000fc40000000f00 */
[----:B--234-:R-:W-:Y:S05]  /*11060*/  CALL.REL.NOINC `($__internal_20_$__cuda_sm70_shflsync_up_p) ;  /* 0x000005c000007944 */ /* 0x01cfea0003c00000 */
[----:B------:R-:W-:Y:S05]  /*11070*/  BRA `(.L_x_992) ;  /* 0xffffe0f000007947 */ /* 0x000fea000383ffff */
.L_x_945:
[----:B------:R-:W-:Y:S02]  /*11080*/  MOV R2, 0x2 ;  /* 0x0000000200027802 */ /* 0x000fe40000000f00 */
[----:B------:R-:W-:-:S02]  /*11090*/  MOV R3, 0x110b0 ;  /* 0x000110b000037802 */ /* 0x000fc40000000f00 */
[----:B--2-4-:R-:W-:Y:S05]  /*110a0*/  CALL.REL.NOINC `($__internal_20_$__cuda_sm70_shflsync_up_p) ;  /* 0x0000058000007944 */ /* 0x014fea0003c00000 */
[----:B------:R-:W-:Y:S01]  /*110b0*/  SEL R3, R4, RZ, P1 ;  /* 0x000000ff04037207 */ /* 0x000fe20000800000 */
[----:B------:R-:W-:-:S04]  /*110c0*/  IMAD.MOV.U32 R2, RZ, RZ, 0x4 ;  /* 0x00000004ff027424 */ /* 0x000fc800078e00ff */
[----:B------:R-:W-:Y:S01]  /*110d0*/  IMAD.IADD R0, R0, 0x1, R3 ;  /* 0x0000000100007824 */ /* 0x000fe200078e0203 */
[----:B------:R-:W-:Y:S02]  /*110e0*/  MOV R3, 0x11100 ;  /* 0x0001110000037802 */ /* 0x000fe40000000f00 */
        /* <DEDUP_REMOVED lines=19> */
.L_x_949:
[----:B------:R-:W-:Y:S02]  /*11220*/  MOV R2, 0x1 ;  /* 0x0000000100027802 */ /* 0x000fe40000000f00 */
[----:B------:R-:W-:Y:S02]  /*11230*/  MOV R3, 0x11250 ;  /* 0x0001125000037802 */ /* 0x000fe40000000f00 */
[----:B------:R-:W-:Y:S05]  /*11240*/  CALL.REL.NOINC `($__internal_20_$__cuda_sm70_shflsync_up_p) ;  /* 0x000003e000007944 */ /* 0x000fea0003c00000 */
[----:B------:R-:W-:Y:S01]  /*11250*/  MOV R2, R4 ;  /* 0x0000000400027202 */ /* 0x000fe20000000f00 */
[----:B------:R-:W-:Y:S05]  /*11260*/  BRA `(.L_x_994) ;  /* 0xffffe15000007947 */ /* 0x000fea000383ffff */
.L_x_950:
[----:B------:R-:W-:Y:S02]  /*11270*/  MOV R2, 0x2 ;  /* 0x0000000200027802 */ /* 0x000fe40000000f00 */
        /* <DEDUP_REMOVED lines=25> */
.L_x_952:
[----:B------:R-:W-:Y:S02]  /*11410*/  SEL R0, RZ, 0x1, P0 ;  /* 0x00000001ff007807 */ /* 0x000fe40000000000 */
[----:B------:R-:W-:Y:S02]  /*11420*/  MOV R2, 0x11440 ;  /* 0x0001144000027802 */ /* 0x000fe40000000f00 */
[----:B-1----:R-:W-:Y:S05]  /*11430*/  CALL.REL.NOINC `($__internal_21_$__cuda_sm70_votesync_ballot) ;  /* 0x0000026000007944 */ /* 0x002fea0003c00000 */
[----:B------:R-:W-:Y:S01]  /*11440*/  MOV R12, R0 ;  /* 0x00000000000c7202 */ /* 0x000fe20000000f00 */
[----:B------:R-:W-:Y:S05]  /*11450*/  BRA `(.L_x_996) ;  /* 0xffffe0f000007947 */ /* 0x000fea000383ffff */
.L_x_953:
[----:B------:R-:W-:Y:S01]  /*11460*/  IMAD.MOV.U32 R5, RZ, RZ, R6 ;  /* 0x000000ffff057224 */ /* 0x000fe200078e0006 */
[----:B------:R-:W-:Y:S01]  /*11470*/  MOV R3, R8 ;  /* 0x0000000800037202 */ /* 0x000fe20000000f00 */
[----:B------:R-:W-:Y:S01]  /*11480*/  IMAD.MOV.U32 R0, RZ, RZ, 0x1f ;  /* 0x0000001fff007424 */ /* 0x000fe200078e00ff */
[----:B------:R-:W-:Y:S02]  /*11490*/  MOV R2, 0x114b0 ;  /* 0x000114b000027802 */ /* 0x000fe40000000f00 */
[----:B-1----:R-:W-:Y:S05]  /*114a0*/  CALL.REL.NOINC `($__internal_19_$__cuda_sm70_shflsync_idx_p) ;  /* 0x0000013000007944 */ /* 0x002fea0003c00000 */
[----:B------:R-:W-:Y:S01]  /*114b0*/  IMAD.MOV.U32 R10, RZ, RZ, R0 ;  /* 0x000000ffff0a7224 */ /* 0x000fe200078e0000 */
[----:B------:R-:W-:Y:S01]  /*114c0*/  MOV R3, R8 ;  /* 0x0000000800037202 */ /* 0x000fe20000000f00 */
[----:B------:R-:W-:Y:S01]  /*114d0*/  IMAD.MOV.U32 R5, RZ, RZ, R7 ;  /* 0x000000ffff057224 */ /* 0x000fe200078e0007 */
[----:B------:R-:W-:Y:S02]  /*114e0*/  MOV R0, 0x1f ;  /* 0x0000001f00007802 */ /* 0x000fe40000000f00 */
[----:B------:R-:W-:-:S02]  /*114f0*/  MOV R2, 0x11510 ;  /* 0x0001151000027802 */ /* 0x000fc40000000f00 */
[----:B------:R-:W-:Y:S05]  /*11500*/  CALL.REL.NOINC `($__internal_19_$__cuda_sm70_shflsync_idx_p) ;  /* 0x000000d000007944 */ /* 0x000fea0003c00000 */
[----:B------:R-:W-:Y:S01]  /*11510*/  MOV R7, R0 ;  /* 0x0000000000077202 */ /* 0x000fe20000000f00 */
[----:B------:R-:W-:Y:S05]  /*11520*/  BRA `(.L_x_997) ;  /* 0xffffe07000007947 */ /* 0x000fea000383ffff */
.L_x_956:
[----:B------:R-:W-:Y:S01]  /*11530*/  IMAD.MOV.U32 R5, RZ, RZ, R4 ;  /* 0x000000ffff057224 */ /* 0x000fe200078e0004 */
[----:B------:R-:W-:-:S02]  /*11540*/  MOV R0, 0x1f ;  /* 0x0000001f00007802 */ /* 0x000fc40000000f00 */
[----:B------:R-:W-:Y:S02]  /*11550*/  MOV R2, 0x11570 ;  /* 0x0001157000027802 */ /* 0x000fe40000000f00 */
[----:B-1234-:R-:W-:Y:S05]  /*11560*/  CALL.REL.NOINC `($__internal_19_$__cuda_sm70_shflsync_idx_p) ;  /* 0x0000007000007944 */ /* 0x01efea0003c00000 */
[----:B------:R-:W-:Y:S01]  /*11570*/  MOV R13, R0 ;  /* 0x00000000000d7202 */ /* 0x000fe20000000f00 */
[----:B------:R-:W-:Y:S05]  /*11580*/  BRA `(.L_x_955) ;  /* 0xffffe07000007947 */ /* 0x000fea000383ffff */
        .weak           $__internal_18_$__cuda_sm70_shflsync_bfly_p
        .type           $__internal_18_$__cuda_sm70_shflsync_bfly_p,@function
        .size           $__internal_18_$__cuda_sm70_shflsync_bfly_p,($__internal_19_$__cuda_sm70_shflsync_idx_p - $__internal_18_$__cuda_sm70_shflsync_bfly_p)
$__internal_18_$__cuda_sm70_shflsync_bfly_p:
[----:B------:R-:W-:Y:S04]  /*11590*/  WARPSYNC R6 ;  /* 0x0000000600007348 */ /* 0x000fe80003800000 */
[----:B------:R1:W2:Y:S02]  /*115a0*/  SHFL.BFLY PT, R5, R2, R5, R7 ;  /* 0x0c00000502057389 */ /* 0x0002a400000e0007 */
[----:B-1----:R-:W-:Y:S02]  /*115b0*/  MOV R2, R3 ;  /* 0x0000000300027202 */ /* 0x002fe40000000f00 */
[----:B------:R-:W-:-:S04]  /*115c0*/  MOV R3, 0x0 ;  /* 0x0000000000037802 */ /* 0x000fc80000000f00 */
[----:B--2---:R-:W-:Y:S05]  /*115d0*/  RET.REL.NODEC R2 `(_ZN7cutlass13device_kernelIN5flash19enable_sm80_to_sm89INS1_16FlashAttnFwdSm80INS1_25CollectiveMainloopFwdSm80ILi8ELi1ELb0EN4cute5tupleIJNS5_1CILi128EEENS7_ILi64EEENS7_ILi192EEEEEELi192ENS_10bfloat16_tEfNS_4arch4Sm80ELb1ELb0ELb0ELb1ELb0ELb0ELb1ELb1EEENS1_21CollectiveEpilogueFwdINS6_IJS8_SA_S9_EEENS6_IJNS7_ILi1EEESI_SI_EEESC_SE_Li256ELb1ELb1ELb1ELb0EEENS1_36VarlenDynamicPersistentTileSchedulerILi128ELi64ELi256ELi256ELb1ELb1ELb0ELb1ELb1ELb1EEEEEEEEEvNT_6ParamsE) ;  /* 0xfffeea2002007950 */ /* 0x004fea0003c3ffff */
        .weak           $__internal_19_$__cuda_sm70_shflsync_idx_p
        .type           $__internal_19_$__cuda_sm70_shflsync_idx_p,@function
        .size           $__internal_19_$__cuda_sm70_shflsync_idx_p,($__internal_20_$__cuda_sm70_shflsync_up_p - $__internal_19_$__cuda_sm70_shflsync_idx_p)
$__internal_19_$__cuda_sm70_shflsync_idx_p:
[----:B------:R-:W-:-:S04]  /*115e0*/  MOV R87, 0xffffffff ;  /* 0xffffffff00577802 */ /* 0x000fc80000000f00 */
[----:B------:R-:W-:Y:S04]  /*115f0*/  WARPSYNC R87 ;  /* 0x0000005700007348 */ /* 0x000fe80003800000 */
[----:B------:R1:W2:Y:S02]  /*11600*/  SHFL.IDX PT, R0, R5, R3, R0 ;  /* 0x0000000305007389 */ /* 0x0002a400000e0000 */
[----:B-1----:R-:W-:-:S04]  /*11610*/  MOV R3, 0x0 ;  /* 0x0000000000037802 */ /* 0x002fc80000000f00 */
[----:B--2---:R-:W-:Y:S05]  /*11620*/  RET.REL.NODEC R2 `(_ZN7cutlass13device_kernelIN5flash19enable_sm80_to_sm89INS1_16FlashAttnFwdSm80INS1_25CollectiveMainloopFwdSm80ILi8ELi1ELb0EN4cute5tupleIJNS5_1CILi128EEENS7_ILi64EEENS7_ILi192EEEEEELi192ENS_10bfloat16_tEfNS_4arch4Sm80ELb1ELb0ELb0ELb1ELb0ELb0ELb1ELb1EEENS1_21CollectiveEpilogueFwdINS6_IJS8_SA_S9_EEENS6_IJNS7_ILi1EEESI_SI_EEESC_SE_Li256ELb1ELb1ELb1ELb0EEENS1_36VarlenDynamicPersistentTileSchedulerILi128ELi64ELi256ELi256ELb1ELb1ELb0ELb1ELb1ELb1EEEEEEEEEvNT_6ParamsE) ;  /* 0xfffee9d002007950 */ /* 0x004fea0003c3ffff */
        .weak           $__internal_20_$__cuda_sm70_shflsync_up_p
        .type           $__internal_20_$__cuda_sm70_shflsync_up_p,@function
        .size           $__internal_20_$__cuda_sm70_shflsync_up_p,($__internal_21_$__cuda_sm70_votesync_ballot - $__internal_20_$__cuda_sm70_shflsync_up_p)
$__internal_20_$__cuda_sm70_shflsync_up_p:
[----:B------:R-:W-:Y:S02]  /*11630*/  IMAD.MOV.U32 R4, RZ, RZ, RZ ;  /* 0x000000ffff047224 */ /* 0x000fe400078e00ff */
[----:B------:R-:W-:-:S04]  /*11640*/  IMAD.MOV.U32 R10, RZ, RZ, -0x1 ;  /* 0xffffffffff0a7424 */ /* 0x000fc800078e00ff */
[----:B------:R-:W-:Y:S04]  /*11650*/  WARPSYNC R10 ;  /* 0x0000000a00007348 */ /* 0x000fe80003800000 */
[----:B------:R1:W2:Y:S02]  /*11660*/  SHFL.UP PT, R4, R0, R2, R4 ;  /* 0x0400000200047389 */ /* 0x0002a400000e0004 */
[----:B-1----:R-:W-:Y:S02]  /*11670*/  MOV R2, R3 ;  /* 0x0000000300027202 */ /* 0x002fe40000000f00 */
[----:B------:R-:W-:-:S04]  /*11680*/  MOV R3, 0x0 ;  /* 0x0000000000037802 */ /* 0x000fc80000000f00 */
[----:B--2---:R-:W-:Y:S05]  /*11690*/  RET.REL.NODEC R2 `(_ZN7cutlass13device_kernelIN5flash19enable_sm80_to_sm89INS1_16FlashAttnFwdSm80INS1_25CollectiveMainloopFwdSm80ILi8ELi1ELb0EN4cute5tupleIJNS5_1CILi128EEENS7_ILi64EEENS7_ILi192EEEEEELi192ENS_10bfloat16_tEfNS_4arch4Sm80ELb1ELb0ELb0ELb1ELb0ELb0ELb1ELb1EEENS1_21CollectiveEpilogueFwdINS6_IJS8_SA_S9_EEENS6_IJNS7_ILi1EEESI_SI_EEESC_SE_Li256ELb1ELb1ELb1ELb0EEENS1_36VarlenDynamicPersistentTileSchedulerILi128ELi64ELi256ELi256ELb1ELb1ELb0ELb1ELb1ELb1EEEEEEEEEvNT_6ParamsE) ;  /* 0xfffee96002007950 */ /* 0x004fea0003c3ffff */
        .weak           $__internal_21_$__cuda_sm70_votesync_ballot
        .type           $__internal_21_$__cuda_sm70_votesync_ballot,@function
        .size           $__internal_21_$__cuda_sm70_votesync_ballot,(.L_x_2477 - $__internal_21_$__cuda_sm70_votesync_ballot)
$__internal_21_$__cuda_sm70_votesync_ballot:
[----:B------:R-:W-:Y:S01]  /*116a0*/  ISETP.NE.U32.AND P0, PT, R0, 0x1, PT ;  /* 0x000000010000780c */ /* 0x000fe20003f05070 */
[----:B------:R-:W-:-:S04]  /*116b0*/  IMAD.MOV.U32 R3, RZ, RZ, -0x1 ;  /* 0xffffffffff037424 */ /* 0x000fc800078e00ff */
[----:B------:R-:W-:Y:S08]  /*116c0*/  WARPSYNC R3 ;  /* 0x0000000300007348 */ /* 0x000ff00003800000 */
[----:B------:R-:W-:-:S04]  /*116d0*/  VOTE.ANY R0, PT, !P0 ;  /* 0x0000000000007806 */ /* 0x000fc800040e0100 */
[----:B------:R-:W-:Y:S01]  /*116e0*/  LOP3.LUT R0, R0, R3, RZ, 0xc0, !PT ;  /* 0x0000000300007212 */ /* 0x000fe200078ec0ff */
[----:B------:R-:W-:-:S04]  /*116f0*/  IMAD.MOV.U32 R3, RZ, RZ, 0x0 ;  /* 0x00000000ff037424 */ /* 0x000fc800078e00ff */
[----:B------:R-:W-:Y:S05]  /*11700*/  RET.REL.NODEC R2 `(_ZN7cutlass13device_kernelIN5flash19enable_sm80_to_sm89INS1_16FlashAttnFwdSm80INS1_25CollectiveMainloopFwdSm80ILi8ELi1ELb0EN4cute5tupleIJNS5_1CILi128EEENS7_ILi64EEENS7_ILi192EEEEEELi192ENS_10bfloat16_tEfNS_4arch4Sm80ELb1ELb0ELb0ELb1ELb0ELb0ELb1ELb1EEENS1_21CollectiveEpilogueFwdINS6_IJS8_SA_S9_EEENS6_IJNS7_ILi1EEESI_SI_EEESC_SE_Li256ELb1ELb1ELb1ELb0EEENS1_36VarlenDynamicPersistentTileSchedulerILi128ELi64ELi256ELi256ELb1ELb1ELb0ELb1ELb1ELb1EEEEEEEEEvNT_6ParamsE) ;  /* 0xfffee8f002007950 */ /* 0x000fea0003c3ffff */
.L_x_998:
        /* <DEDUP_REMOVED lines=15> */
.L_x_2477:


//--------------------- .text._ZN7cutlass13device_kernelIN5flash19enable_sm80_to_sm89INS1_16FlashAttnFwdSm80INS1_25CollectiveMainloopFwdSm80ILi8ELi1ELb0EN4cute5tupleIJNS5_1CILi128EEENS7_ILi64EEENS7_ILi192EEEEEELi192ENS_10bfloat16_tEfNS_4arch4Sm80ELb1ELb0ELb0ELb1ELb0ELb1ELb1ELb1EEENS1_21CollectiveEpilogueFwdINS6_IJS8_SA_S9_EEENS6_IJNS7_ILi1EEESI_SI_EEESC_SE_Li256ELb1ELb1ELb1ELb0EEENS1_36VarlenDynamicPersistentTileSchedulerILi128ELi64ELi256ELi256ELb1ELb1ELb0ELb1ELb1ELb1EEEEEEEEEvNT_6ParamsE --------------------------
	.section	.text._ZN7cutlass13device_kernelIN5flash19enable_sm80_to_sm89INS1_16FlashAttnFwdSm80INS1_25CollectiveMainloopFwdSm80ILi8ELi1ELb0EN4cute5tupleIJNS5_1CILi128EEENS7_ILi64EEENS7_ILi192EEEEEELi192ENS_10bfloat16_tEfNS_4arch4Sm80ELb1ELb0ELb0ELb1ELb0ELb1ELb1ELb1EEENS1_21CollectiveEpilogueFwdINS6_IJS8_SA_S9_EEENS6_IJNS7_ILi1EEESI_SI_EEESC_SE_Li256ELb1ELb1ELb1ELb0EEENS1_36VarlenDynamicPersistentTileSchedulerILi128ELi64ELi256ELi256ELb1ELb1ELb0ELb1ELb1ELb1EEEEEEEEEvNT_6ParamsE,"ax",@progbits
	.sectioninfo	@"SHI_REGISTERS=255"
	.align	128
.text._ZN7cutlass13device_kernelIN5flash19enable_sm80_to_sm89INS1_16FlashAttnFwdSm80INS1_25CollectiveMainloopFwdSm80ILi8ELi1ELb0EN4cute5tupleIJNS5_1CILi128EEENS7_ILi64EEENS7_ILi192EEEEEELi192ENS_10bfloat16_tEfNS_4arch4Sm80ELb1ELb0ELb0ELb1ELb0ELb1ELb1ELb1EEENS1_21CollectiveEpilogueFwdINS6_IJS8_SA_S9_EEENS6_IJNS7_ILi1EEESI_SI_EEESC_SE_Li256ELb1ELb1ELb1ELb0EEENS1_36VarlenDynamicPersistentTileSchedulerILi128ELi64ELi256ELi256ELb1ELb1ELb0ELb1ELb1ELb1EEEEEEEEEvNT_6ParamsE:
        .type           _ZN7cutlass13device_kernelIN5flash19enable_sm80_to_sm89INS1_16FlashAttnFwdSm80INS1_25CollectiveMainloopFwdSm80ILi8ELi1ELb0EN4cute5tupleIJNS5_1CILi128EEENS7_ILi64EEENS7_ILi192EEEEEELi192ENS_10bfloat16_tEfNS_4arch4Sm80ELb1ELb0ELb0ELb1ELb0ELb1ELb1ELb1EEENS1_21CollectiveEpilogueFwdINS6_IJS8_SA_S9_EEENS6_IJNS7_ILi1EEESI_SI_EEESC_SE_Li256ELb1ELb1ELb1ELb0EEENS1_36VarlenDynamicPersistentTileSchedulerILi128ELi64ELi256ELi256ELb1ELb1ELb0ELb1ELb1ELb1EEEEEEEEEvNT_6ParamsE,@function
        .size           _ZN7cutlass13device_kernelIN5flash19enable_sm80_to_sm89INS1_16FlashAttnFwdSm80INS1_25CollectiveMainloopFwdSm80ILi8ELi1ELb0EN4cute5tupleIJNS5_1CILi128EEENS7_ILi64EEENS7_ILi192EEEEEELi192ENS_10bfloat16_tEfNS_4arch4Sm80ELb1ELb0ELb0ELb1ELb0ELb1ELb1ELb1EEENS1_21CollectiveEpilogueFwdINS6_IJS8_SA_S9_EEENS6_IJNS7_ILi1EEESI_SI_EEESC_SE_Li256ELb1ELb1ELb1ELb0EEENS1_36VarlenDynamicPersistentTileSchedulerILi128ELi64ELi256ELi256ELb1ELb1ELb0ELb1ELb1ELb1EEEEEEEEEvNT_6ParamsE,(.L_x_2482 - _ZN7cutlass13device_kernelIN5flash19enable_sm80_to_sm89INS1_16FlashAttnFwdSm80INS1_25CollectiveMainloopFwdSm80ILi8ELi1ELb0EN4cute5tupleIJNS5_1CILi128EEENS7_ILi64EEENS7_ILi192EEEEEELi192ENS_10bfloat16_tEfNS_4arch4Sm80ELb1ELb0ELb0ELb1ELb0ELb1ELb1ELb1EEENS1_21CollectiveEpilogueFwdINS6_IJS8_SA_S9_EEENS6_IJNS7_ILi1EEESI_SI_EEESC_SE_Li256ELb1ELb1ELb1ELb0EEENS1_36VarlenDynamicPersistentTileSchedulerILi128ELi64ELi256ELi256ELb1ELb1ELb0ELb1ELb1ELb1EEEEEEEEEvNT_6ParamsE)
        .other          _ZN7cutlass13device_kernelIN5flash19enable_sm80_to_sm89INS1_16FlashAttnFwdSm80INS1_25CollectiveMainloopFwdSm80ILi8ELi1ELb0EN4cute5tupleIJNS5_1CILi128EEENS7_ILi64EEENS7_ILi192EEEEEELi192ENS_10bfloat16_tEfNS_4arch4Sm80ELb1ELb0ELb0ELb1ELb0ELb1ELb1ELb1EEENS1_21CollectiveEpilogueFwdINS6_IJS8_SA_S9_EEENS6_IJNS7_ILi1EEESI_SI_EEESC_SE_Li256ELb1ELb1ELb1ELb0EEENS1_36VarlenDynamicPersistentTileSchedulerILi128ELi64ELi256ELi256ELb1ELb1ELb0ELb1ELb1ELb1EEEEEEEEEvNT_6ParamsE,@"STO_CUDA_ENTRY STV_DEFAULT"
_ZN7cutlass13device_kernelIN5flash19enable_sm80_to_sm89INS1_16FlashAttnFwdSm80INS1_25CollectiveMainloopFwdSm80ILi8ELi1ELb0EN4cute5tupleIJNS5_1CILi128EEENS7_ILi64EEENS7_ILi192EEEEEELi192ENS_10bfloat16_tEfNS_4arch4Sm80ELb1ELb0ELb0ELb1ELb0ELb1ELb1ELb1EEENS1_21CollectiveEpilogueFwdINS6_IJS8_SA_S9_EEENS6_IJNS7_ILi1EEESI_SI_EEESC_SE_Li256ELb1ELb1ELb1ELb0EEENS1_36VarlenDynamicPersistentTileSchedulerILi128ELi64ELi256ELi256ELb1ELb1ELb0ELb1ELb1ELb1EEEEEEEEEvNT_6ParamsE:
        /* <DEDUP_REMOVED lines=53> */
.L_x_1004:
        /* <DEDUP_REMOVED lines=17> */
.L_x_1173:
        /* <DEDUP_REMOVED lines=16> */
.L_x_1174:
[----:B---3--:R-:W-:-:S05]  /*0560*/  IMAD R0, R0, c[0x0][0x538], RZ ;  /* 0x00014e0000007a24 */ /* 0x008fca00078e02ff */
[----:B------:R-:W-:-:S04]  /*0570*/  IADD3 R7, R0, R7, RZ ;  /* 0x0000000700077210 */ /* 0x000fc80007ffe0ff */
[----:B------:R-:W-:-:S13]  /*0580*/  ISETP.GT.AND P0, PT, R7, UR4, PT ;  /* 0x0000000407007c0c */ /* 0x000fda000bf04270 */
[----:B-12---:R-:W-:Y:S05]  /*0590*/  @!P0 BRA `(.L_x_1004) ;  /* 0xfffffdb000008947 */ /* 0x006fea000383ffff */
.L_x_1000:
[----:B------:R-:W-:-:S05]  /*05a0*/  IADD3 R11, -R0, R7, RZ ;  /* 0x00000007000b7210 */ /* 0x000fca0007ffe1ff */
[----:B------:R-:W-:-:S05]  /*05b0*/  IMAD R0, R4, c[0x0][0x538], R11 ;  /* 0x00014e0004007a24 */ /* 0x000fca00078e020b */
[----:B------:R-:W-:Y:S01]  /*05c0*/  ISETP.GT.AND P0, PT, R0, UR4, PT ;  /* 0x0000000400007c0c */ /* 0x000fe2000bf04270 */
[----:B------:R-:W-:-:S12]  /*05d0*/  BRA.DIV ~URZ, `(.L_x_1005) ;  /* 0x0001c2a27f007947 */ /* 0x000fd8000b800000 */
[----:B------:R-:W-:-:S04]  /*05e0*/  VOTE.ANY R7, PT, !P0 ;  /* 0x0000000000077806 */ /* 0x000fc800040e0100 */
.L_x_1175:
[----:B------:R-:W1:Y:S02]  /*05f0*/  POPC R0, R7 ;  /* 0x0000000700007309 */ /* 0x000e640000000000 */
[----:B-12---:R-:W-:Y:S01]  /*0600*/  IADD3 R251, R0, R6, RZ ;  /* 0x0000000600fb7210 */ /* 0x006fe20007ffe0ff */
[----:B------:R-:W-:Y:S05]  /*0610*/  BRA.DIV ~URZ, `(.L_x_1006) ;  /* 0x0001c2b27f007947 */ /* 0x000fea000b800000 */
[----:B------:R1:W2:Y:S01]  /*0620*/  SHFL.IDX PT, R249, R10, R0, 0x1f ;  /* 0x00001f000af97589 */ /* 0x0002a200000e0000 */
[----:B------:R-:W-:-:S03]  /*0630*/  MOV R6, RZ ;  /* 0x000000ff00067202 */ /* 0x000fc60000000f00 */
[----:B------:R1:W3:Y:S04]  /*0640*/  SHFL.IDX PT, R10, R8, R0, 0x1f ;  /* 0x00001f00080a7589 */ /* 0x0002e800000e0000 */
.L_x_1176:
[----:B------:R-:W-:Y:S01]  /*0650*/  ISETP.NE.AND P0, PT, R7, RZ, PT ;  /* 0x000000ff0700720c */ /* 0x000fe20003f05270 */
[----:B------:R-:W-:-:S12]  /*0660*/  BSSY B0, `(.L_x_1007) ;  /* 0x0000005000007945 */ /* 0x000fd80003800000 */
[----:B------:R-:W-:Y:S05]  /*0670*/  @!P0 BRA `(.L_x_1008) ;  /* 0x0000003000008947 */ /* 0x000fea0003800000 */
[----:B------:R-:W-:Y:S01]  /*0680*/  IADD3 R5, R0, -0x1, RZ ;  /* 0xffffffff00057810 */ /* 0x000fe20007ffe0ff */
[----:B------:R-:W-:Y:S05]  /*0690*/  BRA.DIV ~URZ, `(.L_x_1009) ;  /* 0x0001c3127f007947 */ /* 0x000fea000b800000 */
[----:B------:R4:W1:Y:S02]  /*06a0*/  SHFL.IDX PT, R6, R4, R5, 0x1f ;  /* 0x00001f0504067589 */ /* 0x00086400000e0000 */
.L_x_1008:
[----:B------:R-:W-:Y:S05]  /*06b0*/  BSYNC B0 ;  /* 0x0000000000007941 */ /* 0x000fea0003800000 */
.L_x_1007:
        /* <DEDUP_REMOVED lines=67> */
.L_x_1011:
        /* <DEDUP_REMOVED lines=68> */
.L_x_1012:
[----:B------:R-:W-:Y:S05]  /*0f30*/  BSYNC B0 ;  /* 0x0000000000007941 */ /* 0x000fea0003800000 */
.L_x_1010:
[----:B------:R-:W-:-:S04]  /*0f40*/  LOP3.LUT R0, RZ, R0, RZ, 0x33, !PT ;  /* 0x00000000ff007212 */ /* 0x000fc800078e33ff */
[----:B------:R-:W-:Y:S01]  /*0f50*/  IADD3 R249, R0, R249, RZ ;  /* 0x000000f900f97210 */ /* 0x000fe20007ffe0ff */
[----:B------:R-:W-:Y:S05]  /*0f60*/  BRA `(.L_x_1013) ;  /* 0x0000004000007947 */ /* 0x000fea0003800000 */
.L_x_1001:
[----:B--2---:R-:W-:Y:S01]  /*0f70*/  IMAD.MOV.U32 R249, RZ, RZ, RZ ;  /* 0x000000fffff97224 */ /* 0x004fe200078e00ff */
[----:B------:R-:W-:Y:S01]  /*0f80*/  MOV R250, RZ ;  /* 0x000000ff00fa7202 */ /* 0x000fe20000000f00 */
[----:B------:R-:W-:Y:S01]  /*0f90*/  IMAD.U32 R248, RZ, RZ, UR4 ;  /* 0x00000004fff87e24 */ /* 0x000fe2000f8e00ff */
[----:B------:R-:W-:Y:S02]  /*0fa0*/  MOV R251, c[0x0][0x53c] ;  /* 0x00014f0000fb7a02 */ /* 0x000fe40000000f00 */
.L_x_1013:
[----:B------:R-:W-:Y:S01]  /*0fb0*/  ISETP.NE.AND P0, PT, R12, RZ, PT ;  /* 0x000000ff0c00720c */ /* 0x000fe20003f05270 */
[----:B------:R-:W-:-:S12]  /*0fc0*/  WARPSYNC 0xffffffff ;  /* 0xffffffff00007948 */ /* 0x000fd80003800000 */
[----:B------:R1:W-:Y:S04]  /*0fd0*/  @!P0 STS.128 [0x18100], R248 ;  /* 0x018100f8ff008388 */ /* 0x0003e80000000c00 */
[----:B------:R-:W-:Y:S06]  /*0fe0*/  BAR.ARV 0x5, 0x100 ;  /* 0x0144000000007b1d */ /* 0x000fec0000002000 */
.L_x_999:
[----:B-12---:R-:W-:-:S13]  /*0ff0*/  ISETP.GE.AND P0, PT, R251, c[0x0][0x53c], PT ;  /* 0x00014f00fb007a0c */ /* 0x006fda0003f06270 */
[----:B------:R-:W-:Y:S05]  /*1000*/  @P0 EXIT ;  /* 0x000000000000094d */ /* 0x000fea0003800000 */
[----:B------:R-:W1:Y:S02]  /*1010*/  S2R R18, SR_TID.X ;  /* 0x0000000000127919 */ /* 0x000e640000002100 */
[----:B-1----:R-:W-:-:S04]  /*1020*/  SHF.R.S32.HI R13, RZ, 0x1f, R18 ;  /* 0x0000001fff0d7819 */ /* 0x002fc80000011412 */
[CC--:B------:R-:W-:Y:S02]  /*1030*/  LEA.HI R0, R13.reuse, R18.reuse, RZ, 0x4 ;  /* 0x000000120d007211 */ /* 0x0c0fe400078f20ff */
[-C--:B------:R-:W-:Y:S02]  /*1040*/  LEA.HI R10, R13, R18.reuse, RZ, 0x3 ;  /* 0x000000120d0a7211 */ /* 0x080fe400078f18ff */
[----:B------:R-:W-:Y:S02]  /*1050*/  LOP3.LUT R2, R0, 0xfffffff0, RZ, 0xc0, !PT ;  /* 0xfffffff000027812 */ /* 0x000fe400078ec0ff */
[----:B------:R-:W-:Y:S02]  /*1060*/  SHF.R.S32.HI R19, RZ, 0x3, R10 ;  /* 0x00000003ff137819 */ /* 0x000fe4000001140a */
[----:B------:R-:W-:Y:S01]  /*1070*/  LOP3.LUT R3, R10, 0xfffffff8, RZ, 0xc0, !PT ;  /* 0xfffffff80a037812 */ /* 0x000fe200078ec0ff */
[C---:B------:R-:W-:Y:S01]  /*1080*/  IMAD.IADD R2, R18.reuse, 0x1, -R2 ;  /* 0x0000000112027824 */ /* 0x040fe200078e0a02 */
[----:B------:R-:W-:Y:S01]  /*1090*/  SHF.R.S32.HI R4, RZ, 0x4, R0 ;  /* 0x00000004ff047819 */ /* 0x000fe20000011400 */
[----:B------:R-:W-:Y:S01]  /*10a0*/  IMAD.SHL.U32 R5, R19, 0x40, RZ ;  /* 0x0000004013057824 */ /* 0x000fe200078e00ff */
[----:B------:R-:W-:Y:S01]  /*10b0*/  LEA.HI R14, R13, R18, RZ, 0x2 ;  /* 0x000000120d0e7211 */ /* 0x000fe200078f10ff */
[----:B------:R-:W-:Y:S01]  /*10c0*/  IMAD.IADD R9, R18, 0x1, -R3 ;  /* 0x0000000112097824 */ /* 0x000fe200078e0a03 */
[----:B------:R-:W-:-:S02]  /*10d0*/  LEA.HI R0, R0, R4, RZ, 0x1 ;  /* 0x0000000400007211 */ /* 0x000fc400078f08ff */
[----:B------:R-:W-:Y:S01]  /*10e0*/  SHF.R.S32.HI R6, RZ, 0x1f, R2 ;  /* 0x0000001fff067819 */ /* 0x000fe20000011402 */
[C---:B------:R-:W-:Y:S01]  /*10f0*/  IMAD.SHL.U32 R240, R9.reuse, 0x8, RZ ;  /* 0x0000000809f07824 */ /* 0x040fe200078e00ff */
[----:B------:R-:W-:Y:S01]  /*1100*/  LOP3.LUT R3, R0, 0xfffffffe, RZ, 0xc0, !PT ;  /* 0xfffffffe00037812 */ /* 0x000fe200078ec0ff */
[----:B------:R-:W-:Y:S01]  /*1110*/  IMAD.SHL.U32 R8, R9, 0x40, RZ ;  /* 0x0000004009087824 */ /* 0x000fe200078e00ff */
[----:B------:R-:W-:Y:S02]  /*1120*/  LOP3.LUT R0, R5, 0x1c0, RZ, 0xc0, !PT ;  /* 0x000001c005007812 */ /* 0x000fe400078ec0ff */
[----:B------:R-:W-:Y:S01]  /*1130*/  LEA.HI R11, R6, R2, RZ, 0x3 ;  /* 0x00000002060b7211 */ /* 0x000fe200078f18ff */
[----:B------:R-:W-:Y:S01]  /*1140*/  IMAD.IADD R12, R4, 0x1, -R3 ;  /* 0x00000001040c7824 */ /* 0x000fe200078e0a03 */
[----:B------:R-:W-:Y:S02]  /*1150*/  SHF.R.U32.HI R7, RZ, 0x3, R0 ;  /* 0x00000003ff077819 */ /* 0x000fe40000011600 */
[----:B------:R-:W-:-:S02]  /*1160*/  LOP3.LUT R6, R0, 0x38, R240, 0xf8, !PT ;  /* 0x0000003800067812 */ /* 0x000fc400078ef8f0 */
[----:B------:R-:W-:Y:S02]  /*1170*/  LOP3.LUT R5, R11, 0xfffffff8, RZ, 0xc0, !PT ;  /* 0xfffffff80b057812 */ /* 0x000fe400078ec0ff */
[----:B------:R-:W-:Y:S02]  /*1180*/  LOP3.LUT R0, R8, 0x1c0, RZ, 0xc0, !PT ;  /* 0x000001c008007812 */ /* 0x000fe400078ec0ff */
[----:B------:R-:W-:Y:S01]  /*1190*/  LOP3.LUT R8, R6, R7, RZ, 0x3c, !PT ;  /* 0x0000000706087212 */ /* 0x000fe200078e3cff */
[----:B------:R-:W-:Y:S01]  /*11a0*/  IMAD.IADD R6, R2, 0x1, -R5 ;  /* 0x0000000102067824 */ /* 0x000fe200078e0a05 */
[----:B------:R-:W-:Y:S02]  /*11b0*/  LOP3.LUT R2, R0, 0x8, R10, 0xf8, !PT ;  /* 0x0000000800027812 */ /* 0x000fe400078ef80a */
[----:B------:R-:W-:Y:S02]  /*11c0*/  SHF.R.U32.HI R0, RZ, 0x3, R0 ;  /* 0x00000003ff007819 */ /* 0x000fe40000011600 */
[----:B------:R-:W-:-:S02]  /*11d0*/  LEA.HI R3, R13, R18, RZ, 0x5 ;  /* 0x000000120d037211 */ /* 0x000fc400078f28ff */
[--C-:B------:R-:W-:Y:S02]  /*11e0*/  SHF.R.S32.HI R237, RZ, 0x2, R14.reuse ;  /* 0x00000002ffed7819 */ /* 0x100fe4000001140e */
[----:B------:R-:W-:Y:S02]  /*11f0*/  SHF.R.S32.HI R4, RZ, 0x1f, R14 ;  /* 0x0000001fff047819 */ /* 0x000fe4000001140e */
[----:B------:R-:W-:Y:S02]  /*1200*/  LOP3.LUT R15, R2, R0, RZ, 0x3c, !PT ;  /* 0x00000000020f7212 */ /* 0x000fe400078e3cff */
[----:B------:R-:W-:Y:S02]  /*1210*/  LOP3.LUT R0, R3, 0xffffffe0, RZ, 0xc0, !PT ;  /* 0xffffffe003007812 */ /* 0x000fe400078ec0ff */
[--C-:B------:R-:W-:Y:S02]  /*1220*/  SHF.R.S32.HI R7, RZ, 0x5, R3.reuse ;  /* 0x00000005ff077819 */ /* 0x100fe40000011403 */
[----:B------:R-:W-:Y:S01]  /*1230*/  LEA.HI R2, R4, R237, RZ, 0x3 ;  /* 0x000000ed04027211 */ /* 0x000fe200078f18ff */
[----:B------:R-:W-:Y:S01]  /*1240*/  IMAD.IADD R17, R18, 0x1, -R0 ;  /* 0x0000000112117824 */ /* 0x000fe200078e0a00 */
[----:B------:R-:W-:-:S02]  /*1250*/  SHF.R.S32.HI R3, RZ, 0x1f, R3 ;  /* 0x0000001fff037819 */ /* 0x000fc40000011403 */
[----:B------:R-:W-:Y:S01]  /*1260*/  LEA.HI R4, R13, R18, RZ, 0x6 ;  /* 0x000000120d047211 */ /* 0x000fe200078f30ff */
[----:B------:R-:W-:Y:S01]  /*1270*/  IMAD.MOV.U32 R13, RZ, RZ, 0x20 ;  /* 0x00000020ff0d7424 */ /* 0x000fe200078e00ff */
[----:B------:R-:W-:Y:S02]  /*1280*/  LOP3.LUT R2, R2, 0xfffffff8, RZ, 0xc0, !PT ;  /* 0xfffffff802027812 */ /* 0x000fe400078ec0ff */
[----:B------:R-:W-:Y:S01]  /*1290*/  LEA.HI R0, R3, R7, RZ, 0x3 ;  /* 0x0000000703007211 */ /* 0x000fe200078f18ff */
[----:B------:R-:W-:Y:S01]  /*12a0*/  IMAD.SHL.U32 R4, R4, 0x8, RZ ;  /* 0x0000000804047824 */ /* 0x000fe200078e00ff */
[----:B------:R-:W-:Y:S01]  /*12b0*/  SHF.R.S32.HI R10, RZ, 0x1f, R17 ;  /* 0x0000001fff0a7819 */ /* 0x000fe20000011411 */
[----:B------:R-:W-:Y:S01]  /*12c0*/  IMAD.IADD R3, R237, 0x1, -R2 ;  /* 0x00000001ed037824 */ /* 0x000fe200078e0a02 */
[----:B------:R-:W-:Y:S02]  /*12d0*/  LOP3.LUT R0, R0, 0xffffff8, RZ, 0xc0, !PT ;  /* 0x0ffffff800007812 */ /* 0x000fe400078ec0ff */
[----:B------:R-:W-:-:S02]  /*12e0*/  LEA.HI R10, R10, R17, RZ, 0x2 ;  /* 0x000000110a0a7211 */ /* 0x000fc400078f10ff */
[----:B------:R-:W-:Y:S01]  /*12f0*/  LOP3.LUT R210, R8, 0x7ffffe00, R4, 0xf8, !PT ;  /* 0x7ffffe0008d27812 */ /* 0x000fe200078ef804 */
[----:B------:R-:W-:Y:S01]  /*1300*/  IMAD.IADD R5, R7, 0x1, -R0 ;  /* 0x0000000107057824 */ /* 0x000fe200078e0a00 */
[----:B------:R-:W-:Y:S01]  /*1310*/  LOP3.LUT R2, R3, 0x1, RZ, 0xc0, !PT ;  /* 0x0000000103027812 */ /* 0x000fe200078ec0ff */
[----:B------:R-:W-:Y:S01]  /*1320*/  IMAD.SHL.U32 R0, R6, 0x40, RZ ;  /* 0x0000004006007824 */ /* 0x000fe200078e00ff */
[----:B------:R-:W-:Y:S01]  /*1330*/  SHF.R.S32.HI R4, RZ, 0x2, R10 ;  /* 0x00000002ff047819 */ /* 0x000fe2000001140a */
[----:B------:R-:W-:Y:S01]  /*1340*/  IMAD.SHL.U32 R210, R210, 0x2, RZ ;  /* 0x00000002d2d27824 */ /* 0x000fe200078e00ff */
[----:B------:R-:W-:Y:S01]  /*1350*/  ISETP.NE.U32.AND P0, PT, R2, 0x1, PT ;  /* 0x000000010200780c */ /* 0x000fe20003f05070 */
[----:B------:R-:W-:Y:S01]  /*1360*/  IMAD.SHL.U32 R2, R12, 0x8, RZ ;  /* 0x000000080c027824 */ /* 0x000fe200078e00ff */
[----:B------:R-:W-:Y:S01]  /*1370*/  LOP3.LUT R0, R0, 0x1c0, RZ, 0xc0, !PT ;  /* 0x000001c000007812 */ /* 0x000fe200078ec0ff */
[----:B------:R-:W-:Y:S01]  /*1380*/  IMAD R16, R5, 0x10, R4 ;  /* 0x0000001005107824 */ /* 0x000fe200078e0204 */
[----:B------:R-:W-:-:S02]  /*1390*/  LOP3.LUT R5, R14, 0xfffffffc, RZ, 0xc0, !PT ;  /* 0xfffffffc0e057812 */ /* 0x000fc400078ec0ff */
[----:B------:R-:W-:Y:S02]  /*13a0*/  LOP3.LUT R4, R0, 0x8, R2, 0xf8, !PT ;  /* 0x0000000800047812 */ /* 0x000fe400078ef802 */
[----:B------:R-:W-:Y:S01]  /*13b0*/  SHF.R.U32.HI R2, RZ, 0x3, R0 ;  /* 0x00000003ff027819 */ /* 0x000fe20000011600 */
[C---:B------:R-:W-:Y:S01]  /*13c0*/  IMAD.SHL.U32 R0, R3.reuse, 0x40, RZ ;  /* 0x0000004003007824 */ /* 0x040fe200078e00ff */
[----:B------:R-:W-:Y:S01]  /*13d0*/  R2P PR, R3, 0x6 ;  /* 0x0000000603007804 */ /* 0x000fe20000000000 */
[----:B------:R-:W-:Y:S01]  /*13e0*/  IMAD.IADD R18, R18, 0x1, -R5 ;  /* 0x0000000112127824 */ /* 0x000fe200078e0a05 */
[C---:B------:R-:W-:Y:S01]  /*13f0*/  LOP3.LUT P6, RZ, R6.reuse, 0x2, RZ, 0xc0, !PT ;  /* 0x0000000206ff7812 */ /* 0x040fe200078cc0ff */
[----:B------:R-:W-:Y:S01]  /*1400*/  STL [R1+0x4c], R16 ;  /* 0x00004c1001007387 */ /* 0x000fe20000100800 */
[----:B------:R-:W-:Y:S01]  /*1410*/  LOP3.LUT P5, RZ, R6, 0x4, RZ, 0xc0, !PT ;  /* 0x0000000406ff7812 */ /* 0x000fe200078ac0ff */
[----:B------:R-:W-:Y:S01]  /*1420*/  IMAD.SHL.U32 R126, R18, 0x8, RZ ;  /* 0x00000008127e7824 */ /* 0x000fe200078e00ff */
[----:B------:R-:W-:Y:S01]  /*1430*/  LOP3.LUT R6, R4, R2, RZ, 0x3c, !PT ;  /* 0x0000000204067212 */ /* 0x000fe200078e3cff */
[----:B------:R-:W-:Y:S01]  /*1440*/  IMAD.SHL.U32 R2, R11, 0x40, RZ ;  /* 0x000000400b027824 */ /* 0x000fe200078e00ff */
[----:B------:R-:W-:Y:S01]  /*1450*/  LOP3.LUT R8, R0, 0x1c0, RZ, 0xc0, !PT ;  /* 0x000001c000087812 */ /* 0x000fe200078ec0ff */
[----:B------:R-:W-:Y:S01]  /*1460*/  IMAD.SHL.U32 R0, R7, 0x400, RZ ;  /* 0x0000040007007824 */ /* 0x000fe200078e00ff */
[----:B------:R-:W-:Y:S01]  /*1470*/  IADD3 R14, R237, 0x40, RZ ;  /* 0x00000040ed0e7810 */ /* 0x000fe20007ffe0ff */
[----:B------:R-:W-:Y:S01]  /*1480*/  IMAD.SHL.U32 R7, R7, 0x200, RZ ;  /* 0x0000020007077824 */ /* 0x000fe200078e00ff */
[----:B------:R-:W-:Y:S01]  /*1490*/  SHF.R.U32.HI R3, RZ, 0x3, R8 ;  /* 0x00000003ff037819 */ /* 0x000fe20000011608 */
[----:B------:R-:W-:Y:S01]  /*14a0*/  IMAD R11, R18, 0x2, R0 ;  /* 0x00000002120b7824 */ /* 0x000fe200078e0200 */
[----:B------:R-:W-:Y:S01]  /*14b0*/  LOP3.LUT R4, R8, 0x18, R126, 0xf8, !PT ;  /* 0x0000001808047812 */ /* 0x000fe200078ef87e */
[----:B------:R1:W-:Y:S01]  /*14c0*/  STL [R1+0x14], R8 ;  /* 0x0000140801007387 */ /* 0x0003e20000100800 */
[----:B------:R-:W-:Y:S01]  /*14d0*/  LOP3.LUT R5, R2, 0xfffffe00, RZ, 0xc0, !PT ;  /* 0xfffffe0002057812 */ /* 0x000fe200078ec0ff */
[----:B------:R-:W-:Y:S01]  /*14e0*/  IMAD R2, R12, 0x200, R15 ;  /* 0x000002000c027824 */ /* 0x000fe200078e020f */
[----:B------:R-:W-:Y:S01]  /*14f0*/  LOP3.LUT R231, R7, R4, R3, 0xf6, !PT ;  /* 0x0000000407e77212 */ /* 0x000fe200078ef603 */
[----:B------:R-:W-:Y:S01]  /*1500*/  IMAD.MOV.U32 R12, RZ, RZ, 0x40 ;  /* 0x00000040ff0c7424 */ /* 0x000fe200078e00ff */
[-C--:B------:R-:W-:Y:S01]  /*1510*/  IADD3 R4, R6, R5.reuse, R0 ;  /* 0x0000000506047210 */ /* 0x080fe20007ffe000 */
[C---:B------:R-:W-:Y:S01]  /*1520*/  IMAD R0, R9.reuse, 0x20, R19 ;  /* 0x0000002009007824 */ /* 0x040fe200078e0213 */
[----:B------:R-:W-:Y:S01]  /*1530*/  LOP3.LUT P4, RZ, R9, 0x2, RZ, 0xc0, !PT ;  /* 0x0000000209ff7812 */ /* 0x000fe2000788c0ff */
[----:B------:R-:W-:Y:S01]  /*1540*/  IMAD.SHL.U32 R140, R18, 0x4, RZ ;  /* 0x00000004128c7824 */ /* 0x000fe200078e00ff */
[----:B------:R-:W-:-:S02]  /*1550*/  LOP3.LUT R5, R6, R5, RZ, 0xfc, !PT ;  /* 0x0000000506057212 */ /* 0x000fc400078efcff */
[----:B------:R2:W-:Y:S01]  /*1560*/  STL [R1+0x44], R0 ;  /* 0x0000440001007387 */ /* 0x0005e20000100800 */
[----:B------:R-:W-:Y:S02]  /*1570*/  SHF.R.S32.HI R7, RZ, 0x1f, R14 ;  /* 0x0000001fff077819 */ /* 0x000fe4000001140e */
[----:B------:R-:W-:Y:S02]  /*1580*/  LEA R147, R2, 0x6100, 0x1 ;  /* 0x0000610002937811 */ /* 0x000fe400078e08ff */
[----:B------:R-:W-:Y:S02]  /*1590*/  LOP3.LUT P3, RZ, R9, 0x4, RZ, 0xc0, !PT ;  /* 0x0000000409ff7812 */ /* 0x000fe4000786c0ff */
[C---:B------:R-:W-:Y:S02]  /*15a0*/  IADD3 R198, R147.reuse, 0x20, RZ ;  /* 0x0000002093c67810 */ /* 0x040fe40007ffe0ff */
[----:B------:R-:W-:Y:S02]  /*15b0*/  @P4 IADD3 R198, R147, -0x20, RZ ;  /* 0xffffffe093c64810 */ /* 0x000fe40007ffe0ff */
[----:B------:R-:W-:-:S02]  /*15c0*/  LEA R194, R4, 0xc100, 0x1 ;  /* 0x0000c10004c27811 */ /* 0x000fc400078e08ff */
[----:B------:R-:W-:Y:S02]  /*15d0*/  LEA R188, R5, 0x100, 0x1 ;  /* 0x0000010005bc7811 */ /* 0x000fe400078e08ff */
[----:B-1----:R-:W-:Y:S02]  /*15e0*/  LOP3.LUT R8, R3, R8, RZ, 0xfc, !PT ;  /* 0x0000000803087212 */ /* 0x002fe400078efcff */
[----:B------:R-:W-:Y:S02]  /*15f0*/  LEA.HI R3, R18, R18, RZ, 0x1 ;  /* 0x0000001212037211 */ /* 0x000fe400078f08ff */
[C---:B------:R-:W-:Y:S01]  /*1600*/  IADD3 R143, R140.reuse, 0x20, RZ ;  /* 0x000000208c8f7810 */ /* 0x040fe20007ffe0ff */
[----:B------:R-:W-:Y:S01]  /*1610*/  IMAD.IADD R11, R11, 0x1, R8 ;  /* 0x000000010b0b7824 */ /* 0x000fe200078e0208 */
[----:B------:R-:W-:Y:S02]  /*1620*/  LOP3.LUT R6, R3, 0x1ffffffe, RZ, 0xc0, !PT ;  /* 0x1ffffffe03067812 */ /* 0x000fe400078ec0ff */
[----:B------:R-:W-:Y:S01]  /*1630*/  LEA.HI R3, R7, R14, RZ, 0x3 ;  /* 0x0000000e07037211 */ /* 0x000fe200078f18ff */
[----:B------:R-:W-:Y:S01]  /*1640*/  IMAD.IADD R131, R140, 0x1, R143 ;  /* 0x000000018c837824 */ /* 0x000fe200078e028f */
[----:B------:R-:W-:Y:S01]  /*1650*/  LOP3.LUT R7, R10, 0x7ffffffc, RZ, 0xc0, !PT ;  /* 0x7ffffffc0a077812 */ /* 0x000fe200078ec0ff */
[----:B--2---:R-:W-:Y:S01]  /*1660*/  IMAD.SHL.U32 R0, R14, 0x40, RZ ;  /* 0x000000400e007824 */ /* 0x004fe200078e00ff */
[----:B------:R-:W-:Y:S01]  /*1670*/  IADD3 R142, R140, 0x40, RZ ;  /* 0x000000408c8e7810 */ /* 0x000fe20007ffe0ff */
[----:B------:R-:W-:Y:S01]  /*1680*/  IMAD.IADD R6, R18, 0x1, -R6 ;  /* 0x0000000112067824 */ /* 0x000fe200078e0a06 */
[----:B------:R-:W-:Y:S01]  /*1690*/  LEA R231, R231, 0x100, 0x1 ;  /* 0x00000100e7e77811 */ /* 0x000fe200078e08ff */
[----:B------:R-:W-:Y:S01]  /*16a0*/  IMAD.SHL.U32 R3, R3, 0x40, RZ ;  /* 0x0000004003037824 */ /* 0x000fe200078e00ff */
[----:B------:R-:W-:Y:S01]  /*16b0*/  LOP3.LUT R8, R0, 0x1c0, RZ, 0xc0, !PT ;  /* 0x000001c000087812 */ /* 0x000fe200078ec0ff */
[----:B------:R-:W-:Y:S01]  /*16c0*/  IMAD R2, R6, 0x8, R16 ;  /* 0x0000000806027824 */ /* 0x000fe200078e0210 */
[----:B------:R-:W-:Y:S01]  /*16d0*/  SEL R0, R12, 0xffffffc0, !P3 ;  /* 0xffffffc00c007807 */ /* 0x000fe20005800000 */
[----:B------:R-:W-:Y:S01]  /*16e0*/  IMAD.IADD R239, R17, 0x1, -R7 ;  /* 0x0000000111ef7824 */ /* 0x000fe200078e0a07 */
[----:B------:R-:W-:Y:S01]  /*16f0*/  SHF.R.U32.HI R8, RZ, 0x3, R8 ;  /* 0x00000003ff087819 */ /* 0x000fe20000011608 */
[----:B------:R-:W-:Y:S01]  /*1700*/  IMAD.IADD R130, R140, 0x1, R142 ;  /* 0x000000018c827824 */ /* 0x000fe200078e028e */
[----:B------:R-:W-:Y:S01]  /*1710*/  SEL R8, R13, 0xffffffe0, !P1 ;  /* 0xffffffe00d087807 */ /* 0x000fe20004800000 */
[----:B------:R-:W-:Y:S01]  /*1720*/  IMAD.IADD R193, R147, 0x1, R0 ;  /* 0x0000000193c17824 */ /* 0x000fe200078e0200 */
[----:B------:R-:W-:Y:S01]  /*1730*/  LEA R6, R11, 0x80, 0x1 ;  /* 0x000000800b067811 */ /* 0x000fe200078e08ff */
[----:B------:R-:W-:Y:S01]  /*1740*/  IMAD.IADD R190, R0, 0x1, R198 ;  /* 0x0000000100be7824 */ /* 0x000fe200078e02c6 */
[----:B------:R-:W-:Y:S01]  /*1750*/  SEL R7, R12, 0xffffffc0, !P2 ;  /* 0xffffffc00c077807 */ /* 0x000fe20005000000 */
[----:B------:R-:W-:Y:S01]  /*1760*/  IMAD.SHL.U32 R239, R239, 0x2, RZ ;  /* 0x00000002efef7824 */ /* 0x000fe200078e00ff */
[----:B------:R-:W-:Y:S01]  /*1770*/  LOP3.LUT R3, R3, 0xfffffe00, RZ, 0xc0, !PT ;  /* 0xfffffe0003037812 */ /* 0x000fe200078ec0ff */
[C---:B------:R-:W-:Y:S01]  /*1780*/  IMAD.IADD R10, R6.reuse, 0x1, R8 ;  /* 0x00000001060a7824 */ /* 0x040fe200078e0208 */
[C---:B------:R-:W-:Y:S01]  /*1790*/  IADD3 R9, R6.reuse, -0x10, RZ ;  /* 0xfffffff006097810 */ /* 0x040fe20007ffe0ff */
[C-C-:B------:R-:W-:Y:S01]  /*17a0*/  IMAD.IADD R0, R6.reuse, 0x1, R7.reuse ;  /* 0x0000000106007824 */ /* 0x140fe200078e0207 */
[----:B------:R-:W-:Y:S01]  /*17b0*/  @P0 IADD3 R9, R6, 0x10, RZ ;  /* 0x0000001006090810 */ /* 0x000fe20007ffe0ff */
[----:B------:R1:W-:Y:S01]  /*17c0*/  STL [R1+0x40], R3 ;  /* 0x0000400301007387 */ /* 0x0003e20000100800 */
[C---:B------:R-:W-:Y:S01]  /*17d0*/  IADD3 R146, R140.reuse, 0x10, RZ ;  /* 0x000000108c927810 */ /* 0x040fe20007ffe0ff */
[----:B------:R-:W-:Y:S01]  /*17e0*/  IMAD.IADD R232, R231, 0x1, R7 ;  /* 0x00000001e7e87824 */ /* 0x000fe200078e0207 */
[C---:B------:R-:W-:Y:S01]  /*17f0*/  IADD3 R145, R140.reuse, 0x30, RZ ;  /* 0x000000308c917810 */ /* 0x040fe20007ffe0ff */
[----:B------:R2:W-:Y:S01]  /*1800*/  STL [R1+0x10], R2 ;  /* 0x0000100201007387 */ /* 0x0005e20000100800 */
[----:B------:R-:W-:-:S02]  /*1810*/  IADD3 R144, R140, 0x50, RZ ;  /* 0x000000508c907810 */ /* 0x000fc40007ffe0ff */
[C---:B------:R-:W-:Y:S01]  /*1820*/  IADD3 R209, R198.reuse, 0x800, RZ ;  /* 0x00000800c6d17810 */ /* 0x040fe20007ffe0ff */
[----:B------:R-:W-:Y:S01]  /*1830*/  STL [R1+0x2c], R10 ;  /* 0x00002c0a01007387 */ /* 0x000fe20000100800 */
[C---:B------:R-:W-:Y:S02]  /*1840*/  IADD3 R208, R198.reuse, 0x1000, RZ ;  /* 0x00001000c6d07810 */ /* 0x040fe40007ffe0ff */
[C---:B------:R-:W-:Y:S01]  /*1850*/  IADD3 R207, R198.reuse, 0x1800, RZ ;  /* 0x00001800c6cf7810 */ /* 0x040fe20007ffe0ff */
[----:B------:R3:W-:Y:S01]  /*1860*/  STL [R1+0x3c], R0 ;  /* 0x00003c0001007387 */ /* 0x0007e20000100800 */
[C---:B------:R-:W-:Y:S02]  /*1870*/  IADD3 R206, R198.reuse, 0x2000, RZ ;  /* 0x00002000c6ce7810 */ /* 0x040fe40007ffe0ff */
[C---:B------:R-:W-:Y:S01]  /*1880*/  IADD3 R205, R198.reuse, 0x2800, RZ ;  /* 0x00002800c6cd7810 */ /* 0x040fe20007ffe0ff */
[----:B------:R-:W-:Y:S01]  /*1890*/  STL [R1+0x24], R9 ;  /* 0x0000240901007387 */ /* 0x000fe20000100800 */
[----:B------:R-:W-:-:S02]  /*18a0*/  IADD3 R204, R198, 0x3000, RZ ;  /* 0x00003000c6cc7810 */ /* 0x000fc40007ffe0ff */
[C---:B------:R-:W-:Y:S02]  /*18b0*/  IADD3 R203, R198.reuse, 0x3800, RZ ;  /* 0x00003800c6cb7810 */ /* 0x040fe40007ffe0ff */
[C---:B------:R-:W-:Y:S02]  /*18c0*/  IADD3 R202, R198.reuse, 0x4000, RZ ;  /* 0x00004000c6ca7810 */ /* 0x040fe40007ffe0ff */
[C---:B------:R-:W-:Y:S02]  /*18d0*/  IADD3 R201, R198.reuse, 0x4800, RZ ;  /* 0x00004800c6c97810 */ /* 0x040fe40007ffe0ff */
[----:B-1----:R-:W-:Y:S02]  /*18e0*/  SEL R3, R13, 0xffffffe0, !P6 ;  /* 0xffffffe00d037807 */ /* 0x002fe40007000000 */
[----:B------:R-:W-:Y:S02]  /*18f0*/  IADD3 R200, R198, 0x5000, RZ ;  /* 0x00005000c6c87810 */ /* 0x000fe40007ffe0ff */
[----:B--2---:R-:W-:Y:S01]  /*1900*/  SEL R2, R12, 0xffffffc0, !P5 ;  /* 0xffffffc00c027807 */ /* 0x004fe20006800000 */
[----:B------:R-:W-:Y:S01]  /*1910*/  IMAD.IADD R195, R194, 0x1, R3 ;  /* 0x00000001c2c37824 */ /* 0x000fe200078e0203 */
[----:B------:R-:W-:Y:S01]  /*1920*/  IADD3 R199, R198, 0x5800, RZ ;  /* 0x00005800c6c77810 */ /* 0x000fe20007ffe0ff */
[----:B------:R-:W-:-:S02]  /*1930*/  IMAD.IADD R189, R3, 0x1, R188 ;  /* 0x0000000103bd7824 */ /* 0x000fc400078e02bc */
[C---:B------:R-:W-:Y:S02]  /*1940*/  IMAD.IADD R3, R7.reuse, 0x1, R9 ;  /* 0x0000000107037824 */ /* 0x040fe400078e0209 */
[----:B------:R-:W-:Y:S02]  /*1950*/  IMAD.IADD R197, R194, 0x1, R2 ;  /* 0x00000001c2c57824 */ /* 0x000fe400078e0202 */
[----:B---3--:R-:W-:Y:S02]  /*1960*/  IMAD.IADD R0, R7, 0x1, R10 ;  /* 0x0000000107007824 */ /* 0x008fe400078e020a */
[C---:B------:R-:W-:Y:S02]  /*1970*/  IMAD.IADD R192, R2.reuse, 0x1, R188 ;  /* 0x0000000102c07824 */ /* 0x040fe400078e02bc */
[----:B------:R-:W-:Y:S01]  /*1980*/  IMAD.IADD R196, R195, 0x1, R2 ;  /* 0x00000001c3c47824 */ /* 0x000fe200078e0202 */
[----:B------:R1:W-:Y:S01]  /*1990*/  STL [R1+0x38], R0 ;  /* 0x0000380001007387 */ /* 0x0003e20000100800 */
[----:B------:R-:W-:-:S02]  /*19a0*/  IMAD.IADD R191, R2, 0x1, R189 ;  /* 0x0000000102bf7824 */ /* 0x000fc400078e02bd */
[----:B-1----:R-:W-:-:S05]  /*19b0*/  IMAD.IADD R0, R8, 0x1, R9 ;  /* 0x0000000108007824 */ /* 0x002fca00078e0209 */
[----:B------:R1:W-:Y:S04]  /*19c0*/  STL [R1+0x28], R0 ;  /* 0x0000280001007387 */ /* 0x0003e80000100800 */
[----:B------:R2:W-:Y:S01]  /*19d0*/  STL [R1+0x34], R3 ;  /* 0x0000340301007387 */ /* 0x0005e20000100800 */
[----:B-1----:R-:W-:-:S05]  /*19e0*/  IMAD.IADD R0, R7, 0x1, R0 ;  /* 0x0000000107007824 */ /* 0x002fca00078e0200 */
[----:B------:R2:W-:Y:S02]  /*19f0*/  STL [R1+0x30], R0 ;  /* 0x0000300001007387 */ /* 0x0005e40000100800 */
.L_x_1172:
[----:B------:R-:W-:-:S04]  /*1a00*/  IMAD.MOV.U32 R13, RZ, RZ, 0x4 ;  /* 0x00000004ff0d7424 */ /* 0x000fc800078e00ff */
[----:B--2---:R-:W-:-:S05]  /*1a10*/  IMAD.WIDE R2, R251, R13, c[0x0][0x588] ;  /* 0x00016200fb027625 */ /* 0x004fca00078e020d */
        /* <DEDUP_REMOVED lines=13> */
[----:B--2---:R-:W-:Y:S01]  /*1af0*/  SHF.R.S32.HI R135, RZ, 0x1f, R14 ;  /* 0x0000001fff877819 */ /* 0x004fe2000001140e */
[----:B------:R1:W-:Y:S01]  /*1b00*/  STL [R1], R14 ;  /* 0x0000000e01007387 */ /* 0x0003e20000100800 */
[----:B------:R-:W-:-:S02]  /*1b10*/  @P4 LEA R2, P0, R14, c[0x0][0x360], 0x2 ;  /* 0x0000d8000e024a11 */ /* 0x000fc400078010ff */
[C---:B------:R-:W-:Y:S02]  /*1b20*/  @P2 LEA R4, P1, R14.reuse, c[0x0][0x370], 0x2 ;  /* 0x0000dc000e042a11 */ /* 0x040fe400078210ff */
[C-C-:B------:R-:W-:Y:S02]  /*1b30*/  @P4 LEA.HI.X R3, R14.reuse, c[0x0][0x364], R135.reuse, 0x2, P0 ;  /* 0x0000d9000e034a11 */ /* 0x140fe400000f1487 */
[----:B------:R-:W-:-:S03]  /*1b40*/  @P2 LEA.HI.X R5, R14, c[0x0][0x374], R135, 0x2, P1 ;  /* 0x0000dd000e052a11 */ /* 0x000fc600008f1487 */
[----:B------:R2:W3:Y:S01]  /*1b50*/  @P4 LDG.E R0, [R2.64] ;  /* 0x0000000602004981 */ /* 0x0004e2000c1e1900 */
[----:B------:R-:W-:-:S03]  /*1b60*/  ISETP.NE.U32.AND P0, PT, RZ, c[0x0][0x350], PT ;  /* 0x0000d400ff007a0c */ /* 0x000fc60003f05070 */
[----:B------:R4:W5:Y:S01]  /*1b70*/  @P2 LDG.E R136, [R4.64] ;  /* 0x0000000604882981 */ /* 0x000962000c1e1900 */
[----:B------:R-:W-:Y:S02]  /*1b80*/  ISETP.NE.AND.EX P6, PT, RZ, c[0x0][0x354], PT, P0 ;  /* 0x0000d500ff007a0c */ /* 0x000fe40003fc5300 */
[----:B------:R-:W-:-:S04]  /*1b90*/  LEA R6, P2, R14, c[0x0][0x348], 0x2 ;  /* 0x0000d2000e067a11 */ /* 0x000fc800078410ff */
[----:B------:R-:W-:-:S05]  /*1ba0*/  LEA.HI.X R7, R14, c[0x0][0x34c], R135, 0x2, P2 ;  /* 0x0000d3000e077a11 */ /* 0x000fca00010f1487 */
[----:B------:R1:W5:Y:S01]  /*1bb0*/  @P3 LDG.E R182, [R6.64] ;  /* 0x0000000606b63981 */ /* 0x000362000c1e1900 */
[C---:B--2---:R-:W-:Y:S02]  /*1bc0*/  LEA R2, P0, R14.reuse, c[0x0][0x358], 0x2 ;  /* 0x0000d6000e027a11 */ /* 0x044fe400078010ff */
[C---:B----4-:R-:W-:Y:S02]  /*1bd0*/  LEA R4, P1, R14.reuse, c[0x0][0x350], 0x2 ;  /* 0x0000d4000e047a11 */ /* 0x050fe400078210ff */
[C-C-:B------:R-:W-:Y:S02]  /*1be0*/  LEA.HI.X R3, R14.reuse, c[0x0][0x35c], R135.reuse, 0x2, P0 ;  /* 0x0000d7000e037a11 */ /* 0x140fe400000f1487 */
[----:B------:R-:W-:-:S03]  /*1bf0*/  LEA.HI.X R5, R14, c[0x0][0x354], R135, 0x2, P1 ;  /* 0x0000d5000e057a11 */ /* 0x000fc600008f1487 */
[----:B------:R1:W5:Y:S04]  /*1c00*/  @P5 LDG.E R12, [R2.64] ;  /* 0x00000006020c5981 */ /* 0x000368000c1e1900 */
[----:B------:R1:W5:Y:S01]  /*1c10*/  @P6 LDG.E R129, [R4.64] ;  /* 0x0000000604816981 */ /* 0x000362000c1e1900 */
[----:B------:R-:W-:-:S05]  /*1c20*/  LOP3.LUT R20, R250, 0xffff, RZ, 0xc0, !PT ;  /* 0x0000fffffa147812 */ /* 0x000fca00078ec0ff */
[----:B------:R1:W-:Y:S01]  /*1c30*/  STL [R1+0xc], R20 ;  /* 0x00000c1401007387 */ /* 0x0003e20000100800 */
[----:B------:R-:W-:Y:S03]  /*1c40*/  YIELD ;  /* 0x0000000000007946 */ /* 0x000fe60003800000 */
[----:B---3--:R1:W-:Y:S01]  /*1c50*/  @P4 STL [R1+0x8], R0 ;  /* 0x0000080001004387 */ /* 0x0083e20000100800 */
[----:B------:R-:W-:Y:S05]  /*1c60*/  @P4 BRA `(.L_x_1014) ;  /* 0x0000007000004947 */ /* 0x000fea0003800000 */
[----:B-1----:R-:W-:-:S05]  /*1c70*/  MOV R0, c[0x0][0x168] ;  /* 0x00005a0000007a02 */ /* 0x002fca0000000f00 */
[----:B------:R1:W-:Y:S01]  /*1c80*/  STL [R1+0x8], R0 ;  /* 0x0000080001007387 */ /* 0x0003e20000100800 */
[----:B------:R-:W-:Y:S05]  /*1c90*/  @!P3 BRA `(.L_x_1014) ;  /* 0x000000400000b947 */ /* 0x000fea0003800000 */
[----:B------:R-:W2:Y:S04]  /*1ca0*/  LDG.E R8, [R6.64] ;  /* 0x0000000606087981 */ /* 0x000ea8000c1e1900 */
[----:B-1----:R-:W2:Y:S02]  /*1cb0*/  LDG.E R0, [R6.64+0x4] ;  /* 0x0000040606007981 */ /* 0x002ea4000c1e1900 */
[----:B--2---:R-:W-:-:S05]  /*1cc0*/  IADD3 R0, -R8, R0, RZ ;  /* 0x0000000008007210 */ /* 0x004fca0007ffe1ff */
[----:B------:R1:W-:Y:S02]  /*1cd0*/  STL [R1+0x8], R0 ;  /* 0x0000080001007387 */ /* 0x0003e40000100800 */
.L_x_1014:
[----:B------:R-:W-:-:S04]  /*1ce0*/  ISETP.NE.U32.AND P0, PT, RZ, c[0x0][0x368], PT ;  /* 0x0000da00ff007a0c */ /* 0x000fc80003f05070 */
[----:B------:R-:W-:-:S13]  /*1cf0*/  ISETP.NE.AND.EX P0, PT, RZ, c[0x0][0x36c], PT, P0 ;  /* 0x0000db00ff007a0c */ /* 0x000fda0003f05300 */
[----:B------:R-:W-:Y:S05]  /*1d00*/  @!P0 BRA `(.L_x_1015) ;  /* 0x0000004000008947 */ /* 0x000fea0003800000 */
[----:B-1----:R-:W-:-:S04]  /*1d10*/  LEA R6, P0, R14, c[0x0][0x368], 0x2 ;  /* 0x0000da000e067a11 */ /* 0x002fc800078010ff */
[----:B------:R-:W-:-:S05]  /*1d20*/  LEA.HI.X R7, R14, c[0x0][0x36c], R135, 0x2, P0 ;  /* 0x0000db000e077a11 */ /* 0x000fca00000f1487 */
[----:B------:R1:W5:Y:S01]  /*1d30*/  LDG.E R6, [R6.64] ;  /* 0x0000000606067981 */ /* 0x000362000c1e1900 */
[----:B------:R-:W-:Y:S05]  /*1d40*/  BRA `(.L_x_1016) ;  /* 0x0000005000007947 */ /* 0x000fea0003800000 */
.L_x_1015:
[----:B-1----:R-:W-:Y:S01]  /*1d50*/  MOV R6, c[0x0][0x1d0] ;  /* 0x0000740000067a02 */ /* 0x002fe20000000f00 */
[----:B------:R-:W-:Y:S05]  /*1d60*/  @!P6 BRA `(.L_x_1016) ;  /* 0x000000300000e947 */ /* 0x000fea0003800000 */
[----:B------:R-:W2:Y:S04]  /*1d70*/  LDG.E R6, [R4.64] ;  /* 0x0000000604067981 */ /* 0x000ea8000c1e1900 */
[----:B------:R-:W2:Y:S02]  /*1d80*/  LDG.E R0, [R4.64+0x4] ;  /* 0x0000040604007981 */ /* 0x000ea4000c1e1900 */
[----:B--2---:R-:W-:Y:S02]  /*1d90*/  IADD3 R6, -R6, R0, RZ ;  /* 0x0000000006067210 */ /* 0x004fe40007ffe1ff */
.L_x_1016:
[----:B------:R2:W3:Y:S04]  /*1da0*/  @P5 LDG.E R5, [R2.64] ;  /* 0x0000000602055981 */ /* 0x0004e8000c1e1900 */
[----:B------:R2:W3:Y:S04]  /*1db0*/  @P5 LDG.E R4, [R2.64+0x4] ;  /* 0x0000040602045981 */ /* 0x0004e8000c1e1900 */
[----:B-1----:R-:W4:Y:S01]  /*1dc0*/  LDL R7, [R1+0x8] ;  /* 0x0000080001077983 */ /* 0x002f220000100800 */
[----:B------:R-:W-:-:S04]  /*1dd0*/  ISETP.NE.U32.AND P0, PT, RZ, c[0x0][0x378], PT ;  /* 0x0000de00ff007a0c */ /* 0x000fc80003f05070 */
[----:B------:R-:W-:Y:S01]  /*1de0*/  ISETP.NE.AND.EX P1, PT, RZ, c[0x0][0x37c], PT, P0 ;  /* 0x0000df00ff007a0c */ /* 0x000fe20003f25300 */
[----:B------:R-:W-:Y:S02]  /*1df0*/  IMAD.MOV.U32 R0, RZ, RZ, c[0x0][0x2c4] ;  /* 0x0000b100ff007624 */ /* 0x000fe400078e00ff */
[----:B------:R-:W-:Y:S02]  /*1e00*/  IMAD.SHL.U32 R249, R249, 0x80, RZ ;  /* 0x00000080f9f97824 */ /* 0x000fe400078e00ff */
[----:B-----5:R-:W-:-:S08]  /*1e10*/  IMAD.MOV.U32 R132, RZ, RZ, R6 ;  /* 0x000000ffff847224 */ /* 0x020fd000078e0006 */
[----:B--2---:R-:W-:-:S04]  /*1e20*/  @P1 LEA R2, P0, R14, c[0x0][0x378], 0x2 ;  /* 0x0000de000e021a11 */ /* 0x004fc800078010ff */
[----:B------:R-:W-:Y:S02]  /*1e30*/  @P1 LEA.HI.X R3, R14, c[0x0][0x37c], R135, 0x2, P0 ;  /* 0x0000df000e031a11 */ /* 0x000fe400000f1487 */
[----:B------:R-:W-:Y:S01]  /*1e40*/  ISETP.NE.AND P0, PT, R0, 0x1, PT ;  /* 0x000000010000780c */ /* 0x000fe20003f05270 */
[----:B------:R-:W-:Y:S01]  /*1e50*/  IMAD.MOV.U32 R76, RZ, RZ, c[0x0][0x228] ;  /* 0x00008a00ff4c7624 */ /* 0x000fe200078e00ff */
[----:B------:R-:W-:Y:S01]  /*1e60*/  IADD3 R0, R249, 0x7f, RZ ;  /* 0x0000007ff9007810 */ /* 0x000fe20007ffe0ff */
[----:B------:R-:W-:Y:S01]  /*1e70*/  IMAD.IADD R8, R6, 0x1, -R136 ;  /* 0x0000000106087824 */ /* 0x000fe200078e0a88 */
[----:B------:R1:W5:Y:S09]  /*1e80*/  @P1 LDG.E R132, [R2.64] ;  /* 0x0000000602841981 */ /* 0x000372000c1e1900 */
[----:B-1----:R-:W-:-:S05]  /*1e90*/  @P0 IMAD.HI.U32 R2, R0, c[0x0][0x2c8], RZ ;  /* 0x0000b20000020a27 */ /* 0x002fca00078e00ff */
[----:B------:R-:W-:Y:S01]  /*1ea0*/  @P0 SHF.R.U32.HI R0, RZ, c[0x0][0x2cc], R2 ;  /* 0x0000b300ff000a19 */ /* 0x000fe20000011602 */
[----:B------:R-:W-:Y:S01]  /*1eb0*/  BSSY B0, `(.L_x_1017) ;  /* 0x0000037000007945 */ /* 0x000fe20003800000 */
[----:B---3--:R-:W-:-:S04]  /*1ec0*/  @P5 IMAD.IADD R76, R4, 0x1, -R5 ;  /* 0x00000001044c5824 */ /* 0x008fc800078e0a05 */
[----:B------:R-:W-:-:S05]  /*1ed0*/  IMAD.IADD R3, R8, 0x1, R76 ;  /* 0x0000000108037824 */ /* 0x000fca00078e024c */
[C---:B----4-:R-:W-:Y:S01]  /*1ee0*/  IADD3 R149, R3.reuse, 0x40, -R7 ;  /* 0x0000004003957810 */ /* 0x050fe20007ffe807 */
[----:B------:R1:W-:Y:S01]  /*1ef0*/  STL [R1+0x4], R3 ;  /* 0x0000040301007387 */ /* 0x0003e20000100800 */
[----:B------:R-:W-:-:S03]  /*1f00*/  IADD3 R2, R3, 0x3f, RZ ;  /* 0x0000003f03027810 */ /* 0x000fc60007ffe0ff */
[----:B------:R-:W-:Y:S01]  /*1f10*/  IMAD.IADD R0, R149, 0x1, R0 ;  /* 0x0000000195007824 */ /* 0x000fe200078e0200 */
[----:B------:R-:W-:Y:S02]  /*1f20*/  LOP3.LUT R7, R250, 0xff0000, RZ, 0xc0, !PT ;  /* 0x00ff0000fa077812 */ /* 0x000fe400078ec0ff */
[----:B------:R-:W-:Y:S02]  /*1f30*/  SHF.R.S32.HI R4, RZ, 0x1f, R2 ;  /* 0x0000001fff047819 */ /* 0x000fe40000011402 */
[----:B------:R-:W-:Y:S02]  /*1f40*/  SHF.R.S32.HI R5, RZ, 0x1f, R0 ;  /* 0x0000001fff057819 */ /* 0x000fe40000011400 */
[----:B------:R-:W-:Y:S02]  /*1f50*/  LEA.HI R2, R4, R2, RZ, 0x6 ;  /* 0x0000000204027211 */ /* 0x000fe400078f30ff */
[----:B------:R-:W-:Y:S02]  /*1f60*/  LEA.HI R0, R5, R0, RZ, 0x6 ;  /* 0x0000000005007211 */ /* 0x000fe400078f30ff */
[----:B-1----:R-:W-:-:S04]  /*1f70*/  LOP3.LUT R3, R250, 0xff000000, RZ, 0xc0, !PT ;  /* 0xff000000fa037812 */ /* 0x002fc800078ec0ff */
[----:B------:R-:W-:-:S04]  /*1f80*/  SHF.R.U32.HI R3, RZ, 0x8, R3 ;  /* 0x00000008ff037819 */ /* 0x000fc80000011603 */
[----:B------:R-:W-:-:S04]  /*1f90*/  LEA.HI R3, R7, R3, RZ, 0x10 ;  /* 0x0000000307037211 */ /* 0x000fc800078f80ff */
[----:B------:R-:W-:Y:S02]  /*1fa0*/  SHF.R.U32.HI R9, RZ, 0x10, R3 ;  /* 0x00000010ff097819 */ /* 0x000fe40000011603 */
[----:B------:R-:W-:Y:S02]  /*1fb0*/  LOP3.LUT R15, R3, 0xff, RZ, 0xc0, !PT ;  /* 0x000000ff030f7812 */ /* 0x000fe400078ec0ff */
[----:B------:R-:W-:Y:S02]  /*1fc0*/  SHF.R.S32.HI R148, RZ, 0x6, R2 ;  /* 0x00000006ff947819 */ /* 0x000fe40000011402 */
[----:B------:R-:W-:Y:S01]  /*1fd0*/  SHF.R.S32.HI R0, RZ, 0x6, R0 ;  /* 0x00000006ff007819 */ /* 0x000fe20000011400 */
[----:B------:R1:W-:Y:S03]  /*1fe0*/  STL [R1+0x1c], R9 ;  /* 0x00001c0901007387 */ /* 0x0003e60000100800 */
[----:B------:R-:W-:Y:S01]  /*1ff0*/  IMNMX R7, R148, R0, PT ;  /* 0x0000000094077217 */ /* 0x000fe20003800200 */
[----:B------:R1:W-:Y:S03]  /*2000*/  STL [R1+0x20], R15 ;  /* 0x0000200f01007387 */ /* 0x0003e60000100800 */
[----:B------:R-:W-:-:S02]  /*2010*/  ISETP.GE.AND P0, PT, R7, 0x1, PT ;  /* 0x000000010700780c */ /* 0x000fc40003f06270 */
[----:B------:R-:W-:Y:S01]  /*2020*/  ISETP.NE.AND P1, PT, R9, RZ, PT ;  /* 0x000000ff0900720c */ /* 0x000fe20003f25270 */
[----:B------:R-:W-:-:S03]  /*2030*/  IMAD.MOV.U32 R0, RZ, RZ, RZ ;  /* 0x000000ffff007224 */ /* 0x000fc600078e00ff */
[----:B------:R-:W-:-:S07]  /*2040*/  SEL R128, R9, c[0x0][0x338], P1 ;  /* 0x0000ce0009807a07 */ /* 0x000fce0000800000 */
[----:B------:R-:W-:Y:S05]  /*2050*/  @!P0 BRA `(.L_x_1018) ;  /* 0x000001c000008947 */ /* 0x000fea0003800000 */
[----:B------:R-:W-:Y:S01]  /*2060*/  IABS R2, R128 ;  /* 0x0000008000027213 */ /* 0x000fe20000000000 */
[----:B------:R-:W-:Y:S01]  /*2070*/  IMAD.MOV.U32 R4, RZ, RZ, RZ ;  /* 0x000000ffff047224 */ /* 0x000fe200078e00ff */
[----:B-1----:R-:W-:Y:S02]  /*2080*/  IADD3 R9, R128, -0x1, R7 ;  /* 0xffffffff80097810 */ /* 0x002fe40007ffe007 */
[----:B------:R-:W1:Y:S02]  /*2090*/  I2F.RP R0, R2 ;  /* 0x0000000200007306 */ /* 0x000e640000209400 */
[----:B------:R-:W-:-:S06]  /*20a0*/  IABS R11, R9 ;  /* 0x00000009000b7213 */ /* 0x000fcc0000000000 */
[----:B-1----:R-:W1:Y:S02]  /*20b0*/  MUFU.RCP R0, R0 ;  /* 0x0000000000007308 */ /* 0x002e640000001000 */
[----:B-1----:R-:W-:-:S06]  /*20c0*/  IADD3 R0, R0, 0xffffffe, RZ ;  /* 0x0ffffffe00007810 */ /* 0x002fcc0007ffe0ff */
[----:B------:R-:W1:Y:S02]  /*20d0*/  F2I.FTZ.U32.TRUNC.NTZ R5, R0 ;  /* 0x0000000000057305 */ /* 0x000e64000021f000 */
        /* <DEDUP_REMOVED lines=20> */
.L_x_1018:
[----:B------:R-:W-:Y:S05]  /*2220*/  BSYNC B0 ;  /* 0x0000000000007941 */ /* 0x000fea0003800000 */
.L_x_1017:
[----:B------:R-:W2:Y:S01]  /*2230*/  LDL R27, [R1+0x14] ;  /* 0x00001400011b7983 */ /* 0x000ea20000100800 */
[----:B------:R-:W-:Y:S01]  /*2240*/  IMAD R2, R15, R0, RZ ;  /* 0x000000000f027224 */ /* 0x000fe200078e02ff */
[----:B------:R-:W-:Y:S02]  /*2250*/  IADD3 R133, R240, 0x40, RZ ;  /* 0x00000040f0857810 */ /* 0x000fe40007ffe0ff */
[----:B------:R-:W3:Y:S01]  /*2260*/  S2R R4, SR_TID.X ;  /* 0x0000000000047919 */ /* 0x000ee20000002100 */
        /* <DEDUP_REMOVED lines=13> */
[----:B---3--:R-:W-:Y:S02]  /*2340*/  SHF.R.S32.HI R3, RZ, 0x1f, R4 ;  /* 0x0000001fff037819 */ /* 0x008fe40000011404 */
[----:B------:R-:W-:Y:S02]  /*2350*/  @P0 SHF.R.S32.HI R0, RZ, 0x6, R2 ;  /* 0x00000006ff000819 */ /* 0x000fe40000011402 */
[----:B------:R-:W-:Y:S02]  /*2360*/  LEA.HI R2, R3, R4, RZ, 0x5 ;  /* 0x0000000403027211 */ /* 0x000fe400078f28ff */
[----:B------:R-:W-:Y:S02]  /*2370*/  ISETP.GT.AND P0, PT, R0, R121, PT ;  /* 0x000000790000720c */ /* 0x000fe40003f04270 */
[----:B------:R-:W-:-:S05]  /*2380*/  SHF.R.S32.HI R2, RZ, 0x5, R2 ;  /* 0x00000005ff027819 */ /* 0x000fca0000011402 */
[----:B------:R-:W-:Y:S01]  /*2390*/  IMAD.SHL.U32 R181, R2, 0x200, RZ ;  /* 0x0000020002b57824 */ /* 0x000fe200078e00ff */
[----:B--2---:R-:W-:-:S05]  /*23a0*/  SHF.R.U32.HI R180, RZ, 0x3, R27 ;  /* 0x00000003ffb47819 */ /* 0x004fca000001161b */
[----:B------:R-:W-:Y:S05]  /*23b0*/  @!P0 BRA `(.L_x_1019) ;  /* 0x00004e8000008947 */ /* 0x000fea0003800000 */
[----:B------:R-:W-:Y:S02]  /*23c0*/  ISETP.NE.U32.AND P0, PT, RZ, c[0x0][0x340], PT ;  /* 0x0000d000ff007a0c */ /* 0x000fe40003f05070 */
[----:B------:R-:W-:Y:S02]  /*23d0*/  SHF.R.S32.HI R5, RZ, 0x1f, R4 ;  /* 0x0000001fff057819 */ /* 0x000fe40000011404 */
[----:B------:R-:W-:Y:S02]  /*23e0*/  ISETP.NE.AND.EX P2, PT, RZ, c[0x0][0x344], PT, P0 ;  /* 0x0000d100ff007a0c */ /* 0x000fe40003f45300 */
[----:B------:R-:W-:-:S04]  /*23f0*/  LEA.HI R5, R5, R4, RZ, 0x3 ;  /* 0x0000000405057211 */ /* 0x000fc800078f18ff */
[----:B------:R-:W-:-:S07]  /*2400*/  SHF.R.S32.HI R5, RZ, 0x3, R5 ;  /* 0x00000003ff057819 */ /* 0x000fce0000011405 */
[----:B------:R-:W-:-:S05]  /*2410*/  @P2 IMAD.WIDE R2, R14, R13, c[0x0][0x340] ;  /* 0x0000d0000e022625 */ /* 0x000fca00078e020d */
[----:B------:R2:W3:Y:S01]  /*2420*/  @P2 LDG.E R8, [R2.64] ;  /* 0x0000000602082981 */ /* 0x0004e2000c1e1900 */
[----:B------:R-:W-:Y:S01]  /*2430*/  IADD3 R120, P0, R5, R12, RZ ;  /* 0x0000000c05787210 */ /* 0x000fe20007f1e0ff */
[----:B------:R-:W-:Y:S01]  /*2440*/  IMAD.MOV.U32 R13, RZ, RZ, c[0x0][0x238] ;  /* 0x00008e00ff0d7624 */ /* 0x000fe200078e00ff */
[----:B------:R-:W-:Y:S01]  /*2450*/  SHF.R.S32.HI R241, RZ, 0x1f, R240 ;  /* 0x0000001ffff17819 */ /* 0x000fe200000114f0 */
[----:B------:R-:W-:Y:S01]  /*2460*/  IMAD.MOV.U32 R139, RZ, RZ, 0x6 ;  /* 0x00000006ff8b7424 */ /* 0x000fe200078e00ff */
[----:B------:R-:W-:Y:S01]  /*2470*/  IADD3 R57, R0, -0x1, RZ ;  /* 0xffffffff00397810 */ /* 0x000fe20007ffe0ff */
[----:B------:R-:W-:Y:S01]  /*2480*/  IMAD.SHL.U32 R155, R13, 0x40, RZ ;  /* 0x000000400d9b7824 */ /* 0x000fe200078e00ff */
[----:B------:R-:W-:Y:S01]  /*2490*/  IADD3 R100, -R5, R76, RZ ;  /* 0x0000004c05647210 */ /* 0x000fe20007ffe1ff */
[----:B------:R-:W-:Y:S01]  /*24a0*/  IMAD.SHL.U32 R156, R13, 0x20, RZ ;  /* 0x000000200d9c7824 */ /* 0x000fe200078e00ff */
[----:B------:R-:W-:Y:S01]  /*24b0*/  SEL R10, R135, RZ, !P5 ;  /* 0x000000ff870a7207 */ /* 0x000fe20006800000 */
[----:B------:R-:W-:Y:S01]  /*24c0*/  IMAD.WIDE.U32 R158, R237, c[0x0][0x1e0], RZ ;  /* 0x00007800ed9e7a25 */ /* 0x000fe200078e00ff */
[----:B------:R-:W-:-:S02]  /*24d0*/  SEL R11, R14, RZ, !P5 ;  /* 0x000000ff0e0b7207 */ /* 0x000fc40006800000 */
[----:B------:R-:W-:Y:S01]  /*24e0*/  SHF.L.U64.HI R151, R13, R139, c[0x0][0x23c] ;  /* 0x00008f000d977619 */ /* 0x000fe2000001028b */
[----:B------:R-:W-:Y:S01]  /*24f0*/  IMAD R7, R57, -0x40, R100 ;  /* 0xffffffc039077824 */ /* 0x000fe200078e0264 */
[----:B------:R-:W-:Y:S01]  /*2500*/  ISETP.GE.AND P5, PT, R240, c[0x0][0x1d4], PT ;  /* 0x00007500f0007a0c */ /* 0x000fe20003fa6270 */
[----:B------:R-:W-:Y:S01]  /*2510*/  IMAD R0, R10, c[0x0][0x248], RZ ;  /* 0x000092000a007a24 */ /* 0x000fe200078e02ff */
[----:B------:R-:W-:Y:S01]  /*2520*/  ISETP.GE.AND P4, PT, R133, c[0x0][0x1d4], PT ;  /* 0x0000750085007a0c */ /* 0x000fe20003f86270 */
[----:B------:R-:W-:Y:S01]  /*2530*/  IMAD.MOV.U32 R157, RZ, RZ, c[0x0][0x27c] ;  /* 0x00009f00ff9d7624 */ /* 0x000fe200078e00ff */
[----:B------:R-:W-:Y:S02]  /*2540*/  ISETP.GE.AND P1, PT, R7, 0x1, PT ;  /* 0x000000010700780c */ /* 0x000fe40003f26270 */
[----:B------:R-:W-:Y:S02]  /*2550*/  ISETP.GE.AND P3, PT, R134, c[0x0][0x1d4], PT ;  /* 0x0000750086007a0c */ /* 0x000fe40003f66270 */
[----:B------:R-:W-:-:S02]  /*2560*/  MOV R150, 0x5 ;  /* 0x0000000500967802 */ /* 0x000fc40000000f00 */
[----:B--2---:R-:W-:Y:S02]  /*2570*/  SHF.R.S32.HI R2, RZ, 0x1f, R5 ;  /* 0x0000001fff027819 */ /* 0x004fe40000011405 */
[----:B------:R-:W-:Y:S02]  /*2580*/  SHF.L.U64.HI R150, R13, R150, c[0x0][0x23c] ;  /* 0x00008f000d967619 */ /* 0x000fe40000010296 */
[----:B------:R-:W-:Y:S01]  /*2590*/  LEA.HI.X.SX32 R123, R12, R2, 0x1, P0 ;  /* 0x000000020c7b7211 */ /* 0x000fe200000f0eff */
[----:B------:R-:W-:Y:S01]  /*25a0*/  IMAD.WIDE.U32 R2, R120, c[0x0][0x238], R240 ;  /* 0x00008e0078027a25 */ /* 0x000fe200078e00f0 */
[----:B------:R-:W-:Y:S02]  /*25b0*/  SHF.R.S32.HI R127, RZ, 0x1f, R126 ;  /* 0x0000001fff7f7819 */ /* 0x000fe4000001147e */
[----:B------:R-:W-:Y:S01]  /*25c0*/  SHF.R.S32.HI R141, RZ, 0x1f, R140 ;  /* 0x0000001fff8d7819 */ /* 0x000fe2000001148c */
[----:B------:R-:W-:Y:S01]  /*25d0*/  IMAD R4, R123, c[0x0][0x238], RZ ;  /* 0x00008e007b047a24 */ /* 0x000fe200078e02ff */
[----:B-----5:R-:W-:-:S03]  /*25e0*/  SHF.R.S32.HI R23, RZ, 0x1f, R132 ;  /* 0x0000001fff177819 */ /* 0x020fc60000011484 */
[----:B------:R-:W-:-:S04]  /*25f0*/  IMAD R4, R120, c[0x0][0x23c], R4 ;  /* 0x00008f0078047a24 */ /* 0x000fc800078e0204 */
[----:B------:R-:W-:Y:S02]  /*2600*/  IMAD.IADD R3, R3, 0x1, R4 ;  /* 0x0000000103037824 */ /* 0x000fe400078e0204 */
[----:B------:R-:W-:Y:S02]  /*2610*/  IMAD R4, R11, c[0x0][0x24c], R0 ;  /* 0x000093000b047a24 */ /* 0x000fe400078e0200 */
[----:B------:R-:W-:-:S04]  /*2620*/  IMAD.WIDE.U32 R2, R20, c[0x0][0x240], R2 ;  /* 0x0000900014027a25 */ /* 0x000fc800078e0002 */
[----:B------:R-:W-:Y:S02]  /*2630*/  IMAD R3, R20, c[0x0][0x244], R3 ;  /* 0x0000910014037a24 */ /* 0x000fe400078e0203 */
[----:B------:R-:W-:Y:S02]  /*2640*/  IMAD R0, R151, R57, RZ ;  /* 0x0000003997007224 */ /* 0x000fe400078e02ff */
[----:B------:R-:W-:Y:S01]  /*2650*/  IMAD.WIDE.U32 R94, R11, c[0x0][0x248], R2 ;  /* 0x000092000b5e7a25 */ /* 0x000fe200078e0002 */
[----:B------:R-:W-:-:S03]  /*2660*/  SHF.R.S32.HI R2, RZ, 0x1f, R57 ;  /* 0x0000001fff027819 */ /* 0x000fc60000011439 */
[----:B------:R-:W-:Y:S02]  /*2670*/  IMAD.IADD R85, R95, 0x1, R4 ;  /* 0x000000015f557824 */ /* 0x000fe400078e0204 */
[----:B------:R-:W-:Y:S02]  /*2680*/  IMAD.MOV.U32 R84, RZ, RZ, R94 ;  /* 0x000000ffff547224 */ /* 0x000fe400078e005e */
[----:B------:R-:W-:Y:S01]  /*2690*/  IMAD R2, R2, R155, R0 ;  /* 0x0000009b02027224 */ /* 0x000fe200078e0200 */
[----:B------:R-:W-:Y:S01]  /*26a0*/  IADD3 R0, R6, R129, RZ ;  /* 0x0000008106007210 */ /* 0x000fe20007ffe0ff */
[----:B------:R-:W-:-:S03]  /*26b0*/  IMAD.WIDE.U32 R4, R57, R155, R84 ;  /* 0x0000009b39047225 */ /* 0x000fc600078e0054 */
[----:B------:R-:W-:Y:S01]  /*26c0*/  SHF.R.S32.HI R12, RZ, 0x1f, R0 ;  /* 0x0000001fff0c7819 */ /* 0x000fe20000011400 */
[----:B-1----:R-:W-:Y:S01]  /*26d0*/  IMAD.IADD R9, R5, 0x1, R2 ;  /* 0x0000000105097824 */ /* 0x002fe200078e0202 */
[----:B------:R-:W-:-:S03]  /*26e0*/  @P1 LEA R2, P0, R4, c[0x0][0x220], 0x1 ;  /* 0x0000880004021a11 */ /* 0x000fc600078008ff */
[----:B------:R-:W-:Y:S01]  /*26f0*/  IMAD R5, R12, c[0x0][0x1e0], RZ ;  /* 0x000078000c057a24 */ /* 0x000fe200078e02ff */
[----:B------:R-:W-:Y:S02]  /*2700*/  @P1 LEA.HI.X R3, R4, c[0x0][0x224], R9, 0x1, P0 ;  /* 0x0000890004031a11 */ /* 0x000fe400000f0c09 */
[----:B------:R-:W-:Y:S01]  /*2710*/  ISETP.GT.AND P0, PT, R7, 0x20, PT ;  /* 0x000000200700780c */ /* 0x000fe20003f04270 */
[C---:B------:R-:W-:Y:S02]  /*2720*/  IMAD.WIDE.U32 R6, R0.reuse, c[0x0][0x1e0], RZ ;  /* 0x0000780000067a25 */ /* 0x040fe400078e00ff */
[----:B------:R-:W-:Y:S01]  /*2730*/  @!PT LDS RZ, [RZ] ;  /* 0x00000000fffff984 */ /* 0x000fe20000000800 */
[----:B------:R-:W-:Y:S01]  /*2740*/  @!PT LDS RZ, [RZ] ;  /* 0x00000000fffff984 */ /* 0x000fe20000000800 */
[----:B------:R-:W-:Y:S01]  /*2750*/  @!PT LDS RZ, [RZ] ;  /* 0x00000000fffff984 */ /* 0x000fe20000000800 */
[----:B------:R1:W-:Y:S02]  /*2760*/  @P1 LDGSTS.E.BYPASS.LTC128B.128 [R210+0x6100], [R2.64], !P5 ;  /* 0x0610000002d21fae */ /* 0x0003e4000e901d46 */
[----:B------:R-:W-:Y:S02]  /*2770*/  IMAD R5, R0, c[0x0][0x1e4], R5 ;  /* 0x0000790000057a24 */ /* 0x000fe400078e0205 */
[----:B------:R1:W-:Y:S02]  /*2780*/  @P1 LDGSTS.E.BYPASS.LTC128B.128 [R210+0x8100], [R2.64+0x80], !P4 ;  /* 0x0810008002d21fae */ /* 0x0003e4000e101d46 */
[----:B------:R-:W-:Y:S01]  /*2790*/  IMAD.IADD R5, R7, 0x1, R5 ;  /* 0x0000000107057824 */ /* 0x000fe200078e0205 */
[----:B------:R-:W-:Y:S01]  /*27a0*/  SHF.R.S32.HI R7, RZ, 0x1f, R237 ;  /* 0x0000001fff077819 */ /* 0x000fe200000114ed */
[----:B------:R1:W-:Y:S02]  /*27b0*/  @P1 LDGSTS.E.BYPASS.LTC128B.128 [R210+0xa100], [R2.64+0x100], !P3 ;  /* 0x0a10010002d21fae */ /* 0x0003e4000d901d46 */
[----:B-1----:R-:W-:-:S02]  /*27c0*/  @P0 IADD3 R3, P1, R156, R4, RZ ;  /* 0x000000049c030210 */ /* 0x002fc40007f3e0ff */
[----:B------:R-:W-:-:S03]  /*27d0*/  MOV R4, R6 ;  /* 0x0000000600047202 */ /* 0x000fc60000000f00 */
[----:B------:R-:W-:Y:S01]  /*27e0*/  @P0 IMAD.X R6, R9, 0x1, R150, P1 ;  /* 0x0000000109060824 */ /* 0x000fe200008e0696 */
[----:B------:R-:W-:Y:S01]  /*27f0*/  @P0 LEA R2, P1, R3, c[0x0][0x220], 0x1 ;  /* 0x0000880003020a11 */ /* 0x000fe200078208ff */
[----:B------:R-:W-:-:S03]  /*2800*/  IMAD.WIDE.U32 R4, R20, c[0x0][0x1e8], R4 ;  /* 0x00007a0014047a25 */ /* 0x000fc600078e0004 */
[----:B------:R-:W-:Y:S01]  /*2810*/  @P0 LEA.HI.X R3, R3, c[0x0][0x224], R6, 0x1, P1 ;  /* 0x0000890003030a11 */ /* 0x000fe200008f0c06 */
[----:B------:R-:W-:-:S04]  /*2820*/  IMAD R5, R20, c[0x0][0x1ec], R5 ;  /* 0x00007b0014057a24 */ /* 0x000fc800078e0205 */
[----:B------:R1:W-:Y:S04]  /*2830*/  @P0 LDGSTS.E.BYPASS.LTC128B.128 [R210+0x7100], [R2.64], !P5 ;  /* 0x0710000002d20fae */ /* 0x0003e8000e901d46 */
[----:B------:R1:W-:Y:S04]  /*2840*/  @P0 LDGSTS.E.BYPASS.LTC128B.128 [R210+0x9100], [R2.64+0x80], !P4 ;  /* 0x0910008002d20fae */ /* 0x0003e8000e101d46 */
[----:B------:R1:W-:Y:S04]  /*2850*/  @P0 LDGSTS.E.BYPASS.LTC128B.128 [R210+0xb100], [R2.64+0x100], !P3 ;  /* 0x0b10010002d20fae */ /* 0x0003e8000d901d46 */
[----:B------:R-:W0:Y:S01]  /*2860*/  LDGDEPBAR ;  /* 0x00000000000079af */ /* 0x000e220000000000 */
[----:B------:R-:W-:Y:S01]  /*2870*/  WARPSYNC 0xffffffff ;  /* 0xffffffff00007948 */ /* 0x000fe20003800000 */
[----:B-1----:R-:W-:-:S04]  /*2880*/  IMAD R2, R7, c[0x0][0x1e0], RZ ;  /* 0x0000780007027a24 */ /* 0x002fc800078e02ff */
[----:B------:R-:W-:-:S05]  /*2890*/  IMAD R2, R237, c[0x0][0x1e4], R2 ;  /* 0x00007900ed027a24 */ /* 0x000fca00078e0202 */
[----:B------:R-:W-:Y:S02]  /*28a0*/  IADD3 R122, R159, R2, RZ ;  /* 0x000000029f7a7210 */ /* 0x000fe40007ffe0ff */
[----:B---3--:R-:W-:Y:S01]  /*28b0*/  @P2 SHF.R.S32.HI R6, RZ, 0x1f, R8 ;  /* 0x0000001fff062819 */ /* 0x008fe20000011408 */
[----:B------:R-:W-:Y:S01]  /*28c0*/  @!P2 IMAD.MOV.U32 R6, RZ, RZ, R135 ;  /* 0x000000ffff06a224 */ /* 0x000fe200078e0087 */
[----:B------:R-:W-:Y:S02]  /*28d0*/  @!P2 MOV R8, R14 ;  /* 0x0000000e0008a202 */ /* 0x000fe40000000f00 */
[----:B------:R-:W-:Y:S02]  /*28e0*/  ISETP.GE.AND P2, PT, R126, c[0x0][0x27c], PT ;  /* 0x00009f007e007a0c */ /* 0x000fe40003f46270 */
[----:B------:R-:W-:Y:S02]  /*28f0*/  SEL R19, R6, RZ, !P6 ;  /* 0x000000ff06137207 */ /* 0x000fe40007000000 */
[----:B------:R-:W-:-:S03]  /*2900*/  SEL R18, R8, RZ, !P6 ;  /* 0x000000ff08127207 */ /* 0x000fc60007000000 */
[----:B------:R-:W-:Y:S02]  /*2910*/  IMAD R3, R19, c[0x0][0x1f0], RZ ;  /* 0x00007c0013037a24 */ /* 0x000fe400078e02ff */
[----:B------:R-:W-:-:S04]  /*2920*/  IMAD.WIDE.U32 R72, R18, c[0x0][0x1f0], R4 ;  /* 0x00007c0012487a25 */ /* 0x000fc800078e0004 */
[----:B------:R-:W-:Y:S02]  /*2930*/  IMAD R3, R18, c[0x0][0x1f4], R3 ;  /* 0x00007d0012037a24 */ /* 0x000fe400078e0203 */
[----:B------:R-:W-:Y:S02]  /*2940*/  IMAD.SHL.U32 R4, R157, 0x2, RZ ;  /* 0x000000029d047824 */ /* 0x000fe400078e00ff */
[----:B------:R-:W-:Y:S02]  /*2950*/  IMAD.IADD R74, R73, 0x1, R3 ;  /* 0x00000001494a7824 */ /* 0x000fe400078e0203 */
[----:B------:R-:W-:Y:S01]  /*2960*/  IADD3 R125, P0, R237, R0, RZ ;  /* 0x00000000ed7d7210 */ /* 0x000fe20007f1e0ff */
[----:B------:R-:W-:Y:S01]  /*2970*/  IMAD.WIDE.U32 R2, R20, c[0x0][0x260], R240 ;  /* 0x0000980014027a25 */ /* 0x000fe200078e00f0 */
[----:B------:R-:W-:Y:S01]  /*2980*/  ISETP.GE.AND P1, PT, R157, 0x1, PT ;  /* 0x000000019d00780c */ /* 0x000fe20003f26270 */
[----:B------:R-:W-:Y:S01]  /*2990*/  BAR.SYNC.DEFER_BLOCKING 0x0 ;  /* 0x0000000000007b1d */ /* 0x000fe20000010000 */
[----:B------:R-:W-:Y:S01]  /*29a0*/  ISETP.GE.AND P1, PT, R131, c[0x0][0x27c], PT ;  /* 0x00009f0083007a0c */ /* 0x000fe20003f26270 */
[----:B------:R-:W-:Y:S01]  /*29b0*/  IMAD R0, R10, c[0x0][0x268], RZ ;  /* 0x00009a000a007a24 */ /* 0x000fe200078e02ff */
[----:B------:R-:W-:Y:S01]  /*29c0*/  IADD3 R17, -R4, c[0x0][0x1d4], RZ ;  /* 0x0000750004117a10 */ /* 0x000fe20007ffe1ff */
[----:B------:R-:W-:Y:S01]  /*29d0*/  IMAD.X R124, R12, 0x1, R7, P0 ;  /* 0x000000010c7c7824 */ /* 0x000fe200000e0607 */
[----:B------:R-:W-:Y:S01]  /*29e0*/  ISETP.GE.AND P0, PT, R130, c[0x0][0x27c], PT ;  /* 0x00009f0082007a0c */ /* 0x000fe20003f06270 */
[----:B------:R-:W-:Y:S01]  /*29f0*/  IMAD R3, R20, c[0x0][0x264], R3 ;  /* 0x0000990014037a24 */ /* 0x000fe200078e0203 */
[CC--:B------:R-:W-:Y:S01]  /*2a00*/  SEL R16, R4.reuse, R17.reuse, !P2 ;  /* 0x0000001104107207 */ /* 0x0c0fe20005000000 */
[----:B------:R-:W-:Y:S01]  /*2a10*/  IMAD R26, R11, c[0x0][0x26c], R0 ;  /* 0x00009b000b1a7a24 */ /* 0x000fe200078e0200 */
[CC--:B------:R-:W-:Y:S01]  /*2a20*/  SEL R14, R4.reuse, R17.reuse, !P1 ;  /* 0x00000011040e7207 */ /* 0x0c0fe20004800000 */
[----:B------:R-:W-:Y:S01]  /*2a30*/  IMAD R0, R7, c[0x0][0x280], RZ ;  /* 0x0000a00007007a24 */ /* 0x000fe200078e02ff */
[----:B------:R-:W-:Y:S01]  /*2a40*/  SEL R17, R4, R17, !P0 ;  /* 0x0000001104117207 */ /* 0x000fe20004000000 */
[----:B------:R-:W-:Y:S01]  /*2a50*/  IMAD.WIDE.U32 R78, R11, c[0x0][0x268], R2 ;  /* 0x00009a000b4e7a25 */ /* 0x000fe200078e0002 */
[----:B------:R-:W-:Y:S01]  /*2a60*/  SEL R15, RZ, c[0x0][0x27c], !P2 ;  /* 0x00009f00ff0f7a07 */ /* 0x000fe20005000000 */
[----:B------:R-:W-:-:S02]  /*2a70*/  ULDC.U8 UR4, c[0x0][0x298] ;  /* 0x0000a60000047ab9 */ /* 0x000fc40000000000 */
[----:B------:R-:W-:Y:S01]  /*2a80*/  IMAD.WIDE.U32 R2, R20, c[0x0][0x210], R126 ;  /* 0x0000840014027a25 */ /* 0x000fe200078e007e */
[----:B------:R-:W-:-:S03]  /*2a90*/  ISETP.NE.AND P6, PT, RZ, UR4, PT ;  /* 0x00000004ff007c0c */ /* 0x000fc6000bfc5270 */
[----:B------:R-:W-:Y:S02]  /*2aa0*/  IMAD R8, R7, c[0x0][0x290], RZ ;  /* 0x0000a40007087a24 */ /* 0x000fe400078e02ff */
[----:B------:R-:W-:-:S04]  /*2ab0*/  IMAD.WIDE.U32 R4, R237, c[0x0][0x280], R140 ;  /* 0x0000a000ed047a25 */ /* 0x000fc800078e008c */
[C---:B------:R-:W-:Y:S02]  /*2ac0*/  IMAD R0, R237.reuse, c[0x0][0x284], R0 ;  /* 0x0000a100ed007a24 */ /* 0x040fe400078e0200 */
[----:B------:R-:W-:-:S04]  /*2ad0*/  IMAD.WIDE.U32 R12, R237, c[0x0][0x280], R126 ;  /* 0x0000a000ed0c7a25 */ /* 0x000fc800078e007e */
[----:B------:R-:W-:Y:S01]  /*2ae0*/  IMAD R11, R20, c[0x0][0x214], R3 ;  /* 0x00008500140b7a24 */ /* 0x000fe200078e0203 */
[----:B------:R-:W-:Y:S01]  /*2af0*/  SHF.R.S32.HI R20, RZ, 0x1f, R16 ;  /* 0x0000001fff147819 */ /* 0x000fe20000011410 */
[----:B------:R-:W-:Y:S02]  /*2b00*/  IMAD.MOV.U32 R10, RZ, RZ, R2 ;  /* 0x000000ffff0a7224 */ /* 0x000fe400078e0002 */
[----:B------:R-:W-:Y:S01]  /*2b10*/  IMAD.WIDE.U32 R6, R237, c[0x0][0x290], R140 ;  /* 0x0000a400ed067a25 */ /* 0x000fe200078e008c */
[----:B------:R-:W-:-:S03]  /*2b20*/  LEA.HI R22, R20, R16, RZ, 0x4 ;  /* 0x0000001014167211 */ /* 0x000fc600078f20ff */
[C---:B------:R-:W-:Y:S02]  /*2b30*/  IMAD R8, R237.reuse, c[0x0][0x294], R8 ;  /* 0x0000a500ed087a24 */ /* 0x040fe400078e0208 */
[----:B------:R-:W-:-:S04]  /*2b40*/  IMAD.WIDE.U32 R2, R237, c[0x0][0x290], R126 ;  /* 0x0000a400ed027a25 */ /* 0x000fc800078e007e */
[----:B------:R-:W-:Y:S02]  /*2b50*/  IMAD.IADD R9, R5, 0x1, R0 ;  /* 0x0000000105097824 */ /* 0x000fe400078e0200 */
[----:B------:R-:W-:Y:S01]  /*2b60*/  IMAD.IADD R5, R0, 0x1, R13 ;  /* 0x0000000100057824 */ /* 0x000fe200078e020d */
[----:B------:R-:W-:Y:S01]  /*2b70*/  SHF.R.S32.HI R13, RZ, 0x1f, R14 ;  /* 0x0000001fff0d7819 */ /* 0x000fe2000001140e */
[----:B------:R-:W-:Y:S02]  /*2b80*/  IMAD.IADD R0, R126, 0x1, R15 ;  /* 0x000000017e007824 */ /* 0x000fe400078e020f */
[----:B------:R-:W-:Y:S01]  /*2b90*/  IMAD.IADD R7, R7, 0x1, R8 ;  /* 0x0000000107077824 */ /* 0x000fe200078e0208 */
[----:B------:R-:W-:Y:S01]  /*2ba0*/  LEA.HI R20, R13, R14, RZ, 0x4 ;  /* 0x0000000e0d147211 */ /* 0x000fe200078f20ff */
[----:B------:R-:W-:Y:S01]  /*2bb0*/  IMAD.IADD R3, R8, 0x1, R3 ;  /* 0x0000000108037824 */ /* 0x000fe200078e0203 */
[----:B------:R-:W-:Y:S01]  /*2bc0*/  SEL R13, RZ, c[0x0][0x27c], !P0 ;  /* 0x00009f00ff0d7a07 */ /* 0x000fe20004000000 */
[----:B------:R-:W-:-:S02]  /*2bd0*/  IMAD.MOV.U32 R8, RZ, RZ, R4 ;  /* 0x000000ffff087224 */ /* 0x000fc400078e0004 */
[----:B------:R-:W-:Y:S01]  /*2be0*/  IMAD.MOV.U32 R4, RZ, RZ, R12 ;  /* 0x000000ffff047224 */ /* 0x000fe200078e000c */
[----:B------:R-:W-:Y:S01]  /*2bf0*/  SHF.R.S32.HI R12, RZ, 0x1f, R0 ;  /* 0x0000001fff0c7819 */ /* 0x000fe20000011400 */
[----:B------:R-:W-:Y:S02]  /*2c00*/  IMAD R14, R19, c[0x0][0x218], RZ ;  /* 0x00008600130e7a24 */ /* 0x000fe400078e02ff */
[----:B------:R-:W-:Y:S01]  /*2c10*/  IMAD.IADD R13, R130, 0x1, R13 ;  /* 0x00000001820d7824 */ /* 0x000fe200078e020d */
[-C--:B------:R-:W-:Y:S01]  /*2c20*/  LEA.HI R15, R12, R0.reuse, RZ, 0x3 ;  /* 0x000000000c0f7211 */ /* 0x080fe200078f18ff */
[----:B------:R-:W-:Y:S01]  /*2c30*/  IMAD R25, R18, c[0x0][0x21c], R14 ;  /* 0x0000870012197a24 */ /* 0x000fe200078e020e */
[----:B------:R-:W-:Y:S01]  /*2c40*/  LEA.HI R21, R12, R0, RZ, 0x6 ;  /* 0x000000000c157211 */ /* 0x000fe200078f30ff */
[----:B------:R-:W-:Y:S01]  /*2c50*/  IMAD.WIDE.U32 R96, R18, c[0x0][0x218], R10 ;  /* 0x0000860012607a25 */ /* 0x000fe200078e000a */
[----:B------:R-:W-:Y:S02]  /*2c60*/  SEL R0, RZ, c[0x0][0x27c], !P1 ;  /* 0x00009f00ff007a07 */ /* 0x000fe40004800000 */
[----:B------:R-:W-:Y:S01]  /*2c70*/  SHF.R.S32.HI R12, RZ, 0x1f, R17 ;  /* 0x0000001fff0c7819 */ /* 0x000fe20000011411 */
[----:B------:R-:W-:Y:S01]  /*2c80*/  IMAD.SHL.U32 R11, R21, 0x40, RZ ;  /* 0x00000040150b7824 */ /* 0x000fe200078e00ff */
[----:B------:R-:W-:Y:S01]  /*2c90*/  SHF.R.S32.HI R10, RZ, 0x1f, R13 ;  /* 0x0000001fff0a7819 */ /* 0x000fe2000001140d */
[----:B------:R-:W-:Y:S01]  /*2ca0*/  IMAD.IADD R0, R131, 0x1, R0 ;  /* 0x0000000183007824 */ /* 0x000fe200078e0200 */
[----:B------:R-:W-:Y:S01]  /*2cb0*/  LEA.HI R19, R12, R17, RZ, 0x4 ;  /* 0x000000110c137211 */ /* 0x000fe200078f20ff */
[----:B------:R-:W-:Y:S01]  /*2cc0*/  IMAD.MOV.U32 R152, RZ, RZ, c[0x0][0x1e0] ;  /* 0x00007800ff987624 */ /* 0x000fe200078e00ff */
[----:B------:R-:W-:Y:S01]  /*2cd0*/  LOP3.LUT R17, R11, 0x7ffff000, RZ, 0xc0, !PT ;  /* 0x7ffff0000b117812 */ /* 0x000fe200078ec0ff */
[----:B------:R-:W-:Y:S01]  /*2ce0*/  IMAD.MOV.U32 R153, RZ, RZ, c[0x0][0x280] ;  /* 0x0000a000ff997624 */ /* 0x000fe200078e00ff */
[----:B------:R-:W-:Y:S01]  /*2cf0*/  SHF.R.S32.HI R12, RZ, 0x1f, R0 ;  /* 0x0000001fff0c7819 */ /* 0x000fe20000011400 */
[----:B------:R-:W-:Y:S01]  /*2d00*/  IMAD.MOV.U32 R154, RZ, RZ, c[0x0][0x290] ;  /* 0x0000a400ff9a7624 */ /* 0x000fe200078e00ff */
[----:B------:R-:W-:Y:S01]  /*2d10*/  LEA.HI R18, R10, R13, RZ, 0x6 ;  /* 0x0000000d0a127211 */ /* 0x000fe200078f30ff */
[----:B------:R-:W-:Y:S01]  /*2d20*/  IMAD.WIDE.U32 R92, R132, c[0x0][0x280], R8 ;  /* 0x0000a000845c7a25 */ /* 0x000fe200078e0008 */
[----:B------:R-:W-:-:S02]  /*2d30*/  LEA.HI R14, R12, R0, RZ, 0x3 ;  /* 0x000000000c0e7211 */ /* 0x000fc400078f18ff */
[----:B------:R-:W-:Y:S01]  /*2d40*/  LEA.HI R0, R12, R0, RZ, 0x6 ;  /* 0x000000000c007211 */ /* 0x000fe200078f30ff */
[----:B------:R-:W-:Y:S01]  /*2d50*/  IMAD.WIDE.U32 R90, R132, c[0x0][0x290], R6 ;  /* 0x0000a400845a7a25 */ /* 0x000fe200078e0006 */
[C---:B------:R-:W-:Y:S02]  /*2d60*/  LOP3.LUT R11, R27.reuse, 0x38, R14, 0xf8, !PT ;  /* 0x000000381b0b7812 */ /* 0x040fe400078ef80e */
[----:B------:R-:W-:Y:S01]  /*2d70*/  LEA.HI R12, R10, R13, RZ, 0x3 ;  /* 0x0000000d0a0c7211 */ /* 0x000fe200078f18ff */
[----:B------:R-:W-:Y:S01]  /*2d80*/  IMAD.SHL.U32 R0, R0, 0x40, RZ ;  /* 0x0000004000007824 */ /* 0x000fe200078e00ff */
[----:B------:R-:W-:Y:S01]  /*2d90*/  LOP3.LUT R16, R27, 0x38, R15, 0xf8, !PT ;  /* 0x000000381b107812 */ /* 0x000fe200078ef80f */
[----:B------:R-:W-:Y:S01]  /*2da0*/  IMAD.WIDE.U32 R88, R132, c[0x0][0x280], R4 ;  /* 0x0000a00084587a25 */ /* 0x000fe200078e0004 */
[----:B------:R-:W-:Y:S02]  /*2db0*/  SHF.R.S32.HI R13, RZ, 0x4, R20 ;  /* 0x00000004ff0d7819 */ /* 0x000fe40000011414 */
[----:B------:R-:W-:Y:S01]  /*2dc0*/  LOP3.LUT R10, R0, 0x7ffff000, RZ, 0xc0, !PT ;  /* 0x7ffff000000a7812 */ /* 0x000fe200078ec0ff */
[----:B------:R-:W-:Y:S01]  /*2dd0*/  IMAD.WIDE.U32 R86, R132, c[0x0][0x290], R2 ;  /* 0x0000a40084567a25 */ /* 0x000fe200078e0002 */
[----:B------:R-:W-:-:S02]  /*2de0*/  LOP3.LUT R0, R11, R180, RZ, 0x3c, !PT ;  /* 0x000000b40b007212 */ /* 0x000fc400078e3cff */
[----:B------:R-:W-:Y:S01]  /*2df0*/  SHF.R.S32.HI R11, RZ, 0x4, R22 ;  /* 0x00000004ff0b7819 */ /* 0x000fe20000011416 */
[----:B------:R-:W-:Y:S01]  /*2e00*/  IMAD.IADD R82, R79, 0x1, R26 ;  /* 0x000000014f527824 */ /* 0x000fe200078e021a */
[----:B------:R-:W-:Y:S01]  /*2e10*/  LOP3.LUT R16, R16, R180, RZ, 0x3c, !PT ;  /* 0x000000b410107212 */ /* 0x000fe200078e3cff */
[----:B------:R-:W-:Y:S01]  /*2e20*/  IMAD.IADD R117, R97, 0x1, R25 ;  /* 0x0000000161757824 */ /* 0x000fe200078e0219 */
[----:B------:R-:W-:Y:S02]  /*2e30*/  IADD3 R22, R0, R10, R181 ;  /* 0x0000000a00167210 */ /* 0x000fe40007ffe0b5 */
[----:B------:R-:W-:Y:S02]  /*2e40*/  SHF.R.S32.HI R0, RZ, 0x4, R19 ;  /* 0x00000004ff007819 */ /* 0x000fe40000011413 */
[----:B------:R-:W-:Y:S01]  /*2e50*/  IADD3 R24, R16, R17, R181 ;  /* 0x0000001110187210 */ /* 0x000fe20007ffe0b5 */
[----:B------:R-:W-:Y:S01]  /*2e60*/  IMAD.SHL.U32 R16, R18, 0x40, RZ ;  /* 0x0000004012107824 */ /* 0x000fe200078e00ff */
[----:B------:R-:W-:Y:S01]  /*2e70*/  LEA.HI.SX32 R11, R15, R11, 0x1d ;  /* 0x0000000b0f0b7211 */ /* 0x000fe200078feaff */
[----:B------:R-:W-:Y:S01]  /*2e80*/  IMAD.SHL.U32 R112, R22, 0x2, RZ ;  /* 0x0000000216707824 */ /* 0x000fe200078e00ff */
[----:B------:R-:W-:Y:S01]  /*2e90*/  LEA.HI.SX32 R10, R14, R13, 0x1d ;  /* 0x0000000d0e0a7211 */ /* 0x000fe200078feaff */
[----:B------:R-:W-:Y:S01]  /*2ea0*/  IMAD.SHL.U32 R113, R24, 0x2, RZ ;  /* 0x0000000218717824 */ /* 0x000fe200078e00ff */
[----:B------:R-:W-:Y:S01]  /*2eb0*/  LEA.HI.SX32 R0, R12, R0, 0x1d ;  /* 0x000000000c007211 */ /* 0x000fe200078feaff */
[----:B------:R-:W-:Y:S01]  /*2ec0*/  IMAD.SHL.U32 R80, R11, 0x8, RZ ;  /* 0x000000080b507824 */ /* 0x000fe200078e00ff */
[----:B------:R-:W-:Y:S01]  /*2ed0*/  SHF.R.S32.HI R13, RZ, 0x1f, R11 ;  /* 0x0000001fff0d7819 */ /* 0x000fe2000001140b */
[----:B------:R-:W-:Y:S01]  /*2ee0*/  IMAD.SHL.U32 R77, R10, 0x8, RZ ;  /* 0x000000080a4d7824 */ /* 0x000fe200078e00ff */
[----:B------:R-:W-:Y:S01]  /*2ef0*/  SHF.R.S32.HI R17, RZ, 0x1f, R0 ;  /* 0x0000001fff117819 */ /* 0x000fe20000011400 */
[----:B------:R-:W-:Y:S01]  /*2f00*/  IMAD.SHL.U32 R81, R0, 0x8, RZ ;  /* 0x0000000800517824 */ /* 0x000fe200078e00ff */
[----:B------:R-:W-:-:S02]  /*2f10*/  LOP3.LUT R21, R16, 0x7ffff000, RZ, 0xc0, !PT ;  /* 0x7ffff00010157812 */ /* 0x000fc400078ec0ff */
[----:B------:R-:W-:Y:S02]  /*2f20*/  SHF.R.S32.HI R16, RZ, 0x1f, R10 ;  /* 0x0000001fff107819 */ /* 0x000fe4000001140a */
[----:B------:R-:W-:Y:S02]  /*2f30*/  LEA.HI R19, R13, R11, RZ, 0x3 ;  /* 0x0000000b0d137211 */ /* 0x000fe400078f18ff */
[----:B------:R-:W-:Y:S02]  /*2f40*/  LOP3.LUT R18, R27, 0x38, R12, 0xf8, !PT ;  /* 0x000000381b127812 */ /* 0x000fe400078ef80c */
[----:B------:R-:W-:Y:S02]  /*2f50*/  LEA.HI R11, R17, R0, RZ, 0x3 ;  /* 0x00000000110b7211 */ /* 0x000fe400078f18ff */
[----:B------:R-:W-:Y:S02]  /*2f60*/  LOP3.LUT R0, R27, 0x38, R77, 0xf8, !PT ;  /* 0x000000381b007812 */ /* 0x000fe400078ef84d */
[----:B------:R-:W-:-:S02]  /*2f70*/  LEA.HI R16, R16, R10, RZ, 0x3 ;  /* 0x0000000a10107211 */ /* 0x000fc400078f18ff */
[-C--:B------:R-:W-:Y:S01]  /*2f80*/  LOP3.LUT R20, R18, R180.reuse, RZ, 0x3c, !PT ;  /* 0x000000b412147212 */ /* 0x080fe200078e3cff */
[----:B------:R-:W-:Y:S01]  /*2f90*/  IMAD.SHL.U32 R18, R19, 0x200, RZ ;  /* 0x0000020013127824 */ /* 0x000fe200078e00ff */
[C---:B------:R-:W-:Y:S01]  /*2fa0*/  LOP3.LUT R10, R27.reuse, 0x38, R80, 0xf8, !PT ;  /* 0x000000381b0a7812 */ /* 0x040fe200078ef850 */
[----:B------:R-:W-:Y:S01]  /*2fb0*/  IMAD.SHL.U32 R16, R16, 0x200, RZ ;  /* 0x0000020010107824 */ /* 0x000fe200078e00ff */
[----:B------:R-:W-:Y:S02]  /*2fc0*/  LOP3.LUT R13, R27, 0x38, R81, 0xf8, !PT ;  /* 0x000000381b0d7812 */ /* 0x000fe400078ef851 */
[-C--:B------:R-:W-:Y:S01]  /*2fd0*/  LOP3.LUT R17, R0, R180.reuse, RZ, 0x3c, !PT ;  /* 0x000000b400117212 */ /* 0x080fe200078e3cff */
[----:B------:R-:W-:Y:S01]  /*2fe0*/  IMAD.SHL.U32 R0, R11, 0x200, RZ ;  /* 0x000002000b007824 */ /* 0x000fe200078e00ff */
[-C--:B------:R-:W-:Y:S02]  /*2ff0*/  LOP3.LUT R19, R10, R180.reuse, RZ, 0x3c, !PT ;  /* 0x000000b40a137212 */ /* 0x080fe400078e3cff */
        /* <DEDUP_REMOVED lines=10> */
[----:B------:R-:W-:Y:S01]  /*30a0*/  IMAD R10, R132, c[0x0][0x284], R0 ;  /* 0x0000a100840a7a24 */ /* 0x000fe200078e0200 */
[----:B------:R-:W-:Y:S01]  /*30b0*/  IADD3 R119, P1, P0, R72, R158, R126 ;  /* 0x0000009e48777210 */ /* 0x000fe2000783e07e */
[----:B------:R-:W-:Y:S01]  /*30c0*/  IMAD R0, R132, c[0x0][0x294], R11 ;  /* 0x0000a50084007a24 */ /* 0x000fe200078e020b */
        /* <DEDUP_REMOVED lines=10> */
[C---:B------:R-:W-:Y:S01]  /*3170*/  SHF.L.U64.HI R139, R154.reuse, R139, c[0x0][0x294] ;  /* 0x0000a5009a8b7619 */ /* 0x040fe2000001028b */
[----:B------:R-:W-:Y:S01]  /*3180*/  IMAD.SHL.U32 R154, R154, 0x40, RZ ;  /* 0x000000409a9a7824 */ /* 0x000fe200078e00ff */
        /* <DEDUP_REMOVED lines=10> */
[----:B------:R-:W-:-:S02]  /*3230*/  SHF.R.S32.HI R107, RZ, 0x1f, R77 ;  /* 0x0000001fff6b7819 */ /* 0x000fc4000001144d */
[----:B------:R-:W-:Y:S02]  /*3240*/  SHF.R.S32.HI R106, RZ, 0x1f, R81 ;  /* 0x0000001fff6a7819 */ /* 0x000fe40000011451 */
.L_x_1044:
[-C--:B------:R-:W-:Y:S01]  /*3250*/  IMAD R0, R137, R57.reuse, RZ ;  /* 0x0000003989007224 */ /* 0x080fe200078e02ff */
[----:B------:R-:W-:Y:S01]  /*3260*/  SHF.R.S32.HI R75, RZ, 0x1f, R57 ;  /* 0x0000001fff4b7819 */ /* 0x000fe20000011439 */
[----:B------:R-:W-:Y:S01]  /*3270*/  IMAD.WIDE.U32 R10, R152, R57, RZ ;  /* 0x00000039980a7225 */ /* 0x000fe200078e00ff */
[----:B------:R-:W-:Y:S04]  /*3280*/  DEPBAR.LE SB0, 0x0 ;  /* 0x000080000000791a */ /* 0x000fe80000000000 */
[----:B------:R-:W-:Y:S01]  /*3290*/  WARPSYNC 0xffffffff ;  /* 0xffffffff00007948 */ /* 0x000fe20003800000 */
[----:B------:R-:W-:Y:S01]  /*32a0*/  BAR.SYNC.DEFER_BLOCKING 0x0 ;  /* 0x0000000000007b1d */ /* 0x000fe20000010000 */
[----:B------:R-:W-:Y:S01]  /*32b0*/  ISETP.GE.AND P2, PT, R157, 0x1, PT ;  /* 0x000000019d00780c */ /* 0x000fe20003f46270 */
[----:B-1----:R-:W-:Y:S01]  /*32c0*/  IMAD R2, R75, R152, R0 ;  /* 0x000000984b027224 */ /* 0x002fe200078e0200 */
[----:B------:R-:W-:Y:S03]  /*32d0*/  IADD3 R0, P1, R119, R10, RZ ;  /* 0x0000000a77007210 */ /* 0x000fe60007f3e0ff */
[----:B------:R-:W-:Y:S01]  /*32e0*/  IMAD.IADD R12, R11, 0x1, R2 ;  /* 0x000000010b0c7824 */ /* 0x000fe200078e0202 */
[----:B------:R-:W-:Y:S03]  /*32f0*/  LEA R48, P0, R0, c[0x0][0x1c8], 0x1 ;  /* 0x0000720000307a11 */ /* 0x000fe600078008ff */
[----:B------:R-:W-:Y:S05]  /*3300*/  IMAD.X R2, R12, 0x1, R118, P1 ;  /* 0x000000010c027824 */ /* 0x000fea00008e0676 */
[----:B------:R-:W-:Y:S01]  /*3310*/  LEA.HI.X R49, R0, c[0x0][0x1cc], R2, 0x1, P0 ;  /* 0x0000730000317a11 */ /* 0x000fe200000f0c02 */
[----:B------:R-:W-:Y:S01]  /*3320*/  BSSY B1, `(.L_x_1020) ;  /* 0x0000389000017945 */ /* 0x000fe20003800000 */
[----:B------:R-:W-:-:S05]  /*3330*/  @!P2 BRA `(.L_x_1021) ;  /* 0x000036d00000a947 */ /* 0x000fca0003800000 */
[-C--:B------:R-:W-:Y:S02]  /*3340*/  IMAD R2, R138, R57.reuse, RZ ;  /* 0x000000398a027224 */ /* 0x080fe400078e02ff */
[-C--:B------:R-:W-:Y:S02]  /*3350*/  IMAD R0, R139, R57.reuse, RZ ;  /* 0x000000398b007224 */ /* 0x080fe400078e02ff */
[----:B------:R-:W-:Y:S02]  /*3360*/  IMAD R4, R57, -0x40, R76 ;  /* 0xffffffc039047824 */ /* 0x000fe400078e024c */
[-C--:B------:R-:W-:Y:S04]  /*3370*/  IMAD.WIDE.U32 R8, R153, R57.reuse, RZ ;  /* 0x0000003999087225 */ /* 0x080fe800078e00ff */
[----:B------:R-:W-:Y:S04]  /*3380*/  IMAD.WIDE.U32 R14, R154, R57, RZ ;  /* 0x000000399a0e7225 */ /* 0x000fe800078e00ff */
[C---:B------:R-:W-:Y:S02]  /*3390*/  IMAD R3, R75.reuse, R153, R2 ;  /* 0x000000994b037224 */ /* 0x040fe400078e0202 */
[----:B------:R-:W-:Y:S01]  /*33a0*/  IMAD R2, R75, R154, R0 ;  /* 0x0000009a4b027224 */ /* 0x000fe200078e0200 */
[----:B------:R-:W-:Y:S02]  /*33b0*/  IMNMX R0, R4, 0x40, PT ;  /* 0x0000004004007817 */ /* 0x000fe40003800200 */
        /* <DEDUP_REMOVED lines=62> */
.L_x_1024:
[----:B------:R-:W-:Y:S05]  /*37a0*/  BSYNC B0 ;  /* 0x0000000000007941 */ /* 0x000fea0003800000 */
.L_x_1023:
        /* <DEDUP_REMOVED lines=89> */
.L_x_1027:
[----:B------:R-:W-:Y:S05]  /*3d40*/  BSYNC B0 ;  /* 0x0000000000007941 */ /* 0x000fea0003800000 */
.L_x_1026:
        /* <DEDUP_REMOVED lines=56> */
.L_x_1029:
[----:B------:R-:W-:Y:S05]  /*40d0*/  BSYNC B0 ;  /* 0x0000000000007941 */ /* 0x000fea0003800000 */
.L_x_1028:
        /* <DEDUP_REMOVED lines=56> */
.L_x_1031:
[----:B------:R-:W-:Y:S05]  /*4460*/  BSYNC B0 ;  /* 0x0000000000007941 */ /* 0x000fea0003800000 */
.L_x_1030:
        /* <DEDUP_REMOVED lines=57> */
.L_x_1033:
[----:B------:R-:W-:Y:S05]  /*4800*/  BSYNC B0 ;  /* 0x0000000000007941 */ /* 0x000fea0003800000 */
.L_x_1032:
        /* <DEDUP_REMOVED lines=57> */
.L_x_1035:
[----:B------:R-:W-:Y:S05]  /*4ba0*/  BSYNC B0 ;  /* 0x0000000000007941 */ /* 0x000fea0003800000 */
.L_x_1034:
        /* <DEDUP_REMOVED lines=57> */
.L_x_1022:
        /* <DEDUP_REMOVED lines=47> */
.L_x_1037:
[----:B------:R-:W-:Y:S05]  /*5230*/  BSYNC B0 ;  /* 0x0000000000007941 */ /* 0x000fea0003800000 */
.L_x_1036:
        /* <DEDUP_REMOVED lines=120> */
[----:B------:R-:W-:Y:S02]  /*59c0*/  @!P0 FMUL.FTZ R58, R7, R37 ;  /* 0x00000025073a8220 */ /* 0x000fe40000410000 */
[----:B------:R-:W-:Y:S02]  /*59d0*/  @!P0 FMUL.FTZ R59, R8, R39 ;  /* 0x00000027083b8220 */ /* 0x000fe40000410000 */
[----:B------:R-:W-:Y:S02]  /*59e0*/  @!P0 FFMA.FTZ R3, R29, R30, R3 ;  /* 0x0000001e1d038223 */ /* 0x000fe40000010003 */
[----:B------:R-:W-:Y:S02]  /*59f0*/  @!P0 FFMA.FTZ R4, R31, R32, R4 ;  /* 0x000000201f048223 */ /* 0x000fe40000010004 */
[----:B------:R-:W-:Y:S02]  /*5a00*/  @!P0 FFMA.FTZ R58, R38, R9, -R58 ;  /* 0x00000009263a8223 */ /* 0x000fe4000001083a */
[----:B------:R-:W-:Y:S01]  /*5a10*/  @!P0 FFMA.FTZ R59, R40, R10, -R59 ;  /* 0x0000000a283b8223 */ /* 0x000fe2000001083b */
[----:B------:R-:W-:Y:S01]  /*5a20*/  @!P0 F2FP.BF16.PACK_AB R3, R4, R3 ;  /* 0x000000030403823e */ /* 0x000fe200000010ff */
[----:B------:R-:W-:Y:S01]  /*5a30*/  @!P0 FMUL.FTZ R7, R7, R9 ;  /* 0x0000000907078220 */ /* 0x000fe20000410000 */
[----:B------:R-:W-:Y:S01]  /*5a40*/  @!P0 F2FP.BF16.PACK_AB R9, R68, R71 ;  /* 0x000000474409823e */ /* 0x000fe200000010ff */
[----:B------:R-:W-:Y:S01]  /*5a50*/  @!P0 FFMA.FTZ R5, R33, R34, R5 ;  /* 0x0000002221058223 */ /* 0x000fe20000010005 */
[----:B------:R-:W-:Y:S01]  /*5a60*/  @!P0 F2FP.BF16.PACK_AB R28, R59, R58 ;  /* 0x0000003a3b1c823e */ /* 0x000fe200000010ff */
[----:B------:R-:W-:Y:S01]  /*5a70*/  @!P0 FMUL.FTZ R8, R8, R10 ;  /* 0x0000000a08088220 */ /* 0x000fe20000410000 */
[----:B------:R-:W-:Y:S01]  /*5a80*/  @!P0 F2FP.BF16.PACK_AB R10, R69, R70 ;  /* 0x00000046450a823e */ /* 0x000fe200000010ff */
[----:B------:R-:W-:Y:S01]  /*5a90*/  @!P0 FFMA.FTZ R6, R35, R36, R6 ;  /* 0x0000002423068223 */ /* 0x000fe20000010006 */
[----:B------:R-:W-:Y:S01]  /*5aa0*/  @!P0 MOV R44, R9 ;  /* 0x00000009002c8202 */ /* 0x000fe20000000f00 */
[----:B------:R-:W-:Y:S01]  /*5ab0*/  @!P0 FFMA.FTZ R7, R37, R38, R7 ;  /* 0x0000002625078223 */ /* 0x000fe20000010007 */
[----:B------:R-:W-:Y:S01]  /*5ac0*/  @!P0 MOV R47, R28 ;  /* 0x0000001c002f8202 */ /* 0x000fe20000000f00 */
[----:B------:R-:W-:Y:S01]  /*5ad0*/  @!P0 FFMA.FTZ R8, R39, R40, R8 ;  /* 0x0000002827088223 */ /* 0x000fe20000010008 */
[----:B------:R-:W-:Y:S01]  /*5ae0*/  @!P0 F2FP.BF16.PACK_AB R9, R2, R0 ;  /* 0x000000000209823e */ /* 0x000fe200000010ff */
[----:B------:R-:W-:Y:S01]  /*5af0*/  @!P0 IMAD.MOV.U32 R45, RZ, RZ, R10 ;  /* 0x000000ffff2d8224 */ /* 0x000fe200078e000a */
[----:B------:R-:W-:Y:S01]  /*5b00*/  @!P0 F2FP.BF16.PACK_AB R2, R6, R5 ;  /* 0x000000050602823e */ /* 0x000fe200000010ff */
        /* <DEDUP_REMOVED lines=8> */
.L_x_1039:
[----:B------:R-:W-:Y:S05]  /*5b90*/  BSYNC B0 ;  /* 0x0000000000007941 */ /* 0x000fea0003800000 */
.L_x_1038:
        /* <DEDUP_REMOVED lines=88> */
[----:B------:R-:W-:Y:S02]  /*6120*/  @!P0 FMUL.FTZ R5, R5, R10 ;  /* 0x0000000a05058220 */ /* 0x000fe40000410000 */
[----:B------:R-:W-:Y:S02]  /*6130*/  @!P0 FFMA.FTZ R3, R17, R18, R3 ;  /* 0x0000001211038223 */ /* 0x000fe40000010003 */
[----:B------:R-:W-:Y:S01]  /*6140*/  @!P0 FFMA.FTZ R35, R28, R10, -R35 ;  /* 0x0000000a1c238223 */ /* 0x000fe20000010823 */
[----:B------:R-:W-:Y:S01]  /*6150*/  @!P0 F2FP.BF16.PACK_AB R10, R48, R49 ;  /* 0x00000031300a823e */ /* 0x000fe200000010ff */
[-C--:B------:R-:W-:Y:S02]  /*6160*/  @!P0 FMUL.FTZ R6, R6, R9.reuse ;  /* 0x0000000906068220 */ /* 0x080fe40000410000 */
[----:B------:R-:W-:Y:S01]  /*6170*/  @!P0 FFMA.FTZ R40, R30, R9, -R40 ;  /* 0x000000091e288223 */ /* 0x000fe20000010828 */
[----:B------:R-:W-:Y:S01]  /*6180*/  @!P0 F2FP.BF16.PACK_AB R9, R50, R51 ;  /* 0x000000333209823e */ /* 0x000fe200000010ff */
[----:B------:R-:W-:Y:S02]  /*6190*/  @!P0 FFMA.FTZ R4, R19, R24, R4 ;  /* 0x0000001813048223 */ /* 0x000fe40000010004 */
[----:B------:R-:W-:Y:S01]  /*61a0*/  @!P0 FFMA.FTZ R5, R27, R28, R5 ;  /* 0x0000001c1b058223 */ /* 0x000fe20000010005 */
[----:B------:R-:W-:Y:S01]  /*61b0*/  @!P0 MOV R36, R9 ;  /* 0x0000000900248202 */ /* 0x000fe20000000f00 */
[----:B------:R-:W-:Y:S01]  /*61c0*/  @!P0 FFMA.FTZ R6, R29, R30, R6 ;  /* 0x0000001e1d068223 */ /* 0x000fe20000010006 */
[----:B------:R-:W-:Y:S01]  /*61d0*/  @!P0 F2FP.BF16.PACK_AB R11, R40, R35 ;  /* 0x00000023280b823e */ /* 0x000fe200000010ff */
[----:B------:R-:W-:Y:S01]  /*61e0*/  @!P0 FFMA.FTZ R7, R31, R32, R7 ;  /* 0x000000201f078223 */ /* 0x000fe20000010007 */
[----:B------:R-:W-:Y:S01]  /*61f0*/  @!P0 F2FP.BF16.PACK_AB R9, R2, R0 ;  /* 0x000000000209823e */ /* 0x000fe200000010ff */
        /* <DEDUP_REMOVED lines=8> */
[----:B------:R-:W-:Y:S02]  /*6280*/  @!P0 IMAD.MOV.U32 R12, RZ, RZ, R9 ;  /* 0x000000ffff0c8224 */ /* 0x000fe400078e0009 */
[----:B------:R-:W-:Y:S01]  /*6290*/  @!P0 IMAD.MOV.U32 R14, RZ, RZ, R2 ;  /* 0x000000ffff0e8224 */ /* 0x000fe200078e0002 */
[----:B------:R1:W-:Y:S01]  /*62a0*/  STG.E.128 [R46.64], R36 ;  /* 0x000000242e007986 */ /* 0x0003e2000c101d06 */
[----:B------:R-:W-:Y:S07]  /*62b0*/  @!P0 IMAD.MOV.U32 R15, RZ, RZ, R0 ;  /* 0x000000ffff0f8224 */ /* 0x000fee00078e0000 */
[----:B------:R1:W-:Y:S02]  /*62c0*/  @!P2 STG.E.128 [R44.64], R12 ;  /* 0x0000000c2c00a986 */ /* 0x0003e4000c101d06 */
.L_x_1041:
[----:B------:R-:W-:Y:S05]  /*62d0*/  BSYNC B0 ;  /* 0x0000000000007941 */ /* 0x000fea0003800000 */
.L_x_1040:
        /* <DEDUP_REMOVED lines=11> */
[--C-:B------:R-:W-:Y:S02]  /*6390*/  @!P0 SHF.R.U32.HI R2, RZ, 0x10, R21.reuse ;  /* 0x00000010ff028819 */ /* 0x100fe40000011615 */
[----:B------:R-:W-:Y:S02]  /*63a0*/  @!P0 SHF.R.U64 R0, R20, 0x10, R21 ;  /* 0x0000001014008819 */ /* 0x000fe40000001215 */
[C---:B------:R-:W-:Y:S02]  /*63b0*/  @!P0 PRMT R11, R25.reuse, 0x5410, R2 ;  /* 0x00005410190b8816 */ /* 0x040fe40000000002 */
[--C-:B------:R-:W-:Y:S02]  /*63c0*/  @!P0 SHF.R.U64 R4, R22, 0x10, R23.reuse ;  /* 0x0000001016048819 */ /* 0x100fe40000001217 */
[----:B------:R-:W-:Y:S02]  /*63d0*/  @!P0 SHF.R.U32.HI R5, RZ, 0x10, R23 ;  /* 0x00000010ff058819 */ /* 0x000fe40000011617 */
[----:B------:R-:W-:Y:S01]  /*63e0*/  @!P0 PRMT R2, R25, 0x5432, R0 ;  /* 0x0000543219028816 */ /* 0x000fe20000000000 */
[C---:B------:R-:W-:Y:S01]  /*63f0*/  @!P0 IMAD.U32 R0, R11.reuse, 0x10000, RZ ;  /* 0x000100000b008824 */ /* 0x040fe200078e00ff */
[----:B------:R-:W-:Y:S02]  /*6400*/  @!P0 LOP3.LUT R11, R11, 0xffff0000, RZ, 0xc0, !PT ;  /* 0xffff00000b0b8812 */ /* 0x000fe400078ec0ff */
[--C-:B------:R-:W-:Y:S02]  /*6410*/  @!P0 SHF.R.U32.HI R3, RZ, 0x10, R53.reuse ;  /* 0x00000010ff038819 */ /* 0x100fe40000011635 */
[----:B------:R-:W-:Y:S02]  /*6420*/  @!P0 SHF.R.U64 R6, R52, 0x10, R53 ;  /* 0x0000001034068819 */ /* 0x000fe40000001235 */
[C---:B------:R-:W-:Y:S02]  /*6430*/  @!P0 PRMT R24, R43.reuse, 0x5410, R3 ;  /* 0x000054102b188816 */ /* 0x040fe40000000003 */
[----:B------:R-:W-:Y:S01]  /*6440*/  @!P0 PRMT R6, R43, 0x5432, R6 ;  /* 0x000054322b068816 */ /* 0x000fe20000000006 */
[----:B-1----:R-:W-:Y:S01]  /*6450*/  @!P0 IMAD.U32 R3, R13, 0x10000, RZ ;  /* 0x000100000d038824 */ /* 0x002fe200078e00ff */
[----:B------:R-:W-:Y:S01]  /*6460*/  @!P0 SHF.R.U32.HI R7, RZ, 0x10, R55 ;  /* 0x00000010ff078819 */ /* 0x000fe20000011637 */
[----:B------:R-:W-:Y:S01]  /*6470*/  @!P0 IMAD.U32 R22, R24, 0x10000, RZ ;  /* 0x0001000018168824 */ /* 0x000fe200078e00ff */
[C---:B------:R-:W-:Y:S01]  /*6480*/  @!P0 LOP3.LUT R20, R6.reuse, 0xffff0000, RZ, 0xc0, !PT ;  /* 0xffff000006148812 */ /* 0x040fe200078ec0ff */
[----:B------:R-:W-:Y:S01]  /*6490*/  @!P0 IMAD.U32 R18, R6, 0x10000, RZ ;  /* 0x0001000006128824 */ /* 0x000fe200078e00ff */
[----:B------:R-:W-:Y:S01]  /*64a0*/  @!P0 PRMT R16, R56, 0x5410, R7 ;  /* 0x0000541038108816 */ /* 0x000fe20000000007 */
[----:B------:R-:W-:Y:S01]  /*64b0*/  @!P0 FMUL.FTZ R7, R3, R22 ;  /* 0x0000001603078220 */ /* 0x000fe20000410000 */
[----:B------:R-:W-:Y:S01]  /*64c0*/  @!P0 PRMT R10, R26, 0x5410, R5 ;  /* 0x000054101a0a8816 */ /* 0x000fe20000000005 */
[----:B--2---:R-:W-:Y:S01]  /*64d0*/  @!P0 IMAD.U32 R23, R37, 0x10000, RZ ;  /* 0x0001000025178824 */ /* 0x004fe200078e00ff */
[C---:B------:R-:W-:Y:S01]  /*64e0*/  @!P0 SHF.L.U32 R19, R36.reuse, 0x10, RZ ;  /* 0x0000001024138819 */ /* 0x040fe200000006ff */
[-C--:B------:R-:W-:Y:S01]  /*64f0*/  @!P0 FMUL.FTZ R3, R3, R0.reuse ;  /* 0x0000000003038220 */ /* 0x080fe20000410000 */
[----:B------:R-:W-:Y:S01]  /*6500*/  @!P0 LOP3.LUT R21, R36, 0xffff0000, RZ, 0xc0, !PT ;  /* 0xffff000024158812 */ /* 0x000fe200078ec0ff */
[----:B------:R-:W-:Y:S01]  /*6510*/  @!P0 FFMA.FTZ R49, R23, R0, -R7 ;  /* 0x0000000017318223 */ /* 0x000fe20000010807 */
[----:B------:R-:W-:Y:S01]  /*6520*/  @!P0 LOP3.LUT R25, R37, 0xffff0000, RZ, 0xc0, !PT ;  /* 0xffff000025198812 */ /* 0x000fe200078ec0ff */
[----:B------:R-:W-:Y:S01]  /*6530*/  @!P0 IMAD.U32 R0, R12, 0x10000, RZ ;  /* 0x000100000c008824 */ /* 0x000fe200078e00ff */
[----:B------:R-:W-:Y:S01]  /*6540*/  @!P0 LOP3.LUT R29, R38, 0xffff0000, RZ, 0xc0, !PT ;  /* 0xffff0000261d8812 */ /* 0x000fe200078ec0ff */
[----:B------:R-:W-:Y:S01]  /*6550*/  @!P0 IMAD.U32 R6, R2, 0x10000, RZ ;  /* 0x0001000002068824 */ /* 0x000fe200078e00ff */
[C---:B------:R-:W-:Y:S01]  /*6560*/  @!P0 SHF.L.U32 R31, R39.reuse, 0x10, RZ ;  /* 0x00000010271f8819 */ /* 0x040fe200000006ff */
[----:B------:R-:W-:Y:S01]  /*6570*/  @!P0 IMAD.U32 R27, R38, 0x10000, RZ ;  /* 0x00010000261b8824 */ /* 0x000fe200078e00ff */
[----:B------:R-:W-:Y:S02]  /*6580*/  @!P0 LOP3.LUT R33, R39, 0xffff0000, RZ, 0xc0, !PT ;  /* 0xffff000027218812 */ /* 0x000fe400078ec0ff */
[----:B------:R-:W-:Y:S01]  /*6590*/  @!P0 LOP3.LUT R5, R2, 0xffff0000, RZ, 0xc0, !PT ;  /* 0xffff000002058812 */ /* 0x000fe200078ec0ff */
[----:B------:R-:W-:Y:S01]  /*65a0*/  @!P0 FMUL.FTZ R2, R0, R18 ;  /* 0x0000001200028220 */ /* 0x000fe20000410000 */
[----:B------:R-:W-:Y:S01]  /*65b0*/  @!P0 SHF.L.U32 R30, R16, 0x10, RZ ;  /* 0x00000010101e8819 */ /* 0x000fe200000006ff */
[-C--:B------:R-:W-:Y:S01]  /*65c0*/  @!P0 FMUL.FTZ R0, R0, R6.reuse ;  /* 0x0000000600008220 */ /* 0x080fe20000410000 */
[----:B------:R-:W-:Y:S01]  /*65d0*/  @!P0 LOP3.LUT R24, R24, 0xffff0000, RZ, 0xc0, !PT ;  /* 0xffff000018188812 */ /* 0x000fe200078ec0ff */
[----:B------:R-:W-:Y:S01]  /*65e0*/  @!P0 FFMA.FTZ R48, R19, R6, -R2 ;  /* 0x0000000613308223 */ /* 0x000fe20000010802 */
[----:B------:R-:W-:Y:S01]  /*65f0*/  @!P0 LOP3.LUT R6, R14, 0xffff0000, RZ, 0xc0, !PT ;  /* 0xffff00000e068812 */ /* 0x000fe200078ec0ff */
[----:B------:R-:W-:Y:S01]  /*6600*/  @!P0 FFMA.FTZ R0, R18, R19, R0 ;  /* 0x0000001312008223 */ /* 0x000fe20000010000 */
[----:B------:R-:W-:Y:S02]  /*6610*/  @!P0 LOP3.LUT R9, R15, 0xffff0000, RZ, 0xc0, !PT ;  /* 0xffff00000f098812 */ /* 0x000fe400078ec0ff */
[----:B------:R-:W-:Y:S02]  /*6620*/  @!P0 LOP3.LUT R32, R16, 0xffff0000, RZ, 0xc0, !PT ;  /* 0xffff000010208812 */ /* 0x000fe400078ec0ff */
[----:B------:R-:W-:Y:S02]  /*6630*/  @!P0 LOP3.LUT R16, R10, 0xffff0000, RZ, 0xc0, !PT ;  /* 0xffff00000a108812 */ /* 0x000fe400078ec0ff */
[----:B------:R-:W-:Y:S01]  /*6640*/  @!P0 SHF.R.U64 R8, R54, 0x10, R55 ;  /* 0x0000001036088819 */ /* 0x000fe20000001237 */
[----:B------:R-:W-:Y:S03]  /*6650*/  @!P0 FMUL.FTZ R34, R9, R32 ;  /* 0x0000002009228220 */ /* 0x000fe60000410000 */
[----:B------:R-:W-:Y:S01]  /*6660*/  @!P0 PRMT R17, R56, 0x5432, R8 ;  /* 0x0000543238118816 */ /* 0x000fe20000000008 */
[----:B------:R-:W-:Y:S01]  /*6670*/  @!P0 FFMA.FTZ R34, R33, R16, -R34 ;  /* 0x0000001021228223 */ /* 0x000fe20000010822 */
[----:B------:R-:W-:Y:S02]  /*6680*/  @!P0 PRMT R8, R26, 0x5432, R4 ;  /* 0x000054321a088816 */ /* 0x000fe40000000004 */
[C---:B------:R-:W-:Y:S01]  /*6690*/  @!P0 LOP3.LUT R28, R17.reuse, 0xffff0000, RZ, 0xc0, !PT ;  /* 0xffff0000111c8812 */ /* 0x040fe200078ec0ff */
[----:B------:R-:W-:Y:S01]  /*66a0*/  @!P0 IMAD.U32 R26, R17, 0x10000, RZ ;  /* 0x00010000111a8824 */ /* 0x000fe200078e00ff */
[----:B------:R-:W-:Y:S01]  /*66b0*/  @!P0 LOP3.LUT R4, R12, 0xffff0000, RZ, 0xc0, !PT ;  /* 0xffff00000c048812 */ /* 0x000fe200078ec0ff */
[----:B------:R-:W-:Y:S02]  /*66c0*/  @!P0 IMAD.U32 R17, R10, 0x10000, RZ ;  /* 0x000100000a118824 */ /* 0x000fe400078e00ff */
[C---:B------:R-:W-:Y:S01]  /*66d0*/  @!P0 IMAD.U32 R10, R8.reuse, 0x10000, RZ ;  /* 0x00010000080a8824 */ /* 0x040fe200078e00ff */
[----:B------:R-:W-:Y:S01]  /*66e0*/  @!P0 LOP3.LUT R8, R8, 0xffff0000, RZ, 0xc0, !PT ;  /* 0xffff000008088812 */ /* 0x000fe200078ec0ff */
[C---:B------:R-:W-:Y:S02]  /*66f0*/  @!P0 FMUL.FTZ R7, R4.reuse, R20 ;  /* 0x0000001404078220 */ /* 0x040fe40000410000 */
[-C--:B------:R-:W-:Y:S01]  /*6700*/  @!P0 FMUL.FTZ R2, R4, R5.reuse ;  /* 0x0000000504028220 */ /* 0x080fe20000410000 */
[----:B------:R-:W-:Y:S01]  /*6710*/  @!P0 LOP3.LUT R4, R13, 0xffff0000, RZ, 0xc0, !PT ;  /* 0xffff00000d048812 */ /* 0x000fe200078ec0ff */
[----:B------:R-:W-:Y:S02]  /*6720*/  @!P0 FFMA.FTZ R47, R21, R5, -R7 ;  /* 0x00000005152f8223 */ /* 0x000fe40000010807 */
[----:B------:R-:W-:Y:S02]  /*6730*/  @!P0 IMAD.U32 R5, R14, 0x10000, RZ ;  /* 0x000100000e058824 */ /* 0x000fe400078e00ff */
[----:B------:R-:W-:Y:S02]  /*6740*/  @!P0 IMAD.U32 R7, R15, 0x10000, RZ ;  /* 0x000100000f078824 */ /* 0x000fe400078e00ff */
[----:B------:R-:W-:Y:S02]  /*6750*/  @!P0 FMUL.FTZ R42, R4, R24 ;  /* 0x00000018042a8220 */ /* 0x000fe40000410000 */
[----:B------:R-:W-:Y:S02]  /*6760*/  @!P0 FMUL.FTZ R41, R5, R26 ;  /* 0x0000001a05298220 */ /* 0x000fe40000410000 */
[----:B------:R-:W-:Y:S02]  /*6770*/  @!P0 FMUL.FTZ R40, R6, R28 ;  /* 0x0000001c06288220 */ /* 0x000fe40000410000 */
[----:B------:R-:W-:Y:S02]  /*6780*/  @!P0 FMUL.FTZ R35, R7, R30 ;  /* 0x0000001e07238220 */ /* 0x000fe40000410000 */
[----:B------:R-:W-:Y:S02]  /*6790*/  @!P0 FFMA.FTZ R43, R25, R11, -R42 ;  /* 0x0000000b192b8223 */ /* 0x000fe4000001082a */
[----:B------:R-:W-:Y:S02]  /*67a0*/  @!P0 FFMA.FTZ R41, R27, R10, -R41 ;  /* 0x0000000a1b298223 */ /* 0x000fe40000010829 */
[----:B------:R-:W-:Y:S01]  /*67b0*/  @!P0 FFMA.FTZ R42, R29, R8, -R40 ;  /* 0x000000081d2a8223 */ /* 0x000fe20000010828 */
[----:B------:R-:W-:Y:S01]  /*67c0*/  @!P0 F2FP.BF16.PACK_AB R40, R43, R49 ;  /* 0x000000312b28823e */ /* 0x000fe200000010ff */
[----:B------:R-:W-:Y:S01]  /*67d0*/  @!P0 FFMA.FTZ R46, R31, R17, -R35 ;  /* 0x000000111f2e8223 */ /* 0x000fe20000010823 */
[----:B------:R-:W-:Y:S01]  /*67e0*/  @!P0 F2FP.BF16.PACK_AB R35, R47, R48 ;  /* 0x000000302f23823e */ /* 0x000fe200000010ff */
[----:B------:R-:W-:Y:S01]  /*67f0*/  @!P0 FMUL.FTZ R4, R4, R11 ;  /* 0x0000000b04048220 */ /* 0x000fe20000410000 */
[----:B------:R-:W-:Y:S01]  /*6800*/  @!P0 F2FP.BF16.PACK_AB R11, R42, R41 ;  /* 0x000000292a0b823e */ /* 0x000fe200000010ff */
[----:B------:R-:W-:Y:S01]  /*6810*/  @!P0 IMAD.MOV.U32 R37, RZ, RZ, R40 ;  /* 0x000000ffff258224 */ /* 0x000fe200078e0028 */
[----:B------:R-:W-:Y:S01]  /*6820*/  @!P0 F2FP.BF16.PACK_AB R34, R34, R46 ;  /* 0x0000002e2222823e */ /* 0x000fe200000010ff */
[----:B------:R-:W-:Y:S01]  /*6830*/  @!P0 FFMA.FTZ R2, R20, R21, R2 ;  /* 0x0000001514028223 */ /* 0x000fe20000010002 */
[----:B------:R-:W-:Y:S01]  /*6840*/  @!P0 MOV R36, R35 ;  /* 0x0000002300248202 */ /* 0x000fe20000000f00 */
[----:B------:R-:W-:Y:S01]  /*6850*/  @!P0 IMAD.MOV.U32 R38, RZ, RZ, R11 ;  /* 0x000000ffff268224 */ /* 0x000fe200078e000b */
[----:B------:R-:W-:Y:S01]  /*6860*/  @!P0 MOV R39, R34 ;  /* 0x0000002200278202 */ /* 0x000fe20000000f00 */
[----:B------:R-:W-:Y:S02]  /*6870*/  @!P0 FMUL.FTZ R5, R5, R10 ;  /* 0x0000000a05058220 */ /* 0x000fe40000410000 */
[----:B------:R-:W-:Y:S02]  /*6880*/  @!P0 FFMA.FTZ R3, R22, R23, R3 ;  /* 0x0000001716038223 */ /* 0x000fe40000010003 */
[----:B------:R-:W-:Y:S01]  /*6890*/  @!P0 FMUL.FTZ R6, R6, R8 ;  /* 0x0000000806068220 */ /* 0x000fe20000410000 */
[----:B------:R1:W-:Y:S01]  /*68a0*/  STG.E.128 [R44.64], R36 ;  /* 0x000000242c007986 */ /* 0x0003e2000c101d06 */
[----:B------:R-:W-:Y:S02]  /*68b0*/  @!P0 FFMA.FTZ R4, R24, R25, R4 ;  /* 0x0000001918048223 */ /* 0x000fe40000010004 */
[----:B------:R-:W-:Y:S02]  /*68c0*/  @!P0 FMUL.FTZ R7, R7, R17 ;  /* 0x0000001107078220 */ /* 0x000fe40000410000 */
[----:B------:R-:W-:Y:S01]  /*68d0*/  @!P0 FFMA.FTZ R5, R26, R27, R5 ;  /* 0x0000001b1a058223 */ /* 0x000fe20000010005 */
[----:B------:R-:W-:Y:S01]  /*68e0*/  @!P0 F2FP.BF16.PACK_AB R3, R4, R3 ;  /* 0x000000030403823e */ /* 0x000fe200000010ff */
[----:B------:R-:W-:Y:S01]  /*68f0*/  @!P0 FMUL.FTZ R8, R9, R16 ;  /* 0x0000001009088220 */ /* 0x000fe20000410000 */
[----:B------:R-:W-:Y:S01]  /*6900*/  @!P0 F2FP.BF16.PACK_AB R9, R2, R0 ;  /* 0x000000000209823e */ /* 0x000fe200000010ff */
        /* <DEDUP_REMOVED lines=16> */
.L_x_1021:
        /* <DEDUP_REMOVED lines=26> */
.L_x_1025:
[----:B------:R-:W-:Y:S05]  /*6bb0*/  BSYNC B1 ;  /* 0x0000000000017941 */ /* 0x000fea0003800000 */
.L_x_1020:
[C---:B-1----:R-:W-:Y:S01]  /*6bc0*/  IMAD.SHL.U32 R10, R57.reuse, 0x40, RZ ;  /* 0x00000040390a7824 */ /* 0x042fe200078e00ff */
[----:B------:R-:W-:Y:S01]  /*6bd0*/  SHF.L.U64.HI R9, R57, 0x6, R75 ;  /* 0x0000000639097819 */ /* 0x000fe2000001024b */
[----:B------:R-:W-:Y:S02]  /*6be0*/  BSSY B0, `(.L_x_1042) ;  /* 0x000004b000007945 */ /* 0x000fe40003800000 */
[----:B--2--5:R-:W-:Y:S01]  /*6bf0*/  IMAD.IADD R3, R100, 0x1, -R10 ;  /* 0x0000000164037824 */ /* 0x024fe200078e0a0a */
[----:B------:R-:W-:Y:S04]  /*6c00*/  IADD3 R0, P1, R10, R120, RZ ;  /* 0x000000780a007210 */ /* 0x000fe80007f3e0ff */
[----:B------:R-:W-:Y:S02]  /*6c10*/  ISETP.GE.AND P0, PT, R3, 0x21, PT ;  /* 0x000000210300780c */ /* 0x000fe40003f06270 */
[----:B------:R-:W-:Y:S11]  /*6c20*/  IADD3.X R2, R9, R123, RZ, P1, !PT ;  /* 0x0000007b09027210 */ /* 0x000ff60000ffe4ff */
        /* <DEDUP_REMOVED lines=38> */
[C---:B------:R-:W-:Y:S01]  /*6e90*/  ISETP.GE.AND P1, PT, R126.reuse, c[0x0][0x1d4], PT ;  /* 0x000075007e007a0c */ /* 0x040fe20003f26270 */
[----:B------:R-:W-:Y:S01]  /*6ea0*/  IMAD.MOV.U32 R5, RZ, RZ, R117 ;  /* 0x000000ffff057224 */ /* 0x000fe200078e0075 */
[----:B------:R-:W-:Y:S01]  /*6eb0*/  IADD3 R12, R126, 0x80, RZ ;  /* 0x000000807e0c7810 */ /* 0x000fe20007ffe0ff */
[----:B------:R-:W-:Y:S02]  /*6ec0*/  IMAD.X R2, R9, 0x1, R124, P0 ;  /* 0x0000000109027824 */ /* 0x000fe400000e067c */
[----:B------:R-:W-:Y:S04]  /*6ed0*/  IMAD.WIDE.U32 R4, R0, c[0x0][0x208], R4 ;  /* 0x0000820000047a25 */ /* 0x000fe800078e0004 */
[----:B------:R-:W-:Y:S04]  /*6ee0*/  IMAD R2, R2, c[0x0][0x208], RZ ;  /* 0x0000820002027a24 */ /* 0x000fe800078e02ff */
[----:B------:R-:W1:Y:S01]  /*6ef0*/  @!P1 LDS.128 R8, [R231] ;  /* 0x00000000e7089984 */ /* 0x000e620000000c00 */
[----:B------:R-:W-:Y:S01]  /*6f00*/  IMAD R0, R0, c[0x0][0x20c], R2 ;  /* 0x0000830000007a24 */ /* 0x000fe200078e0202 */
[C---:B------:R-:W-:Y:S03]  /*6f10*/  LEA R2, P0, R4.reuse, c[0x0][0x1f8], 0x1 ;  /* 0x00007e0004027a11 */ /* 0x040fe600078008ff */
        /* <DEDUP_REMOVED lines=23> */
.L_x_1043:
[----:B-1----:R-:W-:Y:S05]  /*7090*/  BSYNC B0 ;  /* 0x0000000000007941 */ /* 0x002fea0003800000 */
.L_x_1042:
        /* <DEDUP_REMOVED lines=26> */
.L_x_1019:
[----:B------:R-:W-:Y:S01]  /*7240*/  IMAD.MOV.U32 R0, RZ, RZ, c[0x0][0x2c4] ;  /* 0x0000b100ff007624 */ /* 0x000fe200078e00ff */
[----:B------:R-:W-:Y:S01]  /*7250*/  LOP3.LUT R238, R238, 0xfffffffd, RZ, 0xc0, !PT ;  /* 0xfffffffdeeee7812 */ /* 0x000fe200078ec0ff */
[----:B------:R-:W-:Y:S01]  /*7260*/  BSSY B0, `(.L_x_1045) ;  /* 0x000002b000007945 */ /* 0x000fe20003800000 */
[----:B------:R-:W-:-:S02]  /*7270*/  IMAD.IADD R10, R129, 0x1, R136 ;  /* 0x00000001810a7824 */ /* 0x000fc400078e0288 */
[----:B------:R-:W-:Y:S02]  /*7280*/  ISETP.NE.AND P3, PT, R0, 0x1, PT ;  /* 0x000000010000780c */ /* 0x000fe40003f65270 */
[----:B------:R-:W-:-:S11]  /*7290*/  IADD3 R0, R249, 0x7f, RZ ;  /* 0x0000007ff9007810 */ /* 0x000fd60007ffe0ff */
[----:B-1----:R-:W-:Y:S01]  /*72a0*/  @P3 IMAD.HI.U32 R2, R0, c[0x0][0x2c8], RZ ;  /* 0x0000b20000023a27 */ /* 0x002fe200078e00ff */
[----:B------:R-:W-:-:S04]  /*72b0*/  @P3 LOP3.LUT R238, R238, 0x2, RZ, 0xfc, !PT ;  /* 0x00000002eeee3812 */ /* 0x000fc800078efcff */
[----:B------:R-:W-:-:S05]  /*72c0*/  @P3 SHF.R.U32.HI R0, RZ, c[0x0][0x2cc], R2 ;  /* 0x0000b300ff003a19 */ /* 0x000fca0000011602 */
[----:B------:R-:W-:-:S05]  /*72d0*/  IMAD.IADD R0, R149, 0x1, R0 ;  /* 0x0000000195007824 */ /* 0x000fca00078e0200 */
[----:B------:R-:W-:-:S04]  /*72e0*/  SHF.R.S32.HI R2, RZ, 0x1f, R0 ;  /* 0x0000001fff027819 */ /* 0x000fc80000011400 */
[----:B------:R-:W-:-:S04]  /*72f0*/  LEA.HI R0, R2, R0, RZ, 0x6 ;  /* 0x0000000002007211 */ /* 0x000fc800078f30ff */
[----:B------:R-:W-:-:S04]  /*7300*/  SHF.R.S32.HI R0, RZ, 0x6, R0 ;  /* 0x00000006ff007819 */ /* 0x000fc80000011400 */
[----:B------:R-:W-:Y:S01]  /*7310*/  IMNMX R6, R148, R0, PT ;  /* 0x0000000094067217 */ /* 0x000fe20003800200 */
[----:B------:R-:W-:-:S03]  /*7320*/  IMAD.MOV.U32 R0, RZ, RZ, RZ ;  /* 0x000000ffff007224 */ /* 0x000fc600078e00ff */
[----:B------:R-:W-:-:S13]  /*7330*/  ISETP.GE.AND P0, PT, R6, 0x1, PT ;  /* 0x000000010600780c */ /* 0x000fda0003f06270 */
[----:B------:R-:W-:Y:S05]  /*7340*/  @!P0 BRA `(.L_x_1046) ;  /* 0x000001c000008947 */ /* 0x000fea0003800000 */
[----:B------:R-:W-:Y:S01]  /*7350*/  IABS R2, R128 ;  /* 0x0000008000027213 */ /* 0x000fe20000000000 */
[----:B------:R-:W-:Y:S01]  /*7360*/  IMAD.MOV.U32 R4, RZ, RZ, RZ ;  /* 0x000000ffff047224 */ /* 0x000fe200078e00ff */
[----:B------:R-:W-:Y:S02]  /*7370*/  IADD3 R7, R128, -0x1, R6 ;  /* 0xffffffff80077810 */ /* 0x000fe40007ffe006 */
        /* <DEDUP_REMOVED lines=25> */
.L_x_1046:
[----:B------:R-:W-:Y:S05]  /*7510*/  BSYNC B0 ;  /* 0x0000000000007941 */ /* 0x000fea0003800000 */
.L_x_1045:
        /* <DEDUP_REMOVED lines=50> */
[----:B--2---:R-:W-:-:S04]  /*7840*/  IMAD R235, R2, R0, RZ ;  /* 0x0000000002eb7224 */ /* 0x004fc800078e02ff */
[--C-:B------:R-:W-:Y:S01]  /*7850*/  IMAD.IADD R2, R235, 0x1, R0.reuse ;  /* 0x00000001eb027824 */ /* 0x100fe200078e0200 */
[----:B------:R-:W-:-:S04]  /*7860*/  PRMT R0, RZ, 0x7610, R0 ;  /* 0x00007610ff007816 */ /* 0x000fc80000000000 */
[----:B------:R-:W-:-:S04]  /*7870*/  IMNMX R18, R6, R2, PT ;  /* 0x0000000206127217 */ /* 0x000fc80003800200 */
[----:B------:R-:W-:Y:S01]  /*7880*/  ISETP.GT.AND P0, PT, R18, R235, PT ;  /* 0x000000eb1200720c */ /* 0x000fe20003f04270 */
[----:B------:R1:W-:-:S12]  /*7890*/  STL [R1+0x18], R18 ;  /* 0x0000181201007387 */ /* 0x0003d80000100800 */
[----:B------:R-:W-:Y:S05]  /*78a0*/  @!P0 BRA `(.L_x_1047) ;  /* 0x000107d000008947 */ /* 0x000fea0003800000 */
[----:B------:R-:W2:Y:S04]  /*78b0*/  LDL R19, [R1] ;  /* 0x0000000001137983 */ /* 0x000ea80000100800 */
[----:B------:R-:W3:Y:S04]  /*78c0*/  LDL R7, [R1+0x44] ;  /* 0x0000440001077983 */ /* 0x000ee80000100800 */
[----:B------:R-:W4:Y:S01]  /*78d0*/  LDL R20, [R1+0xc] ;  /* 0x00000c0001147983 */ /* 0x000f220000100800 */
[----:B------:R-:W-:-:S04]  /*78e0*/  ISETP.NE.U32.AND P0, PT, RZ, c[0x0][0x340], PT ;  /* 0x0000d000ff007a0c */ /* 0x000fc80003f05070 */
[----:B------:R-:W-:-:S13]  /*78f0*/  ISETP.NE.AND.EX P1, PT, RZ, c[0x0][0x344], PT, P0 ;  /* 0x0000d100ff007a0c */ /* 0x000fda0003f25300 */
[----:B------:R-:W-:Y:S01]  /*7900*/  @P1 IMAD.MOV.U32 R2, RZ, RZ, 0x4 ;  /* 0x00000004ff021424 */ /* 0x000fe200078e00ff */
[----:B------:R-:W1:Y:S01]  /*7910*/  S2R R4, SR_TID.X ;  /* 0x0000000000047919 */ /* 0x000e620000002100 */
[----:B------:R-:W-:Y:S02]  /*7920*/  SHF.R.S32.HI R0, RZ, 0x1f, R182 ;  /* 0x0000001fff007819 */ /* 0x000fe400000114b6 */
[----:B------:R-:W-:-:S03]  /*7930*/  ISETP.NE.U32.AND P2, PT, RZ, c[0x0][0x348], PT ;  /* 0x0000d200ff007a0c */ /* 0x000fc60003f45070 */
[----:B------:R-:W-:-:S04]  /*7940*/  IMAD R0, R0, c[0x0][0x178], RZ ;  /* 0x00005e0000007a24 */ /* 0x000fc800078e02ff */
[----:B------:R-:W-:Y:S01]  /*7950*/  IMAD R0, R182, c[0x0][0x17c], R0 ;  /* 0x00005f00b6007a24 */ /* 0x000fe200078e0200 */
[----:B-1----:R-:W-:-:S04]  /*7960*/  SHF.R.S32.HI R17, RZ, 0x1f, R4 ;  /* 0x0000001fff117819 */ /* 0x002fc80000011404 */
[----:B------:R-:W-:Y:S01]  /*7970*/  LEA.HI R17, R17, R4, RZ, 0x3 ;  /* 0x0000000411117211 */ /* 0x000fe200078f18ff */
[----:B--2---:R-:W-:-:S05]  /*7980*/  @P1 IMAD.WIDE R2, R19, R2, c[0x0][0x340] ;  /* 0x0000d00013021625 */ /* 0x004fca00078e0202 */
[----:B------:R1:W2:Y:S01]  /*7990*/  @P1 LDG.E R14, [R2.64] ;  /* 0x00000006020e1981 */ /* 0x0002a2000c1e1900 */
[----:B------:R-:W-:Y:S01]  /*79a0*/  SHF.R.S32.HI R17, RZ, 0x3, R17 ;  /* 0x00000003ff117819 */ /* 0x000fe20000011411 */
[----:B------:R-:W-:Y:S01]  /*79b0*/  IMAD.WIDE.U32 R4, R182, c[0x0][0x178], RZ ;  /* 0x00005e00b6047a25 */ /* 0x000fe200078e00ff */
[----:B---3--:R-:W-:-:S03]  /*79c0*/  IADD3 R12, R7, R249, RZ ;  /* 0x000000f9070c7210 */ /* 0x008fc60007ffe0ff */
[----:B------:R-:W-:Y:S02]  /*79d0*/  IMAD.IADD R5, R5, 0x1, R0 ;  /* 0x0000000105057824 */ /* 0x000fe400078e0200 */
[----:B------:R-:W-:-:S04]  /*79e0*/  @P3 IMAD.HI.U32 R9, R12, c[0x0][0x2c8], RZ ;  /* 0x0000b2000c093a27 */ /* 0x000fc800078e00ff */
[----:B----4-:R-:W-:Y:S01]  /*79f0*/  IMAD.WIDE.U32 R4, R20, c[0x0][0x1b8], R4 ;  /* 0x00006e0014047a25 */ /* 0x010fe200078e0004 */
[----:B-1----:R-:W-:Y:S02]  /*7a00*/  SHF.R.S32.HI R3, RZ, 0x1f, R17 ;  /* 0x0000001fff037819 */ /* 0x002fe40000011411 */
[----:B------:R-:W-:-:S04]  /*7a10*/  IADD3 R2, P0, R17, R10, RZ ;  /* 0x0000000a11027210 */ /* 0x000fc80007f1e0ff */
[----:B------:R-:W-:Y:S02]  /*7a20*/  LEA.HI.X.SX32 R8, R10, R3, 0x1, P0 ;  /* 0x000000030a087211 */ /* 0x000fe400000f0eff */
[----:B------:R-:W-:-:S04]  /*7a30*/  ISETP.NE.AND.EX P0, PT, RZ, c[0x0][0x34c], PT, P2 ;  /* 0x0000d300ff007a0c */ /* 0x000fc80003f05320 */
[----:B------:R-:W-:Y:S01]  /*7a40*/  SEL R6, R135, RZ, !P0 ;  /* 0x000000ff87067207 */ /* 0x000fe20004000000 */
[----:B------:R-:W-:Y:S01]  /*7a50*/  IMAD R5, R20, c[0x0][0x1bc], R5 ;  /* 0x00006f0014057a24 */ /* 0x000fe200078e0205 */
[----:B------:R-:W-:Y:S01]  /*7a60*/  SEL R3, R19, RZ, !P0 ;  /* 0x000000ff13037207 */ /* 0x000fe20004000000 */
[----:B------:R-:W-:Y:S02]  /*7a70*/  IMAD.MOV.U32 R0, RZ, RZ, R12 ;  /* 0x000000ffff007224 */ /* 0x000fe400078e000c */
[----:B------:R-:W-:Y:S01]  /*7a80*/  IMAD R6, R6, c[0x0][0x1c0], RZ ;  /* 0x0000700006067a24 */ /* 0x000fe200078e02ff */
[----:B------:R-:W-:Y:S01]  /*7a90*/  @P3 SHF.R.U32.HI R0, RZ, c[0x0][0x2cc], R9 ;  /* 0x0000b300ff003a19 */ /* 0x000fe20000011609 */
[----:B------:R-:W-:Y:S01]  /*7aa0*/  IMAD.WIDE.U32 R4, R3, c[0x0][0x1c0], R4 ;  /* 0x0000700003047a25 */ /* 0x000fe200078e0004 */
[----:B------:R-:W-:-:S03]  /*7ab0*/  SHF.R.S32.HI R7, RZ, 0x1f, R240 ;  /* 0x0000001fff077819 */ /* 0x000fc600000114f0 */
[----:B------:R-:W-:Y:S01]  /*7ac0*/  IMAD R10, R3, c[0x0][0x1c4], R6 ;  /* 0x00007100030a7a24 */ /* 0x000fe200078e0206 */
[----:B------:R-:W-:Y:S01]  /*7ad0*/  SHF.R.S32.HI R13, RZ, 0x1f, R0 ;  /* 0x0000001fff0d7819 */ /* 0x000fe20000011400 */
[----:B------:R-:W-:Y:S02]  /*7ae0*/  IMAD.MOV.U32 R6, RZ, RZ, R240 ;  /* 0x000000ffff067224 */ /* 0x000fe400078e00f0 */
[C---:B------:R-:W-:Y:S02]  /*7af0*/  IMAD R16, R8.reuse, c[0x0][0x1e0], RZ ;  /* 0x0000780008107a24 */ /* 0x040fe400078e02ff */
[----:B------:R-:W-:Y:S01]  /*7b00*/  IMAD R15, R8, c[0x0][0x208], RZ ;  /* 0x00008200080f7a24 */ /* 0x000fe200078e02ff */
[----:B------:R-:W-:Y:S01]  /*7b10*/  IADD3 R3, R5, R10, RZ ;  /* 0x0000000a05037210 */ /* 0x000fe20007ffe0ff */
[----:B------:R-:W-:-:S04]  /*7b20*/  IMAD.WIDE.U32 R8, R2, c[0x0][0x1e0], R6 ;  /* 0x0000780002087a25 */ /* 0x000fc800078e0006 */
[----:B------:R-:W-:-:S04]  /*7b30*/  IMAD.WIDE.U32 R10, R2, c[0x0][0x208], R6 ;  /* 0x00008200020a7a25 */ /* 0x000fc800078e0006 */
[C---:B------:R-:W-:Y:S02]  /*7b40*/  IMAD R16, R2.reuse, c[0x0][0x1e4], R16 ;  /* 0x0000790002107a24 */ /* 0x040fe400078e0210 */
[----:B------:R-:W-:Y:S02]  /*7b50*/  IMAD R15, R2, c[0x0][0x20c], R15 ;  /* 0x00008300020f7a24 */ /* 0x000fe400078e020f */
[----:B------:R-:W-:Y:S01]  /*7b60*/  IMAD.MOV.U32 R2, RZ, RZ, R4 ;  /* 0x000000ffff027224 */ /* 0x000fe200078e0004 */
[C---:B------:R-:W-:Y:S01]  /*7b70*/  IADD3 R4, -R0.reuse, RZ, RZ ;  /* 0x000000ff00047210 */ /* 0x040fe20007ffe1ff */
[----:B------:R-:W-:Y:S02]  /*7b80*/  IMAD R5, R13, c[0x0][0x1b0], RZ ;  /* 0x00006c000d057a24 */ /* 0x000fe400078e02ff */
[----:B------:R-:W-:-:S04]  /*7b90*/  IMAD.WIDE.U32 R2, R0, c[0x0][0x1b0], R2 ;  /* 0x00006c0000027a25 */ /* 0x000fc800078e0002 */
[----:B------:R-:W-:Y:S02]  /*7ba0*/  IMAD R13, R0, c[0x0][0x1b4], R5 ;  /* 0x00006d00000d7a24 */ /* 0x000fe400078e0205 */
[----:B------:R-:W-:Y:S02]  /*7bb0*/  IMAD R0, R4, c[0x0][0x2c4], R12 ;  /* 0x0000b10004007a24 */ /* 0x000fe400078e020c */
[----:B------:R-:W-:Y:S01]  /*7bc0*/  IMAD.IADD R5, R9, 0x1, R16 ;  /* 0x0000000109057824 */ /* 0x000fe200078e0210 */
[----:B------:R-:W-:Y:S02]  /*7bd0*/  IADD3 R9, R11, R15, RZ ;  /* 0x0000000f0b097210 */ /* 0x000fe40007ffe0ff */
[----:B------:R-:W-:Y:S02]  /*7be0*/  SHF.R.S32.HI R11, RZ, 0x1f, R0 ;  /* 0x0000001fff0b7819 */ /* 0x000fe40000011400 */
[----:B------:R-:W-:Y:S02]  /*7bf0*/  ISETP.GE.AND P0, PT, R240, c[0x0][0x1d4], PT ;  /* 0x00007500f0007a0c */ /* 0x000fe40003f06270 */
[----:B------:R-:W-:Y:S01]  /*7c00*/  ISETP.GE.AND P6, PT, R133, c[0x0][0x1d4], PT ;  /* 0x0000750085007a0c */ /* 0x000fe20003fc6270 */
[----:B------:R-:W-:Y:S01]  /*7c10*/  IMAD.IADD R3, R3, 0x1, R13 ;  /* 0x0000000103037824 */ /* 0x000fe200078e020d */
[----:B------:R-:W-:Y:S01]  /*7c20*/  MOV R4, R8 ;  /* 0x0000000800047202 */ /* 0x000fe20000000f00 */
[----:B------:R-:W-:Y:S01]  /*7c30*/  IMAD R12, R11, c[0x0][0x1a8], RZ ;  /* 0x00006a000b0c7a24 */ /* 0x000fe200078e02ff */
[----:B------:R-:W-:Y:S01]  /*7c40*/  SEL R13, RZ, 0xffffffff, P6 ;  /* 0xffffffffff0d7807 */ /* 0x000fe20003000000 */
[----:B------:R-:W-:Y:S01]  /*7c50*/  IMAD.MOV.U32 R8, RZ, RZ, R10 ;  /* 0x000000ffff087224 */ /* 0x000fe200078e000a */
[----:B------:R-:W-:Y:S01]  /*7c60*/  LOP3.LUT R238, R238, 0xfffffffe, RZ, 0xc0, !PT ;  /* 0xfffffffeeeee7812 */ /* 0x000fe200078ec0ff */
[C---:B------:R-:W-:Y:S01]  /*7c70*/  IMAD R12, R0.reuse, c[0x0][0x1ac], R12 ;  /* 0x00006b00000c7a24 */ /* 0x040fe200078e020c */
[----:B------:R-:W-:Y:S01]  /*7c80*/  SEL R15, RZ, 0x1, P0 ;  /* 0x00000001ff0f7807 */ /* 0x000fe20000000000 */
[----:B------:R-:W-:Y:S01]  /*7c90*/  IMAD.WIDE.U32 R2, R0, c[0x0][0x1a8], R2 ;  /* 0x00006a0000027a25 */ /* 0x000fe200078e0002 */
[----:B------:R-:W-:-:S03]  /*7ca0*/  SHF.L.U32 R13, R13, 0x1, RZ ;  /* 0x000000010d0d7819 */ /* 0x000fc600000006ff */
[----:B------:R-:W-:Y:S01]  /*7cb0*/  IMAD.WIDE.U32 R10, R20, c[0x0][0x1e8], R4 ;  /* 0x00007a00140a7a25 */ /* 0x000fe200078e0004 */
[----:B------:R-:W-:-:S03]  /*7cc0*/  @P0 LOP3.LUT R238, R238, 0x1, RZ, 0xfc, !PT ;  /* 0x00000001eeee0812 */ /* 0x000fc600078efcff */
[----:B------:R-:W-:Y:S01]  /*7cd0*/  IMAD.WIDE.U32 R4, R20, c[0x0][0x210], R8 ;  /* 0x0000840014047a25 */ /* 0x000fe200078e0008 */
[----:B------:R-:W-:Y:S02]  /*7ce0*/  LOP3.LUT R8, R13, 0x2, R15, 0xe2, !PT ;  /* 0x000000020d087812 */ /* 0x000fe400078ee20f */
[----:B------:R-:W-:Y:S01]  /*7cf0*/  LEA R15, P0, R2, c[0x0][0x160], 0x1 ;  /* 0x00005800020f7a11 */ /* 0x000fe200078008ff */
[----:B------:R-:W-:Y:S01]  /*7d00*/  IMAD.IADD R3, R3, 0x1, R12 ;  /* 0x0000000103037824 */ /* 0x000fe200078e020c */
[----:B------:R-:W-:-:S04]  /*7d10*/  ISETP.NE.U32.AND P2, PT, RZ, c[0x0][0x350], PT ;  /* 0x0000d400ff007a0c */ /* 0x000fc80003f45070 */
[----:B------:R-:W-:Y:S02]  /*7d20*/  LEA.HI.X R13, R2, c[0x0][0x164], R3, 0x1, P0 ;  /* 0x00005900020d7a11 */ /* 0x000fe400000f0c03 */
[----:B------:R-:W-:Y:S01]  /*7d30*/  ISETP.NE.AND.EX P0, PT, RZ, c[0x0][0x354], PT, P2 ;  /* 0x0000d500ff007a0c */ /* 0x000fe20003f05320 */
[C---:B------:R-:W-:Y:S02]  /*7d40*/  IMAD R11, R20.reuse, c[0x0][0x1ec], R11 ;  /* 0x00007b00140b7a24 */ /* 0x040fe400078e020b */
[----:B------:R-:W-:Y:S01]  /*7d50*/  IMAD R5, R20, c[0x0][0x214], R5 ;  /* 0x0000850014057a24 */ /* 0x000fe200078e0205 */
[----:B------:R-:W-:-:S04]  /*7d60*/  ISETP.GE.AND P5, PT, R134, c[0x0][0x1d4], PT ;  /* 0x0000750086007a0c */ /* 0x000fc80003fa6270 */
[----:B------:R-:W-:Y:S02]  /*7d70*/  SEL R3, RZ, 0x4, P5 ;  /* 0x00000004ff037807 */ /* 0x000fe40002800000 */
[----:B------:R-:W-:Y:S02]  /*7d80*/  ISETP.GE.AND P3, PT, R240, c[0x0][0x198], PT ;  /* 0x00006600f0007a0c */ /* 0x000fe40003f66270 */
[----:B------:R-:W-:Y:S02]  /*7d90*/  ISETP.GE.AND P2, PT, R133, c[0x0][0x198], PT ;  /* 0x0000660085007a0c */ /* 0x000fe40003f46270 */
[----:B------:R-:W-:Y:S02]  /*7da0*/  ISETP.GE.AND P4, PT, R134, c[0x0][0x198], PT ;  /* 0x0000660086007a0c */ /* 0x000fe40003f86270 */
[----:B------:R-:W-:Y:S02]  /*7db0*/  LOP3.LUT R103, R8, R3, RZ, 0xfc, !PT ;  /* 0x0000000308677212 */ /* 0x000fe400078efcff */
[----:B------:R-:W-:-:S02]  /*7dc0*/  IADD3 R90, R18, -0x1, RZ ;  /* 0xffffffff125a7810 */ /* 0x000fc40007ffe0ff */
[----:B--2---:R-:W-:Y:S02]  /*7dd0*/  @P1 SHF.R.S32.HI R0, RZ, 0x1f, R14 ;  /* 0x0000001fff001819 */ /* 0x004fe4000001140e */
[----:B------:R-:W-:Y:S01]  /*7de0*/  @!P1 MOV R0, R135 ;  /* 0x0000008700009202 */ /* 0x000fe20000000f00 */
[----:B------:R-:W-:-:S03]  /*7df0*/  @!P1 IMAD.MOV.U32 R14, RZ, RZ, R19 ;  /* 0x000000ffff0e9224 */ /* 0x000fc600078e0013 */
[----:B------:R-:W-:Y:S02]  /*7e00*/  SEL R2, R0, RZ, !P0 ;  /* 0x000000ff00027207 */ /* 0x000fe40004000000 */
[----:B------:R-:W-:-:S03]  /*7e10*/  SEL R0, R14, RZ, !P0 ;  /* 0x000000ff0e007207 */ /* 0x000fc60004000000 */
        /* <DEDUP_REMOVED lines=10> */
[----:B------:R1:W2:Y:S02]  /*7ec0*/  SHFL.IDX PT, R10, R13, RZ, 0x181f ;  /* 0x00181fff0d0a7589 */ /* 0x0002a400000e0000 */
.L_x_1177:
[----:B------:R-:W-:Y:S05]  /*7ed0*/  BRA.DIV ~URZ, `(.L_x_1049) ;  /* 0x00014ba27f007947 */ /* 0x000fea000b800000 */
[----:B------:R3:W4:Y:S02]  /*7ee0*/  SHFL.IDX PT, R0, R15, RZ, 0x181f ;  /* 0x00181fff0f007589 */ /* 0x00072400000e0000 */
.L_x_1178:
[----:B---3--:R-:W3:Y:S01]  /*7ef0*/  LDL R2, [R1+0x8] ;  /* 0x0000080001027983 */ /* 0x008ee20000100800 */
[----:B------:R-:W-:Y:S01]  /*7f00*/  BSSY B0, `(.L_x_1050) ;  /* 0x0000012000007945 */ /* 0x000fe20003800000 */
[----:B------:R-:W-:Y:S02]  /*7f10*/  SHF.R.S32.HI R12, RZ, 0x1f, R133 ;  /* 0x0000001fff0c7819 */ /* 0x000fe40000011485 */
[----:B------:R-:W-:Y:S01]  /*7f20*/  SHF.R.S32.HI R14, RZ, 0x1f, R134 ;  /* 0x0000001fff0e7819 */ /* 0x000fe20000011486 */
[----:B---3--:R-:W-:-:S05]  /*7f30*/  IMAD R30, R2, c[0x0][0x2c4], RZ ;  /* 0x0000b100021e7a24 */ /* 0x008fca00078e02ff */
        /* <DEDUP_REMOVED lines=14> */
.L_x_1051:
[----:B------:R-:W-:Y:S05]  /*8020*/  BSYNC B0 ;  /* 0x0000000000007941 */ /* 0x000fea0003800000 */
.L_x_1050:
[----:B------:R-:W-:Y:S05]  /*8030*/  BRA.DIV ~URZ, `(.L_x_1052) ;  /* 0x00014ab27f007947 */ /* 0x000fea000b800000 */
[----:B--2---:R2:W3:Y:S04]  /*8040*/  SHFL.IDX PT, R10, R13, 0x1, 0x181f ;  /* 0x00381f000d0a7f89 */ /* 0x0044e800000e0000 */
[----:B----4-:R2:W4:Y:S02]  /*8050*/  SHFL.IDX PT, R0, R15, 0x1, 0x181f ;  /* 0x00381f000f007f89 */ /* 0x01052400000e0000 */
.L_x_1179:
[----:B------:R-:W-:Y:S01]  /*8060*/  IADD3 R2, R11, 0x20, RZ ;  /* 0x000000200b027810 */ /* 0x000fe20007ffe0ff */
[----:B------:R-:W-:Y:S03]  /*8070*/  BSSY B0, `(.L_x_1053) ;  /* 0x000000f000007945 */ /* 0x000fe60003800000 */
[----:B------:R-:W-:-:S13]  /*8080*/  ISETP.GE.AND P0, PT, R2, R30, PT ;  /* 0x0000001e0200720c */ /* 0x000fda0003f06270 */
[----:B------:R-:W-:Y:S05]  /*8090*/  @P0 BRA `(.L_x_1054) ;  /* 0x000000c000000947 */ /* 0x000fea0003800000 */
[----:B----4-:R-:W-:-:S04]  /*80a0*/  LEA R8, P0, R240, R0, 0x1 ;  /* 0x00000000f0087211 */ /* 0x010fc800078008ff */
        /* <DEDUP_REMOVED lines=11> */
.L_x_1054:
[----:B------:R-:W-:Y:S05]  /*8160*/  BSYNC B0 ;  /* 0x0000000000007941 */ /* 0x000fea0003800000 */
.L_x_1053:
[----:B------:R-:W-:Y:S05]  /*8170*/  BRA.DIV ~URZ, `(.L_x_1055) ;  /* 0x00014a427f007947 */ /* 0x000fea000b800000 */
[----:B---3--:R3:W1:Y:S02]  /*8180*/  SHFL.IDX PT, R10, R13, 0x2, 0x181f ;  /* 0x00581f000d0a7f89 */ /* 0x00866400000e0000 */
.L_x_1180:
[----:B------:R-:W-:Y:S05]  /*8190*/  BRA.DIV ~URZ, `(.L_x_1056) ;  /* 0x00014a927f007947 */ /* 0x000fea000b800000 */
[----:B----4-:R4:W2:Y:S02]  /*81a0*/  SHFL.IDX PT, R0, R15, 0x2, 0x181f ;  /* 0x00581f000f007f89 */ /* 0x0108a400000e0000 */
.L_x_1181:
[----:B------:R-:W-:Y:S01]  /*81b0*/  IADD3 R2, R11, 0x40, RZ ;  /* 0x000000400b027810 */ /* 0x000fe20007ffe0ff */
[----:B------:R-:W-:Y:S03]  /*81c0*/  BSSY B0, `(.L_x_1057) ;  /* 0x000000f000007945 */ /* 0x000fe60003800000 */
[----:B------:R-:W-:-:S13]  /*81d0*/  ISETP.GE.AND P0, PT, R2, R30, PT ;  /* 0x0000001e0200720c */ /* 0x000fda0003f06270 */
[----:B------:R-:W-:Y:S05]  /*81e0*/  @P0 BRA `(.L_x_1058) ;  /* 0x000000c000000947 */ /* 0x000fea0003800000 */
[----:B--2---:R-:W-:-:S04]  /*81f0*/  LEA R8, P0, R240, R0, 0x1 ;  /* 0x00000000f0087211 */ /* 0x004fc800078008ff */
        /* <DEDUP_REMOVED lines=11> */
.L_x_1058:
[----:B------:R-:W-:Y:S05]  /*82b0*/  BSYNC B0 ;  /* 0x0000000000007941 */ /* 0x000fea0003800000 */
.L_x_1057:
[----:B------:R-:W-:Y:S05]  /*82c0*/  BRA.DIV ~URZ, `(.L_x_1059) ;  /* 0x000149d27f007947 */ /* 0x000fea000b800000 */
[----:B-1----:R1:W3:Y:S04]  /*82d0*/  SHFL.IDX PT, R8, R13, 0x3, 0x181f ;  /* 0x00781f000d087f89 */ /* 0x0022e800000e0000 */
[----:B--2---:R1:W2:Y:S02]  /*82e0*/  SHFL.IDX PT, R0, R15, 0x3, 0x181f ;  /* 0x00781f000f007f89 */ /* 0x0042a400000e0000 */
.L_x_1182:
[----:B----4-:R-:W4:Y:S01]  /*82f0*/  LDL R128, [R1+0x4] ;  /* 0x0000040001807983 */ /* 0x010f220000100800 */
[----:B------:R-:W-:Y:S01]  /*8300*/  IADD3 R2, R11, 0x60, RZ ;  /* 0x000000600b027810 */ /* 0x000fe20007ffe0ff */
[----:B------:R-:W-:Y:S01]  /*8310*/  IMAD.MOV.U32 R10, RZ, RZ, c[0x0][0x2c4] ;  /* 0x0000b100ff0a7624 */ /* 0x000fe200078e00ff */
[----:B------:R-:W-:Y:S01]  /*8320*/  SHF.R.S32.HI R104, RZ, 0x1f, R90 ;  /* 0x0000001fff687819 */ /* 0x000fe2000001145a */
[----:B------:R-:W1:Y:S01]  /*8330*/  S2R R9, SR_TID.X ;  /* 0x0000000000097919 */ /* 0x000e620000002100 */
[----:B------:R-:W-:-:S03]  /*8340*/  ISETP.GE.AND P0, PT, R2, R30, PT ;  /* 0x0000001e0200720c */ /* 0x000fc60003f06270 */
[----:B------:R-:W-:-:S04]  /*8350*/  IMAD R6, R104, c[0x0][0x1e0], RZ ;  /* 0x0000780068067a24 */ /* 0x000fc800078e02ff */
[----:B------:R-:W-:-:S06]  /*8360*/  IMAD R6, R90, c[0x0][0x1e4], R6 ;  /* 0x000079005a067a24 */ /* 0x000fcc00078e0206 */
[----:B--2---:R-:W-:-:S04]  /*8370*/  @!P0 LEA R4, P1, R240, R0, 0x1 ;  /* 0x00000000f0048211 */ /* 0x004fc800078208ff */
[----:B---3--:R-:W-:Y:S02]  /*8380*/  @!P0 LEA.HI.X R5, R240, R8, R7, 0x1, P1 ;  /* 0x00000008f0058211 */ /* 0x008fe400008f0c07 */
[----:B------:R-:W-:-:S03]  /*8390*/  @!P0 LEA R2, P1, R133, R0, 0x1 ;  /* 0x0000000085028211 */ /* 0x000fc600078208ff */
[----:B------:R-:W-:Y:S01]  /*83a0*/  @!PT LDS RZ, [RZ] ;  /* 0x00000000fffff984 */ /* 0x000fe20000000800 */
[----:B------:R-:W-:Y:S01]  /*83b0*/  @!PT LDS RZ, [RZ] ;  /* 0x00000000fffff984 */ /* 0x000fe20000000800 */
[----:B------:R-:W-:Y:S01]  /*83c0*/  @!PT LDS RZ, [RZ] ;  /* 0x00000000fffff984 */ /* 0x000fe20000000800 */
[----:B------:R4:W-:Y:S01]  /*83d0*/  @!P0 LDGSTS.E.BYPASS.LTC128B.128 [R210+0xf100], [R4.64], !P3 ;  /* 0x0f10000004d28fae */ /* 0x0009e2000d901d46 */
[----:B-1----:R-:W-:Y:S02]  /*83e0*/  SHF.R.S32.HI R105, RZ, 0x1f, R9 ;  /* 0x0000001fff697819 */ /* 0x002fe40000011409 */
[----:B------:R-:W-:Y:S02]  /*83f0*/  @!P0 LEA.HI.X R3, R133, R8, R12, 0x1, P1 ;  /* 0x0000000885038211 */ /* 0x000fe400008f0c0c */
[----:B------:R-:W-:Y:S02]  /*8400*/  LEA.HI R105, R105, R9, RZ, 0x3 ;  /* 0x0000000969697211 */ /* 0x000fe400078f18ff */
[----:B------:R-:W-:Y:S01]  /*8410*/  LOP3.LUT P3, RZ, R238, 0x1, RZ, 0xc0, !PT ;  /* 0x00000001eeff7812 */ /* 0x000fe2000786c0ff */
[----:B------:R1:W-:Y:S01]  /*8420*/  @!P0 LDGSTS.E.BYPASS.LTC128B.128 [R210+0x13100], [R2.64], !P2 ;  /* 0x1310000002d28fae */ /* 0x0003e2000d101d46 */
[----:B------:R-:W-:Y:S02]  /*8430*/  SHF.R.S32.HI R105, RZ, 0x3, R105 ;  /* 0x00000003ff697819 */ /* 0x000fe40000011469 */
[----:B-1----:R-:W-:-:S04]  /*8440*/  @!P0 LEA R2, P1, R134, R0, 0x1 ;  /* 0x0000000086028211 */ /* 0x002fc800078208ff */
[----:B------:R-:W-:-:S05]  /*8450*/  @!P0 LEA.HI.X R3, R134, R8, R14, 0x1, P1 ;  /* 0x0000000886038211 */ /* 0x000fca00008f0c0e */
[----:B------:R1:W-:Y:S01]  /*8460*/  @!P0 LDGSTS.E.BYPASS.LTC128B.128 [R210+0x17100], [R2.64], !P4 ;  /* 0x1710000002d28fae */ /* 0x0003e2000e101d46 */
[----:B------:R-:W-:-:S03]  /*8470*/  ISETP.NE.AND P4, PT, R10, 0x1, PT ;  /* 0x000000010a00780c */ /* 0x000fc60003f85270 */
[----:B------:R-:W0:Y:S01]  /*8480*/  LDGDEPBAR ;  /* 0x00000000000079af */ /* 0x000e220000000000 */
[----:B------:R-:W-:Y:S01]  /*8490*/  WARPSYNC 0xffffffff ;  /* 0xffffffff00007948 */ /* 0x000fe20003800000 */
[----:B-1----:R-:W-:Y:S02]  /*84a0*/  IMAD.MOV.U32 R3, RZ, RZ, 0x20 ;  /* 0x00000020ff037424 */ /* 0x002fe400078e00ff */
[----:B------:R-:W-:Y:S01]  /*84b0*/  BAR.SYNC.DEFER_BLOCKING 0x0 ;  /* 0x0000000000007b1d */ /* 0x000fe20000010000 */
[----:B----4-:R-:W-:-:S04]  /*84c0*/  IMAD.IADD R4, R128, 0x1, -R105 ;  /* 0x0000000180047824 */ /* 0x010fc800078e0a69 */
[C---:B------:R-:W-:Y:S02]  /*84d0*/  IMAD R0, R90.reuse, -0x40, R4 ;  /* 0xffffffc05a007824 */ /* 0x040fe400078e0204 */
[----:B------:R-:W-:-:S03]  /*84e0*/  IMAD.WIDE.U32 R4, R90, c[0x0][0x1e0], RZ ;  /* 0x000078005a047a25 */ /* 0x000fc600078e00ff */
[C---:B------:R-:W-:Y:S01]  /*84f0*/  ISETP.GE.AND P1, PT, R0.reuse, 0x1, PT ;  /* 0x000000010000780c */ /* 0x040fe20003f26270 */
[----:B------:R-:W-:Y:S01]  /*8500*/  IMAD.IADD R2, R5, 0x1, R6 ;  /* 0x0000000105027824 */ /* 0x000fe200078e0206 */
[----:B------:R-:W-:Y:S01]  /*8510*/  ISETP.GE.AND P0, PT, R0, 0x21, PT ;  /* 0x000000210000780c */ /* 0x000fe20003f06270 */
[----:B------:R-:W-:Y:S01]  /*8520*/  IMAD.WIDE.U32 R6, R3, c[0x0][0x1e0], RZ ;  /* 0x0000780003067a25 */ /* 0x000fe200078e00ff */
[----:B------:R-:W-:-:S03]  /*8530*/  LEA R0, P2, R4, R226, 0x6 ;  /* 0x000000e204007211 */ /* 0x000fc600078430ff */
[----:B------:R-:W-:Y:S01]  /*8540*/  IMAD R3, R3, c[0x0][0x1e4], RZ ;  /* 0x0000790003037a24 */ /* 0x000fe200078e02ff */
[----:B------:R-:W-:-:S05]  /*8550*/  LEA.HI.X R2, R4, R225, R2, 0x6, P2 ;  /* 0x000000e104027211 */ /* 0x000fca00010f3402 */
[----:B------:R-:W-:-:S04]  /*8560*/  @P1 LEA R4, P2, R0, c[0x0][0x1c8], 0x1 ;  /* 0x0000720000041a11 */ /* 0x000fc800078408ff */
        /* <DEDUP_REMOVED lines=19> */
.L_x_1060:
        /* <DEDUP_REMOVED lines=8> */
[----:B------:R-:W-:Y:S01]  /*8720*/  IMAD R2, R0, c[0x0][0x280], RZ ;  /* 0x0000a00000027a24 */ /* 0x000fe200078e02ff */
[----:B------:R-:W-:Y:S01]  /*8730*/  LOP3.LUT R106, R106, 0xfffffffc, RZ, 0xc0, !PT ;  /* 0xfffffffc6a6a7812 */ /* 0x000fe200078ec0ff */
[----:B------:R-:W-:-:S02]  /*8740*/  IMAD R0, R0, c[0x0][0x290], RZ ;  /* 0x0000a40000007a24 */ /* 0x000fc400078e02ff */
[----:B------:R-:W-:Y:S01]  /*8750*/  IMAD R7, R132, c[0x0][0x284], R2 ;  /* 0x0000a10084077a24 */ /* 0x000fe200078e0202 */
[----:B------:R-:W-:Y:S01]  /*8760*/  IADD3 R106, -R106, R9, RZ ;  /* 0x000000096a6a7210 */ /* 0x000fe20007ffe1ff */
[C---:B------:R-:W-:Y:S02]  /*8770*/  IMAD R6, R132.reuse, c[0x0][0x294], R0 ;  /* 0x0000a50084067a24 */ /* 0x040fe400078e0200 */
[----:B------:R-:W-:Y:S01]  /*8780*/  IMAD.WIDE.U32 R2, R132, c[0x0][0x290], RZ ;  /* 0x0000a40084027a25 */ /* 0x000fe200078e00ff */
[----:B------:R-:W-:-:S03]  /*8790*/  IADD3 R7, R7, R5, RZ ;  /* 0x0000000507077210 */ /* 0x000fc60007ffe0ff */
[----:B------:R-:W-:Y:S02]  /*87a0*/  IMAD R0, R106, 0x40, R26 ;  /* 0x000000406a007824 */ /* 0x000fe400078e021a */
[----:B------:R-:W-:Y:S01]  /*87b0*/  IMAD.IADD R6, R6, 0x1, R3 ;  /* 0x0000000106067824 */ /* 0x000fe200078e0203 */
[----:B------:R-:W-:Y:S05]  /*87c0*/  @!P0 BRA `(.L_x_1062) ;  /* 0x0000368000008947 */ /* 0x000fea0003800000 */
[----:B------:R-:W-:Y:S01]  /*87d0*/  @P4 IMAD.HI.U32 R3, R0, c[0x0][0x2c8], RZ ;  /* 0x0000b20000034a27 */ /* 0x000fe200078e00ff */
[----:B------:R-:W-:Y:S01]  /*87e0*/  BSSY B0, `(.L_x_1063) ;  /* 0x0000068000007945 */ /* 0x000fe20003800000 */
[----:B------:R-:W-:Y:S01]  /*87f0*/  SHF.R.S32.HI R41, RZ, 0x1f, R143 ;  /* 0x0000001fff297819 */ /* 0x000fe2000001148f */
[----:B------:R-:W-:Y:S01]  /*8800*/  CS2R R66, SRZ ;  /* 0x0000000000427805 */ /* 0x000fe2000001ff00 */
[----:B------:R-:W-:Y:S01]  /*8810*/  IMAD.MOV.U32 R5, RZ, RZ, R7 ;  /* 0x000000ffff057224 */ /* 0x000fe200078e0007 */
[----:B------:R-:W-:Y:S01]  /*8820*/  @P4 SHF.R.U32.HI R0, RZ, c[0x0][0x2cc], R3 ;  /* 0x0000b300ff004a19 */ /* 0x000fe20000011603 */
[----:B------:R-:W-:Y:S01]  /*8830*/  IMAD.MOV.U32 R7, RZ, RZ, R6 ;  /* 0x000000ffff077224 */ /* 0x000fe200078e0006 */
[----:B------:R-:W-:Y:S01]  /*8840*/  SHF.R.S32.HI R46, RZ, 0x1f, R145 ;  /* 0x0000001fff2e7819 */ /* 0x000fe20000011491 */
[----:B------:R-:W-:Y:S01]  /*8850*/  IMAD.MOV.U32 R6, RZ, RZ, R2 ;  /* 0x000000ffff067224 */ /* 0x000fe200078e0002 */
[----:B------:R-:W-:Y:S01]  /*8860*/  SHF.R.S32.HI R3, RZ, 0x1f, R0 ;  /* 0x0000001fff037819 */ /* 0x000fe20000011400 */
[----:B------:R-:W-:Y:S01]  /*8870*/  IMAD.WIDE.U32 R4, R0, c[0x0][0x280], R4 ;  /* 0x0000a00000047a25 */ /* 0x000fe200078e0004 */
[----:B------:R-:W-:Y:S01]  /*8880*/  SHF.R.S32.HI R47, RZ, 0x1f, R142 ;  /* 0x0000001fff2f7819 */ /* 0x000fe2000001148e */
[----:B------:R-:W-:Y:S01]  /*8890*/  CS2R R42, SRZ ;  /* 0x00000000002a7805 */ /* 0x000fe2000001ff00 */
[----:B------:R-:W-:Y:S01]  /*88a0*/  SHF.R.S32.HI R52, RZ, 0x1f, R144 ;  /* 0x0000001fff347819 */ /* 0x000fe20000011490 */
[C---:B------:R-:W-:Y:S01]  /*88b0*/  IMAD R8, R3.reuse, c[0x0][0x280], RZ ;  /* 0x0000a00003087a24 */ /* 0x040fe200078e02ff */
[----:B------:R-:W-:Y:S01]  /*88c0*/  LEA R38, P0, R4, c[0x0][0x270], 0x1 ;  /* 0x00009c0004267a11 */ /* 0x000fe200078008ff */
[----:B------:R-:W-:Y:S01]  /*88d0*/  IMAD R9, R3, c[0x0][0x290], RZ ;  /* 0x0000a40003097a24 */ /* 0x000fe200078e02ff */
[----:B------:R-:W-:Y:S01]  /*88e0*/  SHF.R.S32.HI R40, RZ, 0x1f, R146 ;  /* 0x0000001fff287819 */ /* 0x000fe20000011492 */
[C---:B------:R-:W-:Y:S01]  /*88f0*/  IMAD R8, R0.reuse, c[0x0][0x284], R8 ;  /* 0x0000a10000087a24 */ /* 0x040fe200078e0208 */
[----:B------:R-:W-:Y:S01]  /*8900*/  CS2R R34, SRZ ;  /* 0x0000000000227805 */ /* 0x000fe2000001ff00 */
[----:B------:R-:W-:Y:S01]  /*8910*/  IMAD.WIDE.U32 R2, R0, c[0x0][0x290], R6 ;  /* 0x0000a40000027a25 */ /* 0x000fe200078e0006 */
[----:B------:R-:W-:Y:S01]  /*8920*/  CS2R R28, SRZ ;  /* 0x00000000001c7805 */ /* 0x000fe2000001ff00 */
[----:B------:R-:W-:Y:S01]  /*8930*/  CS2R R22, SRZ ;  /* 0x0000000000167805 */ /* 0x000fe2000001ff00 */
[----:B------:R-:W-:Y:S01]  /*8940*/  CS2R R12, SRZ ;  /* 0x00000000000c7805 */ /* 0x000fe2000001ff00 */
[----:B------:R-:W-:Y:S01]  /*8950*/  IMAD.IADD R5, R5, 0x1, R8 ;  /* 0x0000000105057824 */ /* 0x000fe200078e0208 */
[----:B------:R-:W-:Y:S01]  /*8960*/  LEA R39, P1, R2, c[0x0][0x288], 0x1 ;  /* 0x0000a20002277a11 */ /* 0x000fe200078208ff */
[----:B------:R-:W-:Y:S01]  /*8970*/  IMAD R0, R0, c[0x0][0x294], R9 ;  /* 0x0000a50000007a24 */ /* 0x000fe200078e0209 */
[----:B------:R-:W-:Y:S01]  /*8980*/  CS2R R10, SRZ ;  /* 0x00000000000a7805 */ /* 0x000fe2000001ff00 */
[----:B------:R-:W-:Y:S01]  /*8990*/  CS2R R44, SRZ ;  /* 0x00000000002c7805 */ /* 0x000fe2000001ff00 */
[----:B------:R-:W-:Y:S01]  /*89a0*/  LEA.HI.X R31, R4, c[0x0][0x274], R5, 0x1, P0 ;  /* 0x00009d00041f7a11 */ /* 0x000fe200000f0c05 */
[----:B------:R-:W-:Y:S01]  /*89b0*/  IMAD.IADD R0, R3, 0x1, R0 ;  /* 0x0000000103007824 */ /* 0x000fe200078e0200 */
[----:B------:R-:W-:Y:S01]  /*89c0*/  ISETP.GE.AND P0, PT, R26, R30, PT ;  /* 0x0000001e1a00720c */ /* 0x000fe20003f06270 */
[----:B------:R1:W2:Y:S01]  /*89d0*/  SHFL.IDX PT, R4, R38, RZ, 0x1c1f ;  /* 0x001c1fff26047589 */ /* 0x0002a200000e0000 */
[----:B------:R-:W-:Y:S01]  /*89e0*/  CS2R R36, SRZ ;  /* 0x0000000000247805 */ /* 0x000fe2000001ff00 */
[----:B------:R-:W-:Y:S01]  /*89f0*/  CS2R R32, SRZ ;  /* 0x0000000000207805 */ /* 0x000fe2000001ff00 */
[----:B------:R-:W-:Y:S01]  /*8a00*/  LEA.HI.X R27, R2, c[0x0][0x28c], R0, 0x1, P1 ;  /* 0x0000a300021b7a11 */ /* 0x000fe200008f0c00 */
[----:B------:R1:W3:Y:S01]  /*8a10*/  SHFL.IDX PT, R5, R31, RZ, 0x1c1f ;  /* 0x001c1fff1f057589 */ /* 0x0002e200000e0000 */
[----:B------:R-:W-:Y:S01]  /*8a20*/  CS2R R24, SRZ ;  /* 0x0000000000187805 */ /* 0x000fe2000001ff00 */
[----:B------:R-:W-:Y:S01]  /*8a30*/  CS2R R8, SRZ ;  /* 0x0000000000087805 */ /* 0x000fe2000001ff00 */
[----:B------:R-:W-:Y:S01]  /*8a40*/  CS2R R6, SRZ ;  /* 0x0000000000067805 */ /* 0x000fe2000001ff00 */
[----:B------:R1:W4:Y:S04]  /*8a50*/  SHFL.IDX PT, R2, R39, RZ, 0x1c1f ;  /* 0x001c1fff27027589 */ /* 0x00032800000e0000 */
[----:B------:R1:W1:Y:S01]  /*8a60*/  SHFL.IDX PT, R3, R27, RZ, 0x1c1f ;  /* 0x001c1fff1b037589 */ /* 0x00026200000e0000 */
[----:B------:R-:W-:Y:S05]  /*8a70*/  @P0 BRA `(.L_x_1064) ;  /* 0x000003e000000947 */ /* 0x000fea0003800000 */
[----:B------:R-:W-:Y:S01]  /*8a80*/  ISETP.GE.AND P0, PT, R146, c[0x0][0x27c], PT ;  /* 0x00009f0092007a0c */ /* 0x000fe20003f06270 */
[----:B------:R-:W-:Y:S01]  /*8a90*/  CS2R R12, SRZ ;  /* 0x00000000000c7805 */ /* 0x000fe2000001ff00 */
[----:B------:R-:W-:Y:S01]  /*8aa0*/  ISETP.GE.AND P2, PT, R143, c[0x0][0x27c], PT ;  /* 0x00009f008f007a0c */ /* 0x000fe20003f46270 */
[----:B------:R-:W-:-:S10]  /*8ab0*/  CS2R R8, SRZ ;  /* 0x0000000000087805 */ /* 0x000fd4000001ff00 */
[C---:B------:R-:W-:Y:S01]  /*8ac0*/  @!P0 IMAD.SHL.U32 R0, R146.reuse, 0x2, RZ ;  /* 0x0000000292008824 */ /* 0x040fe200078e00ff */
[----:B------:R-:W-:-:S04]  /*8ad0*/  @!P0 SHF.L.U64.HI R7, R146, 0x1, R40 ;  /* 0x0000000192078819 */ /* 0x000fc80000010228 */
[----:B--2---:R-:W-:-:S05]  /*8ae0*/  @!P0 IADD3 R10, P1, R4, R0, RZ ;  /* 0x00000000040a8210 */ /* 0x004fca0007f3e0ff */
[----:B---3--:R-:W-:Y:S01]  /*8af0*/  @!P0 IMAD.X R11, R5, 0x1, R7, P1 ;  /* 0x00000001050b8824 */ /* 0x008fe200008e0607 */
[----:B----4-:R-:W-:Y:S01]  /*8b00*/  @!P0 IADD3 R6, P1, R2, R0, RZ ;  /* 0x0000000002068210 */ /* 0x010fe20007f3e0ff */
[----:B------:R-:W-:-:S03]  /*8b10*/  @!P2 IMAD.SHL.U32 R14, R143, 0x2, RZ ;  /* 0x000000028f0ea824 */ /* 0x000fc600078e00ff */
[----:B------:R2:W5:Y:S01]  /*8b20*/  @!P0 LD.E.64 R12, [R10.64] ;  /* 0x000000060a0c8980 */ /* 0x000562000c101b00 */
[----:B-1----:R-:W-:Y:S01]  /*8b30*/  @!P0 IMAD.X R7, R3, 0x1, R7, P1 ;  /* 0x0000000103078824 */ /* 0x002fe200008e0607 */
[----:B------:R-:W-:-:S04]  /*8b40*/  @!P2 SHF.L.U64.HI R0, R143, 0x1, R41 ;  /* 0x000000018f00a819 */ /* 0x000fc80000010229 */
[----:B------:R1:W5:Y:S01]  /*8b50*/  @!P0 LD.E.64 R8, [R6.64] ;  /* 0x0000000606088980 */ /* 0x000362000c101b00 */
[----:B------:R-:W-:Y:S01]  /*8b60*/  ISETP.GE.AND P0, PT, R145, c[0x0][0x27c], PT ;  /* 0x00009f0091007a0c */ /* 0x000fe20003f06270 */
[----:B------:R-:W-:Y:S01]  /*8b70*/  CS2R R22, SRZ ;  /* 0x0000000000167805 */ /* 0x000fe2000001ff00 */
[----:B------:R-:W-:Y:S01]  /*8b80*/  CS2R R24, SRZ ;  /* 0x0000000000187805 */ /* 0x000fe2000001ff00 */
[----:B--2---:R-:W-:-:S05]  /*8b90*/  @!P2 IADD3 R10, P1, R4, R14, RZ ;  /* 0x0000000e040aa210 */ /* 0x004fca0007f3e0ff */
[----:B------:R-:W-:Y:S01]  /*8ba0*/  @!P2 IMAD.X R11, R5, 0x1, R0, P1 ;  /* 0x00000001050ba824 */ /* 0x000fe200008e0600 */
[----:B-1----:R-:W-:-:S04]  /*8bb0*/  @!P2 IADD3 R6, P1, R2, R14, RZ ;  /* 0x0000000e0206a210 */ /* 0x002fc80007f3e0ff */
[----:B------:R-:W-:Y:S01]  /*8bc0*/  @!P0 IMAD.SHL.U32 R14, R145, 0x2, RZ ;  /* 0x00000002910e8824 */ /* 0x000fe200078e00ff */
[----:B------:R1:W5:Y:S01]  /*8bd0*/  @!P2 LD.E.64 R22, [R10.64] ;  /* 0x000000060a16a980 */ /* 0x000362000c101b00 */
[----:B------:R-:W-:Y:S01]  /*8be0*/  @!P2 IMAD.X R7, R3, 0x1, R0, P1 ;  /* 0x000000010307a824 */ /* 0x000fe200008e0600 */
[----:B------:R-:W-:Y:S02]  /*8bf0*/  ISETP.GE.AND P1, PT, R142, c[0x0][0x27c], PT ;  /* 0x00009f008e007a0c */ /* 0x000fe40003f26270 */
[----:B------:R-:W-:Y:S02]  /*8c00*/  @!P0 SHF.L.U64.HI R0, R145, 0x1, R46 ;  /* 0x0000000191008819 */ /* 0x000fe4000001022e */
[----:B------:R2:W5:Y:S01]  /*8c10*/  @!P2 LD.E.64 R24, [R6.64] ;  /* 0x000000060618a980 */ /* 0x000562000c101b00 */
[----:B------:R-:W-:Y:S01]  /*8c20*/  CS2R R28, SRZ ;  /* 0x00000000001c7805 */ /* 0x000fe2000001ff00 */
[----:B------:R-:W-:Y:S01]  /*8c30*/  CS2R R32, SRZ ;  /* 0x0000000000207805 */ /* 0x000fe2000001ff00 */
[----:B-1----:R-:W-:-:S05]  /*8c40*/  @!P0 IADD3 R10, P2, R4, R14, RZ ;  /* 0x0000000e040a8210 */ /* 0x002fca0007f5e0ff */
[----:B------:R-:W-:Y:S01]  /*8c50*/  @!P0 IMAD.X R11, R5, 0x1, R0, P2 ;  /* 0x00000001050b8824 */ /* 0x000fe200010e0600 */
[----:B--2---:R-:W-:Y:S01]  /*8c60*/  @!P0 IADD3 R6, P2, R2, R14, RZ ;  /* 0x0000000e02068210 */ /* 0x004fe20007f5e0ff */
[----:B------:R-:W-:-:S03]  /*8c70*/  @!P1 IMAD.SHL.U32 R14, R142, 0x2, RZ ;  /* 0x000000028e0e9824 */ /* 0x000fc600078e00ff */
[----:B------:R1:W5:Y:S01]  /*8c80*/  @!P0 LD.E.64 R28, [R10.64] ;  /* 0x000000060a1c8980 */ /* 0x000362000c101b00 */
[----:B------:R-:W-:Y:S01]  /*8c90*/  @!P0 IMAD.X R7, R3, 0x1, R0, P2 ;  /* 0x0000000103078824 */ /* 0x000fe200010e0600 */
[-C--:B------:R-:W-:Y:S02]  /*8ca0*/  @!P1 IADD3 R16, P3, R4, R14.reuse, RZ ;  /* 0x0000000e04109210 */ /* 0x080fe40007f7e0ff */
[----:B------:R-:W-:Y:S02]  /*8cb0*/  @!P1 SHF.L.U64.HI R0, R142, 0x1, R47 ;  /* 0x000000018e009819 */ /* 0x000fe4000001022f */
[----:B------:R2:W5:Y:S01]  /*8cc0*/  @!P0 LD.E.64 R32, [R6.64] ;  /* 0x0000000606208980 */ /* 0x000562000c101b00 */
[----:B------:R-:W-:Y:S02]  /*8cd0*/  @!P1 IADD3 R14, P0, R2, R14, RZ ;  /* 0x0000000e020e9210 */ /* 0x000fe40007f1e0ff */
[----:B------:R-:W-:-:S03]  /*8ce0*/  ISETP.GE.AND P2, PT, R140, c[0x0][0x27c], PT ;  /* 0x00009f008c007a0c */ /* 0x000fc60003f46270 */
[--C-:B------:R-:W-:Y:S01]  /*8cf0*/  @!P1 IMAD.X R15, R3, 0x1, R0.reuse, P0 ;  /* 0x00000001030f9824 */ /* 0x100fe200000e0600 */
[----:B------:R-:W-:Y:S01]  /*8d00*/  ISETP.GE.AND P0, PT, R144, c[0x0][0x27c], PT ;  /* 0x00009f0090007a0c */ /* 0x000fe20003f06270 */
[----:B------:R-:W-:-:S08]  /*8d10*/  @!P1 IMAD.X R17, R5, 0x1, R0, P3 ;  /* 0x0000000105119824 */ /* 0x000fd000018e0600 */
[----:B------:R-:W-:Y:S01]  /*8d20*/  @!P2 IMAD.WIDE R20, R140, 0x2, R4 ;  /* 0x000000028c14a825 */ /* 0x000fe200078e0204 */
[----:B-1----:R-:W-:-:S03]  /*8d30*/  CS2R R10, SRZ ;  /* 0x00000000000a7805 */ /* 0x002fc6000001ff00 */
[----:B------:R-:W-:Y:S01]  /*8d40*/  @!P2 IMAD.WIDE R18, R140, 0x2, R2 ;  /* 0x000000028c12a825 */ /* 0x000fe200078e0202 */
[----:B--2---:R-:W-:-:S03]  /*8d50*/  CS2R R6, SRZ ;  /* 0x0000000000067805 */ /* 0x004fc6000001ff00 */
[----:B------:R-:W-:Y:S01]  /*8d60*/  @!P0 IMAD.SHL.U32 R0, R144, 0x2, RZ ;  /* 0x0000000290008824 */ /* 0x000fe200078e00ff */
[----:B------:R1:W5:Y:S04]  /*8d70*/  @!P2 LD.E.64 R10, [R20.64] ;  /* 0x00000006140aa980 */ /* 0x000368000c101b00 */
[----:B------:R2:W5:Y:S01]  /*8d80*/  @!P2 LD.E.64 R6, [R18.64] ;  /* 0x000000061206a980 */ /* 0x000562000c101b00 */
[----:B------:R-:W-:Y:S01]  /*8d90*/  @!P0 IADD3 R4, P2, R4, R0, RZ ;  /* 0x0000000004048210 */ /* 0x000fe20007f5e0ff */
[----:B------:R-:W-:Y:S01]  /*8da0*/  CS2R R34, SRZ ;  /* 0x0000000000227805 */ /* 0x000fe2000001ff00 */
[----:B------:R-:W-:Y:S01]  /*8db0*/  CS2R R36, SRZ ;  /* 0x0000000000247805 */ /* 0x000fe2000001ff00 */
[----:B------:R-:W-:Y:S01]  /*8dc0*/  CS2R R42, SRZ ;  /* 0x00000000002a7805 */ /* 0x000fe2000001ff00 */
[----:B------:R-:W-:-:S03]  /*8dd0*/  CS2R R44, SRZ ;  /* 0x00000000002c7805 */ /* 0x000fc6000001ff00 */
[----:B------:R1:W5:Y:S04]  /*8de0*/  @!P1 LD.E.64 R34, [R16.64] ;  /* 0x0000000610229980 */ /* 0x000368000c101b00 */
[----:B------:R1:W5:Y:S01]  /*8df0*/  @!P1 LD.E.64 R36, [R14.64] ;  /* 0x000000060e249980 */ /* 0x000362000c101b00 */
[----:B--2---:R-:W-:-:S05]  /*8e00*/  @!P0 SHF.L.U64.HI R18, R144, 0x1, R52 ;  /* 0x0000000190128819 */ /* 0x004fca0000010234 */
[----:B------:R-:W-:Y:S01]  /*8e10*/  @!P0 IMAD.X R5, R5, 0x1, R18, P2 ;  /* 0x0000000105058824 */ /* 0x000fe200010e0612 */
[----:B------:R-:W-:-:S04]  /*8e20*/  @!P0 IADD3 R2, P2, R2, R0, RZ ;  /* 0x0000000002028210 */ /* 0x000fc80007f5e0ff */
[----:B------:R1:W5:Y:S01]  /*8e30*/  @!P0 LD.E.64 R42, [R4.64] ;  /* 0x00000006042a8980 */ /* 0x000362000c101b00 */
[----:B------:R-:W-:-:S05]  /*8e40*/  @!P0 IMAD.X R3, R3, 0x1, R18, P2 ;  /* 0x0000000103038824 */ /* 0x000fca00010e0612 */
[----:B------:R1:W5:Y:S03]  /*8e50*/  @!P0 LD.E.64 R44, [R2.64] ;  /* 0x00000006022c8980 */ /* 0x000366000c101b00 */
.L_x_1064:
[----:B------:R-:W-:Y:S05]  /*8e60*/  BSYNC B0 ;  /* 0x0000000000007941 */ /* 0x000fea0003800000 */
.L_x_1063:
[----:B------:R-:W-:Y:S01]  /*8e70*/  IADD3 R0, R26, 0x40, RZ ;  /* 0x000000401a007810 */ /* 0x000fe20007ffe0ff */
[----:B-1--45:R-:W-:Y:S01]  /*8e80*/  IMAD.MOV.U32 R2, RZ, RZ, R34 ;  /* 0x000000ffff027224 */ /* 0x032fe200078e0022 */
[----:B------:R-:W-:Y:S01]  /*8e90*/  MOV R14, R6 ;  /* 0x00000006000e7202 */ /* 0x000fe20000000f00 */
[----:B--2---:R-:W-:Y:S01]  /*8ea0*/  IMAD.MOV.U32 R4, RZ, RZ, R42 ;  /* 0x000000ffff047224 */ /* 0x004fe200078e002a */
[----:B------:R-:W-:Y:S01]  /*8eb0*/  ISETP.GE.AND P0, PT, R0, R30, PT ;  /* 0x0000001e0000720c */ /* 0x000fe20003f06270 */
[----:B------:R-:W-:Y:S01]  /*8ec0*/  IMAD.MOV.U32 R0, RZ, RZ, R35 ;  /* 0x000000ffff007224 */ /* 0x000fe200078e0023 */
[----:B---3--:R1:W2:Y:S01]  /*8ed0*/  SHFL.IDX PT, R5, R31, 0x1, 0x1c1f ;  /* 0x003c1f001f057f89 */ /* 0x0082a200000e0000 */
        /* <DEDUP_REMOVED lines=38> */
[----:B------:R-:W3:Y:S01]  /*9140*/  SHFL.IDX PT, R2, R39, 0x1, 0x1c1f ;  /* 0x003c1f0027027f89 */ /* 0x000ee200000e0000 */
[----:B------:R-:W-:Y:S01]  /*9150*/  CS2R R60, SRZ ;  /* 0x00000000003c7805 */ /* 0x000fe2000001ff00 */
[----:B------:R-:W-:Y:S01]  /*9160*/  CS2R R56, SRZ ;  /* 0x0000000000387805 */ /* 0x000fe2000001ff00 */
[----:B-1----:R-:W-:Y:S01]  /*9170*/  PRMT R31, R0, 0x5410, R14 ;  /* 0x00005410001f7816 */ /* 0x002fe2000000000e */
[----:B------:R1:W4:Y:S01]  /*9180*/  SHFL.IDX PT, R4, R38, 0x1, 0x1c1f ;  /* 0x003c1f0026047f89 */ /* 0x00032200000e0000 */
[----:B------:R-:W-:-:S03]  /*9190*/  CS2R R50, SRZ ;  /* 0x0000000000327805 */ /* 0x000fc6000001ff00 */
[----:B------:R2:W3:Y:S01]  /*91a0*/  SHFL.IDX PT, R3, R27, 0x1, 0x1c1f ;  /* 0x003c1f001b037f89 */ /* 0x0004e200000e0000 */
[----:B-1----:R-:W-:Y:S01]  /*91b0*/  CS2R R38, SRZ ;  /* 0x0000000000267805 */ /* 0x002fe2000001ff00 */
[----:B--2---:R-:W-:Y:S01]  /*91c0*/  CS2R R26, SRZ ;  /* 0x00000000001a7805 */ /* 0x004fe2000001ff00 */
[----:B------:R-:W-:Y:S05]  /*91d0*/  @P0 BRA `(.L_x_1066) ;  /* 0x000003e000000947 */ /* 0x000fea0003800000 */
[----:B---34-:R-:W-:Y:S01]  /*91e0*/  ISETP.GE.AND P0, PT, R146, c[0x0][0x27c], PT ;  /* 0x00009f0092007a0c */ /* 0x018fe20003f06270 */
[----:B------:R-:W-:Y:S01]  /*91f0*/  CS2R R48, SRZ ;  /* 0x0000000000307805 */ /* 0x000fe2000001ff00 */
[----:B------:R-:W-:Y:S01]  /*9200*/  ISETP.GE.AND P2, PT, R143, c[0x0][0x27c], PT ;  /* 0x00009f008f007a0c */ /* 0x000fe20003f46270 */
[----:B------:R-:W-:-:S10]  /*9210*/  CS2R R50, SRZ ;  /* 0x0000000000327805 */ /* 0x000fd4000001ff00 */
[C---:B------:R-:W-:Y:S01]  /*9220*/  @!P0 IMAD.SHL.U32 R0, R146.reuse, 0x2, RZ ;  /* 0x0000000292008824 */ /* 0x040fe200078e00ff */
[----:B------:R-:W-:-:S04]  /*9230*/  @!P0 SHF.L.U64.HI R15, R146, 0x1, R40 ;  /* 0x00000001920f8819 */ /* 0x000fc80000010228 */
[----:B------:R-:W-:-:S05]  /*9240*/  @!P0 IADD3 R16, P1, R4, R0, RZ ;  /* 0x0000000004108210 */ /* 0x000fca0007f3e0ff */
        /* <DEDUP_REMOVED lines=8> */
[----:B------:R-:W-:Y:S01]  /*92d0*/  CS2R R56, SRZ ;  /* 0x0000000000387805 */ /* 0x000fe2000001ff00 */
[----:B-1----:R-:W-:Y:S02]  /*92e0*/  @!P2 IADD3 R16, P1, R4, R0, RZ ;  /* 0x000000000410a210 */ /* 0x002fe40007f3e0ff */
[----:B--2---:R-:W-:-:S05]  /*92f0*/  @!P2 SHF.L.U64.HI R15, R143, 0x1, R41 ;  /* 0x000000018f0fa819 */ /* 0x004fca0000010229 */
[--C-:B------:R-:W-:Y:S01]  /*9300*/  @!P2 IMAD.X R17, R5, 0x1, R15.reuse, P1 ;  /* 0x000000010511a824 */ /* 0x100fe200008e060f */
[----:B------:R-:W-:Y:S02]  /*9310*/  @!P2 IADD3 R14, P1, R2, R0, RZ ;  /* 0x00000000020ea210 */ /* 0x000fe40007f3e0ff */
[----:B------:R-:W-:Y:S02]  /*9320*/  @!P0 IMAD.SHL.U32 R0, R145, 0x2, RZ ;  /* 0x0000000291008824 */ /* 0x000fe400078e00ff */
[----:B------:R1:W5:Y:S01]  /*9330*/  @!P2 LD.E.64 R54, [R16.64] ;  /* 0x000000061036a980 */ /* 0x000362000c101b00 */
[----:B------:R-:W-:Y:S01]  /*9340*/  @!P2 IMAD.X R15, R3, 0x1, R15, P1 ;  /* 0x00000001030fa824 */ /* 0x000fe200008e060f */
[----:B------:R-:W-:-:S04]  /*9350*/  ISETP.GE.AND P1, PT, R142, c[0x0][0x27c], PT ;  /* 0x00009f008e007a0c */ /* 0x000fc80003f26270 */
[----:B------:R2:W5:Y:S01]  /*9360*/  @!P2 LD.E.64 R56, [R14.64] ;  /* 0x000000060e38a980 */ /* 0x000562000c101b00 */
[----:B------:R-:W-:Y:S01]  /*9370*/  CS2R R58, SRZ ;  /* 0x00000000003a7805 */ /* 0x000fe2000001ff00 */
[----:B------:R-:W-:Y:S01]  /*9380*/  CS2R R60, SRZ ;  /* 0x00000000003c7805 */ /* 0x000fe2000001ff00 */
[----:B-1----:R-:W-:Y:S02]  /*9390*/  @!P0 IADD3 R16, P2, R4, R0, RZ ;  /* 0x0000000004108210 */ /* 0x002fe40007f5e0ff */
[----:B--2---:R-:W-:-:S05]  /*93a0*/  @!P0 SHF.L.U64.HI R15, R145, 0x1, R46 ;  /* 0x00000001910f8819 */ /* 0x004fca000001022e */
[----:B------:R-:W-:Y:S01]  /*93b0*/  @!P0 IMAD.X R17, R5, 0x1, R15, P2 ;  /* 0x0000000105118824 */ /* 0x000fe200010e060f */
[----:B------:R-:W-:Y:S01]  /*93c0*/  @!P0 IADD3 R14, P2, R2, R0, RZ ;  /* 0x00000000020e8210 */ /* 0x000fe20007f5e0ff */
        /* <DEDUP_REMOVED lines=8> */
[----:B--2---:R-:W-:-:S05]  /*9450*/  @!P1 IADD3 R14, P0, R2, R18, RZ ;  /* 0x00000012020e9210 */ /* 0x004fca0007f1e0ff */
[----:B------:R-:W-:Y:S01]  /*9460*/  @!P1 IMAD.X R15, R3, 0x1, R0, P0 ;  /* 0x00000001030f9824 */ /* 0x000fe200000e0600 */
[----:B------:R-:W-:Y:S02]  /*9470*/  ISETP.GE.AND P0, PT, R144, c[0x0][0x27c], PT ;  /* 0x00009f0090007a0c */ /* 0x000fe40003f06270 */
[----:B-1----:R-:W-:Y:S02]  /*9480*/  @!P1 IADD3 R16, P3, R4, R18, RZ ;  /* 0x0000001204109210 */ /* 0x002fe40007f7e0ff */
[----:B------:R-:W-:-:S04]  /*9490*/  @!P2 IMAD.WIDE R20, R140, 0x2, R4 ;  /* 0x000000028c14a825 */ /* 0x000fc800078e0204 */
[----:B------:R-:W-:Y:S01]  /*94a0*/  @!P1 IMAD.X R17, R5, 0x1, R0, P3 ;  /* 0x0000000105119824 */ /* 0x000fe200018e0600 */
[----:B------:R1:W5:Y:S01]  /*94b0*/  @!P2 LD.E.64 R26, [R20.64] ;  /* 0x00000006141aa980 */ /* 0x000362000c101b00 */
[----:B------:R-:W-:-:S04]  /*94c0*/  @!P2 IMAD.WIDE R18, R140, 0x2, R2 ;  /* 0x000000028c12a825 */ /* 0x000fc800078e0202 */
[----:B------:R-:W-:Y:S01]  /*94d0*/  @!P0 IMAD.SHL.U32 R0, R144, 0x2, RZ ;  /* 0x0000000290008824 */ /* 0x000fe200078e00ff */
[----:B------:R2:W5:Y:S04]  /*94e0*/  @!P2 LD.E.64 R38, [R18.64] ;  /* 0x000000061226a980 */ /* 0x000568000c101b00 */
[----:B------:R-:W-:Y:S01]  /*94f0*/  @!P0 IADD3 R4, P2, R4, R0, RZ ;  /* 0x0000000004048210 */ /* 0x000fe20007f5e0ff */
[----:B------:R-:W-:Y:S01]  /*9500*/  CS2R R62, SRZ ;  /* 0x00000000003e7805 */ /* 0x000fe2000001ff00 */
[----:B------:R-:W-:Y:S01]  /*9510*/  CS2R R66, SRZ ;  /* 0x0000000000427805 */ /* 0x000fe2000001ff00 */
[----:B------:R-:W-:-:S04]  /*9520*/  CS2R R64, SRZ ;  /* 0x0000000000407805 */ /* 0x000fc8000001ff00 */
[----:B------:R3:W5:Y:S01]  /*9530*/  @!P1 LD.E.64 R62, [R14.64] ;  /* 0x000000060e3e9980 */ /* 0x000762000c101b00 */
[----:B--2---:R-:W-:-:S05]  /*9540*/  @!P0 SHF.L.U64.HI R18, R144, 0x1, R52 ;  /* 0x0000000190128819 */ /* 0x004fca0000010234 */
[----:B------:R-:W-:Y:S01]  /*9550*/  @!P0 IMAD.X R5, R5, 0x1, R18, P2 ;  /* 0x0000000105058824 */ /* 0x000fe200010e0612 */
[----:B------:R-:W-:Y:S01]  /*9560*/  @!P0 IADD3 R2, P2, R2, R0, RZ ;  /* 0x0000000002028210 */ /* 0x000fe20007f5e0ff */
[----:B-1----:R-:W-:-:S03]  /*9570*/  CS2R R20, SRZ ;  /* 0x0000000000147805 */ /* 0x002fc6000001ff00 */
[----:B------:R3:W5:Y:S01]  /*9580*/  @!P0 LD.E.64 R66, [R4.64] ;  /* 0x0000000604428980 */ /* 0x000762000c101b00 */
[----:B------:R-:W-:-:S03]  /*9590*/  @!P0 IMAD.X R3, R3, 0x1, R18, P2 ;  /* 0x0000000103038824 */ /* 0x000fc600010e0612 */
[----:B------:R3:W5:Y:S04]  /*95a0*/  @!P1 LD.E.64 R20, [R16.64] ;  /* 0x0000000610149980 */ /* 0x000768000c101b00 */
[----:B------:R3:W5:Y:S02]  /*95b0*/  @!P0 LD.E.64 R64, [R2.64] ;  /* 0x0000000602408980 */ /* 0x000764000c101b00 */
.L_x_1066:
[----:B---34-:R-:W-:Y:S05]  /*95c0*/  BSYNC B0 ;  /* 0x0000000000007941 */ /* 0x018fea0003800000 */
.L_x_1065:
[----:B-----5:R-:W-:Y:S01]  /*95d0*/  IMAD.MOV.U32 R0, RZ, RZ, R66 ;  /* 0x000000ffff007224 */ /* 0x020fe200078e0042 */
[----:B------:R-:W-:-:S04]  /*95e0*/  DEPBAR.LE SB0, 0x1 ;  /* 0x000080400000791a */ /* 0x000fc80000000000 */
[----:B------:R-:W-:Y:S01]  /*95f0*/  IMAD.MOV.U32 R4, RZ, RZ, R67 ;  /* 0x000000ffff047224 */ /* 0x000fe200078e0043 */
        /* <DEDUP_REMOVED lines=54> */
[----:B------:R-:W-:Y:S02]  /*9960*/  PRMT R10, R31, 0x5432, R4 ;  /* 0x000054321f0a7816 */ /* 0x000fe40000000004 */
[----:B------:R-:W-:Y:S02]  /*9970*/  LOP3.LUT R31, R0, 0xffff0000, RZ, 0xc0, !PT ;  /* 0xffff0000001f7812 */ /* 0x000fe400078ec0ff */
        /* <DEDUP_REMOVED lines=37> */
.L_x_1070:
[----:B------:R-:W-:Y:S05]  /*9bd0*/  BSYNC B0 ;  /* 0x0000000000007941 */ /* 0x000fea0003800000 */
.L_x_1069:
        /* <DEDUP_REMOVED lines=49> */
.L_x_1072:
[----:B------:R-:W-:Y:S05]  /*9ef0*/  BSYNC B0 ;  /* 0x0000000000007941 */ /* 0x000fea0003800000 */
.L_x_1071:
        /* <DEDUP_REMOVED lines=49> */
.L_x_1074:
[----:B------:R-:W-:Y:S05]  /*a210*/  BSYNC B0 ;  /* 0x0000000000007941 */ /* 0x000fea0003800000 */
.L_x_1073:
        /* <DEDUP_REMOVED lines=49> */
.L_x_1076:
[----:B------:R-:W-:Y:S05]  /*a530*/  BSYNC B0 ;  /* 0x0000000000007941 */ /* 0x000fea0003800000 */
.L_x_1075:
        /* <DEDUP_REMOVED lines=49> */
.L_x_1078:
[----:B------:R-:W-:Y:S05]  /*a850*/  BSYNC B0 ;  /* 0x0000000000007941 */ /* 0x000fea0003800000 */
.L_x_1077:
        /* <DEDUP_REMOVED lines=48> */
.L_x_1068:
[----:B------:R-:W-:Y:S05]  /*ab60*/  BSYNC B1 ;  /* 0x0000000000017941 */ /* 0x000fea0003800000 */
.L_x_1067:
[----:B------:R-:W-:-:S04]  /*ab70*/  IADD3 R0, R237, 0x40, RZ ;  /* 0x00000040ed007810 */ /* 0x000fc80007ffe0ff */
        /* <DEDUP_REMOVED lines=51> */
.L_x_1081:
[----:B------:R-:W-:Y:S05]  /*aeb0*/  BSYNC B0 ;  /* 0x0000000000007941 */ /* 0x000fea0003800000 */
.L_x_1080:
        /* <DEDUP_REMOVED lines=49> */
.L_x_1083:
[----:B------:R-:W-:Y:S05]  /*b1d0*/  BSYNC B0 ;  /* 0x0000000000007941 */ /* 0x000fea0003800000 */
.L_x_1082:
        /* <DEDUP_REMOVED lines=49> */
.L_x_1085:
[----:B------:R-:W-:Y:S05]  /*b4f0*/  BSYNC B0 ;  /* 0x0000000000007941 */ /* 0x000fea0003800000 */
.L_x_1084:
        /* <DEDUP_REMOVED lines=49> */
.L_x_1087:
[----:B------:R-:W-:Y:S05]  /*b810*/  BSYNC B0 ;  /* 0x0000000000007941 */ /* 0x000fea0003800000 */
.L_x_1086:
        /* <DEDUP_REMOVED lines=49> */
.L_x_1089:
[----:B------:R-:W-:Y:S05]  /*bb30*/  BSYNC B0 ;  /* 0x0000000000007941 */ /* 0x000fea0003800000 */
.L_x_1088:
        /* <DEDUP_REMOVED lines=49> */
.L_x_1062:
[----:B------:R-:W-:Y:S01]  /*be50*/  @P4 IMAD.HI.U32 R3, R0, c[0x0][0x2c8], RZ ;  /* 0x0000b20000034a27 */ /* 0x000fe200078e00ff */
[----:B------:R-:W-:Y:S01]  /*be60*/  SHF.R.S32.HI R84, RZ, 0x1f, R130 ;  /* 0x0000001fff547819 */ /* 0x000fe20000011482 */
[----:B------:R-:W-:Y:S01]  /*be70*/  BSSY B0, `(.L_x_1090) ;  /* 0x000004c000007945 */ /* 0x000fe20003800000 */
[----:B------:R-:W-:Y:S01]  /*be80*/  SHF.R.S32.HI R80, RZ, 0x1f, R131 ;  /* 0x0000001fff507819 */ /* 0x000fe20000011483 */
[----:B------:R-:W-:Y:S01]  /*be90*/  IMAD.MOV.U32 R5, RZ, RZ, R7 ;  /* 0x000000ffff057224 */ /* 0x000fe200078e0007 */
[----:B------:R-:W-:Y:S01]  /*bea0*/  @P4 SHF.R.U32.HI R0, RZ, c[0x0][0x2cc], R3 ;  /* 0x0000b300ff004a19 */ /* 0x000fe20000011603 */
[----:B------:R-:W-:Y:S01]  /*beb0*/  IMAD.MOV.U32 R7, RZ, RZ, R6 ;  /* 0x000000ffff077224 */ /* 0x000fe200078e0006 */
[----:B------:R-:W-:Y:S01]  /*bec0*/  LEA.HI R85, R84, R130, RZ, 0x3 ;  /* 0x0000008254557211 */ /* 0x000fe200078f18ff */
[----:B------:R-:W-:Y:S01]  /*bed0*/  IMAD.MOV.U32 R6, RZ, RZ, R2 ;  /* 0x000000ffff067224 */ /* 0x000fe200078e0002 */
[----:B------:R-:W-:Y:S01]  /*bee0*/  SHF.R.S32.HI R3, RZ, 0x1f, R0 ;  /* 0x0000001fff037819 */ /* 0x000fe20000011400 */
[----:B------:R-:W-:Y:S01]  /*bef0*/  IMAD.WIDE.U32 R4, R0, c[0x0][0x280], R4 ;  /* 0x0000a00000047a25 */ /* 0x000fe200078e0004 */
[----:B------:R-:W-:Y:S01]  /*bf00*/  LEA.HI R81, R80, R131, RZ, 0x3 ;  /* 0x0000008350517211 */ /* 0x000fe200078f18ff */
[----:B------:R-:W-:Y:S01]  /*bf10*/  CS2R R74, SRZ ;  /* 0x00000000004a7805 */ /* 0x000fe2000001ff00 */
[----:B------:R-:W-:Y:S01]  /*bf20*/  SHF.R.S32.HI R29, RZ, 0x1f, R126 ;  /* 0x0000001fff1d7819 */ /* 0x000fe2000001147e */
[C---:B------:R-:W-:Y:S01]  /*bf30*/  IMAD R8, R3.reuse, c[0x0][0x280], RZ ;  /* 0x0000a00003087a24 */ /* 0x040fe200078e02ff */
[----:B------:R-:W-:Y:S01]  /*bf40*/  LEA R31, P0, R4, c[0x0][0x270], 0x1 ;  /* 0x00009c00041f7a11 */ /* 0x000fe200078008ff */
[----:B------:R-:W-:Y:S01]  /*bf50*/  IMAD R9, R3, c[0x0][0x290], RZ ;  /* 0x0000a40003097a24 */ /* 0x000fe200078e02ff */
[----:B------:R-:W-:Y:S01]  /*bf60*/  CS2R R46, SRZ ;  /* 0x00000000002e7805 */ /* 0x000fe2000001ff00 */
[C---:B------:R-:W-:Y:S01]  /*bf70*/  IMAD R8, R0.reuse, c[0x0][0x284], R8 ;  /* 0x0000a10000087a24 */ /* 0x040fe200078e0208 */
[----:B------:R-:W-:Y:S01]  /*bf80*/  CS2R R44, SRZ ;  /* 0x00000000002c7805 */ /* 0x000fe2000001ff00 */
[----:B------:R-:W-:Y:S01]  /*bf90*/  IMAD.WIDE.U32 R2, R0, c[0x0][0x290], R6 ;  /* 0x0000a40000027a25 */ /* 0x000fe200078e0006 */
[----:B------:R1:W2:Y:S01]  /*bfa0*/  SHFL.IDX PT, R20, R31, RZ, 0x1c1f ;  /* 0x001c1fff1f147589 */ /* 0x0002a200000e0000 */
        /* <DEDUP_REMOVED lines=10> */
[----:B------:R-:W-:Y:S01]  /*c050*/  CS2R R42, SRZ ;  /* 0x00000000002a7805 */ /* 0x000fe2000001ff00 */
[----:B------:R-:W-:Y:S01]  /*c060*/  CS2R R40, SRZ ;  /* 0x0000000000287805 */ /* 0x000fe2000001ff00 */
[----:B------:R1:W3:Y:S01]  /*c070*/  SHFL.IDX PT, R21, R28, RZ, 0x1c1f ;  /* 0x001c1fff1c157589 */ /* 0x0002e200000e0000 */
[----:B------:R-:W-:Y:S01]  /*c080*/  LEA.HI.X R27, R2, c[0x0][0x28c], R0, 0x1, P1 ;  /* 0x0000a300021b7a11 */ /* 0x000fe200008f0c00 */
[----:B------:R-:W-:Y:S01]  /*c090*/  CS2R R10, SRZ ;  /* 0x00000000000a7805 */ /* 0x000fe2000001ff00 */
[----:B------:R-:W-:Y:S01]  /*c0a0*/  CS2R R8, SRZ ;  /* 0x0000000000087805 */ /* 0x000fe2000001ff00 */
[----:B------:R1:W4:Y:S01]  /*c0b0*/  SHFL.IDX PT, R2, R32, RZ, 0x1c1f ;  /* 0x001c1fff20027589 */ /* 0x00032200000e0000 */
[----:B------:R-:W-:Y:S01]  /*c0c0*/  CS2R R6, SRZ ;  /* 0x0000000000067805 */ /* 0x000fe2000001ff00 */
[----:B------:R-:W-:Y:S01]  /*c0d0*/  CS2R R4, SRZ ;  /* 0x0000000000047805 */ /* 0x000fe2000001ff00 */
[----:B------:R-:W-:Y:S01]  /*c0e0*/  SHF.R.S32.HI R77, RZ, 0x3, R85 ;  /* 0x00000003ff4d7819 */ /* 0x000fe20000011455 */
[----:B------:R1:W1:Y:S01]  /*c0f0*/  SHFL.IDX PT, R3, R27, RZ, 0x1c1f ;  /* 0x001c1fff1b037589 */ /* 0x00026200000e0000 */
[----:B------:R-:W-:Y:S01]  /*c100*/  SHF.R.S32.HI R59, RZ, 0x3, R81 ;  /* 0x00000003ff3b7819 */ /* 0x000fe20000011451 */
[----:B------:R-:W-:Y:S05]  /*c110*/  @P0 BRA `(.L_x_1091) ;  /* 0x0000021000000947 */ /* 0x000fea0003800000 */
[----:B------:R-:W-:Y:S01]  /*c120*/  ISETP.GE.AND P0, PT, R126, c[0x0][0x27c], PT ;  /* 0x00009f007e007a0c */ /* 0x000fe20003f06270 */
[----:B------:R-:W-:Y:S01]  /*c130*/  CS2R R18, SRZ ;  /* 0x0000000000127805 */ /* 0x000fe2000001ff00 */
[----:B------:R-:W-:Y:S01]  /*c140*/  ISETP.GE.AND P2, PT, R131, c[0x0][0x27c], PT ;  /* 0x00009f0083007a0c */ /* 0x000fe20003f46270 */
[----:B------:R-:W-:Y:S01]  /*c150*/  CS2R R16, SRZ ;  /* 0x0000000000107805 */ /* 0x000fe2000001ff00 */
[----:B------:R-:W-:Y:S01]  /*c160*/  CS2R R10, SRZ ;  /* 0x00000000000a7805 */ /* 0x000fe2000001ff00 */
[----:B------:R-:W-:Y:S01]  /*c170*/  CS2R R8, SRZ ;  /* 0x0000000000087805 */ /* 0x000fe2000001ff00 */
[----:B------:R-:W-:Y:S01]  /*c180*/  CS2R R46, SRZ ;  /* 0x00000000002e7805 */ /* 0x000fe2000001ff00 */
[----:B------:R-:W-:-:S06]  /*c190*/  CS2R R44, SRZ ;  /* 0x00000000002c7805 */ /* 0x000fcc000001ff00 */
[C---:B------:R-:W-:Y:S01]  /*c1a0*/  @!P0 IMAD.SHL.U32 R4, R126.reuse, 0x2, RZ ;  /* 0x000000027e048824 */ /* 0x040fe200078e00ff */
[----:B------:R-:W-:-:S04]  /*c1b0*/  @!P0 SHF.L.U64.HI R0, R126, 0x1, R29 ;  /* 0x000000017e008819 */ /* 0x000fc8000001021d */
[-C--:B--2---:R-:W-:Y:S02]  /*c1c0*/  @!P0 IADD3 R24, P1, R20, R4.reuse, RZ ;  /* 0x0000000414188210 */ /* 0x084fe40007f3e0ff */
[----:B----4-:R-:W-:Y:S02]  /*c1d0*/  @!P0 IADD3 R22, P3, R2, R4, RZ ;  /* 0x0000000402168210 */ /* 0x010fe40007f7e0ff */
[----:B---3--:R-:W-:Y:S02]  /*c1e0*/  @!P0 IADD3.X R25, R21, R0, RZ, P1, !PT ;  /* 0x0000000015198210 */ /* 0x008fe40000ffe4ff */
[----:B------:R-:W-:Y:S01]  /*c1f0*/  ISETP.GE.AND P1, PT, R130, c[0x0][0x27c], PT ;  /* 0x00009f0082007a0c */ /* 0x000fe20003f26270 */
[----:B-1----:R-:W-:Y:S01]  /*c200*/  @!P0 IMAD.X R23, R3, 0x1, R0, P3 ;  /* 0x0000000103178824 */ /* 0x002fe200018e0600 */
[----:B------:R-:W-:-:S05]  /*c210*/  @!P2 SHF.L.U32 R4, R59, 0x3, RZ ;  /* 0x000000033b04a819 */ /* 0x000fca00000006ff */
[----:B------:R-:W-:-:S04]  /*c220*/  @!P2 IMAD.WIDE R12, R4, 0x2, R20 ;  /* 0x00000002040ca825 */ /* 0x000fc800078e0214 */
[----:B------:R-:W-:Y:S01]  /*c230*/  @!P2 IMAD.WIDE R6, R4, 0x2, R2 ;  /* 0x000000020406a825 */ /* 0x000fe200078e0202 */
[----:B------:R1:W5:Y:S03]  /*c240*/  @!P2 LD.E.128 R16, [R12.64] ;  /* 0x000000060c10a980 */ /* 0x000366000c101d00 */
[----:B------:R-:W-:Y:S01]  /*c250*/  @!P1 IMAD.SHL.U32 R0, R77, 0x8, RZ ;  /* 0x000000084d009824 */ /* 0x000fe200078e00ff */
[----:B------:R2:W5:Y:S03]  /*c260*/  @!P2 LD.E.128 R8, [R6.64] ;  /* 0x000000060608a980 */ /* 0x000566000c101d00 */
[C---:B------:R-:W-:Y:S01]  /*c270*/  @!P1 IMAD.WIDE R4, R0.reuse, 0x2, R20 ;  /* 0x0000000200049825 */ /* 0x040fe200078e0214 */
[----:B------:R-:W-:Y:S01]  /*c280*/  CS2R R42, SRZ ;  /* 0x00000000002a7805 */ /* 0x000fe2000001ff00 */
[----:B------:R-:W-:Y:S01]  /*c290*/  CS2R R40, SRZ ;  /* 0x0000000000287805 */ /* 0x000fe2000001ff00 */
[----:B------:R-:W-:Y:S01]  /*c2a0*/  CS2R R14, SRZ ;  /* 0x00000000000e7805 */ /* 0x000fe2000001ff00 */
[----:B------:R-:W-:Y:S01]  /*c2b0*/  @!P1 IMAD.WIDE R2, R0, 0x2, R2 ;  /* 0x0000000200029825 */ /* 0x000fe200078e0202 */
[----:B------:R3:W5:Y:S04]  /*c2c0*/  @!P1 LD.E.128 R44, [R4.64] ;  /* 0x00000006042c9980 */ /* 0x000768000c101d00 */
[----:B------:R4:W5:Y:S01]  /*c2d0*/  @!P1 LD.E.128 R40, [R2.64] ;  /* 0x0000000602289980 */ /* 0x000962000c101d00 */
[----:B-1----:R-:W-:Y:S01]  /*c2e0*/  CS2R R12, SRZ ;  /* 0x00000000000c7805 */ /* 0x002fe2000001ff00 */
[----:B--2---:R-:W-:-:S05]  /*c2f0*/  CS2R R6, SRZ ;  /* 0x0000000000067805 */ /* 0x004fca000001ff00 */
[----:B------:R4:W5:Y:S01]  /*c300*/  @!P0 LD.E.128 R12, [R24.64] ;  /* 0x00000006180c8980 */ /* 0x000962000c101d00 */
[----:B---3--:R-:W-:-:S06]  /*c310*/  CS2R R4, SRZ ;  /* 0x0000000000047805 */ /* 0x008fcc000001ff00 */
[----:B------:R4:W5:Y:S02]  /*c320*/  @!P0 LD.E.128 R4, [R22.64] ;  /* 0x0000000616048980 */ /* 0x000964000c101d00 */
.L_x_1091:
[----:B------:R-:W-:Y:S05]  /*c330*/  BSYNC B0 ;  /* 0x0000000000007941 */ /* 0x000fea0003800000 */
.L_x_1090:
[----:B------:R-:W-:Y:S01]  /*c340*/  IADD3 R0, R26, 0x40, RZ ;  /* 0x000000401a007810 */ /* 0x000fe20007ffe0ff */
[----:B----45:R-:W-:Y:S01]  /*c350*/  IMAD.MOV.U32 R2, RZ, RZ, R44 ;  /* 0x000000ffff027224 */ /* 0x030fe200078e002c */
[----:B------:R-:W-:Y:S01]  /*c360*/  MOV R23, R7 ;  /* 0x0000000700177202 */ /* 0x000fe20000000f00 */
[----:B--2---:R-:W-:Y:S01]  /*c370*/  IMAD.MOV.U32 R20, RZ, RZ, R46 ;  /* 0x000000ffff147224 */ /* 0x004fe200078e002e */
[----:B------:R-:W-:Y:S01]  /*c380*/  ISETP.GE.AND P0, PT, R0, R30, PT ;  /* 0x0000001e0000720c */ /* 0x000fe20003f06270 */
[----:B------:R-:W-:Y:S01]  /*c390*/  IMAD.MOV.U32 R0, RZ, RZ, R45 ;  /* 0x000000ffff007224 */ /* 0x000fe200078e002d */
[----:B---3--:R-:W2:Y:S01]  /*c3a0*/  SHFL.IDX PT, R21, R28, 0x1, 0x1c1f ;  /* 0x003c1f001c157f89 */ /* 0x008ea200000e0000 */
[----:B-1----:R-:W-:Y:S01]  /*c3b0*/  IMAD.MOV.U32 R3, RZ, RZ, R47 ;  /* 0x000000ffff037224 */ /* 0x002fe200078e002f */
        /* <DEDUP_REMOVED lines=37> */
[----:B------:R-:W1:Y:S01]  /*c610*/  SHFL.IDX PT, R2, R32, 0x1, 0x1c1f ;  /* 0x003c1f0020027f89 */ /* 0x000e6200000e0000 */
        /* <DEDUP_REMOVED lines=21> */
[----:B------:R-:W-:Y:S02]  /*c770*/  @!P0 SHF.L.U64.HI R23, R126, 0x1, R29 ;  /* 0x000000017e178819 */ /* 0x000fe4000001021d */
[----:B------:R-:W-:Y:S02]  /*c780*/  @!P2 SHF.L.U32 R26, R59, 0x3, RZ ;  /* 0x000000033b1aa819 */ /* 0x000fe400000006ff */
[-C--:B------:R-:W-:Y:S02]  /*c790*/  @!P0 IADD3 R24, P1, R20, R0.reuse, RZ ;  /* 0x0000000014188210 */ /* 0x080fe40007f3e0ff */
[----:B-1----:R-:W-:Y:S01]  /*c7a0*/  @!P0 IADD3 R22, P3, R2, R0, RZ ;  /* 0x0000000002168210 */ /* 0x002fe20007f7e0ff */
[----:B------:R-:W-:Y:S01]  /*c7b0*/  @!P2 IMAD.WIDE R28, R26, 0x2, R20 ;  /* 0x000000021a1ca825 */ /* 0x000fe200078e0214 */
[----:B------:R-:W-:Y:S02]  /*c7c0*/  @!P0 IADD3.X R25, R21, R23, RZ, P1, !PT ;  /* 0x0000001715198210 */ /* 0x000fe40000ffe4ff */
[----:B------:R-:W-:Y:S01]  /*c7d0*/  ISETP.GE.AND P1, PT, R130, c[0x0][0x27c], PT ;  /* 0x00009f0082007a0c */ /* 0x000fe20003f26270 */
[----:B------:R-:W-:Y:S01]  /*c7e0*/  @!P0 IMAD.X R23, R3, 0x1, R23, P3 ;  /* 0x0000000103178824 */ /* 0x000fe200018e0617 */
[----:B------:R-:W-:Y:S01]  /*c7f0*/  CS2R R70, SRZ ;  /* 0x0000000000467805 */ /* 0x000fe2000001ff00 */
[----:B------:R-:W-:Y:S01]  /*c800*/  @!P2 IMAD.WIDE R26, R26, 0x2, R2 ;  /* 0x000000021a1aa825 */ /* 0x000fe200078e0202 */
[----:B------:R-:W-:Y:S01]  /*c810*/  CS2R R68, SRZ ;  /* 0x0000000000447805 */ /* 0x000fe2000001ff00 */
[----:B------:R-:W-:Y:S01]  /*c820*/  CS2R R50, SRZ ;  /* 0x0000000000327805 */ /* 0x000fe2000001ff00 */
[----:B------:R-:W-:Y:S01]  /*c830*/  CS2R R48, SRZ ;  /* 0x0000000000307805 */ /* 0x000fe2000001ff00 */
[----:B------:R-:W-:Y:S01]  /*c840*/  CS2R R54, SRZ ;  /* 0x0000000000367805 */ /* 0x000fe2000001ff00 */
[----:B------:R-:W-:Y:S01]  /*c850*/  CS2R R52, SRZ ;  /* 0x0000000000347805 */ /* 0x000fe2000001ff00 */
[----:B------:R1:W5:Y:S04]  /*c860*/  @!P2 LD.E.128 R60, [R28.64] ;  /* 0x000000061c3ca980 */ /* 0x000368000c101d00 */
[----:B------:R-:W-:Y:S01]  /*c870*/  @!P1 IMAD.SHL.U32 R0, R77, 0x8, RZ ;  /* 0x000000084d009824 */ /* 0x000fe200078e00ff */
[----:B------:R1:W5:Y:S03]  /*c880*/  @!P2 LD.E.128 R64, [R26.64] ;  /* 0x000000061a40a980 */ /* 0x000366000c101d00 */
[C---:B------:R-:W-:Y:S01]  /*c890*/  @!P1 IMAD.WIDE R20, R0.reuse, 0x2, R20 ;  /* 0x0000000200149825 */ /* 0x040fe200078e0214 */
[----:B------:R1:W5:Y:S03]  /*c8a0*/  @!P0 LD.E.128 R48, [R24.64] ;  /* 0x0000000618308980 */ /* 0x000366000c101d00 */
[----:B------:R-:W-:Y:S01]  /*c8b0*/  @!P1 IMAD.WIDE R2, R0, 0x2, R2 ;  /* 0x0000000200029825 */ /* 0x000fe200078e0202 */
[----:B------:R1:W5:Y:S04]  /*c8c0*/  @!P1 LD.E.128 R72, [R20.64] ;  /* 0x0000000614489980 */ /* 0x000368000c101d00 */
[----:B------:R1:W5:Y:S04]  /*c8d0*/  @!P1 LD.E.128 R68, [R2.64] ;  /* 0x0000000602449980 */ /* 0x000368000c101d00 */
[----:B------:R1:W5:Y:S02]  /*c8e0*/  @!P0 LD.E.128 R52, [R22.64] ;  /* 0x0000000616348980 */ /* 0x000364000c101d00 */
.L_x_1093:
[----:B--2-4-:R-:W-:Y:S05]  /*c8f0*/  BSYNC B0 ;  /* 0x0000000000007941 */ /* 0x014fea0003800000 */
.L_x_1092:
        /* <DEDUP_REMOVED lines=157> */
.L_x_1097:
[----:B------:R-:W-:Y:S05]  /*d2d0*/  BSYNC B0 ;  /* 0x0000000000007941 */ /* 0x000fea0003800000 */
.L_x_1096:
        /* <DEDUP_REMOVED lines=113> */
.L_x_1099:
[----:B------:R-:W-:Y:S05]  /*d9f0*/  BSYNC B0 ;  /* 0x0000000000007941 */ /* 0x000fea0003800000 */
.L_x_1098:
[----:B------:R-:W-:-:S13]  /*da00*/  ISETP.GE.AND P0, PT, R130, c[0x0][0x27c], PT ;  /* 0x00009f0082007a0c */ /* 0x000fda0003f06270 */
        /* <DEDUP_REMOVED lines=111> */
.L_x_1095:
[----:B------:R-:W-:Y:S05]  /*e100*/  BSYNC B1 ;  /* 0x0000000000017941 */ /* 0x000fea0003800000 */
.L_x_1094:
[----:B------:R-:W-:-:S04]  /*e110*/  IADD3 R0, R237, 0x40, RZ ;  /* 0x00000040ed007810 */ /* 0x000fc80007ffe0ff */
[----:B------:R-:W-:-:S13]  /*e120*/  ISETP.GE.AND P0, PT, R0, R76, PT ;  /* 0x0000004c0000720c */ /* 0x000fda0003f06270 */
[----:B------:R-:W-:Y:S05]  /*e130*/  @P0 BRA `(.L_x_1079) ;  /* 0x0000158000000947 */ /* 0x000fea0003800000 */
[----:B------:R3:W5:Y:S01]  /*e140*/  LDL R35, [R1+0x40] ;  /* 0x0000400001237983 */ /* 0x0007620000100800 */
[----:B------:R-:W-:Y:S01]  /*e150*/  ISETP.GE.AND P0, PT, R126, c[0x0][0x27c], PT ;  /* 0x00009f007e007a0c */ /* 0x000fe20003f06270 */
[----:B------:R-:W-:Y:S01]  /*e160*/  BSSY B0, `(.L_x_1100) ;  /* 0x0000073000007945 */ /* 0x000fe20003800000 */
[C---:B------:R-:W-:Y:S02]  /*e170*/  IADD3 R36, R237.reuse, 0x40, RZ ;  /* 0x00000040ed247810 */ /* 0x040fe40007ffe0ff */
[----:B------:R-:W-:-:S03]  /*e180*/  IADD3 R37, R237, 0x40, RZ ;  /* 0x00000040ed257810 */ /* 0x000fc60007ffe0ff */
[----:B------:R-:W-:Y:S02]  /*e190*/  IMAD.SHL.U32 R36, R36, 0x40, RZ ;  /* 0x0000004024247824 */ /* 0x000fe400078e00ff */
[----:B------:R-:W-:-:S03]  /*e1a0*/  IMAD.SHL.U32 R37, R37, 0x40, RZ ;  /* 0x0000004025257824 */ /* 0x000fc600078e00ff */
[----:B------:R-:W-:Y:S02]  /*e1b0*/  LOP3.LUT R36, R36, 0x1c0, RZ, 0xc0, !PT ;  /* 0x000001c024247812 */ /* 0x000fe400078ec0ff */
[----:B------:R-:W-:Y:S02]  /*e1c0*/  LOP3.LUT R37, R37, 0x1c0, RZ, 0xc0, !PT ;  /* 0x000001c025257812 */ /* 0x000fe400078ec0ff */
[----:B------:R-:W-:Y:S01]  /*e1d0*/  SHF.R.U32.HI R36, RZ, 0x3, R36 ;  /* 0x00000003ff247819 */ /* 0x000fe20000011624 */
[----:B------:R-:W-:Y:S05]  /*e1e0*/  @P0 BRA `(.L_x_1101) ;  /* 0x000006a000000947 */ /* 0x000fea0003800000 */
[----:B------:R-:W-:Y:S01]  /*e1f0*/  IMAD.MOV.U32 R3, RZ, RZ, c[0x0][0x27c] ;  /* 0x00009f00ff037624 */ /* 0x000fe200078e00ff */
[----:B------:R-:W-:Y:S02]  /*e200*/  LOP3.LUT R0, R37, 0x38, R126, 0xf8, !PT ;  /* 0x0000003825007812 */ /* 0x000fe400078ef87e */
[----:B--2---:R-:W-:Y:S02]  /*e210*/  SHF.R.U64 R13, R52, 0x10, R53 ;  /* 0x00000010340d7819 */ /* 0x004fe40000001235 */
[----:B------:R-:W-:-:S02]  /*e220*/  LEA.HI R3, R3, R106, RZ, 0x1d ;  /* 0x0000006a03037211 */ /* 0x000fc400078fe8ff */
[----:B-----5:R-:W-:Y:S02]  /*e230*/  LOP3.LUT R0, R35, R0, R36, 0xf6, !PT ;  /* 0x0000000023007212 */ /* 0x020fe400078ef624 */
[----:B------:R-:W-:Y:S01]  /*e240*/  SHF.R.S32.HI R4, RZ, 0x1f, R3 ;  /* 0x0000001fff047819 */ /* 0x000fe20000011403 */
[----:B------:R-:W-:Y:S01]  /*e250*/  IMAD.SHL.U32 R2, R3, 0x8, RZ ;  /* 0x0000000803027824 */ /* 0x000fe200078e00ff */
[----:B------:R-:W-:Y:S02]  /*e260*/  LEA R29, R0, 0xc100, 0x1 ;  /* 0x0000c100001d7811 */ /* 0x000fe400078e08ff */
[----:B------:R-:W-:Y:S02]  /*e270*/  LEA.HI R3, R4, R3, RZ, 0x3 ;  /* 0x0000000304037211 */ /* 0x000fe400078f18ff */
[----:B------:R-:W-:Y:S01]  /*e280*/  LOP3.LUT R2, R37, 0x38, R2, 0xf8, !PT ;  /* 0x0000003825027812 */ /* 0x000fe200078ef802 */
[----:B------:R-:W2:Y:S01]  /*e290*/  LDS.128 R8, [R29] ;  /* 0x000000001d087984 */ /* 0x000ea20000000c00 */
[----:B------:R-:W-:Y:S01]  /*e2a0*/  PRMT R16, R91, 0x5432, R13 ;  /* 0x000054325b107816 */ /* 0x000fe2000000000d */
[----:B------:R-:W-:Y:S01]  /*e2b0*/  IMAD.SHL.U32 R3, R3, 0x400, RZ ;  /* 0x0000040003037824 */ /* 0x000fe200078e00ff */
[----:B------:R-:W-:-:S02]  /*e2c0*/  LOP3.LUT R2, R2, R36, RZ, 0x3c, !PT ;  /* 0x0000002402027212 */ /* 0x000fc400078e3cff */
[--C-:B------:R-:W-:Y:S02]  /*e2d0*/  SHF.R.U64 R14, R54, 0x10, R55.reuse ;  /* 0x00000010360e7819 */ /* 0x100fe40000001237 */
[----:B------:R-:W-:Y:S02]  /*e2e0*/  LOP3.LUT R0, R3, 0x7fffe000, RZ, 0xc0, !PT ;  /* 0x7fffe00003007812 */ /* 0x000fe400078ec0ff */
[----:B------:R-:W-:Y:S02]  /*e2f0*/  SHF.R.U32.HI R19, RZ, 0x10, R55 ;  /* 0x00000010ff137819 */ /* 0x000fe40000011637 */
[----:B------:R-:W-:Y:S02]  /*e300*/  IADD3 R0, R2, R0, R35 ;  /* 0x0000000002007210 */ /* 0x000fe40007ffe023 */
[----:B------:R-:W-:Y:S02]  /*e310*/  SHF.R.U64 R3, R50, 0x10, R51 ;  /* 0x0000001032037819 */ /* 0x000fe40000001233 */
[----:B------:R-:W-:Y:S01]  /*e320*/  SHF.R.U32.HI R15, RZ, 0x10, R53 ;  /* 0x00000010ff0f7819 */ /* 0x000fe20000011635 */
[----:B------:R-:W-:Y:S01]  /*e330*/  IMAD.SHL.U32 R28, R0, 0x2, RZ ;  /* 0x00000002001c7824 */ /* 0x000fe200078e00ff */
[----:B------:R-:W-:-:S02]  /*e340*/  SHF.R.U64 R0, R48, 0x10, R49 ;  /* 0x0000001030007819 */ /* 0x000fc40000001231 */
[----:B------:R-:W-:Y:S02]  /*e350*/  SHF.L.U32 R30, R16, 0x10, RZ ;  /* 0x00000010101e7819 */ /* 0x000fe400000006ff */
[----:B------:R-:W4:Y:S01]  /*e360*/  LDS.128 R4, [R28+0xc100] ;  /* 0x00c100001c047984 */ /* 0x000f220000000c00 */
[----:B------:R-:W-:Y:S02]  /*e370*/  PRMT R18, R93, 0x5432, R0 ;  /* 0x000054325d127816 */ /* 0x000fe40000000000 */
[----:B------:R-:W-:Y:S02]  /*e380*/  SHF.R.U32.HI R2, RZ, 0x10, R49 ;  /* 0x00000010ff027819 */ /* 0x000fe40000011631 */
[----:B------:R-:W-:Y:S01]  /*e390*/  SHF.R.U32.HI R12, RZ, 0x10, R51 ;  /* 0x00000010ff0c7819 */ /* 0x000fe20000011633 */
[----:B------:R-:W-:Y:S01]  /*e3a0*/  IMAD.U32 R31, R18, 0x10000, RZ ;  /* 0x00010000121f7824 */ /* 0x000fe200078e00ff */
[C---:B------:R-:W-:Y:S02]  /*e3b0*/  PRMT R23, R92.reuse, 0x5432, R14 ;  /* 0x000054325c177816 */ /* 0x040fe4000000000e */
[----:B------:R-:W-:-:S02]  /*e3c0*/  PRMT R22, R92, 0x5410, R19 ;  /* 0x000054105c167816 */ /* 0x000fc40000000013 */
[C---:B------:R-:W-:Y:S02]  /*e3d0*/  PRMT R25, R94.reuse, 0x5432, R3 ;  /* 0x000054325e197816 */ /* 0x040fe40000000003 */
        /* <DEDUP_REMOVED lines=10> */
[----:B------:R-:W-:Y:S01]  /*e480*/  SHF.L.U32 R32, R22, 0x10, RZ ;  /* 0x0000001016207819 */ /* 0x000fe200000006ff */
[----:B------:R-:W-:Y:S01]  /*e490*/  IMAD.U32 R12, R11, 0x10000, RZ ;  /* 0x000100000b0c7824 */ /* 0x000fe200078e00ff */
[----:B------:R-:W-:-:S02]  /*e4a0*/  LOP3.LUT R34, R16, 0xffff0000, RZ, 0xc0, !PT ;  /* 0xffff000010227812 */ /* 0x000fc400078ec0ff */
[----:B------:R-:W-:Y:S02]  /*e4b0*/  LOP3.LUT R15, R15, 0xffff0000, RZ, 0xc0, !PT ;  /* 0xffff00000f0f7812 */ /* 0x000fe400078ec0ff */
[----:B------:R-:W-:Y:S01]  /*e4c0*/  LOP3.LUT R11, R11, 0xffff0000, RZ, 0xc0, !PT ;  /* 0xffff00000b0b7812 */ /* 0x000fe200078ec0ff */
[C---:B----4-:R-:W-:Y:S01]  /*e4d0*/  IMAD.U32 R10, R4.reuse, 0x10000, RZ ;  /* 0x00010000040a7824 */ /* 0x050fe200078e00ff */
[----:B------:R-:W-:Y:S01]  /*e4e0*/  LOP3.LUT R9, R4, 0xffff0000, RZ, 0xc0, !PT ;  /* 0xffff000004097812 */ /* 0x000fe200078ec0ff */
[C---:B------:R-:W-:Y:S01]  /*e4f0*/  IMAD.U32 R4, R6.reuse, 0x10000, RZ ;  /* 0x0001000006047824 */ /* 0x040fe200078e00ff */
[----:B------:R-:W-:Y:S01]  /*e500*/  LOP3.LUT R3, R6, 0xffff0000, RZ, 0xc0, !PT ;  /* 0xffff000006037812 */ /* 0x000fe200078ec0ff */
[C---:B------:R-:W-:Y:S01]  /*e510*/  FMUL.FTZ R27, R10.reuse, R30 ;  /* 0x0000001e0a1b7220 */ /* 0x040fe20000410000 */
[----:B------:R-:W-:Y:S01]  /*e520*/  LOP3.LUT R0, R7, 0xffff0000, RZ, 0xc0, !PT ;  /* 0xffff000007007812 */ /* 0x000fe200078ec0ff */
[-C--:B------:R-:W-:Y:S02]  /*e530*/  FMUL.FTZ R6, R10, R31.reuse ;  /* 0x0000001f0a067220 */ /* 0x080fe40000410000 */
[C---:B------:R-:W-:Y:S01]  /*e540*/  IMAD.U32 R8, R5.reuse, 0x10000, RZ ;  /* 0x0001000005087824 */ /* 0x040fe200078e00ff */
[----:B------:R-:W-:Y:S01]  /*e550*/  LOP3.LUT R5, R5, 0xffff0000, RZ, 0xc0, !PT ;  /* 0xffff000005057812 */ /* 0x000fe200078ec0ff */
[----:B------:R-:W-:-:S02]  /*e560*/  FFMA.FTZ R31, R21, R31, -R27 ;  /* 0x0000001f151f7223 */ /* 0x000fc4000001081b */
[----:B------:R-:W-:Y:S02]  /*e570*/  IMAD.U32 R2, R7, 0x10000, RZ ;  /* 0x0001000007027824 */ /* 0x000fe400078e00ff */
[C---:B------:R-:W-:Y:S01]  /*e580*/  IMAD.U32 R27, R17.reuse, 0x10000, RZ ;  /* 0x00010000111b7824 */ /* 0x040fe200078e00ff */
[----:B------:R-:W-:Y:S01]  /*e590*/  LOP3.LUT R17, R17, 0xffff0000, RZ, 0xc0, !PT ;  /* 0xffff000011117812 */ /* 0x000fe200078ec0ff */
[----:B------:R-:W-:Y:S02]  /*e5a0*/  FFMA.FTZ R30, R21, R30, R6 ;  /* 0x0000001e151e7223 */ /* 0x000fe40000010006 */
[----:B------:R-:W-:Y:S02]  /*e5b0*/  IMAD.U32 R21, R24, 0x10000, RZ ;  /* 0x0001000018157824 */ /* 0x000fe400078e00ff */
[C---:B------:R-:W-:Y:S02]  /*e5c0*/  FMUL.FTZ R10, R8.reuse, R33 ;  /* 0x00000021080a7220 */ /* 0x040fe40000410000 */
[----:B------:R-:W-:-:S02]  /*e5d0*/  FMUL.FTZ R7, R8, R27 ;  /* 0x0000001b08077220 */ /* 0x000fc40000410000 */
[CC--:B------:R-:W-:Y:S02]  /*e5e0*/  FMUL.FTZ R6, R2.reuse, R32.reuse ;  /* 0x0000002002067220 */ /* 0x0c0fe40000410000 */
[----:B------:R-:W-:Y:S02]  /*e5f0*/  FMUL.FTZ R2, R2, R21 ;  /* 0x0000001502027220 */ /* 0x000fe40000410000 */
[C---:B------:R-:W-:Y:S02]  /*e600*/  FFMA.FTZ R27, R19.reuse, R27, -R10 ;  /* 0x0000001b131b7223 */ /* 0x040fe4000001080a */
[----:B------:R-:W-:Y:S01]  /*e610*/  FFMA.FTZ R19, R19, R33, R7 ;  /* 0x0000002113137223 */ /* 0x000fe20000010007 */
[----:B------:R-:W-:Y:S01]  /*e620*/  LOP3.LUT R7, R18, 0xffff0000, RZ, 0xc0, !PT ;  /* 0xffff000012077812 */ /* 0x000fe200078ec0ff */
[----:B------:R-:W-:Y:S02]  /*e630*/  FFMA.FTZ R16, R12, R32, R2 ;  /* 0x000000200c107223 */ /* 0x000fe40000010002 */
[----:B------:R-:W-:-:S02]  /*e640*/  FMUL.FTZ R2, R9, R34 ;  /* 0x0000002209027220 */ /* 0x000fc40000410000 */
        /* <DEDUP_REMOVED lines=36> */
.L_x_1101:
[----:B------:R-:W-:Y:S05]  /*e890*/  BSYNC B0 ;  /* 0x0000000000007941 */ /* 0x000fea0003800000 */
.L_x_1100:
[----:B------:R-:W-:Y:S01]  /*e8a0*/  ISETP.GE.AND P0, PT, R131, c[0x0][0x27c], PT ;  /* 0x00009f0083007a0c */ /* 0x000fe20003f06270 */
[----:B------:R-:W-:-:S12]  /*e8b0*/  BSSY B0, `(.L_x_1102) ;  /* 0x0000070000007945 */ /* 0x000fd80003800000 */
[----:B------:R-:W-:Y:S05]  /*e8c0*/  @P0 BRA `(.L_x_1103) ;  /* 0x000006e000000947 */ /* 0x000fea0003800000 */
[----:B------:R-:W-:Y:S01]  /*e8d0*/  IMAD.MOV.U32 R0, RZ, RZ, c[0x0][0x27c] ;  /* 0x00009f00ff007624 */ /* 0x000fe200078e00ff */
[----:B------:R-:W-:Y:S02]  /*e8e0*/  LEA.HI R3, R80, R131, RZ, 0x6 ;  /* 0x0000008350037211 */ /* 0x000fe400078f30ff */
[----:B------:R-:W-:Y:S02]  /*e8f0*/  LOP3.LUT R2, R37, 0x38, R81, 0xf8, !PT ;  /* 0x0000003825027812 */ /* 0x000fe400078ef851 */
[----:B------:R-:W-:Y:S01]  /*e900*/  LEA.HI R0, R0, R59, RZ, 0x1d ;  /* 0x0000003b00007211 */ /* 0x000fe200078fe8ff */
[----:B--2---:R-:W-:Y:S01]  /*e910*/  IMAD.SHL.U32 R5, R3, 0x80, RZ ;  /* 0x0000008003057824 */ /* 0x004fe200078e00ff */
[----:B------:R-:W-:Y:S02]  /*e920*/  LOP3.LUT R2, R2, R36, RZ, 0x3c, !PT ;  /* 0x0000002402027212 */ /* 0x000fe400078e3cff */
[----:B------:R-:W-:Y:S01]  /*e930*/  SHF.R.S32.HI R3, RZ, 0x1f, R0 ;  /* 0x0000001fff037819 */ /* 0x000fe20000011400 */
[----:B------:R-:W-:Y:S01]  /*e940*/  IMAD.SHL.U32 R4, R0, 0x8, RZ ;  /* 0x0000000800047824 */ /* 0x000fe200078e00ff */
[----:B------:R-:W-:-:S02]  /*e950*/  LOP3.LUT R5, R5, 0xffffe000, RZ, 0xc0, !PT ;  /* 0xffffe00005057812 */ /* 0x000fc400078ec0ff */
[----:B------:R-:W-:Y:S02]  /*e960*/  LEA.HI R3, R3, R0, RZ, 0x3 ;  /* 0x0000000003037211 */ /* 0x000fe400078f18ff */
[----:B-----5:R-:W-:Y:S02]  /*e970*/  IADD3 R0, R2, R5, R35 ;  /* 0x0000000502007210 */ /* 0x020fe40007ffe023 */
        /* <DEDUP_REMOVED lines=14> */
[----:B------:R-:W4:Y:S01]  /*ea60*/  LDS.128 R4, [R28+0xc100] ;  /* 0x00c100001c047984 */ /* 0x000f220000000c00 */
[----:B------:R-:W-:-:S02]  /*ea70*/  PRMT R18, R97, 0x5432, R0 ;  /* 0x0000543261127816 */ /* 0x000fc40000000000 */
[----:B------:R-:W-:Y:S02]  /*ea80*/  SHF.R.U64 R3, R62, 0x10, R63 ;  /* 0x000000103e037819 */ /* 0x000fe4000000123f */
[----:B------:R-:W-:Y:S01]  /*ea90*/  SHF.R.U32.HI R15, RZ, 0x10, R65 ;  /* 0x00000010ff0f7819 */ /* 0x000fe20000011641 */
[----:B------:R-:W-:Y:S01]  /*eaa0*/  IMAD.U32 R31, R18, 0x10000, RZ ;  /* 0x00010000121f7824 */ /* 0x000fe200078e00ff */
[----:B------:R-:W-:Y:S02]  /*eab0*/  SHF.R.U32.HI R2, RZ, 0x10, R61 ;  /* 0x00000010ff027819 */ /* 0x000fe4000001163d */
[----:B------:R-:W-:Y:S02]  /*eac0*/  SHF.R.U32.HI R12, RZ, 0x10, R63 ;  /* 0x00000010ff0c7819 */ /* 0x000fe4000001163f */
[C---:B------:R-:W-:Y:S02]  /*ead0*/  PRMT R23, R96.reuse, 0x5432, R14 ;  /* 0x0000543260177816 */ /* 0x040fe4000000000e */
[----:B------:R-:W-:-:S02]  /*eae0*/  PRMT R22, R96, 0x5410, R19 ;  /* 0x0000541060167816 */ /* 0x000fc40000000013 */
[----:B------:R-:W-:Y:S02]  /*eaf0*/  PRMT R25, R98, 0x5432, R3 ;  /* 0x0000543262197816 */ /* 0x000fe40000000003 */
[----:B------:R-:W-:Y:S01]  /*eb00*/  PRMT R15, R95, 0x5410, R15 ;  /* 0x000054105f0f7816 */ /* 0x000fe2000000000f */
[----:B------:R-:W-:Y:S01]  /*eb10*/  IMAD.U32 R32, R22, 0x10000, RZ ;  /* 0x0001000016207824 */ /* 0x000fe200078e00ff */
[----:B------:R-:W-:Y:S02]  /*eb20*/  PRMT R17, R97, 0x5410, R2 ;  /* 0x0000541061117816 */ /* 0x000fe40000000002 */
[----:B------:R-:W-:Y:S01]  /*eb30*/  PRMT R24, R98, 0x5410, R12 ;  /* 0x0000541062187816 */ /* 0x000fe2000000000c */
[C---:B------:R-:W-:Y:S01]  /*eb40*/  IMAD.U32 R33, R15.reuse, 0x10000, RZ ;  /* 0x000100000f217824 */ /* 0x040fe200078e00ff */
[----:B------:R-:W-:Y:S02]  /*eb50*/  LOP3.LUT R34, R16, 0xffff0000, RZ, 0xc0, !PT ;  /* 0xffff000010227812 */ /* 0x000fe400078ec0ff */
        /* <DEDUP_REMOVED lines=9> */
[C---:B----4-:R-:W-:Y:S01]  /*ebf0*/  IMAD.U32 R10, R4.reuse, 0x10000, RZ ;  /* 0x00010000040a7824 */ /* 0x050fe200078e00ff */
        /* <DEDUP_REMOVED lines=59> */
.L_x_1103:
[----:B------:R-:W-:Y:S05]  /*efb0*/  BSYNC B0 ;  /* 0x0000000000007941 */ /* 0x000fea0003800000 */
.L_x_1102:
[----:B------:R-:W-:-:S13]  /*efc0*/  ISETP.GE.AND P0, PT, R130, c[0x0][0x27c], PT ;  /* 0x00009f0082007a0c */ /* 0x000fda0003f06270 */
        /* <DEDUP_REMOVED lines=111> */
.L_x_1079:
[----:B------:R-:W-:Y:S05]  /*f6c0*/  BSYNC B2 ;  /* 0x0000000000027941 */ /* 0x000fea0003800000 */
.L_x_1061:
[----:B------:R-:W-:Y:S01]  /*f6d0*/  IMAD R0, R104, c[0x0][0x208], RZ ;  /* 0x0000820068007a24 */ /* 0x000fe200078e02ff */
[----:B------:R-:W-:-:S04]  /*f6e0*/  DEPBAR.LE SB0, 0x0 ;  /* 0x000080000000791a */ /* 0x000fc80000000000 */
[C---:B-12---:R-:W-:Y:S01]  /*f6f0*/  IMAD.WIDE.U32 R4, R90.reuse, c[0x0][0x208], RZ ;  /* 0x000082005a047a25 */ /* 0x046fe200078e00ff */
[----:B------:R-:W-:Y:S03]  /*f700*/  BAR.SYNC.DEFER_BLOCKING 0x0 ;  /* 0x0000000000007b1d */ /* 0x000fe60000010000 */
[----:B------:R-:W-:Y:S01]  /*f710*/  IMAD R2, R90, c[0x0][0x20c], R0 ;  /* 0x000083005a027a24 */ /* 0x000fe200078e0200 */
[----:B------:R-:W-:Y:S01]  /*f720*/  LEA R0, P1, R4, R228, 0x6 ;  /* 0x000000e404007211 */ /* 0x000fe200078230ff */
[----:B------:R-:W-:Y:S01]  /*f730*/  IMAD R88, R90, -0x40, R128 ;  /* 0xffffffc05a587824 */ /* 0x000fe200078e0280 */
[----:B------:R1:W5:Y:S01]  /*f740*/  LDL R161, [R1+0x18] ;  /* 0x0000180001a17983 */ /* 0x0003620000100800 */
[----:B------:R-:W-:Y:S01]  /*f750*/  IMAD.IADD R3, R5, 0x1, R2 ;  /* 0x0000000105037824 */ /* 0x000fe200078e0202 */
[----:B------:R-:W-:Y:S01]  /*f760*/  LEA R2, P0, R0, c[0x0][0x1f8], 0x1 ;  /* 0x00007e0000027a11 */ /* 0x000fe200078008ff */
[----:B------:R-:W-:-:S03]  /*f770*/  IMAD.MOV.U32 R5, RZ, RZ, c[0x0][0x20c] ;  /* 0x00008300ff057624 */ /* 0x000fc600078e00ff */
[----:B------:R-:W-:Y:S01]  /*f780*/  LEA.HI.X R3, R4, R230, R3, 0x6, P1 ;  /* 0x000000e604037211 */ /* 0x000fe200008f3403 */
[----:B------:R-:W-:Y:S01]  /*f790*/  IMAD.MOV.U32 R4, RZ, RZ, c[0x0][0x208] ;  /* 0x00008200ff047624 */ /* 0x000fe200078e00ff */
[C---:B------:R-:W-:Y:S02]  /*f7a0*/  LOP3.LUT P1, RZ, R103.reuse, 0x2, RZ, 0xc0, !PT ;  /* 0x0000000267ff7812 */ /* 0x040fe4000782c0ff */
[----:B------:R-:W-:Y:S02]  /*f7b0*/  LEA.HI.X R3, R0, c[0x0][0x1fc], R3, 0x1, P0 ;  /* 0x00007f0000037a11 */ /* 0x000fe400000f0c03 */
[----:B------:R-:W-:Y:S02]  /*f7c0*/  LOP3.LUT R0, R103, 0x1, RZ, 0xc0, !PT ;  /* 0x0000000167007812 */ /* 0x000fe400078ec0ff */
[----:B------:R-:W-:Y:S02]  /*f7d0*/  LEA R12, P0, R4, R2, 0x6 ;  /* 0x00000002040c7211 */ /* 0x000fe400078030ff */
[----:B------:R-:W-:Y:S01]  /*f7e0*/  ISETP.NE.U32.AND P2, PT, R0, 0x1, PT ;  /* 0x000000010000780c */ /* 0x000fe20003f45070 */
[----:B------:R-:W-:Y:S01]  /*f7f0*/  IMAD.IADD R0, R88, 0x1, -R105 ;  /* 0x0000000158007824 */ /* 0x000fe200078e0a69 */
[----:B------:R-:W-:Y:S01]  /*f800*/  LEA.HI.X R13, R4, R3, R5, 0x6, P0 ;  /* 0x00000003040d7211 */ /* 0x000fe200000f3405 */
[----:B------:R-:W-:Y:S03]  /*f810*/  LDSM.16.M88.4 R28, [R147] ;  /* 0x00000000931c783b */ /* 0x000fe60000000200 */
[C---:B------:R-:W-:Y:S01]  /*f820*/  ISETP.LT.OR P0, PT, R0.reuse, 0x1, P2 ;  /* 0x000000010000780c */ /* 0x040fe20001701670 */
[----:B------:R-:W2:Y:S04]  /*f830*/  LDSM.16.M88.4 R4, [R194] ;  /* 0x00000000c204783b */ /* 0x000ea80000000200 */
[----:B------:R-:W4:Y:S04]  /*f840*/  LDSM.16.M88.4 R24, [R147+0x800] ;  /* 0x000800009318783b */ /* 0x000f280000000200 */
[----:B------:R-:W3:Y:S04]  /*f850*/  LDSM.16.M88.4 R20, [R147+0x1000] ;  /* 0x001000009314783b */ /* 0x000ee80000000200 */
        /* <DEDUP_REMOVED lines=17> */
[C---:B--2--5:R-:W-:Y:S08]  /*f970*/  HMMA.16816.F32.BF16 R32, R4.reuse, R28, RZ ;  /* 0x0000001c0420723c */ /* 0x064ff000000418ff */
[C---:B------:R-:W-:Y:S02]  /*f980*/  HMMA.16816.F32.BF16 R28, R4.reuse, R30, RZ ;  /* 0x0000001e041c723c */ /* 0x040fe400000418ff */
[----:B------:R2:W-:Y:S04]  /*f990*/  LDGSTS.E.BYPASS.LTC128B.128 [R210+0x4100], [R2.64+0x100], !P3 ;  /* 0x0410010002d27fae */ /* 0x0005e8000d901d46 */
[----:B------:R1:W-:Y:S02]  /*f9a0*/  LDGSTS.E.BYPASS.LTC128B.128 [R210+0x1100], [R12.64], !P2 ;  /* 0x011000000cd27fae */ /* 0x0003e4000d101d46 */
[C---:B----4-:R-:W-:Y:S02]  /*f9b0*/  HMMA.16816.F32.BF16 R36, R4.reuse, R24, RZ ;  /* 0x000000180424723c */ /* 0x050fe400000418ff */
[----:B------:R4:W-:Y:S04]  /*f9c0*/  LDGSTS.E.BYPASS.LTC128B.128 [R210+0x3100], [R12.64+0x80], !P1 ;  /* 0x031000800cd27fae */ /* 0x0009e8000c901d46 */
[----:B------:R4:W-:Y:S02]  /*f9d0*/  LDGSTS.E.BYPASS.LTC128B.128 [R210+0x5100], [R12.64+0x100], !P0 ;  /* 0x051001000cd27fae */ /* 0x0009e4000c101d46 */
[C---:B------:R-:W-:Y:S02]  /*f9e0*/  HMMA.16816.F32.BF16 R40, R4.reuse, R26, RZ ;  /* 0x0000001a0428723c */ /* 0x040fe400000418ff */
[----:B------:R-:W-:Y:S04]  /*f9f0*/  LDSM.16.M88.4 R68, [R193] ;  /* 0x00000000c144783b */ /* 0x000fe80000000200 */
[----:B------:R-:W-:Y:S02]  /*fa00*/  LDSM.16.M88.4 R76, [R193+0x800] ;  /* 0x00080000c14c783b */ /* 0x000fe40000000200 */
[C---:B---3--:R-:W-:Y:S02]  /*fa10*/  HMMA.16816.F32.BF16 R48, R4.reuse, R20, RZ ;  /* 0x000000140430723c */ /* 0x048fe400000418ff */
        /* <DEDUP_REMOVED lines=19> */
[----:B----4-:R-:W-:Y:S01]  /*fb50*/  HMMA.16816.F32.BF16 R12, R8, R74, R16 ;  /* 0x0000004a080c723c */ /* 0x010fe20000041810 */
[----:B------:R-:W3:Y:S04]  /*fb60*/  LDSM.16.M88.4 R8, [R196] ;  /* 0x00000000c408783b */ /* 0x000ee80000000200 */
        /* <DEDUP_REMOVED lines=79> */
[C---:B------:R-:W-:Y:S08]  /*10060*/  HMMA.16816.F32.BF16 R36, R4.reuse, R54, R32 ;  /* 0x000000360424723c */ /* 0x040ff00000041820 */
        /* <DEDUP_REMOVED lines=23> */
[----:B------:R-:W-:Y:S01]  /*101e0*/  ISETP.GT.AND P0, PT, R90, R235, PT ;  /* 0x000000eb5a00720c */ /* 0x000fe20003f04270 */
[----:B------:R-:W-:-:S04]  /*101f0*/  DEPBAR.LE SB0, 0x0 ;  /* 0x000080000000791a */ /* 0x000fc80000000000 */
[C---:B-1----:R-:W-:Y:S08]  /*10200*/  HMMA.16816.F32.BF16 R32, R8.reuse, R60, R52 ;  /* 0x0000003c0820723c */ /* 0x042ff00000041834 */
        /* <DEDUP_REMOVED lines=8> */
[C---:B---3--:R-:W-:Y:S08]  /*10290*/  HMMA.16816.F32.BF16 R48, R4.reuse, R36, R32 ;  /* 0x000000240430723c */ /* 0x048ff00000041820 */
[C---:B------:R-:W-:Y:S08]  /*102a0*/  HMMA.16816.F32.BF16 R28, R4.reuse, R38, R28 ;  /* 0x00000026041c723c */ /* 0x040ff0000004181c */
[C---:B------:R-:W-:Y:S08]  /*102b0*/  HMMA.16816.F32.BF16 R36, R4.reuse, R64, R24 ;  /* 0x000000400424723c */ /* 0x040ff00000041818 */
[C---:B------:R-:W-:Y:S08]  /*102c0*/  HMMA.16816.F32.BF16 R24, R4.reuse, R66, R20 ;  /* 0x000000420418723c */ /* 0x040ff00000041814 */
[C---:B----4-:R-:W-:Y:S08]  /*102d0*/  HMMA.16816.F32.BF16 R20, R4.reuse, R72, R16 ;  /* 0x000000480414723c */ /* 0x050ff00000041810 */
[C---:B------:R-:W-:Y:S08]  /*102e0*/  HMMA.16816.F32.BF16 R12, R4.reuse, R56, R44 ;  /* 0x00000038040c723c */ /* 0x040ff0000004182c */
[C---:B------:R-:W-:Y:S08]  /*102f0*/  HMMA.16816.F32.BF16 R32, R4.reuse, R58, R40 ;  /* 0x0000003a0420723c */ /* 0x040ff00000041828 */
[----:B------:R-:W-:Y:S01]  /*10300*/  HMMA.16816.F32.BF16 R16, R4, R74, R8 ;  /* 0x0000004a0410723c */ /* 0x000fe20000041808 */
[----:B------:R-:W-:Y:S06]  /*10310*/  BAR.SYNC.DEFER_BLOCKING 0x0 ;  /* 0x0000000000007b1d */ /* 0x000fec0000010000 */
[----:B------:R-:W-:Y:S01]  /*10320*/  @!UPT UIADD3 URZ, URZ, URZ, URZ ;  /* 0x0000003f3f3ff290 */ /* 0x000fe2000fffe03f */
[----:B------:R-:W-:Y:S11]  /*10330*/  @!P0 BRA `(.L_x_1105) ;  /* 0x0000018000008947 */ /* 0x000ff60003800000 */
[----:B--2---:R-:W-:Y:S01]  /*10340*/  IADD3 R0, R161, -0x2, RZ ;  /* 0xfffffffea1007810 */ /* 0x004fe20007ffe0ff */
[----:B------:R-:W-:Y:S01]  /*10350*/  IMAD.MOV.U32 R6, RZ, RZ, c[0x0][0x1e4] ;  /* 0x00007900ff067624 */ /* 0x000fe200078e00ff */
[----:B------:R-:W-:-:S02]  /*10360*/  LOP3.LUT P3, RZ, R238, 0x1, RZ, 0xc0, !PT ;  /* 0x00000001eeff7812 */ /* 0x000fc4000786c0ff */
        /* <DEDUP_REMOVED lines=21> */
.L_x_1105:
[----:B--2---:R-:W-:Y:S05]  /*104c0*/  BSYNC B0 ;  /* 0x0000000000007941 */ /* 0x004fea0003800000 */
.L_x_1104:
[----:B------:R-:W2:Y:S04]  /*104d0*/  LDL R0, [R1+0x10] ;  /* 0x0000100001007983 */ /* 0x000ea80000100800 */
[----:B------:R-:W3:Y:S01]  /*104e0*/  LDL R185, [R1+0x8] ;  /* 0x0000080001b97983 */ /* 0x000ee20000100800 */
[----:B-1----:R-:W-:-:S03]  /*104f0*/  IMAD.IADD R3, R88, 0x1, -R239 ;  /* 0x0000000158037824 */ /* 0x002fc600078e0aef */
[----:B------:R-:W0:Y:S01]  /*10500*/  LDGDEPBAR ;  /* 0x00000000000079af */ /* 0x000e220000000000 */
[----:B--2---:R-:W-:-:S04]  /*10510*/  IMAD.IADD R0, R0, 0x1, R249 ;  /* 0x0000000100007824 */ /* 0x004fc800078e02f9 */
[----:B------:R-:W-:-:S05]  /*10520*/  @P4 IMAD.HI.U32 R2, R0, c[0x0][0x2c8], RZ ;  /* 0x0000b20000024a27 */ /* 0x000fca00078e00ff */
[----:B------:R-:W-:-:S05]  /*10530*/  @P4 SHF.R.U32.HI R0, RZ, c[0x0][0x2cc], R2 ;  /* 0x0000b300ff004a19 */ /* 0x000fca0000011602 */
[----:B------:R-:W1:Y:S04]  /*10540*/  SHFL.IDX PT, R2, R0, RZ, 0x1c1f ;  /* 0x001c1fff00027589 */ /* 0x000e6800000e0000 */
[----:B------:R2:W4:Y:S02]  /*10550*/  SHFL.IDX PT, R4, R0, 0x1, 0x1c1f ;  /* 0x003c1f0000047f89 */ /* 0x00052400000e0000 */
[----:B--2---:R-:W-:-:S04]  /*10560*/  IMAD.MOV.U32 R0, RZ, RZ, -0x40 ;  /* 0xffffffc0ff007424 */ /* 0x004fc800078e00ff */
[----:B------:R-:W-:-:S05]  /*10570*/  IMAD R0, R90, R0, 0x1 ;  /* 0x000000015a007424 */ /* 0x000fca00078e0200 */
[----:B------:R-:W-:-:S05]  /*10580*/  IADD3 R0, -R239, R0, R128 ;  /* 0x00000000ef007210 */ /* 0x000fca0007ffe180 */
[----:B---3--:R-:W-:-:S04]  /*10590*/  IMAD.IADD R0, R0, 0x1, -R185 ;  /* 0x0000000100007824 */ /* 0x008fc800078e0ab9 */
[C---:B-1----:R-:W-:Y:S02]  /*105a0*/  IMAD.IADD R2, R0.reuse, 0x1, R2 ;  /* 0x0000000100027824 */ /* 0x042fe400078e0202 */
[----:B----4-:R-:W-:-:S03]  /*105b0*/  IMAD.IADD R0, R0, 0x1, R4 ;  /* 0x0000000100007824 */ /* 0x010fc600078e0204 */
        /* <DEDUP_REMOVED lines=8> */
[----:B------:R-:W-:Y:S02]  /*10640*/  ISETP.GT.AND P0, PT, R0, RZ, PT ;  /* 0x000000ff0000720c */ /* 0x000fe40003f04270 */
[----:B------:R-:W-:Y:S02]  /*10650*/  FSEL R8, R28, -INF , P3 ;  /* 0xff8000001c087808 */ /* 0x000fe40001800000 */
[----:B------:R-:W-:Y:S02]  /*10660*/  FMNMX.FTZ R3, R6, R7, !PT ;  /* 0x0000000706037209 */ /* 0x000fe40007810000 */
[----:B------:R-:W-:-:S02]  /*10670*/  FSEL R9, R29, -INF , P1 ;  /* 0xff8000001d097808 */ /* 0x000fc40000800000 */
[----:B------:R-:W-:Y:S02]  /*10680*/  ISETP.GT.AND P1, PT, R2, 0x10, PT ;  /* 0x000000100200780c */ /* 0x000fe40003f24270 */
[----:B------:R-:W-:Y:S02]  /*10690*/  FSEL R10, R50, -INF , P0 ;  /* 0xff800000320a7808 */ /* 0x000fe40000000000 */
[----:B------:R-:W-:Y:S02]  /*106a0*/  ISETP.GT.AND P0, PT, R2, 0x11, PT ;  /* 0x000000110200780c */ /* 0x000fe40003f04270 */
[----:B------:R-:W-:Y:S02]  /*106b0*/  FMNMX.FTZ R3, R8, R3, !PT ;  /* 0x0000000308037209 */ /* 0x000fe40007810000 */
[----:B------:R-:W-:Y:S02]  /*106c0*/  FSEL R40, R12, -INF , P1 ;  /* 0xff8000000c287808 */ /* 0x000fe40000800000 */
[----:B------:R-:W-:-:S02]  /*106d0*/  ISETP.GT.AND P1, PT, R0, 0x9, PT ;  /* 0x000000090000780c */ /* 0x000fc40003f24270 */
[----:B------:R-:W-:Y:S02]  /*106e0*/  FSEL R41, R13, -INF , P0 ;  /* 0xff8000000d297808 */ /* 0x000fe40000000000 */
[----:B------:R-:W-:Y:S02]  /*106f0*/  FMNMX.FTZ R3, R9, R3, !PT ;  /* 0x0000000309037209 */ /* 0x000fe40007810000 */
[C---:B------:R-:W-:Y:S02]  /*10700*/  ISETP.GT.AND P0, PT, R0.reuse, 0x11, PT ;  /* 0x000000110000780c */ /* 0x040fe40003f04270 */
[----:B------:R-:W-:Y:S02]  /*10710*/  ISETP.GT.AND P2, PT, R0, 0x1, PT ;  /* 0x000000010000780c */ /* 0x000fe40003f44270 */
[----:B------:R-:W-:Y:S02]  /*10720*/  FSEL R13, R31, -INF , P1 ;  /* 0xff8000001f0d7808 */ /* 0x000fe40000800000 */
[----:B------:R-:W-:-:S02]  /*10730*/  ISETP.GT.AND P1, PT, R2, 0x18, PT ;  /* 0x000000180200780c */ /* 0x000fc40003f24270 */
[----:B------:R-:W-:Y:S02]  /*10740*/  FMNMX.FTZ R3, R40, R3, !PT ;  /* 0x0000000328037209 */ /* 0x000fe40007810000 */
[----:B------:R-:W-:Y:S02]  /*10750*/  FSEL R47, R15, -INF , P0 ;  /* 0xff8000000f2f7808 */ /* 0x000fe40000000000 */
[----:B------:R-:W-:Y:S02]  /*10760*/  FSEL R11, R51, -INF , P2 ;  /* 0xff800000330b7808 */ /* 0x000fe40001000000 */
[----:B------:R-:W-:Y:S02]  /*10770*/  ISETP.GT.AND P0, PT, R2, 0x19, PT ;  /* 0x000000190200780c */ /* 0x000fe40003f04270 */
[----:B------:R-:W-:Y:S02]  /*10780*/  ISETP.GT.AND P2, PT, R0, 0x8, PT ;  /* 0x000000080000780c */ /* 0x000fe40003f44270 */
[----:B------:R-:W-:-:S02]  /*10790*/  FSEL R42, R32, -INF , P1 ;  /* 0xff800000202a7808 */ /* 0x000fc40000800000 */
[----:B------:R-:W-:Y:S02]  /*107a0*/  FMNMX.FTZ R3, R41, R3, !PT ;  /* 0x0000000329037209 */ /* 0x000fe40007810000 */
[----:B------:R-:W-:Y:S02]  /*107b0*/  FSEL R43, R33, -INF , P0 ;  /* 0xff800000212b7808 */ /* 0x000fe40000000000 */
[----:B------:R-:W-:Y:S02]  /*107c0*/  FSEL R12, R30, -INF , P2 ;  /* 0xff8000001e0c7808 */ /* 0x000fe40001000000 */
[----:B------:R-:W-:Y:S01]  /*107d0*/  ISETP.GT.AND P0, PT, R0, 0x19, PT ;  /* 0x000000190000780c */ /* 0x000fe20003f04270 */
[----:B------:R-:W-:Y:S01]  /*107e0*/  LDSM.16.MT88.4 R28, [R188] ;  /* 0x00000000bc1c783b */ /* 0x000fe20000004200 */
[----:B------:R-:W-:Y:S02]  /*107f0*/  ISETP.GT.AND P2, PT, R2, 0x20, PT ;  /* 0x000000200200780c */ /* 0x000fe40003f44270 */
[----:B------:R-:W-:-:S02]  /*10800*/  FMNMX.FTZ R4, R10, R11, !PT ;  /* 0x0000000b0a047209 */ /* 0x000fc40007810000 */
[----:B------:R-:W-:Y:S02]  /*10810*/  FMNMX.FTZ R3, R42, R3, !PT ;  /* 0x000000032a037209 */ /* 0x000fe40007810000 */
[C---:B------:R-:W-:Y:S02]  /*10820*/  ISETP.GT.AND P1, PT, R0.reuse, 0x18, PT ;  /* 0x000000180000780c */ /* 0x040fe40003f24270 */
[----:B------:R-:W-:Y:S02]  /*10830*/  FSEL R45, R35, -INF , P0 ;  /* 0xff800000232d7808 */ /* 0x000fe40000000000 */
[----:B------:R-:W-:Y:S02]  /*10840*/  ISETP.GT.AND P3, PT, R0, 0x10, PT ;  /* 0x000000100000780c */ /* 0x000fe40003f64270 */
[----:B------:R-:W-:Y:S02]  /*10850*/  ISETP.GT.AND P0, PT, R2, 0x21, PT ;  /* 0x000000210200780c */ /* 0x000fe40003f04270 */
[----:B------:R-:W-:-:S02]  /*10860*/  FSEL R96, R36, -INF , P2 ;  /* 0xff80000024607808 */ /* 0x000fc40001000000 */
[----:B------:R-:W-:Y:S02]  /*10870*/  FMNMX.FTZ R4, R12, R4, !PT ;  /* 0x000000040c047209 */ /* 0x000fe40007810000 */
[----:B------:R-:W-:Y:S02]  /*10880*/  FMNMX.FTZ R3, R43, R3, !PT ;  /* 0x000000032b037209 */ /* 0x000fe40007810000 */
[----:B------:R-:W-:Y:S02]  /*10890*/  FSEL R46, R34, -INF , P1 ;  /* 0xff800000222e7808 */ /* 0x000fe40000800000 */
[----:B------:R-:W-:Y:S01]  /*108a0*/  FSEL R44, R14, -INF , P3 ;  /* 0xff8000000e2c7808 */ /* 0x000fe20001800000 */
[----:B------:R-:W-:Y:S01]  /*108b0*/  LDSM.16.MT88.4 R32, [R192+0x2000] ;  /* 0x00200000c020783b */ /* 0x000fe20000004200 */
[----:B------:R-:W-:Y:S02]  /*108c0*/  ISETP.GT.AND P1, PT, R2, 0x28, PT ;  /* 0x000000280200780c */ /* 0x000fe40003f24270 */
        /* <DEDUP_REMOVED lines=10> */
[----:B------:R-:W-:Y:S02]  /*10970*/  FMNMX.FTZ R3, R98, R3, !PT ;  /* 0x0000000362037209 */ /* 0x000fe40007810000 */
[----:B------:R-:W-:Y:S02]  /*10980*/  ISETP.GT.AND P0, PT, R2, 0x31, PT ;  /* 0x000000310200780c */ /* 0x000fe40003f04270 */
[----:B------:R-:W-:-:S02]  /*10990*/  FSEL R234, R20, -INF , P1 ;  /* 0xff80000014ea7808 */ /* 0x000fc40000800000 */
[C---:B------:R-:W-:Y:S02]  /*109a0*/  ISETP.GT.AND P3, PT, R2.reuse, 0x38, PT ;  /* 0x000000380200780c */ /* 0x040fe40003f64270 */
[----:B------:R-:W-:Y:S02]  /*109b0*/  ISETP.GT.AND P2, PT, R2, 0x39, PT ;  /* 0x000000390200780c */ /* 0x000fe40003f44270 */
        /* <DEDUP_REMOVED lines=8> */
[----:B------:R-:W-:Y:S02]  /*10a40*/  FSEL R114, R39, -INF , P0 ;  /* 0xff80000027727808 */ /* 0x000fe40000000000 */
[----:B------:R-:W-:Y:S01]  /*10a50*/  FSEL R233, R16, -INF , P3 ;  /* 0xff80000010e97808 */ /* 0x000fe20001800000 */
[----:B------:R-:W-:Y:S01]  /*10a60*/  LDSM.16.MT88.4 R36, [R191+0x2000] ;  /* 0x00200000bf24783b */ /* 0x000fe20000004200 */
[----:B------:R-:W-:-:S02]  /*10a70*/  ISETP.GT.AND P1, PT, R0, 0x28, PT ;  /* 0x000000280000780c */ /* 0x000fc40003f24270 */
[----:B------:R-:W-:Y:S02]  /*10a80*/  FMNMX.FTZ R2, R99, R2, !PT ;  /* 0x0000000263027209 */ /* 0x000fe40007810000 */
[----:B------:R-:W-:Y:S02]  /*10a90*/  FMNMX.FTZ R3, R242, R3, !PT ;  /* 0x00000003f2037209 */ /* 0x000fe40007810000 */
[----:B------:R-:W-:Y:S02]  /*10aa0*/  FSEL R243, R17, -INF , P2 ;  /* 0xff80000011f37808 */ /* 0x000fe40001000000 */
[----:B------:R-:W-:Y:S02]  /*10ab0*/  ISETP.GT.AND P0, PT, R0, 0x29, PT ;  /* 0x000000290000780c */ /* 0x000fe40003f04270 */
[----:B------:R-:W-:Y:S02]  /*10ac0*/  FSEL R112, R26, -INF , P1 ;  /* 0xff8000001a707808 */ /* 0x000fe40000800000 */
[----:B------:R-:W-:-:S02]  /*10ad0*/  FMNMX.FTZ R2, R114, R2, !PT ;  /* 0x0000000272027209 */ /* 0x000fc40007810000 */
[----:B------:R-:W-:Y:S02]  /*10ae0*/  FMNMX.FTZ R3, R233, R3, !PT ;  /* 0x00000003e9037209 */ /* 0x000fe40007810000 */
[----:B------:R-:W-:Y:S02]  /*10af0*/  FSEL R113, R27, -INF , P0 ;  /* 0xff8000001b717808 */ /* 0x000fe40000000000 */
[----:B------:R-:W-:Y:S01]  /*10b00*/  ISETP.GT.AND P1, PT, R0, 0x30, PT ;  /* 0x000000300000780c */ /* 0x000fe20003f24270 */
[----:B------:R-:W-:Y:S01]  /*10b10*/  LDSM.16.MT88.4 R24, [R189] ;  /* 0x00000000bd18783b */ /* 0x000fe20000004200 */
[----:B------:R-:W-:Y:S02]  /*10b20*/  FMNMX.FTZ R2, R112, R2, !PT ;  /* 0x0000000270027209 */ /* 0x000fe40007810000 */
[----:B------:R-:W-:Y:S02]  /*10b30*/  FMNMX.FTZ R3, R243, R3, !PT ;  /* 0x00000003f3037209 */ /* 0x000fe40007810000 */
[----:B------:R-:W-:-:S02]  /*10b40*/  ISETP.GT.AND P0, PT, R0, 0x31, PT ;  /* 0x000000310000780c */ /* 0x000fc40003f04270 */
[----:B------:R-:W-:Y:S01]  /*10b50*/  FSEL R236, R22, -INF , P1 ;  /* 0xff80000016ec7808 */ /* 0x000fe20000800000 */
[----:B------:R-:W1:Y:S01]  /*10b60*/  SHFL.BFLY PT, R5, R3, 0x2, 0x1f ;  /* 0x0c401f0003057f89 */ /* 0x000e6200000e0000 */
        /* <DEDUP_REMOVED lines=61> */
[----:B------:R-:W5:Y:S07]  /*10f40*/  LDSM.16.MT88.4 R8, [R191+0x4000] ;  /* 0x00400000bf08783b */ /* 0x000f6e0000004200 */
        /* <DEDUP_REMOVED lines=8> */
[----:B--2---:R-:W-:-:S04]  /*10fd0*/  FFMA.FTZ R3, R44, c[0x0][0x2d0], -R0 ;  /* 0x0000b4002c037a23 */ /* 0x004fc80000010800 */
[----:B------:R2:W-:Y:S02]  /*10fe0*/  MUFU.EX2 R247, R3 ;  /* 0x0000000300f77308 */ /* 0x0005e40000000800 */
[C---:B------:R-:W-:Y:S08]  /*10ff0*/  HMMA.16816.F32.BF16 R56, R4.reuse, R32, RZ ;  /* 0x000000200438723c */ /* 0x040ff000000418ff */
[----:B------:R-:W-:Y:S01]  /*11000*/  HMMA.16816.F32.BF16 R52, R4, R34, RZ ;  /* 0x000000220434723c */ /* 0x000fe200000418ff */
[----:B------:R-:W-:Y:S01]  /*11010*/  LDSM.16.MT88.4 R32, [R189+0x800] ;  /* 0x00080000bd20783b */ /* 0x000fe20000004200 */
[----:B--2---:R-:W-:-:S06]  /*11020*/  FFMA.FTZ R3, R47, c[0x0][0x2d0], -R0 ;  /* 0x0000b4002f037a23 */ /* 0x004fcc0000010800 */
[C---:B---3--:R-:W-:Y:S01]  /*11030*/  HMMA.16816.F32.BF16 R40, R4.reuse, R20, RZ ;  /* 0x000000140428723c */ /* 0x048fe200000418ff */
[----:B------:R2:W3:Y:S07]  /*11040*/  MUFU.EX2 R252, R3 ;  /* 0x0000000300fc7308 */ /* 0x0004ee0000000800 */
[C---:B------:R-:W-:Y:S01]  /*11050*/  HMMA.16816.F32.BF16 R116, R4.reuse, R22, RZ ;  /* 0x000000160474723c */ /* 0x040fe200000418ff */
[----:B------:R-:W1:Y:S07]  /*11060*/  LDSM.16.MT88.4 R20, [R191+0x800] ;  /* 0x00080000bf14783b */ /* 0x000e6e0000004200 */
[----:B------:R-:W-:Y:S01]  /*11070*/  HMMA.16816.F32.BF16 R76, R4, R28, RZ ;  /* 0x0000001c044c723c */ /* 0x000fe200000418ff */
[----:B--2---:R-:W-:-:S04]  /*11080*/  FFMA.FTZ R3, R46, c[0x0][0x2d0], -R0 ;  /* 0x0000b4002e037a23 */ /* 0x004fc80000010800 */
[----:B------:R2:W-:Y:S03]  /*11090*/  MUFU.EX2 R250, R3 ;  /* 0x0000000300fa7308 */ /* 0x0005e60000000800 */
[C---:B------:R-:W-:Y:S01]  /*110a0*/  HMMA.16816.F32.BF16 R68, R4.reuse, R30, RZ ;  /* 0x0000001e0444723c */ /* 0x040fe200000418ff */
[----:B------:R-:W1:Y:S07]  /*110b0*/  LDSM.16.MT88.4 R28, [R192+0x800] ;  /* 0x00080000c01c783b */ /* 0x000e6e0000004200 */
[----:B----4-:R-:W-:Y:S01]  /*110c0*/  HMMA.16816.F32.BF16 R136, R4, R12, RZ ;  /* 0x0000000c0488723c */ /* 0x010fe200000418ff */
[----:B--2---:R-:W-:-:S07]  /*110d0*/  FFMA.FTZ R3, R45, c[0x0][0x2d0], -R0 ;  /* 0x0000b4002d037a23 */ /* 0x004fce0000010800 */
[C---:B------:R-:W-:Y:S01]  /*110e0*/  HMMA.16816.F32.BF16 R152, R4.reuse, R14, RZ ;  /* 0x0000000e0498723c */ /* 0x040fe200000418ff */
[----:B------:R-:W2:Y:S01]  /*110f0*/  LDSM.16.MT88.4 R12, [R189+0x2800] ;  /* 0x00280000bd0c783b */ /* 0x000ea20000004200 */
[----:B------:R4:W1:Y:S06]  /*11100*/  MUFU.EX2 R186, R3 ;  /* 0x0000000300ba7308 */ /* 0x00086c0000000800 */
[C---:B-----5:R-:W-:Y:S08]  /*11110*/  HMMA.16816.F32.BF16 R156, R4.reuse, R8, RZ ;  /* 0x00000008049c723c */ /* 0x060ff000000418ff */
[----:B------:R-:W-:Y:S01]  /*11120*/  HMMA.16816.F32.BF16 R148, R4, R10, RZ ;  /* 0x0000000a0494723c */ /* 0x000fe200000418ff */
[----:B------:R-:W5:Y:S01]  /*11130*/  LDSM.16.MT88.4 R8, [R192+0x2800] ;  /* 0x00280000c008783b */ /* 0x000f620000004200 */
[----:B----4-:R-:W-:-:S02]  /*11140*/  FFMA.FTZ R3, R96, c[0x0][0x2d0], -R2 ;  /* 0x0000b40060037a23 */ /* 0x010fc40000010802 */
[----:B------:R-:W-:Y:S02]  /*11150*/  IMAD.MOV.U32 R96, RZ, RZ, R211 ;  /* 0x000000ffff607224 */ /* 0x000fe400078e00d3 */
[----:B------:R4:W-:Y:S02]  /*11160*/  MUFU.EX2 R224, R3 ;  /* 0x0000000300e07308 */ /* 0x0009e40000000800 */
[C---:B------:R-:W-:Y:S08]  /*11170*/  HMMA.16816.F32.BF16 R48, R4.reuse, R36, RZ ;  /* 0x000000240430723c */ /* 0x040ff000000418ff */
[----:B------:R-:W-:Y:S01]  /*11180*/  HMMA.16816.F32.BF16 R36, R4, R38, RZ ;  /* 0x000000260424723c */ /* 0x000fe200000418ff */
[----:B----4-:R-:W-:-:S07]  /*11190*/  FFMA.FTZ R3, R97, c[0x0][0x2d0], -R2 ;  /* 0x0000b40061037a23 */ /* 0x010fce0000010802 */
[C---:B-1----:R-:W-:Y:S01]  /*111a0*/  HMMA.16816.F32.BF16 R120, R4.reuse, R16, RZ ;  /* 0x000000100478723c */ /* 0x042fe200000418ff */
[----:B------:R-:W-:Y:S01]  /*111b0*/  IMAD.MOV.U32 R97, RZ, RZ, R129 ;  /* 0x000000ffff617224 */ /* 0x000fe200078e0081 */
[----:B------:R1:W4:Y:S06]  /*111c0*/  MUFU.EX2 R223, R3 ;  /* 0x0000000300df7308 */ /* 0x00032c0000000800 */
[----:B------:R-:W-:Y:S01]  /*111d0*/  HMMA.16816.F32.BF16 R132, R4, R18, RZ ;  /* 0x000000120484723c */ /* 0x000fe200000418ff */
[----:B------:R-:W-:Y:S06]  /*111e0*/  LDSM.16.MT88.4 R16, [R188+0x2800] ;  /* 0x00280000bc10783b */ /* 0x000fec0000004200 */
[----:B------:R-:W-:-:S02]  /*111f0*/  F2FP.BF16.PACK_AB R4, R163, R162 ;  /* 0x000000a2a304723e */ /* 0x000fc400000010ff */
[----:B---3--:R-:W-:Y:S01]  /*11200*/  F2FP.BF16.PACK_AB R5, R252, R247 ;  /* 0x000000f7fc05723e */ /* 0x008fe200000010ff */
[--C-:B-1----:R-:W-:Y:S01]  /*11210*/  FFMA.FTZ R3, R98, c[0x0][0x2d0], -R2.reuse ;  /* 0x0000b40062037a23 */ /* 0x102fe20000010802 */
[----:B------:R-:W-:Y:S01]  /*11220*/  F2FP.BF16.PACK_AB R6, R216, R218 ;  /* 0x000000dad806723e */ /* 0x000fe200000010ff */
[----:B------:R-:W-:Y:S01]  /*11230*/  IMAD.MOV.U32 R98, RZ, RZ, R219 ;  /* 0x000000ffff627224 */ /* 0x000fe200078e00db */
[----:B------:R-:W-:Y:S01]  /*11240*/  F2FP.BF16.PACK_AB R7, R186, R250 ;  /* 0x000000faba07723e */ /* 0x000fe200000010ff */
[----:B------:R1:W-:Y:S06]  /*11250*/  MUFU.EX2 R222, R3 ;  /* 0x0000000300de7308 */ /* 0x0003ec0000000800 */
[C---:B------:R-:W-:Y:S08]  /*11260*/  HMMA.16816.F32.BF16 R164, R4.reuse, R24, R76 ;  /* 0x0000001804a4723c */ /* 0x040ff0000004184c */
[----:B------:R-:W-:Y:S01]  /*11270*/  HMMA.16816.F32.BF16 R76, R4, R26, R68 ;  /* 0x0000001a044c723c */ /* 0x000fe20000041844 */
[----:B------:R-:W3:Y:S01]  /*11280*/  LDSM.16.MT88.4 R24, [R191+0x2800] ;  /* 0x00280000bf18783b */ /* 0x000ee20000004200 */
[----:B-1----:R-:W-:-:S02]  /*11290*/  FFMA.FTZ R3, R115, c[0x0][0x2d0], -R2 ;  /* 0x0000b40073037a23 */ /* 0x002fc40000010802 */
[----:B------:R-:W-:Y:S02]  /*112a0*/  IMAD.MOV.U32 R115, RZ, RZ, R217 ;  /* 0x000000ffff737224 */ /* 0x000fe400078e00d9 */
[----:B------:R1:W-:Y:S01]  /*112b0*/  MUFU.EX2 R221, R3 ;  /* 0x0000000300dd7308 */ /* 0x0003e20000000800 */
[----:B------:R-:W-:Y:S01]  /*112c0*/  IMAD.MOV.U32 R71, RZ, RZ, R163 ;  /* 0x000000ffff477224 */ /* 0x000fe200078e00a3 */
[----:B------:R-:W-:Y:S01]  /*112d0*/  HMMA.16816.F32.BF16 R180, R4, R20, R104 ;  /* 0x0000001404b4723c */ /* 0x000fe20000041868 */
[----:B------:R-:W-:Y:S02]  /*112e0*/  IMAD.MOV.U32 R70, RZ, RZ, R162 ;  /* 0x000000ffff467224 */ /* 0x000fe400078e00a2 */
[----:B------:R-:W-:Y:S02]  /*112f0*/  IMAD.MOV.U32 R69, RZ, RZ, R161 ;  /* 0x000000ffff457224 */ /* 0x000fe400078e00a1 */
[----:B------:R-:W-:-:S03]  /*11300*/  IMAD.MOV.U32 R68, RZ, RZ, R160 ;  /* 0x000000ffff447224 */ /* 0x000fc600078e00a0 */
[----:B------:R-:W-:Y:S01]  /*11310*/  HMMA.16816.F32.BF16 R160, R4, R32, R60 ;  /* 0x0000002004a0723c */ /* 0x000fe2000004183c */
[----:B-1----:R-:W-:-:S06]  /*11320*/  FFMA.FTZ R3, R99, c[0x0][0x2d0], -R0 ;  /* 0x0000b40063037a23 */ /* 0x002fcc0000010800 */
[----:B------:R-:W-:Y:S01]  /*11330*/  IMAD.MOV.U32 R63, RZ, RZ, R168 ;  /* 0x000000ffff3f7224 */ /* 0x000fe200078e00a8 */
[----:B------:R-:W-:Y:S01]  /*11340*/  HMMA.16816.F32.BF16 R176, R4, R34, R92 ;  /* 0x0000002204b0723c */ /* 0x000fe2000004185c */
[----:B------:R1:W-:Y:S01]  /*11350*/  MUFU.EX2 R220, R3 ;  /* 0x0000000300dc7308 */ /* 0x0003e20000000800 */
[----:B------:R-:W-:-:S06]  /*11360*/  IMAD.MOV.U32 R99, RZ, RZ, R187 ;  /* 0x000000ffff637224 */ /* 0x000fcc00078e00bb */
[C---:B------:R-:W-:Y:S01]  /*11370*/  HMMA.16816.F32.BF16 R168, R4.reuse, R22, R84 ;  /* 0x0000001604a8723c */ /* 0x040fe20000041854 */
[----:B------:R-:W3:Y:S07]  /*11380*/  LDSM.16.MT88.4 R20, [R189+0x4800] ;  /* 0x00480000bd14783b */ /* 0x000eee0000004200 */
[----:B------:R-:W-:Y:S01]  /*11390*/  HMMA.16816.F32.BF16 R108, R4, R28, R108 ;  /* 0x0000001c046c723c */ /* 0x000fe2000004186c */
[----:B-1----:R-:W-:Y:S02]  /*113a0*/  FFMA.FTZ R3, R114, c[0x0][0x2d0], -R0 ;  /* 0x0000b40072037a23 */ /* 0x002fe40000010800 */
[----:B------:R-:W-:-:S02]  /*113b0*/  IMAD.MOV.U32 R114, RZ, RZ, R70 ;  /* 0x000000ffff727224 */ /* 0x000fc400078e0046 */
[----:B------:R1:W1:Y:S03]  /*113c0*/  MUFU.EX2 R211, R3 ;  /* 0x0000000300d37308 */ /* 0x0002660000000800 */
[C---:B------:R-:W-:Y:S01]  /*113d0*/  HMMA.16816.F32.BF16 R172, R4.reuse, R30, R88 ;  /* 0x0000001e04ac723c */ /* 0x040fe20000041858 */
[----:B------:R-:W4:Y:S07]  /*113e0*/  LDSM.16.MT88.4 R28, [R188+0x4800] ;  /* 0x00480000bc1c783b */ /* 0x000f2e0000004200 */
[----:B--2---:R-:W-:Y:S01]  /*113f0*/  HMMA.16816.F32.BF16 R92, R4, R12, R72 ;  /* 0x0000000c045c723c */ /* 0x004fe20000041848 */
[----:B-1----:R-:W-:-:S02]  /*11400*/  FFMA.FTZ R3, R112, c[0x0][0x2d0], -R0 ;  /* 0x0000b40070037a23 */ /* 0x002fc40000010800 */
[----:B------:R-:W-:-:S05]  /*11410*/  IMAD.MOV.U32 R112, RZ, RZ, R71 ;  /* 0x000000ffff707224 */ /* 0x000fca00078e0047 */
[C---:B------:R-:W-:Y:S01]  /*11420*/  HMMA.16816.F32.BF16 R88, R4.reuse, R14, R64 ;  /* 0x0000000e0458723c */ /* 0x040fe20000041840 */
[----:B------:R-:W1:Y:S01]  /*11430*/  LDSM.16.MT88.4 R12, [R192+0x4800] ;  /* 0x00480000c00c783b */ /* 0x000e620000004200 */
[----:B------:R2:W-:Y:S06]  /*11440*/  MUFU.EX2 R129, R3 ;  /* 0x0000000300817308 */ /* 0x0005ec0000000800 */
[C---:B-----5:R-:W-:Y:S08]  /*11450*/  HMMA.16816.F32.BF16 R84, R4.reuse, R8, R56 ;  /* 0x000000080454723c */ /* 0x060ff00000041838 */
[----:B------:R-:W-:Y:S01]  /*11460*/  HMMA.16816.F32.BF16 R64, R4, R10, R52 ;  /* 0x0000000a0440723c */ /* 0x000fe20000041834 */
[----:B------:R-:W5:Y:S01]  /*11470*/  LDSM.16.MT88.4 R8, [R191+0x4800] ;  /* 0x00480000bf08783b */ /* 0x000f620000004200 */
[----:B--2---:R-:W-:-:S02]  /*11480*/  FFMA.FTZ R3, R113, c[0x0][0x2d0], -R0 ;  /* 0x0000b40071037a23 */ /* 0x004fc40000010800 */
[----:B------:R-:W-:-:S04]  /*11490*/  IMAD.MOV.U32 R113, RZ, RZ, R218 ;  /* 0x000000ffff717224 */ /* 0x000fc800078e00da */
[C---:B---3--:R-:W-:Y:S08]  /*114a0*/  HMMA.16816.F32.BF16 R52, R4.reuse, R24, R48 ;  /* 0x000000180434723c */ /* 0x048ff00000041830 */
[C---:B------:R-:W-:Y:S01]  /*114b0*/  HMMA.16816.F32.BF16 R56, R4.reuse, R26, R36 ;  /* 0x0000001a0438723c */ /* 0x040fe20000041824 */
[----:B------:R-:W2:Y:S07]  /*114c0*/  LDSM.16.MT88.4 R24, [R192+0x1000] ;  /* 0x00100000c018783b */ /* 0x000eae0000004200 */
[C---:B------:R-:W-:Y:S07]  /*114d0*/  HMMA.16816.F32.BF16 R44, R4.reuse, R20, R120 ;  /* 0x00000014042c723c */ /* 0x040fee0000041878 */
[----:B------:R-:W-:Y:S01]  /*114e0*/  IMAD.MOV.U32 R121, RZ, RZ, R68 ;  /* 0x000000ffff797224 */ /* 0x000fe200078e0044 */
[----:B------:R-:W-:Y:S01]  /*114f0*/  HMMA.16816.F32.BF16 R212, R4, R16, R100 ;  /* 0x0000001004d4723c */ /* 0x000fe20000041864 */
[----:B------:R-:W-:-:S02]  /*11500*/  IMAD.MOV.U32 R120, RZ, RZ, R69 ;  /* 0x000000ffff787224 */ /* 0x000fc400078e0045 */
[----:B------:R-:W-:Y:S02]  /*11510*/  IMAD.MOV.U32 R122, RZ, RZ, R63 ;  /* 0x000000ffff7a7224 */ /* 0x000fe400078e003f */
[----:B------:R-:W-:-:S03]  /*11520*/  IMAD.MOV.U32 R123, RZ, RZ, R184 ;  /* 0x000000ffff7b7224 */ /* 0x000fc600078e00b8 */
[C---:B------:R-:W-:Y:S01]  /*11530*/  HMMA.16816.F32.BF16 R104, R4.reuse, R18, R80 ;  /* 0x000000120468723c */ /* 0x040fe20000041850 */
[----:B------:R-:W3:Y:S07]  /*11540*/  LDSM.16.MT88.4 R16, [R188+0x1000] ;  /* 0x00100000bc10783b */ /* 0x000eee0000004200 */
[C---:B----4-:R-:W-:Y:S08]  /*11550*/  HMMA.16816.F32.BF16 R48, R4.reuse, R28, R40 ;  /* 0x0000001c0430723c */ /* 0x050ff00000041828 */
[C---:B-1----:R-:W-:Y:S07]  /*11560*/  HMMA.16816.F32.BF16 R40, R4.reuse, R12, R136 ;  /* 0x0000000c0428723c */ /* 0x042fee0000041888 */
[----:B------:R-:W-:Y:S01]  /*11570*/  IMAD.MOV.U32 R136, RZ, RZ, R128 ;  /* 0x000000ffff887224 */ /* 0x000fe200078e0080 */
[----:B------:R-:W-:Y:S01]  /*11580*/  HMMA.16816.F32.BF16 R68, R4, R14, R152 ;  /* 0x0000000e0444723c */ /* 0x000fe20000041898 */
[----:B------:R-:W1:Y:S01]  /*11590*/  LDSM.16.MT88.4 R12, [R191+0x1000] ;  /* 0x00100000bf0c783b */ /* 0x000e620000004200 */
[----:B------:R4:W1:Y:S01]  /*115a0*/  MUFU.EX2 R128, R3 ;  /* 0x0000000300807308 */ /* 0x0008620000000800 */
[----:B------:R-:W-:-:S02]  /*115b0*/  IMAD.MOV.U32 R139, RZ, RZ, R216 ;  /* 0x000000ffff8b7224 */ /* 0x000fc400078e00d8 */
[----:B------:R-:W-:Y:S02]  /*115c0*/  IMAD.MOV.U32 R138, RZ, RZ, R186 ;  /* 0x000000ffff8a7224 */ /* 0x000fe400078e00ba */
[----:B------:R-:W-:Y:S01]  /*115d0*/  IMAD.MOV.U32 R137, RZ, RZ, R185 ;  /* 0x000000ffff897224 */ /* 0x000fe200078e00b9 */
[C---:B-----5:R-:W-:Y:S08]  /*115e0*/  HMMA.16816.F32.BF16 R72, R4.reuse, R8, R156 ;  /* 0x000000080448723c */ /* 0x060ff0000004189c */
[----:B------:R-:W-:Y:S01]  /*115f0*/  HMMA.16816.F32.BF16 R60, R4, R10, R148 ;  /* 0x0000000a043c723c */ /* 0x000fe20000041894 */
[----:B------:R-:W5:Y:S01]  /*11600*/  LDSM.16.MT88.4 R8, [R188+0x3000] ;  /* 0x00300000bc08783b */ /* 0x000f620000004200 */
[----:B----4-:R-:W-:-:S02]  /*11610*/  FFMA.FTZ R3, R234, c[0x0][0x2d0], -R2 ;  /* 0x0000b400ea037a23 */ /* 0x010fc40000010802 */
[----:B------:R-:W-:-:S04]  /*11620*/  IMAD.MOV.U32 R234, RZ, RZ, R136 ;  /* 0x000000ffffea7224 */ /* 0x000fc800078e0088 */
[C---:B------:R-:W-:Y:S01]  /*11630*/  HMMA.16816.F32.BF16 R36, R4.reuse, R30, R116 ;  /* 0x0000001e0424723c */ /* 0x040fe20000041874 */
[----:B------:R-:W-:Y:S07]  /*11640*/  LDSM.16.MT88.4 R28, [R189+0x1000] ;  /* 0x00100000bd1c783b */ /* 0x000fee0000004200 */
[----:B------:R-:W-:Y:S01]  /*11650*/  HMMA.16816.F32.BF16 R32, R4, R22, R132 ;  /* 0x000000160420723c */ /* 0x000fe20000041884 */
[----:B------:R-:W-:Y:S06]  /*11660*/  LDSM.16.MT88.4 R20, [R192+0x3000] ;  /* 0x00300000c014783b */ /* 0x000fec0000004200 */
[----:B------:R-:W-:-:S02]  /*11670*/  F2FP.BF16.PACK_AB R4, R223, R224 ;  /* 0x000000e0df04723e */ /* 0x000fc400000010ff */
[----:B------:R-:W-:Y:S02]  /*11680*/  F2FP.BF16.PACK_AB R5, R211, R220 ;  /* 0x000000dcd305723e */ /* 0x000fe400000010ff */
[----:B------:R-:W-:Y:S02]  /*11690*/  F2FP.BF16.PACK_AB R6, R221, R222 ;  /* 0x000000dedd06723e */ /* 0x000fe400000010ff */
[----:B-1----:R-:W-:-:S07]  /*116a0*/  F2FP.BF16.PACK_AB R7, R128, R129 ;  /* 0x000000818007723e */ /* 0x002fce00000010ff */
[C---:B--2---:R-:W-:Y:S08]  /*116b0*/  HMMA.16816.F32.BF16 R108, R4.reuse, R24, R108 ;  /* 0x00000018046c723c */ /* 0x044ff0000004186c */
[C---:B------:R-:W-:Y:S01]  /*116c0*/  HMMA.16816.F32.BF16 R80, R4.reuse, R26, R172 ;  /* 0x0000001a0450723c */ /* 0x040fe200000418ac */
[----:B------:R-:W1:Y:S07]  /*116d0*/  LDSM.16.MT88.4 R24, [R191+0x3000] ;  /* 0x00300000bf18783b */ /* 0x000e6e0000004200 */
[C---:B---3--:R-:W-:Y:S08]  /*116e0*/  HMMA.16816.F32.BF16 R132, R4.reuse, R16, R164 ;  /* 0x000000100484723c */ /* 0x048ff000000418a4 */
[C---:B------:R-:W-:Y:S01]  /*116f0*/  HMMA.16816.F32.BF16 R76, R4.reuse, R18, R76 ;  /* 0x00000012044c723c */ /* 0x040fe2000004184c */
[----:B------:R-:W2:Y:S07]  /*11700*/  LDSM.16.MT88.4 R16, [R189+0x3000] ;  /* 0x00300000bd10783b */ /* 0x000eae0000004200 */
[C---:B------:R-:W-:Y:S08]  /*11710*/  HMMA.16816.F32.BF16 R116, R4.reuse, R12, R180 ;  /* 0x0000000c0474723c */ /* 0x040ff000000418b4 */
[C---:B------:R-:W-:Y:S01]  /*11720*/  HMMA.16816.F32.BF16 R168, R4.reuse, R14, R168 ;  /* 0x0000000e04a8723c */ /* 0x040fe200000418a8 */
[----:B------:R-:W3:Y:S07]  /*11730*/  LDSM.16.MT88.4 R12, [R188+0x5000] ;  /* 0x00500000bc0c783b */ /* 0x000eee0000004200 */
[C---:B-----5:R-:W-:Y:S08]  /*11740*/  HMMA.16816.F32.BF16 R212, R4.reuse, R8, R212 ;  /* 0x0000000804d4723c */ /* 0x060ff000000418d4 */
[C---:B------:R-:W-:Y:S01]  /*11750*/  HMMA.16816.F32.BF16 R216, R4.reuse, R10, R104 ;  /* 0x0000000a04d8723c */ /* 0x040fe20000041868 */
[----:B------:R-:W4:Y:S04]  /*11760*/  LDSM.16.MT88.4 R8, [R189+0x5000] ;  /* 0x00500000bd08783b */ /* 0x000f280000004200 */
[----:B------:R-:W-:Y:S03]  /*11770*/  LDSM.16.MT88.4 R104, [R189+0x1800] ;  /* 0x00180000bd68783b */ /* 0x000fe60000004200 */
[C---:B-1----:R-:W-:Y:S01]  /*11780*/  HMMA.16816.F32.BF16 R172, R4.reuse, R24, R52 ;  /* 0x0000001804ac723c */ /* 0x042fe20000041834 */
[----:B------:R1:W-:Y:S06]  /*11790*/  MUFU.EX2 R24, R3 ;  /* 0x0000000300187308 */ /* 0x0003ec0000000800 */
[----:B------:R-:W-:Y:S01]  /*117a0*/  IMAD.MOV.U32 R25, RZ, RZ, R120 ;  /* 0x000000ffff197224 */ /* 0x000fe200078e0078 */
[C---:B------:R-:W-:Y:S08]  /*117b0*/  HMMA.16816.F32.BF16 R100, R4.reuse, R28, R160 ;  /* 0x0000001c0464723c */ /* 0x040ff000000418a0 */
[----:B--2---:R-:W-:Y:S01]  /*117c0*/  HMMA.16816.F32.BF16 R184, R4, R16, R92 ;  /* 0x0000001004b8723c */ /* 0x004fe2000004185c */
[----:B-1----:R-:W-:-:S02]  /*117d0*/  FFMA.FTZ R3, R242, c[0x0][0x2d0], -R2 ;  /* 0x0000b400f2037a23 */ /* 0x002fc40000010802 */
[----:B------:R-:W-:-:S05]  /*117e0*/  IMAD.MOV.U32 R242, RZ, RZ, R139 ;  /* 0x000000fffff27224 */ /* 0x000fca00078e008b */
[C---:B------:R-:W-:Y:S01]  /*117f0*/  HMMA.16816.F32.BF16 R88, R4.reuse, R18, R88 ;  /* 0x000000120458723c */ /* 0x040fe20000041858 */
[----:B------:R-:W1:Y:S07]  /*11800*/  LDSM.16.MT88.4 R16, [R192+0x5000] ;  /* 0x00500000c010783b */ /* 0x000e6e0000004200 */
[C---:B------:R-:W-:Y:S08]  /*11810*/  HMMA.16816.F32.BF16 R28, R4.reuse, R30, R176 ;  /* 0x0000001e041c723c */ /* 0x040ff000000418b0 */
[C---:B---3--:R-:W-:Y:S01]  /*11820*/  HMMA.16816.F32.BF16 R152, R4.reuse, R12, R48 ;  /* 0x0000000c0498723c */ /* 0x048fe20000041830 */
[----:B------:R-:W-:Y:S07]  /*11830*/  LDSM.16.MT88.4 R48, [R189+0x3800] ;  /* 0x00380000bd30783b */ /* 0x000fee0000004200 */
[C---:B------:R-:W-:Y:S01]  /*11840*/  HMMA.16816.F32.BF16 R92, R4.reuse, R14, R36 ;  /* 0x0000000e045c723c */ /* 0x040fe20000041824 */
[----:B------:R-:W2:Y:S07]  /*11850*/  LDSM.16.MT88.4 R12, [R191+0x5000] ;  /* 0x00500000bf0c783b */ /* 0x000eae0000004200 */
[C---:B------:R-:W-:Y:S01]  /*11860*/  HMMA.16816.F32.BF16 R176, R4.reuse, R22, R64 ;  /* 0x0000001604b0723c */ /* 0x040fe20000041840 */
[----:B------:R3:W5:Y:S01]  /*11870*/  MUFU.EX2 R23, R3 ;  /* 0x0000000300177308 */ /* 0x0007620000000800 */
[----:B------:R-:W-:Y:S06]  /*11880*/  LDSM.16.MT88.4 R64, [R191+0x3800] ;  /* 0x00380000bf40783b */ /* 0x000fec0000004200 */
[C---:B------:R-:W-:Y:S08]  /*11890*/  HMMA.16816.F32.BF16 R180, R4.reuse, R20, R84 ;  /* 0x0000001404b4723c */ /* 0x040ff00000041854 */
[----:B----4-:R-:W-:Y:S01]  /*118a0*/  HMMA.16816.F32.BF16 R32, R4, R10, R32 ;  /* 0x0000000a0420723c */ /* 0x010fe20000041820 */
[----:B---3--:R-:W-:-:S02]  /*118b0*/  FFMA.FTZ R3, R233, c[0x0][0x2d0], -R2 ;  /* 0x0000b400e9037a23 */ /* 0x008fc40000010802 */
[----:B------:R-:W-:Y:S02]  /*118c0*/  FFMA.FTZ R2, R243, c[0x0][0x2d0], -R2 ;  /* 0x0000b400f3027a23 */ /* 0x000fe40000010802 */
[----:B------:R3:W-:Y:S01]  /*118d0*/  MUFU.EX2 R22, R3 ;  /* 0x0000000300167308 */ /* 0x0007e20000000800 */
[----:B------:R-:W-:Y:S02]  /*118e0*/  IMAD.MOV.U32 R233, RZ, RZ, R113 ;  /* 0x000000ffffe97224 */ /* 0x000fe400078e0071 */
[----:B------:R-:W-:Y:S01]  /*118f0*/  IMAD.MOV.U32 R243, RZ, RZ, R114 ;  /* 0x000000fffff37224 */ /* 0x000fe200078e0072 */
[----:B------:R-:W-:Y:S01]  /*11900*/  HMMA.16816.F32.BF16 R84, R4, R8, R44 ;  /* 0x000000080454723c */ /* 0x000fe2000004182c */
[----:B------:R-:W-:-:S03]  /*11910*/  IMAD.MOV.U32 R11, RZ, RZ, R122 ;  /* 0x000000ffff0b7224 */ /* 0x000fc600078e007a */
[----:B------:R4:W-:Y:S04]  /*11920*/  MUFU.EX2 R21, R2 ;  /* 0x0000000200157308 */ /* 0x0009e80000000800 */
[----:B-1----:R-:W-:Y:S01]  /*11930*/  HMMA.16816.F32.BF16 R148, R4, R16, R40 ;  /* 0x000000100494723c */ /* 0x002fe20000041828 */
[----:B------:R-:W-:Y:S01]  /*11940*/  LDSM.16.MT88.4 R40, [R188+0x3800] ;  /* 0x00380000bc28783b */ /* 0x000fe20000004200 */
[----:B---3--:R-:W-:-:S06]  /*11950*/  IMAD.MOV.U32 R3, RZ, RZ, R112 ;  /* 0x000000ffff037224 */ /* 0x008fcc00078e0070 */
[C---:B------:R-:W-:Y:S01]  /*11960*/  HMMA.16816.F32.BF16 R164, R4.reuse, R26, R56 ;  /* 0x0000001a04a4723c */ /* 0x040fe20000041838 */
[----:B------:R-:W-:Y:S01]  /*11970*/  LDSM.16.MT88.4 R56, [R192+0x3800] ;  /* 0x00380000c038783b */ /* 0x000fe20000004200 */
[----:B----4-:R-:W-:Y:S02]  /*11980*/  FFMA.FTZ R2, R236, c[0x0][0x2d0], -R0 ;  /* 0x0000b400ec027a23 */ /* 0x010fe40000010800 */
[----:B------:R-:W-:Y:S02]  /*11990*/  IMAD.MOV.U32 R236, RZ, RZ, R121 ;  /* 0x000000ffffec7224 */ /* 0x000fe400078e0079 */
[----:B------:R1:W-:Y:S02]  /*119a0*/  MUFU.EX2 R20, R2 ;  /* 0x0000000200147308 */ /* 0x0003e40000000800 */
[----:B------:R-:W-:Y:S01]  /*119b0*/  HMMA.16816.F32.BF16 R16, R4, R18, R68 ;  /* 0x000000120410723c */ /* 0x000fe20000041844 */
[----:B------:R-:W-:Y:S02]  /*119c0*/  IMAD.MOV.U32 R27, RZ, RZ, R137 ;  /* 0x000000ffff1b7224 */ /* 0x000fe400078e0089 */
[----:B------:R-:W-:-:S02]  /*119d0*/  IMAD.MOV.U32 R26, RZ, RZ, R138 ;  /* 0x000000ffff1a7224 */ /* 0x000fc400078e008a */
[----:B------:R-:W-:Y:S03]  /*119e0*/  LDSM.16.MT88.4 R136, [R188+0x1800] ;  /* 0x00180000bc88783b */ /* 0x000fe60000004200 */
[----:B--2---:R-:W-:Y:S01]  /*119f0*/  HMMA.16816.F32.BF16 R160, R4, R12, R72 ;  /* 0x0000000c04a0723c */ /* 0x004fe20000041848 */
[----:B------:R-:W-:Y:S01]  /*11a00*/  LDSM.16.MT88.4 R72, [R188+0x5800] ;  /* 0x00580000bc48783b */ /* 0x000fe20000004200 */
[----:B-1----:R-:W-:-:S06]  /*11a10*/  FFMA.FTZ R2, R244, c[0x0][0x2d0], -R0 ;  /* 0x0000b400f4027a23 */ /* 0x002fcc0000010800 */
[----:B------:R-:W-:Y:S01]  /*11a20*/  HMMA.16816.F32.BF16 R156, R4, R14, R60 ;  /* 0x0000000e049c723c */ /* 0x000fe2000004183c */
[----:B------:R-:W-:Y:S01]  /*11a30*/  IMAD.MOV.U32 R244, RZ, RZ, R123 ;  /* 0x000000fffff47224 */ /* 0x000fe200078e007b */
[----:B------:R-:W-:Y:S01]  /*11a40*/  LDSM.16.MT88.4 R12, [R191+0x5800] ;  /* 0x00580000bf0c783b */ /* 0x000fe20000004200 */
[----:B------:R1:W2:Y:S03]  /*11a50*/  MUFU.EX2 R10, R2 ;  /* 0x00000002000a7308 */ /* 0x0002a60000000800 */
[----:B------:R-:W-:Y:S01]  /*11a60*/  LDSM.16.MT88.4 R120, [R191+0x1800] ;  /* 0x00180000bf78783b */ /* 0x000fe20000004200 */
[----:B------:R-:W-:Y:S01]  /*11a70*/  IMAD.MOV.U32 R7, RZ, RZ, R96 ;  /* 0x000000ffff077224 */ /* 0x000fe200078e0060 */
[----:B-----5:R-:W-:Y:S01]  /*11a80*/  F2FP.BF16.PACK_AB R96, R23, R24 ;  /* 0x000000181760723e */ /* 0x020fe200000010ff */
[----:B------:R-:W-:-:S04]  /*11a90*/  @P4 IMAD.HI.U32 R4, R249, c[0x0][0x2c8], RZ ;  /* 0x0000b200f9044a27 */ /* 0x000fc800078e00ff */
[--C-:B-1----:R-:W-:Y:S02]  /*11aa0*/  FFMA.FTZ R2, R245, c[0x0][0x2d0], -R0.reuse ;  /* 0x0000b400f5027a23 */ /* 0x102fe40000010800 */
[----:B------:R-:W-:Y:S02]  /*11ab0*/  FFMA.FTZ R0, R246, c[0x0][0x2d0], -R0 ;  /* 0x0000b400f6007a23 */ /* 0x000fe40000010800 */
[----:B------:R-:W-:Y:S01]  /*11ac0*/  IMAD.MOV.U32 R246, RZ, RZ, R115 ;  /* 0x000000fffff67224 */ /* 0x000fe200078e0073 */
[----:B------:R1:W-:Y:S01]  /*11ad0*/  MUFU.EX2 R9, R2 ;  /* 0x0000000200097308 */ /* 0x0003e20000000800 */
[----:B------:R-:W3:Y:S01]  /*11ae0*/  LDSM.16.MT88.4 R112, [R192+0x1800] ;  /* 0x00180000c070783b */ /* 0x000ee20000004200 */
[----:B------:R-:W-:-:S06]  /*11af0*/  IMAD.MOV.U32 R245, RZ, RZ, R99 ;  /* 0x000000fffff57224 */ /* 0x000fcc00078e0063 */
[----:B------:R4:W5:Y:S01]  /*11b00*/  MUFU.EX2 R8, R0 ;  /* 0x0000000000087308 */ /* 0x0009620000000800 */
[----:B-1----:R-:W-:Y:S01]  /*11b10*/  IMAD.MOV.U32 R2, RZ, RZ, R97 ;  /* 0x000000ffff027224 */ /* 0x002fe200078e0061 */
[----:B--2---:R-:W-:-:S03]  /*11b20*/  F2FP.BF16.PACK_AB R97, R10, R20 ;  /* 0x000000140a61723e */ /* 0x004fc600000010ff */
[----:B------:R-:W-:Y:S02]  /*11b30*/  FADD.FTZ R2, R2, R7 ;  /* 0x0000000702027221 */ /* 0x000fe40000010000 */
[----:B----4-:R-:W-:Y:S01]  /*11b40*/  IMAD.MOV.U32 R0, RZ, RZ, R98 ;  /* 0x000000ffff007224 */ /* 0x010fe200078e0062 */
[----:B------:R-:W-:Y:S01]  /*11b50*/  F2FP.BF16.PACK_AB R98, R21, R22 ;  /* 0x000000161562723e */ /* 0x000fe200000010ff */
[----:B------:R-:W-:Y:S01]  /*11b60*/  FADD.FTZ R2, R245, R2 ;  /* 0x00000002f5027221 */ /* 0x000fe20000010000 */
[----:B-----5:R-:W-:Y:S01]  /*11b70*/  F2FP.BF16.PACK_AB R99, R8, R9 ;  /* 0x000000090863723e */ /* 0x020fe200000010ff */
        /* <DEDUP_REMOVED lines=9> */
[----:B---3--:R-:W-:Y:S01]  /*11c10*/  HMMA.16816.F32.BF16 R108, R96, R112, R108 ;  /* 0x00000070606c723c */ /* 0x008fe2000004186c */
[----:B------:R-:W-:-:S02]  /*11c20*/  FADD.FTZ R2, R252, R0 ;  /* 0x00000000fc027221 */ /* 0x000fc40000010000 */
[----:B------:R-:W-:Y:S01]  /*11c30*/  IMAD.MOV.U32 R0, RZ, RZ, R249 ;  /* 0x000000ffff007224 */ /* 0x000fe200078e00f9 */
[----:B------:R-:W-:Y:S01]  /*11c40*/  @P4 SHF.R.U32.HI R0, RZ, c[0x0][0x2cc], R4 ;  /* 0x0000b300ff004a19 */ /* 0x000fe20000011604 */
[----:B------:R-:W-:Y:S02]  /*11c50*/  FADD.FTZ R2, R250, R2 ;  /* 0x00000002fa027221 */ /* 0x000fe40000010000 */
[----:B------:R-:W-:Y:S01]  /*11c60*/  FADD.FTZ R3, R242, R3 ;  /* 0x00000003f2037221 */ /* 0x000fe20000010000 */
[C---:B------:R-:W-:Y:S01]  /*11c70*/  HMMA.16816.F32.BF16 R112, R96.reuse, R114, R80 ;  /* 0x000000726070723c */ /* 0x040fe20000041850 */
[----:B------:R-:W1:Y:S01]  /*11c80*/  LDSM.16.MT88.4 R80, [R189+0x5800] ;  /* 0x00580000bd50783b */ /* 0x000e620000004200 */
[----:B------:R-:W-:Y:S01]  /*11c90*/  FADD.FTZ R2, R26, R2 ;  /* 0x000000021a027221 */ /* 0x000fe20000010000 */
[----:B------:R-:W-:Y:S01]  /*11ca0*/  IADD3 R0, R0, R234, -R27 ;  /* 0x000000ea00007210 */ /* 0x000fe20007ffe81b */
[----:B------:R-:W-:Y:S02]  /*11cb0*/  FADD.FTZ R3, R224, R3 ;  /* 0x00000003e0037221 */ /* 0x000fe40000010000 */
[----:B------:R-:W-:Y:S01]  /*11cc0*/  FADD.FTZ R2, R220, R2 ;  /* 0x00000002dc027221 */ /* 0x000fe20000010000 */
[----:B------:R-:W-:Y:S01]  /*11cd0*/  SHF.R.S32.HI R4, RZ, 0x1f, R0 ;  /* 0x0000001fff047819 */ /* 0x000fe20000011400 */
[----:B------:R-:W-:Y:S01]  /*11ce0*/  HMMA.16816.F32.BF16 R48, R96, R50, R88 ;  /* 0x000000326030723c */ /* 0x000fe20000041858 */
[----:B------:R-:W2:Y:S01]  /*11cf0*/  LDSM.16.MT88.4 R88, [R192+0x5800] ;  /* 0x00580000c058783b */ /* 0x000ea20000004200 */
[----:B------:R-:W-:Y:S01]  /*11d00*/  FADD.FTZ R3, R223, R3 ;  /* 0x00000003df037221 */ /* 0x000fe20000010000 */
[----:B------:R-:W-:Y:S01]  /*11d10*/  LEA.HI R4, R4, R0, RZ, 0x6 ;  /* 0x0000000004047211 */ /* 0x000fe200078f30ff */
[----:B------:R-:W-:Y:S01]  /*11d20*/  FADD.FTZ R2, R211, R2 ;  /* 0x00000002d3027221 */ /* 0x000fe20000010000 */
[----:B------:R-:W-:Y:S01]  /*11d30*/  IADD3 R211, R25, -0x2, RZ ;  /* 0xfffffffe19d37810 */ /* 0x000fe20007ffe0ff */
[----:B------:R-:W-:-:S02]  /*11d40*/  FADD.FTZ R3, R222, R3 ;  /* 0x00000003de037221 */ /* 0x000fc40000010000 */
[----:B------:R-:W-:Y:S01]  /*11d50*/  FADD.FTZ R0, R129, R2 ;  /* 0x0000000281007221 */ /* 0x000fe20000010000 */
[C---:B------:R-:W-:Y:S01]  /*11d60*/  HMMA.16816.F32.BF16 R132, R96.reuse, R136, R132 ;  /* 0x000000886084723c */ /* 0x040fe20000041884 */
[----:B------:R-:W-:Y:S01]  /*11d70*/  FADD.FTZ R2, R221, R3 ;  /* 0x00000003dd027221 */ /* 0x000fe20000010000 */
[----:B------:R-:W-:Y:S01]  /*11d80*/  SHF.R.S32.HI R3, RZ, 0x6, R4 ;  /* 0x00000006ff037819 */ /* 0x000fe20000011404 */
[----:B------:R-:W-:Y:S02]  /*11d90*/  FADD.FTZ R0, R128, R0 ;  /* 0x0000000080007221 */ /* 0x000fe40000010000 */
[----:B------:R-:W-:Y:S01]  /*11da0*/  FADD.FTZ R2, R24, R2 ;  /* 0x0000000218027221 */ /* 0x000fe20000010000 */
[----:B------:R-:W-:Y:S01]  /*11db0*/  IMNMX R236, R235, R3, !PT ;  /* 0x00000003ebec7217 */ /* 0x000fe20007800200 */
[----:B------:R-:W-:Y:S01]  /*11dc0*/  FADD.FTZ R0, R20, R0 ;  /* 0x0000000014007221 */ /* 0x000fe20000010000 */
[----:B------:R-:W-:Y:S01]  /*11dd0*/  HMMA.16816.F32.BF16 R136, R96, R138, R76 ;  /* 0x0000008a6088723c */ /* 0x000fe2000004184c */
[----:B------:R-:W-:Y:S01]  /*11de0*/  FADD.FTZ R2, R23, R2 ;  /* 0x0000000217027221 */ /* 0x000fe20000010000 */
[----:B------:R-:W-:Y:S01]  /*11df0*/  ISETP.GE.AND P0, PT, R211, R236, PT ;  /* 0x000000ecd300720c */ /* 0x000fe20003f06270 */
[----:B------:R-:W-:-:S02]  /*11e00*/  FADD.FTZ R0, R10, R0 ;  /* 0x000000000a007221 */ /* 0x000fc40000010000 */
[----:B------:R-:W-:Y:S02]  /*11e10*/  FADD.FTZ R2, R22, R2 ;  /* 0x0000000216027221 */ /* 0x000fe40000010000 */
[----:B------:R-:W-:Y:S01]  /*11e20*/  FADD.FTZ R0, R9, R0 ;  /* 0x0000000009007221 */ /* 0x000fe20000010000 */
[----:B------:R-:W-:Y:S01]  /*11e30*/  HMMA.16816.F32.BF16 R68, R96, R72, R152 ;  /* 0x000000486044723c */ /* 0x000fe20000041898 */
[----:B------:R-:W-:Y:S02]  /*11e40*/  FADD.FTZ R233, R21, R2 ;  /* 0x0000000215e97221 */ /* 0x000fe40000010000 */
[----:B------:R-:W-:-:S05]  /*11e50*/  FADD.FTZ R234, R8, R0 ;  /* 0x0000000008ea7221 */ /* 0x000fca0000010000 */
[C---:B-1----:R-:W-:Y:S08]  /*11e60*/  HMMA.16816.F32.BF16 R76, R96.reuse, R80, R84 ;  /* 0x00000050604c723c */ /* 0x042ff00000041854 */
        /* <DEDUP_REMOVED lines=16> */
[----:B------:R-:W-:Y:S01]  /*11f70*/  @!UPT UIADD3 URZ, URZ, URZ, URZ ;  /* 0x0000003f3f3ff290 */ /* 0x000fe2000fffe03f */
[----:B------:R-:W-:Y:S11]  /*11f80*/  @!P0 BRA `(.L_x_1106) ;  /* 0x00002f3000008947 */ /* 0x000ff60003800000 */
[----:B------:R-:W-:Y:S02]  /*11f90*/  MOV R128, R124 ;  /* 0x0000007c00807202 */ /* 0x000fe40000000f00 */
[----:B------:R-:W-:-:S02]  /*11fa0*/  MOV R3, R125 ;  /* 0x0000007d00037202 */ /* 0x000fc40000000f00 */
[----:B------:R-:W-:-:S07]  /*11fb0*/  MOV R184, R211 ;  /* 0x000000d300b87202 */ /* 0x000fce0000000f00 */
.L_x_1107:
[----:B------:R-:W-:Y:S01]  /*11fc0*/  ISETP.GT.AND P0, PT, R235, R184, PT ;  /* 0x000000b8eb00720c */ /* 0x000fe20003f04270 */
[----:B------:R-:W-:Y:S04]  /*11fd0*/  DEPBAR.LE SB0, 0x0 ;  /* 0x000080000000791a */ /* 0x000fe80000000000 */
[----:B------:R-:W-:Y:S01]  /*11fe0*/  WARPSYNC 0xffffffff ;  /* 0xffffffff00007948 */ /* 0x000fe20003800000 */
[----:B------:R-:W-:Y:S01]  /*11ff0*/  BAR.SYNC.DEFER_BLOCKING 0x0 ;  /* 0x0000000000007b1d */ /* 0x000fe20000010000 */
[----:B------:R-:W-:Y:S02]  /*12000*/  LOP3.LUT P4, RZ, R238, 0x1, RZ, 0xc0, !PT ;  /* 0x00000001eeff7812 */ /* 0x000fe4000788c0ff */
[----:B------:R-:W-:Y:S02]  /*12010*/  MOV R187, c[0x0][0x2c4] ;  /* 0x0000b10000bb7a02 */ /* 0x000fe40000000f00 */
[C---:B------:R-:W-:Y:S02]  /*12020*/  IADD3 R211, R184.reuse, -0x1, RZ ;  /* 0xffffffffb8d37810 */ /* 0x040fe40007ffe0ff */
[----:B------:R-:W-:Y:S01]  /*12030*/  @!P0 SHF.R.S32.HI R0, RZ, 0x1f, R184 ;  /* 0x0000001fff008819 */ /* 0x000fe200000114b8 */
[----:B------:R-:W-:Y:S01]  /*12040*/  @!P0 IMAD.WIDE.U32 R6, R184, c[0x0][0x208], RZ ;  /* 0x00008200b8068a25 */ /* 0x000fe200078e00ff */
[----:B------:R-:W-:Y:S03]  /*12050*/  @!P0 IADD3 R12, P3, R228, 0x40, RZ ;  /* 0x00000040e40c8810 */ /* 0x000fe60007f7e0ff */
[----:B------:R-:W-:Y:S02]  /*12060*/  @!P0 IMAD R0, R0, c[0x0][0x208], RZ ;  /* 0x0000820000008a24 */ /* 0x000fe400078e02ff */
[----:B------:R-:W-:Y:S02]  /*12070*/  @!P0 IMAD.SHL.U32 R2, R6, 0x40, RZ ;  /* 0x0000004006028824 */ /* 0x000fe400078e00ff */
[----:B------:R-:W-:Y:S02]  /*12080*/  @!P0 IMAD R0, R184, c[0x0][0x20c], R0 ;  /* 0x00008300b8008a24 */ /* 0x000fe400078e0200 */
[----:B------:R-:W-:Y:S03]  /*12090*/  @!P0 IMAD.MOV.U32 R5, RZ, RZ, c[0x0][0x208] ;  /* 0x00008200ff058624 */ /* 0x000fe600078e00ff */
[----:B------:R-:W-:Y:S01]  /*120a0*/  @!P0 IADD3 R0, R7, R0, RZ ;  /* 0x0000000007008210 */ /* 0x000fe20007ffe0ff */
[----:B------:R-:W-:Y:S01]  /*120b0*/  @!P0 IMAD.MOV.U32 R7, RZ, RZ, c[0x0][0x20c] ;  /* 0x00008300ff078624 */ /* 0x000fe200078e00ff */
[C---:B------:R-:W-:Y:S01]  /*120c0*/  @!P0 LEA R4, P1, R5.reuse, R2, 0x5 ;  /* 0x0000000205048211 */ /* 0x040fe200078228ff */
[----:B------:R-:W-:Y:S01]  /*120d0*/  LDSM.16.M88.4 R32, [R194] ;  /* 0x00000000c220783b */ /* 0x000fe20000000200 */
[----:B------:R-:W-:Y:S04]  /*120e0*/  @!P0 SHF.L.U64.HI R0, R6, 0x6, R0 ;  /* 0x0000000606008819 */ /* 0x000fe80000010200 */
[----:B------:R-:W-:Y:S02]  /*120f0*/  @!P0 LEA.HI.X R5, R5, R0, R7, 0x5, P1 ;  /* 0x0000000005058211 */ /* 0x000fe400008f2c07 */
[----:B------:R-:W-:Y:S01]  /*12100*/  @!P0 IADD3 R6, P1, R2, R228, RZ ;  /* 0x000000e402068210 */ /* 0x000fe20007f3e0ff */
[----:B------:R-:W1:Y:S01]  /*12110*/  LDSM.16.M88.4 R8, [R147] ;  /* 0x000000009308783b */ /* 0x000e620000000200 */
[----:B------:R-:W-:Y:S02]  /*12120*/  @!P0 IADD3.X R7, RZ, R230, RZ, P3, !PT ;  /* 0x000000e6ff078210 */ /* 0x000fe40001ffe4ff */
[----:B------:R-:W-:Y:S01]  /*12130*/  @!P0 LEA R124, P2, R6, c[0x0][0x1f8], 0x1 ;  /* 0x00007e00067c8a11 */ /* 0x000fe200078408ff */
[----:B------:R-:W-:Y:S01]  /*12140*/  @!P0 IMAD.X R14, R0, 0x1, R230, P1 ;  /* 0x00000001000e8824 */ /* 0x000fe200008e06e6 */
[----:B------:R-:W-:Y:S03]  /*12150*/  @!P0 IADD3 R13, P1, R2, R12, RZ ;  /* 0x0000000c020d8210 */ /* 0x000fe60007f3e0ff */
[----:B------:R-:W2:Y:S01]  /*12160*/  LDSM.16.M88.4 R16, [R147+0x800] ;  /* 0x000800009310783b */ /* 0x000ea20000000200 */
[----:B------:R-:W-:Y:S01]  /*12170*/  @!P0 LEA.HI.X R125, R6, c[0x0][0x1fc], R14, 0x1, P2 ;  /* 0x00007f00067d8a11 */ /* 0x000fe200010f0c0e */
[----:B------:R-:W-:Y:S01]  /*12180*/  @!P0 IMAD.X R15, R0, 0x1, R7, P1 ;  /* 0x00000001000f8824 */ /* 0x000fe200008e0607 */
[----:B------:R-:W-:Y:S02]  /*12190*/  @!P0 IADD3 R6, P2, R228, 0x80, RZ ;  /* 0x00000080e4068810 */ /* 0x000fe40007f5e0ff */
[C---:B------:R-:W-:Y:S03]  /*121a0*/  @!P0 LEA R30, P1, R13.reuse, c[0x0][0x1f8], 0x1 ;  /* 0x00007e000d1e8a11 */ /* 0x040fe600078208ff */
[----:B------:R-:W3:Y:S01]  /*121b0*/  LDSM.16.M88.4 R24, [R147+0x1000] ;  /* 0x001000009318783b */ /* 0x000ee20000000200 */
[--C-:B------:R-:W-:Y:S01]  /*121c0*/  @!P0 IMAD.X R14, RZ, RZ, R230.reuse, P2 ;  /* 0x000000ffff0e8224 */ /* 0x100fe200010e06e6 */
[----:B------:R-:W-:Y:S02]  /*121d0*/  @!P0 IADD3 R2, P2, R2, R6, RZ ;  /* 0x0000000602028210 */ /* 0x000fe40007f5e0ff */
[----:B------:R-:W-:Y:S02]  /*121e0*/  @!P0 LEA.HI.X R31, R13, c[0x0][0x1fc], R15, 0x1, P1 ;  /* 0x00007f000d1f8a11 */ /* 0x000fe400008f0c0f */
[----:B------:R-:W-:Y:S02]  /*121f0*/  @!P0 IADD3 R12, P1, R4, R12, RZ ;  /* 0x0000000c040c8210 */ /* 0x000fe40007f3e0ff */
        /* <DEDUP_REMOVED lines=12> */
[----:B------:R-:W5:Y:S01]  /*122c0*/  LDSM.16.M88.4 R156, [R198] ;  /* 0x00000000c69c783b */ /* 0x000f620000000200 */
[----:B------:R-:W-:Y:S02]  /*122d0*/  @!P0 LEA R28, P2, R12, c[0x0][0x1f8], 0x1 ;  /* 0x00007e000c1c8a11 */ /* 0x000fe400078408ff */
[----:B------:R-:W-:Y:S02]  /*122e0*/  @!P0 LEA R22, P1, R6, c[0x0][0x1f8], 0x1 ;  /* 0x00007e0006168a11 */ /* 0x000fe400078208ff */
[----:B------:R-:W-:Y:S02]  /*122f0*/  @!P0 LEA.HI.X R29, R12, c[0x0][0x1fc], R7, 0x1, P2 ;  /* 0x00007f000c1d8a11 */ /* 0x000fe400010f0c07 */
[----:B------:R-:W-:Y:S01]  /*12300*/  @!P0 LEA.HI.X R23, R6, c[0x0][0x1fc], R4, 0x1, P1 ;  /* 0x00007f0006178a11 */ /* 0x000fe200008f0c04 */
[----:B------:R-:W2:Y:S01]  /*12310*/  LDSM.16.M88.4 R160, [R209] ;  /* 0x00000000d1a0783b */ /* 0x000ea20000000200 */
[C---:B-1----:R-:W-:Y:S03]  /*12320*/  HMMA.16816.F32.BF16 R4, R32.reuse, R8, RZ ;  /* 0x000000082004723c */ /* 0x042fe600000418ff */
[----:B------:R-:W-:Y:S04]  /*12330*/  ISETP.NE.AND P1, PT, R187, 0x1, PT ;  /* 0x00000001bb00780c */ /* 0x000fe80003f25270 */
[----:B------:R-:W1:Y:S01]  /*12340*/  LDSM.16.M88.4 R164, [R208] ;  /* 0x00000000d0a4783b */ /* 0x000e620000000200 */
[C---:B------:R-:W-:Y:S07]  /*12350*/  HMMA.16816.F32.BF16 R8, R32.reuse, R10, RZ ;  /* 0x0000000a2008723c */ /* 0x040fee00000418ff */
        /* <DEDUP_REMOVED lines=9> */
[----:B------:R3:W-:Y:S08]  /*123f0*/  @!P0 LDGSTS.E.BYPASS.LTC128B.128 [R210+0x5100], [R22.64], !P5 ;  /* 0x0510000016d28fae */ /* 0x0007f0000e901d46 */
[----:B------:R-:W-:Y:S01]  /*12400*/  LDSM.16.M88.4 R172, [R197] ;  /* 0x00000000c5ac783b */ /* 0x000fe20000000200 */
[C---:B--2---:R-:W-:Y:S07]  /*12410*/  HMMA.16816.F32.BF16 R12, R32.reuse, R16, RZ ;  /* 0x00000010200c723c */ /* 0x044fee00000418ff */
[----:B------:R-:W0:Y:S01]  /*12420*/  LDGDEPBAR ;  /* 0x00000000000079af */ /* 0x000e220000000000 */
[C---:B------:R-:W-:Y:S07]  /*12430*/  HMMA.16816.F32.BF16 R16, R32.reuse, R18, RZ ;  /* 0x000000122010723c */ /* 0x040fee00000418ff */
[----:B------:R-:W2:Y:S01]  /*12440*/  LDSM.16.M88.4 R176, [R193] ;  /* 0x00000000c1b0783b */ /* 0x000ea20000000200 */
[C---:B---3--:R-:W-:Y:S07]  /*12450*/  HMMA.16816.F32.BF16 R20, R32.reuse, R24, RZ ;  /* 0x000000182014723c */ /* 0x048fee00000418ff */
[----:B------:R-:W-:Y:S01]  /*12460*/  LDSM.16.M88.4 R180, [R147+0x2000] ;  /* 0x0020000093b4783b */ /* 0x000fe20000000200 */
[C---:B------:R-:W-:Y:S07]  /*12470*/  HMMA.16816.F32.BF16 R24, R32.reuse, R26, RZ ;  /* 0x0000001a2018723c */ /* 0x040fee00000418ff */
[----:B------:R-:W3:Y:S01]  /*12480*/  LDL R186, [R1+0x10] ;  /* 0x0000100001ba7983 */ /* 0x000ee20000100800 */
[C---:B----4-:R-:W-:Y:S03]  /*12490*/  HMMA.16816.F32.BF16 R28, R32.reuse, R148, RZ ;  /* 0x00000094201c723c */ /* 0x050fe600000418ff */
[----:B------:R-:W4:Y:S04]  /*124a0*/  LDL R185, [R1+0x4] ;  /* 0x0000040001b97983 */ /* 0x000f280000100800 */
[----:B------:R-:W4:Y:S01]  /*124b0*/  LDL R129, [R1+0x8] ;  /* 0x0000080001817983 */ /* 0x000f220000100800 */
[----:B------:R-:W-:Y:S03]  /*124c0*/  HMMA.16816.F32.BF16 R32, R32, R150, RZ ;  /* 0x000000962020723c */ /* 0x000fe600000418ff */
[----:B------:R-:W2:Y:S05]  /*124d0*/  LDSM.16.M88.4 R148, [R193+0x800] ;  /* 0x00080000c194783b */ /* 0x000eaa0000000200 */
[C---:B-----5:R-:W-:Y:S08]  /*124e0*/  HMMA.16816.F32.BF16 R4, R152.reuse, R156, R4 ;  /* 0x0000009c9804723c */ /* 0x060ff00000041804 */
[C---:B------:R-:W-:Y:S01]  /*124f0*/  HMMA.16816.F32.BF16 R8, R152.reuse, R158, R8 ;  /* 0x0000009e9808723c */ /* 0x040fe20000041808 */
[----:B------:R-:W5:Y:S07]  /*12500*/  LDSM.16.M88.4 R156, [R193+0x1000] ;  /* 0x00100000c19c783b */ /* 0x000f6e0000000200 */
[C---:B------:R-:W-:Y:S08]  /*12510*/  HMMA.16816.F32.BF16 R12, R152.reuse, R160, R12 ;  /* 0x000000a0980c723c */ /* 0x040ff0000004180c */
[C---:B------:R-:W-:Y:S01]  /*12520*/  HMMA.16816.F32.BF16 R16, R152.reuse, R162, R16 ;  /* 0x000000a29810723c */ /* 0x040fe20000041810 */
[----:B------:R-:W-:Y:S07]  /*12530*/  LDSM.16.M88.4 R160, [R196] ;  /* 0x00000000c4a0783b */ /* 0x000fee0000000200 */
[C---:B-1----:R-:W-:Y:S08]  /*12540*/  HMMA.16816.F32.BF16 R20, R152.reuse, R164, R20 ;  /* 0x000000a49814723c */ /* 0x042ff00000041814 */
[C---:B------:R-:W-:Y:S01]  /*12550*/  HMMA.16816.F32.BF16 R24, R152.reuse, R166, R24 ;  /* 0x000000a69818723c */ /* 0x040fe20000041818 */
[----:B------:R-:W-:Y:S07]  /*12560*/  LDSM.16.M88.4 R164, [R190] ;  /* 0x00000000bea4783b */ /* 0x000fee0000000200 */
[C---:B------:R-:W-:Y:S08]  /*12570*/  HMMA.16816.F32.BF16 R28, R152.reuse, R168, R28 ;  /* 0x000000a8981c723c */ /* 0x040ff0000004181c */
[----:B------:R-:W-:Y:S01]  /*12580*/  HMMA.16816.F32.BF16 R32, R152, R170, R32 ;  /* 0x000000aa9820723c */ /* 0x000fe20000041820 */
[----:B------:R-:W1:Y:S07]  /*12590*/  LDSM.16.M88.4 R152, [R193+0x1800] ;  /* 0x00180000c198783b */ /* 0x000e6e0000000200 */
[C---:B--2---:R-:W-:Y:S01]  /*125a0*/  HMMA.16816.F32.BF16 R4, R172.reuse, R176, R4 ;  /* 0x000000b0ac04723c */ /* 0x044fe20000041804 */
[----:B------:R-:W2:Y:S07]  /*125b0*/  LDSM.16.M88.4 R168, [R190+0x800] ;  /* 0x00080000bea8783b */ /* 0x000eae0000000200 */
[C---:B------:R-:W-:Y:S01]  /*125c0*/  HMMA.16816.F32.BF16 R8, R172.reuse, R178, R8 ;  /* 0x000000b2ac08723c */ /* 0x040fe20000041808 */
[----:B------:R-:W2:Y:S07]  /*125d0*/  LDSM.16.M88.4 R176, [R190+0x1000] ;  /* 0x00100000beb0783b */ /* 0x000eae0000000200 */
[C---:B------:R-:W-:Y:S08]  /*125e0*/  HMMA.16816.F32.BF16 R12, R172.reuse, R148, R12 ;  /* 0x00000094ac0c723c */ /* 0x040ff0000004180c */
        /* <DEDUP_REMOVED lines=8> */
[C---:B------:R-:W-:Y:S01]  /*12670*/  HMMA.16816.F32.BF16 R4, R160.reuse, R164, R4 ;  /* 0x000000a4a004723c */ /* 0x040fe20000041804 */
[----:B------:R-:W-:Y:S07]  /*12680*/  LDSM.16.M88.4 R172, [R205] ;  /* 0x00000000cdac783b */ /* 0x000fee0000000200 */
[C---:B------:R-:W-:Y:S01]  /*12690*/  HMMA.16816.F32.BF16 R8, R160.reuse, R166, R8 ;  /* 0x000000a6a008723c */ /* 0x040fe20000041808 */
[----:B------:R-:W1:Y:S07]  /*126a0*/  LDSM.16.M88.4 R164, [R147+0x3000] ;  /* 0x0030000093a4783b */ /* 0x000e6e0000000200 */
[C---:B--2---:R-:W-:Y:S08]  /*126b0*/  HMMA.16816.F32.BF16 R12, R160.reuse, R168, R12 ;  /* 0x000000a8a00c723c */ /* 0x044ff0000004180c */
[C---:B------:R-:W-:Y:S01]  /*126c0*/  HMMA.16816.F32.BF16 R16, R160.reuse, R170, R16 ;  /* 0x000000aaa010723c */ /* 0x040fe20000041810 */
[----:B------:R-:W2:Y:S07]  /*126d0*/  LDSM.16.M88.4 R168, [R147+0x3800] ;  /* 0x0038000093a8783b */ /* 0x000eae0000000200 */
[C---:B------:R-:W-:Y:S08]  /*126e0*/  HMMA.16816.F32.BF16 R20, R160.reuse, R176, R20 ;  /* 0x000000b0a014723c */ /* 0x040ff00000041814 */
[C---:B------:R-:W-:Y:S01]  /*126f0*/  HMMA.16816.F32.BF16 R24, R160.reuse, R178, R24 ;  /* 0x000000b2a018723c */ /* 0x040fe20000041818 */
[----:B------:R-:W-:Y:S07]  /*12700*/  LDSM.16.M88.4 R176, [R203] ;  /* 0x00000000cbb0783b */ /* 0x000fee0000000200 */
[C---:B------:R-:W-:Y:S08]  /*12710*/  HMMA.16816.F32.BF16 R28, R160.reuse, R148, R28 ;  /* 0x00000094a01c723c */ /* 0x040ff0000004181c */
[----:B------:R-:W-:Y:S01]  /*12720*/  HMMA.16816.F32.BF16 R32, R160, R150, R32 ;  /* 0x00000096a020723c */ /* 0x000fe20000041820 */
[----:B------:R-:W-:Y:S07]  /*12730*/  LDSM.16.M88.4 R148, [R195+0x4000] ;  /* 0x00400000c394783b */ /* 0x000fee0000000200 */
[C---:B-----5:R-:W-:Y:S01]  /*12740*/  HMMA.16816.F32.BF16 R4, R156.reuse, R180, R4 ;  /* 0x000000b49c04723c */ /* 0x060fe20000041804 */
[----:B------:R-:W5:Y:S07]  /*12750*/  LDSM.16.M88.4 R160, [R206] ;  /* 0x00000000cea0783b */ /* 0x000f6e0000000200 */
[C---:B------:R-:W-:Y:S01]  /*12760*/  HMMA.16816.F32.BF16 R8, R156.reuse, R182, R8 ;  /* 0x000000b69c08723c */ /* 0x040fe20000041808 */
[----:B------:R-:W-:Y:S07]  /*12770*/  LDSM.16.M88.4 R180, [R190+0x3000] ;  /* 0x00300000beb4783b */ /* 0x000fee0000000200 */
[C---:B-1----:R-:W-:Y:S08]  /*12780*/  HMMA.16816.F32.BF16 R12, R156.reuse, R152, R12 ;  /* 0x000000989c0c723c */ /* 0x042ff0000004180c */
[C---:B------:R-:W-:Y:S01]  /*12790*/  HMMA.16816.F32.BF16 R16, R156.reuse, R154, R16 ;  /* 0x0000009a9c10723c */ /* 0x040fe20000041810 */
[----:B------:R-:W1:Y:S07]  /*127a0*/  LDSM.16.M88.4 R152, [R204] ;  /* 0x00000000cc98783b */ /* 0x000e6e0000000200 */
[C---:B------:R-:W-:Y:S08]  /*127b0*/  HMMA.16816.F32.BF16 R20, R156.reuse, R164, R20 ;  /* 0x000000a49c14723c */ /* 0x040ff00000041814 */
[C---:B------:R-:W-:Y:S01]  /*127c0*/  HMMA.16816.F32.BF16 R24, R156.reuse, R166, R24 ;  /* 0x000000a69c18723c */ /* 0x040fe20000041818 */
[----:B------:R-:W-:Y:S07]  /*127d0*/  LDSM.16.M88.4 R164, [R193+0x2000] ;  /* 0x00200000c1a4783b */ /* 0x000fee0000000200 */
[C---:B--2---:R-:W-:Y:S08]  /*127e0*/  HMMA.16816.F32.BF16 R28, R156.reuse, R168, R28 ;  /* 0x000000a89c1c723c */ /* 0x044ff0000004181c */
[----:B------:R-:W-:Y:S01]  /*127f0*/  HMMA.16816.F32.BF16 R32, R156, R170, R32 ;  /* 0x000000aa9c20723c */ /* 0x000fe20000041820 */
[----:B------:R-:W2:Y:S07]  /*12800*/  LDSM.16.M88.4 R156, [R197+0x4000] ;  /* 0x00400000c59c783b */ /* 0x000eae0000000200 */
[C---:B-----5:R-:W-:Y:S01]  /*12810*/  HMMA.16816.F32.BF16 R4, R148.reuse, R160, R4 ;  /* 0x000000a09404723c */ /* 0x060fe20000041804 */
[----:B------:R-:W-:Y:S07]  /*12820*/  LDSM.16.M88.4 R168, [R193+0x3000] ;  /* 0x00300000c1a8783b */ /* 0x000fee0000000200 */
[C---:B------:R-:W-:Y:S01]  /*12830*/  HMMA.16816.F32.BF16 R8, R148.reuse, R162, R8 ;  /* 0x000000a29408723c */ /* 0x040fe20000041808 */
[----:B------:R-:W5:Y:S07]  /*12840*/  LDSM.16.M88.4 R160, [R193+0x2800] ;  /* 0x00280000c1a0783b */ /* 0x000f6e0000000200 */
[C---:B------:R-:W-:Y:S08]  /*12850*/  HMMA.16816.F32.BF16 R12, R148.reuse, R172, R12 ;  /* 0x000000ac940c723c */ /* 0x040ff0000004180c */
[C---:B------:R-:W-:Y:S01]  /*12860*/  HMMA.16816.F32.BF16 R16, R148.reuse, R174, R16 ;  /* 0x000000ae9410723c */ /* 0x040fe20000041810 */
[----:B------:R-:W-:Y:S03]  /*12870*/  LDSM.16.M88.4 R172, [R190+0x2000] ;  /* 0x00200000beac783b */ /* 0x000fe60000000200 */
[----:B---3--:R-:W-:Y:S04]  /*12880*/  IMAD.IADD R0, R186, 0x1, R249 ;  /* 0x00000001ba007824 */ /* 0x008fe800078e02f9 */
[C---:B-1----:R-:W-:Y:S04]  /*12890*/  HMMA.16816.F32.BF16 R20, R148.reuse, R152, R20 ;  /* 0x000000989414723c */ /* 0x042fe80000041814 */
[----:B------:R-:W-:Y:S04]  /*128a0*/  @P1 IMAD.HI.U32 R2, R0, c[0x0][0x2c8], RZ ;  /* 0x0000b20000021a27 */ /* 0x000fe800078e00ff */
[C---:B------:R-:W-:Y:S01]  /*128b0*/  HMMA.16816.F32.BF16 R24, R148.reuse, R154, R24 ;  /* 0x0000009a9418723c */ /* 0x040fe20000041818 */
[----:B------:R-:W-:Y:S03]  /*128c0*/  LDSM.16.M88.4 R152, [R196+0x4000] ;  /* 0x00400000c498783b */ /* 0x000fe60000000200 */
[----:B------:R-:W-:Y:S04]  /*128d0*/  @P1 SHF.R.U32.HI R0, RZ, c[0x0][0x2cc], R2 ;  /* 0x0000b300ff001a19 */ /* 0x000fe80000011602 */
[C---:B------:R-:W-:Y:S01]  /*128e0*/  HMMA.16816.F32.BF16 R28, R148.reuse, R176, R28 ;  /* 0x000000b0941c723c */ /* 0x040fe2000004181c */
[----:B------:R-:W-:Y:S07]  /*128f0*/  SHFL.IDX PT, R2, R0, RZ, 0x1c1f ;  /* 0x001c1fff00027589 */ /* 0x000fee00000e0000 */
[----:B------:R-:W-:Y:S01]  /*12900*/  HMMA.16816.F32.BF16 R32, R148, R178, R32 ;  /* 0x000000b29420723c */ /* 0x000fe20000041820 */
[----:B------:R-:W1:Y:S07]  /*12910*/  LDSM.16.M88.4 R148, [R193+0x3800] ;  /* 0x00380000c194783b */ /* 0x000e6e0000000200 */
[C---:B--2---:R-:W-:Y:S01]  /*12920*/  HMMA.16816.F32.BF16 R4, R156.reuse, R164, R4 ;  /* 0x000000a49c04723c */ /* 0x044fe20000041804 */
[----:B------:R-:W-:Y:S07]  /*12930*/  LDSM.16.M88.4 R176, [R190+0x2800] ;  /* 0x00280000beb0783b */ /* 0x000fee0000000200 */
[C---:B------:R-:W-:Y:S01]  /*12940*/  HMMA.16816.F32.BF16 R8, R156.reuse, R166, R8 ;  /* 0x000000a69c08723c */ /* 0x040fe20000041808 */
[----:B------:R-:W-:Y:S07]  /*12950*/  LDSM.16.M88.4 R164, [R147+0x4800] ;  /* 0x0048000093a4783b */ /* 0x000fee0000000200 */
[C---:B-----5:R-:W-:Y:S01]  /*12960*/  HMMA.16816.F32.BF16 R12, R156.reuse, R160, R12 ;  /* 0x000000a09c0c723c */ /* 0x060fe2000004180c */
[----:B------:R2:W3:Y:S07]  /*12970*/  SHFL.IDX PT, R124, R0, 0x1, 0x1c1f ;  /* 0x003c1f00007c7f89 */ /* 0x0004ee00000e0000 */
[C---:B------:R-:W-:Y:S01]  /*12980*/  HMMA.16816.F32.BF16 R16, R156.reuse, R162, R16 ;  /* 0x000000a29c10723c */ /* 0x040fe20000041810 */
[----:B------:R-:W5:Y:S07]  /*12990*/  LDSM.16.M88.4 R160, [R190+0x3800] ;  /* 0x00380000bea0783b */ /* 0x000f6e0000000200 */
[C---:B------:R-:W-:Y:S08]  /*129a0*/  HMMA.16816.F32.BF16 R20, R156.reuse, R168, R20 ;  /* 0x000000a89c14723c */ /* 0x040ff00000041814 */
[C---:B------:R-:W-:Y:S01]  /*129b0*/  HMMA.16816.F32.BF16 R24, R156.reuse, R170, R24 ;  /* 0x000000aa9c18723c */ /* 0x040fe20000041818 */
[----:B------:R-:W-:Y:S03]  /*129c0*/  LDSM.16.M88.4 R168, [R147+0x5000] ;  /* 0x0050000093a8783b */ /* 0x000fe60000000200 */
[----:B--2---:R-:W-:Y:S04]  /*129d0*/  MOV R0, 0xffffffc0 ;  /* 0xffffffc000007802 */ /* 0x004fe80000000f00 */
[C---:B-1----:R-:W-:Y:S04]  /*129e0*/  HMMA.16816.F32.BF16 R28, R156.reuse, R148, R28 ;  /* 0x000000949c1c723c */ /* 0x042fe8000004181c */
[----:B------:R-:W-:Y:S04]  /*129f0*/  IMAD R0, R184, R0, 0x1 ;  /* 0x00000001b8007424 */ /* 0x000fe800078e0200 */
[----:B------:R-:W-:Y:S01]  /*12a00*/  HMMA.16816.F32.BF16 R32, R156, R150, R32 ;  /* 0x000000969c20723c */ /* 0x000fe20000041820 */
[----:B------:R-:W-:Y:S03]  /*12a10*/  LDSM.16.M88.4 R148, [R194+0x8000] ;  /* 0x00800000c294783b */ /* 0x000fe60000000200 */
[----:B----4-:R-:W-:Y:S04]  /*12a20*/  IADD3 R0, R185, R0, -R239 ;  /* 0x00000000b9007210 */ /* 0x010fe80007ffe8ef */
[C---:B------:R-:W-:Y:S01]  /*12a30*/  HMMA.16816.F32.BF16 R4, R152.reuse, R172, R4 ;  /* 0x000000ac9804723c */ /* 0x040fe20000041804 */
[----:B------:R-:W1:Y:S04]  /*12a40*/  LDSM.16.M88.4 R156, [R147+0x4000] ;  /* 0x00400000939c783b */ /* 0x000e680000000200 */
[----:B------:R-:W-:Y:S03]  /*12a50*/  IMAD.IADD R0, R0, 0x1, -R129 ;  /* 0x0000000100007824 */ /* 0x000fe600078e0a81 */
[C---:B------:R-:W-:Y:S01]  /*12a60*/  HMMA.16816.F32.BF16 R8, R152.reuse, R174, R8 ;  /* 0x000000ae9808723c */ /* 0x040fe20000041808 */
[----:B------:R-:W2:Y:S03]  /*12a70*/  LDSM.16.M88.4 R172, [R147+0x5800] ;  /* 0x0058000093ac783b */ /* 0x000ea60000000200 */
[C---:B------:R-:W-:Y:S01]  /*12a80*/  IADD3 R2, R0.reuse, R2, RZ ;  /* 0x0000000200027210 */ /* 0x040fe20007ffe0ff */
[----:B---3--:R-:W-:Y:S03]  /*12a90*/  IMAD.IADD R0, R0, 0x1, R124 ;  /* 0x0000000100007824 */ /* 0x008fe600078e027c */
[C---:B------:R-:W-:Y:S03]  /*12aa0*/  HMMA.16816.F32.BF16 R12, R152.reuse, R176, R12 ;  /* 0x000000b0980c723c */ /* 0x040fe6000004180c */
[C---:B------:R-:W-:Y:S02]  /*12ab0*/  ISETP.GT.AND P3, PT, R2.reuse, 0x28, PT ;  /* 0x000000280200780c */ /* 0x040fe40003f64270 */
[----:B------:R-:W-:Y:S02]  /*12ac0*/  ISETP.GT.AND P4, PT, R2, 0x31, PT ;  /* 0x000000310200780c */ /* 0x000fe40003f84270 */
[----:B------:R-:W-:Y:S01]  /*12ad0*/  ISETP.GT.AND P1, PT, R0, RZ, PT ;  /* 0x000000ff0000720c */ /* 0x000fe20003f24270 */
[C---:B------:R-:W-:Y:S01]  /*12ae0*/  HMMA.16816.F32.BF16 R16, R152.reuse, R178, R16 ;  /* 0x000000b29810723c */ /* 0x040fe20000041810 */
[----:B------:R-:W-:Y:S02]  /*12af0*/  LDSM.16.M88.4 R176, [R195+0x8000] ;  /* 0x00800000c3b0783b */ /* 0x000fe40000000200 */
[C---:B------:R-:W-:Y:S02]  /*12b00*/  ISETP.GT.AND P0, PT, R2.reuse, RZ, PT ;  /* 0x000000ff0200720c */ /* 0x040fe40003f04270 */
[----:B------:R-:W-:Y:S03]  /*12b10*/  ISETP.GT.AND P2, PT, R2, 0x1, PT ;  /* 0x000000010200780c */ /* 0x000fe60003f44270 */
[C---:B------:R-:W-:Y:S08]  /*12b20*/  HMMA.16816.F32.BF16 R20, R152.reuse, R180, R20 ;  /* 0x000000b49814723c */ /* 0x040ff00000041814 */
[C---:B------:R-:W-:Y:S01]  /*12b30*/  HMMA.16816.F32.BF16 R24, R152.reuse, R182, R24 ;  /* 0x000000b69818723c */ /* 0x040fe20000041818 */
[----:B------:R-:W3:Y:S07]  /*12b40*/  LDSM.16.M88.4 R180, [R202] ;  /* 0x00000000cab4783b */ /* 0x000eee0000000200 */
[C---:B-----5:R-:W-:Y:S08]  /*12b50*/  HMMA.16816.F32.BF16 R28, R152.reuse, R160, R28 ;  /* 0x000000a0981c723c */ /* 0x060ff0000004181c */
[----:B------:R-:W-:Y:S01]  /*12b60*/  HMMA.16816.F32.BF16 R32, R152, R162, R32 ;  /* 0x000000a29820723c */ /* 0x000fe20000041820 */
[----:B------:R-:W4:Y:S07]  /*12b70*/  LDSM.16.M88.4 R152, [R201] ;  /* 0x00000000c998783b */ /* 0x000f2e0000000200 */
        /* <DEDUP_REMOVED lines=12> */
[----:B------:R-:W2:Y:S07]  /*12c40*/  LDSM.16.M88.4 R148, [R197+0x8000] ;  /* 0x00800000c594783b */ /* 0x000eae0000000200 */
[C---:B---3--:R-:W-:Y:S01]  /*12c50*/  HMMA.16816.F32.BF16 R4, R176.reuse, R180, R4 ;  /* 0x000000b4b004723c */ /* 0x048fe20000041804 */
[----:B------:R-:W3:Y:S07]  /*12c60*/  LDSM.16.M88.4 R172, [R193+0x5000] ;  /* 0x00500000c1ac783b */ /* 0x000eee0000000200 */
        /* <DEDUP_REMOVED lines=10> */
[----:B------:R-:W5:Y:S07]  /*12d10*/  LDSM.16.M88.4 R160, [R190+0x4800] ;  /* 0x00480000bea0783b */ /* 0x000f6e0000000200 */
[C---:B--2---:R-:W-:Y:S08]  /*12d20*/  HMMA.16816.F32.BF16 R4, R148.reuse, R164, R4 ;  /* 0x000000a49404723c */ /* 0x044ff00000041804 */
[C---:B------:R-:W-:Y:S08]  /*12d30*/  HMMA.16816.F32.BF16 R8, R148.reuse, R166, R8 ;  /* 0x000000a69408723c */ /* 0x040ff00000041808 */
[C---:B------:R-:W-:Y:S08]  /*12d40*/  HMMA.16816.F32.BF16 R12, R148.reuse, R168, R12 ;  /* 0x000000a8940c723c */ /* 0x040ff0000004180c */
[C---:B------:R-:W-:Y:S08]  /*12d50*/  HMMA.16816.F32.BF16 R16, R148.reuse, R170, R16 ;  /* 0x000000aa9410723c */ /* 0x040ff00000041810 */
[C---:B---3--:R-:W-:Y:S08]  /*12d60*/  HMMA.16816.F32.BF16 R20, R148.reuse, R172, R20 ;  /* 0x000000ac9414723c */ /* 0x048ff00000041814 */
[C---:B------:R-:W-:Y:S08]  /*12d70*/  HMMA.16816.F32.BF16 R24, R148.reuse, R174, R24 ;  /* 0x000000ae9418723c */ /* 0x040ff00000041818 */
[C---:B----4-:R-:W-:Y:S08]  /*12d80*/  HMMA.16816.F32.BF16 R28, R148.reuse, R152, R28 ;  /* 0x00000098941c723c */ /* 0x050ff0000004181c */
[----:B------:R-:W-:Y:S01]  /*12d90*/  HMMA.16816.F32.BF16 R32, R148, R154, R32 ;  /* 0x0000009a9420723c */ /* 0x000fe20000041820 */
[----:B------:R-:W2:Y:S07]  /*12da0*/  LDSM.16.M88.4 R148, [R190+0x5000] ;  /* 0x00500000be94783b */ /* 0x000eae0000000200 */
[C---:B-1----:R-:W-:Y:S01]  /*12db0*/  HMMA.16816.F32.BF16 R4, R156.reuse, R180, R4 ;  /* 0x000000b49c04723c */ /* 0x042fe20000041804 */
[----:B------:R-:W1:Y:S01]  /*12dc0*/  LDSM.16.M88.4 R152, [R190+0x5800] ;  /* 0x00580000be98783b */ /* 0x000e620000000200 */
[----:B------:R-:W-:Y:S06]  /*12dd0*/  DEPBAR.LE SB0, 0x0 ;  /* 0x000080000000791a */ /* 0x000fec0000000000 */
[C---:B------:R-:W-:Y:S01]  /*12de0*/  HMMA.16816.F32.BF16 R8, R156.reuse, R182, R8 ;  /* 0x000000b69c08723c */ /* 0x040fe20000041808 */
[----:B------:R-:W-:Y:S07]  /*12df0*/  BAR.SYNC.DEFER_BLOCKING 0x0 ;  /* 0x0000000000007b1d */ /* 0x000fee0000010000 */
[C---:B-----5:R-:W-:Y:S08]  /*12e00*/  HMMA.16816.F32.BF16 R12, R156.reuse, R160, R12 ;  /* 0x000000a09c0c723c */ /* 0x060ff0000004180c */
[C---:B------:R-:W-:Y:S04]  /*12e10*/  HMMA.16816.F32.BF16 R16, R156.reuse, R162, R16 ;  /* 0x000000a29c10723c */ /* 0x040fe80000041810 */
[----:B------:R-:W-:Y:S02]  /*12e20*/  FSEL R124, R4, -INF , P0 ;  /* 0xff800000047c7808 */ /* 0x000fe40000000000 */
[----:B------:R-:W-:Y:S02]  /*12e30*/  ISETP.GT.AND P0, PT, R0, 0x1, PT ;  /* 0x000000010000780c */ /* 0x000fe40003f04270 */
[----:B------:R-:W-:Y:S01]  /*12e40*/  FSEL R160, R5, -INF , P2 ;  /* 0xff80000005a07808 */ /* 0x000fe20001000000 */
[C---:B--2---:R-:W-:Y:S03]  /*12e50*/  HMMA.16816.F32.BF16 R20, R156.reuse, R148, R20 ;  /* 0x000000949c14723c */ /* 0x044fe60000041814 */
[----:B------:R-:W-:Y:S02]  /*12e60*/  FSEL R163, R7, -INF , P0 ;  /* 0xff80000007a37808 */ /* 0x000fe40000000000 */
[----:B------:R-:W-:Y:S02]  /*12e70*/  FMNMX.FTZ R4, R124, R3, !PT ;  /* 0x000000037c047209 */ /* 0x000fe40007810000 */
[C---:B------:R-:W-:Y:S01]  /*12e80*/  ISETP.GT.AND P0, PT, R2.reuse, 0x8, PT ;  /* 0x000000080200780c */ /* 0x040fe20003f04270 */
[C---:B------:R-:W-:Y:S03]  /*12e90*/  HMMA.16816.F32.BF16 R24, R156.reuse, R150, R24 ;  /* 0x000000969c18723c */ /* 0x040fe60000041818 */
[----:B------:R-:W-:Y:S02]  /*12ea0*/  ISETP.GT.AND P2, PT, R2, 0x9, PT ;  /* 0x000000090200780c */ /* 0x000fe40003f44270 */
[----:B------:R-:W-:Y:S02]  /*12eb0*/  FSEL R148, R8, -INF , P0 ;  /* 0xff80000008947808 */ /* 0x000fe40000000000 */
[----:B------:R-:W-:Y:S01]  /*12ec0*/  FMNMX.FTZ R4, R160, R4, !PT ;  /* 0x00000004a0047209 */ /* 0x000fe20007810000 */
[C---:B-1----:R-:W-:Y:S03]  /*12ed0*/  HMMA.16816.F32.BF16 R28, R156.reuse, R152, R28 ;  /* 0x000000989c1c723c */ /* 0x042fe6000004181c */
[----:B------:R-:W-:Y:S02]  /*12ee0*/  ISETP.GT.AND P0, PT, R0, 0x9, PT ;  /* 0x000000090000780c */ /* 0x000fe40003f04270 */
[----:B------:R-:W-:Y:S02]  /*12ef0*/  FSEL R149, R9, -INF , P2 ;  /* 0xff80000009957808 */ /* 0x000fe40001000000 */
[----:B------:R-:W-:Y:S01]  /*12f00*/  FSEL R162, R11, -INF , P0 ;  /* 0xff8000000ba27808 */ /* 0x000fe20000000000 */
[----:B------:R-:W-:Y:S03]  /*12f10*/  HMMA.16816.F32.BF16 R32, R156, R154, R32 ;  /* 0x0000009a9c20723c */ /* 0x000fe60000041820 */
[----:B------:R-:W-:Y:S02]  /*12f20*/  ISETP.GT.AND P0, PT, R2, 0x10, PT ;  /* 0x000000100200780c */ /* 0x000fe40003f04270 */
[----:B------:R-:W-:Y:S02]  /*12f30*/  FMNMX.FTZ R4, R148, R4, !PT ;  /* 0x0000000494047209 */ /* 0x000fe40007810000 */
[----:B------:R-:W-:Y:S02]  /*12f40*/  FSEL R165, R12, -INF , P0 ;  /* 0xff8000000ca57808 */ /* 0x000fe40000000000 */
[----:B------:R-:W-:Y:S02]  /*12f50*/  ISETP.GT.AND P2, PT, R2, 0x11, PT ;  /* 0x000000110200780c */ /* 0x000fe40003f44270 */
[----:B------:R-:W-:Y:S02]  /*12f60*/  ISETP.GT.AND P0, PT, R0, 0x11, PT ;  /* 0x000000110000780c */ /* 0x000fe40003f04270 */
[----:B------:R-:W-:Y:S02]  /*12f70*/  FMNMX.FTZ R4, R149, R4, !PT ;  /* 0x0000000495047209 */ /* 0x000fe40007810000 */
[----:B------:R-:W-:Y:S02]  /*12f80*/  FSEL R166, R13, -INF , P2 ;  /* 0xff8000000da67808 */ /* 0x000fe40001000000 */
[----:B------:R-:W-:Y:S02]  /*12f90*/  FSEL R171, R15, -INF , P0 ;  /* 0xff8000000fab7808 */ /* 0x000fe40000000000 */
[----:B------:R-:W-:Y:S02]  /*12fa0*/  ISETP.GT.AND P0, PT, R2, 0x18, PT ;  /* 0x000000180200780c */ /* 0x000fe40003f04270 */
[----:B------:R-:W-:Y:S02]  /*12fb0*/  FMNMX.FTZ R4, R165, R4, !PT ;  /* 0x00000004a5047209 */ /* 0x000fe40007810000 */
[----:B------:R-:W-:Y:S02]  /*12fc0*/  FSEL R167, R16, -INF , P0 ;  /* 0xff80000010a77808 */ /* 0x000fe40000000000 */
[----:B------:R-:W-:Y:S02]  /*12fd0*/  ISETP.GT.AND P2, PT, R2, 0x19, PT ;  /* 0x000000190200780c */ /* 0x000fe40003f44270 */
[----:B------:R-:W-:Y:S02]  /*12fe0*/  ISETP.GT.AND P0, PT, R0, 0x19, PT ;  /* 0x000000190000780c */ /* 0x000fe40003f04270 */
[----:B------:R-:W-:Y:S02]  /*12ff0*/  FMNMX.FTZ R4, R166, R4, !PT ;  /* 0x00000004a6047209 */ /* 0x000fe40007810000 */
[----:B------:R-:W-:Y:S02]  /*13000*/  FSEL R172, R19, -INF , P0 ;  /* 0xff80000013ac7808 */ /* 0x000fe40000000000 */
[----:B------:R-:W-:Y:S02]  /*13010*/  ISETP.GT.AND P0, PT, R2, 0x20, PT ;  /* 0x000000200200780c */ /* 0x000fe40003f04270 */
[----:B------:R-:W-:Y:S02]  /*13020*/  FSEL R168, R17, -INF , P2 ;  /* 0xff80000011a87808 */ /* 0x000fe40001000000 */
[----:B------:R-:W-:Y:S02]  /*13030*/  FSEL R164, R6, -INF , P1 ;  /* 0xff80000006a47808 */ /* 0x000fe40000800000 */
[----:B------:R-:W-:Y:S02]  /*13040*/  FMNMX.FTZ R4, R167, R4, !PT ;  /* 0x00000004a7047209 */ /* 0x000fe40007810000 */
[----:B------:R-:W-:Y:S02]  /*13050*/  ISETP.GT.AND P1, PT, R0, 0x8, PT ;  /* 0x000000080000780c */ /* 0x000fe40003f24270 */
[----:B------:R-:W-:Y:S02]  /*13060*/  FSEL R154, R20, -INF , P0 ;  /* 0xff800000149a7808 */ /* 0x000fe40000000000 */
[----:B------:R-:W-:Y:S02]  /*13070*/  ISETP.GT.AND P2, PT, R2, 0x21, PT ;  /* 0x000000210200780c */ /* 0x000fe40003f44270 */
[----:B------:R-:W-:Y:S02]  /*13080*/  FMNMX.FTZ R4, R168, R4, !PT ;  /* 0x00000004a8047209 */ /* 0x000fe40007810000 */
[----:B------:R-:W-:Y:S02]  /*13090*/  FSEL R161, R10, -INF , P1 ;  /* 0xff8000000aa17808 */ /* 0x000fe40000800000 */
[----:B------:R-:W-:Y:S02]  /*130a0*/  ISETP.GT.AND P1, PT, R0, 0x10, PT ;  /* 0x000000100000780c */ /* 0x000fe40003f24270 */
[----:B------:R-:W-:Y:S02]  /*130b0*/  FMNMX.FTZ R5, R164, R128, !PT ;  /* 0x00000080a4057209 */ /* 0x000fe40007810000 */
[----:B------:R-:W-:Y:S02]  /*130c0*/  FSEL R155, R21, -INF , P2 ;  /* 0xff800000159b7808 */ /* 0x000fe40001000000 */
        /* <DEDUP_REMOVED lines=11> */
[----:B------:R-:W-:Y:S02]  /*13180*/  ISETP.GT.AND P0, PT, R2, 0x30, PT ;  /* 0x000000300200780c */ /* 0x000fe40003f04270 */
[----:B------:R-:W-:Y:S02]  /*13190*/  FMNMX.FTZ R5, R162, R5, !PT ;  /* 0x00000005a2057209 */ /* 0x000fe40007810000 */
[----:B------:R-:W-:Y:S02]  /*131a0*/  FSEL R186, R28, -INF , P0 ;  /* 0xff8000001cba7808 */ /* 0x000fe40000000000 */
        /* <DEDUP_REMOVED lines=9> */
[----:B------:R-:W-:Y:S02]  /*13240*/  ISETP.GT.AND P1, PT, R0, 0x20, PT ;  /* 0x000000200000780c */ /* 0x000fe40003f24270 */
[----:B------:R-:W-:Y:S02]  /*13250*/  FMNMX.FTZ R4, R170, R4, !PT ;  /* 0x00000004aa047209 */ /* 0x000fe40007810000 */
[----:B------:R-:W-:Y:S02]  /*13260*/  FSEL R214, R33, -INF , P2 ;  /* 0xff80000021d67808 */ /* 0x000fe40001000000 */
[----:B------:R-:W-:Y:S02]  /*13270*/  FMNMX.FTZ R2, R213, R2, !PT ;  /* 0x00000002d5027209 */ /* 0x000fe40007810000 */
[----:B------:R-:W-:Y:S02]  /*13280*/  FSEL R157, R22, -INF , P1 ;  /* 0xff800000169d7808 */ /* 0x000fe40000800000 */
[----:B------:R-:W-:Y:S02]  /*13290*/  ISETP.GT.AND P0, PT, R0, 0x21, PT ;  /* 0x000000210000780c */ /* 0x000fe40003f04270 */
[----:B------:R-:W-:Y:S02]  /*132a0*/  FMNMX.FTZ R4, R172, R4, !PT ;  /* 0x00000004ac047209 */ /* 0x000fe40007810000 */
[----:B------:R-:W-:Y:S02]  /*132b0*/  FMNMX.FTZ R2, R214, R2, !PT ;  /* 0x00000002d6027209 */ /* 0x000fe40007810000 */
[----:B------:R-:W-:Y:S02]  /*132c0*/  FSEL R158, R23, -INF , P0 ;  /* 0xff800000179e7808 */ /* 0x000fe40000000000 */
[----:B------:R-:W-:Y:S01]  /*132d0*/  ISETP.GT.AND P2, PT, R184, R235, PT ;  /* 0x000000ebb800720c */ /* 0x000fe20003f44270 */
[----:B------:R-:W1:Y:S01]  /*132e0*/  SHFL.BFLY PT, R7, R2, 0x2, 0x1f ;  /* 0x0c401f0002077f89 */ /* 0x000e6200000e0000 */
[----:B------:R-:W-:Y:S02]  /*132f0*/  FMNMX.FTZ R4, R157, R4, !PT ;  /* 0x000000049d047209 */ /* 0x000fe40007810000 */
[----:B------:R-:W-:Y:S02]  /*13300*/  ISETP.GT.AND P1, PT, R0, 0x28, PT ;  /* 0x000000280000780c */ /* 0x000fe40003f24270 */
[----:B------:R-:W-:Y:S02]  /*13310*/  FMNMX.FTZ R4, R158, R4, !PT ;  /* 0x000000049e047209 */ /* 0x000fe40007810000 */
[----:B------:R-:W-:Y:S02]  /*13320*/  FSEL R175, R26, -INF , P1 ;  /* 0xff8000001aaf7808 */ /* 0x000fe40000800000 */
[C---:B------:R-:W-:Y:S02]  /*13330*/  ISETP.GT.AND P0, PT, R0.reuse, 0x29, PT ;  /* 0x000000290000780c */ /* 0x040fe40003f04270 */
[----:B------:R-:W-:Y:S01]  /*13340*/  ISETP.GT.AND P1, PT, R0, 0x30, PT ;  /* 0x000000300000780c */ /* 0x000fe20003f24270 */
[----:B------:R-:W-:Y:S01]  /*13350*/  @P2 IMAD.MOV.U32 R10, RZ, RZ, c[0x0][0x1e4] ;  /* 0x00007900ff0a2624 */ /* 0x000fe200078e00ff */
[----:B------:R-:W-:Y:S02]  /*13360*/  FSEL R176, R27, -INF , P0 ;  /* 0xff8000001bb07808 */ /* 0x000fe40000000000 */
        /* <DEDUP_REMOVED lines=16> */
[----:B-1----:R-:W-:Y:S02]  /*13470*/  FMNMX.FTZ R9, R2, R7, !PT ;  /* 0x0000000702097209 */ /* 0x002fe40007810000 */
[----:B------:R-:W-:Y:S01]  /*13480*/  @P2 IADD3 R2, R5, R6, RZ ;  /* 0x0000000605022210 */ /* 0x000fe20007ffe0ff */
[C---:B------:R-:W-:Y:S01]  /*13490*/  @P2 IMAD.SHL.U32 R5, R4.reuse, 0x40, RZ ;  /* 0x0000004004052824 */ /* 0x040fe200078e00ff */
[----:B------:R-:W-:Y:S01]  /*134a0*/  FMNMX.FTZ R0, R129, R0, !PT ;  /* 0x0000000081007209 */ /* 0x000fe20007810000 */
[----:B------:R-:W-:Y:S01]  /*134b0*/  SHFL.BFLY PT, R17, R9, 0x1, 0x1f ;  /* 0x0c201f0009117f89 */ /* 0x000fe200000e0000 */
[----:B------:R-:W-:Y:S02]  /*134c0*/  @P2 SHF.L.U64.HI R4, R4, 0x6, R2 ;  /* 0x0000000604042819 */ /* 0x000fe40000010202 */
[----:B------:R-:W-:Y:S02]  /*134d0*/  @P2 MOV R6, c[0x0][0x1e0] ;  /* 0x0000780000062a02 */ /* 0x000fe40000000f00 */
[C---:B------:R-:W-:Y:S02]  /*134e0*/  @P2 IADD3 R8, P1, R5.reuse, R226, RZ ;  /* 0x000000e205082210 */ /* 0x040fe40007f3e0ff */
[----:B------:R-:W-:Y:S01]  /*134f0*/  @P2 LEA R7, P0, R6, R5, 0x5 ;  /* 0x0000000506072211 */ /* 0x000fe200078028ff */
[----:B------:R-:W1:Y:S01]  /*13500*/  SHFL.BFLY PT, R2, R0, 0x2, 0x1f ;  /* 0x0c401f0000027f89 */ /* 0x000e6200000e0000 */
[-C--:B------:R-:W-:Y:S02]  /*13510*/  @P2 IADD3.X R11, R4, R225.reuse, RZ, P1, !PT ;  /* 0x000000e1040b2210 */ /* 0x080fe40000ffe4ff */
[----:B------:R-:W-:Y:S02]  /*13520*/  @P2 LEA R18, P1, R8, c[0x0][0x1c8], 0x1 ;  /* 0x0000720008122a11 */ /* 0x000fe400078208ff */
[----:B------:R-:W-:Y:S02]  /*13530*/  @P2 LEA.HI.X R6, R6, R4, R10, 0x5, P0 ;  /* 0x0000000406062211 */ /* 0x000fe400000f2c0a */
[----:B------:R-:W-:Y:S02]  /*13540*/  @P2 IADD3 R10, P0, R226, 0x40, RZ ;  /* 0x00000040e20a2810 */ /* 0x000fe40007f1e0ff */
[----:B------:R-:W-:Y:S02]  /*13550*/  @P2 LEA.HI.X R19, R8, c[0x0][0x1cc], R11, 0x1, P1 ;  /* 0x0000730008132a11 */ /* 0x000fe400008f0c0b */
[----:B------:R-:W-:Y:S01]  /*13560*/  @P2 IADD3 R11, P3, R226, 0x80, RZ ;  /* 0x00000080e20b2810 */ /* 0x000fe20007f7e0ff */
[----:B------:R-:W-:Y:S01]  /*13570*/  @P2 IMAD.X R12, RZ, RZ, R225, P0 ;  /* 0x000000ffff0c2224 */ /* 0x000fe200000e06e1 */
[C---:B------:R-:W-:Y:S02]  /*13580*/  @P2 IADD3 R8, P1, R5.reuse, R10, RZ ;  /* 0x0000000a05082210 */ /* 0x040fe40007f3e0ff */
[----:B------:R-:W-:Y:S02]  /*13590*/  @P2 IADD3.X R13, RZ, R225, RZ, P3, !PT ;  /* 0x000000e1ff0d2210 */ /* 0x000fe40001ffe4ff */
[----:B------:R-:W-:Y:S01]  /*135a0*/  @P2 IADD3 R5, P0, R5, R11, RZ ;  /* 0x0000000b05052210 */ /* 0x000fe20007f1e0ff */
[----:B------:R-:W-:Y:S01]  /*135b0*/  @P2 IMAD.X R15, R4, 0x1, R12, P1 ;  /* 0x00000001040f2824 */ /* 0x000fe200008e060c */
[----:B------:R-:W-:Y:S02]  /*135c0*/  @P2 LEA R16, P1, R8, c[0x0][0x1c8], 0x1 ;  /* 0x0000720008102a11 */ /* 0x000fe400078208ff */
[----:B------:R-:W-:Y:S02]  /*135d0*/  @P2 IADD3.X R4, R4, R13, RZ, P0, !PT ;  /* 0x0000000d04042210 */ /* 0x000fe400007fe4ff */
[----:B------:R-:W-:Y:S02]  /*135e0*/  @P2 LEA R14, P0, R5, c[0x0][0x1c8], 0x1 ;  /* 0x00007200050e2a11 */ /* 0x000fe400078008ff */
[----:B-1----:R-:W-:Y:S02]  /*135f0*/  FMNMX.FTZ R0, R0, R2, !PT ;  /* 0x0000000200007209 */ /* 0x002fe40007810000 */
[----:B------:R-:W-:Y:S02]  /*13600*/  FMNMX.FTZ R125, R9, R17, !PT ;  /* 0x00000011097d7209 */ /* 0x000fe40007810000 */
[----:B------:R-:W-:Y:S01]  /*13610*/  @P2 LEA.HI.X R17, R8, c[0x0][0x1cc], R15, 0x1, P1 ;  /* 0x0000730008112a11 */ /* 0x000fe200008f0c0f */
[----:B------:R-:W1:Y:S01]  /*13620*/  SHFL.BFLY PT, R2, R0, 0x1, 0x1f ;  /* 0x0c201f0000027f89 */ /* 0x000e6200000e0000 */
[----:B------:R-:W-:Y:S01]  /*13630*/  @P2 LEA.HI.X R15, R5, c[0x0][0x1cc], R4, 0x1, P0 ;  /* 0x00007300050f2a11 */ /* 0x000fe200000f0c04 */
[----:B------:R-:W-:Y:S01]  /*13640*/  FMUL.FTZ R8, R125, c[0x0][0x2d0] ;  /* 0x0000b4007d087a20 */ /* 0x000fe20000410000 */
[----:B------:R-:W-:Y:S02]  /*13650*/  @P2 IADD3 R4, P0, R7, R10, RZ ;  /* 0x0000000a07042210 */ /* 0x000fe40007f1e0ff */
[----:B------:R-:W-:Y:S02]  /*13660*/  FSETP.NEU.FTZ.AND P1, PT, R125, -INF , PT ;  /* 0xff8000007d00780b */ /* 0x000fe40003f3d000 */
[----:B------:R-:W-:Y:S01]  /*13670*/  LOP3.LUT P4, RZ, R238, 0x1, RZ, 0xc0, !PT ;  /* 0x00000001eeff7812 */ /* 0x000fe2000788c0ff */
[----:B------:R-:W-:Y:S01]  /*13680*/  @P2 IMAD.X R10, R6, 0x1, R12, P0 ;  /* 0x00000001060a2824 */ /* 0x000fe200000e060c */
[C---:B------:R-:W-:Y:S02]  /*13690*/  @P2 IADD3 R5, P0, R7.reuse, R11, RZ ;  /* 0x0000000b07052210 */ /* 0x040fe40007f1e0ff */
[----:B------:R-:W-:Y:S02]  /*136a0*/  FSEL R152, R8, RZ, P1 ;  /* 0x000000ff08987208 */ /* 0x000fe40000800000 */
[----:B------:R-:W-:Y:S02]  /*136b0*/  @P2 IADD3.X R11, R6, R13, RZ, P0, !PT ;  /* 0x0000000d060b2210 */ /* 0x000fe400007fe4ff */
[----:B------:R-:W-:Y:S01]  /*136c0*/  @P2 IADD3 R7, P0, R7, R226, RZ ;  /* 0x000000e207072210 */ /* 0x000fe20007f1e0ff */
[--C-:B------:R-:W-:Y:S04]  /*136d0*/  FFMA.FTZ R8, R124, c[0x0][0x2d0], -R152.reuse ;  /* 0x0000b4007c087a23 */ /* 0x100fe80000010898 */
[----:B------:R-:W-:Y:S01]  /*136e0*/  @P2 IMAD.X R9, R6, 0x1, R225, P0 ;  /* 0x0000000106092824 */ /* 0x000fe200000e06e1 */
[C---:B------:R-:W-:Y:S01]  /*136f0*/  @P2 LEA R6, P0, R7.reuse, c[0x0][0x1c8], 0x1 ;  /* 0x0000720007062a11 */ /* 0x040fe200078008ff */
[----:B------:R2:W-:Y:S01]  /*13700*/  MUFU.EX2 R223, R8 ;  /* 0x0000000800df7308 */ /* 0x0005e20000000800 */
[----:B------:R3:W-:Y:S01]  /*13710*/  @P2 LDGSTS.E.BYPASS.LTC128B.128 [R210+0x6100], [R18.64], !P4 ;  /* 0x0610000012d22fae */ /* 0x0007e2000e101d46 */
[----:B-1----:R-:W-:Y:S01]  /*13720*/  FMNMX.FTZ R124, R0, R2, !PT ;  /* 0x00000002007c7209 */ /* 0x002fe20007810000 */
[--C-:B------:R-:W-:Y:S01]  /*13730*/  FFMA.FTZ R0, R148, c[0x0][0x2d0], -R152.reuse ;  /* 0x0000b40094007a23 */ /* 0x100fe20000010898 */
[----:B------:R-:W-:Y:S01]  /*13740*/  @P2 LEA.HI.X R7, R7, c[0x0][0x1cc], R9, 0x1, P0 ;  /* 0x0000730007072a11 */ /* 0x000fe200000f0c09 */
[--C-:B------:R-:W-:Y:S02]  /*13750*/  FFMA.FTZ R9, R160, c[0x0][0x2d0], -R152.reuse ;  /* 0x0000b400a0097a23 */ /* 0x100fe40000010898 */
[----:B------:R-:W-:Y:S02]  /*13760*/  FFMA.FTZ R2, R149, c[0x0][0x2d0], -R152 ;  /* 0x0000b40095027a23 */ /* 0x000fe40000010898 */
[----:B------:R1:W-:Y:S01]  /*13770*/  @P2 LDGSTS.E.BYPASS.LTC128B.128 [R210+0x8100], [R16.64], !P6 ;  /* 0x0810000010d22fae */ /* 0x0003e2000f101d46 */
[----:B------:R4:W5:Y:S07]  /*13780*/  MUFU.EX2 R224, R9 ;  /* 0x0000000900e07308 */ /* 0x00096e0000000800 */
[----:B------:R1:W-:Y:S03]  /*13790*/  @P2 LDGSTS.E.BYPASS.LTC128B.128 [R210+0xa100], [R14.64], !P5 ;  /* 0x0a1000000ed22fae */ /* 0x0003e6000e901d46 */
[----:B------:R1:W-:Y:S01]  /*137a0*/  MUFU.EX2 R222, R0 ;  /* 0x0000000000de7308 */ /* 0x0003e20000000800 */
[C---:B--2---:R-:W-:Y:S04]  /*137b0*/  @P2 LEA R8, P0, R4.reuse, c[0x0][0x1c8], 0x1 ;  /* 0x0000720004082a11 */ /* 0x044fe800078008ff */
[----:B------:R2:W-:Y:S05]  /*137c0*/  @P2 LDGSTS.E.BYPASS.LTC128B.128 [R210+0x7100], [R6.64], !P4 ;  /* 0x0710000006d22fae */ /* 0x0005ea000e101d46 */
[----:B------:R2:W2:Y:S01]  /*137d0*/  MUFU.EX2 R221, R2 ;  /* 0x0000000200dd7308 */ /* 0x0004a20000000800 */
[----:B----4-:R-:W-:Y:S02]  /*137e0*/  @P2 LEA.HI.X R9, R4, c[0x0][0x1cc], R10, 0x1, P0 ;  /* 0x0000730004092a11 */ /* 0x010fe400000f0c0a */
[C---:B------:R-:W-:Y:S02]  /*137f0*/  @P2 LEA R4, P0, R5.reuse, c[0x0][0x1c8], 0x1 ;  /* 0x0000720005042a11 */ /* 0x040fe400078008ff */
[----:B-----5:R-:W-:Y:S01]  /*13800*/  F2FP.BF16.PACK_AB R148, R224, R223 ;  /* 0x000000dfe094723e */ /* 0x020fe200000010ff */
[----:B------:R4:W-:Y:S01]  /*13810*/  @P2 LDGSTS.E.BYPASS.LTC128B.128 [R210+0x9100], [R8.64], !P6 ;  /* 0x0910000008d22fae */ /* 0x0009e2000f101d46 */
[----:B------:R-:W-:Y:S02]  /*13820*/  @P2 LEA.HI.X R5, R5, c[0x0][0x1cc], R11, 0x1, P0 ;  /* 0x0000730005052a11 */ /* 0x000fe400000f0c0b */
[C---:B------:R-:W-:Y:S01]  /*13830*/  FSETP.NEU.FTZ.AND P0, PT, R124.reuse, -INF , PT ;  /* 0xff8000007c00780b */ /* 0x040fe20003f1d000 */
[----:B-1----:R-:W-:Y:S04]  /*13840*/  FMUL.FTZ R0, R124, c[0x0][0x2d0] ;  /* 0x0000b4007c007a20 */ /* 0x002fe80000410000 */
[----:B------:R1:W-:Y:S01]  /*13850*/  @P2 LDGSTS.E.BYPASS.LTC128B.128 [R210+0xb100], [R4.64], !P5 ;  /* 0x0b10000004d22fae */ /* 0x0003e2000e901d46 */
[----:B------:R-:W-:Y:S05]  /*13860*/  FSEL R153, R0, RZ, P0 ;  /* 0x000000ff00997208 */ /* 0x000fea0000000000 */
[--C-:B------:R-:W-:Y:S02]  /*13870*/  FFMA.FTZ R0, R164, c[0x0][0x2d0], -R153.reuse ;  /* 0x0000b400a4007a23 */ /* 0x100fe40000010899 */
[----:B------:R-:W5:Y:S01]  /*13880*/  LDSM.16.MT88.4 R12, [R188] ;  /* 0x00000000bc0c783b */ /* 0x000f620000004200 */
[--C-:B--2---:R-:W-:Y:S01]  /*13890*/  FFMA.FTZ R2, R162, c[0x0][0x2d0], -R153.reuse ;  /* 0x0000b400a2027a23 */ /* 0x104fe20000010899 */
[----:B------:R-:W-:Y:S01]  /*138a0*/  F2FP.BF16.PACK_AB R150, R221, R222 ;  /* 0x000000dedd96723e */ /* 0x000fe200000010ff */
[----:B------:R2:W-:Y:S05]  /*138b0*/  MUFU.EX2 R218, R0 ;  /* 0x0000000000da7308 */ /* 0x0005ea0000000800 */
[----:B------:R-:W1:Y:S05]  /*138c0*/  LDSM.16.MT88.4 R20, [R189] ;  /* 0x00000000bd14783b */ /* 0x000e6a0000004200 */
[----:B------:R3:W-:Y:S03]  /*138d0*/  MUFU.EX2 R217, R2 ;  /* 0x0000000200d97308 */ /* 0x0007e60000000800 */
[----:B------:R-:W1:Y:S08]  /*138e0*/  LDSM.16.MT88.4 R28, [R192] ;  /* 0x00000000c01c783b */ /* 0x000e700000004200 */
[----:B------:R-:W0:Y:S01]  /*138f0*/  LDGDEPBAR ;  /* 0x00000000000079af */ /* 0x000e220000000000 */
[--C-:B--2---:R-:W-:Y:S04]  /*13900*/  FFMA.FTZ R0, R163, c[0x0][0x2d0], -R153.reuse ;  /* 0x0000b400a3007a23 */ /* 0x104fe80000010899 */
[----:B------:R2:W1:Y:S01]  /*13910*/  MUFU.EX2 R220, R0 ;  /* 0x0000000000dc7308 */ /* 0x0004620000000800 */
[----:B---3--:R-:W-:Y:S02]  /*13920*/  FSEL R2, R124, RZ, P0 ;  /* 0x000000ff7c027208 */ /* 0x008fe40000000000 */
[----:B------:R-:W-:Y:S02]  /*13930*/  ISETP.GT.AND P0, PT, R184, R236, PT ;  /* 0x000000ecb800720c */ /* 0x000fe40003f04270 */
[----:B------:R-:W-:Y:S01]  /*13940*/  MOV R184, R211 ;  /* 0x000000d300b87202 */ /* 0x000fe20000000f00 */
[----:B--2---:R-:W-:Y:S01]  /*13950*/  FFMA.FTZ R0, R161, c[0x0][0x2d0], -R153 ;  /* 0x0000b400a1007a23 */ /* 0x004fe20000010899 */
[----:B-1----:R-:W-:Y:S03]  /*13960*/  F2FP.BF16.PACK_AB R149, R220, R218 ;  /* 0x000000dadc95723e */ /* 0x002fe600000010ff */
[----:B------:R1:W2:Y:S02]  /*13970*/  MUFU.EX2 R219, R0 ;  /* 0x0000000000db7308 */ /* 0x0002a40000000800 */
[----:B-1----:R-:W-:Y:S02]  /*13980*/  FSEL R0, R125, RZ, P1 ;  /* 0x000000ff7d007208 */ /* 0x002fe40000800000 */
[----:B--2---:R-:W-:Y:S03]  /*13990*/  F2FP.BF16.PACK_AB R151, R217, R219 ;  /* 0x000000dbd997723e */ /* 0x004fe600000010ff */
[----:B------:R-:W-:Y:S04]  /*139a0*/  FADD.FTZ R0, -R0, R3 ;  /* 0x0000000300007221 */ /* 0x000fe80000010100 */
[----:B------:R-:W-:Y:S04]  /*139b0*/  FMUL.FTZ R0, R0, c[0x0][0x2d0] ;  /* 0x0000b40000007a20 */ /* 0x000fe80000410000 */
[----:B------:R1:W2:Y:S02]  /*139c0*/  MUFU.EX2 R3, R0 ;  /* 0x0000000000037308 */ /* 0x0002a40000000800 */
[----:B-1----:R-:W-:Y:S02]  /*139d0*/  FADD.FTZ R0, -R2, R128 ;  /* 0x0000008002007221 */ /* 0x002fe40000010100 */
[C---:B--2---:R-:W-:Y:S02]  /*139e0*/  FMUL.FTZ R4, R3.reuse, R132 ;  /* 0x0000008403047220 */ /* 0x044fe40000410000 */
[----:B------:R-:W-:Y:S02]  /*139f0*/  FMUL.FTZ R0, R0, c[0x0][0x2d0] ;  /* 0x0000b40000007a20 */ /* 0x000fe40000410000 */
[C---:B------:R-:W-:Y:S02]  /*13a00*/  FMUL.FTZ R5, R3.reuse, R133 ;  /* 0x0000008503057220 */ /* 0x040fe40000410000 */
[C---:B----4-:R-:W-:Y:S02]  /*13a10*/  FMUL.FTZ R8, R3.reuse, R136 ;  /* 0x0000008803087220 */ /* 0x050fe40000410000 */
[----:B------:R-:W1:Y:S01]  /*13a20*/  MUFU.EX2 R0, R0 ;  /* 0x0000000000007308 */ /* 0x000e620000000800 */
[----:B------:R-:W-:Y:S02]  /*13a30*/  FMUL.FTZ R9, R3, R137 ;  /* 0x0000008903097220 */ /* 0x000fe40000410000 */
[--C-:B------:R-:W-:Y:S02]  /*13a40*/  FFMA.FTZ R2, R165, c[0x0][0x2d0], -R152.reuse ;  /* 0x0000b400a5027a23 */ /* 0x100fe40000010898 */
[C---:B------:R-:W-:Y:S02]  /*13a50*/  FMUL.FTZ R16, R3.reuse, R104 ;  /* 0x0000006803107220 */ /* 0x040fe40000410000 */
        /* <DEDUP_REMOVED lines=9> */
[C---:B------:R-:W-:Y:S02]  /*13af0*/  FMUL.FTZ R41, R3.reuse, R41 ;  /* 0x0000002903297220 */ /* 0x040fe40000410000 */
[C---:B-1----:R-:W-:Y:S02]  /*13b00*/  FMUL.FTZ R6, R0.reuse, R134 ;  /* 0x0000008600067220 */ /* 0x042fe40000410000 */
[C---:B------:R-:W-:Y:S02]  /*13b10*/  FMUL.FTZ R7, R0.reuse, R135 ;  /* 0x0000008700077220 */ /* 0x040fe40000410000 */
[----:B------:R-:W-:Y:S01]  /*13b20*/  LDSM.16.MT88.4 R132, [R189+0x2800] ;  /* 0x00280000bd84783b */ /* 0x000fe20000004200 */
[C---:B------:R-:W-:Y:S02]  /*13b30*/  FMUL.FTZ R10, R0.reuse, R138 ;  /* 0x0000008a000a7220 */ /* 0x040fe40000410000 */
[C---:B------:R-:W-:Y:S02]  /*13b40*/  FMUL.FTZ R11, R0.reuse, R139 ;  /* 0x0000008b000b7220 */ /* 0x040fe40000410000 */
[C---:B-----5:R-:W-:Y:S03]  /*13b50*/  HMMA.16816.F32.BF16 R4, R148.reuse, R12, R4 ;  /* 0x0000000c9404723c */ /* 0x060fe60000041804 */
[----:B------:R-:W-:Y:S02]  /*13b60*/  LDSM.16.MT88.4 R136, [R192+0x2800] ;  /* 0x00280000c088783b */ /* 0x000fe40000004200 */
[C---:B------:R-:W-:Y:S02]  /*13b70*/  FMUL.FTZ R18, R0.reuse, R106 ;  /* 0x0000006a00127220 */ /* 0x040fe40000410000 */
[C---:B------:R-:W-:Y:S01]  /*13b80*/  FMUL.FTZ R12, R3.reuse, R100 ;  /* 0x00000064030c7220 */ /* 0x040fe20000410000 */
[C---:B------:R-:W-:Y:S04]  /*13b90*/  HMMA.16816.F32.BF16 R8, R148.reuse, R14, R8 ;  /* 0x0000000e9408723c */ /* 0x040fe80000041808 */
[C---:B------:R-:W-:Y:S02]  /*13ba0*/  FMUL.FTZ R13, R3.reuse, R101 ;  /* 0x00000065030d7220 */ /* 0x040fe40000410000 */
[C---:B------:R-:W-:Y:S02]  /*13bb0*/  FMUL.FTZ R19, R0.reuse, R107 ;  /* 0x0000006b00137220 */ /* 0x040fe40000410000 */
[C---:B------:R-:W-:Y:S01]  /*13bc0*/  FMUL.FTZ R14, R0.reuse, R102 ;  /* 0x00000066000e7220 */ /* 0x040fe20000410000 */
[----:B------:R-:W-:Y:S03]  /*13bd0*/  LDSM.16.MT88.4 R104, [R188+0x2000] ;  /* 0x00200000bc68783b */ /* 0x000fe60000004200 */
[C---:B------:R-:W-:Y:S02]  /*13be0*/  FMUL.FTZ R15, R0.reuse, R103 ;  /* 0x00000067000f7220 */ /* 0x040fe40000410000 */
[C---:B------:R-:W-:Y:S02]  /*13bf0*/  FMUL.FTZ R26, R0.reuse, R114 ;  /* 0x00000072001a7220 */ /* 0x040fe40000410000 */
[C---:B------:R-:W-:Y:S01]  /*13c00*/  FMUL.FTZ R27, R0.reuse, R115 ;  /* 0x00000073001b7220 */ /* 0x040fe20000410000 */
[----:B------:R-:W1:Y:S01]  /*13c10*/  LDSM.16.MT88.4 R100, [R191] ;  /* 0x00000000bf64783b */ /* 0x000e620000004200 */
[----:B------:R-:W-:Y:S01]  /*13c20*/  FMUL.FTZ R34, R0, R122 ;  /* 0x0000007a00227220 */ /* 0x000fe20000410000 */
[C---:B------:R-:W-:Y:S03]  /*13c30*/  HMMA.16816.F32.BF16 R12, R148.reuse, R20, R12 ;  /* 0x00000014940c723c */ /* 0x040fe6000004180c */
[--C-:B--2---:R-:W-:Y:S02]  /*13c40*/  FFMA.FTZ R2, R166, c[0x0][0x2d0], -R152.reuse ;  /* 0x0000b400a6027a23 */ /* 0x104fe40000010898 */
[C---:B------:R-:W-:Y:S01]  /*13c50*/  FMUL.FTZ R35, R0.reuse, R123 ;  /* 0x0000007b00237220 */ /* 0x040fe20000410000 */
[----:B------:R-:W-:Y:S01]  /*13c60*/  LDSM.16.MT88.4 R112, [R192+0x800] ;  /* 0x00080000c070783b */ /* 0x000fe20000004200 */
[C---:B------:R-:W-:Y:S01]  /*13c70*/  FMUL.FTZ R20, R3.reuse, R108 ;  /* 0x0000006c03147220 */ /* 0x040fe20000410000 */
[C---:B------:R-:W-:Y:S01]  /*13c80*/  HMMA.16816.F32.BF16 R16, R148.reuse, R22, R16 ;  /* 0x000000169410723c */ /* 0x040fe20000041810 */
[----:B------:R2:W3:Y:S03]  /*13c90*/  MUFU.EX2 R183, R2 ;  /* 0x0000000200b77308 */ /* 0x0004e60000000800 */
[C---:B------:R-:W-:Y:S02]  /*13ca0*/  FMUL.FTZ R21, R3.reuse, R109 ;  /* 0x0000006d03157220 */ /* 0x040fe40000410000 */
[C---:B------:R-:W-:Y:S01]  /*13cb0*/  FMUL.FTZ R38, R0.reuse, R38 ;  /* 0x0000002600267220 */ /* 0x040fe20000410000 */
[----:B------:R-:W-:Y:S01]  /*13cc0*/  LDSM.16.MT88.4 R120, [R188+0x2800] ;  /* 0x00280000bc78783b */ /* 0x000fe20000004200 */
[C---:B------:R-:W-:Y:S04]  /*13cd0*/  FMUL.FTZ R22, R0.reuse, R110 ;  /* 0x0000006e00167220 */ /* 0x040fe80000410000 */
[C---:B------:R-:W-:Y:S02]  /*13ce0*/  FMUL.FTZ R23, R0.reuse, R111 ;  /* 0x0000006f00177220 */ /* 0x040fe40000410000 */
[C---:B------:R-:W-:Y:S01]  /*13cf0*/  FMUL.FTZ R39, R0.reuse, R39 ;  /* 0x0000002700277220 */ /* 0x040fe20000410000 */
[----:B------:R-:W4:Y:S01]  /*13d00*/  LDSM.16.MT88.4 R108, [R189+0x2000] ;  /* 0x00200000bd6c783b */ /* 0x000f220000004200 */
[C---:B------:R-:W-:Y:S02]  /*13d10*/  FMUL.FTZ R42, R0.reuse, R42 ;  /* 0x0000002a002a7220 */ /* 0x040fe40000410000 */
[C---:B------:R-:W-:Y:S01]  /*13d20*/  FMUL.FTZ R43, R0.reuse, R43 ;  /* 0x0000002b002b7220 */ /* 0x040fe20000410000 */
[C---:B------:R-:W-:Y:S03]  /*13d30*/  HMMA.16816.F32.BF16 R20, R148.reuse, R28, R20 ;  /* 0x0000001c9414723c */ /* 0x040fe60000041814 */
[C---:B------:R-:W-:Y:S02]  /*13d40*/  FMUL.FTZ R44, R3.reuse, R44 ;  /* 0x0000002c032c7220 */ /* 0x040fe40000410000 */
[C---:B------:R-:W-:Y:S02]  /*13d50*/  FMUL.FTZ R45, R3.reuse, R45 ;  /* 0x0000002d032d7220 */ /* 0x040fe40000410000 */
[----:B------:R-:W-:Y:S01]  /*13d60*/  FMUL.FTZ R28, R3, R116 ;  /* 0x00000074031c7220 */ /* 0x000fe20000410000 */
[C---:B------:R-:W-:Y:S04]  /*13d70*/  HMMA.16816.F32.BF16 R24, R148.reuse, R30, R24 ;  /* 0x0000001e9418723c */ /* 0x040fe80000041818 */
[--C-:B--2---:R-:W-:Y:S02]  /*13d80*/  FFMA.FTZ R2, R167, c[0x0][0x2d0], -R152.reuse ;  /* 0x0000b400a7027a23 */ /* 0x104fe40000010898 */
[C---:B------:R-:W-:Y:S02]  /*13d90*/  FMUL.FTZ R29, R3.reuse, R117 ;  /* 0x00000075031d7220 */ /* 0x040fe40000410000 */
[C---:B------:R-:W-:Y:S01]  /*13da0*/  FMUL.FTZ R30, R0.reuse, R118 ;  /* 0x00000076001e7220 */ /* 0x040fe20000410000 */
[----:B------:R2:W-:Y:S03]  /*13db0*/  MUFU.EX2 R182, R2 ;  /* 0x0000000200b67308 */ /* 0x0005e60000000800 */
        /* <DEDUP_REMOVED lines=10> */
[----:B------:R-:W-:Y:S02]  /*13e60*/  FMUL.FTZ R51, R0, R51 ;  /* 0x0000003300337220 */ /* 0x000fe40000410000 */
[----:B--2---:R-:W-:Y:S02]  /*13e70*/  FFMA.FTZ R2, R168, c[0x0][0x2d0], -R152 ;  /* 0x0000b400a8027a23 */ /* 0x004fe40000010898 */
[C---:B------:R-:W-:Y:S02]  /*13e80*/  HMMA.16816.F32.BF16 R36, R148.reuse, R104, R36 ;  /* 0x000000689424723c */ /* 0x040fe40000041824 */
[----:B------:R2:W-:Y:S02]  /*13e90*/  MUFU.EX2 R181, R2 ;  /* 0x0000000200b57308 */ /* 0x0005e40000000800 */
[C---:B------:R-:W-:Y:S02]  /*13ea0*/  FMUL.FTZ R52, R3.reuse, R52 ;  /* 0x0000003403347220 */ /* 0x040fe40000410000 */
[C---:B------:R-:W-:Y:S02]  /*13eb0*/  FMUL.FTZ R53, R3.reuse, R53 ;  /* 0x0000003503357220 */ /* 0x040fe40000410000 */
[C---:B------:R-:W-:Y:S01]  /*13ec0*/  HMMA.16816.F32.BF16 R40, R148.reuse, R106, R40 ;  /* 0x0000006a9428723c */ /* 0x040fe20000041828 */
[----:B------:R-:W5:Y:S03]  /*13ed0*/  LDSM.16.MT88.4 R104, [R191+0x2000] ;  /* 0x00200000bf68783b */ /* 0x000f660000004200 */
[C---:B------:R-:W-:Y:S02]  /*13ee0*/  FMUL.FTZ R54, R0.reuse, R54 ;  /* 0x0000003600367220 */ /* 0x040fe40000410000 */
[C---:B------:R-:W-:Y:S02]  /*13ef0*/  FMUL.FTZ R55, R0.reuse, R55 ;  /* 0x0000003700377220 */ /* 0x040fe40000410000 */
[C---:B----4-:R-:W-:Y:S04]  /*13f00*/  HMMA.16816.F32.BF16 R44, R148.reuse, R108, R44 ;  /* 0x0000006c942c723c */ /* 0x050fe8000004182c */
[C---:B------:R-:W-:Y:S02]  /*13f10*/  FMUL.FTZ R56, R3.reuse, R56 ;  /* 0x0000003803387220 */ /* 0x040fe40000410000 */
[----:B------:R-:W-:Y:S02]  /*13f20*/  FMUL.FTZ R57, R3, R57 ;  /* 0x0000003903397220 */ /* 0x000fe40000410000 */
[C---:B------:R-:W-:Y:S01]  /*13f30*/  HMMA.16816.F32.BF16 R48, R148.reuse, R110, R48 ;  /* 0x0000006e9430723c */ /* 0x040fe20000041830 */
[----:B------:R-:W4:Y:S03]  /*13f40*/  LDSM.16.MT88.4 R108, [R188+0x4000] ;  /* 0x00400000bc6c783b */ /* 0x000f260000004200 */
[--C-:B--2---:R-:W-:Y:S02]  /*13f50*/  FFMA.FTZ R2, R169, c[0x0][0x2d0], -R153.reuse ;  /* 0x0000b400a9027a23 */ /* 0x104fe40000010899 */
[C---:B------:R-:W-:Y:S02]  /*13f60*/  FMUL.FTZ R58, R0.reuse, R58 ;  /* 0x0000003a003a7220 */ /* 0x040fe40000410000 */
[C---:B------:R-:W-:Y:S01]  /*13f70*/  FMUL.FTZ R59, R0.reuse, R59 ;  /* 0x0000003b003b7220 */ /* 0x040fe20000410000 */
[C---:B-1----:R-:W-:Y:S01]  /*13f80*/  HMMA.16816.F32.BF16 R52, R148.reuse, R100, R52 ;  /* 0x000000649434723c */ /* 0x042fe20000041834 */
[----:B------:R1:W-:Y:S02]  /*13f90*/  MUFU.EX2 R180, R2 ;  /* 0x0000000200b47308 */ /* 0x0003e40000000800 */
[C---:B------:R-:W-:Y:S02]  /*13fa0*/  FMUL.FTZ R60, R3.reuse, R60 ;  /* 0x0000003c033c7220 */ /* 0x040fe40000410000 */
[C---:B------:R-:W-:Y:S02]  /*13fb0*/  FMUL.FTZ R61, R3.reuse, R61 ;  /* 0x0000003d033d7220 */ /* 0x040fe40000410000 */
[C---:B------:R-:W-:Y:S01]  /*13fc0*/  FMUL.FTZ R62, R0.reuse, R62 ;  /* 0x0000003e003e7220 */ /* 0x040fe20000410000 */
[C---:B------:R-:W-:Y:S01]  /*13fd0*/  HMMA.16816.F32.BF16 R56, R148.reuse, R102, R56 ;  /* 0x000000669438723c */ /* 0x040fe20000041838 */
[----:B------:R-:W2:Y:S03]  /*13fe0*/  LDSM.16.MT88.4 R100, [R189+0x4000] ;  /* 0x00400000bd64783b */ /* 0x000ea60000004200 */
[C---:B------:R-:W-:Y:S02]  /*13ff0*/  FMUL.FTZ R63, R0.reuse, R63 ;  /* 0x0000003f003f7220 */ /* 0x040fe40000410000 */
[C---:B------:R-:W-:Y:S02]  /*14000*/  FMUL.FTZ R64, R3.reuse, R64 ;  /* 0x0000004003407220 */ /* 0x040fe40000410000 */
[C---:B------:R-:W-:Y:S03]  /*14010*/  FMUL.FTZ R65, R3.reuse, R65 ;  /* 0x0000004103417220 */ /* 0x040fe60000410000 */
[C---:B-----5:R-:W-:Y:S03]  /*14020*/  HMMA.16816.F32.BF16 R60, R148.reuse, R104, R60 ;  /* 0x00000068943c723c */ /* 0x060fe6000004183c */
[C---:B------:R-:W-:Y:S02]  /*14030*/  FMUL.FTZ R66, R0.reuse, R66 ;  /* 0x0000004200427220 */ /* 0x040fe40000410000 */
[C---:B------:R-:W-:Y:S02]  /*14040*/  FMUL.FTZ R67, R0.reuse, R67 ;  /* 0x0000004300437220 */ /* 0x040fe40000410000 */
[C---:B------:R-:W-:Y:S02]  /*14050*/  FMUL.FTZ R68, R3.reuse, R68 ;  /* 0x0000004403447220 */ /* 0x040fe40000410000 */
[----:B------:R-:W-:Y:S03]  /*14060*/  FMUL.FTZ R69, R3, R69 ;  /* 0x0000004503457220 */ /* 0x000fe60000410000 */
[C---:B------:R-:W-:Y:S01]  /*14070*/  HMMA.16816.F32.BF16 R64, R148.reuse, R106, R64 ;  /* 0x0000006a9440723c */ /* 0x040fe20000041840 */
[----:B------:R-:W5:Y:S02]  /*14080*/  LDSM.16.MT88.4 R104, [R192+0x4000] ;  /* 0x00400000c068783b */ /* 0x000f640000004200 */
[C---:B------:R-:W-:Y:S02]  /*14090*/  FMUL.FTZ R70, R0.reuse, R70 ;  /* 0x0000004600467220 */ /* 0x040fe40000410000 */
[C---:B------:R-:W-:Y:S02]  /*140a0*/  FMUL.FTZ R71, R0.reuse, R71 ;  /* 0x0000004700477220 */ /* 0x040fe40000410000 */
[--C-:B-1----:R-:W-:Y:S02]  /*140b0*/  FFMA.FTZ R2, R171, c[0x0][0x2d0], -R153.reuse ;  /* 0x0000b400ab027a23 */ /* 0x102fe40000010899 */
[C---:B------:R-:W-:Y:S02]  /*140c0*/  FMUL.FTZ R72, R3.reuse, R72 ;  /* 0x0000004803487220 */ /* 0x040fe40000410000 */
[----:B------:R1:W1:Y:S01]  /*140d0*/  MUFU.EX2 R179, R2 ;  /* 0x0000000200b37308 */ /* 0x0002620000000800 */
[C---:B----4-:R-:W-:Y:S03]  /*140e0*/  HMMA.16816.F32.BF16 R68, R148.reuse, R108, R68 ;  /* 0x0000006c9444723c */ /* 0x050fe60000041844 */
[C---:B------:R-:W-:Y:S02]  /*140f0*/  FMUL.FTZ R73, R3.reuse, R73 ;  /* 0x0000004903497220 */ /* 0x040fe40000410000 */
[C---:B------:R-:W-:Y:S02]  /*14100*/  FMUL.FTZ R74, R0.reuse, R74 ;  /* 0x0000004a004a7220 */ /* 0x040fe40000410000 */
[C---:B------:R-:W-:Y:S02]  /*14110*/  FMUL.FTZ R75, R0.reuse, R75 ;  /* 0x0000004b004b7220 */ /* 0x040fe40000410000 */
[C---:B------:R-:W-:Y:S03]  /*14120*/  FMUL.FTZ R76, R3.reuse, R76 ;  /* 0x0000004c034c7220 */ /* 0x040fe60000410000 */
[C---:B------:R-:W-:Y:S02]  /*14130*/  FMUL.FTZ R77, R3.reuse, R77 ;  /* 0x0000004d034d7220 */ /* 0x040fe40000410000 */
[C---:B------:R-:W-:Y:S01]  /*14140*/  HMMA.16816.F32.BF16 R72, R148.reuse, R110, R72 ;  /* 0x0000006e9448723c */ /* 0x040fe20000041848 */
[----:B------:R-:W-:Y:S02]  /*14150*/  LDSM.16.MT88.4 R108, [R189+0x800] ;  /* 0x00080000bd6c783b */ /* 0x000fe40000004200 */
[C---:B------:R-:W-:Y:S02]  /*14160*/  FMUL.FTZ R78, R0.reuse, R78 ;  /* 0x0000004e004e7220 */ /* 0x040fe40000410000 */
[C---:B------:R-:W-:Y:S02]  /*14170*/  FMUL.FTZ R79, R0.reuse, R79 ;  /* 0x0000004f004f7220 */ /* 0x040fe40000410000 */
[C---:B------:R-:W-:Y:S02]  /*14180*/  FMUL.FTZ R80, R3.reuse, R80 ;  /* 0x0000005003507220 */ /* 0x040fe40000410000 */
[C---:B------:R-:W-:Y:S03]  /*14190*/  FMUL.FTZ R81, R3.reuse, R81 ;  /* 0x0000005103517220 */ /* 0x040fe60000410000 */
[C---:B--2---:R-:W-:Y:S03]  /*141a0*/  HMMA.16816.F32.BF16 R76, R148.reuse, R100, R76 ;  /* 0x00000064944c723c */ /* 0x044fe6000004184c */
[C---:B------:R-:W-:Y:S02]  /*141b0*/  FMUL.FTZ R82, R0.reuse, R82 ;  /* 0x0000005200527220 */ /* 0x040fe40000410000 */
[----:B------:R-:W-:Y:S02]  /*141c0*/  FMUL.FTZ R83, R0, R83 ;  /* 0x0000005300537220 */ /* 0x000fe40000410000 */
[--C-:B-1----:R-:W-:Y:S02]  /*141d0*/  FFMA.FTZ R2, R170, c[0x0][0x2d0], -R153.reuse ;  /* 0x0000b400aa027a23 */ /* 0x102fe40000010899 */
[C---:B------:R-:W-:Y:S02]  /*141e0*/  FMUL.FTZ R84, R3.reuse, R84 ;  /* 0x0000005403547220 */ /* 0x040fe40000410000 */
[----:B------:R1:W-:Y:S01]  /*141f0*/  MUFU.EX2 R178, R2 ;  /* 0x0000000200b27308 */ /* 0x0003e20000000800 */
[C---:B------:R-:W-:Y:S01]  /*14200*/  HMMA.16816.F32.BF16 R80, R148.reuse, R102, R80 ;  /* 0x000000669450723c */ /* 0x040fe20000041850 */
[----:B------:R-:W2:Y:S02]  /*14210*/  LDSM.16.MT88.4 R100, [R191+0x4000] ;  /* 0x00400000bf64783b */ /* 0x000ea40000004200 */
[C---:B------:R-:W-:Y:S02]  /*14220*/  FMUL.FTZ R85, R3.reuse, R85 ;  /* 0x0000005503557220 */ /* 0x040fe40000410000 */
[C---:B------:R-:W-:Y:S02]  /*14230*/  FMUL.FTZ R86, R0.reuse, R86 ;  /* 0x0000005600567220 */ /* 0x040fe40000410000 */
[C---:B------:R-:W-:Y:S02]  /*14240*/  FMUL.FTZ R87, R0.reuse, R87 ;  /* 0x0000005700577220 */ /* 0x040fe40000410000 */
[C---:B------:R-:W-:Y:S03]  /*14250*/  FMUL.FTZ R88, R3.reuse, R88 ;  /* 0x0000005803587220 */ /* 0x040fe60000410000 */
[C---:B------:R-:W-:Y:S02]  /*14260*/  FMUL.FTZ R89, R3.reuse, R89 ;  /* 0x0000005903597220 */ /* 0x040fe40000410000 */
[C---:B-----5:R-:W-:Y:S03]  /*14270*/  HMMA.16816.F32.BF16 R84, R148.reuse, R104, R84 ;  /* 0x000000689454723c */ /* 0x060fe60000041854 */
[C---:B------:R-:W-:Y:S02]  /*14280*/  FMUL.FTZ R90, R0.reuse, R90 ;  /* 0x0000005a005a7220 */ /* 0x040fe40000410000 */
[----:B------:R-:W-:Y:S02]  /*14290*/  FMUL.FTZ R91, R0, R91 ;  /* 0x0000005b005b7220 */ /* 0x000fe40000410000 */
[C---:B------:R-:W-:Y:S02]  /*142a0*/  FMUL.FTZ R92, R3.reuse, R92 ;  /* 0x0000005c035c7220 */ /* 0x040fe40000410000 */
[--C-:B-1----:R-:W-:Y:S03]  /*142b0*/  FFMA.FTZ R2, R172, c[0x0][0x2d0], -R153.reuse ;  /* 0x0000b400ac027a23 */ /* 0x102fe60000010899 */
[C---:B------:R-:W-:Y:S01]  /*142c0*/  HMMA.16816.F32.BF16 R88, R148.reuse, R106, R88 ;  /* 0x0000006a9458723c */ /* 0x040fe20000041858 */
[----:B------:R-:W1:Y:S01]  /*142d0*/  LDSM.16.MT88.4 R104, [R188+0x800] ;  /* 0x00080000bc68783b */ /* 0x000e620000004200 */
[----:B------:R4:W5:Y:S01]  /*142e0*/  MUFU.EX2 R177, R2 ;  /* 0x0000000200b17308 */ /* 0x0009620000000800 */
[C---:B------:R-:W-:Y:S02]  /*142f0*/  FMUL.FTZ R93, R3.reuse, R93 ;  /* 0x0000005d035d7220 */ /* 0x040fe40000410000 */
[C---:B------:R-:W-:Y:S02]  /*14300*/  FMUL.FTZ R94, R0.reuse, R94 ;  /* 0x0000005e005e7220 */ /* 0x040fe40000410000 */
[C---:B------:R-:W-:Y:S02]  /*14310*/  FMUL.FTZ R95, R0.reuse, R95 ;  /* 0x0000005f005f7220 */ /* 0x040fe40000410000 */
[C---:B------:R-:W-:Y:S03]  /*14320*/  FMUL.FTZ R96, R3.reuse, R96 ;  /* 0x0000006003607220 */ /* 0x040fe60000410000 */
[----:B------:R-:W-:Y:S02]  /*14330*/  FMUL.FTZ R97, R3, R97 ;  /* 0x0000006103617220 */ /* 0x000fe40000410000 */
[C---:B------:R-:W-:Y:S01]  /*14340*/  FMUL.FTZ R98, R0.reuse, R98 ;  /* 0x0000006200627220 */ /* 0x040fe20000410000 */
[C---:B--2---:R-:W-:Y:S03]  /*14350*/  HMMA.16816.F32.BF16 R92, R148.reuse, R100, R92 ;  /* 0x00000064945c723c */ /* 0x044fe6000004185c */
[C---:B------:R-:W-:Y:S02]  /*14360*/  FMUL.FTZ R99, R0.reuse, R99 ;  /* 0x0000006300637220 */ /* 0x040fe40000410000 */
[----:B------:R-:W-:Y:S02]  /*14370*/  FFMA.FTZ R0, R0, R234, R218 ;  /* 0x000000ea00007223 */ /* 0x000fe400000100da */
[----:B---3--:R-:W-:Y:S02]  /*14380*/  F2FP.BF16.PACK_AB R100, R183, R185 ;  /* 0x000000b9b764723e */ /* 0x008fe400000010ff */
[----:B------:R-:W-:Y:S01]  /*14390*/  F2FP.BF16.PACK_AB R101, R179, R180 ;  /* 0x000000b4b365723e */ /* 0x000fe200000010ff */
[----:B------:R-:W-:Y:S03]  /*143a0*/  HMMA.16816.F32.BF16 R96, R148, R102, R96 ;  /* 0x000000669460723c */ /* 0x000fe60000041860 */
[----:B----4-:R-:W-:Y:S02]  /*143b0*/  FFMA.FTZ R2, R154, c[0x0][0x2d0], -R152 ;  /* 0x0000b4009a027a23 */ /* 0x010fe40000010898 */
[----:B------:R-:W-:Y:S02]  /*143c0*/  FADD.FTZ R0, R220, R0 ;  /* 0x00000000dc007221 */ /* 0x000fe40000010000 */
[----:B------:R-:W-:Y:S01]  /*143d0*/  F2FP.BF16.PACK_AB R102, R181, R182 ;  /* 0x000000b6b566723e */ /* 0x000fe200000010ff */
[----:B------:R2:W-:Y:S01]  /*143e0*/  MUFU.EX2 R174, R2 ;  /* 0x0000000200ae7308 */ /* 0x0005e20000000800 */
[----:B-----5:R-:W-:Y:S03]  /*143f0*/  F2FP.BF16.PACK_AB R103, R177, R178 ;  /* 0x000000b2b167723e */ /* 0x020fe600000010ff */
[----:B------:R-:W-:Y:S04]  /*14400*/  FADD.FTZ R0, R219, R0 ;  /* 0x00000000db007221 */ /* 0x000fe80000010000 */
[C---:B-1----:R-:W-:Y:S05]  /*14410*/  HMMA.16816.F32.BF16 R4, R100.reuse, R104, R4 ;  /* 0x000000686404723c */ /* 0x042fea0000041804 */
[----:B------:R-:W-:Y:S03]  /*14420*/  FADD.FTZ R0, R217, R0 ;  /* 0x00000000d9007221 */ /* 0x000fe60000010000 */
[C---:B------:R-:W-:Y:S01]  /*14430*/  HMMA.16816.F32.BF16 R8, R100.reuse, R106, R8 ;  /* 0x0000006a6408723c */ /* 0x040fe20000041808 */
[----:B------:R-:W1:Y:S03]  /*14440*/  LDSM.16.MT88.4 R104, [R191+0x2800] ;  /* 0x00280000bf68783b */ /* 0x000e660000004200 */
[----:B------:R-:W-:Y:S04]  /*14450*/  FADD.FTZ R0, R180, R0 ;  /* 0x00000000b4007221 */ /* 0x000fe80000010000 */
[C---:B------:R-:W-:Y:S04]  /*14460*/  HMMA.16816.F32.BF16 R12, R100.reuse, R108, R12 ;  /* 0x0000006c640c723c */ /* 0x040fe8000004180c */
[----:B--2---:R-:W-:Y:S02]  /*14470*/  FFMA.FTZ R2, R155, c[0x0][0x2d0], -R152 ;  /* 0x0000b4009b027a23 */ /* 0x004fe40000010898 */
[----:B------:R-:W-:Y:S02]  /*14480*/  FADD.FTZ R0, R179, R0 ;  /* 0x00000000b3007221 */ /* 0x000fe40000010000 */
[C---:B------:R-:W-:Y:S01]  /*14490*/  HMMA.16816.F32.BF16 R16, R100.reuse, R110, R16 ;  /* 0x0000006e6410723c */ /* 0x040fe20000041810 */
[----:B------:R2:W-:Y:S01]  /*144a0*/  MUFU.EX2 R173, R2 ;  /* 0x0000000200ad7308 */ /* 0x0005e20000000800 */
[----:B------:R-:W3:Y:S02]  /*144b0*/  LDSM.16.MT88.4 R108, [R188+0x4800] ;  /* 0x00480000bc6c783b */ /* 0x000ee40000004200 */
[----:B------:R-:W-:Y:S04]  /*144c0*/  FADD.FTZ R0, R178, R0 ;  /* 0x00000000b2007221 */ /* 0x000fe80000010000 */
[C---:B------:R-:W-:Y:S04]  /*144d0*/  HMMA.16816.F32.BF16 R20, R100.reuse, R112, R20 ;  /* 0x000000706414723c */ /* 0x040fe80000041814 */
[----:B------:R-:W-:Y:S04]  /*144e0*/  FADD.FTZ R0, R177, R0 ;  /* 0x00000000b1007221 */ /* 0x000fe80000010000 */
[C---:B------:R-:W-:Y:S01]  /*144f0*/  HMMA.16816.F32.BF16 R24, R100.reuse, R114, R24 ;  /* 0x000000726418723c */ /* 0x040fe20000041818 */
[----:B------:R-:W4:Y:S07]  /*14500*/  LDSM.16.MT88.4 R112, [R189+0x4800] ;  /* 0x00480000bd70783b */ /* 0x000f2e0000004200 */
[C---:B------:R-:W-:Y:S04]  /*14510*/  HMMA.16816.F32.BF16 R28, R100.reuse, R116, R28 ;  /* 0x00000074641c723c */ /* 0x040fe8000004181c */
[--C-:B--2---:R-:W-:Y:S04]  /*14520*/  FFMA.FTZ R2, R156, c[0x0][0x2d0], -R152.reuse ;  /* 0x0000b4009c027a23 */ /* 0x104fe80000010898 */
[C---:B------:R-:W-:Y:S01]  /*14530*/  HMMA.16816.F32.BF16 R32, R100.reuse, R118, R32 ;  /* 0x000000766420723c */ /* 0x040fe20000041820 */
[----:B------:R2:W-:Y:S01]  /*14540*/  MUFU.EX2 R172, R2 ;  /* 0x0000000200ac7308 */ /* 0x0005e20000000800 */
[----:B------:R-:W5:Y:S06]  /*14550*/  LDSM.16.MT88.4 R116, [R192+0x4800] ;  /* 0x00480000c074783b */ /* 0x000f6c0000004200 */
[C---:B------:R-:W-:Y:S07]  /*14560*/  HMMA.16816.F32.BF16 R36, R100.reuse, R120, R36 ;  /* 0x000000786424723c */ /* 0x040fee0000041824 */
[--C-:B------:R-:W-:Y:S01]  /*14570*/  FFMA.FTZ R120, R157, c[0x0][0x2d0], -R153.reuse ;  /* 0x0000b4009d787a23 */ /* 0x100fe20000010899 */
[C---:B------:R-:W-:Y:S03]  /*14580*/  HMMA.16816.F32.BF16 R40, R100.reuse, R122, R40 ;  /* 0x0000007a6428723c */ /* 0x040fe60000041828 */
[----:B------:R1:W1:Y:S05]  /*14590*/  MUFU.EX2 R170, R120 ;  /* 0x0000007800aa7308 */ /* 0x00026a0000000800 */
[C---:B------:R-:W-:Y:S04]  /*145a0*/  HMMA.16816.F32.BF16 R44, R100.reuse, R132, R44 ;  /* 0x00000084642c723c */ /* 0x040fe8000004182c */
[----:B--2---:R-:W-:Y:S04]  /*145b0*/  FFMA.FTZ R2, R159, c[0x0][0x2d0], -R152 ;  /* 0x0000b4009f027a23 */ /* 0x004fe80000010898 */
[C---:B------:R-:W-:Y:S01]  /*145c0*/  HMMA.16816.F32.BF16 R48, R100.reuse, R134, R48 ;  /* 0x000000866430723c */ /* 0x040fe20000041830 */
[----:B------:R2:W-:Y:S01]  /*145d0*/  MUFU.EX2 R171, R2 ;  /* 0x0000000200ab7308 */ /* 0x0005e20000000800 */
[----:B------:R-:W-:Y:S06]  /*145e0*/  LDSM.16.MT88.4 R132, [R188+0x3000] ;  /* 0x00300000bc84783b */ /* 0x000fec0000004200 */
[C---:B------:R-:W-:Y:S02]  /*145f0*/  HMMA.16816.F32.BF16 R52, R100.reuse, R136, R52 ;  /* 0x000000886434723c */ /* 0x040fe40000041834 */
[----:B-1----:R-:W-:Y:S02]  /*14600*/  LDSM.16.MT88.4 R120, [R192+0x1000] ;  /* 0x00100000c078783b */ /* 0x002fe40000004200 */
[----:B------:R-:W-:Y:S04]  /*14610*/  FADD.FTZ R0, R170, R0 ;  /* 0x00000000aa007221 */ /* 0x000fe80000010000 */
[C---:B------:R-:W-:Y:S02]  /*14620*/  HMMA.16816.F32.BF16 R56, R100.reuse, R138, R56 ;  /* 0x0000008a6438723c */ /* 0x040fe40000041838 */
[----:B------:R-:W-:Y:S06]  /*14630*/  LDSM.16.MT88.4 R136, [R189+0x3000] ;  /* 0x00300000bd88783b */ /* 0x000fec0000004200 */
[C---:B------:R-:W-:Y:S04]  /*14640*/  HMMA.16816.F32.BF16 R60, R100.reuse, R104, R60 ;  /* 0x00000068643c723c */ /* 0x040fe8000004183c */
[--C-:B--2---:R-:W-:Y:S02]  /*14650*/  FFMA.FTZ R2, R158, c[0x0][0x2d0], -R153.reuse ;  /* 0x0000b4009e027a23 */ /* 0x104fe40000010899 */
[----:B------:R-:W-:Y:S02]  /*14660*/  LDSM.16.MT88.4 R156, [R189+0x3800] ;  /* 0x00380000bd9c783b */ /* 0x000fe40000004200 */
[C---:B------:R-:W-:Y:S01]  /*14670*/  HMMA.16816.F32.BF16 R64, R100.reuse, R106, R64 ;  /* 0x0000006a6440723c */ /* 0x040fe20000041840 */
[----:B------:R1:W2:Y:S05]  /*14680*/  MUFU.EX2 R169, R2 ;  /* 0x0000000200a97308 */ /* 0x0002aa0000000800 */
[----:B------:R-:W5:Y:S02]  /*14690*/  LDSM.16.MT88.4 R104, [R191+0x4800] ;  /* 0x00480000bf68783b */ /* 0x000f640000004200 */
[C---:B---3--:R-:W-:Y:S08]  /*146a0*/  HMMA.16816.F32.BF16 R68, R100.reuse, R108, R68 ;  /* 0x0000006c6444723c */ /* 0x048ff00000041844 */
[C---:B------:R-:W-:Y:S01]  /*146b0*/  HMMA.16816.F32.BF16 R72, R100.reuse, R110, R72 ;  /* 0x0000006e6448723c */ /* 0x040fe20000041848 */
[----:B------:R-:W3:Y:S07]  /*146c0*/  LDSM.16.MT88.4 R108, [R188+0x1000] ;  /* 0x00100000bc6c783b */ /* 0x000eee0000004200 */
[C---:B----4-:R-:W-:Y:S04]  /*146d0*/  HMMA.16816.F32.BF16 R76, R100.reuse, R112, R76 ;  /* 0x00000070644c723c */ /* 0x050fe8000004184c */
[--C-:B-1----:R-:W-:Y:S02]  /*146e0*/  FFMA.FTZ R2, R175, c[0x0][0x2d0], -R153.reuse ;  /* 0x0000b400af027a23 */ /* 0x102fe40000010899 */
[----:B--2---:R-:W-:Y:S02]  /*146f0*/  FADD.FTZ R0, R169, R0 ;  /* 0x00000000a9007221 */ /* 0x004fe40000010000 */
[C---:B------:R-:W-:Y:S01]  /*14700*/  HMMA.16816.F32.BF16 R80, R100.reuse, R114, R80 ;  /* 0x000000726450723c */ /* 0x040fe20000041850 */
[----:B------:R1:W2:Y:S01]  /*14710*/  MUFU.EX2 R168, R2 ;  /* 0x0000000200a87308 */ /* 0x0002a20000000800 */
[----:B------:R-:W4:Y:S06]  /*14720*/  LDSM.16.MT88.4 R112, [R189+0x1000] ;  /* 0x00100000bd70783b */ /* 0x000f2c0000004200 */
[C---:B-----5:R-:W-:Y:S08]  /*14730*/  HMMA.16816.F32.BF16 R84, R100.reuse, R116, R84 ;  /* 0x000000746454723c */ /* 0x060ff00000041854 */
[C---:B------:R-:W-:Y:S01]  /*14740*/  HMMA.16816.F32.BF16 R88, R100.reuse, R118, R88 ;  /* 0x000000766458723c */ /* 0x040fe20000041858 */
[----:B------:R-:W5:Y:S07]  /*14750*/  LDSM.16.MT88.4 R116, [R191+0x1000] ;  /* 0x00100000bf74783b */ /* 0x000f6e0000004200 */
[C---:B------:R-:W-:Y:S04]  /*14760*/  HMMA.16816.F32.BF16 R92, R100.reuse, R104, R92 ;  /* 0x00000068645c723c */ /* 0x040fe8000004185c */
[--C-:B-1----:R-:W-:Y:S02]  /*14770*/  FFMA.FTZ R2, R176, c[0x0][0x2d0], -R153.reuse ;  /* 0x0000b400b0027a23 */ /* 0x102fe40000010899 */
[----:B--2---:R-:W-:Y:S02]  /*14780*/  FADD.FTZ R0, R168, R0 ;  /* 0x00000000a8007221 */ /* 0x004fe40000010000 */
[----:B------:R-:W-:Y:S01]  /*14790*/  HMMA.16816.F32.BF16 R96, R100, R106, R96 ;  /* 0x0000006a6460723c */ /* 0x000fe20000041860 */
[----:B------:R-:W1:Y:S01]  /*147a0*/  MUFU.EX2 R167, R2 ;  /* 0x0000000200a77308 */ /* 0x000e620000000800 */
[----:B------:R-:W2:Y:S05]  /*147b0*/  LDSM.16.MT88.4 R104, [R192+0x3000] ;  /* 0x00300000c068783b */ /* 0x000eaa0000004200 */
[----:B------:R-:W-:Y:S02]  /*147c0*/  F2FP.BF16.PACK_AB R100, R173, R174 ;  /* 0x000000aead64723e */ /* 0x000fe400000010ff */
[----:B------:R-:W-:Y:S03]  /*147d0*/  F2FP.BF16.PACK_AB R102, R171, R172 ;  /* 0x000000acab66723e */ /* 0x000fe600000010ff */
[----:B------:R-:W-:Y:S02]  /*147e0*/  F2FP.BF16.PACK_AB R101, R169, R170 ;  /* 0x000000aaa965723e */ /* 0x000fe400000010ff */
[C---:B-1----:R-:W-:Y:S01]  /*147f0*/  F2FP.BF16.PACK_AB R103, R167.reuse, R168 ;  /* 0x000000a8a767723e */ /* 0x042fe200000010ff */
[----:B------:R-:W-:Y:S02]  /*14800*/  FFMA.FTZ R2, R186, c[0x0][0x2d0], -R152 ;  /* 0x0000b400ba027a23 */ /* 0x000fe40000010898 */
[----:B------:R-:W-:Y:S02]  /*14810*/  FADD.FTZ R0, R167, R0 ;  /* 0x00000000a7007221 */ /* 0x000fe40000010000 */
[----:B------:R1:W-:Y:S02]  /*14820*/  MUFU.EX2 R166, R2 ;  /* 0x0000000200a67308 */ /* 0x0003e40000000800 */
[C---:B---3--:R-:W-:Y:S08]  /*14830*/  HMMA.16816.F32.BF16 R4, R100.reuse, R108, R4 ;  /* 0x0000006c6404723c */ /* 0x048ff00000041804 */
[C---:B------:R-:W-:Y:S01]  /*14840*/  HMMA.16816.F32.BF16 R8, R100.reuse, R110, R8 ;  /* 0x0000006e6408723c */ /* 0x040fe20000041808 */
[----:B------:R-:W3:Y:S07]  /*14850*/  LDSM.16.MT88.4 R108, [R191+0x3000] ;  /* 0x00300000bf6c783b */ /* 0x000eee0000004200 */
[C---:B----4-:R-:W-:Y:S04]  /*14860*/  HMMA.16816.F32.BF16 R12, R100.reuse, R112, R12 ;  /* 0x00000070640c723c */ /* 0x050fe8000004180c */
[--C-:B-1----:R-:W-:Y:S04]  /*14870*/  FFMA.FTZ R2, R187, c[0x0][0x2d0], -R152.reuse ;  /* 0x0000b400bb027a23 */ /* 0x102fe80000010898 */
[C---:B------:R-:W-:Y:S01]  /*14880*/  HMMA.16816.F32.BF16 R16, R100.reuse, R114, R16 ;  /* 0x000000726410723c */ /* 0x040fe20000041810 */
[----:B------:R-:W1:Y:S01]  /*14890*/  LDSM.16.MT88.4 R112, [R188+0x5000] ;  /* 0x00500000bc70783b */ /* 0x000e620000004200 */
[----:B------:R4:W2:Y:S06]  /*148a0*/  MUFU.EX2 R165, R2 ;  /* 0x0000000200a57308 */ /* 0x0008ac0000000800 */
[C---:B------:R-:W-:Y:S08]  /*148b0*/  HMMA.16816.F32.BF16 R20, R100.reuse, R120, R20 ;  /* 0x000000786414723c */ /* 0x040ff00000041814 */
[C---:B------:R-:W-:Y:S01]  /*148c0*/  HMMA.16816.F32.BF16 R24, R100.reuse, R122, R24 ;  /* 0x0000007a6418723c */ /* 0x040fe20000041818 */
[----:B------:R-:W-:Y:S07]  /*148d0*/  LDSM.16.MT88.4 R120, [R191+0x1800] ;  /* 0x00180000bf78783b */ /* 0x000fee0000004200 */
[C---:B-----5:R-:W-:Y:S04]  /*148e0*/  HMMA.16816.F32.BF16 R28, R100.reuse, R116, R28 ;  /* 0x00000074641c723c */ /* 0x060fe8000004181c */
[--C-:B----4-:R-:W-:Y:S01]  /*148f0*/  FFMA.FTZ R2, R213, c[0x0][0x2d0], -R152.reuse ;  /* 0x0000b400d5027a23 */ /* 0x110fe20000010898 */
[----:B--2---:R-:W-:Y:S01]  /*14900*/  F2FP.BF16.PACK_AB R148, R165, R166 ;  /* 0x000000a6a594723e */ /* 0x004fe200000010ff */
[----:B------:R-:W-:Y:S02]  /*14910*/  FFMA.FTZ R152, R214, c[0x0][0x2d0], -R152 ;  /* 0x0000b400d6987a23 */ /* 0x000fe40000010898 */
[C---:B------:R-:W-:Y:S01]  /*14920*/  HMMA.16816.F32.BF16 R32, R100.reuse, R118, R32 ;  /* 0x000000766420723c */ /* 0x040fe20000041820 */
[----:B------:R-:W2:Y:S01]  /*14930*/  LDSM.16.MT88.4 R116, [R189+0x5000] ;  /* 0x00500000bd74783b */ /* 0x000ea20000004200 */
[----:B------:R-:W-:Y:S06]  /*14940*/  MUFU.EX2 R163, R152 ;  /* 0x0000009800a37308 */ /* 0x000fec0000000800 */
[C---:B------:R-:W-:Y:S04]  /*14950*/  HMMA.16816.F32.BF16 R36, R100.reuse, R132, R36 ;  /* 0x000000846424723c */ /* 0x040fe80000041824 */
[----:B------:R4:W5:Y:S04]  /*14960*/  MUFU.EX2 R164, R2 ;  /* 0x0000000200a47308 */ /* 0x0009680000000800 */
[C---:B------:R-:W-:Y:S08]  /*14970*/  HMMA.16816.F32.BF16 R40, R100.reuse, R134, R40 ;  /* 0x000000866428723c */ /* 0x040ff00000041828 */
[C---:B------:R-:W-:Y:S08]  /*14980*/  HMMA.16816.F32.BF16 R44, R100.reuse, R136, R44 ;  /* 0x00000088642c723c */ /* 0x040ff0000004182c */
[C---:B------:R-:W-:Y:S01]  /*14990*/  HMMA.16816.F32.BF16 R48, R100.reuse, R138, R48 ;  /* 0x0000008a6430723c */ /* 0x040fe20000041830 */
[----:B------:R-:W-:Y:S03]  /*149a0*/  LDSM.16.MT88.4 R136, [R188+0x1800] ;  /* 0x00180000bc88783b */ /* 0x000fe60000004200 */
[--C-:B----4-:R-:W-:Y:S01]  /*149b0*/  FFMA.FTZ R2, R212, c[0x0][0x2d0], -R153.reuse ;  /* 0x0000b400d4027a23 */ /* 0x110fe20000010899 */
[----:B-----5:R-:W-:Y:S03]  /*149c0*/  F2FP.BF16.PACK_AB R150, R163, R164 ;  /* 0x000000a4a396723e */ /* 0x020fe600000010ff */
[C---:B------:R-:W-:Y:S01]  /*149d0*/  HMMA.16816.F32.BF16 R52, R100.reuse, R104, R52 ;  /* 0x000000686434723c */ /* 0x040fe20000041834 */
[----:B------:R4:W-:Y:S07]  /*149e0*/  MUFU.EX2 R162, R2 ;  /* 0x0000000200a27308 */ /* 0x0009ee0000000800 */
[C---:B------:R-:W-:Y:S01]  /*149f0*/  HMMA.16816.F32.BF16 R56, R100.reuse, R106, R56 ;  /* 0x0000006a6438723c */ /* 0x040fe20000041838 */
[----:B------:R-:W5:Y:S07]  /*14a00*/  LDSM.16.MT88.4 R104, [R192+0x5000] ;  /* 0x00500000c068783b */ /* 0x000f6e0000004200 */
[C---:B---3--:R-:W-:Y:S08]  /*14a10*/  HMMA.16816.F32.BF16 R60, R100.reuse, R108, R60 ;  /* 0x0000006c643c723c */ /* 0x048ff0000004183c */
[C---:B------:R-:W-:Y:S01]  /*14a20*/  HMMA.16816.F32.BF16 R64, R100.reuse, R110, R64 ;  /* 0x0000006e6440723c */ /* 0x040fe20000041840 */
[----:B------:R-:W3:Y:S03]  /*14a30*/  LDSM.16.MT88.4 R108, [R191+0x5000] ;  /* 0x00500000bf6c783b */ /* 0x000ee60000004200 */
[--C-:B----4-:R-:W-:Y:S04]  /*14a40*/  FFMA.FTZ R2, R215, c[0x0][0x2d0], -R153.reuse ;  /* 0x0000b400d7027a23 */ /* 0x110fe80000010899 */
[C---:B-1----:R-:W-:Y:S01]  /*14a50*/  HMMA.16816.F32.BF16 R68, R100.reuse, R112, R68 ;  /* 0x000000706444723c */ /* 0x042fe20000041844 */
[----:B------:R1:W4:Y:S07]  /*14a60*/  MUFU.EX2 R161, R2 ;  /* 0x0000000200a17308 */ /* 0x00032e0000000800 */
[C---:B------:R-:W-:Y:S01]  /*14a70*/  HMMA.16816.F32.BF16 R72, R100.reuse, R114, R72 ;  /* 0x000000726448723c */ /* 0x040fe20000041848 */
[----:B------:R-:W3:Y:S07]  /*14a80*/  LDSM.16.MT88.4 R112, [R189+0x1800] ;  /* 0x00180000bd70783b */ /* 0x000eee0000004200 */
[C---:B--2---:R-:W-:Y:S08]  /*14a90*/  HMMA.16816.F32.BF16 R76, R100.reuse, R116, R76 ;  /* 0x00000074644c723c */ /* 0x044ff0000004184c */
[C---:B------:R-:W-:Y:S01]  /*14aa0*/  HMMA.16816.F32.BF16 R80, R100.reuse, R118, R80 ;  /* 0x000000766450723c */ /* 0x040fe20000041850 */
[----:B------:R-:W2:Y:S03]  /*14ab0*/  LDSM.16.MT88.4 R116, [R192+0x1800] ;  /* 0x00180000c074783b */ /* 0x000ea60000004200 */
[--C-:B-1----:R-:W-:Y:S01]  /*14ac0*/  FFMA.FTZ R2, R216, c[0x0][0x2d0], -R153.reuse ;  /* 0x0000b400d8027a23 */ /* 0x102fe20000010899 */
[----:B----4-:R-:W-:Y:S01]  /*14ad0*/  F2FP.BF16.PACK_AB R149, R161, R162 ;  /* 0x000000a2a195723e */ /* 0x010fe200000010ff */
[----:B------:R-:W-:Y:S02]  /*14ae0*/  FFMA.FTZ R153, R129, c[0x0][0x2d0], -R153 ;  /* 0x0000b40081997a23 */ /* 0x000fe40000010899 */
[C---:B-----5:R-:W-:Y:S01]  /*14af0*/  HMMA.16816.F32.BF16 R84, R100.reuse, R104, R84 ;  /* 0x000000686454723c */ /* 0x060fe20000041854 */
[----:B------:R1:W-:Y:S07]  /*14b00*/  MUFU.EX2 R160, R2 ;  /* 0x0000000200a07308 */ /* 0x0003ee0000000800 */
[C---:B------:R-:W-:Y:S03]  /*14b10*/  HMMA.16816.F32.BF16 R88, R100.reuse, R106, R88 ;  /* 0x0000006a6458723c */ /* 0x040fe60000041858 */
[----:B------:R4:W5:Y:S05]  /*14b20*/  MUFU.EX2 R128, R153 ;  /* 0x0000009900807308 */ /* 0x00096a0000000800 */
[C---:B---3--:R-:W-:Y:S08]  /*14b30*/  HMMA.16816.F32.BF16 R92, R100.reuse, R108, R92 ;  /* 0x0000006c645c723c */ /* 0x048ff0000004185c */
[----:B------:R-:W-:Y:S04]  /*14b40*/  HMMA.16816.F32.BF16 R96, R100, R110, R96 ;  /* 0x0000006e6460723c */ /* 0x000fe80000041860 */
[----:B-1----:R-:W-:Y:S02]  /*14b50*/  FFMA.FTZ R2, R3, R233, R223 ;  /* 0x000000e903027223 */ /* 0x002fe400000100df */
[----:B------:R-:W-:Y:S02]  /*14b60*/  FADD.FTZ R3, R162, R0 ;  /* 0x00000000a2037221 */ /* 0x000fe40000010000 */
[----:B------:R-:W-:Y:S01]  /*14b70*/  FADD.FTZ R2, R224, R2 ;  /* 0x00000002e0027221 */ /* 0x000fe20000010000 */
[----:B----4-:R-:W1:Y:S03]  /*14b80*/  LDSM.16.MT88.4 R152, [R188+0x3800] ;  /* 0x00380000bc98783b */ /* 0x010e660000004200 */
[----:B-----5:R-:W-:Y:S01]  /*14b90*/  F2FP.BF16.PACK_AB R151, R128, R160 ;  /* 0x000000a08097723e */ /* 0x020fe200000010ff */
[----:B------:R-:W-:Y:S02]  /*14ba0*/  FADD.FTZ R2, R222, R2 ;  /* 0x00000002de027221 */ /* 0x000fe40000010000 */
[----:B------:R-:W-:Y:S02]  /*14bb0*/  FADD.FTZ R3, R161, R3 ;  /* 0x00000003a1037221 */ /* 0x000fe40000010000 */
[----:B------:R-:W-:Y:S02]  /*14bc0*/  FADD.FTZ R2, R221, R2 ;  /* 0x00000002dd027221 */ /* 0x000fe40000010000 */
[C---:B------:R-:W-:Y:S01]  /*14bd0*/  HMMA.16816.F32.BF16 R132, R148.reuse, R136, R4 ;  /* 0x000000889484723c */ /* 0x040fe20000041804 */
[----:B------:R-:W3:Y:S04]  /*14be0*/  LDSM.16.MT88.4 R4, [R192+0x3800] ;  /* 0x00380000c004783b */ /* 0x000ee80000004200 */
[----:B------:R-:W-:Y:S03]  /*14bf0*/  FADD.FTZ R2, R185, R2 ;  /* 0x00000002b9027221 */ /* 0x000fe60000010000 */
[C---:B------:R-:W-:Y:S01]  /*14c00*/  HMMA.16816.F32.BF16 R136, R148.reuse, R138, R8 ;  /* 0x0000008a9488723c */ /* 0x040fe20000041808 */
[----:B------:R-:W4:Y:S03]  /*14c10*/  LDSM.16.MT88.4 R8, [R191+0x3800] ;  /* 0x00380000bf08783b */ /* 0x000f260000004200 */
[----:B------:R-:W-:Y:S04]  /*14c20*/  FADD.FTZ R2, R183, R2 ;  /* 0x00000002b7027221 */ /* 0x000fe80000010000 */
[C---:B------:R-:W-:Y:S01]  /*14c30*/  HMMA.16816.F32.BF16 R100, R148.reuse, R112, R12 ;  /* 0x000000709464723c */ /* 0x040fe2000004180c */
[----:B------:R-:W5:Y:S03]  /*14c40*/  LDSM.16.MT88.4 R12, [R188+0x5800] ;  /* 0x00580000bc0c783b */ /* 0x000f660000004200 */
[----:B------:R-:W-:Y:S04]  /*14c50*/  FADD.FTZ R2, R182, R2 ;  /* 0x00000002b6027221 */ /* 0x000fe80000010000 */
[C---:B------:R-:W-:Y:S01]  /*14c60*/  HMMA.16816.F32.BF16 R104, R148.reuse, R114, R16 ;  /* 0x000000729468723c */ /* 0x040fe20000041810 */
[----:B------:R-:W3:Y:S03]  /*14c70*/  LDSM.16.MT88.4 R16, [R189+0x5800] ;  /* 0x00580000bd10783b */ /* 0x000ee60000004200 */
[----:B------:R-:W-:Y:S04]  /*14c80*/  FADD.FTZ R2, R181, R2 ;  /* 0x00000002b5027221 */ /* 0x000fe80000010000 */
[C---:B--2---:R-:W-:Y:S01]  /*14c90*/  HMMA.16816.F32.BF16 R108, R148.reuse, R116, R20 ;  /* 0x00000074946c723c */ /* 0x044fe20000041814 */
[----:B------:R-:W2:Y:S03]  /*14ca0*/  LDSM.16.MT88.4 R20, [R192+0x5800] ;  /* 0x00580000c014783b */ /* 0x000ea60000004200 */
[----:B------:R-:W-:Y:S04]  /*14cb0*/  FADD.FTZ R2, R174, R2 ;  /* 0x00000002ae027221 */ /* 0x000fe80000010000 */
[C---:B------:R-:W-:Y:S04]  /*14cc0*/  HMMA.16816.F32.BF16 R112, R148.reuse, R118, R24 ;  /* 0x000000769470723c */ /* 0x040fe80000041818 */
[----:B------:R-:W-:Y:S04]  /*14cd0*/  FADD.FTZ R2, R173, R2 ;  /* 0x00000002ad027221 */ /* 0x000fe80000010000 */
[C---:B------:R-:W-:Y:S04]  /*14ce0*/  HMMA.16816.F32.BF16 R116, R148.reuse, R120, R28 ;  /* 0x000000789474723c */ /* 0x040fe8000004181c */
[----:B------:R-:W-:Y:S04]  /*14cf0*/  FADD.FTZ R2, R172, R2 ;  /* 0x00000002ac027221 */ /* 0x000fe80000010000 */
[C---:B------:R-:W-:Y:S04]  /*14d00*/  HMMA.16816.F32.BF16 R120, R148.reuse, R122, R32 ;  /* 0x0000007a9478723c */ /* 0x040fe80000041820 */
[----:B------:R-:W-:Y:S04]  /*14d10*/  FADD.FTZ R2, R171, R2 ;  /* 0x00000002ab027221 */ /* 0x000fe80000010000 */
[C---:B-1----:R-:W-:Y:S04]  /*14d20*/  HMMA.16816.F32.BF16 R36, R148.reuse, R152, R36 ;  /* 0x000000989424723c */ /* 0x042fe80000041824 */
[----:B------:R-:W-:Y:S04]  /*14d30*/  FADD.FTZ R2, R166, R2 ;  /* 0x00000002a6027221 */ /* 0x000fe80000010000 */
[C---:B------:R-:W-:Y:S04]  /*14d40*/  HMMA.16816.F32.BF16 R40, R148.reuse, R154, R40 ;  /* 0x0000009a9428723c */ /* 0x040fe80000041828 */
[----:B------:R-:W-:Y:S04]  /*14d50*/  FADD.FTZ R0, R165, R2 ;  /* 0x00000002a5007221 */ /* 0x000fe80000010000 */
[C---:B------:R-:W-:Y:S04]  /*14d60*/  HMMA.16816.F32.BF16 R44, R148.reuse, R156, R44 ;  /* 0x0000009c942c723c */ /* 0x040fe8000004182c */
[----:B------:R-:W-:Y:S02]  /*14d70*/  FADD.FTZ R2, R164, R0 ;  /* 0x00000000a4027221 */ /* 0x000fe40000010000 */
[----:B------:R-:W-:Y:S01]  /*14d80*/  FADD.FTZ R0, R160, R3 ;  /* 0x00000003a0007221 */ /* 0x000fe20000010000 */
[----:B------:R-:W-:Y:S01]  /*14d90*/  MOV R3, R125 ;  /* 0x0000007d00037202 */ /* 0x000fe20000000f00 */
[C---:B------:R-:W-:Y:S04]  /*14da0*/  HMMA.16816.F32.BF16 R48, R148.reuse, R158, R48 ;  /* 0x0000009e9430723c */ /* 0x040fe80000041830 */
[----:B------:R-:W-:Y:S02]  /*14db0*/  FADD.FTZ R233, R163, R2 ;  /* 0x00000002a3e97221 */ /* 0x000fe40000010000 */
[----:B------:R-:W-:Y:S02]  /*14dc0*/  FADD.FTZ R234, R128, R0 ;  /* 0x0000000080ea7221 */ /* 0x000fe40000010000 */
[C---:B---3--:R-:W-:Y:S04]  /*14dd0*/  HMMA.16816.F32.BF16 R52, R148.reuse, R4, R52 ;  /* 0x000000049434723c */ /* 0x048fe80000041834 */
[----:B------:R-:W-:Y:S04]  /*14de0*/  IMAD.MOV.U32 R128, RZ, RZ, R124 ;  /* 0x000000ffff807224 */ /* 0x000fe800078e007c */
[C---:B------:R-:W-:Y:S01]  /*14df0*/  HMMA.16816.F32.BF16 R56, R148.reuse, R6, R56 ;  /* 0x000000069438723c */ /* 0x040fe20000041838 */
[----:B------:R-:W1:Y:S07]  /*14e00*/  LDSM.16.MT88.4 R4, [R191+0x5800] ;  /* 0x00580000bf04783b */ /* 0x000e6e0000004200 */
[C---:B----4-:R-:W-:Y:S08]  /*14e10*/  HMMA.16816.F32.BF16 R60, R148.reuse, R8, R60 ;  /* 0x00000008943c723c */ /* 0x050ff0000004183c */
[C---:B------:R-:W-:Y:S08]  /*14e20*/  HMMA.16816.F32.BF16 R64, R148.reuse, R10, R64 ;  /* 0x0000000a9440723c */ /* 0x040ff00000041840 */
[C---:B-----5:R-:W-:Y:S08]  /*14e30*/  HMMA.16816.F32.BF16 R68, R148.reuse, R12, R68 ;  /* 0x0000000c9444723c */ /* 0x060ff00000041844 */
[C---:B------:R-:W-:Y:S08]  /*14e40*/  HMMA.16816.F32.BF16 R72, R148.reuse, R14, R72 ;  /* 0x0000000e9448723c */ /* 0x040ff00000041848 */
[C---:B------:R-:W-:Y:S08]  /*14e50*/  HMMA.16816.F32.BF16 R76, R148.reuse, R16, R76 ;  /* 0x00000010944c723c */ /* 0x040ff0000004184c */
[C---:B------:R-:W-:Y:S08]  /*14e60*/  HMMA.16816.F32.BF16 R80, R148.reuse, R18, R80 ;  /* 0x000000129450723c */ /* 0x040ff00000041850 */
[C---:B--2---:R-:W-:Y:S08]  /*14e70*/  HMMA.16816.F32.BF16 R84, R148.reuse, R20, R84 ;  /* 0x000000149454723c */ /* 0x044ff00000041854 */
[C---:B------:R-:W-:Y:S08]  /*14e80*/  HMMA.16816.F32.BF16 R88, R148.reuse, R22, R88 ;  /* 0x000000169458723c */ /* 0x040ff00000041858 */
[C---:B-1----:R-:W-:Y:S08]  /*14e90*/  HMMA.16816.F32.BF16 R92, R148.reuse, R4, R92 ;  /* 0x00000004945c723c */ /* 0x042ff0000004185c */
[----:B------:R-:W-:Y:S01]  /*14ea0*/  HMMA.16816.F32.BF16 R96, R148, R6, R96 ;  /* 0x000000069460723c */ /* 0x000fe20000041860 */
[----:B------:R-:W-:-:S07]  /*14eb0*/  @P0 BRA `(.L_x_1107) ;  /* 0xffffd10000000947 */ /* 0x000fce000383ffff */
.L_x_1106:
[----:B------:R-:W-:-:S13]  /*14ec0*/  ISETP.GE.AND P0, PT, R211, R235, PT ;  /* 0x000000ebd300720c */ /* 0x000fda0003f06270 */
[----:B------:R-:W-:Y:S05]  /*14ed0*/  @!P0 BRA `(.L_x_1108) ;  /* 0x0000299000008947 */ /* 0x000fea0003800000 */
[----:B------:R-:W-:Y:S02]  /*14ee0*/  MOV R129, R124 ;  /* 0x0000007c00817202 */ /* 0x000fe40000000f00 */
[----:B------:R-:W-:Y:S02]  /*14ef0*/  MOV R128, R125 ;  /* 0x0000007d00807202 */ /* 0x000fe40000000f00 */
.L_x_1109:
        /* <DEDUP_REMOVED lines=15> */
[C---:B------:R-:W-:Y:S02]  /*14ff0*/  LEA R2, P1, R3.reuse, R28, 0x5 ;  /* 0x0000001c03027211 */ /* 0x040fe400078228ff */
[----:B------:R-:W-:Y:S01]  /*15000*/  IADD3.X R161, R0, R125, RZ, P0, !PT ;  /* 0x0000007d00a17210 */ /* 0x000fe200007fe4ff */
[----:B------:R-:W-:Y:S01]  /*15010*/  LDSM.16.M88.4 R32, [R194] ;  /* 0x00000000c220783b */ /* 0x000fe20000000200 */
[----:B------:R-:W-:Y:S02]  /*15020*/  LEA.HI.X R3, R3, R0, R20, 0x5, P1 ;  /* 0x0000000003037211 */ /* 0x000fe400008f2c14 */
[----:B------:R-:W-:Y:S02]  /*15030*/  IADD3 R31, P1, R28, R228, RZ ;  /* 0x000000e41c1f7210 */ /* 0x000fe40007f3e0ff */
[----:B------:R-:W-:Y:S02]  /*15040*/  LEA R174, P2, R124, c[0x0][0x1f8], 0x1 ;  /* 0x00007e007cae7a11 */ /* 0x000fe400078408ff */
[----:B------:R-:W-:Y:S01]  /*15050*/  IADD3.X R160, R0, R230, RZ, P1, !PT ;  /* 0x000000e600a07210 */ /* 0x000fe20000ffe4ff */
[----:B------:R-:W1:Y:S01]  /*15060*/  LDSM.16.M88.4 R8, [R147] ;  /* 0x000000009308783b */ /* 0x000e620000000200 */
[C---:B------:R-:W-:Y:S02]  /*15070*/  LEA R176, P3, R31.reuse, c[0x0][0x1f8], 0x1 ;  /* 0x00007e001fb07a11 */ /* 0x040fe400078608ff */
[----:B------:R-:W-:Y:S02]  /*15080*/  IADD3 R173, P1, R2, R30, RZ ;  /* 0x0000001e02ad7210 */ /* 0x000fe40007f3e0ff */
[----:B------:R-:W-:Y:S02]  /*15090*/  LEA.HI.X R177, R31, c[0x0][0x1fc], R160, 0x1, P3 ;  /* 0x00007f001fb17a11 */ /* 0x000fe400018f0ca0 */
[----:B------:R-:W-:Y:S01]  /*150a0*/  LEA.HI.X R175, R124, c[0x0][0x1fc], R161, 0x1, P2 ;  /* 0x00007f007caf7a11 */ /* 0x000fe200010f0ca1 */
[----:B------:R-:W2:Y:S01]  /*150b0*/  LDSM.16.M88.4 R16, [R147+0x800] ;  /* 0x000800009310783b */ /* 0x000ea20000000200 */
[----:B------:R-:W-:Y:S02]  /*150c0*/  IADD3 R29, P0, R228, 0x80, RZ ;  /* 0x00000080e41d7810 */ /* 0x000fe40007f1e0ff */
[C---:B------:R-:W-:Y:S02]  /*150d0*/  IADD3 R169, P3, R2.reuse, R228, RZ ;  /* 0x000000e402a97210 */ /* 0x040fe40007f7e0ff */
[-C--:B------:R-:W-:Y:S02]  /*150e0*/  IADD3.X R31, RZ, R230.reuse, RZ, P0, !PT ;  /* 0x000000e6ff1f7210 */ /* 0x080fe400007fe4ff */
[-C--:B------:R-:W-:Y:S01]  /*150f0*/  IADD3 R172, P0, R2, R29.reuse, RZ ;  /* 0x0000001d02ac7210 */ /* 0x080fe20007f1e0ff */
[----:B------:R-:W3:Y:S01]  /*15100*/  LDSM.16.M88.4 R24, [R147+0x1000] ;  /* 0x001000009318783b */ /* 0x000ee20000000200 */
[----:B------:R-:W-:Y:S02]  /*15110*/  IADD3 R171, P2, R28, R29, RZ ;  /* 0x0000001d1cab7210 */ /* 0x000fe40007f5e0ff */
[----:B------:R-:W-:Y:S02]  /*15120*/  IADD3.X R125, R3, R125, RZ, P1, !PT ;  /* 0x0000007d037d7210 */ /* 0x000fe40000ffe4ff */
[-C--:B------:R-:W-:Y:S02]  /*15130*/  IADD3.X R178, R0, R31.reuse, RZ, P2, !PT ;  /* 0x0000001f00b27210 */ /* 0x080fe400017fe4ff */
[----:B------:R-:W-:Y:S01]  /*15140*/  LEA R170, P4, R171, c[0x0][0x1f8], 0x1 ;  /* 0x00007e00abaa7a11 */ /* 0x000fe200078808ff */
[----:B------:R-:W4:Y:S01]  /*15150*/  LDSM.16.M88.4 R148, [R147+0x1800] ;  /* 0x001800009394783b */ /* 0x000f220000000200 */
[----:B------:R-:W-:Y:S02]  /*15160*/  LEA R168, P2, R169, c[0x0][0x1f8], 0x1 ;  /* 0x00007e00a9a87a11 */ /* 0x000fe400078408ff */
[----:B------:R-:W-:Y:S02]  /*15170*/  LEA.HI.X R171, R171, c[0x0][0x1fc], R178, 0x1, P4 ;  /* 0x00007f00abab7a11 */ /* 0x000fe400020f0cb2 */
[----:B------:R-:W-:Y:S02]  /*15180*/  LEA R124, P1, R173, c[0x0][0x1f8], 0x1 ;  /* 0x00007e00ad7c7a11 */ /* 0x000fe400078208ff */
[----:B------:R-:W-:Y:S01]  /*15190*/  IADD3.X R0, R3, R31, RZ, P0, !PT ;  /* 0x0000001f03007210 */ /* 0x000fe200007fe4ff */
[----:B------:R-:W-:Y:S01]  /*151a0*/  LDSM.16.M88.4 R152, [R195] ;  /* 0x00000000c398783b */ /* 0x000fe20000000200 */
[----:B------:R-:W-:Y:S02]  /*151b0*/  LEA.HI.X R125, R173, c[0x0][0x1fc], R125, 0x1, P1 ;  /* 0x00007f00ad7d7a11 */ /* 0x000fe400008f0c7d */
[----:B------:R-:W-:Y:S02]  /*151c0*/  LEA R2, P0, R172, c[0x0][0x1f8], 0x1 ;  /* 0x00007e00ac027a11 */ /* 0x000fe400078008ff */
[----:B------:R-:W-:Y:S02]  /*151d0*/  IADD3.X R3, R3, R230, RZ, P3, !PT ;  /* 0x000000e603037210 */ /* 0x000fe40001ffe4ff */
[----:B------:R-:W-:Y:S01]  /*151e0*/  LOP3.LUT P3, RZ, R238, 0x1, RZ, 0xc0, !PT ;  /* 0x00000001eeff7812 */ /* 0x000fe2000786c0ff */
[C---:B-1----:R-:W-:Y:S01]  /*151f0*/  HMMA.16816.F32.BF16 R4, R32.reuse, R8, RZ ;  /* 0x000000082004723c */ /* 0x042fe200000418ff */
[----:B------:R-:W1:Y:S02]  /*15200*/  LDSM.16.M88.4 R156, [R198] ;  /* 0x00000000c69c783b */ /* 0x000e640000000200 */
[----:B------:R-:W-:Y:S02]  /*15210*/  LEA.HI.X R169, R169, c[0x0][0x1fc], R3, 0x1, P2 ;  /* 0x00007f00a9a97a11 */ /* 0x000fe400010f0c03 */
[----:B------:R-:W-:Y:S02]  /*15220*/  LEA.HI.X R3, R172, c[0x0][0x1fc], R0, 0x1, P0 ;  /* 0x00007f00ac037a11 */ /* 0x000fe400000f0c00 */
[C---:B------:R-:W-:Y:S01]  /*15230*/  ISETP.GT.AND P0, PT, R211.reuse, R235, PT ;  /* 0x000000ebd300720c */ /* 0x040fe20003f04270 */
[C---:B------:R-:W-:Y:S01]  /*15240*/  HMMA.16816.F32.BF16 R8, R32.reuse, R10, RZ ;  /* 0x0000000a2008723c */ /* 0x040fe200000418ff */
[----:B------:R-:W5:Y:S03]  /*15250*/  LDSM.16.M88.4 R160, [R209] ;  /* 0x00000000d1a0783b */ /* 0x000f660000000200 */
[----:B------:R-:W-:Y:S04]  /*15260*/  IADD3 R211, R211, -0x1, RZ ;  /* 0xffffffffd3d37810 */ /* 0x000fe80007ffe0ff */
        /* <DEDUP_REMOVED lines=26> */
[----:B-----5:R-:W3:Y:S08]  /*15410*/  LDSM.16.M88.4 R168, [R197] ;  /* 0x00000000c5a8783b */ /* 0x020ef00000000200 */
[----:B------:R-:W4:Y:S08]  /*15420*/  LDSM.16.M88.4 R156, [R193+0x800] ;  /* 0x00080000c19c783b */ /* 0x000f300000000200 */
[----:B-1----:R-:W1:Y:S08]  /*15430*/  LDSM.16.M88.4 R176, [R193+0x1000] ;  /* 0x00100000c1b0783b */ /* 0x002e700000000200 */
[----:B------:R-:W0:Y:S08]  /*15440*/  LDGDEPBAR ;  /* 0x00000000000079af */ /* 0x000e300000000000 */
[----:B------:R-:W5:Y:S01]  /*15450*/  LDSM.16.M88.4 R160, [R193+0x1800] ;  /* 0x00180000c1a0783b */ /* 0x000f620000000200 */
[C---:B---3--:R-:W-:Y:S07]  /*15460*/  HMMA.16816.F32.BF16 R4, R168.reuse, R172, R4 ;  /* 0x000000aca804723c */ /* 0x048fee0000041804 */
[----:B------:R-:W-:Y:S01]  /*15470*/  LDSM.16.M88.4 R164, [R196] ;  /* 0x00000000c4a4783b */ /* 0x000fe20000000200 */
[C---:B------:R-:W-:Y:S07]  /*15480*/  HMMA.16816.F32.BF16 R8, R168.reuse, R174, R8 ;  /* 0x000000aea808723c */ /* 0x040fee0000041808 */
[----:B------:R-:W3:Y:S01]  /*15490*/  LDSM.16.M88.4 R180, [R190] ;  /* 0x00000000beb4783b */ /* 0x000ee20000000200 */
[C---:B----4-:R-:W-:Y:S07]  /*154a0*/  HMMA.16816.F32.BF16 R12, R168.reuse, R156, R12 ;  /* 0x0000009ca80c723c */ /* 0x050fee000004180c */
[----:B------:R-:W4:Y:S01]  /*154b0*/  LDSM.16.M88.4 R148, [R190+0x800] ;  /* 0x00080000be94783b */ /* 0x000f220000000200 */
[C---:B------:R-:W-:Y:S07]  /*154c0*/  HMMA.16816.F32.BF16 R16, R168.reuse, R158, R16 ;  /* 0x0000009ea810723c */ /* 0x040fee0000041810 */
[----:B------:R-:W2:Y:S01]  /*154d0*/  LDSM.16.M88.4 R152, [R190+0x1000] ;  /* 0x00100000be98783b */ /* 0x000ea20000000200 */
[C---:B-1----:R-:W-:Y:S07]  /*154e0*/  HMMA.16816.F32.BF16 R20, R168.reuse, R176, R20 ;  /* 0x000000b0a814723c */ /* 0x042fee0000041814 */
[----:B------:R-:W1:Y:S01]  /*154f0*/  LDSM.16.M88.4 R156, [R190+0x1800] ;  /* 0x00180000be9c783b */ /* 0x000e620000000200 */
[C---:B------:R-:W-:Y:S07]  /*15500*/  HMMA.16816.F32.BF16 R24, R168.reuse, R178, R24 ;  /* 0x000000b2a818723c */ /* 0x040fee0000041818 */
[----:B------:R-:W-:Y:S01]  /*15510*/  LDSM.16.M88.4 R172, [R147+0x2800] ;  /* 0x0028000093ac783b */ /* 0x000fe20000000200 */
[C---:B-----5:R-:W-:Y:S07]  /*15520*/  HMMA.16816.F32.BF16 R28, R168.reuse, R160, R28 ;  /* 0x000000a0a81c723c */ /* 0x060fee000004181c */
[----:B------:R-:W-:Y:S01]  /*15530*/  LDSM.16.M88.4 R176, [R195+0x4000] ;  /* 0x00400000c3b0783b */ /* 0x000fe20000000200 */
[----:B------:R-:W-:Y:S07]  /*15540*/  HMMA.16816.F32.BF16 R32, R168, R162, R32 ;  /* 0x000000a2a820723c */ /* 0x000fee0000041820 */
[----:B------:R-:W-:Y:S01]  /*15550*/  LDSM.16.M88.4 R160, [R194+0x4000] ;  /* 0x00400000c2a0783b */ /* 0x000fe20000000200 */
[C---:B---3--:R-:W-:Y:S07]  /*15560*/  HMMA.16816.F32.BF16 R4, R164.reuse, R180, R4 ;  /* 0x000000b4a404723c */ /* 0x048fee0000041804 */
[----:B------:R-:W3:Y:S01]  /*15570*/  LDSM.16.M88.4 R168, [R147+0x2000] ;  /* 0x0020000093a8783b */ /* 0x000ee20000000200 */
[C---:B------:R-:W-:Y:S07]  /*15580*/  HMMA.16816.F32.BF16 R8, R164.reuse, R182, R8 ;  /* 0x000000b6a408723c */ /* 0x040fee0000041808 */
[----:B------:R-:W-:Y:S01]  /*15590*/  LDSM.16.M88.4 R180, [R206] ;  /* 0x00000000ceb4783b */ /* 0x000fe20000000200 */
[C---:B----4-:R-:W-:Y:S07]  /*155a0*/  HMMA.16816.F32.BF16 R12, R164.reuse, R148, R12 ;  /* 0x00000094a40c723c */ /* 0x050fee000004180c */
[----:B------:R-:W-:Y:S01]  /*155b0*/  LDSM.16.M88.4 R184, [R190+0x4000] ;  /* 0x00400000beb8783b */ /* 0x000fe20000000200 */
[C---:B------:R-:W-:Y:S07]  /*155c0*/  HMMA.16816.F32.BF16 R16, R164.reuse, R150, R16 ;  /* 0x00000096a410723c */ /* 0x040fee0000041810 */
[----:B------:R-:W4:Y:S01]  /*155d0*/  LDSM.16.M88.4 R148, [R147+0x3000] ;  /* 0x003000009394783b */ /* 0x000f220000000200 */
[C---:B--2---:R-:W-:Y:S08]  /*155e0*/  HMMA.16816.F32.BF16 R20, R164.reuse, R152, R20 ;  /* 0x00000098a414723c */ /* 0x044ff00000041814 */
[C---:B------:R-:W-:Y:S01]  /*155f0*/  HMMA.16816.F32.BF16 R24, R164.reuse, R154, R24 ;  /* 0x0000009aa418723c */ /* 0x040fe20000041818 */
[----:B------:R-:W2:Y:S07]  /*15600*/  LDSM.16.M88.4 R152, [R147+0x3800] ;  /* 0x003800009398783b */ /* 0x000eae0000000200 */
[C---:B-1----:R-:W-:Y:S08]  /*15610*/  HMMA.16816.F32.BF16 R28, R164.reuse, R156, R28 ;  /* 0x0000009ca41c723c */ /* 0x042ff0000004181c */
[----:B------:R-:W-:Y:S01]  /*15620*/  HMMA.16816.F32.BF16 R32, R164, R158, R32 ;  /* 0x0000009ea420723c */ /* 0x000fe20000041820 */
[----:B------:R-:W1:Y:S07]  /*15630*/  LDSM.16.M88.4 R156, [R205] ;  /* 0x00000000cd9c783b */ /* 0x000e6e0000000200 */
[C---:B---3--:R-:W-:Y:S01]  /*15640*/  HMMA.16816.F32.BF16 R4, R160.reuse, R168, R4 ;  /* 0x000000a8a004723c */ /* 0x048fe20000041804 */
[----:B------:R-:W3:Y:S07]  /*15650*/  LDSM.16.M88.4 R164, [R204] ;  /* 0x00000000cca4783b */ /* 0x000eee0000000200 */
[C---:B------:R-:W-:Y:S01]  /*15660*/  HMMA.16816.F32.BF16 R8, R160.reuse, R170, R8 ;  /* 0x000000aaa008723c */ /* 0x040fe20000041808 */
[----:B------:R-:W5:Y:S07]  /*15670*/  LDSM.16.M88.4 R168, [R203] ;  /* 0x00000000cba8783b */ /* 0x000f6e0000000200 */
[C---:B------:R-:W-:Y:S08]  /*15680*/  HMMA.16816.F32.BF16 R12, R160.reuse, R172, R12 ;  /* 0x000000aca00c723c */ /* 0x040ff0000004180c */
[C---:B------:R-:W-:Y:S01]  /*15690*/  HMMA.16816.F32.BF16 R16, R160.reuse, R174, R16 ;  /* 0x000000aea010723c */ /* 0x040fe20000041810 */
[----:B------:R-:W-:Y:S07]  /*156a0*/  LDSM.16.M88.4 R172, [R193+0x2000] ;  /* 0x00200000c1ac783b */ /* 0x000fee0000000200 */
[C---:B----4-:R-:W-:Y:S08]  /*156b0*/  HMMA.16816.F32.BF16 R20, R160.reuse, R148, R20 ;  /* 0x00000094a014723c */ /* 0x050ff00000041814 */
[C---:B------:R-:W-:Y:S01]  /*156c0*/  HMMA.16816.F32.BF16 R24, R160.reuse, R150, R24 ;  /* 0x00000096a018723c */ /* 0x040fe20000041818 */
[----:B------:R-:W4:Y:S07]  /*156d0*/  LDSM.16.M88.4 R148, [R197+0x4000] ;  /* 0x00400000c594783b */ /* 0x000f2e0000000200 */
[C---:B--2---:R-:W-:Y:S08]  /*156e0*/  HMMA.16816.F32.BF16 R28, R160.reuse, R152, R28 ;  /* 0x00000098a01c723c */ /* 0x044ff0000004181c */
[----:B------:R-:W-:Y:S01]  /*156f0*/  HMMA.16816.F32.BF16 R32, R160, R154, R32 ;  /* 0x0000009aa020723c */ /* 0x000fe20000041820 */
[----:B------:R-:W2:Y:S07]  /*15700*/  LDSM.16.M88.4 R152, [R193+0x2800] ;  /* 0x00280000c198783b */ /* 0x000eae0000000200 */
[C---:B------:R-:W-:Y:S01]  /*15710*/  HMMA.16816.F32.BF16 R4, R176.reuse, R180, R4 ;  /* 0x000000b4b004723c */ /* 0x040fe20000041804 */
        /* <DEDUP_REMOVED lines=8> */
[----:B------:R-:W3:Y:S07]  /*157a0*/  LDSM.16.M88.4 R164, [R196+0x4000] ;  /* 0x00400000c4a4783b */ /* 0x000eee0000000200 */
[C---:B-----5:R-:W-:Y:S08]  /*157b0*/  HMMA.16816.F32.BF16 R28, R176.reuse, R168, R28 ;  /* 0x000000a8b01c723c */ /* 0x060ff0000004181c */
[----:B------:R-:W-:Y:S01]  /*157c0*/  HMMA.16816.F32.BF16 R32, R176, R170, R32 ;  /* 0x000000aab020723c */ /* 0x000fe20000041820 */
[----:B------:R-:W5:Y:S07]  /*157d0*/  LDSM.16.M88.4 R168, [R190+0x2800] ;  /* 0x00280000bea8783b */ /* 0x000f6e0000000200 */
[C---:B----4-:R-:W-:Y:S01]  /*157e0*/  HMMA.16816.F32.BF16 R4, R148.reuse, R172, R4 ;  /* 0x000000ac9404723c */ /* 0x050fe20000041804 */
[----:B------:R-:W-:Y:S07]  /*157f0*/  LDSM.16.M88.4 R176, [R147+0x5000] ;  /* 0x0050000093b0783b */ /* 0x000fee0000000200 */
[C---:B------:R-:W-:Y:S01]  /*15800*/  HMMA.16816.F32.BF16 R8, R148.reuse, R174, R8 ;  /* 0x000000ae9408723c */ /* 0x040fe20000041808 */
[----:B------:R-:W-:Y:S07]  /*15810*/  LDSM.16.M88.4 R172, [R147+0x4800] ;  /* 0x0048000093ac783b */ /* 0x000fee0000000200 */
[C---:B--2---:R-:W-:Y:S08]  /*15820*/  HMMA.16816.F32.BF16 R12, R148.reuse, R152, R12 ;  /* 0x00000098940c723c */ /* 0x044ff0000004180c */
[C---:B------:R-:W-:Y:S01]  /*15830*/  HMMA.16816.F32.BF16 R16, R148.reuse, R154, R16 ;  /* 0x0000009a9410723c */ /* 0x040fe20000041810 */
[----:B------:R-:W2:Y:S07]  /*15840*/  LDSM.16.M88.4 R152, [R190+0x3000] ;  /* 0x00300000be98783b */ /* 0x000eae0000000200 */
[C---:B-1----:R-:W-:Y:S08]  /*15850*/  HMMA.16816.F32.BF16 R20, R148.reuse, R156, R20 ;  /* 0x0000009c9414723c */ /* 0x042ff00000041814 */
[C---:B------:R-:W-:Y:S01]  /*15860*/  HMMA.16816.F32.BF16 R24, R148.reuse, R158, R24 ;  /* 0x0000009e9418723c */ /* 0x040fe20000041818 */
[----:B------:R-:W1:Y:S07]  /*15870*/  LDSM.16.M88.4 R156, [R190+0x3800] ;  /* 0x00380000be9c783b */ /* 0x000e6e0000000200 */
[C---:B------:R-:W-:Y:S08]  /*15880*/  HMMA.16816.F32.BF16 R28, R148.reuse, R160, R28 ;  /* 0x000000a0941c723c */ /* 0x040ff0000004181c */
[----:B------:R-:W-:Y:S01]  /*15890*/  HMMA.16816.F32.BF16 R32, R148, R162, R32 ;  /* 0x000000a29420723c */ /* 0x000fe20000041820 */
[----:B------:R-:W-:Y:S07]  /*158a0*/  LDSM.16.M88.4 R148, [R194+0x8000] ;  /* 0x00800000c294783b */ /* 0x000fee0000000200 */
[C---:B---3--:R-:W-:Y:S01]  /*158b0*/  HMMA.16816.F32.BF16 R4, R164.reuse, R180, R4 ;  /* 0x000000b4a404723c */ /* 0x048fe20000041804 */
[----:B------:R-:W3:Y:S07]  /*158c0*/  LDSM.16.M88.4 R160, [R147+0x4000] ;  /* 0x0040000093a0783b */ /* 0x000eee0000000200 */
        /* <DEDUP_REMOVED lines=8> */
[C---:B-1----:R-:W-:Y:S08]  /*15950*/  HMMA.16816.F32.BF16 R28, R164.reuse, R156, R28 ;  /* 0x0000009ca41c723c */ /* 0x042ff0000004181c */
[----:B------:R-:W-:Y:S01]  /*15960*/  HMMA.16816.F32.BF16 R32, R164, R158, R32 ;  /* 0x0000009ea420723c */ /* 0x000fe20000041820 */
[----:B------:R-:W1:Y:S07]  /*15970*/  LDSM.16.M88.4 R156, [R201] ;  /* 0x00000000c99c783b */ /* 0x000e6e0000000200 */
[C---:B---3--:R-:W-:Y:S01]  /*15980*/  HMMA.16816.F32.BF16 R4, R148.reuse, R160, R4 ;  /* 0x000000a09404723c */ /* 0x048fe20000041804 */
[----:B------:R-:W-:Y:S07]  /*15990*/  LDSM.16.M88.4 R164, [R199] ;  /* 0x00000000c7a4783b */ /* 0x000fee0000000200 */
[C---:B------:R-:W-:Y:S01]  /*159a0*/  HMMA.16816.F32.BF16 R8, R148.reuse, R162, R8 ;  /* 0x000000a29408723c */ /* 0x040fe20000041808 */
[----:B------:R-:W3:Y:S07]  /*159b0*/  LDSM.16.M88.4 R160, [R200] ;  /* 0x00000000c8a0783b */ /* 0x000eee0000000200 */
        /* <DEDUP_REMOVED lines=13> */
[C---:B-1----:R-:W-:Y:S08]  /*15a90*/  HMMA.16816.F32.BF16 R12, R152.reuse, R156, R12 ;  /* 0x0000009c980c723c */ /* 0x042ff0000004180c */
[C---:B------:R-:W-:Y:S01]  /*15aa0*/  HMMA.16816.F32.BF16 R16, R152.reuse, R158, R16 ;  /* 0x0000009e9810723c */ /* 0x040fe20000041810 */
[----:B------:R-:W1:Y:S07]  /*15ab0*/  LDSM.16.M88.4 R156, [R193+0x5800] ;  /* 0x00580000c19c783b */ /* 0x000e6e0000000200 */
[C---:B---3--:R-:W-:Y:S08]  /*15ac0*/  HMMA.16816.F32.BF16 R20, R152.reuse, R160, R20 ;  /* 0x000000a09814723c */ /* 0x048ff00000041814 */
[C---:B------:R-:W-:Y:S08]  /*15ad0*/  HMMA.16816.F32.BF16 R24, R152.reuse, R162, R24 ;  /* 0x000000a29818723c */ /* 0x040ff00000041818 */
[C---:B------:R-:W-:Y:S08]  /*15ae0*/  HMMA.16816.F32.BF16 R28, R152.reuse, R164, R28 ;  /* 0x000000a4981c723c */ /* 0x040ff0000004181c */
[----:B------:R-:W-:Y:S01]  /*15af0*/  HMMA.16816.F32.BF16 R32, R152, R166, R32 ;  /* 0x000000a69820723c */ /* 0x000fe20000041820 */
[----:B------:R-:W3:Y:S07]  /*15b00*/  LDSM.16.M88.4 R152, [R190+0x4800] ;  /* 0x00480000be98783b */ /* 0x000eee0000000200 */
[C---:B-----5:R-:W-:Y:S08]  /*15b10*/  HMMA.16816.F32.BF16 R4, R172.reuse, R176, R4 ;  /* 0x000000b0ac04723c */ /* 0x060ff00000041804 */
[C---:B------:R-:W-:Y:S08]  /*15b20*/  HMMA.16816.F32.BF16 R8, R172.reuse, R178, R8 ;  /* 0x000000b2ac08723c */ /* 0x040ff00000041808 */
[C---:B----4-:R-:W-:Y:S08]  /*15b30*/  HMMA.16816.F32.BF16 R12, R172.reuse, R148, R12 ;  /* 0x00000094ac0c723c */ /* 0x050ff0000004180c */
[C---:B------:R-:W-:Y:S01]  /*15b40*/  HMMA.16816.F32.BF16 R16, R172.reuse, R150, R16 ;  /* 0x00000096ac10723c */ /* 0x040fe20000041810 */
[----:B------:R-:W4:Y:S07]  /*15b50*/  LDSM.16.M88.4 R148, [R190+0x5000] ;  /* 0x00500000be94783b */ /* 0x000f2e0000000200 */
[C---:B--2---:R-:W-:Y:S08]  /*15b60*/  HMMA.16816.F32.BF16 R20, R172.reuse, R168, R20 ;  /* 0x000000a8ac14723c */ /* 0x044ff00000041814 */
        /* <DEDUP_REMOVED lines=8> */
[C---:B---3--:R-:W-:Y:S08]  /*15bf0*/  HMMA.16816.F32.BF16 R12, R180.reuse, R152, R12 ;  /* 0x00000098b40c723c */ /* 0x048ff0000004180c */
        /* <DEDUP_REMOVED lines=80> */
[----:B---3--:R-:W-:Y:S01]  /*16100*/  @P0 IADD3.X R150, R3, R225, RZ, P2, !PT ;  /* 0x000000e103960210 */ /* 0x008fe200017fe4ff */
[----:B------:R-:W-:Y:S01]  /*16110*/  FMUL.FTZ R104, R2, R104 ;  /* 0x0000006802687220 */ /* 0x000fe20000410000 */
[----:B------:R-:W-:Y:S01]  /*16120*/  @P0 IADD3 R153, P2, R226, 0x80, RZ ;  /* 0x00000080e2990810 */ /* 0x000fe20007f5e0ff */
[C---:B------:R-:W-:Y:S01]  /*16130*/  FMUL.FTZ R105, R2.reuse, R105 ;  /* 0x0000006902697220 */ /* 0x040fe20000410000 */
[----:B------:R-:W-:Y:S01]  /*16140*/  @P0 LEA.HI.X R159, R149, c[0x0][0x1cc], R150, 0x1, P3 ;  /* 0x00007300959f0a11 */ /* 0x000fe200018f0c96 */
[----:B------:R-:W-:Y:S01]  /*16150*/  FMUL.FTZ R108, R2, R108 ;  /* 0x0000006c026c7220 */ /* 0x000fe20000410000 */
[----:B------:R-:W-:Y:S01]  /*16160*/  @P0 IADD3 R149, P4, R128, R154, RZ ;  /* 0x0000009a80950210 */ /* 0x000fe20007f9e0ff */
[----:B------:R-:W1:Y:S01]  /*16170*/  MUFU.EX2 R0, R0 ;  /* 0x0000000000007308 */ /* 0x000e620000000800 */
[----:B------:R-:W-:Y:S01]  /*16180*/  @P0 IADD3.X R152, RZ, R225, RZ, P1, !PT ;  /* 0x000000e1ff980210 */ /* 0x000fe20000ffe4ff */
[C---:B------:R-:W-:Y:S01]  /*16190*/  FMUL.FTZ R109, R2.reuse, R109 ;  /* 0x0000006d026d7220 */ /* 0x040fe20000410000 */
[----:B------:R-:W-:Y:S01]  /*161a0*/  @P0 IADD3.X R156, RZ, R225, RZ, P2, !PT ;  /* 0x000000e1ff9c0210 */ /* 0x000fe200017fe4ff */
[C---:B------:R-:W-:Y:S01]  /*161b0*/  FMUL.FTZ R112, R2.reuse, R112 ;  /* 0x0000007002707220 */ /* 0x040fe20000410000 */
        /* <DEDUP_REMOVED lines=8> */
[----:B------:R-:W-:Y:S01]  /*16240*/  @P0 LEA R148, P1, R5, c[0x0][0x1c8], 0x1 ;  /* 0x0000720005940a11 */ /* 0x000fe200078208ff */
[C---:B------:R-:W-:Y:S01]  /*16250*/  FMUL.FTZ R121, R2.reuse, R121 ;  /* 0x0000007902797220 */ /* 0x040fe20000410000 */
[----:B------:R-:W-:Y:S01]  /*16260*/  @P0 IADD3 R155, P2, R129, R154, RZ ;  /* 0x0000009a819b0210 */ /* 0x000fe20007f5e0ff */
[C---:B------:R-:W-:Y:S01]  /*16270*/  FMUL.FTZ R36, R2.reuse, R36 ;  /* 0x0000002402247220 */ /* 0x040fe20000410000 */
[----:B------:R-:W-:Y:S01]  /*16280*/  @P0 LEA.HI.X R151, R149, c[0x0][0x1cc], R128, 0x1, P3 ;  /* 0x0000730095970a11 */ /* 0x000fe200018f0c80 */
[C---:B------:R-:W-:Y:S01]  /*16290*/  FMUL.FTZ R37, R2.reuse, R37 ;  /* 0x0000002502257220 */ /* 0x040fe20000410000 */
[----:B------:R-:W-:Y:S01]  /*162a0*/  @P0 IADD3 R154, P3, R129, R226, RZ ;  /* 0x000000e2819a0210 */ /* 0x000fe20007f7e0ff */
[----:B------:R-:W-:Y:S01]  /*162b0*/  FMUL.FTZ R40, R2, R40 ;  /* 0x0000002802287220 */ /* 0x000fe20000410000 */
[----:B------:R-:W-:Y:S01]  /*162c0*/  @P0 LEA.HI.X R149, R5, c[0x0][0x1cc], R3, 0x1, P1 ;  /* 0x0000730005950a11 */ /* 0x000fe200008f0c03 */
[----:B------:R-:W-:Y:S01]  /*162d0*/  FFMA.FTZ R3, R9, c[0x0][0x2d0], -R168 ;  /* 0x0000b40009037a23 */ /* 0x000fe200000108a8 */
[----:B------:R-:W-:Y:S01]  /*162e0*/  @P0 IADD3.X R9, R4, R225, RZ, P3, !PT ;  /* 0x000000e104090210 */ /* 0x000fe20001ffe4ff */
[----:B-1----:R-:W-:Y:S01]  /*162f0*/  FMUL.FTZ R102, R0, R102 ;  /* 0x0000006600667220 */ /* 0x002fe20000410000 */
[----:B------:R-:W-:Y:S01]  /*16300*/  LOP3.LUT P3, RZ, R238, 0x1, RZ, 0xc0, !PT ;  /* 0x00000001eeff7812 */ /* 0x000fe2000786c0ff */
[----:B------:R1:W-:Y:S01]  /*16310*/  MUFU.EX2 R183, R3 ;  /* 0x0000000300b77308 */ /* 0x0003e20000000800 */
[----:B------:R-:W-:Y:S01]  /*16320*/  @P0 LEA R128, P4, R154, c[0x0][0x1c8], 0x1 ;  /* 0x000072009a800a11 */ /* 0x000fe200078808ff */
[C---:B------:R-:W-:Y:S01]  /*16330*/  FMUL.FTZ R103, R0.reuse, R103 ;  /* 0x0000006700677220 */ /* 0x040fe20000410000 */
[----:B------:R-:W-:Y:S01]  /*16340*/  @P0 IADD3 R5, P1, R129, R153, RZ ;  /* 0x0000009981050210 */ /* 0x000fe20007f3e0ff */
[----:B------:R-:W-:Y:S01]  /*16350*/  FMUL.FTZ R106, R0, R106 ;  /* 0x0000006a006a7220 */ /* 0x000fe20000410000 */
[----:B------:R-:W-:Y:S01]  /*16360*/  @P0 LEA.HI.X R129, R154, c[0x0][0x1cc], R9, 0x1, P4 ;  /* 0x000073009a810a11 */ /* 0x000fe200020f0c09 */
[----:B------:R-:W-:Y:S01]  /*16370*/  FMUL.FTZ R107, R0, R107 ;  /* 0x0000006b006b7220 */ /* 0x000fe20000410000 */
[----:B------:R-:W-:Y:S01]  /*16380*/  @P0 IADD3.X R153, R4, R152, RZ, P2, !PT ;  /* 0x0000009804990210 */ /* 0x000fe200017fe4ff */
[C---:B------:R-:W-:Y:S01]  /*16390*/  FMUL.FTZ R110, R0.reuse, R110 ;  /* 0x0000006e006e7220 */ /* 0x040fe20000410000 */
[C---:B------:R-:W-:Y:S01]  /*163a0*/  @P0 LEA R8, P2, R155.reuse, c[0x0][0x1c8], 0x1 ;  /* 0x000072009b080a11 */ /* 0x040fe200078408ff */
[----:B------:R-:W-:Y:S01]  /*163b0*/  FMUL.FTZ R111, R0, R111 ;  /* 0x0000006f006f7220 */ /* 0x000fe20000410000 */
[----:B------:R-:W-:Y:S01]  /*163c0*/  @P0 IADD3.X R152, R4, R156, RZ, P1, !PT ;  /* 0x0000009c04980210 */ /* 0x000fe20000ffe4ff */
[----:B------:R2:W-:Y:S01]  /*163d0*/  @P0 LDGSTS.E.BYPASS.LTC128B.128 [R210+0x6100], [R158.64], !P3 ;  /* 0x061000009ed20fae */ /* 0x0005e2000d901d46 */
[----:B------:R-:W-:Y:S01]  /*163e0*/  @P0 LEA.HI.X R9, R155, c[0x0][0x1cc], R153, 0x1, P2 ;  /* 0x000073009b090a11 */ /* 0x000fe200010f0c99 */
[C---:B------:R-:W-:Y:S01]  /*163f0*/  FMUL.FTZ R114, R0.reuse, R114 ;  /* 0x0000007200727220 */ /* 0x040fe20000410000 */
[C---:B------:R-:W-:Y:S01]  /*16400*/  @P0 LEA R4, P1, R5.reuse, c[0x0][0x1c8], 0x1 ;  /* 0x0000720005040a11 */ /* 0x040fe200078208ff */
[C---:B------:R-:W-:Y:S01]  /*16410*/  FMUL.FTZ R115, R0.reuse, R115 ;  /* 0x0000007300737220 */ /* 0x040fe20000410000 */
[----:B------:R-:W-:Y:S01]  /*16420*/  MUFU.EX2 R182, R12 ;  /* 0x0000000c00b67308 */ /* 0x000fe20000000800 */
[C---:B------:R-:W-:Y:S01]  /*16430*/  FMUL.FTZ R118, R0.reuse, R118 ;  /* 0x0000007600767220 */ /* 0x040fe20000410000 */
[----:B------:R-:W-:Y:S01]  /*16440*/  @P0 LEA.HI.X R5, R5, c[0x0][0x1cc], R152, 0x1, P1 ;  /* 0x0000730005050a11 */ /* 0x000fe200008f0c98 */
[----:B------:R3:W-:Y:S01]  /*16450*/  @P0 LDGSTS.E.BYPASS.LTC128B.128 [R210+0x8100], [R150.64], !P6 ;  /* 0x0810000096d20fae */ /* 0x0007e2000f101d46 */
[C---:B------:R-:W-:Y:S02]  /*16460*/  FMUL.FTZ R119, R0.reuse, R119 ;  /* 0x0000007700777220 */ /* 0x040fe40000410000 */
[----:B------:R-:W-:Y:S02]  /*16470*/  FMUL.FTZ R122, R0, R122 ;  /* 0x0000007a007a7220 */ /* 0x000fe40000410000 */
[----:B-1----:R-:W-:Y:S02]  /*16480*/  FMUL.FTZ R3, R124, c[0x0][0x2d0] ;  /* 0x0000b4007c037a20 */ /* 0x002fe40000410000 */
[----:B------:R-:W-:Y:S01]  /*16490*/  FMUL.FTZ R123, R0, R123 ;  /* 0x0000007b007b7220 */ /* 0x000fe20000410000 */
[----:B------:R3:W-:Y:S01]  /*164a0*/  @P0 LDGSTS.E.BYPASS.LTC128B.128 [R210+0xa100], [R148.64], !P5 ;  /* 0x0a10000094d20fae */ /* 0x0007e2000e901d46 */
[--C-:B------:R-:W-:Y:S01]  /*164b0*/  FFMA.FTZ R6, R6, c[0x0][0x2d0], -R3.reuse ;  /* 0x0000b40006067a23 */ /* 0x100fe20000010803 */
[----:B------:R-:W-:Y:S01]  /*164c0*/  MUFU.EX2 R181, R13 ;  /* 0x0000000d00b57308 */ /* 0x000fe20000000800 */
[--C-:B------:R-:W-:Y:S02]  /*164d0*/  FFMA.FTZ R7, R7, c[0x0][0x2d0], -R3.reuse ;  /* 0x0000b40007077a23 */ /* 0x100fe40000010803 */
[C---:B------:R-:W-:Y:S02]  /*164e0*/  FMUL.FTZ R38, R0.reuse, R38 ;  /* 0x0000002600267220 */ /* 0x040fe40000410000 */
[----:B------:R-:W-:Y:S01]  /*164f0*/  FMUL.FTZ R39, R0, R39 ;  /* 0x0000002700277220 */ /* 0x000fe20000410000 */
[----:B------:R1:W-:Y:S01]  /*16500*/  @P0 LDGSTS.E.BYPASS.LTC128B.128 [R210+0x7100], [R128.64], !P3 ;  /* 0x0710000080d20fae */ /* 0x0003e2000d901d46 */
[----:B------:R-:W-:Y:S02]  /*16510*/  FMUL.FTZ R41, R2, R41 ;  /* 0x0000002902297220 */ /* 0x000fe40000410000 */
[C---:B------:R-:W-:Y:S01]  /*16520*/  FMUL.FTZ R42, R0.reuse, R42 ;  /* 0x0000002a002a7220 */ /* 0x040fe20000410000 */
[----:B------:R4:W-:Y:S01]  /*16530*/  MUFU.EX2 R174, R6 ;  /* 0x0000000600ae7308 */ /* 0x0009e20000000800 */
[----:B------:R-:W-:Y:S02]  /*16540*/  FMUL.FTZ R43, R0, R43 ;  /* 0x0000002b002b7220 */ /* 0x000fe40000410000 */
[C---:B------:R-:W-:Y:S01]  /*16550*/  FMUL.FTZ R44, R2.reuse, R44 ;  /* 0x0000002c022c7220 */ /* 0x040fe20000410000 */
[----:B------:R5:W-:Y:S01]  /*16560*/  @P0 LDGSTS.E.BYPASS.LTC128B.128 [R210+0x9100], [R8.64], !P6 ;  /* 0x0910000008d20fae */ /* 0x000be2000f101d46 */
[----:B------:R-:W-:Y:S02]  /*16570*/  FMUL.FTZ R45, R2, R45 ;  /* 0x0000002d022d7220 */ /* 0x000fe40000410000 */
[C---:B------:R-:W-:Y:S02]  /*16580*/  FMUL.FTZ R46, R0.reuse, R46 ;  /* 0x0000002e002e7220 */ /* 0x040fe40000410000 */
[----:B------:R-:W-:Y:S01]  /*16590*/  FMUL.FTZ R47, R0, R47 ;  /* 0x0000002f002f7220 */ /* 0x000fe20000410000 */
[----:B------:R1:W1:Y:S01]  /*165a0*/  MUFU.EX2 R173, R7 ;  /* 0x0000000700ad7308 */ /* 0x0002620000000800 */
[C---:B------:R-:W-:Y:S01]  /*165b0*/  FMUL.FTZ R48, R2.reuse, R48 ;  /* 0x0000003002307220 */ /* 0x040fe20000410000 */
[----:B------:R2:W-:Y:S01]  /*165c0*/  @P0 LDGSTS.E.BYPASS.LTC128B.128 [R210+0xb100], [R4.64], !P5 ;  /* 0x0b10000004d20fae */ /* 0x0005e2000e901d46 */
[----:B------:R-:W-:Y:S02]  /*165d0*/  FMUL.FTZ R49, R2, R49 ;  /* 0x0000003102317220 */ /* 0x000fe40000410000 */
[C---:B------:R-:W-:Y:S02]  /*165e0*/  FMUL.FTZ R50, R0.reuse, R50 ;  /* 0x0000003200327220 */ /* 0x040fe40000410000 */
[----:B------:R-:W-:Y:S02]  /*165f0*/  FMUL.FTZ R51, R0, R51 ;  /* 0x0000003300337220 */ /* 0x000fe40000410000 */
[C---:B------:R-:W-:Y:S01]  /*16600*/  FMUL.FTZ R52, R2.reuse, R52 ;  /* 0x0000003402347220 */ /* 0x040fe20000410000 */
[----:B---3--:R-:W3:Y:S01]  /*16610*/  LDSM.16.MT88.4 R148, [R188] ;  /* 0x00000000bc94783b */ /* 0x008ee20000004200 */
[----:B------:R-:W-:Y:S01]  /*16620*/  FMUL.FTZ R53, R2, R53 ;  /* 0x0000003502357220 */ /* 0x000fe20000410000 */
[----:B------:R-:W-:Y:S01]  /*16630*/  MUFU.EX2 R179, R17 ;  /* 0x0000001100b37308 */ /* 0x000fe20000000800 */
[----:B------:R-:W-:Y:S02]  /*16640*/  FMUL.FTZ R54, R0, R54 ;  /* 0x0000003600367220 */ /* 0x000fe40000410000 */
[--C-:B----4-:R-:W-:Y:S02]  /*16650*/  FFMA.FTZ R6, R10, c[0x0][0x2d0], -R3.reuse ;  /* 0x0000b4000a067a23 */ /* 0x110fe40000010803 */
[C---:B------:R-:W-:Y:S01]  /*16660*/  FMUL.FTZ R10, R0.reuse, R138 ;  /* 0x0000008a000a7220 */ /* 0x040fe20000410000 */
[----:B------:R-:W4:Y:S01]  /*16670*/  LDSM.16.MT88.4 R152, [R189] ;  /* 0x00000000bd98783b */ /* 0x000f220000004200 */
[----:B------:R-:W-:Y:S02]  /*16680*/  FMUL.FTZ R55, R0, R55 ;  /* 0x0000003700377220 */ /* 0x000fe40000410000 */
[C---:B-----5:R-:W-:Y:S01]  /*16690*/  FMUL.FTZ R8, R2.reuse, R136 ;  /* 0x0000008802087220 */ /* 0x060fe20000410000 */
[----:B------:R5:W-:Y:S01]  /*166a0*/  MUFU.EX2 R172, R6 ;  /* 0x0000000600ac7308 */ /* 0x000be20000000800 */
[----:B------:R-:W-:Y:S02]  /*166b0*/  FMUL.FTZ R9, R2, R137 ;  /* 0x0000008902097220 */ /* 0x000fe40000410000 */
[----:B-1----:R-:W-:Y:S01]  /*166c0*/  FMUL.FTZ R7, R0, R135 ;  /* 0x0000008700077220 */ /* 0x002fe20000410000 */
[----:B--2---:R-:W1:Y:S01]  /*166d0*/  LDSM.16.MT88.4 R156, [R192] ;  /* 0x00000000c09c783b */ /* 0x004e620000004200 */
[C---:B------:R-:W-:Y:S02]  /*166e0*/  FMUL.FTZ R56, R2.reuse, R56 ;  /* 0x0000003802387220 */ /* 0x040fe40000410000 */
[--C-:B------:R-:W-:Y:S02]  /*166f0*/  FFMA.FTZ R4, R11, c[0x0][0x2d0], -R3.reuse ;  /* 0x0000b4000b047a23 */ /* 0x100fe40000010803 */
[----:B------:R-:W-:Y:S01]  /*16700*/  FMUL.FTZ R5, R2, R133 ;  /* 0x0000008502057220 */ /* 0x000fe20000410000 */
[----:B------:R-:W-:Y:S01]  /*16710*/  F2FP.BF16.PACK_AB R133, R173, R174 ;  /* 0x000000aead85723e */ /* 0x000fe200000010ff */
[----:B------:R-:W2:Y:S01]  /*16720*/  MUFU.EX2 R171, R4 ;  /* 0x0000000400ab7308 */ /* 0x000ea20000000800 */
[----:B------:R-:W-:Y:S01]  /*16730*/  FMUL.FTZ R11, R0, R139 ;  /* 0x0000008b000b7220 */ /* 0x000fe20000410000 */
[----:B------:R-:W0:Y:S01]  /*16740*/  LDGDEPBAR ;  /* 0x00000000000079af */ /* 0x000e220000000000 */
[----:B------:R-:W-:Y:S02]  /*16750*/  FMUL.FTZ R57, R2, R57 ;  /* 0x0000003902397220 */ /* 0x000fe40000410000 */
[C---:B------:R-:W-:Y:S02]  /*16760*/  FMUL.FTZ R58, R0.reuse, R58 ;  /* 0x0000003a003a7220 */ /* 0x040fe40000410000 */
[----:B------:R-:W-:Y:S02]  /*16770*/  FMUL.FTZ R59, R0, R59 ;  /* 0x0000003b003b7220 */ /* 0x000fe40000410000 */
[C---:B------:R-:W-:Y:S01]  /*16780*/  FMUL.FTZ R60, R2.reuse, R60 ;  /* 0x0000003c023c7220 */ /* 0x040fe20000410000 */
[----:B------:R-:W1:Y:S01]  /*16790*/  LDSM.16.MT88.4 R136, [R191] ;  /* 0x00000000bf88783b */ /* 0x000e620000004200 */
[----:B------:R-:W-:Y:S01]  /*167a0*/  FMUL.FTZ R61, R2, R61 ;  /* 0x0000003d023d7220 */ /* 0x000fe20000410000 */
[----:B------:R-:W-:Y:S01]  /*167b0*/  MUFU.EX2 R177, R21 ;  /* 0x0000001500b17308 */ /* 0x000fe20000000800 */
[C---:B-----5:R-:W-:Y:S01]  /*167c0*/  FMUL.FTZ R6, R0.reuse, R134 ;  /* 0x0000008600067220 */ /* 0x060fe20000410000 */
[----:B------:R-:W-:Y:S01]  /*167d0*/  F2FP.BF16.PACK_AB R134, R183, R184 ;  /* 0x000000b8b786723e */ /* 0x000fe200000010ff */
[C---:B------:R-:W-:Y:S02]  /*167e0*/  FMUL.FTZ R62, R0.reuse, R62 ;  /* 0x0000003e003e7220 */ /* 0x040fe40000410000 */
[----:B------:R-:W-:Y:S02]  /*167f0*/  FMUL.FTZ R63, R0, R63 ;  /* 0x0000003f003f7220 */ /* 0x000fe40000410000 */
[--C-:B------:R-:W-:Y:S02]  /*16800*/  FFMA.FTZ R14, R14, c[0x0][0x2d0], -R3.reuse ;  /* 0x0000b4000e0e7a23 */ /* 0x100fe40000010803 */
[--C-:B------:R-:W-:Y:S01]  /*16810*/  FFMA.FTZ R15, R15, c[0x0][0x2d0], -R3.reuse ;  /* 0x0000b4000f0f7a23 */ /* 0x100fe20000010803 */
[----:B------:R-:W-:Y:S01]  /*16820*/  MUFU.EX2 R175, R25 ;  /* 0x0000001900af7308 */ /* 0x000fe20000000800 */
[--C-:B------:R-:W-:Y:S01]  /*16830*/  FFMA.FTZ R12, R16, c[0x0][0x2d0], -R168.reuse ;  /* 0x0000b400100c7a23 */ /* 0x100fe200000108a8 */
[----:B--2---:R-:W-:Y:S01]  /*16840*/  F2FP.BF16.PACK_AB R135, R171, R172 ;  /* 0x000000acab87723e */ /* 0x004fe200000010ff */
[----:B------:R-:W-:Y:S01]  /*16850*/  FMUL.FTZ R4, R2, R132 ;  /* 0x0000008402047220 */ /* 0x000fe20000410000 */
[----:B------:R-:W-:Y:S01]  /*16860*/  F2FP.BF16.PACK_AB R132, R185, R186 ;  /* 0x000000bab984723e */ /* 0x000fe200000010ff */
[--C-:B------:R-:W-:Y:S02]  /*16870*/  FFMA.FTZ R18, R18, c[0x0][0x2d0], -R3.reuse ;  /* 0x0000b40012127a23 */ /* 0x100fe40000010803 */
[--C-:B------:R-:W-:Y:S02]  /*16880*/  FFMA.FTZ R128, R19, c[0x0][0x2d0], -R3.reuse ;  /* 0x0000b40013807a23 */ /* 0x100fe40000010803 */
[--C-:B------:R-:W-:Y:S01]  /*16890*/  FFMA.FTZ R26, R26, c[0x0][0x2d0], -R3.reuse ;  /* 0x0000b4001a1a7a23 */ /* 0x100fe20000010803 */
[----:B------:R-:W2:Y:S01]  /*168a0*/  MUFU.EX2 R167, R14 ;  /* 0x0000000e00a77308 */ /* 0x000ea20000000800 */
[C---:B---3--:R-:W-:Y:S05]  /*168b0*/  HMMA.16816.F32.BF16 R4, R132.reuse, R148, R4 ;  /* 0x000000948404723c */ /* 0x048fea0000041804 */
[--C-:B------:R-:W-:Y:S02]  /*168c0*/  FFMA.FTZ R27, R27, c[0x0][0x2d0], -R3.reuse ;  /* 0x0000b4001b1b7a23 */ /* 0x100fe40000010803 */
[C---:B------:R-:W-:Y:S01]  /*168d0*/  FMUL.FTZ R64, R2.reuse, R64 ;  /* 0x0000004002407220 */ /* 0x040fe20000410000 */
[C---:B------:R-:W-:Y:S01]  /*168e0*/  HMMA.16816.F32.BF16 R8, R132.reuse, R150, R8 ;  /* 0x000000968408723c */ /* 0x040fe20000041808 */
[----:B------:R-:W3:Y:S01]  /*168f0*/  LDSM.16.MT88.4 R148, [R188+0x2000] ;  /* 0x00200000bc94783b */ /* 0x000ee20000004200 */
[----:B------:R-:W5:Y:S02]  /*16900*/  MUFU.EX2 R166, R15 ;  /* 0x0000000f00a67308 */ /* 0x000f640000000800 */
[----:B------:R-:W-:Y:S02]  /*16910*/  FMUL.FTZ R65, R2, R65 ;  /* 0x0000004102417220 */ /* 0x000fe40000410000 */
[C---:B------:R-:W-:Y:S02]  /*16920*/  FMUL.FTZ R66, R0.reuse, R66 ;  /* 0x0000004200427220 */ /* 0x040fe40000410000 */
[C---:B----4-:R-:W-:Y:S04]  /*16930*/  HMMA.16816.F32.BF16 R100, R132.reuse, R152, R100 ;  /* 0x000000988464723c */ /* 0x050fe80000041864 */
[----:B------:R4:W2:Y:S01]  /*16940*/  MUFU.EX2 R180, R12 ;  /* 0x0000000c00b47308 */ /* 0x0008a20000000800 */
[----:B------:R-:W-:Y:S02]  /*16950*/  FMUL.FTZ R67, R0, R67 ;  /* 0x0000004300437220 */ /* 0x000fe40000410000 */
[C---:B------:R-:W-:Y:S01]  /*16960*/  FMUL.FTZ R68, R2.reuse, R68 ;  /* 0x0000004402447220 */ /* 0x040fe20000410000 */
[C---:B------:R-:W-:Y:S01]  /*16970*/  HMMA.16816.F32.BF16 R104, R132.reuse, R154, R104 ;  /* 0x0000009a8468723c */ /* 0x040fe20000041868 */
[----:B------:R-:W2:Y:S03]  /*16980*/  LDSM.16.MT88.4 R152, [R189+0x2000] ;  /* 0x00200000bd98783b */ /* 0x000ea60000004200 */
[----:B------:R-:W-:Y:S02]  /*16990*/  FMUL.FTZ R69, R2, R69 ;  /* 0x0000004502457220 */ /* 0x000fe40000410000 */
[----:B------:R2:W-:Y:S01]  /*169a0*/  MUFU.EX2 R165, R18 ;  /* 0x0000001200a57308 */ /* 0x0005e20000000800 */
[C---:B------:R-:W-:Y:S01]  /*169b0*/  FMUL.FTZ R70, R0.reuse, R70 ;  /* 0x0000004600467220 */ /* 0x040fe20000410000 */
[C---:B-1----:R-:W-:Y:S04]  /*169c0*/  HMMA.16816.F32.BF16 R108, R132.reuse, R156, R108 ;  /* 0x0000009c846c723c */ /* 0x042fe8000004186c */
[----:B------:R-:W-:Y:S02]  /*169d0*/  FMUL.FTZ R71, R0, R71 ;  /* 0x0000004700477220 */ /* 0x000fe40000410000 */
[C---:B------:R-:W-:Y:S02]  /*169e0*/  FMUL.FTZ R72, R2.reuse, R72 ;  /* 0x0000004802487220 */ /* 0x040fe40000410000 */
[C---:B------:R-:W-:Y:S01]  /*169f0*/  HMMA.16816.F32.BF16 R112, R132.reuse, R158, R112 ;  /* 0x0000009e8470723c */ /* 0x040fe20000041870 */
[----:B------:R-:W-:Y:S01]  /*16a00*/  LDSM.16.MT88.4 R156, [R188+0x2800] ;  /* 0x00280000bc9c783b */ /* 0x000fe20000004200 */
[----:B------:R-:W-:Y:S02]  /*16a10*/  MUFU.EX2 R161, R26 ;  /* 0x0000001a00a17308 */ /* 0x000fe40000000800 */
[----:B------:R-:W-:Y:S02]  /*16a20*/  FMUL.FTZ R73, R2, R73 ;  /* 0x0000004902497220 */ /* 0x000fe40000410000 */
[C---:B------:R-:W-:Y:S02]  /*16a30*/  FMUL.FTZ R74, R0.reuse, R74 ;  /* 0x0000004a004a7220 */ /* 0x040fe40000410000 */
[C---:B------:R-:W-:Y:S01]  /*16a40*/  HMMA.16816.F32.BF16 R116, R132.reuse, R136, R116 ;  /* 0x000000888474723c */ /* 0x040fe20000041874 */
[----:B----4-:R-:W-:Y:S03]  /*16a50*/  LDSM.16.MT88.4 R12, [R191+0x4000] ;  /* 0x00400000bf0c783b */ /* 0x010fe60000004200 */
[----:B------:R-:W-:Y:S01]  /*16a60*/  MUFU.EX2 R160, R27 ;  /* 0x0000001b00a07308 */ /* 0x000fe20000000800 */
[----:B------:R-:W-:Y:S02]  /*16a70*/  FMUL.FTZ R75, R0, R75 ;  /* 0x0000004b004b7220 */ /* 0x000fe40000410000 */
[C---:B------:R-:W-:Y:S01]  /*16a80*/  FMUL.FTZ R76, R2.reuse, R76 ;  /* 0x0000004c024c7220 */ /* 0x040fe20000410000 */
[C---:B------:R-:W-:Y:S01]  /*16a90*/  HMMA.16816.F32.BF16 R120, R132.reuse, R138, R120 ;  /* 0x0000008a8478723c */ /* 0x040fe20000041878 */
[----:B------:R-:W1:Y:S03]  /*16aa0*/  LDSM.16.MT88.4 R136, [R192+0x2000] ;  /* 0x00200000c088783b */ /* 0x000e660000004200 */
[----:B------:R-:W-:Y:S02]  /*16ab0*/  FMUL.FTZ R77, R2, R77 ;  /* 0x0000004d024d7220 */ /* 0x000fe40000410000 */
[C---:B------:R-:W-:Y:S01]  /*16ac0*/  FMUL.FTZ R78, R0.reuse, R78 ;  /* 0x0000004e004e7220 */ /* 0x040fe20000410000 */
[----:B------:R4:W-:Y:S01]  /*16ad0*/  MUFU.EX2 R178, R20 ;  /* 0x0000001400b27308 */ /* 0x0009e20000000800 */
[C---:B---3--:R-:W-:Y:S01]  /*16ae0*/  HMMA.16816.F32.BF16 R36, R132.reuse, R148, R36 ;  /* 0x000000948424723c */ /* 0x048fe20000041824 */
[----:B--2---:R-:W-:Y:S03]  /*16af0*/  LDSM.16.MT88.4 R16, [R189+0x800] ;  /* 0x00080000bd10783b */ /* 0x004fe60000004200 */
[----:B------:R-:W-:Y:S02]  /*16b00*/  FMUL.FTZ R79, R0, R79 ;  /* 0x0000004f004f7220 */ /* 0x000fe40000410000 */
[C---:B------:R-:W-:Y:S02]  /*16b10*/  FMUL.FTZ R80, R2.reuse, R80 ;  /* 0x0000005002507220 */ /* 0x040fe40000410000 */
[C---:B------:R-:W-:Y:S01]  /*16b20*/  HMMA.16816.F32.BF16 R40, R132.reuse, R150, R40 ;  /* 0x000000968428723c */ /* 0x040fe20000041828 */
[----:B------:R-:W2:Y:S01]  /*16b30*/  LDSM.16.MT88.4 R148, [R191+0x2000] ;  /* 0x00200000bf94783b */ /* 0x000ea20000004200 */
[----:B------:R3:W-:Y:S02]  /*16b40*/  MUFU.EX2 R170, R28 ;  /* 0x0000001c00aa7308 */ /* 0x0007e40000000800 */
[----:B------:R-:W-:Y:S02]  /*16b50*/  FMUL.FTZ R81, R2, R81 ;  /* 0x0000005102517220 */ /* 0x000fe40000410000 */
[C---:B------:R-:W-:Y:S02]  /*16b60*/  FMUL.FTZ R82, R0.reuse, R82 ;  /* 0x0000005200527220 */ /* 0x040fe40000410000 */
[C---:B------:R-:W-:Y:S04]  /*16b70*/  HMMA.16816.F32.BF16 R44, R132.reuse, R152, R44 ;  /* 0x00000098842c723c */ /* 0x040fe8000004182c */
[----:B------:R-:W-:Y:S01]  /*16b80*/  FMUL.FTZ R83, R0, R83 ;  /* 0x0000005300537220 */ /* 0x000fe20000410000 */
[----:B------:R-:W2:Y:S01]  /*16b90*/  MUFU.EX2 R164, R128 ;  /* 0x0000008000a47308 */ /* 0x000ea20000000800 */
[----:B------:R-:W-:Y:S02]  /*16ba0*/  FMUL.FTZ R84, R2, R84 ;  /* 0x0000005402547220 */ /* 0x000fe40000410000 */
[C---:B------:R-:W-:Y:S01]  /*16bb0*/  HMMA.16816.F32.BF16 R48, R132.reuse, R154, R48 ;  /* 0x0000009a8430723c */ /* 0x040fe20000041830 */
[----:B------:R-:W5:Y:S03]  /*16bc0*/  LDSM.16.MT88.4 R152, [R188+0x4000] ;  /* 0x00400000bc98783b */ /* 0x000f660000004200 */
[--C-:B----4-:R-:W-:Y:S02]  /*16bd0*/  FFMA.FTZ R20, R24, c[0x0][0x2d0], -R168.reuse ;  /* 0x0000b40018147a23 */ /* 0x110fe400000108a8 */
[----:B------:R-:W-:Y:S02]  /*16be0*/  FMUL.FTZ R85, R2, R85 ;  /* 0x0000005502557220 */ /* 0x000fe40000410000 */
[----:B------:R-:W4:Y:S01]  /*16bf0*/  MUFU.EX2 R176, R20 ;  /* 0x0000001400b07308 */ /* 0x000f220000000800 */
[C---:B-1----:R-:W-:Y:S01]  /*16c00*/  HMMA.16816.F32.BF16 R52, R132.reuse, R136, R52 ;  /* 0x000000888434723c */ /* 0x042fe20000041834 */
[----:B------:R-:W-:Y:S02]  /*16c10*/  LDSM.16.MT88.4 R24, [R192+0x1000] ;  /* 0x00100000c018783b */ /* 0x000fe40000004200 */
[----:B---3--:R-:W-:Y:S02]  /*16c20*/  FFMA.FTZ R28, R32, c[0x0][0x2d0], -R168 ;  /* 0x0000b400201c7a23 */ /* 0x008fe400000108a8 */
        /* <DEDUP_REMOVED lines=13> */
[C---:B-----5:R-:W-:Y:S04]  /*16d00*/  HMMA.16816.F32.BF16 R68, R132.reuse, R152, R68 ;  /* 0x000000988444723c */ /* 0x060fe80000041844 */
[C---:B------:R-:W-:Y:S02]  /*16d10*/  FMUL.FTZ R94, R0.reuse, R94 ;  /* 0x0000005e005e7220 */ /* 0x040fe40000410000 */
[----:B------:R-:W-:Y:S02]  /*16d20*/  FMUL.FTZ R95, R0, R95 ;  /* 0x0000005f005f7220 */ /* 0x000fe40000410000 */
[C---:B------:R-:W-:Y:S01]  /*16d30*/  HMMA.16816.F32.BF16 R72, R132.reuse, R154, R72 ;  /* 0x0000009a8448723c */ /* 0x040fe20000041848 */
[----:B------:R-:W-:Y:S03]  /*16d40*/  LDSM.16.MT88.4 R152, [R192+0x800] ;  /* 0x00080000c098783b */ /* 0x000fe60000004200 */
[C---:B------:R-:W-:Y:S02]  /*16d50*/  FMUL.FTZ R96, R2.reuse, R96 ;  /* 0x0000006002607220 */ /* 0x040fe40000410000 */
[----:B------:R-:W-:Y:S02]  /*16d60*/  FMUL.FTZ R97, R2, R97 ;  /* 0x0000006102617220 */ /* 0x000fe40000410000 */
[C---:B------:R-:W-:Y:S01]  /*16d70*/  FMUL.FTZ R98, R0.reuse, R98 ;  /* 0x0000006200627220 */ /* 0x040fe20000410000 */
[C---:B-1----:R-:W-:Y:S03]  /*16d80*/  HMMA.16816.F32.BF16 R76, R132.reuse, R136, R76 ;  /* 0x00000088844c723c */ /* 0x042fe6000004184c */
[----:B------:R-:W-:Y:S02]  /*16d90*/  FMUL.FTZ R99, R0, R99 ;  /* 0x0000006300637220 */ /* 0x000fe40000410000 */
[----:B------:R-:W-:Y:S02]  /*16da0*/  FFMA.FTZ R2, R2, R233, R186 ;  /* 0x000000e902027223 */ /* 0x000fe400000100ba */
[----:B------:R-:W-:Y:S01]  /*16db0*/  FFMA.FTZ R0, R0, R234, R174 ;  /* 0x000000ea00007223 */ /* 0x000fe200000100ae */
        /* <DEDUP_REMOVED lines=11> */
[C---:B------:R-:W-:Y:S04]  /*16e70*/  HMMA.16816.F32.BF16 R92, R132.reuse, R12, R92 ;  /* 0x0000000c845c723c */ /* 0x040fe8000004185c */
[----:B------:R-:W-:Y:S02]  /*16e80*/  FADD.FTZ R2, R182, R2 ;  /* 0x00000002b6027221 */ /* 0x000fe40000010000 */
[----:B------:R-:W-:Y:S01]  /*16e90*/  FADD.FTZ R0, R167, R0 ;  /* 0x00000000a7007221 */ /* 0x000fe20000010000 */
[C---:B------:R-:W-:Y:S01]  /*16ea0*/  F2FP.BF16.PACK_AB R12, R181.reuse, R182 ;  /* 0x000000b6b50c723e */ /* 0x040fe200000010ff */
[----:B------:R-:W-:Y:S01]  /*16eb0*/  HMMA.16816.F32.BF16 R96, R132, R14, R96 ;  /* 0x0000000e8460723c */ /* 0x000fe20000041860 */
[----:B------:R-:W3:Y:S03]  /*16ec0*/  LDSM.16.MT88.4 R132, [R189+0x2800] ;  /* 0x00280000bd84783b */ /* 0x000ee60000004200 */
[C---:B------:R-:W-:Y:S01]  /*16ed0*/  F2FP.BF16.PACK_AB R13, R166.reuse, R167 ;  /* 0x000000a7a60d723e */ /* 0x040fe200000010ff */
[----:B------:R-:W-:Y:S02]  /*16ee0*/  FADD.FTZ R2, R181, R2 ;  /* 0x00000002b5027221 */ /* 0x000fe40000010000 */
[----:B------:R-:W-:Y:S01]  /*16ef0*/  F2FP.BF16.PACK_AB R14, R179, R180 ;  /* 0x000000b4b30e723e */ /* 0x000fe200000010ff */
[----:B------:R-:W-:Y:S01]  /*16f00*/  FADD.FTZ R0, R166, R0 ;  /* 0x00000000a6007221 */ /* 0x000fe20000010000 */
[----:B------:R-:W-:Y:S03]  /*16f10*/  F2FP.BF16.PACK_AB R15, R164, R165 ;  /* 0x000000a5a40f723e */ /* 0x000fe600000010ff */
[----:B------:R-:W-:Y:S02]  /*16f20*/  FADD.FTZ R2, R180, R2 ;  /* 0x00000002b4027221 */ /* 0x000fe40000010000 */
[----:B------:R-:W-:Y:S02]  /*16f30*/  FADD.FTZ R0, R165, R0 ;  /* 0x00000000a5007221 */ /* 0x000fe40000010000 */
[C---:B-1----:R-:W-:Y:S05]  /*16f40*/  HMMA.16816.F32.BF16 R4, R12.reuse, R136, R4 ;  /* 0x000000880c04723c */ /* 0x042fea0000041804 */
[----:B------:R-:W-:Y:S02]  /*16f50*/  FADD.FTZ R2, R179, R2 ;  /* 0x00000002b3027221 */ /* 0x000fe40000010000 */
[----:B------:R-:W-:Y:S01]  /*16f60*/  FADD.FTZ R0, R164, R0 ;  /* 0x00000000a4007221 */ /* 0x000fe20000010000 */
[C---:B------:R-:W-:Y:S01]  /*16f70*/  HMMA.16816.F32.BF16 R8, R12.reuse, R138, R8 ;  /* 0x0000008a0c08723c */ /* 0x040fe20000041808 */
[----:B------:R-:W-:Y:S03]  /*16f80*/  LDSM.16.MT88.4 R136, [R191+0x2800] ;  /* 0x00280000bf88783b */ /* 0x000fe60000004200 */
[----:B------:R-:W-:Y:S04]  /*16f90*/  FADD.FTZ R2, R178, R2 ;  /* 0x00000002b2027221 */ /* 0x000fe80000010000 */
[C---:B------:R-:W-:Y:S04]  /*16fa0*/  HMMA.16816.F32.BF16 R100, R12.reuse, R16, R100 ;  /* 0x000000100c64723c */ /* 0x040fe80000041864 */
[----:B------:R-:W-:Y:S04]  /*16fb0*/  FADD.FTZ R2, R177, R2 ;  /* 0x00000002b1027221 */ /* 0x000fe80000010000 */
[C---:B------:R-:W-:Y:S01]  /*16fc0*/  HMMA.16816.F32.BF16 R104, R12.reuse, R18, R104 ;  /* 0x000000120c68723c */ /* 0x040fe20000041868 */
[----:B------:R-:W1:Y:S03]  /*16fd0*/  LDSM.16.MT88.4 R16, [R192+0x2800] ;  /* 0x00280000c010783b */ /* 0x000e660000004200 */
[----:B----4-:R-:W-:Y:S04]  /*16fe0*/  FADD.FTZ R2, R176, R2 ;  /* 0x00000002b0027221 */ /* 0x010fe80000010000 */
[C---:B------:R-:W-:Y:S04]  /*16ff0*/  HMMA.16816.F32.BF16 R108, R12.reuse, R152, R108 ;  /* 0x000000980c6c723c */ /* 0x040fe8000004186c */
[----:B------:R-:W-:Y:S04]  /*17000*/  FADD.FTZ R2, R175, R2 ;  /* 0x00000002af027221 */ /* 0x000fe80000010000 */
[C---:B------:R-:W-:Y:S01]  /*17010*/  HMMA.16816.F32.BF16 R112, R12.reuse, R154, R112 ;  /* 0x0000009a0c70723c */ /* 0x040fe20000041870 */
[----:B------:R-:W-:Y:S07]  /*17020*/  LDSM.16.MT88.4 R152, [R188+0x3000] ;  /* 0x00300000bc98783b */ /* 0x000fee0000004200 */
[C---:B--2---:R-:W-:Y:S08]  /*17030*/  HMMA.16816.F32.BF16 R116, R12.reuse, R148, R116 ;  /* 0x000000940c74723c */ /* 0x044ff00000041874 */
[C---:B------:R-:W-:Y:S01]  /*17040*/  HMMA.16816.F32.BF16 R120, R12.reuse, R150, R120 ;  /* 0x000000960c78723c */ /* 0x040fe20000041878 */
[----:B------:R-:W2:Y:S07]  /*17050*/  LDSM.16.MT88.4 R148, [R188+0x4800] ;  /* 0x00480000bc94783b */ /* 0x000eae0000004200 */
[C---:B------:R-:W-:Y:S08]  /*17060*/  HMMA.16816.F32.BF16 R36, R12.reuse, R156, R36 ;  /* 0x0000009c0c24723c */ /* 0x040ff00000041824 */
[C---:B------:R-:W-:Y:S01]  /*17070*/  HMMA.16816.F32.BF16 R40, R12.reuse, R158, R40 ;  /* 0x0000009e0c28723c */ /* 0x040fe20000041828 */
[----:B------:R-:W-:Y:S07]  /*17080*/  LDSM.16.MT88.4 R156, [R189+0x3000] ;  /* 0x00300000bd9c783b */ /* 0x000fee0000004200 */
[C---:B---3--:R-:W-:Y:S08]  /*17090*/  HMMA.16816.F32.BF16 R44, R12.reuse, R132, R44 ;  /* 0x000000840c2c723c */ /* 0x048ff0000004182c */
[C---:B------:R-:W-:Y:S01]  /*170a0*/  HMMA.16816.F32.BF16 R48, R12.reuse, R134, R48 ;  /* 0x000000860c30723c */ /* 0x040fe20000041830 */
[----:B------:R-:W3:Y:S07]  /*170b0*/  LDSM.16.MT88.4 R132, [R189+0x4800] ;  /* 0x00480000bd84783b */ /* 0x000eee0000004200 */
[C---:B-1----:R-:W-:Y:S07]  /*170c0*/  HMMA.16816.F32.BF16 R52, R12.reuse, R16, R52 ;  /* 0x000000100c34723c */ /* 0x042fee0000041834 */
[--C-:B------:R-:W-:Y:S01]  /*170d0*/  FFMA.FTZ R16, R22, c[0x0][0x2d0], -R3.reuse ;  /* 0x0000b40016107a23 */ /* 0x100fe20000010803 */
[C---:B------:R-:W-:Y:S03]  /*170e0*/  HMMA.16816.F32.BF16 R56, R12.reuse, R18, R56 ;  /* 0x000000120c38723c */ /* 0x040fe60000041838 */
[----:B------:R1:W4:Y:S05]  /*170f0*/  MUFU.EX2 R163, R16 ;  /* 0x0000001000a37308 */ /* 0x00032a0000000800 */
[C---:B------:R-:W-:Y:S08]  /*17100*/  HMMA.16816.F32.BF16 R60, R12.reuse, R136, R60 ;  /* 0x000000880c3c723c */ /* 0x040ff0000004183c */
[C---:B------:R-:W-:Y:S01]  /*17110*/  HMMA.16816.F32.BF16 R64, R12.reuse, R138, R64 ;  /* 0x0000008a0c40723c */ /* 0x040fe20000041840 */
[----:B------:R-:W-:Y:S07]  /*17120*/  LDSM.16.MT88.4 R136, [R188+0x1000] ;  /* 0x00100000bc88783b */ /* 0x000fee0000004200 */
[C---:B--2---:R-:W-:Y:S04]  /*17130*/  HMMA.16816.F32.BF16 R68, R12.reuse, R148, R68 ;  /* 0x000000940c44723c */ /* 0x044fe80000041844 */
[--C-:B-1----:R-:W-:Y:S02]  /*17140*/  FFMA.FTZ R16, R23, c[0x0][0x2d0], -R3.reuse ;  /* 0x0000b40017107a23 */ /* 0x102fe40000010803 */
[----:B------:R-:W-:Y:S01]  /*17150*/  LDSM.16.MT88.4 R20, [R191+0x4800] ;  /* 0x00480000bf14783b */ /* 0x000fe20000004200 */
[----:B----4-:R-:W-:Y:S01]  /*17160*/  FADD.FTZ R0, R163, R0 ;  /* 0x00000000a3007221 */ /* 0x010fe20000010000 */
[C---:B------:R-:W-:Y:S01]  /*17170*/  HMMA.16816.F32.BF16 R72, R12.reuse, R150, R72 ;  /* 0x000000960c48723c */ /* 0x040fe20000041848 */
[----:B------:R1:W2:Y:S05]  /*17180*/  MUFU.EX2 R162, R16 ;  /* 0x0000001000a27308 */ /* 0x0002aa0000000800 */
[----:B------:R-:W-:Y:S02]  /*17190*/  LDSM.16.MT88.4 R148, [R189+0x1000] ;  /* 0x00100000bd94783b */ /* 0x000fe40000004200 */
[C---:B---3--:R-:W-:Y:S08]  /*171a0*/  HMMA.16816.F32.BF16 R76, R12.reuse, R132, R76 ;  /* 0x000000840c4c723c */ /* 0x048ff0000004184c */
[C---:B------:R-:W-:Y:S01]  /*171b0*/  HMMA.16816.F32.BF16 R80, R12.reuse, R134, R80 ;  /* 0x000000860c50723c */ /* 0x040fe20000041850 */
[----:B------:R-:W-:Y:S08]  /*171c0*/  LDSM.16.MT88.4 R132, [R191+0x1000] ;  /* 0x00100000bf84783b */ /* 0x000ff00000004200 */
[----:B-1----:R-:W1:Y:S03]  /*171d0*/  LDSM.16.MT88.4 R16, [R192+0x4800] ;  /* 0x00480000c010783b */ /* 0x002e660000004200 */
[C---:B--2---:R-:W-:Y:S04]  /*171e0*/  FADD.FTZ R0, R162.reuse, R0 ;  /* 0x00000000a2007221 */ /* 0x044fe80000010000 */
[----:B------:R-:W-:Y:S01]  /*171f0*/  FADD.FTZ R0, R161, R0 ;  /* 0x00000000a1007221 */ /* 0x000fe20000010000 */
[C---:B-1----:R-:W-:Y:S08]  /*17200*/  HMMA.16816.F32.BF16 R84, R12.reuse, R16, R84 ;  /* 0x000000100c54723c */ /* 0x042ff00000041854 */
[C---:B------:R-:W-:Y:S01]  /*17210*/  HMMA.16816.F32.BF16 R88, R12.reuse, R18, R88 ;  /* 0x000000120c58723c */ /* 0x040fe20000041858 */
[----:B------:R-:W1:Y:S07]  /*17220*/  LDSM.16.MT88.4 R16, [R192+0x3000] ;  /* 0x00300000c010783b */ /* 0x000e6e0000004200 */
[C---:B------:R-:W-:Y:S08]  /*17230*/  HMMA.16816.F32.BF16 R92, R12.reuse, R20, R92 ;  /* 0x000000140c5c723c */ /* 0x040ff0000004185c */
[----:B------:R-:W-:Y:S01]  /*17240*/  HMMA.16816.F32.BF16 R96, R12, R22, R96 ;  /* 0x000000160c60723c */ /* 0x000fe20000041860 */
[----:B------:R-:W2:Y:S06]  /*17250*/  LDSM.16.MT88.4 R20, [R191+0x3000] ;  /* 0x00300000bf14783b */ /* 0x000eac0000004200 */
[----:B------:R-:W-:Y:S02]  /*17260*/  F2FP.BF16.PACK_AB R12, R177, R178 ;  /* 0x000000b2b10c723e */ /* 0x000fe400000010ff */
[----:B------:R-:W-:Y:S03]  /*17270*/  F2FP.BF16.PACK_AB R13, R162, R163 ;  /* 0x000000a3a20d723e */ /* 0x000fe600000010ff */
[----:B------:R-:W-:Y:S02]  /*17280*/  F2FP.BF16.PACK_AB R14, R175, R176 ;  /* 0x000000b0af0e723e */ /* 0x000fe400000010ff */
[----:B------:R-:W-:Y:S07]  /*17290*/  F2FP.BF16.PACK_AB R15, R160, R161 ;  /* 0x000000a1a00f723e */ /* 0x000fee00000010ff */
        /* <DEDUP_REMOVED lines=8> */
[----:B------:R-:W3:Y:S07]  /*17320*/  LDSM.16.MT88.4 R24, [R188+0x5000] ;  /* 0x00500000bc18783b */ /* 0x000eee0000004200 */
        /* <DEDUP_REMOVED lines=8> */
[----:B------:R-:W-:Y:S07]  /*173b0*/  MUFU.EX2 R159, R28 ;  /* 0x0000001c009f7308 */ /* 0x000fee0000000800 */
[C---:B-1----:R-:W-:Y:S07]  /*173c0*/  HMMA.16816.F32.BF16 R52, R12.reuse, R16, R52 ;  /* 0x000000100c34723c */ /* 0x042fee0000041834 */
[--C-:B------:R-:W-:Y:S01]  /*173d0*/  FFMA.FTZ R16, R29, c[0x0][0x2d0], -R168.reuse ;  /* 0x0000b4001d107a23 */ /* 0x100fe200000108a8 */
[C---:B------:R-:W-:Y:S03]  /*173e0*/  HMMA.16816.F32.BF16 R56, R12.reuse, R18, R56 ;  /* 0x000000120c38723c */ /* 0x040fe60000041838 */
[----:B------:R1:W-:Y:S05]  /*173f0*/  MUFU.EX2 R169, R16 ;  /* 0x0000001000a97308 */ /* 0x0003ea0000000800 */
[C---:B--2---:R-:W-:Y:S08]  /*17400*/  HMMA.16816.F32.BF16 R60, R12.reuse, R20, R60 ;  /* 0x000000140c3c723c */ /* 0x044ff0000004183c */
[C---:B------:R-:W-:Y:S01]  /*17410*/  HMMA.16816.F32.BF16 R64, R12.reuse, R22, R64 ;  /* 0x000000160c40723c */ /* 0x040fe20000041840 */
[----:B------:R-:W-:Y:S07]  /*17420*/  LDSM.16.MT88.4 R20, [R191+0x5000] ;  /* 0x00500000bf14783b */ /* 0x000fee0000004200 */
[C---:B---3--:R-:W-:Y:S04]  /*17430*/  HMMA.16816.F32.BF16 R68, R12.reuse, R24, R68 ;  /* 0x000000180c44723c */ /* 0x048fe80000041844 */
[--C-:B-1----:R-:W-:Y:S03]  /*17440*/  FFMA.FTZ R16, R30, c[0x0][0x2d0], -R3.reuse ;  /* 0x0000b4001e107a23 */ /* 0x102fe60000010803 */
[----:B------:R-:W-:Y:S01]  /*17450*/  FFMA.FTZ R24, R33, c[0x0][0x2d0], -R168 ;  /* 0x0000b40021187a23 */ /* 0x000fe200000108a8 */
[C---:B------:R-:W-:Y:S01]  /*17460*/  HMMA.16816.F32.BF16 R72, R12.reuse, R26, R72 ;  /* 0x0000001a0c48723c */ /* 0x040fe20000041848 */
[----:B------:R1:W2:Y:S07]  /*17470*/  MUFU.EX2 R157, R16 ;  /* 0x00000010009d7308 */ /* 0x0002ae0000000800 */
[C---:B----4-:R-:W-:Y:S03]  /*17480*/  HMMA.16816.F32.BF16 R76, R12.reuse, R132, R76 ;  /* 0x000000840c4c723c */ /* 0x050fe6000004184c */
[----:B------:R3:W-:Y:S05]  /*17490*/  MUFU.EX2 R158, R24 ;  /* 0x00000018009e7308 */ /* 0x0007ea0000000800 */
[C---:B------:R-:W-:Y:S04]  /*174a0*/  HMMA.16816.F32.BF16 R80, R12.reuse, R134, R80 ;  /* 0x000000860c50723c */ /* 0x040fe80000041850 */
[--C-:B-1----:R-:W-:Y:S02]  /*174b0*/  FFMA.FTZ R16, R31, c[0x0][0x2d0], -R3.reuse ;  /* 0x0000b4001f107a23 */ /* 0x102fe40000010803 */
[----:B------:R-:W-:Y:S02]  /*174c0*/  LDSM.16.MT88.4 R28, [R191+0x1800] ;  /* 0x00180000bf1c783b */ /* 0x000fe40000004200 */
[----:B------:R1:W4:Y:S01]  /*174d0*/  MUFU.EX2 R156, R16 ;  /* 0x00000010009c7308 */ /* 0x0003220000000800 */
[--C-:B---3--:R-:W-:Y:S03]  /*174e0*/  FFMA.FTZ R24, R34, c[0x0][0x2d0], -R3.reuse ;  /* 0x0000b40022187a23 */ /* 0x108fe60000010803 */
[----:B------:R-:W-:Y:S06]  /*174f0*/  FFMA.FTZ R3, R35, c[0x0][0x2d0], -R3 ;  /* 0x0000b40023037a23 */ /* 0x000fec0000010803 */
[----:B------:R3:W5:Y:S01]  /*17500*/  MUFU.EX2 R129, R24 ;  /* 0x0000001800817308 */ /* 0x0007620000000800 */
[----:B------:R-:W-:Y:S09]  /*17510*/  LDSM.16.MT88.4 R32, [R188+0x3800] ;  /* 0x00380000bc20783b */ /* 0x000ff20000004200 */
[----:B------:R2:W2:Y:S01]  /*17520*/  MUFU.EX2 R128, R3 ;  /* 0x0000000300807308 */ /* 0x0004a20000000800 */
[----:B-1----:R-:W1:Y:S08]  /*17530*/  LDSM.16.MT88.4 R16, [R192+0x5000] ;  /* 0x00500000c010783b */ /* 0x002e700000004200 */
[----:B---3--:R-:W3:Y:S01]  /*17540*/  LDSM.16.MT88.4 R24, [R189+0x1800] ;  /* 0x00180000bd18783b */ /* 0x008ee20000004200 */
[----:B--2---:R-:W-:Y:S02]  /*17550*/  FADD.FTZ R3, R160, R0 ;  /* 0x00000000a0037221 */ /* 0x004fe40000010000 */
[----:B------:R-:W-:Y:S02]  /*17560*/  FADD.FTZ R0, R170, R2 ;  /* 0x00000002aa007221 */ /* 0x000fe40000010000 */
[----:B------:R-:W-:Y:S02]  /*17570*/  FADD.FTZ R3, R157, R3 ;  /* 0x000000039d037221 */ /* 0x000fe40000010000 */
[----:B------:R-:W-:Y:S02]  /*17580*/  FADD.FTZ R0, R169, R0 ;  /* 0x00000000a9007221 */ /* 0x000fe40000010000 */
[----:B----4-:R-:W-:Y:S02]  /*17590*/  FADD.FTZ R3, R156, R3 ;  /* 0x000000039c037221 */ /* 0x010fe40000010000 */
[----:B------:R-:W-:Y:S02]  /*175a0*/  FADD.FTZ R2, R159, R0 ;  /* 0x000000009f027221 */ /* 0x000fe40000010000 */
[----:B-----5:R-:W-:Y:S02]  /*175b0*/  FADD.FTZ R0, R129, R3 ;  /* 0x0000000381007221 */ /* 0x020fe40000010000 */
[----:B------:R-:W-:Y:S02]  /*175c0*/  FADD.FTZ R233, R158, R2 ;  /* 0x000000029ee97221 */ /* 0x000fe40000010000 */
        /* <DEDUP_REMOVED lines=10> */
[----:B------:R-:W-:Y:S02]  /*17670*/  F2FP.BF16.PACK_AB R15, R128, R129 ;  /* 0x00000081800f723e */ /* 0x000fe400000010ff */
[----:B------:R-:W-:Y:S02]  /*17680*/  MOV R129, R124 ;  /* 0x0000007c00817202 */ /* 0x000fe40000000f00 */
[----:B------:R-:W-:Y:S03]  /*17690*/  MOV R128, R125 ;  /* 0x0000007d00807202 */ /* 0x000fe60000000f00 */
[C---:B------:R-:W-:Y:S01]  /*176a0*/  HMMA.16816.F32.BF16 R132, R12.reuse, R136, R4 ;  /* 0x000000880c84723c */ /* 0x040fe20000041804 */
[----:B------:R-:W4:Y:S07]  /*176b0*/  LDSM.16.MT88.4 R4, [R188+0x5800] ;  /* 0x00580000bc04783b */ /* 0x000f2e0000004200 */
[C---:B------:R-:W-:Y:S01]  /*176c0*/  HMMA.16816.F32.BF16 R136, R12.reuse, R138, R8 ;  /* 0x0000008a0c88723c */ /* 0x040fe20000041808 */
[----:B------:R-:W5:Y:S07]  /*176d0*/  LDSM.16.MT88.4 R8, [R189+0x5800] ;  /* 0x00580000bd08783b */ /* 0x000f6e0000004200 */
[C---:B---3--:R-:W-:Y:S08]  /*176e0*/  HMMA.16816.F32.BF16 R100, R12.reuse, R24, R100 ;  /* 0x000000180c64723c */ /* 0x048ff00000041864 */
        /* <DEDUP_REMOVED lines=14> */
[C---:B----4-:R-:W-:Y:S08]  /*177d0*/  HMMA.16816.F32.BF16 R68, R12.reuse, R4, R68 ;  /* 0x000000040c44723c */ /* 0x050ff00000041844 */
[C---:B------:R-:W-:Y:S01]  /*177e0*/  HMMA.16816.F32.BF16 R72, R12.reuse, R6, R72 ;  /* 0x000000060c48723c */ /* 0x040fe20000041848 */
[----:B------:R-:W2:Y:S07]  /*177f0*/  LDSM.16.MT88.4 R4, [R191+0x5800] ;  /* 0x00580000bf04783b */ /* 0x000eae0000004200 */
[C---:B-----5:R-:W-:Y:S08]  /*17800*/  HMMA.16816.F32.BF16 R76, R12.reuse, R8, R76 ;  /* 0x000000080c4c723c */ /* 0x060ff0000004184c */
[C---:B------:R-:W-:Y:S08]  /*17810*/  HMMA.16816.F32.BF16 R80, R12.reuse, R10, R80 ;  /* 0x0000000a0c50723c */ /* 0x040ff00000041850 */
[C---:B-1----:R-:W-:Y:S08]  /*17820*/  HMMA.16816.F32.BF16 R84, R12.reuse, R16, R84 ;  /* 0x000000100c54723c */ /* 0x042ff00000041854 */
[C---:B------:R-:W-:Y:S08]  /*17830*/  HMMA.16816.F32.BF16 R88, R12.reuse, R18, R88 ;  /* 0x000000120c58723c */ /* 0x040ff00000041858 */
[C---:B--2---:R-:W-:Y:S08]  /*17840*/  HMMA.16816.F32.BF16 R92, R12.reuse, R4, R92 ;  /* 0x000000040c5c723c */ /* 0x044ff0000004185c */
[----:B------:R-:W-:Y:S01]  /*17850*/  HMMA.16816.F32.BF16 R96, R12, R6, R96 ;  /* 0x000000060c60723c */ /* 0x000fe20000041860 */
[----:B------:R-:W-:-:S07]  /*17860*/  @P0 BRA `(.L_x_1109) ;  /* 0xffffd69000000947 */ /* 0x000fce000383ffff */
.L_x_1108:
[----:B------:R-:W-:Y:S07]  /*17870*/  @!UPT UIADD3 URZ, URZ, URZ, URZ ;  /* 0x0000003f3f3ff290 */ /* 0x000fee000fffe03f */
[----:B------:R-:W-:Y:S02]  /*17880*/  MOV R7, 0x1f ;  /* 0x0000001f00077802 */ /* 0x000fe40000000f00 */
[----:B------:R-:W-:Y:S01]  /*17890*/  MOV R6, 0xffffffff ;  /* 0xffffffff00067802 */ /* 0x000fe20000000f00 */
[----:B------:R-:W-:Y:S06]  /*178a0*/  BRA.DIV ~URZ, `(.L_x_1110) ;  /* 0x000054c27f007947 */ /* 0x000fec000b800000 */
[----:B------:R1:W2:Y:S02]  /*178b0*/  SHFL.BFLY PT, R0, R233, 0x2, 0x1f ;  /* 0x0c401f00e9007f89 */ /* 0x0002a400000e0000 */
.L_x_1183:
[----:B--2---:R-:W-:Y:S01]  /*178c0*/  FADD.FTZ R0, R0, R233 ;  /* 0x000000e900007221 */ /* 0x004fe20000010000 */
[----:B------:R-:W-:Y:S05]  /*178d0*/  BRA.DIV ~URZ, `(.L_x_1111) ;  /* 0x000054f27f007947 */ /* 0x000fea000b800000 */
[----:B------:R-:W2:Y:S04]  /*178e0*/  SHFL.BFLY PT, R2, R234, 0x2, 0x1f ;  /* 0x0c401f00ea027f89 */ /* 0x000ea800000e0000 */
[----:B------:R-:W3:Y:S01]  /*178f0*/  SHFL.BFLY PT, R5, R0, 0x1, 0x1f ;  /* 0x0c201f0000057f89 */ /* 0x000ee200000e0000 */
[----:B--2---:R-:W-:-:S02]  /*17900*/  FADD.FTZ R4, R2, R234 ;  /* 0x000000ea02047221 */ /* 0x004fc40000010000 */
[----:B---3--:R-:W-:-:S03]  /*17910*/  FADD.FTZ R0, R0, R5 ;  /* 0x0000000500007221 */ /* 0x008fc60000010000 */
[----:B------:R2:W3:Y:S04]  /*17920*/  SHFL.BFLY PT, R3, R4, 0x1, 0x1f ;  /* 0x0c201f0004037f89 */ /* 0x0004e800000e0000 */
.L_x_1184:
        /* <DEDUP_REMOVED lines=62> */
[----:B--2---:R-:W-:Y:S02]  /*17d10*/  FMUL.FTZ R166, R0, R138 ;  /* 0x0000008a00a67220 */ /* 0x004fe40000410000 */
[----:B------:R-:W-:Y:S01]  /*17d20*/  @P1 FFMA.FTZ R23, R4, R125, R5 ;  /* 0x0000007d04171223 */ /* 0x000fe20000010005 */
[----:B------:R-:W-:Y:S01]  /*17d30*/  MOV R4, 0x1 ;  /* 0x0000000100047802 */ /* 0x000fe20000000f00 */
[C---:B------:R-:W-:Y:S02]  /*17d40*/  FMUL.FTZ R167, R0.reuse, R139 ;  /* 0x0000008b00a77220 */ /* 0x040fe40000410000 */
[----:B------:R-:W-:-:S02]  /*17d50*/  FMUL.FTZ R138, R0, R102 ;  /* 0x00000066008a7220 */ /* 0x000fc40000410000 */
[C---:B------:R-:W-:Y:S02]  /*17d60*/  FMUL.FTZ R139, R0.reuse, R103 ;  /* 0x00000067008b7220 */ /* 0x040fe40000410000 */
[C---:B------:R-:W-:Y:S02]  /*17d70*/  FMUL.FTZ R176, R0.reuse, R114 ;  /* 0x0000007200b07220 */ /* 0x040fe40000410000 */
[----:B------:R-:W-:Y:S01]  /*17d80*/  FMUL.FTZ R177, R0, R115 ;  /* 0x0000007300b17220 */ /* 0x000fe20000410000 */
[----:B---3--:R-:W-:Y:S01]  /*17d90*/  @P0 MOV R3, 0x3f317218 ;  /* 0x3f31721800030802 */ /* 0x008fe20000000f00 */
[----:B-----5:R-:W-:Y:S02]  /*17da0*/  @P0 FMUL.FTZ R2, R2, 0.69314718246459960938 ;  /* 0x3f31721802020820 */ /* 0x020fe40000410000 */
        /* <DEDUP_REMOVED lines=45> */
.L_x_1047:
        /* <DEDUP_REMOVED lines=17> */
.L_x_1113:
[----:B------:R-:W-:Y:S05]  /*18190*/  BSYNC B0 ;  /* 0x0000000000007941 */ /* 0x000fea0003800000 */
.L_x_1112:
        /* <DEDUP_REMOVED lines=8> */
[----:B------:R-:W3:Y:S04]  /*18220*/  LDL R15, [R1+0x24] ;  /* 0x00002400010f7983 */ /* 0x000ee80000100800 */
[----:B------:R-:W4:Y:S01]  /*18230*/  LDL R14, [R1+0x2c] ;  /* 0x00002c00010e7983 */ /* 0x000f220000100800 */
[----:B------:R-:W-:-:S03]  /*18240*/  SHF.R.S32.HI R2, RZ, 0x1f, R7 ;  /* 0x0000001fff027819 */ /* 0x000fc60000011407 */
[----:B------:R-:W3:Y:S04]  /*18250*/  LDL R12, [R1+0x28] ;  /* 0x00002800010c7983 */ /* 0x000ee80000100800 */
[----:B------:R-:W3:Y:S01]  /*18260*/  LDL R10, [R1+0x3c] ;  /* 0x00003c00010a7983 */ /* 0x000ee20000100800 */
[----:B------:R-:W-:Y:S02]  /*18270*/  SHF.R.S32.HI R5, RZ, 0x1f, R7 ;  /* 0x0000001fff057819 */ /* 0x000fe40000011407 */
[-C--:B------:R-:W-:Y:S01]  /*18280*/  LEA.HI R2, R2, R7.reuse, RZ, 0x5 ;  /* 0x0000000702027211 */ /* 0x080fe200078f28ff */
[----:B------:R-:W3:Y:S04]  /*18290*/  LDL R9, [R1+0x34] ;  /* 0x0000340001097983 */ /* 0x000ee80000100800 */
[----:B------:R-:W3:Y:S04]  /*182a0*/  LDL R8, [R1+0x38] ;  /* 0x0000380001087983 */ /* 0x000ee80000100800 */
[----:B------:R-:W4:Y:S04]  /*182b0*/  LDL R13, [R1+0x30] ;  /* 0x00003000010d7983 */ /* 0x000f280000100800 */
[----:B------:R-:W4:Y:S01]  /*182c0*/  LDL R11, [R1] ;  /* 0x00000000010b7983 */ /* 0x000f220000100800 */
[----:B------:R-:W-:Y:S01]  /*182d0*/  LEA.HI R5, R5, R7, RZ, 0x2 ;  /* 0x0000000705057211 */ /* 0x000fe200078f10ff */
[----:B------:R-:W-:Y:S01]  /*182e0*/  WARPSYNC 0xffffffff ;  /* 0xffffffff00007948 */ /* 0x000fe20003800000 */
[----:B------:R-:W-:-:S02]  /*182f0*/  SHF.R.S32.HI R2, RZ, 0x5, R2 ;  /* 0x00000005ff027819 */ /* 0x000fc40000011402 */
[----:B------:R-:W-:-:S03]  /*18300*/  LOP3.LUT R5, R5, 0xfffffffc, RZ, 0xc0, !PT ;  /* 0xfffffffc05057812 */ /* 0x000fc600078ec0ff */
[----:B------:R-:W-:Y:S02]  /*18310*/  IMAD.SHL.U32 R2, R2, 0x400, RZ ;  /* 0x0000040002027824 */ /* 0x000fe400078e00ff */
[----:B------:R-:W-:-:S04]  /*18320*/  IMAD.IADD R5, R7, 0x1, -R5 ;  /* 0x0000000107057824 */ /* 0x000fc800078e0a05 */
[----:B------:R-:W-:Y:S01]  /*18330*/  IMAD R2, R5, 0x2, R2 ;  /* 0x0000000205027824 */ /* 0x000fe200078e0202 */
[----:B------:R-:W-:Y:S02]  /*18340*/  F2FP.BF16.PACK_AB R5, R169, R168 ;  /* 0x000000a8a905723e */ /* 0x000fe400000010ff */
[----:B------:R-:W-:Y:S01]  /*18350*/  F2FP.BF16.PACK_AB R7, R111, R110 ;  /* 0x0000006e6f07723e */ /* 0x000fe200000010ff */
[----:B------:R-:W-:Y:S01]  /*18360*/  BAR.SYNC.DEFER_BLOCKING 0x1, 0x100 ;  /* 0x0044000000007b1d */ /* 0x000fe20000010000 */
[----:B------:R-:W-:-:S04]  /*18370*/  ISETP.NE.U32.AND P0, PT, RZ, c[0x0][0x508], PT ;  /* 0x00014200ff007a0c */ /* 0x000fc80003f05070 */
[----:B------:R-:W-:Y:S02]  /*18380*/  ISETP.NE.AND.EX P1, PT, RZ, c[0x0][0x50c], PT, P0 ;  /* 0x00014300ff007a0c */ /* 0x000fe40003f25300 */
[----:B------:R-:W-:-:S04]  /*18390*/  ISETP.NE.U32.AND P2, PT, RZ, c[0x0][0x500], PT ;  /* 0x00014000ff007a0c */ /* 0x000fc80003f45070 */
[----:B------:R-:W-:Y:S02]  /*183a0*/  ISETP.NE.AND.EX P2, PT, RZ, c[0x0][0x504], PT, P2 ;  /* 0x00014100ff007a0c */ /* 0x000fe40003f45320 */
[----:B--2---:R-:W-:-:S04]  /*183b0*/  SHF.R.U32.HI R3, RZ, 0x3, R6 ;  /* 0x00000003ff037819 */ /* 0x004fc80000011606 */
[----:B------:R-:W-:-:S05]  /*183c0*/  LOP3.LUT R3, R3, R6, RZ, 0xfc, !PT ;  /* 0x0000000603037212 */ /* 0x000fca00078efcff */
[----:B------:R-:W-:Y:S01]  /*183d0*/  IMAD.IADD R2, R2, 0x1, R3 ;  /* 0x0000000102027824 */ /* 0x000fe200078e0203 */
[----:B------:R-:W-:-:S04]  /*183e0*/  F2FP.BF16.PACK_AB R3, R159, R158 ;  /* 0x0000009e9f03723e */ /* 0x000fc800000010ff */
[----:B------:R-:W-:Y:S02]  /*183f0*/  LEA R2, R2, 0x80, 0x1 ;  /* 0x0000008002027811 */ /* 0x000fe400078e08ff */
[----:B------:R-:W-:-:S03]  /*18400*/  F2FP.BF16.PACK_AB R6, R33, R32 ;  /* 0x000000202106723e */ /* 0x000fc600000010ff */
[----:B------:R2:W-:Y:S04]  /*18410*/  STS [R2], R3 ;  /* 0x0000000302007388 */ /* 0x0005e80000000800 */
[----:B------:R1:W-:Y:S04]  /*18420*/  STS [R2+0x400], R5 ;  /* 0x0004000502007388 */ /* 0x0003e80000000800 */
[----:B---3--:R3:W-:Y:S01]  /*18430*/  STS [R15], R6 ;  /* 0x000000060f007388 */ /* 0x0087e20000000800 */
[----:B--2---:R-:W-:Y:S02]  /*18440*/  F2FP.BF16.PACK_AB R3, R167, R166 ;  /* 0x000000a6a703723e */ /* 0x004fe400000010ff */
[----:B-1----:R-:W-:-:S03]  /*18450*/  F2FP.BF16.PACK_AB R5, R35, R34 ;  /* 0x000000222305723e */ /* 0x002fc600000010ff */
        /* <DEDUP_REMOVED lines=62> */
[----:B------:R1:W-:Y:S01]  /*18840*/  STS [R15+0x8000], R3 ;  /* 0x008000030f007388 */ /* 0x0003e20000000800 */
[----:B----4-:R-:W-:-:S03]  /*18850*/  F2FP.BF16.PACK_AB R2, R123, R122 ;  /* 0x0000007a7b02723e */ /* 0x010fc600000010ff */
[----:B------:R-:W-:Y:S01]  /*18860*/  STS [R15+0x8400], R7 ;  /* 0x008400070f007388 */ /* 0x000fe20000000800 */
[----:B------:R-:W-:-:S03]  /*18870*/  F2FP.BF16.PACK_AB R5, R77, R76 ;  /* 0x0000004c4d05723e */ /* 0x000fc600000010ff */
[----:B------:R-:W-:Y:S04]  /*18880*/  STS [R14+0x8000], R6 ;  /* 0x008000060e007388 */ /* 0x000fe80000000800 */
[----:B------:R2:W-:Y:S04]  /*18890*/  STS [R14+0x8400], R2 ;  /* 0x008400020e007388 */ /* 0x0005e80000000800 */
[----:B------:R3:W-:Y:S01]  /*188a0*/  STS [R12+0x8000], R5 ;  /* 0x008000050c007388 */ /* 0x0007e20000000800 */
[----:B-1----:R-:W-:-:S05]  /*188b0*/  F2FP.BF16.PACK_AB R3, R83, R82 ;  /* 0x000000525303723e */ /* 0x002fca00000010ff */
[----:B------:R1:W-:Y:S01]  /*188c0*/  STS [R12+0x8400], R3 ;  /* 0x008400030c007388 */ /* 0x0003e20000000800 */
[----:B--2---:R-:W-:Y:S02]  /*188d0*/  F2FP.BF16.PACK_AB R2, R165, R164 ;  /* 0x000000a4a502723e */ /* 0x004fe400000010ff */
[----:B------:R-:W-:-:S03]  /*188e0*/  F2FP.BF16.PACK_AB R6, R79, R78 ;  /* 0x0000004e4f06723e */ /* 0x000fc600000010ff */
[----:B------:R2:W-:Y:S01]  /*188f0*/  STS [R10+0x8000], R2 ;  /* 0x008000020a007388 */ /* 0x0005e20000000800 */
[----:B---3--:R-:W-:-:S03]  /*18900*/  F2FP.BF16.PACK_AB R5, R75, R74 ;  /* 0x0000004a4b05723e */ /* 0x008fc600000010ff */
[----:B------:R-:W-:Y:S01]  /*18910*/  STS [R10+0x8400], R6 ;  /* 0x008400060a007388 */ /* 0x000fe20000000800 */
[----:B-1----:R-:W-:-:S03]  /*18920*/  F2FP.BF16.PACK_AB R3, R81, R80 ;  /* 0x000000505103723e */ /* 0x002fc600000010ff */
[----:B------:R-:W3:Y:S01]  /*18930*/  LDL.LU R12, [R1+0x1c] ;  /* 0x00001c00010c7983 */ /* 0x000ee20000300800 */
[----:B--2---:R-:W-:-:S05]  /*18940*/  F2FP.BF16.PACK_AB R2, R163, R162 ;  /* 0x000000a2a302723e */ /* 0x004fca00000010ff */
[----:B------:R1:W-:Y:S04]  /*18950*/  STS [R9+0x8000], R2 ;  /* 0x0080000209007388 */ /* 0x0003e80000000800 */
[----:B------:R-:W-:Y:S04]  /*18960*/  STS [R9+0x8400], R5 ;  /* 0x0084000509007388 */ /* 0x000fe80000000800 */
[----:B------:R2:W-:Y:S01]  /*18970*/  STS [R8+0x8000], R3 ;  /* 0x0080000308007388 */ /* 0x0005e20000000800 */
[----:B-1----:R-:W-:-:S05]  /*18980*/  F2FP.BF16.PACK_AB R2, R71, R70 ;  /* 0x000000464702723e */ /* 0x002fca00000010ff */
[----:B------:R1:W-:Y:S01]  /*18990*/  STS [R8+0x8400], R2 ;  /* 0x0084000208007388 */ /* 0x0003e20000000800 */
[----:B--2---:R-:W-:-:S05]  /*189a0*/  F2FP.BF16.PACK_AB R3, R65, R64 ;  /* 0x000000404103723e */ /* 0x004fca00000010ff */
[----:B------:R2:W-:Y:S01]  /*189b0*/  STS [R13+0x8000], R3 ;  /* 0x008000030d007388 */ /* 0x0005e20000000800 */
[----:B-1----:R-:W-:-:S05]  /*189c0*/  F2FP.BF16.PACK_AB R2, R63, R62 ;  /* 0x0000003e3f02723e */ /* 0x002fca00000010ff */
[----:B------:R1:W-:Y:S01]  /*189d0*/  STS [R13+0x8400], R2 ;  /* 0x008400020d007388 */ /* 0x0003e20000000800 */
[----:B------:R-:W-:Y:S01]  /*189e0*/  SHF.R.S32.HI R10, RZ, 0x1f, R11 ;  /* 0x0000001fff0a7819 */ /* 0x000fe2000001140b */
[----:B------:R-:W-:Y:S02]  /*189f0*/  IMAD.MOV.U32 R8, RZ, RZ, 0x4 ;  /* 0x00000004ff087424 */ /* 0x000fe400078e00ff */
[----:B------:R-:W-:Y:S01]  /*18a00*/  BAR.SYNC.DEFER_BLOCKING 0x1, 0x100 ;  /* 0x0044000000007b1d */ /* 0x000fe20000010000 */
[C---:B------:R-:W-:Y:S01]  /*18a10*/  @P1 LEA R6, P0, R11.reuse, c[0x0][0x508], 0x2 ;  /* 0x000142000b061a11 */ /* 0x040fe200078010ff */
[----:B------:R-:W-:Y:S02]  /*18a20*/  IMAD.MOV.U32 R14, RZ, RZ, c[0x0][0x388] ;  /* 0x0000e200ff0e7624 */ /* 0x000fe400078e00ff */
[----:B--2---:R-:W-:Y:S01]  /*18a30*/  IMAD.MOV.U32 R3, RZ, RZ, RZ ;  /* 0x000000ffff037224 */ /* 0x004fe200078e00ff */
[C---:B------:R-:W-:Y:S01]  /*18a40*/  @P1 LEA.HI.X R7, R11.reuse, c[0x0][0x50c], R10, 0x2, P0 ;  /* 0x000143000b071a11 */ /* 0x040fe200000f140a */
[----:B------:R-:W-:-:S04]  /*18a50*/  IMAD.WIDE R8, R11, R8, c[0x0][0x500] ;  /* 0x000140000b087625 */ /* 0x000fc800078e0208 */
[----:B------:R2:W5:Y:S04]  /*18a60*/  @P1 LDG.E R14, [R6.64] ;  /* 0x00000006060e1981 */ /* 0x000568000c1e1900 */
[----:B------:R2:W5:Y:S01]  /*18a70*/  @P2 LDG.E R3, [R8.64] ;  /* 0x0000000608032981 */ /* 0x000562000c1e1900 */
[----:B---3--:R-:W-:-:S04]  /*18a80*/  ISETP.NE.AND P0, PT, R12, RZ, PT ;  /* 0x000000ff0c00720c */ /* 0x008fc80003f05270 */
[----:B-1----:R-:W-:Y:S01]  /*18a90*/  SEL R2, R12, c[0x0][0x3d4], P0 ;  /* 0x0000f5000c027a07 */ /* 0x002fe20000000000 */
[----:B------:R-:W-:Y:S05]  /*18aa0*/  @P1 BRA `(.L_x_1116) ;  /* 0x0000004000001947 */ /* 0x000fea0003800000 */
[----:B--2---:R-:W-:Y:S05]  /*18ab0*/  @!P2 BRA `(.L_x_1116) ;  /* 0x000000300000a947 */ /* 0x004fea0003800000 */
[----:B-----5:R1:W2:Y:S04]  /*18ac0*/  LDG.E R14, [R8.64] ;  /* 0x00000006080e7981 */ /* 0x0202a8000c1e1900 */
[----:B-1----:R-:W2:Y:S02]  /*18ad0*/  LDG.E R8, [R8.64+0x4] ;  /* 0x0000040608087981 */ /* 0x002ea4000c1e1900 */
[----:B--2---:R-:W-:Y:S02]  /*18ae0*/  IADD3 R14, -R14, R8, RZ ;  /* 0x000000080e0e7210 */ /* 0x004fe40007ffe1ff */
.L_x_1116:
[----:B--2---:R-:W2:Y:S04]  /*18af0*/  LDL R5, [R1+0x10] ;  /* 0x0000100001057983 */ /* 0x004ea80000100800 */
        /* <DEDUP_REMOVED lines=10> */
[----:B------:R-:W-:Y:S01]  /*18ba0*/  IMAD.MOV.U32 R2, RZ, RZ, c[0x0][0x4e8] ;  /* 0x00013a00ff027624 */ /* 0x000fe200078e00ff */
[----:B------:R-:W-:-:S04]  /*18bb0*/  ISETP.NE.U32.AND P0, PT, RZ, c[0x0][0x500], PT ;  /* 0x00014000ff007a0c */ /* 0x000fc80003f05070 */
[----:B------:R-:W-:Y:S02]  /*18bc0*/  ISETP.NE.AND P3, PT, R2, 0x1, PT ;  /* 0x000000010200780c */ /* 0x000fe40003f65270 */
[----:B------:R-:W-:-:S04]  /*18bd0*/  ISETP.NE.AND.EX P0, PT, RZ, c[0x0][0x504], PT, P0 ;  /* 0x00014100ff007a0c */ /* 0x000fc80003f05300 */
        /* <DEDUP_REMOVED lines=106> */
.L_x_1185:
[----:B------:R-:W-:Y:S05]  /*19280*/  BRA.DIV ~URZ, `(.L_x_1119) ;  /* 0x00003cb27f007947 */ /* 0x000fea000b800000 */
[----:B------:R3:W4:Y:S02]  /*19290*/  SHFL.IDX PT, R2, R14, RZ, 0x181f ;  /* 0x00181fff0e027589 */ /* 0x00072400000e0000 */
.L_x_1186:
        /* <DEDUP_REMOVED lines=18> */
.L_x_1121:
[----:B------:R-:W-:Y:S05]  /*193c0*/  BSYNC B0 ;  /* 0x0000000000007941 */ /* 0x000fea0003800000 */
.L_x_1120:
[----:B------:R-:W-:Y:S05]  /*193d0*/  BRA.DIV ~URZ, `(.L_x_1122) ;  /* 0x00003bd27f007947 */ /* 0x000fea000b800000 */
[----:B--2---:R2:W1:Y:S04]  /*193e0*/  SHFL.IDX PT, R7, R13, 0x1, 0x181f ;  /* 0x00381f000d077f89 */ /* 0x00446800000e0000 */
[----:B----4-:R2:W4:Y:S02]  /*193f0*/  SHFL.IDX PT, R2, R14, 0x1, 0x181f ;  /* 0x00381f000e027f89 */ /* 0x01052400000e0000 */
.L_x_1187:
        /* <DEDUP_REMOVED lines=16> */
.L_x_1124:
[----:B------:R-:W-:Y:S05]  /*19500*/  BSYNC B0 ;  /* 0x0000000000007941 */ /* 0x000fea0003800000 */
.L_x_1123:
[----:B------:R-:W-:Y:S05]  /*19510*/  BRA.DIV ~URZ, `(.L_x_1125) ;  /* 0x00003b627f007947 */ /* 0x000fea000b800000 */
[----:B-1----:R1:W2:Y:S02]  /*19520*/  SHFL.IDX PT, R7, R13, 0x2, 0x181f ;  /* 0x00581f000d077f89 */ /* 0x0022a400000e0000 */
.L_x_1188:
[----:B------:R-:W-:Y:S05]  /*19530*/  BRA.DIV ~URZ, `(.L_x_1126) ;  /* 0x00003bb27f007947 */ /* 0x000fea000b800000 */
[----:B----4-:R4:W1:Y:S02]  /*19540*/  SHFL.IDX PT, R2, R14, 0x2, 0x181f ;  /* 0x00581f000e027f89 */ /* 0x01086400000e0000 */
.L_x_1189:
        /* <DEDUP_REMOVED lines=16> */
.L_x_1128:
[----:B------:R-:W-:Y:S05]  /*19650*/  BSYNC B0 ;  /* 0x0000000000007941 */ /* 0x000fea0003800000 */
.L_x_1127:
[----:B------:R-:W-:Y:S05]  /*19660*/  BRA.DIV ~URZ, `(.L_x_1129) ;  /* 0x00003af27f007947 */ /* 0x000fea000b800000 */
[----:B-1----:R1:W3:Y:S04]  /*19670*/  SHFL.IDX PT, R10, R13, 0x3, 0x181f ;  /* 0x00781f000d0a7f89 */ /* 0x0022e800000e0000 */
[----:B------:R1:W4:Y:S02]  /*19680*/  SHFL.IDX PT, R2, R14, 0x3, 0x181f ;  /* 0x00781f000e027f89 */ /* 0x00032400000e0000 */
.L_x_1190:
        /* <DEDUP_REMOVED lines=17> */
.L_x_1117:
        /* <DEDUP_REMOVED lines=34> */
.L_x_1191:
[----:B------:R-:W-:Y:S05]  /*199c0*/  BRA.DIV ~URZ, `(.L_x_1132) ;  /* 0x000038d27f007947 */ /* 0x000fea000b800000 */
[----:B------:R4:W1:Y:S02]  /*199d0*/  SHFL.IDX PT, R0, R37, RZ, 0x1c1f ;  /* 0x001c1fff25007589 */ /* 0x00086400000e0000 */
.L_x_1192:
        /* <DEDUP_REMOVED lines=53> */
[----:B------:R-:W-:Y:S02]  /*19d30*/  @!P1 IMAD.MOV.U32 R30, RZ, RZ, R0 ;  /* 0x000000ffff1e9224 */ /* 0x000fe400078e0000 */
[----:B---3--:R-:W-:Y:S01]  /*19d40*/  @!P1 IMAD.MOV.U32 R31, RZ, RZ, R4 ;  /* 0x000000ffff1f9224 */ /* 0x008fe200078e0004 */
[----:B------:R-:W-:-:S03]  /*19d50*/  @!P0 LEA R2, P2, R22, R0, 0x2 ;  /* 0x0000000016028211 */ /* 0x000fc600078410ff */
[----:B------:R-:W-:Y:S01]  /*19d60*/  @!P1 IMAD.WIDE R30, R239, 0x4, R30 ;  /* 0x00000004ef1e9825 */ /* 0x000fe200078e021e */
[----:B------:R-:W-:Y:S02]  /*19d70*/  @!P0 LEA.HI.X R3, R22, R4, R39, 0x2, P2 ;  /* 0x0000000416038211 */ /* 0x000fe400010f1427 */
[----:B------:R-:W-:Y:S02]  /*19d80*/  ISETP.GE.AND P2, PT, R19, c[0x0][0x3c8], PT ;  /* 0x0000f20013007a0c */ /* 0x000fe40003f46270 */
        /* <DEDUP_REMOVED lines=54> */
[----:B------:R-:W-:Y:S02]  /*1a0f0*/  @!P4 LEA.HI.X R3, R17, R4, R52, 0x2, P0 ;  /* 0x000000041103c211 */ /* 0x000fe400000f1434 */
[----:B------:R-:W-:Y:S01]  /*1a100*/  @!P2 LEA R32, P0, R16, R0, 0x2 ;  /* 0x000000001020a211 */ /* 0x000fe200078010ff */
[----:B------:R1:W-:Y:S01]  /*1a110*/  @!P3 ST.E.64 [R30.64], R154 ;  /* 0x0000009a1e00b985 */ /* 0x0003e2000c101b06 */
[----:B------:R-:W-:-:S02]  /*1a120*/  ISETP.GE.AND P5, PT, R27, c[0x0][0x3c8], PT ;  /* 0x0000f2001b007a0c */ /* 0x000fc40003fa6270 */
[----:B------:R-:W-:Y:S01]  /*1a130*/  @!P2 LEA.HI.X R33, R16, R4, R53, 0x2, P0 ;  /* 0x000000041021a211 */ /* 0x000fe200000f1435 */
[----:B------:R3:W-:Y:S01]  /*1a140*/  @!P4 ST.E.64 [R2.64], R156 ;  /* 0x0000009c0200c985 */ /* 0x0007e2000c101b06 */
[----:B------:R-:W-:-:S03]  /*1a150*/  ISETP.GE.AND P4, PT, R26, c[0x0][0x3c8], PT ;  /* 0x0000f2001a007a0c */ /* 0x000fc60003f86270 */
[----:B------:R-:W-:Y:S01]  /*1a160*/  @!P2 ST.E.64 [R32.64], R160 ;  /* 0x000000a02000a985 */ /* 0x000fe2000c101b06 */
[----:B------:R-:W-:Y:S02]  /*1a170*/  ISETP.GE.AND P2, PT, R25, c[0x0][0x3c8], PT ;  /* 0x0000f20019007a0c */ /* 0x000fe40003f46270 */
[CC--:B-1----:R-:W-:Y:S02]  /*1a180*/  @!P6 LEA R30, P0, R28.reuse, R0.reuse, 0x2 ;  /* 0x000000001c1ee211 */ /* 0x0c2fe400078010ff */
[C---:B---3--:R-:W-:Y:S02]  /*1a190*/  @!P1 LEA R2, P3, R29.reuse, R0, 0x2 ;  /* 0x000000001d029211 */ /* 0x048fe400078610ff */
[-C--:B------:R-:W-:Y:S02]  /*1a1a0*/  @!P6 LEA.HI.X R31, R28, R4.reuse, R56, 0x2, P0 ;  /* 0x000000041c1fe211 */ /* 0x080fe400000f1438 */
[----:B------:R-:W-:Y:S02]  /*1a1b0*/  @!P1 LEA.HI.X R3, R29, R4, R54, 0x2, P3 ;  /* 0x000000041d039211 */ /* 0x000fe400018f1436 */
[----:B------:R-:W-:-:S03]  /*1a1c0*/  ISETP.GE.AND P0, PT, R23, c[0x0][0x3c8], PT ;  /* 0x0000f20017007a0c */ /* 0x000fc60003f06270 */
        /* <DEDUP_REMOVED lines=18> */
.L_x_1134:
[----:B------:R-:W-:Y:S05]  /*1a2f0*/  BSYNC B0 ;  /* 0x0000000000007941 */ /* 0x000fea0003800000 */
.L_x_1133:
[----:B------:R-:W-:Y:S05]  /*1a300*/  BRA.DIV ~URZ, `(.L_x_1135) ;  /* 0x000030027f007947 */ /* 0x000fea000b800000 */
[----:B---3--:R1:W3:Y:S04]  /*1a310*/  SHFL.IDX PT, R4, R36, 0x1, 0x1c1f ;  /* 0x003c1f0024047f89 */ /* 0x0082e800000e0000 */
[----:B------:R1:W2:Y:S02]  /*1a320*/  SHFL.IDX PT, R0, R37, 0x1, 0x1c1f ;  /* 0x003c1f0025007f89 */ /* 0x0002a400000e0000 */
.L_x_1193:
[----:B------:R-:W-:-:S13]  /*1a330*/  ISETP.NE.AND P0, PT, R61, RZ, PT ;  /* 0x000000ff3d00720c */ /* 0x000fda0003f05270 */
[----:B------:R-:W-:Y:S05]  /*1a340*/  @P0 BRA `(.L_x_1130) ;  /* 0x000012d000000947 */ /* 0x000fea0003800000 */
[----:B------:R-:W-:Y:S02]  /*1a350*/  ISETP.GE.AND P3, PT, R22, c[0x0][0x3c8], PT ;  /* 0x0000f20016007a0c */ /* 0x000fe40003f66270 */
[----:B------:R-:W-:Y:S02]  /*1a360*/  ISETP.GE.AND P2, PT, R21, c[0x0][0x3c8], PT ;  /* 0x0000f20015007a0c */ /* 0x000fe40003f46270 */
[----:B------:R-:W-:Y:S02]  /*1a370*/  ISETP.GE.AND P1, PT, R20, c[0x0][0x3c8], PT ;  /* 0x0000f20014007a0c */ /* 0x000fe40003f26270 */
[----:B------:R-:W-:Y:S02]  /*1a380*/  ISETP.GE.AND P4, PT, R239, c[0x0][0x3c8], PT ;  /* 0x0000f200ef007a0c */ /* 0x000fe40003f86270 */
[----:B------:R-:W-:-:S05]  /*1a390*/  ISETP.GE.AND P0, PT, R19, c[0x0][0x3c8], PT ;  /* 0x0000f20013007a0c */ /* 0x000fca0003f06270 */
[CC--:B--2---:R-:W-:Y:S02]  /*1a3a0*/  @!P3 LEA R34, P6, R22.reuse, R0.reuse, 0x2 ;  /* 0x000000001622b211 */ /* 0x0c4fe400078c10ff */
[C---:B------:R-:W-:Y:S02]  /*1a3b0*/  @!P2 LEA R32, P5, R21.reuse, R0, 0x2 ;  /* 0x000000001520a211 */ /* 0x040fe400078a10ff */
[----:B---3--:R-:W-:Y:S02]  /*1a3c0*/  @!P3 LEA.HI.X R35, R22, R4, R39, 0x2, P6 ;  /* 0x000000041623b211 */ /* 0x008fe400030f1427 */
[----:B------:R-:W-:Y:S01]  /*1a3d0*/  @!P1 LEA R30, P6, R20, R0, 0x2 ;  /* 0x00000000141e9211 */ /* 0x000fe200078c10ff */
[----:B-1----:R-:W-:Y:S01]  /*1a3e0*/  @!P4 IMAD.MOV.U32 R36, RZ, RZ, R0 ;  /* 0x000000ffff24c224 */ /* 0x002fe200078e0000 */
[----:B------:R-:W-:Y:S01]  /*1a3f0*/  @!P2 LEA.HI.X R33, R21, R4, R38, 0x2, P5 ;  /* 0x000000041521a211 */ /* 0x000fe200028f1426 */
[----:B----4-:R-:W-:Y:S01]  /*1a400*/  @!P4 IMAD.MOV.U32 R37, RZ, RZ, R4 ;  /* 0x000000ffff25c224 */ /* 0x010fe200078e0004 */
        /* <DEDUP_REMOVED lines=8> */
[----:B------:R-:W-:Y:S01]  /*1a490*/  @!P3 ST.E.64 [R34.64], R166 ;  /* 0x000000a62200b985 */ /* 0x000fe2000c101b06 */
[----:B------:R-:W-:-:S03]  /*1a4a0*/  ISETP.GE.AND P3, PT, R12, c[0x0][0x3c8], PT ;  /* 0x0000f2000c007a0c */ /* 0x000fc60003f66270 */
[----:B------:R1:W-:Y:S01]  /*1a4b0*/  @!P2 ST.E.64 [R32.64], R138 ;  /* 0x0000008a2000a985 */ /* 0x0003e2000c101b06 */
[----:B------:R-:W-:-:S03]  /*1a4c0*/  ISETP.GE.AND P2, PT, R10, c[0x0][0x3c8], PT ;  /* 0x0000f2000a007a0c */ /* 0x000fc60003f46270 */
[----:B------:R2:W-:Y:S04]  /*1a4d0*/  @!P1 ST.E.64 [R30.64], R92 ;  /* 0x0000005c1e009985 */ /* 0x0005e8000c101b06 */
[----:B------:R3:W-:Y:S01]  /*1a4e0*/  @!P0 ST.E.64 [R2.64], R84 ;  /* 0x0000005402008985 */ /* 0x0007e2000c101b06 */
[CC--:B-1----:R-:W-:Y:S02]  /*1a4f0*/  @!P6 LEA R32, P0, R18.reuse, R0.reuse, 0x2 ;  /* 0x000000001220e211 */ /* 0x0c2fe400078010ff */
[----:B--2---:R-:W-:Y:S02]  /*1a500*/  @!P5 LEA R30, P1, R15, R0, 0x2 ;  /* 0x000000000f1ed211 */ /* 0x004fe400078210ff */
[----:B------:R-:W-:Y:S02]  /*1a510*/  @!P6 LEA.HI.X R33, R18, R4, R42, 0x2, P0 ;  /* 0x000000041221e211 */ /* 0x000fe400000f142a */
[----:B------:R-:W-:-:S02]  /*1a520*/  @!P4 LEA R20, P0, R14, R0, 0x2 ;  /* 0x000000000e14c211 */ /* 0x000fc400078010ff */
        /* <DEDUP_REMOVED lines=9> */
[----:B------:R-:W-:Y:S02]  /*1a5c0*/  @!P2 LEA R14, P0, R10, R0, 0x2 ;  /* 0x000000000a0ea211 */ /* 0x000fe400078010ff */
[----:B------:R-:W-:Y:S01]  /*1a5d0*/  ISETP.GE.AND P5, PT, R6, c[0x0][0x3c8], PT ;  /* 0x0000f20006007a0c */ /* 0x000fe20003fa6270 */
[----:B------:R1:W-:Y:S01]  /*1a5e0*/  @!P3 ST.E.64 [R18.64], R106 ;  /* 0x0000006a1200b985 */ /* 0x0003e2000c101b06 */
[----:B------:R-:W-:Y:S02]  /*1a5f0*/  @!P2 LEA.HI.X R15, R10, R4, R46, 0x2, P0 ;  /* 0x000000040a0fa211 */ /* 0x000fe400000f142e */
[C---:B---3--:R-:W-:Y:S02]  /*1a600*/  @!P1 LEA R2, P0, R8.reuse, R0, 0x2 ;  /* 0x0000000008029211 */ /* 0x048fe400078010ff */
[----:B------:R-:W-:Y:S01]  /*1a610*/  ISETP.GE.AND P4, PT, R13, c[0x0][0x3c8], PT ;  /* 0x0000f2000d007a0c */ /* 0x000fe20003f86270 */
[----:B------:R2:W-:Y:S01]  /*1a620*/  @!P2 ST.E.64 [R14.64], R96 ;  /* 0x000000600e00a985 */ /* 0x0005e2000c101b06 */
[----:B------:R-:W-:-:S02]  /*1a630*/  @!P1 LEA.HI.X R3, R8, R4, R47, 0x2, P0 ;  /* 0x0000000408039211 */ /* 0x000fc400000f142f */
[----:B------:R-:W-:Y:S02]  /*1a640*/  ISETP.GE.AND P3, PT, R11, c[0x0][0x3c8], PT ;  /* 0x0000f2000b007a0c */ /* 0x000fe40003f66270 */
[----:B------:R-:W-:Y:S01]  /*1a650*/  ISETP.GE.AND P2, PT, R17, c[0x0][0x3c8], PT ;  /* 0x0000f20011007a0c */ /* 0x000fe20003f46270 */
[----:B------:R3:W-:Y:S01]  /*1a660*/  @!P1 ST.E.64 [R2.64], R88 ;  /* 0x0000005802009985 */ /* 0x0007e2000c101b06 */
[----:B-1----:R-:W-:-:S04]  /*1a670*/  @!P6 LEA R18, P0, R7, R0, 0x2 ;  /* 0x000000000712e211 */ /* 0x002fc800078010ff */
[----:B------:R-:W-:Y:S02]  /*1a680*/  @!P6 LEA.HI.X R19, R7, R4, R48, 0x2, P0 ;  /* 0x000000040713e211 */ /* 0x000fe400000f1430 */
[CC--:B--2---:R-:W-:Y:S02]  /*1a690*/  @!P5 LEA R14, P1, R6.reuse, R0.reuse, 0x2 ;  /* 0x00000000060ed211 */ /* 0x0c4fe400078210ff */
[C---:B------:R-:W-:Y:S01]  /*1a6a0*/  @!P4 LEA R12, P0, R13.reuse, R0, 0x2 ;  /* 0x000000000d0cc211 */ /* 0x040fe200078010ff */
[----:B------:R-:W-:Y:S01]  /*1a6b0*/  @!P6 ST.E.64 [R18.64], R178 ;  /* 0x000000b21200e985 */ /* 0x000fe2000c101b06 */
[-C--:B------:R-:W-:Y:S02]  /*1a6c0*/  @!P5 LEA.HI.X R15, R6, R4.reuse, R49, 0x2, P1 ;  /* 0x00000004060fd211 */ /* 0x080fe400008f1431 */
[----:B------:R-:W-:Y:S02]  /*1a6d0*/  ISETP.GE.AND P1, PT, R16, c[0x0][0x3c8], PT ;  /* 0x0000f20010007a0c */ /* 0x000fe40003f26270 */
[----:B------:R-:W-:Y:S01]  /*1a6e0*/  @!P4 LEA.HI.X R13, R13, R4, R50, 0x2, P0 ;  /* 0x000000040d0dc211 */ /* 0x000fe200000f1432 */
[----:B------:R1:W-:Y:S01]  /*1a6f0*/  @!P5 ST.E.64 [R14.64], R172 ;  /* 0x000000ac0e00d985 */ /* 0x0003e2000c101b06 */
        /* <DEDUP_REMOVED lines=15> */
[-C--:B-1----:R-:W-:Y:S02]  /*1a7f0*/  @!P6 LEA R14, P0, R29, R0.reuse, 0x2 ;  /* 0x000000001d0ee211 */ /* 0x082fe400078010ff */
[----:B--2---:R-:W-:-:S02]  /*1a800*/  @!P5 LEA R12, P1, R28, R0, 0x2 ;  /* 0x000000001c0cd211 */ /* 0x004fc400078210ff */
[----:B------:R-:W-:Y:S02]  /*1a810*/  @!P6 LEA.HI.X R15, R29, R4, R54, 0x2, P0 ;  /* 0x000000041d0fe211 */ /* 0x000fe400000f1436 */
[C---:B------:R-:W-:Y:S02]  /*1a820*/  @!P4 LEA R10, P0, R27.reuse, R0, 0x2 ;  /* 0x000000001b0ac211 */ /* 0x040fe400078010ff */
[-C--:B------:R-:W-:Y:S01]  /*1a830*/  @!P5 LEA.HI.X R13, R28, R4.reuse, R56, 0x2, P1 ;  /* 0x000000041c0dd211 */ /* 0x080fe200008f1438 */
[----:B------:R1:W-:Y:S01]  /*1a840*/  @!P6 ST.E.64 [R14.64], R174 ;  /* 0x000000ae0e00e985 */ /* 0x0003e2000c101b06 */
[----:B------:R-:W-:Y:S02]  /*1a850*/  ISETP.GE.AND P1, PT, R24, c[0x0][0x3c8], PT ;  /* 0x0000f20018007a0c */ /* 0x000fe40003f26270 */
[----:B------:R-:W-:Y:S01]  /*1a860*/  @!P4 LEA.HI.X R11, R27, R4, R55, 0x2, P0 ;  /* 0x000000041b0bc211 */ /* 0x000fe200000f1437 */
[----:B------:R1:W-:Y:S01]  /*1a870*/  @!P5 ST.E.64 [R12.64], R122 ;  /* 0x0000007a0c00d985 */ /* 0x0003e2000c101b06 */
[----:B----4-:R-:W-:-:S03]  /*1a880*/  @!P3 LEA R8, P0, R26, R0, 0x2 ;  /* 0x000000001a08b211 */ /* 0x010fc600078010ff */
[----:B------:R1:W-:Y:S01]  /*1a890*/  @!P4 ST.E.64 [R10.64], R82 ;  /* 0x000000520a00c985 */ /* 0x0003e2000c101b06 */
[----:B------:R-:W-:Y:S02]  /*1a8a0*/  @!P3 LEA.HI.X R9, R26, R4, R57, 0x2, P0 ;  /* 0x000000041a09b211 */ /* 0x000fe400000f1439 */
[----:B---3--:R-:W-:-:S03]  /*1a8b0*/  @!P2 LEA R6, P0, R25, R0, 0x2 ;  /* 0x000000001906a211 */ /* 0x008fc600078010ff */
        /* <DEDUP_REMOVED lines=12> */
.L_x_1115:
[----:B------:R-:W2:Y:S04]  /*1a980*/  LDL.LU R10, [R1+0x1c] ;  /* 0x00001c00010a7983 */ /* 0x000ea80000300800 */
[----:B------:R-:W3:Y:S01]  /*1a990*/  LDL R5, [R1] ;  /* 0x0000000001057983 */ /* 0x000ee20000100800 */
[----:B------:R-:W-:Y:S01]  /*1a9a0*/  ISETP.NE.U32.AND P0, PT, RZ, c[0x0][0x508], PT ;  /* 0x00014200ff007a0c */ /* 0x000fe20003f05070 */
[----:B------:R-:W-:Y:S01]  /*1a9b0*/  IMAD.MOV.U32 R8, RZ, RZ, 0x4 ;  /* 0x00000004ff087424 */ /* 0x000fe200078e00ff */
[----:B------:R-:W-:Y:S01]  /*1a9c0*/  ISETP.NE.U32.AND P2, PT, RZ, c[0x0][0x500], PT ;  /* 0x00014000ff007a0c */ /* 0x000fe20003f45070 */
[----:B------:R-:W-:Y:S01]  /*1a9d0*/  IMAD.MOV.U32 R2, RZ, RZ, RZ ;  /* 0x000000ffff027224 */ /* 0x000fe200078e00ff */
[----:B------:R-:W-:Y:S01]  /*1a9e0*/  ISETP.NE.AND.EX P1, PT, RZ, c[0x0][0x50c], PT, P0 ;  /* 0x00014300ff007a0c */ /* 0x000fe20003f25300 */
[----:B------:R-:W-:Y:S01]  /*1a9f0*/  IMAD.MOV.U32 R15, RZ, RZ, c[0x0][0x388] ;  /* 0x0000e200ff0f7624 */ /* 0x000fe200078e00ff */
[----:B------:R-:W-:-:S02]  /*1aa00*/  ISETP.NE.AND.EX P2, PT, RZ, c[0x0][0x504], PT, P2 ;  /* 0x00014100ff007a0c */ /* 0x000fc40003f45320 */
[----:B---3--:R-:W-:Y:S01]  /*1aa10*/  SHF.R.S32.HI R3, RZ, 0x1f, R5 ;  /* 0x0000001fff037819 */ /* 0x008fe20000011405 */
[----:B------:R-:W-:-:S08]  /*1aa20*/  IMAD.WIDE R8, R5, R8, c[0x0][0x500] ;  /* 0x0001400005087625 */ /* 0x000fd000078e0208 */
[----:B------:R-:W-:-:S04]  /*1aa30*/  @P1 LEA R6, P0, R5, c[0x0][0x508], 0x2 ;  /* 0x0001420005061a11 */ /* 0x000fc800078010ff */
[----:B------:R-:W-:Y:S01]  /*1aa40*/  @P1 LEA.HI.X R7, R5, c[0x0][0x50c], R3, 0x2, P0 ;  /* 0x0001430005071a11 */ /* 0x000fe200000f1403 */
[----:B------:R3:W5:Y:S04]  /*1aa50*/  @P2 LDG.E R2, [R8.64] ;  /* 0x0000000608022981 */ /* 0x000768000c1e1900 */
[----:B------:R3:W5:Y:S01]  /*1aa60*/  @P1 LDG.E R15, [R6.64] ;  /* 0x00000006060f1981 */ /* 0x000762000c1e1900 */
[----:B--2---:R-:W-:-:S04]  /*1aa70*/  ISETP.NE.AND P0, PT, R10, RZ, PT ;  /* 0x000000ff0a00720c */ /* 0x004fc80003f05270 */
[----:B------:R-:W-:Y:S01]  /*1aa80*/  SEL R19, R10, c[0x0][0x3d4], P0 ;  /* 0x0000f5000a137a07 */ /* 0x000fe20000000000 */
[----:B------:R-:W-:Y:S05]  /*1aa90*/  @P1 BRA `(.L_x_1136) ;  /* 0x0000004000001947 */ /* 0x000fea0003800000 */
[----:B------:R-:W-:Y:S05]  /*1aaa0*/  @!P2 BRA `(.L_x_1136) ;  /* 0x000000300000a947 */ /* 0x000fea0003800000 */
[----:B-----5:R2:W4:Y:S04]  /*1aab0*/  LDG.E R15, [R8.64] ;  /* 0x00000006080f7981 */ /* 0x020528000c1e1900 */
[----:B--23--:R-:W4:Y:S02]  /*1aac0*/  LDG.E R8, [R8.64+0x4] ;  /* 0x0000040608087981 */ /* 0x00cf24000c1e1900 */
[----:B----4-:R-:W-:Y:S02]  /*1aad0*/  IADD3 R15, -R15, R8, RZ ;  /* 0x000000080f0f7210 */ /* 0x010fe40007ffe1ff */
.L_x_1136:
[----:B---3--:R-:W2:Y:S01]  /*1aae0*/  S2R R6, SR_TID.X ;  /* 0x0000000000067919 */ /* 0x008ea20000002100 */
[----:B------:R-:W-:Y:S01]  /*1aaf0*/  BSSY B0, `(.L_x_1137) ;  /* 0x0000037000007945 */ /* 0x000fe20003800000 */
[----:B------:R-:W-:Y:S02]  /*1ab00*/  SEL R5, R5, RZ, !P2 ;  /* 0x000000ff05057207 */ /* 0x000fe40005000000 */
[----:B------:R-:W-:-:S02]  /*1ab10*/  SEL R22, R3, RZ, !P2 ;  /* 0x000000ff03167207 */ /* 0x000fc40005000000 */
[----:B-1---5:R-:W-:Y:S02]  /*1ab20*/  SHF.R.S32.HI R18, RZ, 0x1f, R2 ;  /* 0x0000001fff127819 */ /* 0x022fe40000011402 */
        /* <DEDUP_REMOVED lines=51> */
.L_x_1138:
[----:B------:R-:W-:Y:S05]  /*1ae60*/  BSYNC B0 ;  /* 0x0000000000007941 */ /* 0x000fea0003800000 */
.L_x_1137:
        /* <DEDUP_REMOVED lines=42> */
.L_x_1194:
[----:B------:R-:W-:Y:S05]  /*1b110*/  BRA.DIV ~URZ, `(.L_x_1140) ;  /* 0x000023327f007947 */ /* 0x000fea000b800000 */
[----:B------:R3:W4:Y:S02]  /*1b120*/  SHFL.IDX PT, R2, R14, RZ, 0x181f ;  /* 0x00181fff0e027589 */ /* 0x00072400000e0000 */
.L_x_1195:
        /* <DEDUP_REMOVED lines=19> */
.L_x_1142:
[----:B------:R-:W-:Y:S05]  /*1b260*/  BSYNC B0 ;  /* 0x0000000000007941 */ /* 0x000fea0003800000 */
.L_x_1141:
[----:B------:R-:W-:Y:S05]  /*1b270*/  BRA.DIV ~URZ, `(.L_x_1143) ;  /* 0x000022427f007947 */ /* 0x000fea000b800000 */
[----:B--2---:R2:W1:Y:S04]  /*1b280*/  SHFL.IDX PT, R10, R11, 0x1, 0x181f ;  /* 0x00381f000b0a7f89 */ /* 0x00446800000e0000 */
[----:B----4-:R2:W4:Y:S02]  /*1b290*/  SHFL.IDX PT, R2, R14, 0x1, 0x181f ;  /* 0x00381f000e027f89 */ /* 0x01052400000e0000 */
.L_x_1196:
        /* <DEDUP_REMOVED lines=16> */
.L_x_1145:
[----:B------:R-:W-:Y:S05]  /*1b3a0*/  BSYNC B0 ;  /* 0x0000000000007941 */ /* 0x000fea0003800000 */
.L_x_1144:
[----:B------:R-:W-:Y:S05]  /*1b3b0*/  BRA.DIV ~URZ, `(.L_x_1146) ;  /* 0x000021d27f007947 */ /* 0x000fea000b800000 */
[----:B-1----:R1:W2:Y:S02]  /*1b3c0*/  SHFL.IDX PT, R10, R11, 0x2, 0x181f ;  /* 0x00581f000b0a7f89 */ /* 0x0022a400000e0000 */
.L_x_1197:
[----:B------:R-:W-:Y:S05]  /*1b3d0*/  BRA.DIV ~URZ, `(.L_x_1147) ;  /* 0x000022227f007947 */ /* 0x000fea000b800000 */
[----:B----4-:R4:W1:Y:S02]  /*1b3e0*/  SHFL.IDX PT, R2, R14, 0x2, 0x181f ;  /* 0x00581f000e027f89 */ /* 0x01086400000e0000 */
.L_x_1198:
        /* <DEDUP_REMOVED lines=16> */
.L_x_1149:
[----:B------:R-:W-:Y:S05]  /*1b4f0*/  BSYNC B0 ;  /* 0x0000000000007941 */ /* 0x000fea0003800000 */
.L_x_1148:
[----:B------:R-:W-:Y:S05]  /*1b500*/  BRA.DIV ~URZ, `(.L_x_1150) ;  /* 0x000021627f007947 */ /* 0x000fea000b800000 */
[----:B--2---:R2:W3:Y:S04]  /*1b510*/  SHFL.IDX PT, R10, R11, 0x3, 0x181f ;  /* 0x00781f000b0a7f89 */ /* 0x0044e800000e0000 */
[----:B-1----:R2:W1:Y:S02]  /*1b520*/  SHFL.IDX PT, R2, R14, 0x3, 0x181f ;  /* 0x00781f000e027f89 */ /* 0x00246400000e0000 */
.L_x_1199:
        /* <DEDUP_REMOVED lines=15> */
.L_x_1130:
[----:B------:R-:W-:Y:S05]  /*1b620*/  BSYNC B1 ;  /* 0x0000000000017941 */ /* 0x000fea0003800000 */
.L_x_1114:
        /* <DEDUP_REMOVED lines=13> */
.L_x_1200:
[----:B------:R-:W-:Y:S05]  /*1b700*/  BRA.DIV ~URZ, `(.L_x_1153) ;  /* 0x000020a27f007947 */ /* 0x000fea000b800000 */
[----:B------:R1:W4:Y:S02]  /*1b710*/  SHFL.IDX PT, R8, R86, 0x1, 0x1f ;  /* 0x00201f0056087f89 */ /* 0x00032400000e0000 */
.L_x_1201:
        /* <DEDUP_REMOVED lines=18> */
.L_x_1202:
        /* <DEDUP_REMOVED lines=16> */
.L_x_1203:
[----:B----4-:R-:W-:Y:S01]  /*1b940*/  IMAD R0, R0, c[0x0][0x538], RZ ;  /* 0x00014e0000007a24 */ /* 0x010fe200078e02ff */
[----:B------:R-:W-:Y:S04]  /*1b950*/  BSSY B1, `(.L_x_1156) ;  /* 0x00000c4000017945 */ /* 0x000fe80003800000 */
[----:B------:R-:W-:-:S04]  /*1b960*/  IADD3 R8, R0, R8, RZ ;  /* 0x0000000800087210 */ /* 0x000fc80007ffe0ff */
[----:B---3--:R-:W-:-:S13]  /*1b970*/  ISETP.GT.AND P0, PT, R8, R10, PT ;  /* 0x0000000a0800720c */ /* 0x008fda0003f04270 */
[----:B------:R-:W-:Y:S05]  /*1b980*/  @P0 BRA `(.L_x_1157) ;  /* 0x0000024000000947 */ /* 0x000fea0003800000 */
.L_x_1161:
        /* <DEDUP_REMOVED lines=16> */
.L_x_1204:
        /* <DEDUP_REMOVED lines=16> */
.L_x_1205:
[----:B---3--:R-:W-:-:S05]  /*1bb90*/  IMAD R0, R0, c[0x0][0x538], RZ ;  /* 0x00014e0000007a24 */ /* 0x008fca00078e02ff */
[----:B------:R-:W-:-:S04]  /*1bba0*/  IADD3 R8, R0, R8, RZ ;  /* 0x0000000800087210 */ /* 0x000fc80007ffe0ff */
[----:B------:R-:W-:-:S13]  /*1bbb0*/  ISETP.GT.AND P0, PT, R8, R10, PT ;  /* 0x0000000a0800720c */ /* 0x000fda0003f04270 */
[----:B-12---:R-:W-:Y:S05]  /*1bbc0*/  @!P0 BRA `(.L_x_1161) ;  /* 0xfffffdc000008947 */ /* 0x006fea000383ffff */
.L_x_1157:
[----:B------:R-:W-:-:S05]  /*1bbd0*/  IADD3 R8, -R0, R8, RZ ;  /* 0x0000000800087210 */ /* 0x000fca0007ffe1ff */
[----:B------:R-:W-:-:S05]  /*1bbe0*/  IMAD R0, R4, c[0x0][0x538], R8 ;  /* 0x00014e0004007a24 */ /* 0x000fca00078e0208 */
[----:B------:R-:W-:Y:S01]  /*1bbf0*/  ISETP.GT.AND P0, PT, R0, R10, PT ;  /* 0x0000000a0000720c */ /* 0x000fe20003f04270 */
[----:B------:R-:W-:-:S12]  /*1bc00*/  BRA.DIV ~URZ, `(.L_x_1162) ;  /* 0x000020727f007947 */ /* 0x000fd8000b800000 */
[----:B------:R-:W-:-:S04]  /*1bc10*/  VOTE.ANY R11, PT, !P0 ;  /* 0x00000000000b7806 */ /* 0x000fc800040e0100 */
.L_x_1206:
[----:B------:R-:W3:Y:S02]  /*1bc20*/  POPC R0, R11 ;  /* 0x0000000b00007309 */ /* 0x000ee40000000000 */
[----:B---3--:R-:W-:Y:S01]  /*1bc30*/  IADD3 R251, R0, R251, RZ ;  /* 0x000000fb00fb7210 */ /* 0x008fe20007ffe0ff */
[----:B------:R-:W-:Y:S05]  /*1bc40*/  BRA.DIV ~URZ, `(.L_x_1163) ;  /* 0x000020827f007947 */ /* 0x000fea000b800000 */
[----:B------:R3:W4:Y:S04]  /*1bc50*/  SHFL.IDX PT, R6, R6, R0, 0x1f ;  /* 0x00001f0006067589 */ /* 0x00072800000e0000 */
[----:B------:R3:W1:Y:S02]  /*1bc60*/  SHFL.IDX PT, R7, R7, R0, 0x1f ;  /* 0x00001f0007077589 */ /* 0x00066400000e0000 */
.L_x_1207:
[----:B------:R-:W-:Y:S01]  /*1bc70*/  ISETP.NE.AND P0, PT, R11, RZ, PT ;  /* 0x000000ff0b00720c */ /* 0x000fe20003f05270 */
[----:B------:R-:W-:-:S12]  /*1bc80*/  BSSY B0, `(.L_x_1164) ;  /* 0x0000005000007945 */ /* 0x000fd80003800000 */
[----:B------:R-:W-:Y:S05]  /*1bc90*/  @!P0 BRA `(.L_x_1165) ;  /* 0x0000003000008947 */ /* 0x000fea0003800000 */
[----:B---3--:R-:W-:Y:S01]  /*1bca0*/  IADD3 R0, R0, -0x1, RZ ;  /* 0xffffffff00007810 */ /* 0x008fe20007ffe0ff */
[----:B------:R-:W-:Y:S05]  /*1bcb0*/  BRA.DIV ~URZ, `(.L_x_1166) ;  /* 0x000020e27f007947 */ /* 0x000fea000b800000 */
[----:B------:R3:W2:Y:S02]  /*1bcc0*/  SHFL.IDX PT, R12, R4, R0, 0x1f ;  /* 0x00001f00040c7589 */ /* 0x0006a400000e0000 */
.L_x_1165:
[----:B------:R-:W-:Y:S05]  /*1bcd0*/  BSYNC B0 ;  /* 0x0000000000007941 */ /* 0x000fea0003800000 */
.L_x_1164:
        /* <DEDUP_REMOVED lines=67> */
.L_x_1168:
        /* <DEDUP_REMOVED lines=64> */
.L_x_1169:
[----:B------:R-:W-:Y:S05]  /*1c510*/  BSYNC B0 ;  /* 0x0000000000007941 */ /* 0x000fea0003800000 */
.L_x_1167:
[----:B------:R-:W-:-:S04]  /*1c520*/  LOP3.LUT R2, RZ, R2, RZ, 0x33, !PT ;  /* 0x00000002ff027212 */ /* 0x000fc800078e33ff */
[----:B------:R-:W-:Y:S01]  /*1c530*/  IADD3 R249, R2, R6, RZ ;  /* 0x0000000602f97210 */ /* 0x000fe20007ffe0ff */
[----:B------:R-:W-:Y:S05]  /*1c540*/  BRA `(.L_x_1170) ;  /* 0x0000004000007947 */ /* 0x000fea0003800000 */
.L_x_1158:
[----:B------:R-:W-:Y:S01]  /*1c550*/  IMAD.MOV.U32 R248, RZ, RZ, R10 ;  /* 0x000000fffff87224 */ /* 0x000fe200078e000a */
[----:B------:R-:W-:Y:S01]  /*1c560*/  MOV R250, RZ ;  /* 0x000000ff00fa7202 */ /* 0x000fe20000000f00 */
[----:B------:R-:W-:Y:S01]  /*1c570*/  IMAD.MOV.U32 R249, RZ, RZ, RZ ;  /* 0x000000fffff97224 */ /* 0x000fe200078e00ff */
[----:B------:R-:W-:Y:S02]  /*1c580*/  MOV R251, c[0x0][0x53c] ;  /* 0x00014f0000fb7a02 */ /* 0x000fe40000000f00 */
.L_x_1170:
[----:B------:R-:W-:Y:S05]  /*1c590*/  BSYNC B1 ;  /* 0x0000000000017941 */ /* 0x000fea0003800000 */
.L_x_1156:
[----:B------:R-:W-:Y:S01]  /*1c5a0*/  WARPSYNC 0xffffffff ;  /* 0xffffffff00007948 */ /* 0x000fe20003800000 */
[----:B------:R-:W-:Y:S01]  /*1c5b0*/  BAR.SYNC.DEFER_BLOCKING 0x4, 0x100 ;  /* 0x0104000000007b1d */ /* 0x000fe20000010000 */
[----:B------:R-:W-:-:S13]  /*1c5c0*/  ISETP.NE.AND P0, PT, R13, RZ, PT ;  /* 0x000000ff0d00720c */ /* 0x000fda0003f05270 */
[----:B------:R3:W-:Y:S04]  /*1c5d0*/  @!P0 STS.128 [0x18100], R248 ;  /* 0x018100f8ff008388 */ /* 0x0007e80000000c00 */
[----:B------:R-:W-:Y:S06]  /*1c5e0*/  BAR.ARV 0x5, 0x100 ;  /* 0x0144000000007b1d */ /* 0x000fec0000002000 */
.L_x_1151:
[----:B--2---:R-:W-:-:S13]  /*1c5f0*/  ISETP.GE.AND P0, PT, R251, c[0x0][0x53c], PT ;  /* 0x00014f00fb007a0c */ /* 0x004fda0003f06270 */
[----:B-1-34-:R-:W-:Y:S01]  /*1c600*/  @P0 CALL.REL.NOINC `(.L_x_1171) ;  /* 0x0000001000000944 */ /* 0x01afe20003c00000 */
[----:B------:R-:W-:Y:S05]  /*1c610*/  BRA `(.L_x_1172) ;  /* 0xfffe53e000007947 */ /* 0x000fea000383ffff */
.L_x_1171:
[----:B------:R-:W-:Y:S05]  /*1c620*/  EXIT ;  /* 0x000000000000794d */ /* 0x000fea0003800000 */
.L_x_1002:
[----:B------:R-:W-:Y:S01]  /*1c630*/  IMAD.MOV.U32 R0, RZ, RZ, R4 ;  /* 0x000000ffff007224 */ /* 0x000fe200078e0004 */
[----:B------:R-:W-:Y:S02]  /*1c640*/  MOV R2, 0x1 ;  /* 0x0000000100027802 */ /* 0x000fe40000000f00 */
[----:B------:R-:W-:Y:S02]  /*1c650*/  MOV R3, 0x1c670 ;  /* 0x0001c67000037802 */ /* 0x000fe40000000f00 */
[----:B--2---:R-:W-:Y:S05]  /*1c660*/  CALL.REL.NOINC `($__internal_24_$__cuda_sm70_shflsync_up_p) ;  /* 0x0000184000007944 */ /* 0x004fea0003c00000 */
[----:B------:R-:W-:Y:S01]  /*1c670*/  MOV R0, R5 ;  /* 0x0000000500007202 */ /* 0x000fe20000000f00 */
[----:B------:R-:W-:Y:S05]  /*1c680*/  BRA `(.L_x_1173) ;  /* 0xfffe3dd000007947 */ /* 0x000fea000383ffff */
.L_x_1003:
[----:B------:R-:W-:Y:S01]  /*1c690*/  IMAD.MOV.U32 R0, RZ, RZ, R4 ;  /* 0x000000ffff007224 */ /* 0x000fe200078e0004 */
[----:B------:R-:W-:Y:S02]  /*1c6a0*/  MOV R2, 0x2 ;  /* 0x0000000200027802 */ /* 0x000fe40000000f00 */
[----:B------:R-:W-:Y:S02]  /*1c6b0*/  MOV R3, 0x1c6d0 ;  /* 0x0001c6d000037802 */ /* 0x000fe40000000f00 */
[----:B--2---:R-:W-:Y:S05]  /*1c6c0*/  CALL.REL.NOINC `($__internal_24_$__cuda_sm70_shflsync_up_p) ;  /* 0x000017e000007944 */ /* 0x004fea0003c00000 */
[----:B------:R-:W-:Y:S02]  /*1c6d0*/  SEL R5, R5, RZ, P4 ;  /* 0x000000ff05057207 */ /* 0x000fe40002000000 */
[----:B------:R-:W-:Y:S02]  /*1c6e0*/  MOV R2, 0x4 ;  /* 0x0000000400027802 */ /* 0x000fe40000000f00 */
[----:B------:R-:W-:Y:S01]  /*1c6f0*/  MOV R3, 0x1c730 ;  /* 0x0001c73000037802 */ /* 0x000fe20000000f00 */
[----:B------:R-:W-:-:S04]  /*1c700*/  IMAD.IADD R4, R4, 0x1, R5 ;  /* 0x0000000104047824 */ /* 0x000fc800078e0205 */
[----:B------:R-:W-:Y:S02]  /*1c710*/  IMAD.MOV.U32 R0, RZ, RZ, R4 ;  /* 0x000000ffff007224 */ /* 0x000fe400078e0004 */
[----:B------:R-:W-:Y:S05]  /*1c720*/  CALL.REL.NOINC `($__internal_24_$__cuda_sm70_shflsync_up_p) ;  /* 0x0000178000007944 */ /* 0x000fea0003c00000 */
        /* <DEDUP_REMOVED lines=15> */
[----:B------:R-:W-:Y:S02]  /*1c820*/  IMAD.IADD R4, R4, 0x1, R5 ;  /* 0x0000000104047824 */ /* 0x000fe400078e0205 */
[----:B------:R-:W-:Y:S02]  /*1c830*/  IMAD.MOV.U32 R5, RZ, RZ, 0x1f ;  /* 0x0000001fff057424 */ /* 0x000fe400078e00ff */
[----:B------:R-:W-:Y:S02]  /*1c840*/  IMAD.MOV.U32 R9, RZ, RZ, R4 ;  /* 0x000000ffff097224 */ /* 0x000fe400078e0004 */
[----:B------:R-:W-:Y:S05]  /*1c850*/  CALL.REL.NOINC `($__internal_23_$__cuda_sm70_shflsync_idx_p) ;  /* 0x0000160000007944 */ /* 0x000fea0003c00000 */
[----:B------:R-:W-:Y:S01]  /*1c860*/  MOV R0, R5 ;  /* 0x0000000500007202 */ /* 0x000fe20000000f00 */
[----:B------:R-:W-:Y:S05]  /*1c870*/  BRA `(.L_x_1174) ;  /* 0xfffe3ce000007947 */ /* 0x000fea000383ffff */
.L_x_1005:
[----:B------:R-:W-:Y:S02]  /*1c880*/  SEL R0, RZ, 0x1, P0 ;  /* 0x00000001ff007807 */ /* 0x000fe40000000000 */
[----:B------:R-:W-:-:S02]  /*1c890*/  MOV R2, 0x1c8b0 ;  /* 0x0001c8b000027802 */ /* 0x000fc40000000f00 */
[----:B--2---:R-:W-:Y:S05]  /*1c8a0*/  CALL.REL.NOINC `($__internal_25_$__cuda_sm70_votesync_ballot) ;  /* 0x0000167000007944 */ /* 0x004fea0003c00000 */
[----:B------:R-:W-:Y:S01]  /*1c8b0*/  MOV R7, R0 ;  /* 0x0000000000077202 */ /* 0x000fe20000000f00 */
[----:B------:R-:W-:Y:S05]  /*1c8c0*/  BRA `(.L_x_1175) ;  /* 0xfffe3d2000007947 */ /* 0x000fea000383ffff */
.L_x_1006:
[----:B------:R-:W-:Y:S01]  /*1c8d0*/  IMAD.MOV.U32 R9, RZ, RZ, R10 ;  /* 0x000000ffff097224 */ /* 0x000fe200078e000a */
[----:B------:R-:W-:Y:S01]  /*1c8e0*/  MOV R5, R0 ;  /* 0x0000000000057202 */ /* 0x000fe20000000f00 */
[----:B------:R-:W-:Y:S01]  /*1c8f0*/  IMAD.MOV.U32 R3, RZ, RZ, 0x1f ;  /* 0x0000001fff037424 */ /* 0x000fe200078e00ff */
[----:B------:R-:W-:-:S02]  /*1c900*/  MOV R2, 0x1c920 ;  /* 0x0001c92000027802 */ /* 0x000fc40000000f00 */
[----:B------:R-:W-:Y:S05]  /*1c910*/  CALL.REL.NOINC `($__internal_23_$__cuda_sm70_shflsync_idx_p) ;  /* 0x0000154000007944 */ /* 0x000fea0003c00000 */
[----:B------:R-:W-:Y:S01]  /*1c920*/  IMAD.MOV.U32 R249, RZ, RZ, R5 ;  /* 0x000000fffff97224 */ /* 0x000fe200078e0005 */
[----:B------:R-:W-:Y:S01]  /*1c930*/  MOV R9, R8 ;  /* 0x0000000800097202 */ /* 0x000fe20000000f00 */
[----:B------:R-:W-:Y:S01]  /*1c940*/  IMAD.MOV.U32 R6, RZ, RZ, RZ ;  /* 0x000000ffff067224 */ /* 0x000fe200078e00ff */
[----:B------:R-:W-:Y:S01]  /*1c950*/  MOV R5, R0 ;  /* 0x0000000000057202 */ /* 0x000fe20000000f00 */
[----:B------:R-:W-:Y:S01]  /*1c960*/  IMAD.MOV.U32 R3, RZ, RZ, 0x1f ;  /* 0x0000001fff037424 */ /* 0x000fe200078e00ff */
[----:B------:R-:W-:-:S02]  /*1c970*/  MOV R2, 0x1c990 ;  /* 0x0001c99000027802 */ /* 0x000fc40000000f00 */
[----:B------:R-:W-:Y:S05]  /*1c980*/  CALL.REL.NOINC `($__internal_23_$__cuda_sm70_shflsync_idx_p) ;  /* 0x000014d000007944 */ /* 0x000fea0003c00000 */
[----:B------:R-:W-:Y:S01]  /*1c990*/  MOV R10, R5 ;  /* 0x00000005000a7202 */ /* 0x000fe20000000f00 */
[----:B------:R-:W-:Y:S05]  /*1c9a0*/  BRA `(.L_x_1176) ;  /* 0xfffe3ca000007947 */ /* 0x000fea000383ffff */
.L_x_1009:
[----:B------:R-:W-:Y:S01]  /*1c9b0*/  IMAD.MOV.U32 R9, RZ, RZ, R4 ;  /* 0x000000ffff097224 */ /* 0x000fe200078e0004 */
[----:B------:R-:W-:-:S02]  /*1c9c0*/  MOV R3, 0x1f ;  /* 0x0000001f00037802 */ /* 0x000fc40000000f00 */
[----:B------:R-:W-:Y:S02]  /*1c9d0*/  MOV R2, 0x1c9f0 ;  /* 0x0001c9f000027802 */ /* 0x000fe40000000f00 */
[----:B-123--:R-:W-:Y:S05]  /*1c9e0*/  CALL.REL.NOINC `($__internal_23_$__cuda_sm70_shflsync_idx_p) ;  /* 0x0000147000007944 */ /* 0x00efea0003c00000 */
[----:B------:R-:W-:Y:S01]  /*1c9f0*/  MOV R6, R5 ;  /* 0x0000000500067202 */ /* 0x000fe20000000f00 */
[----:B------:R-:W-:Y:S05]  /*1ca00*/  BRA `(.L_x_1008) ;  /* 0xfffe3ca000007947 */ /* 0x000fea000383ffff */
.L_x_1048:
[----:B------:R-:W-:Y:S01]  /*1ca10*/  IMAD.MOV.U32 R9, RZ, RZ, R13 ;  /* 0x000000ffff097224 */ /* 0x000fe200078e000d */
[----:B------:R-:W-:Y:S01]  /*1ca20*/  MOV R5, RZ ;  /* 0x000000ff00057202 */ /* 0x000fe20000000f00 */
[----:B------:R-:W-:Y:S01]  /*1ca30*/  IMAD.MOV.U32 R3, RZ, RZ, 0x181f ;  /* 0x0000181fff037424 */ /* 0x000fe200078e00ff */
[----:B------:R-:W-:Y:S02]  /*1ca40*/  MOV R2, 0x1ca60 ;  /* 0x0001ca6000027802 */ /* 0x000fe40000000f00 */
[----:B-----5:R-:W-:Y:S05]  /*1ca50*/  CALL.REL.NOINC `($__internal_23_$__cuda_sm70_shflsync_idx_p) ;  /* 0x0000140000007944 */ /* 0x020fea0003c00000 */
[----:B------:R-:W-:Y:S01]  /*1ca60*/  MOV R10, R5 ;  /* 0x00000005000a7202 */ /* 0x000fe20000000f00 */
[----:B------:R-:W-:Y:S05]  /*1ca70*/  BRA `(.L_x_1177) ;  /* 0xfffeb45000007947 */ /* 0x000fea000383ffff */
.L_x_1049:
[----:B------:R-:W-:Y:S01]  /*1ca80*/  IMAD.MOV.U32 R9, RZ, RZ, R15 ;  /* 0x000000ffff097224 */ /* 0x000fe200078e000f */
[----:B------:R-:W-:Y:S01]  /*1ca90*/  MOV R5, RZ ;  /* 0x000000ff00057202 */ /* 0x000fe20000000f00 */
[----:B------:R-:W-:Y:S01]  /*1caa0*/  IMAD.MOV.U32 R3, RZ, RZ, 0x181f ;  /* 0x0000181fff037424 */ /* 0x000fe200078e00ff */
[----:B------:R-:W-:Y:S02]  /*1cab0*/  MOV R2, 0x1cad0 ;  /* 0x0001cad000027802 */ /* 0x000fe40000000f00 */
[----:B-12--5:R-:W-:Y:S05]  /*1cac0*/  CALL.REL.NOINC `($__internal_23_$__cuda_sm70_shflsync_idx_p) ;  /* 0x0000139000007944 */ /* 0x026fea0003c00000 */
[----:B------:R-:W-:Y:S01]  /*1cad0*/  MOV R0, R5 ;  /* 0x0000000500007202 */ /* 0x000fe20000000f00 */
[----:B------:R-:W-:Y:S05]  /*1cae0*/  BRA `(.L_x_1178) ;  /* 0xfffeb40000007947 */ /* 0x000fea000383ffff */
.L_x_1052:
[----:B--2---:R-:W-:Y:S01]  /*1caf0*/  IMAD.MOV.U32 R9, RZ, RZ, R13 ;  /* 0x000000ffff097224 */ /* 0x004fe200078e000d */
[----:B------:R-:W-:Y:S01]  /*1cb00*/  MOV R5, 0x1 ;  /* 0x0000000100057802 */ /* 0x000fe20000000f00 */
[----:B------:R-:W-:Y:S01]  /*1cb10*/  IMAD.MOV.U32 R3, RZ, RZ, 0x181f ;  /* 0x0000181fff037424 */ /* 0x000fe200078e00ff */
[----:B------:R-:W-:-:S02]  /*1cb20*/  MOV R2, 0x1cb40 ;  /* 0x0001cb4000027802 */ /* 0x000fc40000000f00 */
[----:B-1--45:R-:W-:Y:S05]  /*1cb30*/  CALL.REL.NOINC `($__internal_23_$__cuda_sm70_shflsync_idx_p) ;  /* 0x0000132000007944 */ /* 0x032fea0003c00000 */
[----:B------:R-:W-:Y:S01]  /*1cb40*/  IMAD.MOV.U32 R10, RZ, RZ, R5 ;  /* 0x000000ffff0a7224 */ /* 0x000fe200078e0005 */
[----:B------:R-:W-:Y:S01]  /*1cb50*/  MOV R5, 0x1 ;  /* 0x0000000100057802 */ /* 0x000fe20000000f00 */
[----:B------:R-:W-:Y:S01]  /*1cb60*/  IMAD.MOV.U32 R9, RZ, RZ, R15 ;  /* 0x000000ffff097224 */ /* 0x000fe200078e000f */
[----:B------:R-:W-:-:S02]  /*1cb70*/  MOV R3, 0x181f ;  /* 0x0000181f00037802 */ /* 0x000fc40000000f00 */
[----:B------:R-:W-:Y:S02]  /*1cb80*/  MOV R2, 0x1cba0 ;  /* 0x0001cba000027802 */ /* 0x000fe40000000f00 */
[----:B------:R-:W-:Y:S05]  /*1cb90*/  CALL.REL.NOINC `($__internal_23_$__cuda_sm70_shflsync_idx_p) ;  /* 0x000012c000007944 */ /* 0x000fea0003c00000 */
[----:B------:R-:W-:Y:S01]  /*1cba0*/  MOV R0, R5 ;  /* 0x0000000500007202 */ /* 0x000fe20000000f00 */
[----:B------:R-:W-:Y:S05]  /*1cbb0*/  BRA `(.L_x_1179) ;  /* 0xfffeb4a000007947 */ /* 0x000fea000383ffff */
.L_x_1055:
[----:B---3--:R-:W-:Y:S01]  /*1cbc0*/  IMAD.MOV.U32 R9, RZ, RZ, R13 ;  /* 0x000000ffff097224 */ /* 0x008fe200078e000d */
[----:B------:R-:W-:Y:S01]  /*1cbd0*/  MOV R5, 0x2 ;  /* 0x0000000200057802 */ /* 0x000fe20000000f00 */
[----:B------:R-:W-:Y:S01]  /*1cbe0*/  IMAD.MOV.U32 R3, RZ, RZ, 0x181f ;  /* 0x0000181fff037424 */ /* 0x000fe200078e00ff */
[----:B------:R-:W-:Y:S02]  /*1cbf0*/  MOV R2, 0x1cc10 ;  /* 0x0001cc1000027802 */ /* 0x000fe40000000f00 */
[----:B-12-45:R-:W-:Y:S05]  /*1cc00*/  CALL.REL.NOINC `($__internal_23_$__cuda_sm70_shflsync_idx_p) ;  /* 0x0000125000007944 */ /* 0x036fea0003c00000 */
[----:B------:R-:W-:Y:S01]  /*1cc10*/  MOV R10, R5 ;  /* 0x00000005000a7202 */ /* 0x000fe20000000f00 */
[----:B------:R-:W-:Y:S05]  /*1cc20*/  BRA `(.L_x_1180) ;  /* 0xfffeb56000007947 */ /* 0x000fea000383ffff */
.L_x_1056:
[----:B------:R-:W-:Y:S01]  /*1cc30*/  IMAD.MOV.U32 R9, RZ, RZ, R15 ;  /* 0x000000ffff097224 */ /* 0x000fe200078e000f */
[----:B------:R-:W-:Y:S01]  /*1cc40*/  MOV R5, 0x2 ;  /* 0x0000000200057802 */ /* 0x000fe20000000f00 */
[----:B------:R-:W-:Y:S01]  /*1cc50*/  IMAD.MOV.U32 R3, RZ, RZ, 0x181f ;  /* 0x0000181fff037424 */ /* 0x000fe200078e00ff */
[----:B------:R-:W-:Y:S02]  /*1cc60*/  MOV R2, 0x1cc80 ;  /* 0x0001cc8000027802 */ /* 0x000fe40000000f00 */
[----:B-12345:R-:W-:Y:S05]  /*1cc70*/  CALL.REL.NOINC `($__internal_23_$__cuda_sm70_shflsync_idx_p) ;  /* 0x000011e000007944 */ /* 0x03efea0003c00000 */
[----:B------:R-:W-:Y:S01]  /*1cc80*/  MOV R0, R5 ;  /* 0x0000000500007202 */ /* 0x000fe20000000f00 */
[----:B------:R-:W-:Y:S05]  /*1cc90*/  BRA `(.L_x_1181) ;  /* 0xfffeb51000007947 */ /* 0x000fea000383ffff */
.L_x_1059:
[----:B-1----:R-:W-:Y:S01]  /*1cca0*/  IMAD.MOV.U32 R9, RZ, RZ, R13 ;  /* 0x000000ffff097224 */ /* 0x002fe200078e000d */
[----:B------:R-:W-:Y:S01]  /*1ccb0*/  MOV R5, 0x3 ;  /* 0x0000000300057802 */ /* 0x000fe20000000f00 */
[----:B------:R-:W-:Y:S01]  /*1ccc0*/  IMAD.MOV.U32 R3, RZ, RZ, 0x181f ;  /* 0x0000181fff037424 */ /* 0x000fe200078e00ff */
[----:B------:R-:W-:-:S02]  /*1ccd0*/  MOV R2, 0x1ccf0 ;  /* 0x0001ccf000027802 */ /* 0x000fc40000000f00 */
[----:B--2345:R-:W-:Y:S05]  /*1cce0*/  CALL.REL.NOINC `($__internal_23_$__cuda_sm70_shflsync_idx_p) ;  /* 0x0000117000007944 */ /* 0x03cfea0003c00000 */
        /* <DEDUP_REMOVED lines=8> */
.L_x_1110:
[----:B------:R-:W-:Y:S01]  /*1cd70*/  IMAD.MOV.U32 R2, RZ, RZ, R233 ;  /* 0x000000ffff027224 */ /* 0x000fe200078e00e9 */
[----:B------:R-:W-:Y:S02]  /*1cd80*/  MOV R5, 0x2 ;  /* 0x0000000200057802 */ /* 0x000fe40000000f00 */
[----:B------:R-:W-:Y:S02]  /*1cd90*/  MOV R3, 0x1cdb0 ;  /* 0x0001cdb000037802 */ /* 0x000fe40000000f00 */
[----:B------:R-:W-:Y:S05]  /*1cda0*/  CALL.REL.NOINC `($__internal_22_$__cuda_sm70_shflsync_bfly_p) ;  /* 0x0000106000007944 */ /* 0x000fea0003c00000 */
[----:B------:R-:W-:Y:S01]  /*1cdb0*/  MOV R0, R5 ;  /* 0x0000000500007202 */ /* 0x000fe20000000f00 */
[----:B------:R-:W-:Y:S05]  /*1cdc0*/  BRA `(.L_x_1183) ;  /* 0xffffaaf000007947 */ /* 0x000fea000383ffff */
.L_x_1111:
[----:B------:R-:W-:Y:S01]  /*1cdd0*/  IMAD.MOV.U32 R2, RZ, RZ, R0 ;  /* 0x000000ffff027224 */ /* 0x000fe200078e0000 */
[----:B------:R-:W-:Y:S02]  /*1cde0*/  MOV R5, 0x1 ;  /* 0x0000000100057802 */ /* 0x000fe40000000f00 */
[----:B------:R-:W-:Y:S02]  /*1cdf0*/  MOV R3, 0x1ce10 ;  /* 0x0001ce1000037802 */ /* 0x000fe40000000f00 */
[----:B-1----:R-:W-:Y:S05]  /*1ce00*/  CALL.REL.NOINC `($__internal_22_$__cuda_sm70_shflsync_bfly_p) ;  /* 0x0000100000007944 */ /* 0x002fea0003c00000 */
[----:B------:R-:W-:Y:S01]  /*1ce10*/  FADD.FTZ R0, R0, R5 ;  /* 0x0000000500007221 */ /* 0x000fe20000010000 */
[----:B------:R-:W-:Y:S02]  /*1ce20*/  MOV R2, R234 ;  /* 0x000000ea00027202 */ /* 0x000fe40000000f00 */
[----:B------:R-:W-:-:S02]  /*1ce30*/  MOV R5, 0x2 ;  /* 0x0000000200057802 */ /* 0x000fc40000000f00 */
[----:B------:R-:W-:Y:S02]  /*1ce40*/  MOV R3, 0x1ce60 ;  /* 0x0001ce6000037802 */ /* 0x000fe40000000f00 */
[----:B------:R-:W-:Y:S05]  /*1ce50*/  CALL.REL.NOINC `($__internal_22_$__cuda_sm70_shflsync_bfly_p) ;  /* 0x00000fb000007944 */ /* 0x000fea0003c00000 */
[----:B------:R-:W-:Y:S01]  /*1ce60*/  FADD.FTZ R4, R234, R5 ;  /* 0x00000005ea047221 */ /* 0x000fe20000010000 */
[----:B------:R-:W-:Y:S02]  /*1ce70*/  MOV R5, 0x1 ;  /* 0x0000000100057802 */ /* 0x000fe40000000f00 */
[----:B------:R-:W-:Y:S02]  /*1ce80*/  MOV R3, 0x1ceb0 ;  /* 0x0001ceb000037802 */ /* 0x000fe40000000f00 */
[----:B------:R-:W-:Y:S02]  /*1ce90*/  MOV R2, R4 ;  /* 0x0000000400027202 */ /* 0x000fe40000000f00 */
[----:B------:R-:W-:Y:S05]  /*1cea0*/  CALL.REL.NOINC `($__internal_22_$__cuda_sm70_shflsync_bfly_p) ;  /* 0x00000f6000007944 */ /* 0x000fea0003c00000 */
[----:B------:R-:W-:Y:S01]  /*1ceb0*/  MOV R3, R5 ;  /* 0x0000000500037202 */ /* 0x000fe20000000f00 */
[----:B------:R-:W-:Y:S05]  /*1cec0*/  BRA `(.L_x_1184) ;  /* 0xffffaa6000007947 */ /* 0x000fea000383ffff */
.L_x_1118:
[----:B-1-34-:R-:W-:Y:S01]  /*1ced0*/  IMAD.MOV.U32 R9, RZ, RZ, R13 ;  /* 0x000000ffff097224 */ /* 0x01afe200078e000d */
[----:B------:R-:W-:Y:S01]  /*1cee0*/  MOV R5, RZ ;  /* 0x000000ff00057202 */ /* 0x000fe20000000f00 */
[----:B------:R-:W-:Y:S01]  /*1cef0*/  IMAD.MOV.U32 R3, RZ, RZ, 0x181f ;  /* 0x0000181fff037424 */ /* 0x000fe200078e00ff */
[----:B------:R-:W-:Y:S02]  /*1cf00*/  MOV R2, 0x1cf20 ;  /* 0x0001cf2000027802 */ /* 0x000fe40000000f00 */
[----:B------:R-:W-:Y:S05]  /*1cf10*/  CALL.REL.NOINC `($__internal_23_$__cuda_sm70_shflsync_idx_p) ;  /* 0x00000f4000007944 */ /* 0x000fea0003c00000 */
[----:B------:R-:W-:Y:S01]  /*1cf20*/  MOV R7, R5 ;  /* 0x0000000500077202 */ /* 0x000fe20000000f00 */
[----:B------:R-:W-:Y:S05]  /*1cf30*/  BRA `(.L_x_1185) ;  /* 0xffffc34000007947 */ /* 0x000fea000383ffff */
.L_x_1119:
[----:B------:R-:W-:Y:S01]  /*1cf40*/  IMAD.MOV.U32 R9, RZ, RZ, R14 ;  /* 0x000000ffff097224 */ /* 0x000fe200078e000e */
[----:B------:R-:W-:Y:S01]  /*1cf50*/  MOV R5, RZ ;  /* 0x000000ff00057202 */ /* 0x000fe20000000f00 */
[----:B------:R-:W-:Y:S01]  /*1cf60*/  IMAD.MOV.U32 R3, RZ, RZ, 0x181f ;  /* 0x0000181fff037424 */ /* 0x000fe200078e00ff */
[----:B------:R-:W-:-:S02]  /*1cf70*/  MOV R2, 0x1cf90 ;  /* 0x0001cf9000027802 */ /* 0x000fc40000000f00 */
[----:B-12---:R-:W-:Y:S05]  /*1cf80*/  CALL.REL.NOINC `($__internal_23_$__cuda_sm70_shflsync_idx_p) ;  /* 0x00000ed000007944 */ /* 0x006fea0003c00000 */
[----:B------:R-:W-:Y:S01]  /*1cf90*/  MOV R2, R5 ;  /* 0x0000000500027202 */ /* 0x000fe20000000f00 */
[----:B------:R-:W-:Y:S05]  /*1cfa0*/  BRA `(.L_x_1186) ;  /* 0xffffc2f000007947 */ /* 0x000fea000383ffff */
.L_x_1122:
[----:B--2---:R-:W-:Y:S01]  /*1cfb0*/  IMAD.MOV.U32 R9, RZ, RZ, R13 ;  /* 0x000000ffff097224 */ /* 0x004fe200078e000d */
[----:B------:R-:W-:Y:S01]  /*1cfc0*/  MOV R5, 0x1 ;  /* 0x0000000100057802 */ /* 0x000fe20000000f00 */
[----:B------:R-:W-:Y:S01]  /*1cfd0*/  IMAD.MOV.U32 R3, RZ, RZ, 0x181f ;  /* 0x0000181fff037424 */ /* 0x000fe200078e00ff */
[----:B----4-:R-:W-:-:S02]  /*1cfe0*/  MOV R2, 0x1d000 ;  /* 0x0001d00000027802 */ /* 0x010fc40000000f00 */
[----:B-1-3--:R-:W-:Y:S05]  /*1cff0*/  CALL.REL.NOINC `($__internal_23_$__cuda_sm70_shflsync_idx_p) ;  /* 0x00000e6000007944 */ /* 0x00afea0003c00000 */
        /* <DEDUP_REMOVED lines=8> */
.L_x_1125:
[----:B-1----:R-:W-:Y:S01]  /*1d080*/  IMAD.MOV.U32 R9, RZ, RZ, R13 ;  /* 0x000000ffff097224 */ /* 0x002fe200078e000d */
[----:B------:R-:W-:Y:S01]  /*1d090*/  MOV R5, 0x2 ;  /* 0x0000000200057802 */ /* 0x000fe20000000f00 */
[----:B------:R-:W-:Y:S01]  /*1d0a0*/  IMAD.MOV.U32 R3, RZ, RZ, 0x181f ;  /* 0x0000181fff037424 */ /* 0x000fe200078e00ff */
[----:B----4-:R-:W-:Y:S02]  /*1d0b0*/  MOV R2, 0x1d0d0 ;  /* 0x0001d0d000027802 */ /* 0x010fe40000000f00 */
[----:B--23--:R-:W-:Y:S05]  /*1d0c0*/  CALL.REL.NOINC `($__internal_23_$__cuda_sm70_shflsync_idx_p) ;  /* 0x00000d9000007944 */ /* 0x00cfea0003c00000 */
[----:B------:R-:W-:Y:S01]  /*1d0d0*/  MOV R7, R5 ;  /* 0x0000000500077202 */ /* 0x000fe20000000f00 */
[----:B------:R-:W-:Y:S05]  /*1d0e0*/  BRA `(.L_x_1188) ;  /* 0xffffc44000007947 */ /* 0x000fea000383ffff */
.L_x_1126:
[----:B------:R-:W-:Y:S01]  /*1d0f0*/  IMAD.MOV.U32 R9, RZ, RZ, R14 ;  /* 0x000000ffff097224 */ /* 0x000fe200078e000e */
[----:B------:R-:W-:Y:S01]  /*1d100*/  MOV R5, 0x2 ;  /* 0x0000000200057802 */ /* 0x000fe20000000f00 */
[----:B------:R-:W-:Y:S01]  /*1d110*/  IMAD.MOV.U32 R3, RZ, RZ, 0x181f ;  /* 0x0000181fff037424 */ /* 0x000fe200078e00ff */
[----:B----4-:R-:W-:Y:S02]  /*1d120*/  MOV R2, 0x1d140 ;  /* 0x0001d14000027802 */ /* 0x010fe40000000f00 */
[----:B-123--:R-:W-:Y:S05]  /*1d130*/  CALL.REL.NOINC `($__internal_23_$__cuda_sm70_shflsync_idx_p) ;  /* 0x00000d2000007944 */ /* 0x00efea0003c00000 */
[----:B------:R-:W-:Y:S01]  /*1d140*/  MOV R2, R5 ;  /* 0x0000000500027202 */ /* 0x000fe20000000f00 */
[----:B------:R-:W-:Y:S05]  /*1d150*/  BRA `(.L_x_1189) ;  /* 0xffffc3f000007947 */ /* 0x000fea000383ffff */
.L_x_1129:
[----:B-1----:R-:W-:Y:S01]  /*1d160*/  IMAD.MOV.U32 R9, RZ, RZ, R13 ;  /* 0x000000ffff097224 */ /* 0x002fe200078e000d */
[----:B------:R-:W-:Y:S01]  /*1d170*/  MOV R5, 0x3 ;  /* 0x0000000300057802 */ /* 0x000fe20000000f00 */
[----:B------:R-:W-:Y:S01]  /*1d180*/  IMAD.MOV.U32 R3, RZ, RZ, 0x181f ;  /* 0x0000181fff037424 */ /* 0x000fe200078e00ff */
[----:B------:R-:W-:-:S02]  /*1d190*/  MOV R2, 0x1d1b0 ;  /* 0x0001d1b000027802 */ /* 0x000fc40000000f00 */
[----:B--234-:R-:W-:Y:S05]  /*1d1a0*/  CALL.REL.NOINC `($__internal_23_$__cuda_sm70_shflsync_idx_p) ;  /* 0x00000cb000007944 */ /* 0x01cfea0003c00000 */
        /* <DEDUP_REMOVED lines=8> */
.L_x_1131:
[----:B------:R-:W-:Y:S01]  /*1d230*/  IMAD.MOV.U32 R9, RZ, RZ, R36 ;  /* 0x000000ffff097224 */ /* 0x000fe200078e0024 */
[----:B------:R-:W-:Y:S01]  /*1d240*/  MOV R5, RZ ;  /* 0x000000ff00057202 */ /* 0x000fe20000000f00 */
[----:B------:R-:W-:Y:S01]  /*1d250*/  IMAD.MOV.U32 R3, RZ, RZ, 0x1c1f ;  /* 0x00001c1fff037424 */ /* 0x000fe200078e00ff */
[----:B------:R-:W-:Y:S02]  /*1d260*/  MOV R2, 0x1d280 ;  /* 0x0001d28000027802 */ /* 0x000fe40000000f00 */
[----:B-1----:R-:W-:Y:S05]  /*1d270*/  CALL.REL.NOINC `($__internal_23_$__cuda_sm70_shflsync_idx_p) ;  /* 0x00000be000007944 */ /* 0x002fea0003c00000 */
[----:B------:R-:W-:Y:S01]  /*1d280*/  MOV R4, R5 ;  /* 0x0000000500047202 */ /* 0x000fe20000000f00 */
[----:B------:R-:W-:Y:S05]  /*1d290*/  BRA `(.L_x_1191) ;  /* 0xffffc72000007947 */ /* 0x000fea000383ffff */
.L_x_1132:
[----:B------:R-:W-:Y:S01]  /*1d2a0*/  IMAD.MOV.U32 R9, RZ, RZ, R37 ;  /* 0x000000ffff097224 */ /* 0x000fe200078e0025 */
[----:B------:R-:W-:Y:S01]  /*1d2b0*/  MOV R5, RZ ;  /* 0x000000ff00057202 */ /* 0x000fe20000000f00 */
[----:B------:R-:W-:Y:S01]  /*1d2c0*/  IMAD.MOV.U32 R3, RZ, RZ, 0x1c1f ;  /* 0x00001c1fff037424 */ /* 0x000fe200078e00ff */
[----:B------:R-:W-:Y:S02]  /*1d2d0*/  MOV R2, 0x1d2f0 ;  /* 0x0001d2f000027802 */ /* 0x000fe40000000f00 */
[----:B-123--:R-:W-:Y:S05]  /*1d2e0*/  CALL.REL.NOINC `($__internal_23_$__cuda_sm70_shflsync_idx_p) ;  /* 0x00000b7000007944 */ /* 0x00efea0003c00000 */
[----:B------:R-:W-:Y:S01]  /*1d2f0*/  MOV R0, R5 ;  /* 0x0000000500007202 */ /* 0x000fe20000000f00 */
[----:B------:R-:W-:Y:S05]  /*1d300*/  BRA `(.L_x_1192) ;  /* 0xffffc6d000007947 */ /* 0x000fea000383ffff */
.L_x_1135:
[----:B------:R-:W-:Y:S01]  /*1d310*/  IMAD.MOV.U32 R9, RZ, RZ, R36 ;  /* 0x000000ffff097224 */ /* 0x000fe200078e0024 */
[----:B------:R-:W-:Y:S01]  /*1d320*/  MOV R5, 0x1 ;  /* 0x0000000100057802 */ /* 0x000fe20000000f00 */
[----:B---3--:R-:W-:Y:S01]  /*1d330*/  IMAD.MOV.U32 R3, RZ, RZ, 0x1c1f ;  /* 0x00001c1fff037424 */ /* 0x008fe200078e00ff */
[----:B------:R-:W-:-:S02]  /*1d340*/  MOV R2, 0x1d360 ;  /* 0x0001d36000027802 */ /* 0x000fc40000000f00 */
[----:B--2-4-:R-:W-:Y:S05]  /*1d350*/  CALL.REL.NOINC `($__internal_23_$__cuda_sm70_shflsync_idx_p) ;  /* 0x00000b0000007944 */ /* 0x014fea0003c00000 */
        /* <DEDUP_REMOVED lines=8> */
.L_x_1139:
[----:B------:R-:W-:Y:S01]  /*1d3e0*/  IMAD.MOV.U32 R9, RZ, RZ, R11 ;  /* 0x000000ffff097224 */ /* 0x000fe200078e000b */
[----:B------:R-:W-:Y:S01]  /*1d3f0*/  MOV R5, RZ ;  /* 0x000000ff00057202 */ /* 0x000fe20000000f00 */
[----:B------:R-:W-:Y:S01]  /*1d400*/  IMAD.MOV.U32 R3, RZ, RZ, 0x181f ;  /* 0x0000181fff037424 */ /* 0x000fe200078e00ff */
[----:B------:R-:W-:Y:S02]  /*1d410*/  MOV R2, 0x1d430 ;  /* 0x0001d43000027802 */ /* 0x000fe40000000f00 */
[----:B------:R-:W-:Y:S05]  /*1d420*/  CALL.REL.NOINC `($__internal_23_$__cuda_sm70_shflsync_idx_p) ;  /* 0x00000a3000007944 */ /* 0x000fea0003c00000 */
[----:B------:R-:W-:Y:S01]  /*1d430*/  MOV R10, R5 ;  /* 0x00000005000a7202 */ /* 0x000fe20000000f00 */
[----:B------:R-:W-:Y:S05]  /*1d440*/  BRA `(.L_x_1194) ;  /* 0xffffdcc000007947 */ /* 0x000fea000383ffff */
.L_x_1140:
[----:B------:R-:W-:Y:S01]  /*1d450*/  IMAD.MOV.U32 R9, RZ, RZ, R14 ;  /* 0x000000ffff097224 */ /* 0x000fe200078e000e */
[----:B------:R-:W-:Y:S01]  /*1d460*/  MOV R5, RZ ;  /* 0x000000ff00057202 */ /* 0x000fe20000000f00 */
[----:B------:R-:W-:Y:S01]  /*1d470*/  IMAD.MOV.U32 R3, RZ, RZ, 0x181f ;  /* 0x0000181fff037424 */ /* 0x000fe200078e00ff */
[----:B------:R-:W-:Y:S02]  /*1d480*/  MOV R2, 0x1d4a0 ;  /* 0x0001d4a000027802 */ /* 0x000fe40000000f00 */
[----:B-12---:R-:W-:Y:S05]  /*1d490*/  CALL.REL.NOINC `($__internal_23_$__cuda_sm70_shflsync_idx_p) ;  /* 0x000009c000007944 */ /* 0x006fea0003c00000 */
[----:B------:R-:W-:Y:S01]  /*1d4a0*/  MOV R2, R5 ;  /* 0x0000000500027202 */ /* 0x000fe20000000f00 */
[----:B------:R-:W-:Y:S05]  /*1d4b0*/  BRA `(.L_x_1195) ;  /* 0xffffdc7000007947 */ /* 0x000fea000383ffff */
.L_x_1143:
        /* <DEDUP_REMOVED lines=13> */
.L_x_1146:
[----:B-1----:R-:W-:Y:S01]  /*1d590*/  IMAD.MOV.U32 R9, RZ, RZ, R11 ;  /* 0x000000ffff097224 */ /* 0x002fe200078e000b */
[----:B------:R-:W-:Y:S01]  /*1d5a0*/  MOV R5, 0x2 ;  /* 0x0000000200057802 */ /* 0x000fe20000000f00 */
[----:B------:R-:W-:Y:S01]  /*1d5b0*/  IMAD.MOV.U32 R3, RZ, RZ, 0x181f ;  /* 0x0000181fff037424 */ /* 0x000fe200078e00ff */
[----:B----4-:R-:W-:Y:S02]  /*1d5c0*/  MOV R2, 0x1d5e0 ;  /* 0x0001d5e000027802 */ /* 0x010fe40000000f00 */
[----:B--23--:R-:W-:Y:S05]  /*1d5d0*/  CALL.REL.NOINC `($__internal_23_$__cuda_sm70_shflsync_idx_p) ;  /* 0x0000088000007944 */ /* 0x00cfea0003c00000 */
[----:B------:R-:W-:Y:S01]  /*1d5e0*/  MOV R10, R5 ;  /* 0x00000005000a7202 */ /* 0x000fe20000000f00 */
[----:B------:R-:W-:Y:S05]  /*1d5f0*/  BRA `(.L_x_1197) ;  /* 0xffffddd000007947 */ /* 0x000fea000383ffff */
.L_x_1147:
[----:B------:R-:W-:Y:S01]  /*1d600*/  IMAD.MOV.U32 R9, RZ, RZ, R14 ;  /* 0x000000ffff097224 */ /* 0x000fe200078e000e */
[----:B------:R-:W-:Y:S01]  /*1d610*/  MOV R5, 0x2 ;  /* 0x0000000200057802 */ /* 0x000fe20000000f00 */
[----:B------:R-:W-:Y:S01]  /*1d620*/  IMAD.MOV.U32 R3, RZ, RZ, 0x181f ;  /* 0x0000181fff037424 */ /* 0x000fe200078e00ff */
[----:B----4-:R-:W-:Y:S02]  /*1d630*/  MOV R2, 0x1d650 ;  /* 0x0001d65000027802 */ /* 0x010fe40000000f00 */
[----:B-123--:R-:W-:Y:S05]  /*1d640*/  CALL.REL.NOINC `($__internal_23_$__cuda_sm70_shflsync_idx_p) ;  /* 0x0000081000007944 */ /* 0x00efea0003c00000 */
[----:B------:R-:W-:Y:S01]  /*1d650*/  MOV R2, R5 ;  /* 0x0000000500027202 */ /* 0x000fe20000000f00 */
[----:B------:R-:W-:Y:S05]  /*1d660*/  BRA `(.L_x_1198) ;  /* 0xffffdd8000007947 */ /* 0x000fea000383ffff */
.L_x_1150:
        /* <DEDUP_REMOVED lines=13> */
.L_x_1152:
[----:B------:R-:W-:Y:S01]  /*1d740*/  IMAD.MOV.U32 R9, RZ, RZ, R86 ;  /* 0x000000ffff097224 */ /* 0x000fe200078e0056 */
[----:B------:R-:W-:Y:S01]  /*1d750*/  MOV R5, RZ ;  /* 0x000000ff00057202 */ /* 0x000fe20000000f00 */
[----:B---3--:R-:W-:Y:S01]  /*1d760*/  IMAD.MOV.U32 R3, RZ, RZ, 0x1f ;  /* 0x0000001fff037424 */ /* 0x008fe200078e00ff */
[----:B----4-:R-:W-:Y:S02]  /*1d770*/  MOV R2, 0x1d790 ;  /* 0x0001d79000027802 */ /* 0x010fe40000000f00 */
[----:B--2---:R-:W-:Y:S05]  /*1d780*/  CALL.REL.NOINC `($__internal_23_$__cuda_sm70_shflsync_idx_p) ;  /* 0x000006d000007944 */ /* 0x004fea0003c00000 */
[----:B------:R-:W-:Y:S01]  /*1d790*/  MOV R10, R5 ;  /* 0x00000005000a7202 */ /* 0x000fe20000000f00 */
[----:B------:R-:W-:Y:S05]  /*1d7a0*/  BRA `(.L_x_1200) ;  /* 0xffffdf5000007947 */ /* 0x000fea000383ffff */
.L_x_1153:
[----:B------:R-:W-:Y:S01]  /*1d7b0*/  IMAD.MOV.U32 R9, RZ, RZ, R86 ;  /* 0x000000ffff097224 */ /* 0x000fe200078e0056 */
[----:B------:R-:W-:Y:S01]  /*1d7c0*/  MOV R5, 0x1 ;  /* 0x0000000100057802 */ /* 0x000fe20000000f00 */
[----:B------:R-:W-:Y:S01]  /*1d7d0*/  IMAD.MOV.U32 R3, RZ, RZ, 0x1f ;  /* 0x0000001fff037424 */ /* 0x000fe200078e00ff */
[----:B----4-:R-:W-:Y:S02]  /*1d7e0*/  MOV R2, 0x1d800 ;  /* 0x0001d80000027802 */ /* 0x010fe40000000f00 */
[----:B-123--:R-:W-:Y:S05]  /*1d7f0*/  CALL.REL.NOINC `($__internal_23_$__cuda_sm70_shflsync_idx_p) ;  /* 0x0000066000007944 */ /* 0x00efea0003c00000 */
[----:B------:R-:W-:Y:S01]  /*1d800*/  MOV R8, R5 ;  /* 0x0000000500087202 */ /* 0x000fe20000000f00 */
[----:B------:R-:W-:Y:S05]  /*1d810*/  BRA `(.L_x_1201) ;  /* 0xffffdf0000007947 */ /* 0x000fea000383ffff */
.L_x_1154:
[----:B------:R-:W-:Y:S01]  /*1d820*/  IMAD.MOV.U32 R0, RZ, RZ, R4 ;  /* 0x000000ffff007224 */ /* 0x000fe200078e0004 */
[----:B------:R-:W-:-:S02]  /*1d830*/  MOV R2, 0x1 ;  /* 0x0000000100027802 */ /* 0x000fc40000000f00 */
[----:B------:R-:W-:Y:S02]  /*1d840*/  MOV R3, 0x1d860 ;  /* 0x0001d86000037802 */ /* 0x000fe40000000f00 */
[----:B-1-3--:R-:W-:Y:S05]  /*1d850*/  CALL.REL.NOINC `($__internal_24_$__cuda_sm70_shflsync_up_p) ;  /* 0x0000065000007944 */ /* 0x00afea0003c00000 */
[----:B------:R-:W-:Y:S05]  /*1d860*/  BRA `(.L_x_1202) ;  /* 0xffffdfd000007947 */ /* 0x000fea000383ffff */
.L_x_1155:
[----:B------:R-:W-:Y:S01]  /*1d870*/  IMAD.MOV.U32 R0, RZ, RZ, R4 ;  /* 0x000000ffff007224 */ /* 0x000fe200078e0004 */
[----:B------:R-:W-:Y:S02]  /*1d880*/  MOV R2, 0x2 ;  /* 0x0000000200027802 */ /* 0x000fe40000000f00 */
[----:B------:R-:W-:Y:S02]  /*1d890*/  MOV R3, 0x1d8b0 ;  /* 0x0001d8b000037802 */ /* 0x000fe40000000f00 */
[----:B-1-3--:R-:W-:Y:S05]  /*1d8a0*/  CALL.REL.NOINC `($__internal_24_$__cuda_sm70_shflsync_up_p) ;  /* 0x0000060000007944 */ /* 0x00afea0003c00000 */
        /* <DEDUP_REMOVED lines=27> */
.L_x_1159:
[----:B------:R-:W-:Y:S02]  /*1da60*/  MOV R2, 0x1 ;  /* 0x0000000100027802 */ /* 0x000fe40000000f00 */
[----:B------:R-:W-:-:S02]  /*1da70*/  MOV R3, 0x1da90 ;  /* 0x0001da9000037802 */ /* 0x000fc40000000f00 */
[----:B-1----:R-:W-:Y:S05]  /*1da80*/  CALL.REL.NOINC `($__internal_24_$__cuda_sm70_shflsync_up_p) ;  /* 0x0000042000007944 */ /* 0x002fea0003c00000 */
[----:B------:R-:W-:Y:S01]  /*1da90*/  MOV R2, R5 ;  /* 0x0000000500027202 */ /* 0x000fe20000000f00 */
[----:B------:R-:W-:Y:S05]  /*1daa0*/  BRA `(.L_x_1204) ;  /* 0xffffdfe000007947 */ /* 0x000fea000383ffff */
.L_x_1160:
[----:B------:R-:W-:Y:S02]  /*1dab0*/  MOV R2, 0x2 ;  /* 0x0000000200027802 */ /* 0x000fe40000000f00 */
[----:B------:R-:W-:-:S02]  /*1dac0*/  MOV R3, 0x1dae0 ;  /* 0x0001dae000037802 */ /* 0x000fc40000000f00 */
[----:B-1----:R-:W-:Y:S05]  /*1dad0*/  CALL.REL.NOINC `($__internal_24_$__cuda_sm70_shflsync_up_p) ;  /* 0x000003d000007944 */ /* 0x002fea0003c00000 */
[----:B------:R-:W-:Y:S01]  /*1dae0*/  SEL R5, R5, RZ, P1 ;  /* 0x000000ff05057207 */ /* 0x000fe20000800000 */
[----:B------:R-:W-:Y:S01]  /*1daf0*/  IMAD.MOV.U32 R2, RZ, RZ, 0x4 ;  /* 0x00000004ff027424 */ /* 0x000fe200078e00ff */
[----:B------:R-:W-:-:S03]  /*1db00*/  MOV R3, 0x1db30 ;  /* 0x0001db3000037802 */ /* 0x000fc60000000f00 */
[----:B------:R-:W-:Y:S02]  /*1db10*/  IMAD.IADD R0, R0, 0x1, R5 ;  /* 0x0000000100007824 */ /* 0x000fe400078e0205 */
        /* <DEDUP_REMOVED lines=22> */
.L_x_1162:
[----:B------:R-:W-:Y:S02]  /*1dc80*/  SEL R0, RZ, 0x1, P0 ;  /* 0x00000001ff007807 */ /* 0x000fe40000000000 */
[----:B------:R-:W-:-:S02]  /*1dc90*/  MOV R2, 0x1dcb0 ;  /* 0x0001dcb000027802 */ /* 0x000fc40000000f00 */
[----:B-12---:R-:W-:Y:S05]  /*1dca0*/  CALL.REL.NOINC `($__internal_25_$__cuda_sm70_votesync_ballot) ;  /* 0x0000027000007944 */ /* 0x006fea0003c00000 */
[----:B------:R-:W-:Y:S01]  /*1dcb0*/  MOV R11, R0 ;  /* 0x00000000000b7202 */ /* 0x000fe20000000f00 */
[----:B------:R-:W-:Y:S05]  /*1dcc0*/  BRA `(.L_x_1206) ;  /* 0xffffdf5000007947 */ /* 0x000fea000383ffff */
.L_x_1163:
[----:B------:R-:W-:Y:S01]  /*1dcd0*/  IMAD.MOV.U32 R9, RZ, RZ, R6 ;  /* 0x000000ffff097224 */ /* 0x000fe200078e0006 */
[----:B------:R-:W-:Y:S01]  /*1dce0*/  MOV R5, R0 ;  /* 0x0000000000057202 */ /* 0x000fe20000000f00 */
[----:B------:R-:W-:Y:S01]  /*1dcf0*/  IMAD.MOV.U32 R3, RZ, RZ, 0x1f ;  /* 0x0000001fff037424 */ /* 0x000fe200078e00ff */
[----:B------:R-:W-:-:S02]  /*1dd00*/  MOV R2, 0x1dd20 ;  /* 0x0001dd2000027802 */ /* 0x000fc40000000f00 */
[----:B-12---:R-:W-:Y:S05]  /*1dd10*/  CALL.REL.NOINC `($__internal_23_$__cuda_sm70_shflsync_idx_p) ;  /* 0x0000014000007944 */ /* 0x006fea0003c00000 */
[----:B------:R-:W-:Y:S01]  /*1dd20*/  IMAD.MOV.U32 R6, RZ, RZ, R5 ;  /* 0x000000ffff067224 */ /* 0x000fe200078e0005 */
[----:B------:R-:W-:Y:S01]  /*1dd30*/  MOV R5, R0 ;  /* 0x0000000000057202 */ /* 0x000fe20000000f00 */
[----:B------:R-:W-:Y:S01]  /*1dd40*/  IMAD.MOV.U32 R9, RZ, RZ, R7 ;  /* 0x000000ffff097224 */ /* 0x000fe200078e0007 */
[----:B------:R-:W-:-:S02]  /*1dd50*/  MOV R3, 0x1f ;  /* 0x0000001f00037802 */ /* 0x000fc40000000f00 */
[----:B------:R-:W-:Y:S02]  /*1dd60*/  MOV R2, 0x1dd80 ;  /* 0x0001dd8000027802 */ /* 0x000fe40000000f00 */
[----:B------:R-:W-:Y:S05]  /*1dd70*/  CALL.REL.NOINC `($__internal_23_$__cuda_sm70_shflsync_idx_p) ;  /* 0x000000e000007944 */ /* 0x000fea0003c00000 */
[----:B------:R-:W-:Y:S01]  /*1dd80*/  MOV R7, R5 ;  /* 0x0000000500077202 */ /* 0x000fe20000000f00 */
[----:B------:R-:W-:Y:S05]  /*1dd90*/  BRA `(.L_x_1207) ;  /* 0xffffded000007947 */ /* 0x000fea000383ffff */
.L_x_1166:
[----:B------:R-:W-:Y:S01]  /*1dda0*/  IMAD.MOV.U32 R9, RZ, RZ, R4 ;  /* 0x000000ffff097224 */ /* 0x000fe200078e0004 */
[----:B------:R-:W-:Y:S01]  /*1ddb0*/  MOV R5, R0 ;  /* 0x0000000000057202 */ /* 0x000fe20000000f00 */
[----:B------:R-:W-:Y:S01]  /*1ddc0*/  IMAD.MOV.U32 R3, RZ, RZ, 0x1f ;  /* 0x0000001fff037424 */ /* 0x000fe200078e00ff */
[----:B------:R-:W-:Y:S02]  /*1ddd0*/  MOV R2, 0x1ddf0 ;  /* 0x0001ddf000027802 */ /* 0x000fe40000000f00 */
[----:B-12-4-:R-:W-:Y:S05]  /*1dde0*/  CALL.REL.NOINC `($__internal_23_$__cuda_sm70_shflsync_idx_p) ;  /* 0x0000007000007944 */ /* 0x016fea0003c00000 */
[----:B------:R-:W-:Y:S01]  /*1ddf0*/  MOV R12, R5 ;  /* 0x00000005000c7202 */ /* 0x000fe20000000f00 */
[----:B------:R-:W-:Y:S05]  /*1de00*/  BRA `(.L_x_1165) ;  /* 0xffffdec000007947 */ /* 0x000fea000383ffff */
        .weak           $__internal_22_$__cuda_sm70_shflsync_bfly_p
        .type           $__internal_22_$__cuda_sm70_shflsync_bfly_p,@function
        .size           $__internal_22_$__cuda_sm70_shflsync_bfly_p,($__internal_23_$__cuda_sm70_shflsync_idx_p - $__internal_22_$__cuda_sm70_shflsync_bfly_p)
$__internal_22_$__cuda_sm70_shflsync_bfly_p:
[----:B------:R-:W-:Y:S04]  /*1de10*/  WARPSYNC R6 ;  /* 0x0000000600007348 */ /* 0x000fe80003800000 */
[----:B------:R1:W2:Y:S02]  /*1de20*/  SHFL.BFLY PT, R5, R2, R5, R7 ;  /* 0x0c00000502057389 */ /* 0x0002a400000e0007 */
[----:B-1----:R-:W-:-:S02]  /*1de30*/  MOV R2, R3 ;  /* 0x0000000300027202 */ /* 0x002fc40000000f00 */
[----:B------:R-:W-:-:S04]  /*1de40*/  MOV R3, 0x0 ;  /* 0x0000000000037802 */ /* 0x000fc80000000f00 */
[----:B--2---:R-:W-:Y:S05]  /*1de50*/  RET.REL.NODEC R2 `(_ZN7cutlass13device_kernelIN5flash19enable_sm80_to_sm89INS1_16FlashAttnFwdSm80INS1_25CollectiveMainloopFwdSm80ILi8ELi1ELb0EN4cute5tupleIJNS5_1CILi128EEENS7_ILi64EEENS7_ILi192EEEEEELi192ENS_10bfloat16_tEfNS_4arch4Sm80ELb1ELb0ELb0ELb1ELb0ELb1ELb1ELb1EEENS1_21CollectiveEpilogueFwdINS6_IJS8_SA_S9_EEENS6_IJNS7_ILi1EEESI_SI_EEESC_SE_Li256ELb1ELb1ELb1ELb0EEENS1_36VarlenDynamicPersistentTileSchedulerILi128ELi64ELi256ELi256ELb1ELb1ELb0ELb1ELb1ELb1EEEEEEEEEvNT_6ParamsE) ;  /* 0xfffe21a002007950 */ /* 0x004fea0003c3ffff */
        .weak           $__internal_23_$__cuda_sm70_shflsync_idx_p
        .type           $__internal_23_$__cuda_sm70_shflsync_idx_p,@function
        .size           $__internal_23_$__cuda_sm70_shflsync_idx_p,($__internal_24_$__cuda_sm70_shflsync_up_p - $__internal_23_$__cuda_sm70_shflsync_idx_p)
$__internal_23_$__cuda_sm70_shflsync_idx_p:
[----:B------:R-:W-:-:S04]  /*1de60*/  MOV R87, 0xffffffff ;  /* 0xffffffff00577802 */ /* 0x000fc80000000f00 */
[----:B------:R-:W-:Y:S04]  /*1de70*/  WARPSYNC R87 ;  /* 0x0000005700007348 */ /* 0x000fe80003800000 */
[----:B------:R1:W2:Y:S02]  /*1de80*/  SHFL.IDX PT, R5, R9, R5, R3 ;  /* 0x0000000509057389 */ /* 0x0002a400000e0003 */
[----:B-1----:R-:W-:-:S04]  /*1de90*/  MOV R3, 0x0 ;  /* 0x0000000000037802 */ /* 0x002fc80000000f00 */
[----:B--2---:R-:W-:Y:S05]  /*1dea0*/  RET.REL.NODEC R2 `(_ZN7cutlass13device_kernelIN5flash19enable_sm80_to_sm89INS1_16FlashAttnFwdSm80INS1_25CollectiveMainloopFwdSm80ILi8ELi1ELb0EN4cute5tupleIJNS5_1CILi128EEENS7_ILi64EEENS7_ILi192EEEEEELi192ENS_10bfloat16_tEfNS_4arch4Sm80ELb1ELb0ELb0ELb1ELb0ELb1ELb1ELb1EEENS1_21CollectiveEpilogueFwdINS6_IJS8_SA_S9_EEENS6_IJNS7_ILi1EEESI_SI_EEESC_SE_Li256ELb1ELb1ELb1ELb0EEENS1_36VarlenDynamicPersistentTileSchedulerILi128ELi64ELi256ELi256ELb1ELb1ELb0ELb1ELb1ELb1EEEEEEEEEvNT_6ParamsE) ;  /* 0xfffe215002007950 */ /* 0x004fea0003c3ffff */
        .weak           $__internal_24_$__cuda_sm70_shflsync_up_p
        .type           $__internal_24_$__cuda_sm70_shflsync_up_p,@function
        .size           $__internal_24_$__cuda_sm70_shflsync_up_p,($__internal_25_$__cuda_sm70_votesync_ballot - $__internal_24_$__cuda_sm70_shflsync_up_p)
$__internal_24_$__cuda_sm70_shflsync_up_p:
[----:B------:R-:W-:Y:S02]  /*1deb0*/  IMAD.MOV.U32 R5, RZ, RZ, RZ ;  /* 0x000000ffff057224 */ /* 0x000fe400078e00ff */
[----:B------:R-:W-:-:S04]  /*1dec0*/  IMAD.MOV.U32 R9, RZ, RZ, -0x1 ;  /* 0xffffffffff097424 */ /* 0x000fc800078e00ff */
[----:B------:R-:W-:Y:S04]  /*1ded0*/  WARPSYNC R9 ;  /* 0x0000000900007348 */ /* 0x000fe80003800000 */
[----:B------:R1:W2:Y:S02]  /*1dee0*/  SHFL.UP PT, R5, R0, R2, R5 ;  /* 0x0400000200057389 */ /* 0x0002a400000e0005 */
[----:B-1----:R-:W-:Y:S02]  /*1def0*/  MOV R2, R3 ;  /* 0x0000000300027202 */ /* 0x002fe40000000f00 */
[----:B------:R-:W-:-:S04]  /*1df00*/  MOV R3, 0x0 ;  /* 0x0000000000037802 */ /* 0x000fc80000000f00 */
[----:B--2---:R-:W-:Y:S05]  /*1df10*/  RET.REL.NODEC R2 `(_ZN7cutlass13device_kernelIN5flash19enable_sm80_to_sm89INS1_16FlashAttnFwdSm80INS1_25CollectiveMainloopFwdSm80ILi8ELi1ELb0EN4cute5tupleIJNS5_1CILi128EEENS7_ILi64EEENS7_ILi192EEEEEELi192ENS_10bfloat16_tEfNS_4arch4Sm80ELb1ELb0ELb0ELb1ELb0ELb1ELb1ELb1EEENS1_21CollectiveEpilogueFwdINS6_IJS8_SA_S9_EEENS6_IJNS7_ILi1EEESI_SI_EEESC_SE_Li256ELb1ELb1ELb1ELb0EEENS1_36VarlenDynamicPersistentTileSchedulerILi128ELi64ELi256ELi256ELb1ELb1ELb0ELb1ELb1ELb1EEEEEEEEEvNT_6ParamsE) ;  /* 0xfffe20e002007950 */ /* 0x004fea0003c3ffff */
        .weak           $__internal_25_$__cuda_sm70_votesync_ballot
        .type           $__internal_25_$__cuda_sm70_votesync_ballot,@function
        .size           $__internal_25_$__cuda_sm70_votesync_ballot,(.L_x_2482 - $__internal_25_$__cuda_sm70_votesync_ballot)
$__internal_25_$__cuda_sm70_votesync_ballot:
[----:B------:R-:W-:Y:S01]  /*1df20*/  ISETP.NE.U32.AND P0, PT, R0, 0x1, PT ;  /* 0x000000010000780c */ /* 0x000fe20003f05070 */
[----:B------:R-:W-:-:S04]  /*1df30*/  IMAD.MOV.U32 R3, RZ, RZ, -0x1 ;  /* 0xffffffffff037424 */ /* 0x000fc800078e00ff */
[----:B------:R-:W-:Y:S08]  /*1df40*/  WARPSYNC R3 ;  /* 0x0000000300007348 */ /* 0x000ff00003800000 */
[----:B------:R-:W-:-:S04]  /*1df50*/  VOTE.ANY R0, PT, !P0 ;  /* 0x0000000000007806 */ /* 0x000fc800040e0100 */
[----:B------:R-:W-:Y:S01]  /*1df60*/  LOP3.LUT R0, R0, R3, RZ, 0xc0, !PT ;  /* 0x0000000300007212 */ /* 0x000fe200078ec0ff */
[----:B------:R-:W-:-:S04]  /*1df70*/  IMAD.MOV.U32 R3, RZ, RZ, 0x0 ;  /* 0x00000000ff037424 */ /* 0x000fc800078e00ff */
[----:B------:R-:W-:Y:S05]  /*1df80*/  RET.REL.NODEC R2 `(_ZN7cutlass13device_kernelIN5flash19enable_sm80_to_sm89INS1_16FlashAttnFwdSm80INS1_25CollectiveMainloopFwdSm80ILi8ELi1ELb0EN4cute5tupleIJNS5_1CILi128EEENS7_ILi64EEENS7_ILi192EEEEEELi192ENS_10bfloat16_tEfNS_4arch4Sm80ELb1ELb0ELb0ELb1ELb0ELb1ELb1ELb1EEENS1_21CollectiveEpilogueFwdINS6_IJS8_SA_S9_EEENS6_IJNS7_ILi1EEESI_SI_EEESC_SE_Li256ELb1ELb1ELb1ELb0EEENS1_36VarlenDynamicPersistentTileSchedulerILi128ELi64ELi256ELi256ELb1ELb1ELb0ELb1ELb1ELb1EEEEEEEEEvNT_6ParamsE) ;  /* 0xfffe207002007950 */ /* 0x000fea0003c3ffff */
.L_x_1208:
        /* <DEDUP_REMOVED lines=15> */
.L_x_2482:


//--------------------- .text._ZN7cutlass13device_kernelIN5flash19enable_sm80_to_sm89INS1_16FlashAttnFwdSm80INS1_25CollectiveMainloopFwdSm80ILi8ELi2ELb1EN4cute5tupleIJNS5_1CILi128EEENS7_ILi96EEENS7_ILi192EEEEEELi192ENS_10bfloat16_tEfNS_4arch4Sm80ELb0ELb0ELb0ELb0ELb0ELb0ELb1ELb1EEENS1_21CollectiveEpilogueFwdINS6_IJS8_SA_S9_EEENS6_IJNS7_ILi1EEESI_SI_EEESC_SE_Li256ELb0ELb1ELb1ELb0EEENS1_19SingleTileSchedulerILb0ELb1ELb1ELi128EEEEEEEEEvNT_6ParamsE --------------------------
	.section	.text._ZN7cutlass13device_kernelIN5flash19enable_sm80_to_sm89INS1_16FlashAttnFwdSm80INS1_25CollectiveMainloopFwdSm80ILi8ELi2ELb1EN4cute5tupleIJNS5_1CILi128EEENS7_ILi96EEENS7_ILi192EEEEEELi192ENS_10bfloat16_tEfNS_4arch4Sm80ELb0ELb0ELb0ELb0ELb0ELb0ELb1ELb1EEENS1_21CollectiveEpilogueFwdINS6_IJS8_SA_S9_EEENS6_IJNS7_ILi1EEESI_SI_EEESC_SE_Li256ELb0ELb1ELb1ELb0EEENS1_19SingleTileSchedulerILb0ELb1ELb1ELi128EEEEEEEEEvNT_6ParamsE,"ax",@progbits
	.sectioninfo	@"SHI_REGISTERS=255"
	.align	128
.text._ZN7cutlass13device_kernelIN5flash19enable_sm80_to_sm89INS1_16FlashAttnFwdSm80INS1_25CollectiveMainloopFwdSm80ILi8ELi2ELb1EN4cute5tupleIJNS5_1CILi128EEENS7_ILi96EEENS7_ILi192EEEEEELi192ENS_10bfloat16_tEfNS_4arch4Sm80ELb0ELb0ELb0ELb0ELb0ELb0ELb1ELb1EEENS1_21CollectiveEpilogueFwdINS6_IJS8_SA_S9_EEENS6_IJNS7_ILi1EEESI_SI_EEESC_SE_Li256ELb0ELb1ELb1ELb0EEENS1_19SingleTileSchedulerILb0ELb1ELb1ELi128EEEEEEEEEvNT_6ParamsE:
        .type           _ZN7cutlass13device_kernelIN5flash19enable_sm80_to_sm89INS1_16FlashAttnFwdSm80INS1_25CollectiveMainloopFwdSm80ILi8ELi2ELb1EN4cute5tupleIJNS5_1CILi128EEENS7_ILi96EEENS7_ILi192EEEEEELi192ENS_10bfloat16_tEfNS_4arch4Sm80ELb0ELb0ELb0ELb0ELb0ELb0ELb1ELb1EEENS1_21CollectiveEpilogueFwdINS6_IJS8_SA_S9_EEENS6_IJNS7_ILi1EEESI_SI_EEESC_SE_Li256ELb0ELb1ELb1ELb0EEENS1_19SingleTileSchedulerILb0ELb1ELb1ELi128EEEEEEEEEvNT_6ParamsE,@function
        .size           _ZN7cutlass13device_kernelIN5flash19enable_sm80_to_sm89INS1_16FlashAttnFwdSm80INS1_25CollectiveMainloopFwdSm80ILi8ELi2ELb1EN4cute5tupleIJNS5_1CILi128EEENS7_ILi96EEENS7_ILi192EEEEEELi192ENS_10bfloat16_tEfNS_4arch4Sm80ELb0ELb0ELb0ELb0ELb0ELb0ELb1ELb1EEENS1_21CollectiveEpilogueFwdINS6_IJS8_SA_S9_EEENS6_IJNS7_ILi1EEESI_SI_EEESC_SE_Li256ELb0ELb1ELb1ELb0EEENS1_19SingleTileSchedulerILb0ELb1ELb1ELi128EEEEEEEEEvNT_6ParamsE,(.L_x_2487 - _ZN7cutlass13device_kernelIN5flash19enable_sm80_to_sm89INS1_16FlashAttnFwdSm80INS1_25CollectiveMainloopFwdSm80ILi8ELi2ELb1EN4cute5tupleIJNS5_1CILi128EEENS7_ILi96EEENS7_ILi192EEEEEELi192ENS_10bfloat16_tEfNS_4arch4Sm80ELb0ELb0ELb0ELb0ELb0ELb0ELb1ELb1EEENS1_21CollectiveEpilogueFwdINS6_IJS8_SA_S9_EEENS6_IJNS7_ILi1EEESI_SI_EEESC_SE_Li256ELb0ELb1ELb1ELb0EEENS1_19SingleTileSchedulerILb0ELb1ELb1ELi128EEEEEEEEEvNT_6ParamsE)
        .other          _ZN7cutlass13device_kernelIN5flash19enable_sm80_to_sm89INS1_16FlashAttnFwdSm80INS1_25CollectiveMainloopFwdSm80ILi8ELi2ELb1EN4cute5tupleIJNS5_1CILi128EEENS7_ILi96EEENS7_ILi192EEEEEELi192ENS_10bfloat16_tEfNS_4arch4Sm80ELb0ELb0ELb0ELb0ELb0ELb0ELb1ELb1EEENS1_21CollectiveEpilogueFwdINS6_IJS8_SA_S9_EEENS6_IJNS7_ILi1EEESI_SI_EEESC_SE_Li256ELb0ELb1ELb1ELb0EEENS1_19SingleTileSchedulerILb0ELb1ELb1ELi128EEEEEEEEEvNT_6ParamsE,@"STO_CUDA_ENTRY STV_DEFAULT"
_ZN7cutlass13device_kernelIN5flash19enable_sm80_to_sm89INS1_16FlashAttnFwdSm80INS1_25CollectiveMainloopFwdSm80ILi8ELi2ELb1EN4cute5tupleIJNS5_1CILi128EEENS7_ILi96EEENS7_ILi192EEEEEELi192ENS_10bfloat16_tEfNS_4arch4Sm80ELb0ELb0ELb0ELb0ELb0ELb0ELb1ELb1EEENS1_21CollectiveEpilogueFwdINS6_IJS8_SA_S9_EEENS6_IJNS7_ILi1EEESI_SI_EEESC_SE_Li256ELb0ELb1ELb1ELb0EEENS1_19SingleTileSchedulerILb0ELb1ELb1ELi128EEEEEEEEEvNT_6ParamsE:
        /* <DEDUP_REMOVED lines=18> */
.L_x_1209:
[----:B---3--:R-:W-:Y:S02]  /*0120*/  ULDC.64 UR4, c[0x0][0x550] ;  /* 0x0001540000047ab9 */ /* 0x008fe40000000a00 */
[----:B------:R-:W-:Y:S02]  /*0130*/  UISETP.NE.AND UP0, UPT, UR4, 0x1, UPT ;  /* 0x000000010400788c */ /* 0x000fe4000bf05270 */
[----:B------:R-:W-:-:S02]  /*0140*/  UIMAD.WIDE.U32 UR8, UR6, UR5, URZ ;  /* 0x00000005060872a5 */ /* 0x000fc4000f8e003f */
[----:B------:R-:W-:Y:S02]  /*0150*/  ULDC UR4, c[0x0][0x558] ;  /* 0x0001560000047ab9 */ /* 0x000fe40000000800 */
[----:B------:R-:W-:-:S05]  /*0160*/  UMOV UR11, UR6 ;  /* 0x00000006000b7c82 */ /* 0x000fca0008000000 */
[----:B------:R-:W-:-:S03]  /*0170*/  @UP0 USHF.R.U32.HI UR11, URZ, UR4, UR9 ;  /* 0x000000043f0b0299 */ /* 0x000fc60008011609 */
.L_x_1210:
        /* <DEDUP_REMOVED lines=21> */
[-C--:B------:R-:W-:Y:S02]  /*02d0*/  IABS R0, R2.reuse ;  /* 0x0000000200007213 */ /* 0x080fe40000000000 */
[----:B------:R-:W-:Y:S02]  /*02e0*/  IABS R2, R2 ;  /* 0x0000000200027213 */ /* 0x000fe40000000000 */
        /* <DEDUP_REMOVED lines=10> */
[----:B------:R-:W-:-:S04]  /*0390*/  UIMAD UR4, UR4, UR9, URZ ;  /* 0x00000009040472a4 */ /* 0x000fc8000f8e023f */
[----:B------:R-:W-:Y:S01]  /*03a0*/  IMAD.MOV.U32 R3, RZ, RZ, R0 ;  /* 0x000000ffff037224 */ /* 0x000fe200078e0000 */
[----:B------:R-:W-:Y:S01]  /*03b0*/  UIMAD.WIDE.U32 UR12, UR13, UR4, UR12 ;  /* 0x000000040d0c72a5 */ /* 0x000fe2000f8e000c */
[----:B------:R-:W-:Y:S02]  /*03c0*/  IMAD.MOV R0, RZ, RZ, -R2 ;  /* 0x000000ffff007224 */ /* 0x000fe400078e0a02 */
[----:B------:R-:W1:Y:S08]  /*03d0*/  R2UR UR8, R3 ;  /* 0x00000000030873c2 */ /* 0x000e7000000e0000 */
        /* <DEDUP_REMOVED lines=12> */
.L_x_1211:
[----:B------:R-:W-:Y:S01]  /*04a0*/  ULOP3.LUT UR10, UR6, 0xffff, URZ, 0xc0, !UPT ;  /* 0x0000ffff060a7892 */ /* 0x000fe2000f8ec03f */
[----:B------:R-:W-:Y:S01]  /*04b0*/  PLOP3.LUT P2, PT, PT, PT, PT, 0x80, 0x0 ;  /* 0x000000000000781c */ /* 0x000fe20003f4f070 */
[----:B------:R-:W-:Y:S01]  /*04c0*/  CS2R R16, SRZ ;  /* 0x0000000000107805 */ /* 0x000fe2000001ff00 */
        /* <DEDUP_REMOVED lines=16> */
[----:B------:R-:W-:Y:S01]  /*05d0*/  ULDC.64 UR12, c[0x0][0x118] ;  /* 0x00004600000c7ab9 */ /* 0x000fe20000000a00 */
        /* <DEDUP_REMOVED lines=41> */
[----:B------:R-:W-:-:S02]  /*0870*/  UMOV UR15, 0x60 ;  /* 0x00000060000f7882 */ /* 0x000fc40000000000 */
[----:B------:R-:W-:Y:S01]  /*0880*/  ISETP.NE.AND.EX P4, PT, RZ, c[0x0][0x344], PT, P4 ;  /* 0x0000d100ff007a0c */ /* 0x000fe20003f85340 */
[----:B------:R-:W-:Y:S02]  /*0890*/  ULDC.64 UR8, c[0x0][0x1e0] ;  /* 0x0000780000087ab9 */ /* 0x000fe40000000a00 */
[----:B------:R-:W-:Y:S02]  /*08a0*/  ULDC.64 UR6, c[0x0][0x1b8] ;  /* 0x00006e0000067ab9 */ /* 0x000fe40000000a00 */
[----:B------:R-:W-:-:S08]  /*08b0*/  ULDC.64 UR4, c[0x0][0x208] ;  /* 0x0000820000047ab9 */ /* 0x000fd00000000a00 */
[----:B------:R-:W-:-:S04]  /*08c0*/  @P4 IMAD.MOV.U32 R0, RZ, RZ, 0x4 ;  /* 0x00000004ff004424 */ /* 0x000fc800078e00ff */
[----:B------:R-:W-:-:S05]  /*08d0*/  @P4 IMAD.WIDE R2, R35, R0, c[0x0][0x340] ;  /* 0x0000d00023024625 */ /* 0x000fca00078e0200 */
[----:B------:R2:W3:Y:S01]  /*08e0*/  @P4 LDG.E R16, [R2.64] ;  /* 0x0000000c02104981 */ /* 0x0004e2000c1e1900 */
[----:B------:R-:W-:Y:S01]  /*08f0*/  SHF.R.S32.HI R34, RZ, 0x1f, R132 ;  /* 0x0000001fff227819 */ /* 0x000fe20000011484 */
[----:B------:R-:W-:Y:S01]  /*0900*/  IMAD.MOV.U32 R7, RZ, RZ, c[0x0][0x2c4] ;  /* 0x0000b100ff077624 */ /* 0x000fe200078e00ff */
[----:B------:R-:W-:Y:S01]  /*0910*/  UIMAD.WIDE.U32 UR20, UR15, UR8, URZ ;  /* 0x000000080f1472a5 */ /* 0x000fe2000f8e003f */
[----:B------:R-:W-:Y:S01]  /*0920*/  SHF.R.S32.HI R19, RZ, 0x1f, R35 ;  /* 0x0000001fff137819 */ /* 0x000fe20000011423 */
[----:B------:R-:W-:Y:S01]  /*0930*/  USHF.R.S32.HI UR8, URZ, 0x1f, UR11 ;  /* 0x0000001f3f087899 */ /* 0x000fe2000801140b */
[-C--:B------:R-:W-:Y:S01]  /*0940*/  LEA.HI R32, R34, R132.reuse, RZ, 0x3 ;  /* 0x0000008422207211 */ /* 0x080fe200078f18ff */
[----:B------:R-:W-:Y:S01]  /*0950*/  UIMAD.WIDE.U32 UR18, UR15, UR4, URZ ;  /* 0x000000040f1272a5 */ /* 0x000fe2000f8e003f */
[C---:B------:R-:W-:Y:S01]  /*0960*/  ISETP.NE.AND P0, PT, R7.reuse, 0x1, PT ;  /* 0x000000010700780c */ /* 0x040fe20003f05270 */
[----:B------:R-:W-:Y:S01]  /*0970*/  UIMAD UR16, UR8, UR6, URZ ;  /* 0x00000006081072a4 */ /* 0x000fe2000f8e023f */
[----:B------:R-:W-:Y:S01]  /*0980*/  LOP3.LUT R0, R32, 0xfffffff8, RZ, 0xc0, !PT ;  /* 0xfffffff820007812 */ /* 0x000fe200078ec0ff */
[----:B------:R-:W-:Y:S01]  /*0990*/  UIMAD.WIDE.U32 UR22, UR11, UR6, URZ ;  /* 0x000000060b1672a5 */ /* 0x000fe2000f8e003f */
[----:B------:R-:W-:Y:S01]  /*09a0*/  SHF.R.S32.HI R14, RZ, 0x3, R32 ;  /* 0x00000003ff0e7819 */ /* 0x000fe20000011420 */
[----:B------:R-:W-:Y:S01]  /*09b0*/  UIMAD UR6, UR11, UR7, UR16 ;  /* 0x000000070b0672a4 */ /* 0x000fe2000f8e0210 */
[----:B------:R-:W-:Y:S01]  /*09c0*/  IMAD R7, R7, c[0x0][0x168], RZ ;  /* 0x00005a0007077a24 */ /* 0x000fe200078e02ff */
[-C--:B------:R-:W-:Y:S01]  /*09d0*/  LEA.HI R10, R34, R132.reuse, RZ, 0x4 ;  /* 0x00000084220a7211 */ /* 0x080fe200078f20ff */
[----:B------:R-:W-:Y:S01]  /*09e0*/  IMAD.IADD R26, R132, 0x1, -R0 ;  /* 0x00000001841a7824 */ /* 0x000fe200078e0a00 */
[----:B------:R-:W-:Y:S01]  /*09f0*/  UIADD3 UR6, UR23, UR6, URZ ;  /* 0x0000000617067290 */ /* 0x000fe2000fffe03f */
[----:B-1----:R-:W-:Y:S01]  /*0a00*/  IMAD R6, R8, 0x80, R14 ;  /* 0x0000008008067824 */ /* 0x002fe200078e020e */
[----:B------:R-:W-:Y:S01]  /*0a10*/  SHF.R.S32.HI R9, RZ, 0x4, R10 ;  /* 0x00000004ff097819 */ /* 0x000fe2000001140a */
[--C-:B------:R-:W-:Y:S01]  /*0a20*/  IMAD R0, R26, 0x20, R14.reuse ;  /* 0x000000201a007824 */ /* 0x100fe200078e020e */
[----:B------:R-:W-:Y:S01]  /*0a30*/  SHF.R.S32.HI R13, RZ, 0x1f, R14 ;  /* 0x0000001fff0d7819 */ /* 0x000fe2000001140e */
[----:B------:R-:W-:Y:S01]  /*0a40*/  UIMAD UR16, UR14, -0x60, UR15 ;  /* 0xffffffa00e1078a4 */ /* 0x000fe2000f8e020f */
[----:B------:R-:W-:Y:S01]  /*0a50*/  IADD3 R5, R6, 0x20, RZ ;  /* 0x0000002006057810 */ /* 0x000fe20007ffe0ff */
[----:B------:R-:W-:Y:S01]  /*0a60*/  IMAD R8, R8, 0x80, R0 ;  /* 0x0000008008087824 */ /* 0x000fe200078e0200 */
[----:B------:R-:W-:Y:S01]  /*0a70*/  IADD3 R4, R6, 0x40, RZ ;  /* 0x0000004006047810 */ /* 0x000fe20007ffe0ff */
[----:B--2---:R-:W-:Y:S01]  /*0a80*/  IMAD.U32 R2, RZ, RZ, UR20 ;  /* 0x00000014ff027e24 */ /* 0x004fe2000f8e00ff */
[-C--:B------:R-:W-:Y:S01]  /*0a90*/  ISETP.GE.AND P5, PT, R5, R7.reuse, PT ;  /* 0x000000070500720c */ /* 0x080fe20003fa6270 */
[----:B------:R-:W-:Y:S01]  /*0aa0*/  @P0 IMAD.HI.U32 R5, R8, c[0x0][0x2c8], RZ ;  /* 0x0000b20008050a27 */ /* 0x000fe200078e00ff */
[----:B------:R-:W-:Y:S01]  /*0ab0*/  ISETP.GE.AND P1, PT, R4, R7, PT ;  /* 0x000000070400720c */ /* 0x000fe20003f26270 */
[----:B------:R-:W-:Y:S01]  /*0ac0*/  UIMAD UR9, UR15, UR9, URZ ;  /* 0x000000090f0972a4 */ /* 0x000fe2000f8e023f */
[----:B------:R-:W-:Y:S01]  /*0ad0*/  LEA.HI R108, R34, R132, RZ, 0x5 ;  /* 0x00000084226c7211 */ /* 0x000fe200078f28ff */
[----:B------:R-:W-:-:S02]  /*0ae0*/  IMAD.MOV.U32 R31, RZ, RZ, R2 ;  /* 0x000000ffff1f7224 */ /* 0x000fc400078e0002 */
[----:B------:R-:W-:Y:S01]  /*0af0*/  IMAD.U32 R2, RZ, RZ, UR18 ;  /* 0x00000012ff027e24 */ /* 0x000fe2000f8e00ff */
[----:B------:R-:W-:Y:S01]  /*0b00*/  UIADD3 UR9, UR21, UR9, URZ ;  /* 0x0000000915097290 */ /* 0x000fe2000fffe03f */
[----:B------:R-:W-:Y:S02]  /*0b10*/  IMAD.U32 R3, RZ, RZ, UR21 ;  /* 0x00000015ff037e24 */ /* 0x000fe4000f8e00ff */
[----:B------:R-:W-:Y:S02]  /*0b20*/  IMAD.U32 R3, RZ, RZ, UR19 ;  /* 0x00000013ff037e24 */ /* 0x000fe4000f8e00ff */
[----:B------:R-:W-:Y:S02]  /*0b30*/  IMAD.MOV.U32 R33, RZ, RZ, R2 ;  /* 0x000000ffff217224 */ /* 0x000fe400078e0002 */
[----:B------:R-:W-:Y:S02]  /*0b40*/  IMAD.U32 R3, RZ, RZ, UR23 ;  /* 0x00000017ff037e24 */ /* 0x000fe4000f8e00ff */
[----:B------:R-:W-:-:S02]  /*0b50*/  IMAD.U32 R2, RZ, RZ, UR22 ;  /* 0x00000016ff027e24 */ /* 0x000fc4000f8e00ff */
[----:B------:R-:W-:Y:S01]  /*0b60*/  IMAD.U32 R3, RZ, RZ, UR6 ;  /* 0x00000006ff037e24 */ /* 0x000fe2000f8e00ff */
[----:B------:R-:W-:Y:S01]  /*0b70*/  ULDC.64 UR6, c[0x0][0x1e8] ;  /* 0x00007a0000067ab9 */ /* 0x000fe20000000a00 */
[----:B------:R-:W-:Y:S01]  /*0b80*/  IMAD R4, R19, c[0x0][0x1c0], RZ ;  /* 0x0000700013047a24 */ /* 0x000fe200078e02ff */
[----:B------:R-:W-:Y:S01]  /*0b90*/  UIMAD UR6, UR8, UR6, URZ ;  /* 0x00000006080672a4 */ /* 0x000fe2000f8e023f */
[----:B------:R-:W-:Y:S01]  /*0ba0*/  IMAD.MOV.U32 R0, RZ, RZ, R8 ;  /* 0x000000ffff007224 */ /* 0x000fe200078e0008 */
[----:B------:R-:W-:Y:S01]  /*0bb0*/  @P0 SHF.R.U32.HI R0, RZ, c[0x0][0x2cc], R5 ;  /* 0x0000b300ff000a19 */ /* 0x000fe20000011605 */
[C---:B------:R-:W-:Y:S01]  /*0bc0*/  IMAD R4, R35.reuse, c[0x0][0x1c4], R4 ;  /* 0x0000710023047a24 */ /* 0x040fe200078e0204 */
[----:B------:R-:W-:Y:S01]  /*0bd0*/  BAR.SYNC.DEFER_BLOCKING 0x0 ;  /* 0x0000000000007b1d */ /* 0x000fe20000010000 */
[CC--:B------:R-:W-:Y:S01]  /*0be0*/  ISETP.GE.AND P0, PT, R6.reuse, R7.reuse, PT ;  /* 0x000000070600720c */ /* 0x0c0fe20003f06270 */
[----:B------:R-:W-:Y:S01]  /*0bf0*/  IMAD.WIDE.U32 R2, R35, c[0x0][0x1c0], R2 ;  /* 0x0000700023027a25 */ /* 0x000fe200078e0002 */
[----:B------:R-:W-:Y:S01]  /*0c00*/  IADD3 R6, R6, 0x60, RZ ;  /* 0x0000006006067810 */ /* 0x000fe20007ffe0ff */
[----:B------:R-:W-:Y:S01]  /*0c10*/  UIMAD UR6, UR11, UR7, UR6 ;  /* 0x000000070b0672a4 */ /* 0x000fe2000f8e0206 */
[----:B------:R-:W-:Y:S01]  /*0c20*/  SHF.R.S32.HI R5, RZ, 0x1f, R0 ;  /* 0x0000001fff057819 */ /* 0x000fe20000011400 */
[----:B------:R-:W-:Y:S01]  /*0c30*/  IMAD.IADD R3, R3, 0x1, R4 ;  /* 0x0000000103037824 */ /* 0x000fe200078e0204 */
[----:B------:R-:W-:Y:S01]  /*0c40*/  ISETP.GE.AND P2, PT, R6, R7, PT ;  /* 0x000000070600720c */ /* 0x000fe20003f46270 */
[----:B------:R-:W-:Y:S01]  /*0c50*/  IMAD.SHL.U32 R4, R14, 0x40, RZ ;  /* 0x000000400e047824 */ /* 0x000fe200078e00ff */
[C---:B------:R-:W-:Y:S01]  /*0c60*/  LEA.HI R7, R10.reuse, R9, RZ, 0x1 ;  /* 0x000000090a077211 */ /* 0x040fe200078f08ff */
[----:B------:R-:W-:Y:S01]  /*0c70*/  IMAD R5, R5, c[0x0][0x1b0], RZ ;  /* 0x00006c0005057a24 */ /* 0x000fe200078e02ff */
[----:B------:R-:W-:Y:S01]  /*0c80*/  LOP3.LUT R10, R10, 0xfffffff0, RZ, 0xc0, !PT ;  /* 0xfffffff00a0a7812 */ /* 0x000fe200078ec0ff */
[----:B------:R-:W-:Y:S01]  /*0c90*/  IMAD.SHL.U32 R6, R26, 0x8, RZ ;  /* 0x000000081a067824 */ /* 0x000fe200078e00ff */
[----:B------:R-:W-:Y:S01]  /*0ca0*/  LOP3.LUT R7, R7, 0xfffffffe, RZ, 0xc0, !PT ;  /* 0xfffffffe07077812 */ /* 0x000fe200078ec0ff */
[----:B------:R-:W-:Y:S01]  /*0cb0*/  IMAD.WIDE.U32 R2, R0, c[0x0][0x1b0], R2 ;  /* 0x00006c0000027a25 */ /* 0x000fe200078e0002 */
[----:B------:R-:W-:-:S02]  /*0cc0*/  LOP3.LUT R4, R4, 0x1c0, RZ, 0xc0, !PT ;  /* 0x000001c004047812 */ /* 0x000fc400078ec0ff */
[----:B------:R-:W-:Y:S01]  /*0cd0*/  IADD3 R28, R6, 0x40, RZ ;  /* 0x00000040061c7810 */ /* 0x000fe20007ffe0ff */
[----:B------:R-:W-:Y:S01]  /*0ce0*/  IMAD R5, R0, c[0x0][0x1b4], R5 ;  /* 0x00006d0000057a24 */ /* 0x000fe200078e0205 */
[C---:B------:R-:W-:Y:S01]  /*0cf0*/  IADD3 R29, R6.reuse, 0x80, RZ ;  /* 0x00000080061d7810 */ /* 0x040fe20007ffe0ff */
[----:B------:R-:W-:Y:S01]  /*0d00*/  IMAD.MOV R0, RZ, RZ, -R0 ;  /* 0x000000ffff007224 */ /* 0x000fe200078e0a00 */
[----:B------:R-:W-:Y:S01]  /*0d10*/  ISETP.GE.AND P6, PT, R6, c[0x0][0x198], PT ;  /* 0x0000660006007a0c */ /* 0x000fe20003fc6270 */
[----:B------:R-:W-:Y:S01]  /*0d20*/  IMAD.IADD R30, R9, 0x1, -R7 ;  /* 0x00000001091e7824 */ /* 0x000fe200078e0a07 */
[----:B------:R-:W-:Y:S01]  /*0d30*/  SHF.R.U32.HI R7, RZ, 0x3, R4 ;  /* 0x00000003ff077819 */ /* 0x000fe20000011604 */
[----:B------:R-:W-:Y:S01]  /*0d40*/  IMAD R0, R0, c[0x0][0x2c4], R8 ;  /* 0x0000b10000007a24 */ /* 0x000fe200078e0208 */
[----:B------:R-:W-:Y:S01]  /*0d50*/  LOP3.LUT R4, R4, 0x38, R6, 0xf8, !PT ;  /* 0x0000003804047812 */ /* 0x000fe200078ef806 */
[----:B------:R-:W-:Y:S02]  /*0d60*/  IMAD.IADD R3, R3, 0x1, R5 ;  /* 0x0000000103037824 */ /* 0x000fe400078e0205 */
[----:B------:R-:W-:Y:S01]  /*0d70*/  IMAD R11, R13, c[0x0][0x1e0], RZ ;  /* 0x000078000d0b7a24 */ /* 0x000fe200078e02ff */
[----:B------:R-:W-:Y:S01]  /*0d80*/  LOP3.LUT R15, R4, R7, RZ, 0x3c, !PT ;  /* 0x00000007040f7212 */ /* 0x000fe200078e3cff */
[----:B------:R-:W-:Y:S01]  /*0d90*/  IMAD.WIDE.U32 R2, R0, c[0x0][0x1a8], R2 ;  /* 0x00006a0000027a25 */ /* 0x000fe200078e0002 */
[----:B------:R-:W-:-:S02]  /*0da0*/  SHF.R.S32.HI R4, RZ, 0x1f, R0 ;  /* 0x0000001fff047819 */ /* 0x000fc40000011400 */
[----:B------:R-:W-:Y:S01]  /*0db0*/  SHF.R.S32.HI R7, RZ, 0x1f, R6 ;  /* 0x0000001fff077819 */ /* 0x000fe20000011406 */
[----:B------:R-:W-:Y:S01]  /*0dc0*/  IMAD.U32 R9, RZ, RZ, UR16 ;  /* 0x00000010ff097e24 */ /* 0x000fe2000f8e00ff */
[----:B------:R-:W-:Y:S01]  /*0dd0*/  LEA R18, P3, R2, c[0x0][0x160], 0x1 ;  /* 0x0000580002127a11 */ /* 0x000fe200078608ff */
[----:B------:R-:W-:Y:S02]  /*0de0*/  IMAD R8, R4, c[0x0][0x1a8], RZ ;  /* 0x00006a0004087a24 */ /* 0x000fe400078e02ff */
[----:B------:R-:W-:Y:S01]  /*0df0*/  IMAD R11, R14, c[0x0][0x1e4], R11 ;  /* 0x000079000e0b7a24 */ /* 0x000fe200078e020b */
[----:B------:R-:W-:Y:S01]  /*0e00*/  IADD3 R22, R9, c[0x0][0x1d0], -R14 ;  /* 0x0000740009167a10 */ /* 0x000fe20007ffe80e */
[----:B------:R-:W-:Y:S02]  /*0e10*/  IMAD R12, R0, c[0x0][0x1ac], R8 ;  /* 0x00006b00000c7a24 */ /* 0x000fe400078e0208 */
[----:B------:R-:W-:Y:S02]  /*0e20*/  IMAD.IADD R0, R132, 0x1, -R10 ;  /* 0x0000000184007824 */ /* 0x000fe400078e0a0a */
[----:B------:R-:W-:Y:S01]  /*0e30*/  IMAD.IADD R3, R3, 0x1, R12 ;  /* 0x0000000103037824 */ /* 0x000fe200078e020c */
[----:B------:R-:W-:Y:S01]  /*0e40*/  LEA.HI R12, R34, R132, RZ, 0x6 ;  /* 0x00000084220c7211 */ /* 0x000fe200078f30ff */
[----:B------:R-:W-:-:S02]  /*0e50*/  IMAD R8, R13, c[0x0][0x208], RZ ;  /* 0x000082000d087a24 */ /* 0x000fc400078e02ff */
[----:B------:R-:W-:Y:S01]  /*0e60*/  IMAD.WIDE.U32 R4, R14, c[0x0][0x1e0], R6 ;  /* 0x000078000e047a25 */ /* 0x000fe200078e0006 */
[----:B------:R-:W-:Y:S02]  /*0e70*/  LEA.HI.X R17, R2, c[0x0][0x164], R3, 0x1, P3 ;  /* 0x0000590002117a11 */ /* 0x000fe400018f0c03 */
[----:B------:R-:W-:Y:S01]  /*0e80*/  SHF.R.S32.HI R2, RZ, 0x1f, R0 ;  /* 0x0000001fff027819 */ /* 0x000fe20000011400 */
[----:B------:R-:W-:Y:S01]  /*0e90*/  IMAD R13, R14, c[0x0][0x20c], R8 ;  /* 0x000083000e0d7a24 */ /* 0x000fe200078e0208 */
[----:B------:R-:W-:Y:S01]  /*0ea0*/  ISETP.GE.AND P3, PT, R28, c[0x0][0x198], PT ;  /* 0x000066001c007a0c */ /* 0x000fe20003f66270 */
[----:B------:R-:W-:Y:S01]  /*0eb0*/  SHFL.IDX PT, R3, R17, RZ, 0x181f ;  /* 0x00181fff11037589 */ /* 0x000fe200000e0000 */
[----:B------:R-:W-:Y:S01]  /*0ec0*/  LEA.HI R27, R2, R0, RZ, 0x3 ;  /* 0x00000000021b7211 */ /* 0x000fe200078f18ff */
[----:B------:R-:W-:Y:S02]  /*0ed0*/  IMAD.IADD R5, R5, 0x1, R11 ;  /* 0x0000000105057824 */ /* 0x000fe400078e020b */
[----:B------:R-:W1:Y:S01]  /*0ee0*/  SHFL.IDX PT, R2, R18, RZ, 0x181f ;  /* 0x00181fff12027589 */ /* 0x000e6200000e0000 */
[----:B------:R-:W-:Y:S01]  /*0ef0*/  LOP3.LUT R9, R27, 0xfffffff8, RZ, 0xc0, !PT ;  /* 0xfffffff81b097812 */ /* 0x000fe200078ec0ff */
[----:B------:R-:W-:-:S02]  /*0f00*/  IMAD.U32 R8, RZ, RZ, UR11 ;  /* 0x0000000bff087e24 */ /* 0x000fc4000f8e00ff */
[----:B------:R-:W-:-:S04]  /*0f10*/  IMAD.WIDE.U32 R10, R14, c[0x0][0x208], R6 ;  /* 0x000082000e0a7a25 */ /* 0x000fc800078e0006 */
[----:B------:R-:W-:-:S04]  /*0f20*/  IMAD.WIDE.U32 R4, R8, c[0x0][0x1e8], R4 ;  /* 0x00007a0008047a25 */ /* 0x000fc800078e0004 */
[----:B------:R-:W-:Y:S01]  /*0f30*/  IMAD.IADD R23, R0, 0x1, -R9 ;  /* 0x0000000100177824 */ /* 0x000fe200078e0a09 */
[----:B------:R-:W-:Y:S01]  /*0f40*/  IADD3 R21, R5, UR6, RZ ;  /* 0x0000000605157c10 */ /* 0x000fe2000fffe0ff */
[----:B------:R-:W-:Y:S01]  /*0f50*/  IMAD.IADD R11, R11, 0x1, R13 ;  /* 0x000000010b0b7824 */ /* 0x000fe200078e020d */
[----:B------:R-:W-:Y:S01]  /*0f60*/  SHFL.IDX PT, R5, R17, 0x1, 0x181f ;  /* 0x00381f0011057f89 */ /* 0x000fe200000e0000 */
[----:B------:R-:W-:Y:S01]  /*0f70*/  IMAD.U32 R0, RZ, RZ, UR11 ;  /* 0x0000000bff007e24 */ /* 0x000fe2000f8e00ff */
[----:B------:R-:W-:Y:S01]  /*0f80*/  ULDC.64 UR6, c[0x0][0x210] ;  /* 0x0000840000067ab9 */ /* 0x000fe20000000a00 */
[----:B------:R-:W-:Y:S01]  /*0f90*/  IMAD.MOV.U32 R20, RZ, RZ, R4 ;  /* 0x000000ffff147224 */ /* 0x000fe200078e0004 */
[----:B------:R-:W-:Y:S01]  /*0fa0*/  @!P0 SHF.R.S32.HI R4, RZ, 0x1f, R28 ;  /* 0x0000001fff048819 */ /* 0x000fe2000001141c */
[----:B------:R-:W-:Y:S01]  /*0fb0*/  IMAD.SHL.U32 R12, R12, 0x8, RZ ;  /* 0x000000080c0c7824 */ /* 0x000fe200078e00ff */
[----:B------:R-:W-:Y:S01]  /*0fc0*/  UIMAD UR8, UR8, UR6, URZ ;  /* 0x00000006080872a4 */ /* 0x000fe2000f8e023f */
[----:B------:R-:W-:Y:S01]  /*0fd0*/  IMAD.WIDE.U32 R24, R0, c[0x0][0x210], R10 ;  /* 0x0000840000187a25 */ /* 0x000fe200078e000a */
[----:B------:R-:W-:Y:S01]  /*0fe0*/  @!P0 SHF.R.S32.HI R0, RZ, 0x1f, R29 ;  /* 0x0000001fff008819 */ /* 0x000fe2000001141d */
[----:B------:R-:W-:Y:S01]  /*0ff0*/  UIADD3 UR6, UR14, -0x1, URZ ;  /* 0xffffffff0e067890 */ /* 0x000fe2000fffe03f */
[----:B------:R-:W-:Y:S01]  /*1000*/  @!P0 LEA.HI R4, R4, R28, RZ, 0x3 ;  /* 0x0000001c04048211 */ /* 0x000fe200078f18ff */
[----:B------:R-:W-:Y:S01]  /*1010*/  UIMAD UR8, UR11, UR7, UR8 ;  /* 0x000000070b0872a4 */ /* 0x000fe2000f8e0208 */
[----:B------:R-:W-:Y:S01]  /*1020*/  LOP3.LUT R251, R15, 0xfffffe00, R12, 0xf8, !PT ;  /* 0xfffffe000ffb7812 */ /* 0x000fe200078ef80c */
[----:B------:R-:W-:Y:S01]  /*1030*/  USHF.R.S32.HI UR7, URZ, 0x1f, UR6 ;  /* 0x0000001f3f077899 */ /* 0x000fe20008011406 */
[----:B------:R-:W-:Y:S01]  /*1040*/  @!P0 LEA.HI R0, R0, R29, RZ, 0x3 ;  /* 0x0000001d00008211 */ /* 0x000fe200078f18ff */
[----:B------:R-:W-:Y:S01]  /*1050*/  UIMAD UR17, UR9, UR6, URZ ;  /* 0x00000006091172a4 */ /* 0x000fe2000f8e023f */
[----:B------:R-:W-:Y:S01]  /*1060*/  @!P0 LOP3.LUT R14, R4, 0xfffffff8, RZ, 0xc0, !PT ;  /* 0xfffffff8040e8812 */ /* 0x000fe200078ec0ff */
[----:B------:R-:W-:Y:S01]  /*1070*/  IMAD.SHL.U32 R241, R251, 0x2, RZ ;  /* 0x00000002fbf17824 */ /* 0x000fe200078e00ff */
[----:B------:R-:W-:Y:S01]  /*1080*/  @!P0 LOP3.LUT R0, R0, 0xfffffff8, RZ, 0xc0, !PT ;  /* 0xfffffff800008812 */ /* 0x000fe200078ec0ff */
[----:B------:R-:W2:Y:S01]  /*1090*/  SHFL.IDX PT, R4, R18, 0x1, 0x181f ;  /* 0x00381f0012047f89 */ /* 0x000ea200000e0000 */
[----:B------:R-:W-:Y:S01]  /*10a0*/  UIMAD UR17, UR7, UR20, UR17 ;  /* 0x00000014071172a4 */ /* 0x000fe2000f8e0211 */
[----:B-1----:R-:W-:Y:S01]  /*10b0*/  @!P0 IMAD.WIDE R14, R14, 0x2, R2 ;  /* 0x000000020e0e8825 */ /* 0x002fe200078e0202 */
[----:B------:R-:W-:-:S03]  /*10c0*/  UISETP.GT.AND UP0, UPT, UR6, UR10, UPT ;  /* 0x0000000a0600728c */ /* 0x000fc6000bf04270 */
[----:B------:R-:W-:Y:S01]  /*10d0*/  @!P0 IMAD.WIDE R12, R0, 0x2, R2 ;  /* 0x00000002000c8825 */ /* 0x000fe200078e0202 */
[----:B------:R-:W-:-:S03]  /*10e0*/  @!P5 SHF.R.S32.HI R0, RZ, 0x1f, R29 ;  /* 0x0000001fff00d819 */ /* 0x000fc6000001141d */
[----:B------:R-:W-:Y:S02]  /*10f0*/  IMAD.MOV.U32 R36, RZ, RZ, c[0x0][0x1e0] ;  /* 0x00007800ff247624 */ /* 0x000fe400078e00ff */
[----:B------:R-:W-:Y:S01]  /*1100*/  IMAD.MOV.U32 R37, RZ, RZ, c[0x0][0x1e4] ;  /* 0x00007900ff257624 */ /* 0x000fe200078e00ff */
[--C-:B---3--:R-:W-:Y:S01]  /*1110*/  @P4 SHF.R.S32.HI R9, RZ, 0x1f, R16.reuse ;  /* 0x0000001fff094819 */ /* 0x108fe20000011410 */
[----:B------:R-:W-:Y:S02]  /*1120*/  @P4 IMAD.MOV.U32 R8, RZ, RZ, R16 ;  /* 0x000000ffff084224 */ /* 0x000fe400078e0010 */
[----:B------:R-:W-:Y:S02]  /*1130*/  @!P4 IMAD.MOV.U32 R8, RZ, RZ, R35 ;  /* 0x000000ffff08c224 */ /* 0x000fe400078e0023 */
[----:B------:R-:W-:Y:S01]  /*1140*/  @!P4 IMAD.MOV.U32 R9, RZ, RZ, R19 ;  /* 0x000000ffff09c224 */ /* 0x000fe200078e0013 */
[----:B------:R-:W-:Y:S01]  /*1150*/  @!P0 LEA R10, P4, R6, R2, 0x1 ;  /* 0x00000002060a8211 */ /* 0x000fe200078808ff */
[----:B------:R-:W-:Y:S01]  /*1160*/  IMAD.WIDE.U32 R40, R8, c[0x0][0x1f0], R20 ;  /* 0x00007c0008287a25 */ /* 0x000fe200078e0014 */
[----:B------:R-:W-:Y:S02]  /*1170*/  SHFL.IDX PT, R2, R18, 0x2, 0x181f ;  /* 0x00581f0012027f89 */ /* 0x000fe400000e0000 */
[----:B------:R-:W-:Y:S01]  /*1180*/  @!P0 LEA.HI.X R11, R6, R3, R7, 0x1, P4 ;  /* 0x00000003060b8211 */ /* 0x000fe200020f0c07 */
[----:B------:R-:W-:Y:S01]  /*1190*/  IMAD.MOV.U32 R38, RZ, RZ, R40 ;  /* 0x000000ffff267224 */ /* 0x000fe200078e0028 */
[----:B------:R-:W-:Y:S01]  /*11a0*/  ISETP.GE.AND P4, PT, R29, c[0x0][0x198], PT ;  /* 0x000066001d007a0c */ /* 0x000fe20003f86270 */
[----:B------:R-:W1:Y:S04]  /*11b0*/  SHFL.IDX PT, R3, R17, 0x2, 0x181f ;  /* 0x00581f0011037f89 */ /* 0x000e6800000e0000 */
[----:B------:R3:W-:Y:S04]  /*11c0*/  @!P0 LDGSTS.E.BYPASS.LTC128B.128 [R241+0x100], [R10.64], !P6 ;  /* 0x001000000af18fae */ /* 0x0007e8000f101d4c */
[----:B------:R4:W-:Y:S04]  /*11d0*/  @!P0 LDGSTS.E.BYPASS.LTC128B.128 [R241+0x4100], [R14.64], !P3 ;  /* 0x041000000ef18fae */ /* 0x0009e8000d901d4c */
[----:B------:R5:W-:Y:S04]  /*11e0*/  @!P0 LDGSTS.E.BYPASS.LTC128B.128 [R241+0x8100], [R12.64], !P4 ;  /* 0x081000000cf18fae */ /* 0x000be8000e101d4c */
[----:B------:R-:W-:Y:S01]  /*11f0*/  STL.64 [R1+0x18], R40 ;  /* 0x0000182801007387 */ /* 0x000fe20000100a00 */
[----:B---3--:R-:W-:-:S02]  /*1200*/  @!P5 SHF.R.S32.HI R10, RZ, 0x1f, R28 ;  /* 0x0000001fff0ad819 */ /* 0x008fc4000001141c */
[----:B------:R-:W-:Y:S02]  /*1210*/  @!P1 SHF.R.S32.HI R11, RZ, 0x1f, R28 ;  /* 0x0000001fff0b9819 */ /* 0x000fe4000001141c */
[-C--:B-----5:R-:W-:Y:S02]  /*1220*/  @!P5 LEA.HI R12, R10, R28.reuse, RZ, 0x3 ;  /* 0x0000001c0a0cd211 */ /* 0x0a0fe400078f18ff */
[----:B------:R-:W-:Y:S02]  /*1230*/  @!P1 SHF.R.S32.HI R13, RZ, 0x1f, R29 ;  /* 0x0000001fff0d9819 */ /* 0x000fe4000001141d */
[-C--:B------:R-:W-:Y:S02]  /*1240*/  @!P5 LEA.HI R10, R0, R29.reuse, RZ, 0x3 ;  /* 0x0000001d000ad211 */ /* 0x080fe400078f18ff */
[----:B------:R-:W-:Y:S02]  /*1250*/  @!P1 LEA.HI R0, R11, R28, RZ, 0x3 ;  /* 0x0000001c0b009211 */ /* 0x000fe400078f18ff */
[----:B------:R-:W-:-:S02]  /*1260*/  @!P1 LEA.HI R11, R13, R29, RZ, 0x3 ;  /* 0x0000001d0d0b9211 */ /* 0x000fc400078f18ff */
[----:B----4-:R-:W-:Y:S02]  /*1270*/  @!P5 LOP3.LUT R14, R10, 0xfffffff8, RZ, 0xc0, !PT ;  /* 0xfffffff80a0ed812 */ /* 0x010fe400078ec0ff */
[----:B------:R3:W4:Y:S01]  /*1280*/  SHFL.IDX PT, R10, R18, 0x3, 0x181f ;  /* 0x00781f00120a7f89 */ /* 0x00072200000e0000 */
[----:B------:R-:W-:Y:S02]  /*1290*/  @!P5 LOP3.LUT R16, R12, 0xfffffff8, RZ, 0xc0, !PT ;  /* 0xfffffff80c10d812 */ /* 0x000fe400078ec0ff */
[----:B------:R-:W-:Y:S01]  /*12a0*/  @!P1 LOP3.LUT R0, R0, 0xfffffff8, RZ, 0xc0, !PT ;  /* 0xfffffff800009812 */ /* 0x000fe200078ec0ff */
[----:B--2---:R-:W-:Y:S01]  /*12b0*/  @!P5 IMAD.WIDE R14, R14, 0x2, R4 ;  /* 0x000000020e0ed825 */ /* 0x004fe200078e0204 */
[----:B------:R-:W-:-:S04]  /*12c0*/  @!P5 LEA R12, P0, R6, R4, 0x1 ;  /* 0x00000004060cd211 */ /* 0x000fc800078008ff */
[----:B------:R-:W-:-:S05]  /*12d0*/  @!P5 LEA.HI.X R13, R6, R5, R7, 0x1, P0 ;  /* 0x00000005060dd211 */ /* 0x000fca00000f0c07 */
[----:B------:R2:W-:Y:S01]  /*12e0*/  @!P5 LDGSTS.E.BYPASS.LTC128B.128 [R241+0x1100], [R12.64], !P6 ;  /* 0x011000000cf1dfae */ /* 0x0005e2000f101d4c */
[----:B---3--:R-:W-:-:S03]  /*12f0*/  @!P1 LOP3.LUT R18, R11, 0xfffffff8, RZ, 0xc0, !PT ;  /* 0xfffffff80b129812 */ /* 0x008fc600078ec0ff */
[----:B------:R3:W5:Y:S02]  /*1300*/  SHFL.IDX PT, R11, R17, 0x3, 0x181f ;  /* 0x00781f00110b7f89 */ /* 0x00076400000e0000 */
[----:B-1----:R-:W-:-:S04]  /*1310*/  @!P1 IMAD.WIDE R18, R18, 0x2, R2 ;  /* 0x0000000212129825 */ /* 0x002fc800078e0202 */
[----:B---3--:R-:W-:-:S04]  /*1320*/  @!P5 IMAD.WIDE R16, R16, 0x2, R4 ;  /* 0x000000021010d825 */ /* 0x008fc800078e0204 */
[----:B------:R-:W-:Y:S01]  /*1330*/  @!P1 IMAD.WIDE R4, R0, 0x2, R2 ;  /* 0x0000000200049825 */ /* 0x000fe200078e0202 */
[C---:B------:R-:W-:Y:S01]  /*1340*/  @!P1 LEA R2, P0, R6.reuse, R2, 0x1 ;  /* 0x0000000206029211 */ /* 0x040fe200078008ff */
[----:B------:R1:W-:Y:S02]  /*1350*/  @!P5 LDGSTS.E.BYPASS.LTC128B.128 [R241+0x5100], [R16.64], !P3 ;  /* 0x0510000010f1dfae */ /* 0x0003e4000d901d4c */
[C---:B------:R-:W-:Y:S01]  /*1360*/  IMAD R0, R9.reuse, c[0x0][0x1f0], RZ ;  /* 0x00007c0009007a24 */ /* 0x040fe200078e02ff */
[----:B------:R-:W-:Y:S01]  /*1370*/  @!P1 LEA.HI.X R3, R6, R3, R7, 0x1, P0 ;  /* 0x0000000306039211 */ /* 0x000fe200000f0c07 */
[----:B------:R3:W-:Y:S01]  /*1380*/  @!P5 LDGSTS.E.BYPASS.LTC128B.128 [R241+0x9100], [R14.64], !P4 ;  /* 0x091000000ef1dfae */ /* 0x0007e2000e101d4c */
[----:B------:R-:W-:Y:S01]  /*1390*/  ISETP.GE.AND P5, PT, R22, 0x21, PT ;  /* 0x000000211600780c */ /* 0x000fe20003fa6270 */
[----:B------:R-:W-:Y:S02]  /*13a0*/  IMAD R0, R8, c[0x0][0x1f4], R0 ;  /* 0x00007d0008007a24 */ /* 0x000fe400078e0200 */
[----:B------:R4:W-:Y:S01]  /*13b0*/  @!P1 LDGSTS.E.BYPASS.LTC128B.128 [R241+0x2100], [R2.64], !P6 ;  /* 0x0210000002f19fae */ /* 0x0009e2000f101d4c */
[----:B------:R-:W-:-:S02]  /*13c0*/  IMAD R9, R9, c[0x0][0x218], RZ ;  /* 0x0000860009097a24 */ /* 0x000fc400078e02ff */
[----:B------:R-:W-:Y:S01]  /*13d0*/  IMAD.IADD R39, R41, 0x1, R0 ;  /* 0x0000000129277824 */ /* 0x000fe200078e0200 */
[----:B------:R2:W-:Y:S01]  /*13e0*/  @!P1 LDGSTS.E.BYPASS.LTC128B.128 [R241+0x6100], [R4.64], !P3 ;  /* 0x0610000004f19fae */ /* 0x0005e2000d901d4c */
[----:B------:R-:W-:-:S03]  /*13f0*/  IMAD R9, R8, c[0x0][0x21c], R9 ;  /* 0x0000870008097a24 */ /* 0x000fc600078e0209 */
[----:B------:R2:W-:Y:S01]  /*1400*/  @!P1 LDGSTS.E.BYPASS.LTC128B.128 [R241+0xa100], [R18.64], !P4 ;  /* 0x0a10000012f19fae */ /* 0x0005e2000e101d4c */
[----:B------:R-:W-:-:S03]  /*1410*/  ISETP.GE.AND P1, PT, R22, 0x41, PT ;  /* 0x000000411600780c */ /* 0x000fc60003f26270 */
[----:B------:R3:W-:Y:S01]  /*1420*/  STL.64 [R1], R38 ;  /* 0x0000002601007387 */ /* 0x0007e20000100a00 */
[----:B-1----:R-:W-:Y:S01]  /*1430*/  IMAD.WIDE.U32 R16, R36, 0x40, RZ ;  /* 0x0000004024107825 */ /* 0x002fe200078e00ff */
[----:B----4-:R-:W-:-:S04]  /*1440*/  @!P2 LEA R2, P0, R6, R10, 0x1 ;  /* 0x0000000a0602a211 */ /* 0x010fc800078008ff */
[----:B-----5:R-:W-:Y:S02]  /*1450*/  @!P2 LEA.HI.X R3, R6, R11, R7, 0x1, P0 ;  /* 0x0000000b0603a211 */ /* 0x020fe400000f0c07 */
[----:B------:R-:W-:Y:S02]  /*1460*/  @!P2 SHF.R.S32.HI R7, RZ, 0x1f, R28 ;  /* 0x0000001fff07a819 */ /* 0x000fe4000001141c */
[----:B--2---:R-:W-:Y:S01]  /*1470*/  @!P2 SHF.R.S32.HI R4, RZ, 0x1f, R29 ;  /* 0x0000001fff04a819 */ /* 0x004fe2000001141d */
[----:B------:R1:W-:Y:S01]  /*1480*/  @!P2 LDGSTS.E.BYPASS.LTC128B.128 [R241+0x3100], [R2.64], !P6 ;  /* 0x0310000002f1afae */ /* 0x0003e2000f101d4c */
[----:B------:R-:W-:Y:S01]  /*1490*/  ISETP.GE.AND P6, PT, R22, 0x1, PT ;  /* 0x000000011600780c */ /* 0x000fe20003fc6270 */
[----:B------:R-:W-:Y:S01]  /*14a0*/  IMAD.SHL.U32 R19, R37, 0x40, RZ ;  /* 0x0000004025137824 */ /* 0x000fe200078e00ff */
[----:B---3--:R-:W-:Y:S02]  /*14b0*/  @!P2 LEA.HI R14, R7, R28, RZ, 0x3 ;  /* 0x0000001c070ea211 */ /* 0x008fe400078f18ff */
[----:B------:R-:W-:Y:S01]  /*14c0*/  IADD3 R5, R25, UR8, RZ ;  /* 0x0000000819057c10 */ /* 0x000fe2000fffe0ff */
[----:B------:R-:W-:Y:S01]  /*14d0*/  UIMAD UR8, UR15, UR5, URZ ;  /* 0x000000050f0872a4 */ /* 0x000fe2000f8e023f */
[----:B------:R-:W-:-:S03]  /*14e0*/  @!P2 LOP3.LUT R14, R14, 0xfffffff8, RZ, 0xc0, !PT ;  /* 0xfffffff80e0ea812 */ /* 0x000fc600078ec0ff */
[----:B------:R-:W-:Y:S02]  /*14f0*/  UIADD3 UR8, UR19, UR8, URZ ;  /* 0x0000000813087290 */ /* 0x000fe4000fffe03f */
[----:B------:R-:W-:Y:S02]  /*1500*/  @!P2 IMAD.WIDE R14, R14, 0x2, R10 ;  /* 0x000000020e0ea825 */ /* 0x000fe400078e020a */
[----:B------:R-:W-:-:S03]  /*1510*/  UIMAD UR15, UR8, UR6, URZ ;  /* 0x00000006080f72a4 */ /* 0x000fc6000f8e023f */
[----:B------:R2:W-:Y:S01]  /*1520*/  @!P2 LDGSTS.E.BYPASS.LTC128B.128 [R241+0x7100], [R14.64], !P3 ;  /* 0x071000000ef1afae */ /* 0x0005e2000d901d4c */
[----:B------:R-:W-:Y:S01]  /*1530*/  ISETP.GE.AND P3, PT, R28, c[0x0][0x1d4], PT ;  /* 0x000075001c007a0c */ /* 0x000fe20003f66270 */
[----:B------:R-:W-:Y:S01]  /*1540*/  UIMAD UR15, UR7, UR18, UR15 ;  /* 0x00000012070f72a4 */ /* 0x000fe2000f8e020f */
[----:B-1----:R-:W-:-:S05]  /*1550*/  IMAD.WIDE.U32 R2, R31, UR6, R38 ;  /* 0x000000061f027c25 */ /* 0x002fca000f8e0026 */
[----:B------:R-:W-:Y:S01]  /*1560*/  IADD3 R0, R3, UR17, RZ ;  /* 0x0000001103007c10 */ /* 0x000fe2000fffe0ff */
[----:B------:R-:W-:Y:S01]  /*1570*/  UMOV UR17, 0x6 ;  /* 0x0000000600117882 */ /* 0x000fe20000000000 */
[----:B------:R-:W-:Y:S01]  /*1580*/  @P6 LEA R12, P0, R2, c[0x0][0x1c8], 0x1 ;  /* 0x00007200020c6a11 */ /* 0x000fe200078008ff */
[----:B------:R-:W-:Y:S01]  /*1590*/  USHF.L.U64.HI UR17, UR4, UR17, UR5 ;  /* 0x0000001104117299 */ /* 0x000fe20008010205 */
[----:B------:R-:W-:Y:S01]  /*15a0*/  @!P2 LEA.HI R3, R4, R29, RZ, 0x3 ;  /* 0x0000001d0403a211 */ /* 0x000fe200078f18ff */
[----:B------:R-:W-:Y:S01]  /*15b0*/  IMAD.MOV.U32 R4, RZ, RZ, R24 ;  /* 0x000000ffff047224 */ /* 0x000fe200078e0018 */
[----:B------:R-:W-:Y:S02]  /*15c0*/  @P6 LEA.HI.X R13, R2, c[0x0][0x1cc], R0, 0x1, P0 ;  /* 0x00007300020d6a11 */ /* 0x000fe400000f0c00 */
[----:B------:R-:W-:Y:S01]  /*15d0*/  @P5 LEA R7, P0, R36, R2, 0x5 ;  /* 0x0000000224075211 */ /* 0x000fe200078028ff */
[----:B------:R-:W-:Y:S01]  /*15e0*/  IMAD.WIDE.U32 R20, R8, c[0x0][0x218], R4 ;  /* 0x0000860008147a25 */ /* 0x000fe200078e0004 */
[----:B------:R-:W-:-:S02]  /*15f0*/  @!P2 LOP3.LUT R3, R3, 0xfffffff8, RZ, 0xc0, !PT ;  /* 0xfffffff80303a812 */ /* 0x000fc400078ec0ff */
[----:B------:R-:W-:Y:S01]  /*1600*/  @P5 LEA.HI.X R18, R36, R0, R37, 0x5, P0 ;  /* 0x0000000024125211 */ /* 0x000fe200000f2c25 */
[----:B------:R-:W-:Y:S01]  /*1610*/  IMAD.IADD R69, R21, 0x1, R9 ;  /* 0x0000000115457824 */ /* 0x000fe200078e0209 */
[----:B------:R-:W-:Y:S01]  /*1620*/  @P1 IADD3 R16, P0, R2, R16, RZ ;  /* 0x0000001002101210 */ /* 0x000fe20007f1e0ff */
[----:B------:R-:W-:Y:S01]  /*1630*/  @!P2 IMAD.WIDE R2, R3, 0x2, R10 ;  /* 0x000000020302a825 */ /* 0x000fe200078e020a */
[----:B------:R1:W-:Y:S02]  /*1640*/  STL.64 [R1+0x10], R20 ;  /* 0x0000101401007387 */ /* 0x0003e40000100a00 */
[----:B------:R-:W-:Y:S01]  /*1650*/  @P1 IADD3.X R17, R0, R17, R19, P0, !PT ;  /* 0x0000001100111210 */ /* 0x000fe200007fe413 */
[----:B------:R-:W-:Y:S01]  /*1660*/  IMAD.SHL.U32 R0, R23, 0x40, RZ ;  /* 0x0000004017007824 */ /* 0x000fe200078e00ff */
[----:B------:R3:W-:Y:S01]  /*1670*/  @!P2 LDGSTS.E.BYPASS.LTC128B.128 [R241+0xb100], [R2.64], !P4 ;  /* 0x0b10000002f1afae */ /* 0x0007e2000e101d4c */
[----:B------:R-:W-:Y:S01]  /*1680*/  ISETP.GE.AND P4, PT, R6, c[0x0][0x1d4], PT ;  /* 0x0000750006007a0c */ /* 0x000fe20003f86270 */
[----:B------:R-:W-:Y:S01]  /*1690*/  IMAD.MOV.U32 R68, RZ, RZ, R20 ;  /* 0x000000ffff447224 */ /* 0x000fe200078e0014 */
[----:B------:R-:W-:Y:S01]  /*16a0*/  ISETP.GE.AND P2, PT, R29, c[0x0][0x1d4], PT ;  /* 0x000075001d007a0c */ /* 0x000fe20003f46270 */
[----:B------:R-:W0:Y:S01]  /*16b0*/  LDGDEPBAR ;  /* 0x00000000000079af */ /* 0x000e220000000000 */
[----:B------:R-:W-:Y:S01]  /*16c0*/  @P5 LEA R10, P0, R7, c[0x0][0x1c8], 0x1 ;  /* 0x00007200070a5a11 */ /* 0x000fe200078008ff */
[----:B------:R-:W-:Y:S01]  /*16d0*/  IMAD.WIDE.U32 R4, R33, UR6, R68 ;  /* 0x0000000621047c25 */ /* 0x000fe2000f8e0044 */
[----:B------:R-:W-:Y:S01]  /*16e0*/  LOP3.LUT R0, R0, 0x1c0, RZ, 0xc0, !PT ;  /* 0x000001c000007812 */ /* 0x000fe200078ec0ff */
[----:B------:R1:W-:Y:S01]  /*16f0*/  STL.64 [R1+0x8], R68 ;  /* 0x0000084401007387 */ /* 0x0003e20000100a00 */
[----:B------:R-:W-:Y:S01]  /*1700*/  @P5 LEA.HI.X R11, R7, c[0x0][0x1cc], R18, 0x1, P0 ;  /* 0x00007300070b5a11 */ /* 0x000fe200000f0c12 */
[----:B------:R-:W-:-:S02]  /*1710*/  IMAD.SHL.U32 R7, R30, 0x8, RZ ;  /* 0x000000081e077824 */ /* 0x000fc400078e00ff */
[----:B--2---:R-:W-:Y:S02]  /*1720*/  IMAD.MOV.U32 R14, RZ, RZ, 0x20 ;  /* 0x00000020ff0e7424 */ /* 0x004fe400078e00ff */
[----:B------:R2:W-:Y:S01]  /*1730*/  @P6 LDGSTS.E.BYPASS.LTC128B.128 [R241+0x12100], [R12.64], !P4 ;  /* 0x121000000cf16fae */ /* 0x0005e2000e101d4c */
[----:B------:R-:W-:Y:S02]  /*1740*/  LOP3.LUT R9, R0, 0x8, R7, 0xf8, !PT ;  /* 0x0000000800097812 */ /* 0x000fe400078ef807 */
[----:B------:R-:W-:Y:S01]  /*1750*/  SHF.R.U32.HI R7, RZ, 0x3, R0 ;  /* 0x00000003ff077819 */ /* 0x000fe20000011600 */
[----:B------:R2:W-:Y:S01]  /*1760*/  @P6 LDGSTS.E.BYPASS.LTC128B.128 [R241+0x15100], [R12.64+0x80], !P3 ;  /* 0x151000800cf16fae */ /* 0x0005e2000d901d4c */
[----:B------:R-:W-:Y:S01]  /*1770*/  IADD3 R0, R5, UR15, RZ ;  /* 0x0000000f05007c10 */ /* 0x000fe2000fffe0ff */
[----:B------:R-:W-:Y:S01]  /*1780*/  USHF.L.U32 UR15, UR4, 0x6, URZ ;  /* 0x00000006040f7899 */ /* 0x000fe2000800063f */
[----:B------:R-:W-:Y:S01]  /*1790*/  LOP3.LUT R7, R9, R7, RZ, 0x3c, !PT ;  /* 0x0000000709077212 */ /* 0x000fe200078e3cff */
[----:B------:R2:W-:Y:S01]  /*17a0*/  @P6 LDGSTS.E.BYPASS.LTC128B.128 [R241+0x18100], [R12.64+0x100], !P2 ;  /* 0x181001000cf16fae */ /* 0x0005e2000d101d4c */
[----:B------:R-:W-:-:S03]  /*17b0*/  ISETP.GE.AND P6, PT, R6, c[0x0][0x1d4], PT ;  /* 0x0000750006007a0c */ /* 0x000fc60003fc6270 */
[----:B------:R4:W-:Y:S01]  /*17c0*/  @P5 LDGSTS.E.BYPASS.LTC128B.128 [R241+0x13100], [R10.64], !P4 ;  /* 0x131000000af15fae */ /* 0x0009e2000e101d4c */
[----:B---3--:R-:W-:-:S03]  /*17d0*/  @P1 LEA R2, P0, R16, c[0x0][0x1c8], 0x1 ;  /* 0x0000720010021a11 */ /* 0x008fc600078008ff */
[----:B------:R4:W-:Y:S01]  /*17e0*/  @P5 LDGSTS.E.BYPASS.LTC128B.128 [R241+0x16100], [R10.64+0x80], !P3 ;  /* 0x161000800af15fae */ /* 0x0009e2000d901d4c */
[----:B------:R-:W-:Y:S02]  /*17f0*/  @P1 LEA.HI.X R3, R16, c[0x0][0x1cc], R17, 0x1, P0 ;  /* 0x0000730010031a11 */ /* 0x000fe400000f0c11 */
[----:B------:R-:W-:Y:S01]  /*1800*/  LEA R8, P0, R4, c[0x0][0x1f8], 0x1 ;  /* 0x00007e0004087a11 */ /* 0x000fe200078008ff */
[----:B------:R4:W-:Y:S01]  /*1810*/  @P5 LDGSTS.E.BYPASS.LTC128B.128 [R241+0x19100], [R10.64+0x100], !P2 ;  /* 0x191001000af15fae */ /* 0x0009e2000d101d4c */
[----:B------:R-:W-:Y:S02]  /*1820*/  ISETP.GE.AND P5, PT, R28, c[0x0][0x1d4], PT ;  /* 0x000075001c007a0c */ /* 0x000fe40003fa6270 */
[----:B------:R-:W-:Y:S01]  /*1830*/  LEA.HI.X R9, R4, c[0x0][0x1fc], R0, 0x1, P0 ;  /* 0x00007f0004097a11 */ /* 0x000fe200000f0c00 */
[----:B------:R3:W-:Y:S01]  /*1840*/  @P1 LDGSTS.E.BYPASS.LTC128B.128 [R241+0x14100], [R2.64], !P4 ;  /* 0x1410000002f11fae */ /* 0x0007e2000e101d4c */
[----:B------:R-:W-:Y:S02]  /*1850*/  IMAD.U32 R0, RZ, RZ, UR15 ;  /* 0x0000000fff007e24 */ /* 0x000fe4000f8e00ff */
[----:B------:R-:W-:Y:S01]  /*1860*/  IMAD.MOV.U32 R4, RZ, RZ, 0x10 ;  /* 0x00000010ff047424 */ /* 0x000fe200078e00ff */
[----:B------:R3:W-:Y:S04]  /*1870*/  @P1 LDGSTS.E.BYPASS.LTC128B.128 [R241+0x17100], [R2.64+0x80], !P3 ;  /* 0x1710008002f11fae */ /* 0x0007e8000d901d4c */
[----:B------:R3:W-:Y:S01]  /*1880*/  @P1 LDGSTS.E.BYPASS.LTC128B.128 [R241+0x1a100], [R2.64+0x100], !P2 ;  /* 0x1a10010002f11fae */ /* 0x0007e2000d101d4c */
[----:B--2---:R-:W-:-:S03]  /*1890*/  IADD3 R12, P1, P0, R0, 0x80, R8 ;  /* 0x00000080000c7810 */ /* 0x004fc6000783e008 */
[----:B------:R-:W0:Y:S01]  /*18a0*/  LDGDEPBAR ;  /* 0x00000000000079af */ /* 0x000e220000000000 */
[----:B------:R-:W-:Y:S02]  /*18b0*/  IADD3.X R13, RZ, UR17, R9, P1, P0 ;  /* 0x00000011ff0d7c10 */ /* 0x000fe40008fe0409 */
[----:B----4-:R-:W-:Y:S01]  /*18c0*/  IADD3 R10, P1, P0, R0, 0x100, R8 ;  /* 0x00000100000a7810 */ /* 0x010fe2000783e008 */
[----:B------:R-:W-:-:S03]  /*18d0*/  IMAD.SHL.U32 R0, R108, 0x20, RZ ;  /* 0x000000206c007824 */ /* 0x000fc600078e00ff */
[----:B------:R-:W-:Y:S02]  /*18e0*/  IADD3.X R11, RZ, UR17, R9, P1, P0 ;  /* 0x00000011ff0b7c10 */ /* 0x000fe40008fe0409 */
[----:B------:R-:W-:Y:S02]  /*18f0*/  LOP3.LUT P0, RZ, R23, 0x2, RZ, 0xc0, !PT ;  /* 0x0000000217ff7812 */ /* 0x000fe4000780c0ff */
[----:B------:R-:W-:Y:S01]  /*1900*/  IADD3 R6, P1, R8, UR15, RZ ;  /* 0x0000000f08067c10 */ /* 0x000fe2000ff3e0ff */
[----:B---3--:R-:W-:Y:S01]  /*1910*/  IMAD.SHL.U32 R2, R27, 0x40, RZ ;  /* 0x000000401b027824 */ /* 0x008fe200078e00ff */
[----:B------:R-:W-:-:S04]  /*1920*/  DEPBAR.LE SB0, 0x1 ;  /* 0x000080400000791a */ /* 0x000fc80000000000 */
[----:B------:R-:W-:Y:S02]  /*1930*/  LOP3.LUT R2, R7, 0xfffffe00, R2, 0xf8, !PT ;  /* 0xfffffe0007027812 */ /* 0x000fe400078ef802 */
[----:B------:R-:W-:Y:S02]  /*1940*/  LOP3.LUT R3, R0, 0x7ffffc00, RZ, 0xc0, !PT ;  /* 0x7ffffc0000037812 */ /* 0x000fe400078ec0ff */
[----:B------:R-:W-:Y:S02]  /*1950*/  SEL R0, R4, 0xfffffff0, !P0 ;  /* 0xfffffff004007807 */ /* 0x000fe40004000000 */
[----:B------:R-:W-:Y:S01]  /*1960*/  IADD3.X R7, R9, UR17, RZ, P1, !PT ;  /* 0x0000001109077c10 */ /* 0x000fe20008ffe4ff */
[----:B------:R-:W-:Y:S01]  /*1970*/  IMAD.IADD R3, R2, 0x1, R3 ;  /* 0x0000000102037824 */ /* 0x000fe200078e0203 */
[----:B------:R-:W-:Y:S01]  /*1980*/  BAR.SYNC.DEFER_BLOCKING 0x0 ;  /* 0x0000000000007b1d */ /* 0x000fe20000010000 */
[----:B------:R-:W-:Y:S01]  /*1990*/  LOP3.LUT P1, RZ, R23, 0x4, RZ, 0xc0, !PT ;  /* 0x0000000417ff7812 */ /* 0x000fe2000782c0ff */
[----:B------:R-:W-:Y:S01]  /*19a0*/  IMAD.SHL.U32 R239, R0, 0x2, RZ ;  /* 0x0000000200ef7824 */ /* 0x000fe200078e00ff */
[----:B------:R-:W-:Y:S01]  /*19b0*/  IADD3 R4, P0, R6, UR15, RZ ;  /* 0x0000000f06047c10 */ /* 0x000fe2000ff1e0ff */
[C---:B------:R-:W-:Y:S01]  /*19c0*/  IMAD.SHL.U32 R216, R3.reuse, 0x2, RZ ;  /* 0x0000000203d87824 */ /* 0x040fe200078e00ff */
[----:B------:R-:W-:Y:S01]  /*19d0*/  LEA R224, R3, 0x100, 0x1 ;  /* 0x0000010003e07811 */ /* 0x000fe200078e08ff */
[----:B------:R-:W-:Y:S01]  /*19e0*/  IMAD.SHL.U32 R3, R26, 0x40, RZ ;  /* 0x000000401a037824 */ /* 0x000fe200078e00ff */
[----:B------:R-:W-:-:S02]  /*19f0*/  SEL R0, R14, 0xffffffe0, !P1 ;  /* 0xffffffe00e007807 */ /* 0x000fc40004800000 */
[----:B------:R-:W-:Y:S01]  /*1a00*/  IADD3.X R5, R7, UR17, RZ, P0, !PT ;  /* 0x0000001107057c10 */ /* 0x000fe200087fe4ff */
[----:B------:R-:W-:Y:S01]  /*1a10*/  IMAD.IADD R220, R224, 0x1, R239 ;  /* 0x00000001e0dc7824 */ /* 0x000fe200078e02ef */
[----:B------:R-:W-:Y:S01]  /*1a20*/  ISETP.LT.OR P0, PT, R22, 0x1, P6 ;  /* 0x000000011600780c */ /* 0x000fe20003701670 */
[----:B------:R-:W-:Y:S01]  /*1a30*/  IMAD R224, R0, 0x2, R224 ;  /* 0x0000000200e07824 */ /* 0x000fe200078e02e0 */
[----:B------:R-:W-:Y:S01]  /*1a40*/  ISETP.LT.OR P1, PT, R22, 0x1, P5 ;  /* 0x000000011600780c */ /* 0x000fe20002f21670 */
[----:B------:R-:W-:Y:S01]  /*1a50*/  IMAD R228, R0, 0x2, R220 ;  /* 0x0000000200e47824 */ /* 0x000fe200078e02dc */
[----:B------:R-:W-:-:S04]  /*1a60*/  LOP3.LUT R3, R3, 0x1c0, RZ, 0xc0, !PT ;  /* 0x000001c003037812 */ /* 0x000fc800078ec0ff */
[----:B------:R-:W-:Y:S01]  /*1a70*/  SHF.R.U32.HI R236, RZ, 0x3, R3 ;  /* 0x00000003ffec7819 */ /* 0x000fe20000011603 */
[----:B------:R1:W2:Y:S04]  /*1a80*/  LDSM.16.M88.4 R152, [R216+0x100] ;  /* 0x00010000d898783b */ /* 0x0002a80000000200 */
[----:B------:R1:W3:Y:S04]  /*1a90*/  LDSM.16.M88.4 R196, [R216+0x4100] ;  /* 0x00410000d8c4783b */ /* 0x0002e80000000200 */
[----:B------:R1:W4:Y:S04]  /*1aa0*/  LDSM.16.M88.4 R156, [R220] ;  /* 0x00000000dc9c783b */ /* 0x0003280000000200 */
[----:B------:R1:W1:Y:S04]  /*1ab0*/  LDSM.16.M88.4 R204, [R220+0x4000] ;  /* 0x00400000dccc783b */ /* 0x0002680000000200 */
[----:B------:R1:W1:Y:S04]  /*1ac0*/  LDSM.16.M88.4 R184, [R224] ;  /* 0x00000000e0b8783b */ /* 0x0002680000000200 */
[----:B------:R1:W1:Y:S04]  /*1ad0*/  LDSM.16.M88.4 R208, [R224+0x4000] ;  /* 0x00400000e0d0783b */ /* 0x0002680000000200 */
[----:B------:R1:W1:Y:S04]  /*1ae0*/  LDSM.16.M88.4 R188, [R228] ;  /* 0x00000000e4bc783b */ /* 0x0002680000000200 */
[----:B------:R1:W1:Y:S04]  /*1af0*/  LDSM.16.M88.4 R212, [R228+0x4000] ;  /* 0x00400000e4d4783b */ /* 0x0002680000000200 */
[----:B------:R-:W1:Y:S04]  /*1b00*/  LDSM.16.M88.4 R216, [R216+0x8100] ;  /* 0x00810000d8d8783b */ /* 0x000e680000000200 */
[----:B------:R-:W1:Y:S04]  /*1b10*/  LDSM.16.M88.4 R220, [R220+0x8000] ;  /* 0x00800000dcdc783b */ /* 0x000e680000000200 */
[----:B------:R-:W1:Y:S04]  /*1b20*/  LDSM.16.M88.4 R224, [R224+0x8000] ;  /* 0x00800000e0e0783b */ /* 0x000e680000000200 */
[----:B------:R-:W1:Y:S04]  /*1b30*/  LDSM.16.M88.4 R228, [R228+0x8000] ;  /* 0x00800000e4e4783b */ /* 0x000e680000000200 */
[----:B------:R-:W-:Y:S06]  /*1b40*/  BAR.SYNC.DEFER_BLOCKING 0x0 ;  /* 0x0000000000007b1d */ /* 0x000fec0000010000 */
[----:B------:R-:W-:Y:S01]  /*1b50*/  @!PT LDS RZ, [RZ] ;  /* 0x00000000fffff984 */ /* 0x000fe20000000800 */
[----:B------:R-:W-:Y:S01]  /*1b60*/  @!PT LDS RZ, [RZ] ;  /* 0x00000000fffff984 */ /* 0x000fe20000000800 */
[----:B------:R-:W-:Y:S01]  /*1b70*/  @!PT LDS RZ, [RZ] ;  /* 0x00000000fffff984 */ /* 0x000fe20000000800 */
[----:B------:R1:W-:Y:S01]  /*1b80*/  LDGSTS.E.BYPASS.LTC128B.128 [R241+0x100], [R8.64], !P0 ;  /* 0x0010000008f17fae */ /* 0x0003e2000c101d4c */
[----:B------:R-:W-:-:S03]  /*1b90*/  ISETP.GE.AND P0, PT, R29, c[0x0][0x1d4], PT ;  /* 0x000075001d007a0c */ /* 0x000fc60003f06270 */
[----:B------:R1:W-:Y:S01]  /*1ba0*/  LDGSTS.E.BYPASS.LTC128B.128 [R241+0x3100], [R8.64+0x80], !P1 ;  /* 0x0310008008f17fae */ /* 0x0003e2000c901d4c */
[----:B------:R-:W-:-:S13]  /*1bb0*/  ISETP.LT.OR P1, PT, R22, 0x1, P0 ;  /* 0x000000011600780c */ /* 0x000fda0000721670 */
[----:B------:R1:W-:Y:S01]  /*1bc0*/  LDGSTS.E.BYPASS.LTC128B.128 [R241+0x6100], [R8.64+0x100], !P1 ;  /* 0x0610010008f17fae */ /* 0x0003e2000c901d4c */
[C---:B------:R-:W-:Y:S02]  /*1bd0*/  ISETP.LT.OR P1, PT, R22.reuse, 0x21, P6 ;  /* 0x000000211600780c */ /* 0x040fe40003721670 */
[----:B------:R-:W-:-:S11]  /*1be0*/  ISETP.LT.OR P6, PT, R22, 0x41, P6 ;  /* 0x000000411600780c */ /* 0x000fd600037c1670 */
[----:B------:R1:W-:Y:S01]  /*1bf0*/  LDGSTS.E.BYPASS.LTC128B.128 [R241+0x1100], [R6.64], !P1 ;  /* 0x0110000006f17fae */ /* 0x0003e2000c901d4c */
[C---:B------:R-:W-:Y:S02]  /*1c00*/  ISETP.LT.OR P1, PT, R22.reuse, 0x21, P5 ;  /* 0x000000211600780c */ /* 0x040fe40002f21670 */
[----:B------:R-:W-:-:S11]  /*1c10*/  ISETP.LT.OR P5, PT, R22, 0x41, P5 ;  /* 0x000000411600780c */ /* 0x000fd60002fa1670 */
[----:B------:R1:W-:Y:S01]  /*1c20*/  LDGSTS.E.BYPASS.LTC128B.128 [R241+0x4100], [R12.64], !P1 ;  /* 0x041000000cf17fae */ /* 0x0003e2000c901d4c */
[C---:B------:R-:W-:Y:S02]  /*1c30*/  ISETP.LT.OR P1, PT, R22.reuse, 0x21, P0 ;  /* 0x000000211600780c */ /* 0x040fe40000721670 */
[----:B------:R-:W-:-:S11]  /*1c40*/  ISETP.LT.OR P0, PT, R22, 0x41, P0 ;  /* 0x000000411600780c */ /* 0x000fd60000701670 */
[----:B------:R1:W-:Y:S01]  /*1c50*/  LDGSTS.E.BYPASS.LTC128B.128 [R241+0x7100], [R10.64], !P1 ;  /* 0x071000000af17fae */ /* 0x0003e2000c901d4c */
[----:B------:R-:W-:-:S03]  /*1c60*/  LOP3.LUT P1, RZ, R26, 0x4, RZ, 0xc0, !PT ;  /* 0x000000041aff7812 */ /* 0x000fc6000782c0ff */
[----:B------:R5:W-:Y:S04]  /*1c70*/  LDGSTS.E.BYPASS.LTC128B.128 [R241+0x2100], [R4.64], !P6 ;  /* 0x0210000004f17fae */ /* 0x000be8000f101d4c */
[----:B------:R5:W-:Y:S01]  /*1c80*/  LDGSTS.E.BYPASS.LTC128B.128 [R241+0x5100], [R4.64+0x80], !P5 ;  /* 0x0510008004f17fae */ /* 0x000be2000e901d4c */
[----:B------:R-:W-:-:S03]  /*1c90*/  PLOP3.LUT P5, PT, PT, PT, UP0, 0x40, 0x0 ;  /* 0x000000000000781c */ /* 0x000fc60003fae808 */
[----:B------:R5:W-:Y:S01]  /*1ca0*/  LDGSTS.E.BYPASS.LTC128B.128 [R241+0x8100], [R4.64+0x100], !P0 ;  /* 0x0810010004f17fae */ /* 0x000be2000c101d4c */
[----:B------:R-:W-:-:S03]  /*1cb0*/  LOP3.LUT P0, RZ, R26, 0x2, RZ, 0xc0, !PT ;  /* 0x000000021aff7812 */ /* 0x000fc6000780c0ff */
[----:B------:R-:W0:Y:S01]  /*1cc0*/  LDGDEPBAR ;  /* 0x00000000000079af */ /* 0x000e220000000000 */
[----:B-----5:R-:W-:-:S04]  /*1cd0*/  LOP3.LUT R4, R3, 0x8, R32, 0xf8, !PT ;  /* 0x0000000803047812 */ /* 0x020fc800078ef820 */
[----:B------:R-:W-:-:S05]  /*1ce0*/  LOP3.LUT R236, R4, R236, RZ, 0x3c, !PT ;  /* 0x000000ec04ec7212 */ /* 0x000fca00078e3cff */
[----:B------:R-:W-:Y:S01]  /*1cf0*/  IMAD R236, R30, 0x200, R236 ;  /* 0x000002001eec7824 */ /* 0x000fe200078e02ec */
[----:B------:R-:W-:Y:S05]  /*1d00*/  @P5 BRA `(.L_x_1213) ;  /* 0x000001b000005947 */ /* 0x000fea0003800000 */
[----:B-1234-:R-:W-:Y:S01]  /*1d10*/  UIADD3 UR5, UR14, -0x2, URZ ;  /* 0xfffffffe0e057890 */ /* 0x01efe2000fffe03f */
[C---:B------:R-:W-:Y:S01]  /*1d20*/  IMAD.SHL.U32 R8, R36.reuse, 0x40, RZ ;  /* 0x0000004024087824 */ /* 0x040fe200078e00ff */
[----:B------:R-:W-:Y:S02]  /*1d30*/  SHF.L.U64.HI R9, R36, 0x6, R37 ;  /* 0x0000000624097819 */ /* 0x000fe40000010225 */
[----:B------:R-:W-:Y:S02]  /*1d40*/  USHF.R.S32.HI UR4, URZ, 0x1f, UR5 ;  /* 0x0000001f3f047899 */ /* 0x000fe40008011405 */
[----:B------:R-:W-:Y:S01]  /*1d50*/  UIMAD UR9, UR9, UR5, URZ ;  /* 0x00000005090972a4 */ /* 0x000fe2000f8e023f */
[----:B------:R-:W-:-:S03]  /*1d60*/  IMAD.WIDE.U32 R6, R31, UR5, R38 ;  /* 0x000000051f067c25 */ /* 0x000fc6000f8e0026 */
[----:B------:R-:W-:Y:S02]  /*1d70*/  UIMAD UR4, UR4, UR20, UR9 ;  /* 0x00000014040472a4 */ /* 0x000fe4000f8e0209 */
[----:B------:R-:W-:-:S04]  /*1d80*/  LEA R4, P5, R6, c[0x0][0x1c8], 0x1 ;  /* 0x0000720006047a11 */ /* 0x000fc800078a08ff */
[----:B------:R-:W-:-:S04]  /*1d90*/  IADD3 R3, R7, UR4, RZ ;  /* 0x0000000407037c10 */ /* 0x000fc8000fffe0ff */
[----:B------:R-:W-:Y:S02]  /*1da0*/  LEA.HI.X R5, R6, c[0x0][0x1cc], R3, 0x1, P5 ;  /* 0x0000730006057a11 */ /* 0x000fe400028f0c03 */
[----:B------:R-:W-:-:S03]  /*1db0*/  IADD3 R12, P6, P5, R8, 0x80, R4 ;  /* 0x00000080080c7810 */ /* 0x000fc60007dde004 */
[----:B------:R1:W-:Y:S01]  /*1dc0*/  LDGSTS.E.BYPASS.LTC128B.128 [R241+0x1b100], [R4.64], !P4 ;  /* 0x1b10000004f17fae */ /* 0x0003e2000e101d4c */
[C-C-:B------:R-:W-:Y:S02]  /*1dd0*/  IADD3.X R13, R9.reuse, RZ, R5.reuse, P6, P5 ;  /* 0x000000ff090d7210 */ /* 0x140fe400037ea405 */
[C---:B------:R-:W-:Y:S01]  /*1de0*/  IADD3 R10, P6, P5, R8.reuse, 0x100, R4 ;  /* 0x00000100080a7810 */ /* 0x040fe20007dde004 */
[----:B------:R1:W-:Y:S03]  /*1df0*/  LDGSTS.E.BYPASS.LTC128B.128 [R241+0x1e100], [R4.64+0x80], !P3 ;  /* 0x1e10008004f17fae */ /* 0x0003e6000d901d4c */
[----:B------:R-:W-:Y:S01]  /*1e00*/  IADD3.X R11, R9, RZ, R5, P6, P5 ;  /* 0x000000ff090b7210 */ /* 0x000fe200037ea405 */
[----:B------:R1:W-:Y:S01]  /*1e10*/  LDGSTS.E.BYPASS.LTC128B.128 [R241+0x21100], [R4.64+0x100], !P2 ;  /* 0x2110010004f17fae */ /* 0x0003e2000d101d4c */
[----:B------:R-:W-:-:S04]  /*1e20*/  IADD3 R6, P6, R8, R4, RZ ;  /* 0x0000000408067210 */ /* 0x000fc80007fde0ff */
[----:B------:R-:W-:Y:S01]  /*1e30*/  IADD3 R8, P5, R6, R8, RZ ;  /* 0x0000000806087210 */ /* 0x000fe20007fbe0ff */
[----:B------:R-:W-:-:S04]  /*1e40*/  IMAD.X R7, R9, 0x1, R5, P6 ;  /* 0x0000000109077824 */ /* 0x000fc800030e0605 */
[----:B------:R-:W-:Y:S01]  /*1e50*/  IMAD.X R9, R7, 0x1, R9, P5 ;  /* 0x0000000107097824 */ /* 0x000fe200028e0609 */
[----:B------:R1:W-:Y:S04]  /*1e60*/  LDGSTS.E.BYPASS.LTC128B.128 [R241+0x1c100], [R6.64], !P4 ;  /* 0x1c10000006f17fae */ /* 0x0003e8000e101d4c */
[----:B------:R1:W-:Y:S04]  /*1e70*/  LDGSTS.E.BYPASS.LTC128B.128 [R241+0x1f100], [R12.64], !P3 ;  /* 0x1f1000000cf17fae */ /* 0x0003e8000d901d4c */
[----:B------:R1:W-:Y:S04]  /*1e80*/  LDGSTS.E.BYPASS.LTC128B.128 [R241+0x22100], [R10.64], !P2 ;  /* 0x221000000af17fae */ /* 0x0003e8000d101d4c */
[----:B------:R1:W-:Y:S04]  /*1e90*/  LDGSTS.E.BYPASS.LTC128B.128 [R241+0x1d100], [R8.64], !P4 ;  /* 0x1d10000008f17fae */ /* 0x0003e8000e101d4c */
[----:B------:R1:W-:Y:S04]  /*1ea0*/  LDGSTS.E.BYPASS.LTC128B.128 [R241+0x20100], [R8.64+0x80], !P3 ;  /* 0x2010008008f17fae */ /* 0x0003e8000d901d4c */
[----:B------:R1:W-:Y:S02]  /*1eb0*/  LDGSTS.E.BYPASS.LTC128B.128 [R241+0x23100], [R8.64+0x100], !P2 ;  /* 0x2310010008f17fae */ /* 0x0003e4000d101d4c */
.L_x_1213:
[----:B-1234-:R-:W0:Y:S01]  /*1ec0*/  LDGDEPBAR ;  /* 0x00000000000079af */ /* 0x01ee220000000000 */
[----:B------:R-:W-:Y:S01]  /*1ed0*/  PLOP3.LUT P5, PT, PT, PT, UP0, 0x40, 0x0 ;  /* 0x000000000000781c */ /* 0x000fe20003fae808 */
[----:B------:R-:W-:Y:S01]  /*1ee0*/  IMAD.SHL.U32 R236, R236, 0x2, RZ ;  /* 0x00000002ecec7824 */ /* 0x000fe200078e00ff */
[----:B------:R-:W-:-:S05]  /*1ef0*/  SEL R4, R14, 0xffffffe0, !P0 ;  /* 0xffffffe00e047807 */ /* 0x000fca0004000000 */
[----:B------:R-:W-:Y:S01]  /*1f00*/  IMAD.IADD R4, R236, 0x1, R4 ;  /* 0x00000001ec047824 */ /* 0x000fe200078e0204 */
[----:B------:R-:W-:-:S04]  /*1f10*/  DEPBAR.LE SB0, 0x2 ;  /* 0x000080800000791a */ /* 0x000fc80000000000 */
[----:B------:R-:W-:Y:S06]  /*1f20*/  BAR.SYNC.DEFER_BLOCKING 0x0 ;  /* 0x0000000000007b1d */ /* 0x000fec0000010000 */
[----:B------:R1:W2:Y:S04]  /*1f30*/  LDSM.16.M88.4 R16, [R236+0x12100] ;  /* 0x01210000ec10783b */ /* 0x0002a80000000200 */
[----:B------:R1:W3:Y:S04]  /*1f40*/  LDSM.16.M88.4 R20, [R236+0x12900] ;  /* 0x01290000ec14783b */ /* 0x0002e80000000200 */
[----:B------:R1:W4:Y:S04]  /*1f50*/  LDSM.16.M88.4 R36, [R236+0x13100] ;  /* 0x01310000ec24783b */ /* 0x0003280000000200 */
[----:B------:R1:W1:Y:S04]  /*1f60*/  LDSM.16.M88.4 R40, [R236+0x13900] ;  /* 0x01390000ec28783b */ /* 0x0002680000000200 */
[----:B------:R1:W1:Y:S04]  /*1f70*/  LDSM.16.M88.4 R56, [R236+0x14100] ;  /* 0x01410000ec38783b */ /* 0x0002680000000200 */
[----:B------:R1:W1:Y:S04]  /*1f80*/  LDSM.16.M88.4 R64, [R236+0x14900] ;  /* 0x01490000ec40783b */ /* 0x0002680000000200 */
[----:B------:R1:W1:Y:S04]  /*1f90*/  LDSM.16.M88.4 R52, [R4+0x12100] ;  /* 0x012100000434783b */ /* 0x0002680000000200 */
[----:B------:R1:W1:Y:S04]  /*1fa0*/  LDSM.16.M88.4 R48, [R4+0x12900] ;  /* 0x012900000430783b */ /* 0x0002680000000200 */
[----:B------:R1:W1:Y:S04]  /*1fb0*/  LDSM.16.M88.4 R44, [R4+0x13100] ;  /* 0x01310000042c783b */ /* 0x0002680000000200 */
[----:B------:R1:W1:Y:S04]  /*1fc0*/  LDSM.16.M88.4 R60, [R4+0x13900] ;  /* 0x01390000043c783b */ /* 0x0002680000000200 */
[----:B------:R1:W1:Y:S04]  /*1fd0*/  LDSM.16.M88.4 R92, [R4+0x14100] ;  /* 0x01410000045c783b */ /* 0x0002680000000200 */
[----:B------:R1:W1:Y:S01]  /*1fe0*/  LDSM.16.M88.4 R96, [R4+0x14900] ;  /* 0x014900000460783b */ /* 0x0002620000000200 */
[----:B------:R-:W-:Y:S05]  /*1ff0*/  @P5 BRA `(.L_x_1214) ;  /* 0x000001e000005947 */ /* 0x000fea0003800000 */
[----:B--23--:R-:W-:Y:S01]  /*2000*/  UIADD3 UR5, UR14, -0x2, URZ ;  /* 0xfffffffe0e057890 */ /* 0x00cfe2000fffe03f */
[----:B------:R-:W-:-:S03]  /*2010*/  IMAD.U32 R5, RZ, RZ, UR15 ;  /* 0x0000000fff057e24 */ /* 0x000fc6000f8e00ff */
[----:B------:R-:W-:Y:S02]  /*2020*/  USHF.R.S32.HI UR4, URZ, 0x1f, UR5 ;  /* 0x0000001f3f047899 */ /* 0x000fe40008011405 */
[----:B------:R-:W-:Y:S01]  /*2030*/  UIMAD UR8, UR8, UR5, URZ ;  /* 0x00000005080872a4 */ /* 0x000fe2000f8e023f */
[----:B------:R-:W-:-:S03]  /*2040*/  IMAD.WIDE.U32 R8, R33, UR5, R68 ;  /* 0x0000000521087c25 */ /* 0x000fc6000f8e0044 */
[----:B------:R-:W-:Y:S02]  /*2050*/  UIMAD UR4, UR4, UR18, UR8 ;  /* 0x00000012040472a4 */ /* 0x000fe4000f8e0208 */
[----:B------:R-:W-:-:S04]  /*2060*/  LEA R6, P5, R8, c[0x0][0x1f8], 0x1 ;  /* 0x00007e0008067a11 */ /* 0x000fc800078a08ff */
[----:B------:R-:W-:-:S04]  /*2070*/  IADD3 R3, R9, UR4, RZ ;  /* 0x0000000409037c10 */ /* 0x000fc8000fffe0ff */
[----:B------:R-:W-:Y:S01]  /*2080*/  LEA.HI.X R7, R8, c[0x0][0x1fc], R3, 0x1, P5 ;  /* 0x00007f0008077a11 */ /* 0x000fe200028f0c03 */
[----:B------:R-:W-:Y:S01]  /*2090*/  IMAD.U32 R3, RZ, RZ, UR15 ;  /* 0x0000000fff037e24 */ /* 0x000fe2000f8e00ff */
[----:B------:R-:W-:-:S03]  /*20a0*/  IADD3 R14, P6, P5, R5, 0x80, R6 ;  /* 0x00000080050e7810 */ /* 0x000fc60007dde006 */
[----:B------:R-:W-:Y:S01]  /*20b0*/  @!PT LDS RZ, [RZ] ;  /* 0x00000000fffff984 */ /* 0x000fe20000000800 */
[----:B------:R-:W-:Y:S01]  /*20c0*/  @!PT LDS RZ, [RZ] ;  /* 0x00000000fffff984 */ /* 0x000fe20000000800 */
[----:B------:R-:W-:Y:S01]  /*20d0*/  @!PT LDS RZ, [RZ] ;  /* 0x00000000fffff984 */ /* 0x000fe20000000800 */
[----:B------:R2:W-:Y:S01]  /*20e0*/  LDGSTS.E.BYPASS.LTC128B.128 [R241+0x9100], [R6.64], !P4 ;  /* 0x0910000006f17fae */ /* 0x0005e2000e101d4c */
[--C-:B------:R-:W-:Y:S02]  /*20f0*/  IADD3.X R15, RZ, UR17, R7.reuse, P6, P5 ;  /* 0x00000011ff0f7c10 */ /* 0x100fe4000b7ea407 */
[----:B------:R-:W-:Y:S01]  /*2100*/  IADD3 R12, P6, P5, R3, 0x100, R6 ;  /* 0x00000100030c7810 */ /* 0x000fe20007dde006 */
[----:B------:R2:W-:Y:S03]  /*2110*/  LDGSTS.E.BYPASS.LTC128B.128 [R241+0xc100], [R6.64+0x80], !P3 ;  /* 0x0c10008006f17fae */ /* 0x0005e6000d901d4c */
[----:B------:R-:W-:Y:S01]  /*2120*/  IADD3.X R13, RZ, UR17, R7, P6, P5 ;  /* 0x00000011ff0d7c10 */ /* 0x000fe2000b7ea407 */
[----:B------:R2:W-:Y:S01]  /*2130*/  LDGSTS.E.BYPASS.LTC128B.128 [R241+0xf100], [R6.64+0x100], !P2 ;  /* 0x0f10010006f17fae */ /* 0x0005e2000d101d4c */
[----:B------:R-:W-:-:S04]  /*2140*/  IADD3 R8, P6, R6, UR15, RZ ;  /* 0x0000000f06087c10 */ /* 0x000fc8000ffde0ff */
[----:B------:R-:W-:Y:S02]  /*2150*/  IADD3 R10, P5, R8, UR15, RZ ;  /* 0x0000000f080a7c10 */ /* 0x000fe4000ffbe0ff */
[----:B------:R-:W-:-:S04]  /*2160*/  IADD3.X R9, R7, UR17, RZ, P6, !PT ;  /* 0x0000001107097c10 */ /* 0x000fc8000b7fe4ff */
[----:B------:R-:W-:Y:S01]  /*2170*/  IADD3.X R11, R9, UR17, RZ, P5, !PT ;  /* 0x00000011090b7c10 */ /* 0x000fe2000affe4ff */
[----:B------:R2:W-:Y:S04]  /*2180*/  LDGSTS.E.BYPASS.LTC128B.128 [R241+0xa100], [R8.64], !P4 ;  /* 0x0a10000008f17fae */ /* 0x0005e8000e101d4c */
[----:B------:R2:W-:Y:S04]  /*2190*/  LDGSTS.E.BYPASS.LTC128B.128 [R241+0xd100], [R14.64], !P3 ;  /* 0x0d1000000ef17fae */ /* 0x0005e8000d901d4c */
[----:B------:R2:W-:Y:S04]  /*21a0*/  LDGSTS.E.BYPASS.LTC128B.128 [R241+0x10100], [R12.64], !P2 ;  /* 0x101000000cf17fae */ /* 0x0005e8000d101d4c */
[----:B------:R2:W-:Y:S04]  /*21b0*/  LDGSTS.E.BYPASS.LTC128B.128 [R241+0xb100], [R10.64], !P4 ;  /* 0x0b1000000af17fae */ /* 0x0005e8000e101d4c */
[----:B------:R2:W-:Y:S04]  /*21c0*/  LDGSTS.E.BYPASS.LTC128B.128 [R241+0xe100], [R10.64+0x80], !P3 ;  /* 0x0e1000800af17fae */ /* 0x0005e8000d901d4c */
[----:B------:R2:W-:Y:S02]  /*21d0*/  LDGSTS.E.BYPASS.LTC128B.128 [R241+0x11100], [R10.64+0x100], !P2 ;  /* 0x111001000af17fae */ /* 0x0005e4000d101d4c */
.L_x_1214:
[----:B--23--:R-:W-:Y:S01]  /*21e0*/  HMMA.16816.F32.BF16 R32, R152, R16, RZ ;  /* 0x000000109820723c */ /* 0x00cfe200000418ff */
[----:B------:R-:W-:Y:S01]  /*21f0*/  IMAD.MOV.U32 R3, RZ, RZ, 0x40 ;  /* 0x00000040ff037424 */ /* 0x000fe200078e00ff */
[----:B------:R-:W-:Y:S01]  /*2200*/  ULDC UR4, c[0x0][0x1d0] ;  /* 0x0000740000047ab9 */ /* 0x000fe20000000800 */
[----:B------:R-:W0:Y:S01]  /*2210*/  LDGDEPBAR ;  /* 0x00000000000079af */ /* 0x000e220000000000 */
[----:B------:R-:W-:Y:S01]  /*2220*/  UIADD3 UR4, UR16, UR4, URZ ;  /* 0x0000000410047290 */ /* 0x000fe2000fffe03f */
[----:B------:R-:W-:Y:S01]  /*2230*/  IMAD.SHL.U32 R135, R2, 0x2, RZ ;  /* 0x0000000202877824 */ /* 0x000fe200078e00ff */
[----:B------:R-:W-:-:S02]  /*2240*/  SEL R238, R3, 0xffffffc0, !P1 ;  /* 0xffffffc003ee7807 */ /* 0x000fc40004800000 */
[----:B------:R-:W-:Y:S01]  /*2250*/  HMMA.16816.F32.BF16 R28, R152, R18, RZ ;  /* 0x00000012981c723c */ /* 0x000fe200000418ff */
[----:B------:R-:W-:Y:S01]  /*2260*/  IMAD.IADD R2, R239, 0x1, R135 ;  /* 0x00000001ef027824 */ /* 0x000fe200078e0287 */
[----:B------:R-:W-:Y:S01]  /*2270*/  IADD3 R3, R238, R4, RZ ;  /* 0x00000004ee037210 */ /* 0x000fe20007ffe0ff */
[----:B------:R-:W-:Y:S01]  /*2280*/  IMAD.IADD R5, R236, 0x1, R238 ;  /* 0x00000001ec057824 */ /* 0x000fe200078e02ee */
[----:B------:R-:W-:-:S04]  /*2290*/  LEA R237, R0, R135, 0x1 ;  /* 0x0000008700ed7211 */ /* 0x000fc800078e08ff */
[----:B-1----:R-:W-:Y:S01]  /*22a0*/  HMMA.16816.F32.BF16 R8, R152, R40, RZ ;  /* 0x000000289808723c */ /* 0x002fe200000418ff */
[----:B------:R-:W-:-:S07]  /*22b0*/  IMAD.IADD R0, R239, 0x1, R237 ;  /* 0x00000001ef007824 */ /* 0x000fce00078e02ed */
[C---:B------:R-:W-:Y:S08]  /*22c0*/  HMMA.16816.F32.BF16 R24, R152.reuse, R20, RZ ;  /* 0x000000149818723c */ /* 0x040ff000000418ff */
[C---:B------:R-:W-:Y:S08]  /*22d0*/  HMMA.16816.F32.BF16 R20, R152.reuse, R22, RZ ;  /* 0x000000169814723c */ /* 0x040ff000000418ff */
[C---:B----4-:R-:W-:Y:S08]  /*22e0*/  HMMA.16816.F32.BF16 R16, R152.reuse, R36, RZ ;  /* 0x000000249810723c */ /* 0x050ff000000418ff */
[----:B------:R-:W-:Y:S01]  /*22f0*/  HMMA.16816.F32.BF16 R12, R152, R38, RZ ;  /* 0x00000026980c723c */ /* 0x000fe200000418ff */
[----:B------:R-:W1:Y:S07]  /*2300*/  LDSM.16.M88.4 R36, [R5+0x12100] ;  /* 0x012100000524783b */ /* 0x000e6e0000000200 */
[C---:B------:R-:W-:Y:S01]  /*2310*/  HMMA.16816.F32.BF16 R68, R156.reuse, R52, R32 ;  /* 0x000000349c44723c */ /* 0x040fe20000041820 */
[----:B------:R-:W2:Y:S07]  /*2320*/  LDSM.16.M88.4 R32, [R5+0x12900] ;  /* 0x012900000520783b */ /* 0x000eae0000000200 */
[C---:B------:R-:W-:Y:S08]  /*2330*/  HMMA.16816.F32.BF16 R84, R156.reuse, R54, R28 ;  /* 0x000000369c54723c */ /* 0x040ff0000004181c */
[----:B------:R-:W-:Y:S08]  /*2340*/  HMMA.16816.F32.BF16 R52, R156, R60, R8 ;  /* 0x0000003c9c34723c */ /* 0x000ff00000041808 */
[----:B------:R-:W-:Y:S01]  /*2350*/  HMMA.16816.F32.BF16 R8, R152, R42, RZ ;  /* 0x0000002a9808723c */ /* 0x000fe200000418ff */
[----:B------:R-:W3:Y:S07]  /*2360*/  LDSM.16.M88.4 R40, [R5+0x13100] ;  /* 0x013100000528783b */ /* 0x000eee0000000200 */
[C---:B------:R-:W-:Y:S08]  /*2370*/  HMMA.16816.F32.BF16 R76, R156.reuse, R50, R20 ;  /* 0x000000329c4c723c */ /* 0x040ff00000041814 */
[C---:B------:R-:W-:Y:S08]  /*2380*/  HMMA.16816.F32.BF16 R80, R156.reuse, R44, R16 ;  /* 0x0000002c9c50723c */ /* 0x040ff00000041810 */
[----:B------:R-:W-:Y:S08]  /*2390*/  HMMA.16816.F32.BF16 R88, R156, R46, R12 ;  /* 0x0000002e9c58723c */ /* 0x000ff0000004180c */
[C---:B------:R-:W-:Y:S08]  /*23a0*/  HMMA.16816.F32.BF16 R20, R152.reuse, R56, RZ ;  /* 0x000000389814723c */ /* 0x040ff000000418ff */
[C---:B------:R-:W-:Y:S08]  /*23b0*/  HMMA.16816.F32.BF16 R16, R152.reuse, R58, RZ ;  /* 0x0000003a9810723c */ /* 0x040ff000000418ff */
[----:B------:R-:W-:Y:S08]  /*23c0*/  HMMA.16816.F32.BF16 R12, R152, R64, RZ ;  /* 0x00000040980c723c */ /* 0x000ff000000418ff */
[C---:B------:R-:W-:Y:S01]  /*23d0*/  HMMA.16816.F32.BF16 R72, R156.reuse, R48, R24 ;  /* 0x000000309c48723c */ /* 0x040fe20000041818 */
[----:B------:R-:W4:Y:S07]  /*23e0*/  LDSM.16.M88.4 R24, [R5+0x13900] ;  /* 0x013900000518783b */ /* 0x000f2e0000000200 */
[----:B------:R-:W-:Y:S01]  /*23f0*/  HMMA.16816.F32.BF16 R48, R156, R62, R8 ;  /* 0x0000003e9c30723c */ /* 0x000fe20000041808 */
[----:B------:R-:W-:Y:S07]  /*2400*/  LDSM.16.M88.4 R60, [R3+0x12900] ;  /* 0x01290000033c783b */ /* 0x000fee0000000200 */
[----:B------:R-:W-:Y:S08]  /*2410*/  HMMA.16816.F32.BF16 R8, R152, R66, RZ ;  /* 0x000000429808723c */ /* 0x000ff000000418ff */
[C---:B------:R-:W-:Y:S08]  /*2420*/  HMMA.16816.F32.BF16 R44, R156.reuse, R92, R20 ;  /* 0x0000005c9c2c723c */ /* 0x040ff00000041814 */
[C---:B------:R-:W-:Y:S01]  /*2430*/  HMMA.16816.F32.BF16 R28, R156.reuse, R94, R16 ;  /* 0x0000005e9c1c723c */ /* 0x040fe20000041810 */
[----:B------:R-:W5:Y:S07]  /*2440*/  LDSM.16.M88.4 R16, [R5+0x14100] ;  /* 0x014100000510783b */ /* 0x000f6e0000000200 */
[----:B------:R-:W-:Y:S01]  /*2450*/  HMMA.16816.F32.BF16 R20, R156, R96, R12 ;  /* 0x000000609c14723c */ /* 0x000fe2000004180c */
[----:B------:R-:W3:Y:S07]  /*2460*/  LDSM.16.M88.4 R12, [R5+0x14900] ;  /* 0x01490000050c783b */ /* 0x000eee0000000200 */
[C---:B-1----:R-:W-:Y:S08]  /*2470*/  HMMA.16816.F32.BF16 R64, R184.reuse, R36, R68 ;  /* 0x00000024b840723c */ /* 0x042ff00000041844 */
[----:B------:R-:W-:Y:S01]  /*2480*/  HMMA.16816.F32.BF16 R68, R184, R38, R84 ;  /* 0x00000026b844723c */ /* 0x000fe20000041854 */
[----:B------:R-:W1:Y:S07]  /*2490*/  LDSM.16.M88.4 R36, [R3+0x12100] ;  /* 0x012100000324783b */ /* 0x000e6e0000000200 */
[----:B------:R-:W-:Y:S08]  /*24a0*/  HMMA.16816.F32.BF16 R8, R156, R98, R8 ;  /* 0x000000629c08723c */ /* 0x000ff00000041808 */
[C---:B--2---:R-:W-:Y:S08]  /*24b0*/  HMMA.16816.F32.BF16 R72, R184.reuse, R32, R72 ;  /* 0x00000020b848723c */ /* 0x044ff00000041848 */
[C---:B------:R-:W-:Y:S01]  /*24c0*/  HMMA.16816.F32.BF16 R76, R184.reuse, R34, R76 ;  /* 0x00000022b84c723c */ /* 0x040fe2000004184c */
[----:B------:R-:W-:Y:S07]  /*24d0*/  LDSM.16.M88.4 R32, [R3+0x14100] ;  /* 0x014100000320783b */ /* 0x000fee0000000200 */
[C---:B---3--:R-:W-:Y:S08]  /*24e0*/  HMMA.16816.F32.BF16 R84, R184.reuse, R40, R80 ;  /* 0x00000028b854723c */ /* 0x048ff00000041850 */
[C---:B----4-:R-:W-:Y:S01]  /*24f0*/  HMMA.16816.F32.BF16 R96, R184.reuse, R24, R52 ;  /* 0x00000018b860723c */ /* 0x050fe20000041834 */
[----:B------:R-:W2:Y:S07]  /*2500*/  LDSM.16.M88.4 R52, [R3+0x13100] ;  /* 0x013100000334783b */ /* 0x000eae0000000200 */
[C---:B------:R-:W-:Y:S08]  /*2510*/  HMMA.16816.F32.BF16 R88, R184.reuse, R42, R88 ;  /* 0x0000002ab858723c */ /* 0x040ff00000041858 */
[C---:B------:R-:W-:Y:S08]  /*2520*/  HMMA.16816.F32.BF16 R80, R184.reuse, R26, R48 ;  /* 0x0000001ab850723c */ /* 0x040ff00000041830 */
[C---:B-----5:R-:W-:Y:S01]  /*2530*/  HMMA.16816.F32.BF16 R56, R184.reuse, R16, R44 ;  /* 0x00000010b838723c */ /* 0x060fe2000004182c */
[----:B------:R-:W3:Y:S07]  /*2540*/  LDSM.16.M88.4 R44, [R3+0x13900] ;  /* 0x01390000032c783b */ /* 0x000eee0000000200 */
[C---:B------:R-:W-:Y:S01]  /*2550*/  HMMA.16816.F32.BF16 R48, R184.reuse, R18, R28 ;  /* 0x00000012b830723c */ /* 0x040fe2000004181c */
[----:B------:R-:W4:Y:S07]  /*2560*/  LDSM.16.M88.4 R28, [R3+0x14900] ;  /* 0x01490000031c783b */ /* 0x000f2e0000000200 */
[C---:B------:R-:W-:Y:S01]  /*2570*/  HMMA.16816.F32.BF16 R40, R184.reuse, R12, R20 ;  /* 0x0000000cb828723c */ /* 0x040fe20000041814 */
[----:B------:R-:W5:Y:S07]  /*2580*/  LDSM.16.M88.4 R20, [R236+0x15100] ;  /* 0x01510000ec14783b */ /* 0x000f6e0000000200 */
[----:B------:R-:W-:Y:S08]  /*2590*/  HMMA.16816.F32.BF16 R24, R184, R14, R8 ;  /* 0x0000000eb818723c */ /* 0x000ff00000041808 */
[C---:B-1----:R-:W-:Y:S08]  /*25a0*/  HMMA.16816.F32.BF16 R16, R188.reuse, R36, R64 ;  /* 0x00000024bc10723c */ /* 0x042ff00000041840 */
[C---:B------:R-:W-:Y:S01]  /*25b0*/  HMMA.16816.F32.BF16 R12, R188.reuse, R38, R68 ;  /* 0x00000026bc0c723c */ /* 0x040fe20000041844 */
[----:B------:R-:W1:Y:S07]  /*25c0*/  LDSM.16.M88.4 R36, [R236+0x15900] ;  /* 0x01590000ec24783b */ /* 0x000e6e0000000200 */
[C---:B------:R-:W-:Y:S08]  /*25d0*/  HMMA.16816.F32.BF16 R8, R188.reuse, R60, R72 ;  /* 0x0000003cbc08723c */ /* 0x040ff00000041848 */
[C---:B------:R-:W-:Y:S01]  /*25e0*/  HMMA.16816.F32.BF16 R64, R188.reuse, R62, R76 ;  /* 0x0000003ebc40723c */ /* 0x040fe2000004184c */
[----:B------:R-:W1:Y:S07]  /*25f0*/  LDSM.16.M88.4 R60, [R236+0x16100] ;  /* 0x01610000ec3c783b */ /* 0x000e6e0000000200 */
[C---:B--2---:R-:W-:Y:S08]  /*2600*/  HMMA.16816.F32.BF16 R68, R188.reuse, R52, R84 ;  /* 0x00000034bc44723c */ /* 0x044ff00000041854 */
[C---:B------:R-:W-:Y:S08]  /*2610*/  HMMA.16816.F32.BF16 R76, R188.reuse, R54, R88 ;  /* 0x00000036bc4c723c */ /* 0x040ff00000041858 */
[C---:B------:R-:W-:Y:S01]  /*2620*/  HMMA.16816.F32.BF16 R92, R188.reuse, R32, R56 ;  /* 0x00000020bc5c723c */ /* 0x040fe20000041838 */
[----:B------:R-:W2:Y:S07]  /*2630*/  LDSM.16.M88.4 R56, [R236+0x16900] ;  /* 0x01690000ec38783b */ /* 0x000eae0000000200 */
[C---:B---3--:R-:W-:Y:S08]  /*2640*/  HMMA.16816.F32.BF16 R96, R188.reuse, R44, R96 ;  /* 0x0000002cbc60723c */ /* 0x048ff00000041860 */
[C---:B------:R-:W-:Y:S08]  /*2650*/  HMMA.16816.F32.BF16 R88, R188.reuse, R46, R80 ;  /* 0x0000002ebc58723c */ /* 0x040ff00000041850 */
[C---:B------:R-:W-:Y:S01]  /*2660*/  HMMA.16816.F32.BF16 R84, R188.reuse, R34, R48 ;  /* 0x00000022bc54723c */ /* 0x040fe20000041830 */
[----:B------:R-:W3:Y:S04]  /*2670*/  LDSM.16.M88.4 R48, [R236+0x17100] ;  /* 0x01710000ec30783b */ /* 0x000ee80000000200 */
[----:B------:R-:W-:Y:S03]  /*2680*/  LDSM.16.M88.4 R32, [R4+0x15900] ;  /* 0x015900000420783b */ /* 0x000fe60000000200 */
[----:B----4-:R-:W-:Y:S08]  /*2690*/  HMMA.16816.F32.BF16 R72, R188, R30, R24 ;  /* 0x0000001ebc48723c */ /* 0x010ff00000041818 */
[C---:B-----5:R-:W-:Y:S08]  /*26a0*/  HMMA.16816.F32.BF16 R52, R196.reuse, R20, R16 ;  /* 0x00000014c434723c */ /* 0x060ff00000041810 */
[C---:B------:R-:W-:Y:S08]  /*26b0*/  HMMA.16816.F32.BF16 R44, R196.reuse, R22, R12 ;  /* 0x00000016c42c723c */ /* 0x040ff0000004180c */
[C---:B-1----:R-:W-:Y:S08]  /*26c0*/  HMMA.16816.F32.BF16 R24, R196.reuse, R36, R8 ;  /* 0x00000024c418723c */ /* 0x042ff00000041808 */
[----:B------:R-:W-:Y:S01]  /*26d0*/  HMMA.16816.F32.BF16 R20, R196, R38, R64 ;  /* 0x00000026c414723c */ /* 0x000fe20000041840 */
[----:B------:R-:W1:Y:S04]  /*26e0*/  LDSM.16.M88.4 R36, [R4+0x15100] ;  /* 0x015100000424783b */ /* 0x000e680000000200 */
[----:B------:R-:W-:Y:S03]  /*26f0*/  LDSM.16.M88.4 R64, [R4+0x17100] ;  /* 0x017100000440783b */ /* 0x000fe60000000200 */
[----:B------:R-:W-:Y:S01]  /*2700*/  HMMA.16816.F32.BF16 R80, R188, R28, R40 ;  /* 0x0000001cbc50723c */ /* 0x000fe20000041828 */
[----:B------:R-:W4:Y:S04]  /*2710*/  LDSM.16.M88.4 R40, [R236+0x17900] ;  /* 0x01790000ec28783b */ /* 0x000f280000000200 */
[----:B------:R-:W5:Y:S03]  /*2720*/  LDSM.16.M88.4 R28, [R4+0x16100] ;  /* 0x01610000041c783b */ /* 0x000f660000000200 */
[C---:B------:R-:W-:Y:S08]  /*2730*/  HMMA.16816.F32.BF16 R16, R196.reuse, R60, R68 ;  /* 0x0000003cc410723c */ /* 0x040ff00000041844 */
[C---:B------:R-:W-:Y:S01]  /*2740*/  HMMA.16816.F32.BF16 R12, R196.reuse, R62, R76 ;  /* 0x0000003ec40c723c */ /* 0x040fe2000004184c */
[----:B------:R-:W-:Y:S07]  /*2750*/  LDSM.16.M88.4 R60, [R4+0x17900] ;  /* 0x01790000043c783b */ /* 0x000fee0000000200 */
[C---:B--2---:R-:W-:Y:S08]  /*2760*/  HMMA.16816.F32.BF16 R68, R196.reuse, R58, R88 ;  /* 0x0000003ac444723c */ /* 0x044ff00000041858 */
[C---:B---3--:R-:W-:Y:S08]  /*2770*/  HMMA.16816.F32.BF16 R100, R196.reuse, R48, R92 ;  /* 0x00000030c464723c */ /* 0x048ff0000004185c */
[----:B------:R-:W-:Y:S01]  /*2780*/  HMMA.16816.F32.BF16 R88, R196, R50, R84 ;  /* 0x00000032c458723c */ /* 0x000fe20000041854 */
[----:B------:R-:W2:Y:S07]  /*2790*/  LDSM.16.M88.4 R48, [R4+0x16900] ;  /* 0x016900000430783b */ /* 0x000eae0000000200 */
[----:B-1----:R-:W-:Y:S01]  /*27a0*/  HMMA.16816.F32.BF16 R92, R204, R36, R52 ;  /* 0x00000024cc5c723c */ /* 0x002fe20000041834 */
[----:B------:R-:W1:Y:S07]  /*27b0*/  LDSM.16.M88.4 R52, [R5+0x15100] ;  /* 0x015100000534783b */ /* 0x000e6e0000000200 */
[C---:B------:R-:W-:Y:S08]  /*27c0*/  HMMA.16816.F32.BF16 R8, R196.reuse, R56, R96 ;  /* 0x00000038c408723c */ /* 0x040ff00000041860 */
[----:B----4-:R-:W-:Y:S08]  /*27d0*/  HMMA.16816.F32.BF16 R96, R196, R40, R80 ;  /* 0x00000028c460723c */ /* 0x010ff00000041850 */
[----:B------:R-:W-:Y:S01]  /*27e0*/  HMMA.16816.F32.BF16 R80, R204, R38, R44 ;  /* 0x00000026cc50723c */ /* 0x000fe2000004182c */
[----:B------:R-:W3:Y:S07]  /*27f0*/  LDSM.16.M88.4 R36, [R5+0x16100] ;  /* 0x016100000524783b */ /* 0x000eee0000000200 */
[----:B------:R-:W-:Y:S01]  /*2800*/  HMMA.16816.F32.BF16 R84, R196, R42, R72 ;  /* 0x0000002ac454723c */ /* 0x000fe20000041848 */
[----:B------:R-:W4:Y:S07]  /*2810*/  LDSM.16.M88.4 R40, [R5+0x15900] ;  /* 0x015900000528783b */ /* 0x000f2e0000000200 */
[C---:B-----5:R-:W-:Y:S08]  /*2820*/  HMMA.16816.F32.BF16 R44, R204.reuse, R30, R12 ;  /* 0x0000001ecc2c723c */ /* 0x060ff0000004180c */
[C---:B------:R-:W-:Y:S08]  /*2830*/  HMMA.16816.F32.BF16 R76, R204.reuse, R32, R24 ;  /* 0x00000020cc4c723c */ /* 0x040ff00000041818 */
[C---:B------:R-:W-:Y:S01]  /*2840*/  HMMA.16816.F32.BF16 R72, R204.reuse, R34, R20 ;  /* 0x00000022cc48723c */ /* 0x040fe20000041814 */
[----:B------:R-:W5:Y:S07]  /*2850*/  LDSM.16.M88.4 R32, [R5+0x16900] ;  /* 0x016900000520783b */ /* 0x000f6e0000000200 */
[C---:B------:R-:W-:Y:S01]  /*2860*/  HMMA.16816.F32.BF16 R56, R204.reuse, R28, R16 ;  /* 0x0000001ccc38723c */ /* 0x040fe20000041810 */
[----:B------:R-:W3:Y:S07]  /*2870*/  LDSM.16.M88.4 R28, [R5+0x17100] ;  /* 0x01710000051c783b */ /* 0x000eee0000000200 */
[C---:B--2---:R-:W-:Y:S08]  /*2880*/  HMMA.16816.F32.BF16 R24, R204.reuse, R48, R8 ;  /* 0x00000030cc18723c */ /* 0x044ff00000041808 */
[C---:B------:R-:W-:Y:S08]  /*2890*/  HMMA.16816.F32.BF16 R20, R204.reuse, R50, R68 ;  /* 0x00000032cc14723c */ /* 0x040ff00000041844 */
[C---:B------:R-:W-:Y:S08]  /*28a0*/  HMMA.16816.F32.BF16 R16, R204.reuse, R64, R100 ;  /* 0x00000040cc10723c */ /* 0x040ff00000041864 */
[----:B------:R-:W-:Y:S01]  /*28b0*/  HMMA.16816.F32.BF16 R12, R204, R66, R88 ;  /* 0x00000042cc0c723c */ /* 0x000fe20000041858 */
[----:B------:R-:W2:Y:S07]  /*28c0*/  LDSM.16.M88.4 R64, [R3+0x15100] ;  /* 0x015100000340783b */ /* 0x000eae0000000200 */
[C---:B-1----:R-:W-:Y:S08]  /*28d0*/  HMMA.16816.F32.BF16 R100, R208.reuse, R52, R92 ;  /* 0x00000034d064723c */ /* 0x042ff0000004185c */
[----:B------:R-:W-:Y:S01]  /*28e0*/  HMMA.16816.F32.BF16 R88, R208, R54, R80 ;  /* 0x00000036d058723c */ /* 0x000fe20000041850 */
[----:B------:R-:W1:Y:S07]  /*28f0*/  LDSM.16.M88.4 R52, [R5+0x17900] ;  /* 0x017900000534783b */ /* 0x000e6e0000000200 */
[C---:B------:R-:W-:Y:S08]  /*2900*/  HMMA.16816.F32.BF16 R8, R204.reuse, R60, R96 ;  /* 0x0000003ccc08723c */ /* 0x040ff00000041860 */
[----:B------:R-:W-:Y:S01]  /*2910*/  HMMA.16816.F32.BF16 R68, R204, R62, R84 ;  /* 0x0000003ecc44723c */ /* 0x000fe20000041854 */
[----:B------:R-:W1:Y:S07]  /*2920*/  LDSM.16.M88.4 R60, [R3+0x15900] ;  /* 0x01590000033c783b */ /* 0x000e6e0000000200 */
[C---:B---3--:R-:W-:Y:S01]  /*2930*/  HMMA.16816.F32.BF16 R80, R208.reuse, R38, R44 ;  /* 0x00000026d050723c */ /* 0x048fe2000004182c */
[----:B------:R-:W3:Y:S07]  /*2940*/  LDSM.16.M88.4 R44, [R3+0x16100] ;  /* 0x01610000032c783b */ /* 0x000eee0000000200 */
[C---:B----4-:R-:W-:Y:S08]  /*2950*/  HMMA.16816.F32.BF16 R96, R208.reuse, R40, R76 ;  /* 0x00000028d060723c */ /* 0x050ff0000004184c */
[C---:B------:R-:W-:Y:S01]  /*2960*/  HMMA.16816.F32.BF16 R84, R208.reuse, R42, R72 ;  /* 0x0000002ad054723c */ /* 0x040fe20000041848 */
[----:B------:R-:W4:Y:S07]  /*2970*/  LDSM.16.M88.4 R40, [R3+0x16900] ;  /* 0x016900000328783b */ /* 0x000f2e0000000200 */
[C---:B------:R-:W-:Y:S01]  /*2980*/  HMMA.16816.F32.BF16 R92, R208.reuse, R36, R56 ;  /* 0x00000024d05c723c */ /* 0x040fe20000041838 */
[----:B------:R-:W1:Y:S07]  /*2990*/  LDSM.16.M88.4 R36, [R3+0x17100] ;  /* 0x017100000324783b */ /* 0x000e6e0000000200 */
[C---:B-----5:R-:W-:Y:S08]  /*29a0*/  HMMA.16816.F32.BF16 R76, R208.reuse, R32, R24 ;  /* 0x00000020d04c723c */ /* 0x060ff00000041818 */
[C---:B------:R-:W-:Y:S01]  /*29b0*/  HMMA.16816.F32.BF16 R72, R208.reuse, R34, R20 ;  /* 0x00000022d048723c */ /* 0x040fe20000041814 */
[----:B------:R-:W5:Y:S04]  /*29c0*/  LDSM.16.M88.4 R20, [R236+0x18100] ;  /* 0x01810000ec14783b */ /* 0x000f680000000200 */
[----:B------:R-:W3:Y:S03]  /*29d0*/  LDSM.16.M88.4 R32, [R3+0x17900] ;  /* 0x017900000320783b */ /* 0x000ee60000000200 */
[C---:B------:R-:W-:Y:S08]  /*29e0*/  HMMA.16816.F32.BF16 R56, R208.reuse, R28, R16 ;  /* 0x0000001cd038723c */ /* 0x040ff00000041810 */
[----:B------:R-:W-:Y:S08]  /*29f0*/  HMMA.16816.F32.BF16 R48, R208, R30, R12 ;  /* 0x0000001ed030723c */ /* 0x000ff0000004180c */
[----:B--2---:R-:W-:Y:S08]  /*2a00*/  HMMA.16816.F32.BF16 R16, R212, R64, R100 ;  /* 0x00000040d410723c */ /* 0x004ff00000041864 */
[C---:B-1----:R-:W-:Y:S08]  /*2a10*/  HMMA.16816.F32.BF16 R28, R208.reuse, R52, R8 ;  /* 0x00000034d01c723c */ /* 0x042ff00000041808 */
[----:B------:R-:W-:Y:S01]  /*2a20*/  HMMA.16816.F32.BF16 R24, R208, R54, R68 ;  /* 0x00000036d018723c */ /* 0x000fe20000041844 */
[----:B------:R-:W-:Y:S07]  /*2a30*/  LDSM.16.M88.4 R52, [R236+0x19900] ;  /* 0x01990000ec34783b */ /* 0x000fee0000000200 */
[C---:B------:R-:W-:Y:S08]  /*2a40*/  HMMA.16816.F32.BF16 R12, R212.reuse, R66, R88 ;  /* 0x00000042d40c723c */ /* 0x040ff00000041858 */
[C---:B------:R-:W-:Y:S08]  /*2a50*/  HMMA.16816.F32.BF16 R64, R212.reuse, R62, R84 ;  /* 0x0000003ed440723c */ /* 0x040ff00000041854 */
[C---:B---3--:R-:W-:Y:S08]  /*2a60*/  HMMA.16816.F32.BF16 R92, R212.reuse, R44, R92 ;  /* 0x0000002cd45c723c */ /* 0x048ff0000004185c */
[C---:B------:R-:W-:Y:S01]  /*2a70*/  HMMA.16816.F32.BF16 R84, R212.reuse, R46, R80 ;  /* 0x0000002ed454723c */ /* 0x040fe20000041850 */
[----:B------:R-:W1:Y:S07]  /*2a80*/  LDSM.16.M88.4 R44, [R236+0x18900] ;  /* 0x01890000ec2c783b */ /* 0x000e6e0000000200 */
[C---:B------:R-:W-:Y:S01]  /*2a90*/  HMMA.16816.F32.BF16 R8, R212.reuse, R60, R96 ;  /* 0x0000003cd408723c */ /* 0x040fe20000041860 */
[----:B------:R-:W-:Y:S07]  /*2aa0*/  LDSM.16.M88.4 R60, [R236+0x1a100] ;  /* 0x01a10000ec3c783b */ /* 0x000fee0000000200 */
[C---:B----4-:R-:W-:Y:S08]  /*2ab0*/  HMMA.16816.F32.BF16 R88, R212.reuse, R40, R76 ;  /* 0x00000028d458723c */ /* 0x050ff0000004184c */
[C---:B------:R-:W-:Y:S08]  /*2ac0*/  HMMA.16816.F32.BF16 R76, R212.reuse, R36, R56 ;  /* 0x00000024d44c723c */ /* 0x040ff00000041838 */
[C---:B------:R-:W-:Y:S01]  /*2ad0*/  HMMA.16816.F32.BF16 R96, R212.reuse, R38, R48 ;  /* 0x00000026d460723c */ /* 0x040fe20000041830 */
[----:B------:R-:W2:Y:S04]  /*2ae0*/  LDSM.16.M88.4 R36, [R4+0x18100] ;  /* 0x018100000424783b */ /* 0x000ea80000000200 */
[----:B------:R-:W3:Y:S03]  /*2af0*/  LDSM.16.M88.4 R48, [R236+0x19100] ;  /* 0x01910000ec30783b */ /* 0x000ee60000000200 */
[----:B------:R-:W-:Y:S01]  /*2b00*/  HMMA.16816.F32.BF16 R100, R212, R42, R72 ;  /* 0x0000002ad464723c */ /* 0x000fe20000041848 */
[----:B------:R-:W4:Y:S07]  /*2b10*/  LDSM.16.M88.4 R40, [R236+0x1a900] ;  /* 0x01a90000ec28783b */ /* 0x000f2e0000000200 */
[----:B-----5:R-:W-:Y:S08]  /*2b20*/  HMMA.16816.F32.BF16 R68, R216, R20, R16 ;  /* 0x00000014d844723c */ /* 0x020ff00000041810 */
[C---:B------:R-:W-:Y:S01]  /*2b30*/  HMMA.16816.F32.BF16 R80, R212.reuse, R32, R28 ;  /* 0x00000020d450723c */ /* 0x040fe2000004181c */
[----:B------:R-:W-:Y:S07]  /*2b40*/  LDSM.16.M88.4 R28, [R4+0x19100] ;  /* 0x01910000041c783b */ /* 0x000fee0000000200 */
[----:B------:R-:W-:Y:S01]  /*2b50*/  HMMA.16816.F32.BF16 R72, R212, R34, R24 ;  /* 0x00000022d448723c */ /* 0x000fe20000041818 */
[----:B------:R-:W5:Y:S07]  /*2b60*/  LDSM.16.M88.4 R32, [R4+0x18900] ;  /* 0x018900000420783b */ /* 0x000f6e0000000200 */
[C---:B------:R-:W-:Y:S08]  /*2b70*/  HMMA.16816.F32.BF16 R56, R216.reuse, R22, R12 ;  /* 0x00000016d838723c */ /* 0x040ff0000004180c */
[C---:B-1----:R-:W-:Y:S08]  /*2b80*/  HMMA.16816.F32.BF16 R24, R216.reuse, R44, R8 ;  /* 0x0000002cd818723c */ /* 0x042ff00000041808 */
[C---:B------:R-:W-:Y:S08]  /*2b90*/  HMMA.16816.F32.BF16 R8, R216.reuse, R52, R88 ;  /* 0x00000034d808723c */ /* 0x040ff00000041858 */
[----:B------:R-:W-:Y:S01]  /*2ba0*/  HMMA.16816.F32.BF16 R20, R216, R46, R64 ;  /* 0x0000002ed814723c */ /* 0x000fe20000041840 */
[----:B------:R-:W1:Y:S04]  /*2bb0*/  LDSM.16.M88.4 R44, [R4+0x19900] ;  /* 0x01990000042c783b */ /* 0x000e680000000200 */
[----:B------:R-:W-:Y:S03]  /*2bc0*/  LDSM.16.M88.4 R64, [R4+0x1a900] ;  /* 0x01a900000440783b */ /* 0x000fe60000000200 */
[----:B--2---:R-:W-:Y:S08]  /*2bd0*/  HMMA.16816.F32.BF16 R88, R220, R36, R68 ;  /* 0x00000024dc58723c */ /* 0x004ff00000041844 */
[C---:B---3--:R-:W-:Y:S08]  /*2be0*/  HMMA.16816.F32.BF16 R16, R216.reuse, R48, R92 ;  /* 0x00000030d810723c */ /* 0x048ff0000004185c */
[C---:B------:R-:W-:Y:S08]  /*2bf0*/  HMMA.16816.F32.BF16 R12, R216.reuse, R50, R84 ;  /* 0x00000032d80c723c */ /* 0x040ff00000041854 */
[C---:B----4-:R-:W-:Y:S08]  /*2c00*/  HMMA.16816.F32.BF16 R80, R216.reuse, R40, R80 ;  /* 0x00000028d850723c */ /* 0x050ff00000041850 */
[----:B------:R-:W-:Y:S01]  /*2c10*/  HMMA.16816.F32.BF16 R72, R216, R42, R72 ;  /* 0x0000002ad848723c */ /* 0x000fe20000041848 */
[----:B------:R-:W2:Y:S07]  /*2c20*/  LDSM.16.M88.4 R40, [R4+0x1a100] ;  /* 0x01a100000428783b */ /* 0x000eae0000000200 */
[----:B------:R-:W-:Y:S01]  /*2c30*/  HMMA.16816.F32.BF16 R68, R220, R38, R56 ;  /* 0x00000026dc44723c */ /* 0x000fe20000041838 */
[----:B------:R-:W3:Y:S04]  /*2c40*/  LDSM.16.M88.4 R56, [R5+0x18100] ;  /* 0x018100000538783b */ /* 0x000ee80000000200 */
[----:B------:R-:W-:Y:S03]  /*2c50*/  LDSM.16.M88.4 R36, [R5+0x19100] ;  /* 0x019100000524783b */ /* 0x000fe60000000200 */
[C---:B------:R-:W-:Y:S01]  /*2c60*/  HMMA.16816.F32.BF16 R52, R216.reuse, R54, R100 ;  /* 0x00000036d834723c */ /* 0x040fe20000041864 */
[----:B------:R-:W-:Y:S07]  /*2c70*/  LDSM.16.M88.4 R100, [R3+0x19100] ;  /* 0x019100000364783b */ /* 0x000fee0000000200 */
[C---:B------:R-:W-:Y:S08]  /*2c80*/  HMMA.16816.F32.BF16 R76, R216.reuse, R60, R76 ;  /* 0x0000003cd84c723c */ /* 0x040ff0000004184c */
[----:B------:R-:W-:Y:S01]  /*2c90*/  HMMA.16816.F32.BF16 R84, R216, R62, R96 ;  /* 0x0000003ed854723c */ /* 0x000fe20000041860 */
[----:B------:R-:W4:Y:S07]  /*2ca0*/  LDSM.16.M88.4 R60, [R5+0x18900] ;  /* 0x01890000053c783b */ /* 0x000f2e0000000200 */
[C---:B-----5:R-:W-:Y:S08]  /*2cb0*/  HMMA.16816.F32.BF16 R104, R220.reuse, R32, R24 ;  /* 0x00000020dc68723c */ /* 0x060ff00000041818 */
[C---:B------:R-:W-:Y:S01]  /*2cc0*/  HMMA.16816.F32.BF16 R96, R220.reuse, R34, R20 ;  /* 0x00000022dc60723c */ /* 0x040fe20000041814 */
[----:B------:R-:W-:Y:S07]  /*2cd0*/  LDSM.16.M88.4 R32, [R5+0x19900] ;  /* 0x019900000520783b */ /* 0x000fee0000000200 */
[C---:B------:R-:W-:Y:S08]  /*2ce0*/  HMMA.16816.F32.BF16 R92, R220.reuse, R28, R16 ;  /* 0x0000001cdc5c723c */ /* 0x040ff00000041810 */
[C---:B------:R-:W-:Y:S01]  /*2cf0*/  HMMA.16816.F32.BF16 R48, R220.reuse, R30, R12 ;  /* 0x0000001edc30723c */ /* 0x040fe2000004180c */
[----:B------:R-:W5:Y:S04]  /*2d00*/  LDSM.16.M88.4 R28, [R5+0x1a100] ;  /* 0x01a10000051c783b */ /* 0x000f680000000200 */
[----:B------:R-:W4:Y:S03]  /*2d10*/  LDSM.16.M88.4 R4, [R5+0x1a900] ;  /* 0x01a900000504783b */ /* 0x000f260000000200 */
[C---:B-1----:R-:W-:Y:S08]  /*2d20*/  HMMA.16816.F32.BF16 R20, R220.reuse, R46, R52 ;  /* 0x0000002edc14723c */ /* 0x042ff00000041834 */
[C---:B------:R-:W-:Y:S08]  /*2d30*/  HMMA.16816.F32.BF16 R24, R220.reuse, R44, R8 ;  /* 0x0000002cdc18723c */ /* 0x040ff00000041808 */
[----:B--2---:R-:W-:Y:S08]  /*2d40*/  HMMA.16816.F32.BF16 R16, R220, R40, R76 ;  /* 0x00000028dc10723c */ /* 0x004ff0000004184c */
[C---:B---3--:R-:W-:Y:S01]  /*2d50*/  HMMA.16816.F32.BF16 R52, R224.reuse, R56, R88 ;  /* 0x00000038e034723c */ /* 0x048fe20000041858 */
[----:B------:R-:W-:Y:S07]  /*2d60*/  LDSM.16.M88.4 R88, [R3+0x18900] ;  /* 0x018900000358783b */ /* 0x000fee0000000200 */
[----:B------:R-:W-:Y:S01]  /*2d70*/  HMMA.16816.F32.BF16 R68, R224, R58, R68 ;  /* 0x0000003ae044723c */ /* 0x000fe20000041844 */
[----:B------:R-:W1:Y:S07]  /*2d80*/  LDSM.16.M88.4 R56, [R3+0x18100] ;  /* 0x018100000338783b */ /* 0x000e6e0000000200 */
[C---:B------:R-:W-:Y:S08]  /*2d90*/  HMMA.16816.F32.BF16 R8, R220.reuse, R64, R80 ;  /* 0x00000040dc08723c */ /* 0x040ff00000041850 */
[C---:B------:R-:W-:Y:S08]  /*2da0*/  HMMA.16816.F32.BF16 R12, R220.reuse, R42, R84 ;  /* 0x0000002adc0c723c */ /* 0x040ff00000041854 */
[----:B------:R-:W-:Y:S08]  /*2db0*/  HMMA.16816.F32.BF16 R40, R220, R66, R72 ;  /* 0x00000042dc28723c */ /* 0x000ff00000041848 */
[C---:B----4-:R-:W-:Y:S01]  /*2dc0*/  HMMA.16816.F32.BF16 R72, R224.reuse, R60, R104 ;  /* 0x0000003ce048723c */ /* 0x050fe20000041868 */
[----:B------:R-:W-:Y:S07]  /*2dd0*/  LDSM.16.M88.4 R104, [R3+0x19900] ;  /* 0x019900000368783b */ /* 0x000fee0000000200 */
[C---:B------:R-:W-:Y:S08]  /*2de0*/  HMMA.16816.F32.BF16 R80, R224.reuse, R62, R96 ;  /* 0x0000003ee050723c */ /* 0x040ff00000041860 */
[C---:B-----5:R-:W-:Y:S08]  /*2df0*/  HMMA.16816.F32.BF16 R60, R224.reuse, R28, R16 ;  /* 0x0000001ce03c723c */ /* 0x060ff00000041810 */
[C---:B------:R-:W-:Y:S01]  /*2e00*/  HMMA.16816.F32.BF16 R84, R224.reuse, R36, R92 ;  /* 0x00000024e054723c */ /* 0x040fe2000004185c */
[----:B------:R-:W-:Y:S07]  /*2e10*/  LDSM.16.M88.4 R92, [R3+0x1a100] ;  /* 0x01a10000035c783b */ /* 0x000fee0000000200 */
[----:B------:R-:W-:Y:S01]  /*2e20*/  HMMA.16816.F32.BF16 R16, R224, R4, R8 ;  /* 0x00000004e010723c */ /* 0x000fe20000041808 */
[----:B------:R2:W3:Y:S01]  /*2e30*/  LDSM.16.M88.4 R8, [R3+0x1a900] ;  /* 0x01a900000308783b */ /* 0x0004e20000000200 */
[----:B------:R-:W-:-:S06]  /*2e40*/  DEPBAR.LE SB0, 0x2 ;  /* 0x000080800000791a */ /* 0x000fcc0000000000 */
[----:B------:R-:W-:Y:S08]  /*2e50*/  HMMA.16816.F32.BF16 R44, R224, R30, R12 ;  /* 0x0000001ee02c723c */ /* 0x000ff0000004180c */
[----:B-1----:R-:W-:Y:S01]  /*2e60*/  HMMA.16816.F32.BF16 R12, R228, R56, R52 ;  /* 0x00000038e40c723c */ /* 0x002fe20000041834 */
[----:B--2---:R-:W-:-:S07]  /*2e70*/  LOP3.LUT R3, R108, 0xffffffe0, RZ, 0xc0, !PT ;  /* 0xffffffe06c037812 */ /* 0x004fce00078ec0ff */
[----:B------:R-:W-:Y:S01]  /*2e80*/  HMMA.16816.F32.BF16 R76, R224, R38, R48 ;  /* 0x00000026e04c723c */ /* 0x000fe20000041830 */
[----:B------:R-:W-:-:S07]  /*2e90*/  IMAD.IADD R3, R132, 0x1, -R3 ;  /* 0x0000000184037824 */ /* 0x000fce00078e0a03 */
[----:B------:R-:W-:Y:S01]  /*2ea0*/  HMMA.16816.F32.BF16 R48, R224, R32, R24 ;  /* 0x00000020e030723c */ /* 0x000fe20000041818 */
[----:B------:R-:W-:-:S04]  /*2eb0*/  SHF.R.S32.HI R4, RZ, 0x1f, R3 ;  /* 0x0000001fff047819 */ /* 0x000fc80000011403 */
[----:B------:R-:W-:-:S03]  /*2ec0*/  LEA.HI R4, R4, R3, RZ, 0x2 ;  /* 0x0000000304047211 */ /* 0x000fc600078f10ff */
[----:B------:R-:W-:Y:S01]  /*2ed0*/  HMMA.16816.F32.BF16 R24, R228, R58, R68 ;  /* 0x0000003ae418723c */ /* 0x000fe20000041844 */
[----:B------:R-:W-:-:S05]  /*2ee0*/  LOP3.LUT R4, R4, 0x7ffffffc, RZ, 0xc0, !PT ;  /* 0x7ffffffc04047812 */ /* 0x000fca00078ec0ff */
[----:B------:R-:W-:Y:S01]  /*2ef0*/  IMAD.IADD R3, R3, 0x1, -R4 ;  /* 0x0000000103037824 */ /* 0x000fe200078e0a04 */
[----:B------:R-:W-:Y:S01]  /*2f00*/  MOV R4, UR4 ;  /* 0x0000000400047c02 */ /* 0x000fe20008000f00 */
[----:B------:R-:W-:Y:S01]  /*2f10*/  HMMA.16816.F32.BF16 R64, R224, R34, R20 ;  /* 0x00000022e040723c */ /* 0x000fe20000041814 */
[----:B------:R-:W-:-:S03]  /*2f20*/  UIADD3 UR4, UR14, -0x3, URZ ;  /* 0xfffffffd0e047890 */ /* 0x000fc6000fffe03f */
[----:B------:R-:W-:Y:S01]  /*2f30*/  IMAD R3, R3, -0x2, R4 ;  /* 0xfffffffe03037824 */ /* 0x000fe200078e0204 */
[----:B------:R-:W-:-:S03]  /*2f40*/  UISETP.GE.AND UP0, UPT, UR4, UR10, UPT ;  /* 0x0000000a0400728c */ /* 0x000fc6000bf06270 */
[----:B------:R-:W-:Y:S01]  /*2f50*/  HMMA.16816.F32.BF16 R20, R224, R6, R40 ;  /* 0x00000006e014723c */ /* 0x000fe20000041828 */
[C---:B------:R-:W-:Y:S02]  /*2f60*/  ISETP.GT.AND P5, PT, R3.reuse, RZ, PT ;  /* 0x000000ff0300720c */ /* 0x040fe40003fa4270 */
[C---:B------:R-:W-:Y:S02]  /*2f70*/  ISETP.GT.AND P1, PT, R3.reuse, 0x1, PT ;  /* 0x000000010300780c */ /* 0x040fe40003f24270 */
[----:B------:R-:W-:Y:S02]  /*2f80*/  ISETP.GT.AND P6, PT, R3, 0x8, PT ;  /* 0x000000080300780c */ /* 0x000fe40003fc4270 */
[----:B------:R-:W-:Y:S01]  /*2f90*/  FSEL R7, R12, -INF , P5 ;  /* 0xff8000000c077808 */ /* 0x000fe20002800000 */
[----:B------:R-:W-:Y:S01]  /*2fa0*/  HMMA.16816.F32.BF16 R28, R228, R88, R72 ;  /* 0x00000058e41c723c */ /* 0x000fe20000041848 */
[----:B------:R-:W-:Y:S02]  /*2fb0*/  FSEL R6, R13, -INF , P1 ;  /* 0xff8000000d067808 */ /* 0x000fe40000800000 */
[----:B------:R-:W-:-:S02]  /*2fc0*/  FSEL R15, R15, -INF , P1 ;  /* 0xff8000000f0f7808 */ /* 0x000fc40000800000 */
[----:B------:R-:W-:Y:S02]  /*2fd0*/  ISETP.GT.AND P1, PT, R3, 0x9, PT ;  /* 0x000000090300780c */ /* 0x000fe40003f24270 */
[----:B------:R-:W-:Y:S01]  /*2fe0*/  FMNMX.FTZ R4, R7, R6, !PT ;  /* 0x0000000607047209 */ /* 0x000fe20007810000 */
[----:B------:R-:W-:Y:S01]  /*2ff0*/  HMMA.16816.F32.BF16 R32, R228, R90, R80 ;  /* 0x0000005ae420723c */ /* 0x000fe20000041850 */
[----:B------:R-:W-:Y:S02]  /*3000*/  FSEL R13, R27, -INF , P1 ;  /* 0xff8000001b0d7808 */ /* 0x000fe40000800000 */
[----:B------:R-:W-:-:S05]  /*3010*/  FSEL R12, R26, -INF , P6 ;  /* 0xff8000001a0c7808 */ /* 0x000fca0003000000 */
[C---:B---3--:R-:W-:Y:S07]  /*3020*/  HMMA.16816.F32.BF16 R16, R228.reuse, R8, R16 ;  /* 0x00000008e410723c */ /* 0x048fee0000041810 */
[----:B------:R-:W-:Y:S01]  /*3030*/  FSEL R8, R24, -INF , P6 ;  /* 0xff80000018087808 */ /* 0x000fe20003000000 */
[----:B------:R-:W-:Y:S01]  /*3040*/  HMMA.16816.F32.BF16 R36, R228, R100, R84 ;  /* 0x00000064e424723c */ /* 0x000fe20000041854 */
[----:B------:R-:W-:Y:S02]  /*3050*/  ISETP.GT.AND P6, PT, R3, 0x18, PT ;  /* 0x000000180300780c */ /* 0x000fe40003fc4270 */
[----:B------:R-:W-:-:S05]  /*3060*/  FMNMX.FTZ R4, R8, R4, !PT ;  /* 0x0000000408047209 */ /* 0x000fca0007810000 */
[----:B------:R-:W-:Y:S01]  /*3070*/  HMMA.16816.F32.BF16 R20, R228, R10, R20 ;  /* 0x0000000ae414723c */ /* 0x000fe20000041814 */
[----:B------:R-:W-:-:S06]  /*3080*/  FSEL R81, R34, -INF , P6 ;  /* 0xff80000022517808 */ /* 0x000fcc0003000000 */
[----:B------:R-:W-:Y:S01]  /*3090*/  FSEL R11, R14, -INF , P5 ;  /* 0xff8000000e0b7808 */ /* 0x000fe20002800000 */
[C---:B------:R-:W-:Y:S01]  /*30a0*/  HMMA.16816.F32.BF16 R52, R228.reuse, R106, R64 ;  /* 0x0000006ae434723c */ /* 0x040fe20000041840 */
[----:B------:R-:W-:Y:S02]  /*30b0*/  ISETP.GT.AND P5, PT, R3, 0x10, PT ;  /* 0x000000100300780c */ /* 0x000fe40003fa4270 */
[----:B------:R-:W-:Y:S01]  /*30c0*/  FSEL R10, R25, -INF , P1 ;  /* 0xff800000190a7808 */ /* 0x000fe20000800000 */
[----:B------:R-:W-:Y:S01]  /*30d0*/  BAR.SYNC.DEFER_BLOCKING 0x0 ;  /* 0x0000000000007b1d */ /* 0x000fe20000010000 */
[----:B------:R-:W-:Y:S02]  /*30e0*/  ISETP.GT.AND P1, PT, R3, 0x11, PT ;  /* 0x000000110300780c */ /* 0x000fe40003f24270 */
[----:B------:R-:W-:Y:S01]  /*30f0*/  FSEL R64, R28, -INF , P5 ;  /* 0xff8000001c407808 */ /* 0x000fe20002800000 */
[----:B------:R-:W-:Y:S01]  /*3100*/  HMMA.16816.F32.BF16 R40, R228, R102, R76 ;  /* 0x00000066e428723c */ /* 0x000fe2000004184c */
[----:B------:R-:W-:-:S02]  /*3110*/  FMNMX.FTZ R4, R10, R4, !PT ;  /* 0x000000040a047209 */ /* 0x000fc40007810000 */
[----:B------:R-:W-:Y:S02]  /*3120*/  FSEL R65, R29, -INF , P1 ;  /* 0xff8000001d417808 */ /* 0x000fe40000800000 */
[----:B------:R-:W-:Y:S02]  /*3130*/  FMNMX.FTZ R4, R64, R4, !PT ;  /* 0x0000000440047209 */ /* 0x000fe40007810000 */
[----:B------:R-:W-:Y:S01]  /*3140*/  FSEL R80, R30, -INF , P5 ;  /* 0xff8000001e507808 */ /* 0x000fe20002800000 */
[----:B------:R-:W-:Y:S01]  /*3150*/  HMMA.16816.F32.BF16 R48, R228, R104, R48 ;  /* 0x00000068e430723c */ /* 0x000fe20000041830 */
[----:B------:R-:W-:Y:S02]  /*3160*/  ISETP.GT.AND P5, PT, R3, 0x19, PT ;  /* 0x000000190300780c */ /* 0x000fe40003fa4270 */
[----:B------:R-:W-:Y:S02]  /*3170*/  FSEL R67, R32, -INF , P6 ;  /* 0xff80000020437808 */ /* 0x000fe40003000000 */
[----:B------:R-:W-:-:S02]  /*3180*/  FMNMX.FTZ R4, R65, R4, !PT ;  /* 0x0000000441047209 */ /* 0x000fc40007810000 */
[----:B------:R-:W-:Y:S01]  /*3190*/  FSEL R82, R31, -INF , P1 ;  /* 0xff8000001f527808 */ /* 0x000fe20000800000 */
[C---:B------:R-:W-:Y:S01]  /*31a0*/  HMMA.16816.F32.BF16 R60, R228.reuse, R92, R60 ;  /* 0x0000005ce43c723c */ /* 0x040fe2000004183c */
[----:B------:R-:W-:Y:S02]  /*31b0*/  ISETP.GT.AND P1, PT, R3, 0x20, PT ;  /* 0x000000200300780c */ /* 0x000fe40003f24270 */
[----:B------:R-:W-:Y:S01]  /*31c0*/  FSEL R66, R33, -INF , P5 ;  /* 0xff80000021427808 */ /* 0x000fe20002800000 */
[----:B------:R-:W-:Y:S01]  /*31d0*/  LDSM.16.MT88.4 R28, [R2+0x3100] ;  /* 0x00310000021c783b */ /* 0x000fe20000004200 */
[----:B------:R-:W-:Y:S02]  /*31e0*/  FMNMX.FTZ R4, R67, R4, !PT ;  /* 0x0000000443047209 */ /* 0x000fe40007810000 */
[----:B------:R-:W-:Y:S01]  /*31f0*/  FSEL R83, R35, -INF , P5 ;  /* 0xff80000023537808 */ /* 0x000fe20002800000 */
[----:B------:R-:W-:Y:S01]  /*3200*/  HMMA.16816.F32.BF16 R44, R228, R94, R44 ;  /* 0x0000005ee42c723c */ /* 0x000fe2000004182c */
[----:B------:R-:W-:Y:S01]  /*3210*/  ISETP.GT.AND P5, PT, R3, 0x21, PT ;  /* 0x000000210300780c */ /* 0x000fe20003fa4270 */
[----:B------:R-:W-:Y:S01]  /*3220*/  LDSM.16.MT88.4 R32, [R2+0x100] ;  /* 0x000100000220783b */ /* 0x000fe20000004200 */
[----:B------:R-:W-:-:S02]  /*3230*/  FSEL R116, R36, -INF , P1 ;  /* 0xff80000024747808 */ /* 0x000fc40000800000 */
[----:B------:R-:W-:Y:S01]  /*3240*/  FMNMX.FTZ R4, R66, R4, !PT ;  /* 0x0000000442047209 */ /* 0x000fe20007810000 */
[----:B------:R-:W-:Y:S01]  /*3250*/  LDSM.16.MT88.4 R24, [R135+0x100] ;  /* 0x000100008718783b */ /* 0x000fe20000004200 */
[----:B------:R-:W-:Y:S02]  /*3260*/  FMNMX.FTZ R5, R11, R15, !PT ;  /* 0x0000000f0b057209 */ /* 0x000fe40007810000 */
[----:B------:R-:W-:Y:S02]  /*3270*/  FSEL R117, R37, -INF , P5 ;  /* 0xff80000025757808 */ /* 0x000fe40002800000 */
[----:B------:R-:W-:Y:S02]  /*3280*/  ISETP.GT.AND P6, PT, R3, 0x28, PT ;  /* 0x000000280300780c */ /* 0x000fe40003fc4270 */
[----:B------:R-:W-:Y:S02]  /*3290*/  FMNMX.FTZ R4, R116, R4, !PT ;  /* 0x0000000474047209 */ /* 0x000fe40007810000 */
[----:B------:R-:W-:-:S02]  /*32a0*/  FMNMX.FTZ R5, R12, R5, !PT ;  /* 0x000000050c057209 */ /* 0x000fc40007810000 */
[----:B------:R-:W-:Y:S02]  /*32b0*/  FSEL R130, R39, -INF , P5 ;  /* 0xff80000027827808 */ /* 0x000fe40002800000 */
[----:B------:R-:W-:Y:S02]  /*32c0*/  ISETP.GT.AND P5, PT, R3, 0x29, PT ;  /* 0x000000290300780c */ /* 0x000fe40003fa4270 */
[----:B------:R-:W-:Y:S02]  /*32d0*/  FSEL R118, R40, -INF , P6 ;  /* 0xff80000028767808 */ /* 0x000fe40003000000 */
[----:B------:R-:W-:Y:S02]  /*32e0*/  FMNMX.FTZ R4, R117, R4, !PT ;  /* 0x0000000475047209 */ /* 0x000fe40007810000 */
[----:B------:R-:W-:Y:S02]  /*32f0*/  FMNMX.FTZ R5, R13, R5, !PT ;  /* 0x000000050d057209 */ /* 0x000fe40007810000 */
[----:B------:R-:W-:-:S02]  /*3300*/  FSEL R128, R38, -INF , P1 ;  /* 0xff80000026807808 */ /* 0x000fc40000800000 */
[----:B------:R-:W-:Y:S01]  /*3310*/  ISETP.GT.AND P1, PT, R3, 0x30, PT ;  /* 0x000000300300780c */ /* 0x000fe20003f24270 */
[----:B------:R-:W-:Y:S01]  /*3320*/  LDSM.16.MT88.4 R36, [R135+0x3100] ;  /* 0x003100008724783b */ /* 0x000fe20000004200 */
[----:B------:R-:W-:Y:S02]  /*3330*/  FSEL R119, R41, -INF , P5 ;  /* 0xff80000029777808 */ /* 0x000fe40002800000 */
[----:B------:R-:W-:Y:S02]  /*3340*/  FMNMX.FTZ R4, R118, R4, !PT ;  /* 0x0000000476047209 */ /* 0x000fe40007810000 */
[----:B------:R-:W-:Y:S02]  /*3350*/  FMNMX.FTZ R5, R80, R5, !PT ;  /* 0x0000000550057209 */ /* 0x000fe40007810000 */
[----:B------:R-:W-:Y:S02]  /*3360*/  FSEL R131, R43, -INF , P5 ;  /* 0xff8000002b837808 */ /* 0x000fe40002800000 */
[----:B------:R-:W-:-:S02]  /*3370*/  ISETP.GT.AND P5, PT, R3, 0x31, PT ;  /* 0x000000310300780c */ /* 0x000fc40003fa4270 */
[----:B------:R-:W-:Y:S02]  /*3380*/  FSEL R133, R48, -INF , P1 ;  /* 0xff80000030857808 */ /* 0x000fe40000800000 */
[----:B------:R-:W-:Y:S02]  /*3390*/  FMNMX.FTZ R4, R119, R4, !PT ;  /* 0x0000000477047209 */ /* 0x000fe40007810000 */
[----:B------:R-:W-:Y:S02]  /*33a0*/  FMNMX.FTZ R5, R82, R5, !PT ;  /* 0x0000000552057209 */ /* 0x000fe40007810000 */
[----:B------:R-:W-:Y:S02]  /*33b0*/  FSEL R233, R51, -INF , P5 ;  /* 0xff80000033e97808 */ /* 0x000fe40002800000 */
[----:B------:R-:W-:Y:S02]  /*33c0*/  FSEL R200, R49, -INF , P5 ;  /* 0xff80000031c87808 */ /* 0x000fe40002800000 */
        /* <DEDUP_REMOVED lines=17> */
[----:B------:R-:W-:Y:S02]  /*34e0*/  FSEL R129, R42, -INF , P6 ;  /* 0xff8000002a817808 */ /* 0x000fe40003000000 */
        /* <DEDUP_REMOVED lines=12> */
[----:B------:R-:W-:-:S02]  /*35b0*/  FSEL R242, R45, -INF , P1 ;  /* 0xff8000002df27808 */ /* 0x000fc40000800000 */
[----:B------:R-:W-:Y:S02]  /*35c0*/  ISETP.GT.AND P1, PT, R3, 0x50, PT ;  /* 0x000000500300780c */ /* 0x000fe40003f24270 */
[----:B------:R-:W-:Y:S02]  /*35d0*/  FMNMX.FTZ R4, R235, R4, !PT ;  /* 0x00000004eb047209 */ /* 0x000fe40007810000 */
[----:B------:R-:W-:Y:S02]  /*35e0*/  FMNMX.FTZ R5, R202, R5, !PT ;  /* 0x00000005ca057209 */ /* 0x000fe40007810000 */
[----:B------:R-:W-:Y:S02]  /*35f0*/  ISETP.GT.AND P6, PT, R3, 0x51, PT ;  /* 0x000000510300780c */ /* 0x000fe40003fc4270 */
[----:B------:R-:W-:Y:S02]  /*3600*/  FSEL R250, R16, -INF , P1 ;  /* 0xff80000010fa7808 */ /* 0x000fe40000800000 */
[----:B------:R-:W-:-:S02]  /*3610*/  FMNMX.FTZ R4, R242, R4, !PT ;  /* 0x00000004f2047209 */ /* 0x000fc40007810000 */
[----:B------:R-:W-:Y:S02]  /*3620*/  FMNMX.FTZ R5, R233, R5, !PT ;  /* 0x00000005e9057209 */ /* 0x000fe40007810000 */
[----:B------:R-:W-:Y:S02]  /*3630*/  FSEL R244, R46, -INF , P5 ;  /* 0xff8000002ef47808 */ /* 0x000fe40002800000 */
[----:B------:R-:W-:Y:S02]  /*3640*/  ISETP.GT.AND P5, PT, R3, 0x58, PT ;  /* 0x000000580300780c */ /* 0x000fe40003fa4270 */
[----:B------:R-:W-:Y:S02]  /*3650*/  FSEL R252, R17, -INF , P6 ;  /* 0xff80000011fc7808 */ /* 0x000fe40003000000 */
        /* <DEDUP_REMOVED lines=8> */
[----:B------:R-:W-:Y:S02]  /*36e0*/  FMNMX.FTZ R132, R143, R132, !PT ;  /* 0x000000848f847209 */ /* 0x000fe40007810000 */
[----:B------:R-:W-:Y:S02]  /*36f0*/  FMNMX.FTZ R3, R243, R3, !PT ;  /* 0x00000003f3037209 */ /* 0x000fe40007810000 */
[----:B------:R-:W-:Y:S02]  /*3700*/  FMNMX.FTZ R132, R160, R132, !PT ;  /* 0x00000084a0847209 */ /* 0x000fe40007810000 */
[----:B------:R-:W-:Y:S02]  /*3710*/  FMNMX.FTZ R3, R245, R3, !PT ;  /* 0x00000003f5037209 */ /* 0x000fe40007810000 */
[----:B------:R-:W-:Y:S01]  /*3720*/  FSEL R161, R19, -INF , P6 ;  /* 0xff80000013a17808 */ /* 0x000fe20003000000 */
[----:B------:R-:W1:Y:S01]  /*3730*/  SHFL.BFLY PT, R4, R132, 0x2, 0x1f ;  /* 0x0c401f0084047f89 */ /* 0x000e6200000e0000 */
[----:B------:R-:W-:-:S02]  /*3740*/  FMNMX.FTZ R3, R244, R3, !PT ;  /* 0x00000003f4037209 */ /* 0x000fc40007810000 */
[----:B------:R-:W-:Y:S01]  /*3750*/  FSEL R150, R22, -INF , P5 ;  /* 0xff80000016967808 */ /* 0x000fe20002800000 */
[----:B------:R-:W-:Y:S01]  /*3760*/  LDSM.16.MT88.4 R16, [R237+0x100] ;  /* 0x00010000ed10783b */ /* 0x000fe20000004200 */
[----:B------:R-:W-:Y:S02]  /*3770*/  FMNMX.FTZ R3, R246, R3, !PT ;  /* 0x00000003f6037209 */ /* 0x000fe40007810000 */
[----:B------:R-:W-:Y:S02]  /*3780*/  FSEL R148, R23, -INF , P1 ;  /* 0xff80000017947808 */ /* 0x000fe40000800000 */
[----:B------:R-:W-:Y:S01]  /*3790*/  FMNMX.FTZ R3, R151, R3, !PT ;  /* 0x0000000397037209 */ /* 0x000fe20007810000 */
[----:B------:R-:W-:Y:S03]  /*37a0*/  LDSM.16.MT88.4 R20, [R2+0x6100] ;  /* 0x006100000214783b */ /* 0x000fe60000004200 */
[----:B------:R-:W-:-:S04]  /*37b0*/  FMNMX.FTZ R3, R161, R3, !PT ;  /* 0x00000003a1037209 */ /* 0x000fc80007810000 */
[----:B------:R-:W-:-:S04]  /*37c0*/  FMNMX.FTZ R3, R150, R3, !PT ;  /* 0x0000000396037209 */ /* 0x000fc80007810000 */
[----:B------:R-:W-:Y:S02]  /*37d0*/  FMNMX.FTZ R3, R148, R3, !PT ;  /* 0x0000000394037209 */ /* 0x000fe40007810000 */
        /* <DEDUP_REMOVED lines=11> */
[----:B-1----:R-:W-:-:S04]  /*3890*/  FMNMX.FTZ R3, R3, R5, !PT ;  /* 0x0000000503037209 */ /* 0x002fc80007810000 */
[----:B------:R-:W-:Y:S01]  /*38a0*/  FSETP.NEU.FTZ.AND P1, PT, R3, -INF , PT ;  /* 0xff8000000300780b */ /* 0x000fe20003f3d000 */
[----:B--2---:R-:W-:-:S04]  /*38b0*/  FFMA.FTZ R4, R6, c[0x0][0x2d0], -R9 ;  /* 0x0000b40006047a23 */ /* 0x004fc80000010809 */
[----:B------:R1:W-:Y:S02]  /*38c0*/  MUFU.EX2 R146, R4 ;  /* 0x0000000400927308 */ /* 0x0003e40000000800 */
[----:B-1----:R-:W-:Y:S02]  /*38d0*/  FFMA.FTZ R4, R8, c[0x0][0x2d0], -R9 ;  /* 0x0000b40008047a23 */ /* 0x002fe40000010809 */
[----:B------:R-:W-:-:S04]  /*38e0*/  FMUL.FTZ R8, R3, c[0x0][0x2d0] ;  /* 0x0000b40003087a20 */ /* 0x000fc80000410000 */
[----:B------:R1:W-:Y:S01]  /*38f0*/  MUFU.EX2 R164, R4 ;  /* 0x0000000400a47308 */ /* 0x0003e20000000800 */
[----:B------:R-:W-:Y:S02]  /*3900*/  FSEL R8, R8, RZ, P1 ;  /* 0x000000ff08087208 */ /* 0x000fe40000800000 */
[----:B------:R-:W-:Y:S01]  /*3910*/  PLOP3.LUT P1, PT, PT, PT, UP0, 0x80, 0x0 ;  /* 0x000000000000781c */ /* 0x000fe20003f2f008 */
[--C-:B-1----:R-:W-:Y:S02]  /*3920*/  FFMA.FTZ R4, R10, c[0x0][0x2d0], -R9.reuse ;  /* 0x0000b4000a047a23 */ /* 0x102fe40000010809 */
[----:B------:R-:W-:Y:S02]  /*3930*/  FFMA.FTZ R10, R64, c[0x0][0x2d0], -R9 ;  /* 0x0000b400400a7a23 */ /* 0x000fe40000010809 */
[----:B------:R1:W2:Y:S08]  /*3940*/  MUFU.EX2 R145, R4 ;  /* 0x0000000400917308 */ /* 0x0002b00000000800 */
[----:B------:R3:W-:Y:S01]  /*3950*/  MUFU.EX2 R142, R10 ;  /* 0x0000000a008e7308 */ /* 0x0007e20000000800 */
[----:B-1----:R-:W-:Y:S01]  /*3960*/  FFMA.FTZ R4, R11, c[0x0][0x2d0], -R8 ;  /* 0x0000b4000b047a23 */ /* 0x002fe20000010808 */
[----:B--2---:R-:W-:-:S06]  /*3970*/  F2FP.BF16.PACK_AB R6, R145, R164 ;  /* 0x000000a49106723e */ /* 0x004fcc00000010ff */
[----:B------:R1:W-:Y:S01]  /*3980*/  MUFU.EX2 R248, R4 ;  /* 0x0000000400f87308 */ /* 0x0003e20000000800 */
[----:B---3--:R-:W-:-:S07]  /*3990*/  FFMA.FTZ R10, R65, c[0x0][0x2d0], -R9 ;  /* 0x0000b400410a7a23 */ /* 0x008fce0000010809 */
[----:B------:R2:W-:Y:S01]  /*39a0*/  MUFU.EX2 R140, R10 ;  /* 0x0000000a008c7308 */ /* 0x0005e20000000800 */
[----:B-1----:R-:W-:-:S07]  /*39b0*/  FFMA.FTZ R4, R15, c[0x0][0x2d0], -R8 ;  /* 0x0000b4000f047a23 */ /* 0x002fce0000010808 */
[----:B------:R1:W3:Y:S01]  /*39c0*/  MUFU.EX2 R149, R4 ;  /* 0x0000000400957308 */ /* 0x0002e20000000800 */
[----:B--2---:R-:W-:-:S07]  /*39d0*/  FFMA.FTZ R10, R67, c[0x0][0x2d0], -R9 ;  /* 0x0000b400430a7a23 */ /* 0x004fce0000010809 */
[----:B------:R2:W-:Y:S01]  /*39e0*/  MUFU.EX2 R165, R10 ;  /* 0x0000000a00a57308 */ /* 0x0005e20000000800 */
[----:B-1----:R-:W-:Y:S01]  /*39f0*/  FFMA.FTZ R4, R12, c[0x0][0x2d0], -R8 ;  /* 0x0000b4000c047a23 */ /* 0x002fe20000010808 */
[----:B---3--:R-:W-:-:S06]  /*3a00*/  F2FP.BF16.PACK_AB R5, R149, R248 ;  /* 0x000000f89505723e */ /* 0x008fcc00000010ff */
[----:B------:R1:W-:Y:S01]  /*3a10*/  MUFU.EX2 R247, R4 ;  /* 0x0000000400f77308 */ /* 0x0003e20000000800 */
[----:B--2---:R-:W-:-:S07]  /*3a20*/  FFMA.FTZ R10, R66, c[0x0][0x2d0], -R9 ;  /* 0x0000b400420a7a23 */ /* 0x004fce0000010809 */
[----:B------:R2:W-:Y:S01]  /*3a30*/  MUFU.EX2 R162, R10 ;  /* 0x0000000a00a27308 */ /* 0x0005e20000000800 */
[--C-:B-1----:R-:W-:Y:S02]  /*3a40*/  FFMA.FTZ R4, R13, c[0x0][0x2d0], -R8.reuse ;  /* 0x0000b4000d047a23 */ /* 0x102fe40000010808 */
[----:B------:R-:W1:Y:S05]  /*3a50*/  LDSM.16.MT88.4 R12, [R0+0x100] ;  /* 0x00010000000c783b */ /* 0x000e6a0000004200 */
[----:B------:R3:W4:Y:S01]  /*3a60*/  MUFU.EX2 R147, R4 ;  /* 0x0000000400937308 */ /* 0x0007220000000800 */
[----:B--2---:R-:W-:-:S07]  /*3a70*/  FFMA.FTZ R10, R80, c[0x0][0x2d0], -R8 ;  /* 0x0000b400500a7a23 */ /* 0x004fce0000010808 */
[----:B------:R2:W-:Y:S01]  /*3a80*/  MUFU.EX2 R249, R10 ;  /* 0x0000000a00f97308 */ /* 0x0005e20000000800 */
[----:B---3--:R-:W-:Y:S02]  /*3a90*/  F2FP.BF16.PACK_AB R4, R146, R144 ;  /* 0x000000909204723e */ /* 0x008fe400000010ff */
[----:B----4-:R-:W-:Y:S01]  /*3aa0*/  F2FP.BF16.PACK_AB R7, R147, R247 ;  /* 0x000000f79307723e */ /* 0x010fe200000010ff */
[----:B--2---:R-:W-:-:S06]  /*3ab0*/  FFMA.FTZ R10, R82, c[0x0][0x2d0], -R8 ;  /* 0x0000b400520a7a23 */ /* 0x004fcc0000010808 */
[C---:B------:R-:W-:Y:S01]  /*3ac0*/  HMMA.16816.F32.BF16 R76, R4.reuse, R28, RZ ;  /* 0x0000001c044c723c */ /* 0x040fe200000418ff */
[----:B------:R2:W3:Y:S07]  /*3ad0*/  MUFU.EX2 R163, R10 ;  /* 0x0000000a00a37308 */ /* 0x0004ee0000000800 */
[C---:B------:R-:W-:Y:S01]  /*3ae0*/  HMMA.16816.F32.BF16 R48, R4.reuse, R30, RZ ;  /* 0x0000001e0430723c */ /* 0x040fe200000418ff */
[----:B------:R-:W4:Y:S07]  /*3af0*/  LDSM.16.MT88.4 R28, [R0+0x3100] ;  /* 0x00310000001c783b */ /* 0x000f2e0000004200 */
[----:B-1----:R-:W-:Y:S01]  /*3b00*/  HMMA.16816.F32.BF16 R84, R4, R12, RZ ;  /* 0x0000000c0454723c */ /* 0x002fe200000418ff */
[----:B--2---:R-:W-:-:S04]  /*3b10*/  FFMA.FTZ R10, R81, c[0x0][0x2d0], -R8 ;  /* 0x0000b400510a7a23 */ /* 0x004fc80000010808 */
[----:B------:R1:W-:Y:S03]  /*3b20*/  MUFU.EX2 R11, R10 ;  /* 0x0000000a000b7308 */ /* 0x0003e60000000800 */
[C---:B------:R-:W-:Y:S01]  /*3b30*/  HMMA.16816.F32.BF16 R52, R4.reuse, R14, RZ ;  /* 0x0000000e0434723c */ /* 0x040fe200000418ff */
[----:B------:R-:W2:Y:S07]  /*3b40*/  LDSM.16.MT88.4 R12, [R135+0x6100] ;  /* 0x00610000870c783b */ /* 0x000eae0000004200 */
[----:B------:R-:W-:Y:S01]  /*3b50*/  HMMA.16816.F32.BF16 R88, R4, R16, RZ ;  /* 0x000000100458723c */ /* 0x000fe200000418ff */
[----:B-1----:R-:W-:-:S07]  /*3b60*/  FFMA.FTZ R10, R83, c[0x0][0x2d0], -R8 ;  /* 0x0000b400530a7a23 */ /* 0x002fce0000010808 */
[C---:B------:R-:W-:Y:S01]  /*3b70*/  HMMA.16816.F32.BF16 R56, R4.reuse, R18, RZ ;  /* 0x000000120438723c */ /* 0x040fe200000418ff */
[----:B------:R-:W1:Y:S01]  /*3b80*/  LDSM.16.MT88.4 R16, [R237+0x6100] ;  /* 0x00610000ed10783b */ /* 0x000e620000004200 */
[----:B------:R5:W1:Y:S06]  /*3b90*/  MUFU.EX2 R141, R10 ;  /* 0x0000000a008d7308 */ /* 0x000a6c0000000800 */
[C---:B------:R-:W-:Y:S08]  /*3ba0*/  HMMA.16816.F32.BF16 R92, R4.reuse, R32, RZ ;  /* 0x00000020045c723c */ /* 0x040ff000000418ff */
[----:B------:R-:W-:Y:S01]  /*3bb0*/  HMMA.16816.F32.BF16 R60, R4, R34, RZ ;  /* 0x00000022043c723c */ /* 0x000fe200000418ff */
[----:B------:R-:W1:Y:S01]  /*3bc0*/  LDSM.16.MT88.4 R32, [R237+0x3100] ;  /* 0x00310000ed20783b */ /* 0x000e620000004200 */
[----:B-----5:R-:W-:-:S06]  /*3bd0*/  IMAD.MOV.U32 R10, RZ, RZ, R143 ;  /* 0x000000ffff0a7224 */ /* 0x020fcc00078e008f */
[C---:B------:R-:W-:Y:S08]  /*3be0*/  HMMA.16816.F32.BF16 R72, R4.reuse, R20, RZ ;  /* 0x000000140448723c */ /* 0x040ff000000418ff */
[C---:B------:R-:W-:Y:S01]  /*3bf0*/  HMMA.16816.F32.BF16 R44, R4.reuse, R22, RZ ;  /* 0x00000016042c723c */ /* 0x040fe200000418ff */
[----:B------:R-:W5:Y:S07]  /*3c00*/  LDSM.16.MT88.4 R20, [R0+0x6100] ;  /* 0x006100000014783b */ /* 0x000f6e0000004200 */
[C---:B------:R-:W-:Y:S08]  /*3c10*/  HMMA.16816.F32.BF16 R40, R4.reuse, R24, RZ ;  /* 0x000000180428723c */ /* 0x040ff000000418ff */
[C---:B------:R-:W-:Y:S01]  /*3c20*/  HMMA.16816.F32.BF16 R68, R4.reuse, R26, RZ ;  /* 0x0000001a0444723c */ /* 0x040fe200000418ff */
[----:B------:R-:W3:Y:S07]  /*3c30*/  LDSM.16.MT88.4 R24, [R2+0x900] ;  /* 0x000900000218783b */ /* 0x000eee0000004200 */
[C---:B----4-:R-:W-:Y:S08]  /*3c40*/  HMMA.16816.F32.BF16 R64, R4.reuse, R28, RZ ;  /* 0x0000001c0440723c */ /* 0x050ff000000418ff */
[C---:B------:R-:W-:Y:S01]  /*3c50*/  HMMA.16816.F32.BF16 R104, R4.reuse, R30, RZ ;  /* 0x0000001e0468723c */ /* 0x040fe200000418ff */
[----:B------:R-:W4:Y:S07]  /*3c60*/  LDSM.16.MT88.4 R28, [R2+0x3900] ;  /* 0x00390000021c783b */ /* 0x000f2e0000004200 */
[C---:B--2---:R-:W-:Y:S08]  /*3c70*/  HMMA.16816.F32.BF16 R108, R4.reuse, R12, RZ ;  /* 0x0000000c046c723c */ /* 0x044ff000000418ff */
[C---:B------:R-:W-:Y:S01]  /*3c80*/  HMMA.16816.F32.BF16 R112, R4.reuse, R14, RZ ;  /* 0x0000000e0470723c */ /* 0x040fe200000418ff */
[----:B------:R-:W2:Y:S07]  /*3c90*/  LDSM.16.MT88.4 R12, [R2+0x6900] ;  /* 0x00690000020c783b */ /* 0x000eae0000004200 */
[C---:B-1----:R-:W-:Y:S08]  /*3ca0*/  HMMA.16816.F32.BF16 R80, R4.reuse, R16, RZ ;  /* 0x000000100450723c */ /* 0x042ff000000418ff */
[C---:B------:R-:W-:Y:S01]  /*3cb0*/  HMMA.16816.F32.BF16 R120, R4.reuse, R18, RZ ;  /* 0x000000120478723c */ /* 0x040fe200000418ff */
[----:B------:R-:W1:Y:S07]  /*3cc0*/  LDSM.16.MT88.4 R16, [R135+0x900] ;  /* 0x000900008710783b */ /* 0x000e6e0000004200 */
[C---:B------:R-:W-:Y:S08]  /*3cd0*/  HMMA.16816.F32.BF16 R96, R4.reuse, R36, RZ ;  /* 0x000000240460723c */ /* 0x040ff000000418ff */
[C---:B------:R-:W-:Y:S08]  /*3ce0*/  HMMA.16816.F32.BF16 R100, R4.reuse, R38, RZ ;  /* 0x000000260464723c */ /* 0x040ff000000418ff */
[C---:B------:R-:W-:Y:S08]  /*3cf0*/  HMMA.16816.F32.BF16 R36, R4.reuse, R32, RZ ;  /* 0x000000200424723c */ /* 0x040ff000000418ff */
[C---:B------:R-:W-:Y:S08]  /*3d00*/  HMMA.16816.F32.BF16 R32, R4.reuse, R34, RZ ;  /* 0x000000220420723c */ /* 0x040ff000000418ff */
[C---:B-----5:R-:W-:Y:S08]  /*3d10*/  HMMA.16816.F32.BF16 R124, R4.reuse, R20, RZ ;  /* 0x00000014047c723c */ /* 0x060ff000000418ff */
[----:B------:R-:W-:Y:S01]  /*3d20*/  HMMA.16816.F32.BF16 R136, R4, R22, RZ ;  /* 0x000000160488723c */ /* 0x000fe200000418ff */
[----:B------:R-:W-:Y:S06]  /*3d30*/  LDSM.16.MT88.4 R20, [R0+0x900] ;  /* 0x000900000014783b */ /* 0x000fec0000004200 */
[----:B------:R-:W-:-:S02]  /*3d40*/  F2FP.BF16.PACK_AB R4, R140, R142 ;  /* 0x0000008e8c04723e */ /* 0x000fc400000010ff */
[----:B---3--:R-:W-:Y:S02]  /*3d50*/  F2FP.BF16.PACK_AB R5, R163, R249 ;  /* 0x000000f9a305723e */ /* 0x008fe400000010ff */
[----:B------:R-:W-:Y:S02]  /*3d60*/  F2FP.BF16.PACK_AB R6, R162, R165 ;  /* 0x000000a5a206723e */ /* 0x000fe400000010ff */
[----:B------:R-:W-:-:S07]  /*3d70*/  F2FP.BF16.PACK_AB R7, R141, R11 ;  /* 0x0000000b8d07723e */ /* 0x000fce00000010ff */
[C---:B------:R-:W-:Y:S08]  /*3d80*/  HMMA.16816.F32.BF16 R192, R4.reuse, R24, R92 ;  /* 0x0000001804c0723c */ /* 0x040ff0000004185c */
[C---:B------:R-:W-:Y:S01]  /*3d90*/  HMMA.16816.F32.BF16 R92, R4.reuse, R26, R60 ;  /* 0x0000001a045c723c */ /* 0x040fe2000004183c */
[----:B------:R-:W3:Y:S06]  /*3da0*/  LDSM.16.MT88.4 R24, [R237+0x900] ;  /* 0x00090000ed18783b */ /* 0x000eec0000004200 */
[----:B------:R-:W-:Y:S01]  /*3db0*/  IMAD.MOV.U32 R63, RZ, RZ, R165 ;  /* 0x000000ffff3f7224 */ /* 0x000fe200078e00a5 */
[----:B----4-:R-:W-:Y:S01]  /*3dc0*/  HMMA.16816.F32.BF16 R172, R4, R28, R76 ;  /* 0x0000001c04ac723c */ /* 0x010fe2000004184c */
[----:B------:R-:W-:Y:S01]  /*3dd0*/  MOV R60, R164 ;  /* 0x000000a4003c7202 */ /* 0x000fe20000000f00 */
[----:B------:R-:W-:-:S02]  /*3de0*/  IMAD.MOV.U32 R61, RZ, RZ, R163 ;  /* 0x000000ffff3d7224 */ /* 0x000fc400078e00a3 */
[----:B------:R-:W-:-:S03]  /*3df0*/  IMAD.MOV.U32 R62, RZ, RZ, R162 ;  /* 0x000000ffff3e7224 */ /* 0x000fc600078e00a2 */
[----:B------:R-:W-:Y:S01]  /*3e00*/  MOV R76, R151 ;  /* 0x00000097004c7202 */ /* 0x000fe20000000f00 */
[----:B--2---:R-:W-:Y:S01]  /*3e10*/  HMMA.16816.F32.BF16 R168, R4, R12, R72 ;  /* 0x0000000c04a8723c */ /* 0x004fe20000041848 */
[----:B------:R-:W-:Y:S01]  /*3e20*/  IMAD.MOV.U32 R79, RZ, RZ, R150 ;  /* 0x000000ffff4f7224 */ /* 0x000fe200078e0096 */
[----:B------:R-:W-:Y:S01]  /*3e30*/  MOV R77, R148 ;  /* 0x00000094004d7202 */ /* 0x000fe20000000f00 */
[----:B------:R-:W-:-:S04]  /*3e40*/  IMAD.MOV.U32 R78, RZ, RZ, R149 ;  /* 0x000000ffff4e7224 */ /* 0x000fc800078e0095 */
[----:B------:R-:W-:Y:S01]  /*3e50*/  MOV R73, R142 ;  /* 0x0000008e00497202 */ /* 0x000fe20000000f00 */
[----:B------:R-:W-:Y:S01]  /*3e60*/  IMAD.MOV.U32 R74, RZ, RZ, R141 ;  /* 0x000000ffff4a7224 */ /* 0x000fe200078e008d */
[C---:B------:R-:W-:Y:S01]  /*3e70*/  HMMA.16816.F32.BF16 R148, R4.reuse, R30, R48 ;  /* 0x0000001e0494723c */ /* 0x040fe20000041830 */
[----:B------:R-:W-:Y:S01]  /*3e80*/  IMAD.MOV.U32 R75, RZ, RZ, R140 ;  /* 0x000000ffff4b7224 */ /* 0x000fe200078e008c */
[----:B------:R-:W-:Y:S05]  /*3e90*/  LDSM.16.MT88.4 R28, [R0+0x3900] ;  /* 0x00390000001c783b */ /* 0x000fea0000004200 */
[----:B------:R-:W-:Y:S01]  /*3ea0*/  IMAD.MOV.U32 R48, RZ, RZ, R147 ;  /* 0x000000ffff307224 */ /* 0x000fe200078e0093 */
[----:B-1----:R-:W-:Y:S01]  /*3eb0*/  HMMA.16816.F32.BF16 R140, R4, R16, R40 ;  /* 0x00000010048c723c */ /* 0x002fe20000041828 */
[----:B------:R-:W-:Y:S01]  /*3ec0*/  IMAD.MOV.U32 R49, RZ, RZ, R146 ;  /* 0x000000ffff317224 */ /* 0x000fe200078e0092 */
[----:B------:R-:W-:Y:S01]  /*3ed0*/  MOV R51, R145 ;  /* 0x0000009100337202 */ /* 0x000fe20000000f00 */
[----:B------:R-:W-:-:S05]  /*3ee0*/  IMAD.MOV.U32 R50, RZ, RZ, R144 ;  /* 0x000000ffff327224 */ /* 0x000fca00078e0090 */
[C---:B------:R-:W-:Y:S01]  /*3ef0*/  HMMA.16816.F32.BF16 R164, R4.reuse, R18, R68 ;  /* 0x0000001204a4723c */ /* 0x040fe20000041844 */
[----:B------:R-:W1:Y:S07]  /*3f00*/  LDSM.16.MT88.4 R16, [R237+0x3900] ;  /* 0x00390000ed10783b */ /* 0x000e6e0000004200 */
[C---:B------:R-:W-:Y:S01]  /*3f10*/  HMMA.16816.F32.BF16 R144, R4.reuse, R14, R44 ;  /* 0x0000000e0490723c */ /* 0x040fe2000004182c */
[----:B------:R-:W2:Y:S07]  /*3f20*/  LDSM.16.MT88.4 R12, [R135+0x3900] ;  /* 0x00390000870c783b */ /* 0x000eae0000004200 */
[C---:B---3--:R-:W-:Y:S07]  /*3f30*/  HMMA.16816.F32.BF16 R180, R4.reuse, R24, R88 ;  /* 0x0000001804b4723c */ /* 0x048fee0000041858 */
[----:B------:R-:W-:Y:S01]  /*3f40*/  MOV R89, R161 ;  /* 0x000000a100597202 */ /* 0x000fe20000000f00 */
[----:B------:R-:W-:Y:S01]  /*3f50*/  IMAD.MOV.U32 R88, RZ, RZ, R160 ;  /* 0x000000ffff587224 */ /* 0x000fe200078e00a0 */
[----:B------:R-:W-:Y:S01]  /*3f60*/  HMMA.16816.F32.BF16 R176, R4, R20, R84 ;  /* 0x0000001404b0723c */ /* 0x000fe20000041854 */
[----:B------:R-:W-:Y:S01]  /*3f70*/  IMAD.MOV.U32 R90, RZ, RZ, R248 ;  /* 0x000000ffff5a7224 */ /* 0x000fe200078e00f8 */
[----:B------:R-:W-:-:S05]  /*3f80*/  MOV R91, R78 ;  /* 0x0000004e005b7202 */ /* 0x000fca0000000f00 */
[----:B------:R-:W-:Y:S01]  /*3f90*/  IMAD.MOV.U32 R87, RZ, RZ, R60 ;  /* 0x000000ffff577224 */ /* 0x000fe200078e003c */
[----:B------:R-:W-:Y:S01]  /*3fa0*/  HMMA.16816.F32.BF16 R160, R4, R26, R56 ;  /* 0x0000001a04a0723c */ /* 0x000fe20000041838 */
[----:B------:R-:W-:Y:S01]  /*3fb0*/  MOV R86, R61 ;  /* 0x0000003d00567202 */ /* 0x000fe20000000f00 */
[----:B------:R-:W-:Y:S01]  /*3fc0*/  IMAD.MOV.U32 R85, RZ, RZ, R62 ;  /* 0x000000ffff557224 */ /* 0x000fe200078e003e */
[----:B------:R-:W3:Y:S01]  /*3fd0*/  LDSM.16.MT88.4 R24, [R135+0x6900] ;  /* 0x006900008718783b */ /* 0x000ee20000004200 */
[----:B------:R-:W-:-:S04]  /*3fe0*/  IMAD.MOV.U32 R84, RZ, RZ, R63 ;  /* 0x000000ffff547224 */ /* 0x000fc800078e003f */
[C---:B-1----:R-:W-:Y:S07]  /*3ff0*/  HMMA.16816.F32.BF16 R40, R4.reuse, R16, R36 ;  /* 0x000000100428723c */ /* 0x042fee0000041824 */
[----:B------:R-:W-:Y:S01]  /*4000*/  MOV R16, R10 ;  /* 0x0000000a00107202 */ /* 0x000fe20000000f00 */
[----:B------:R-:W-:Y:S01]  /*4010*/  HMMA.16816.F32.BF16 R56, R4, R22, R52 ;  /* 0x000000160438723c */ /* 0x000fe20000041834 */
[----:B------:R-:W-:Y:S01]  /*4020*/  FFMA.FTZ R10, R116, c[0x0][0x2d0], -R9 ;  /* 0x0000b400740a7a23 */ /* 0x000fe20000010809 */
[----:B------:R-:W1:Y:S01]  /*4030*/  LDSM.16.MT88.4 R20, [R237+0x6900] ;  /* 0x00690000ed14783b */ /* 0x000e620000004200 */
[----:B------:R-:W-:-:S02]  /*4040*/  IMAD.MOV.U32 R17, RZ, RZ, R50 ;  /* 0x000000ffff117224 */ /* 0x000fc400078e0032 */
[----:B------:R4:W5:Y:S01]  /*4050*/  MUFU.EX2 R68, R10 ;  /* 0x0000000a00447308 */ /* 0x0009620000000800 */
[----:B------:R-:W-:Y:S02]  /*4060*/  IMAD.MOV.U32 R116, RZ, RZ, R51 ;  /* 0x000000ffff747224 */ /* 0x000fe400078e0033 */
[C---:B--2---:R-:W-:Y:S07]  /*4070*/  HMMA.16816.F32.BF16 R60, R4.reuse, R12, R96 ;  /* 0x0000000c043c723c */ /* 0x044fee0000041860 */
[----:B------:R-:W-:Y:S01]  /*4080*/  MOV R98, R73 ;  /* 0x0000004900627202 */ /* 0x000fe20000000f00 */
[----:B------:R-:W-:Y:S01]  /*4090*/  HMMA.16816.F32.BF16 R52, R4, R14, R100 ;  /* 0x0000000e0434723c */ /* 0x000fe20000041864 */
[----:B------:R-:W2:Y:S01]  /*40a0*/  LDSM.16.MT88.4 R12, [R0+0x6900] ;  /* 0x00690000000c783b */ /* 0x000ea20000004200 */
[----:B------:R-:W-:-:S02]  /*40b0*/  IMAD.MOV.U32 R97, RZ, RZ, R74 ;  /* 0x000000ffff617224 */ /* 0x000fc400078e004a */
[----:B------:R-:W-:Y:S02]  /*40c0*/  IMAD.MOV.U32 R96, RZ, RZ, R75 ;  /* 0x000000ffff607224 */ /* 0x000fe400078e004b */
[----:B----4-:R-:W-:Y:S01]  /*40d0*/  FFMA.FTZ R10, R117, c[0x0][0x2d0], -R9 ;  /* 0x0000b400750a7a23 */ /* 0x010fe20000010809 */
[----:B------:R-:W-:Y:S01]  /*40e0*/  MOV R103, R48 ;  /* 0x0000003000677202 */ /* 0x000fe20000000f00 */
[----:B------:R-:W-:Y:S01]  /*40f0*/  IMAD.MOV.U32 R100, RZ, RZ, R49 ;  /* 0x000000ffff647224 */ /* 0x000fe200078e0031 */
[C---:B------:R-:W-:Y:S01]  /*4100*/  HMMA.16816.F32.BF16 R36, R4.reuse, R28, R64 ;  /* 0x0000001c0424723c */ /* 0x040fe20000041840 */
[----:B------:R4:W1:Y:S07]  /*4110*/  MUFU.EX2 R101, R10 ;  /* 0x0000000a00657308 */ /* 0x00086e0000000800 */
[C---:B------:R-:W-:Y:S07]  /*4120*/  HMMA.16816.F32.BF16 R48, R4.reuse, R18, R32 ;  /* 0x000000120430723c */ /* 0x040fee0000041820 */
[----:B------:R-:W-:Y:S01]  /*4130*/  MOV R18, R252 ;  /* 0x000000fc00127202 */ /* 0x000fe20000000f00 */
[----:B------:R-:W-:Y:S01]  /*4140*/  IMAD.MOV.U32 R19, RZ, RZ, R76 ;  /* 0x000000ffff137224 */ /* 0x000fe200078e004c */
[----:B---3--:R-:W-:Y:S01]  /*4150*/  HMMA.16816.F32.BF16 R32, R4, R24, R108 ;  /* 0x000000180420723c */ /* 0x008fe2000004186c */
[----:B----4-:R-:W-:-:S04]  /*4160*/  FFMA.FTZ R10, R118, c[0x0][0x2d0], -R9 ;  /* 0x0000b400760a7a23 */ /* 0x010fc80000010809 */
[----:B------:R3:W-:Y:S02]  /*4170*/  MUFU.EX2 R102, R10 ;  /* 0x0000000a00667308 */ /* 0x0007e40000000800 */
[----:B------:R-:W-:Y:S01]  /*4180*/  IMAD.MOV.U32 R108, RZ, RZ, R17 ;  /* 0x000000ffff6c7224 */ /* 0x000fe200078e0011 */
[C---:B------:R-:W-:Y:S01]  /*4190*/  HMMA.16816.F32.BF16 R64, R4.reuse, R26, R112 ;  /* 0x0000001a0440723c */ /* 0x040fe20000041870 */
[----:B------:R-:W-:Y:S01]  /*41a0*/  MOV R109, R100 ;  /* 0x00000064006d7202 */ /* 0x000fe20000000f00 */
[----:B------:R-:W-:Y:S01]  /*41b0*/  IMAD.MOV.U32 R110, RZ, RZ, R103 ;  /* 0x000000ffff6e7224 */ /* 0x000fe200078e0067 */
[----:B------:R-:W-:Y:S01]  /*41c0*/  LDSM.16.MT88.4 R24, [R2+0x4100] ;  /* 0x004100000218783b */ /* 0x000fe20000004200 */
[----:B------:R-:W-:Y:S02]  /*41d0*/  IMAD.MOV.U32 R111, RZ, RZ, R96 ;  /* 0x000000ffff6f7224 */ /* 0x000fe400078e0060 */
[----:B------:R-:W-:Y:S01]  /*41e0*/  IMAD.MOV.U32 R100, RZ, RZ, R86 ;  /* 0x000000ffff647224 */ /* 0x000fe200078e0056 */
[----:B------:R-:W-:Y:S01]  /*41f0*/  MOV R114, R116 ;  /* 0x0000007400727202 */ /* 0x000fe20000000f00 */
[----:B------:R-:W-:Y:S01]  /*4200*/  HMMA.16816.F32.BF16 R44, R4, R30, R104 ;  /* 0x0000001e042c723c */ /* 0x000fe20000041868 */
[----:B------:R-:W-:Y:S01]  /*4210*/  IMAD.MOV.U32 R115, RZ, RZ, R16 ;  /* 0x000000ffff737224 */ /* 0x000fe200078e0010 */
[----:B------:R-:W4:Y:S01]  /*4220*/  LDSM.16.MT88.4 R28, [R2+0x1100] ;  /* 0x00110000021c783b */ /* 0x000f220000004200 */
[----:B------:R-:W-:-:S02]  /*4230*/  IMAD.MOV.U32 R103, RZ, RZ, R89 ;  /* 0x000000ffff677224 */ /* 0x000fc400078e0059 */
[----:B---3--:R-:W-:Y:S02]  /*4240*/  FFMA.FTZ R10, R119, c[0x0][0x2d0], -R9 ;  /* 0x0000b400770a7a23 */ /* 0x008fe40000010809 */
[----:B------:R-:W-:Y:S01]  /*4250*/  MOV R104, R97 ;  /* 0x0000006100687202 */ /* 0x000fe20000000f00 */
[----:B-1----:R-:W-:Y:S01]  /*4260*/  HMMA.16816.F32.BF16 R72, R4, R22, R120 ;  /* 0x000000160448723c */ /* 0x002fe20000041878 */
[----:B------:R1:W-:Y:S01]  /*4270*/  MUFU.EX2 R99, R10 ;  /* 0x0000000a00637308 */ /* 0x0003e20000000800 */
[----:B------:R-:W-:Y:S01]  /*4280*/  IMAD.MOV.U32 R106, RZ, RZ, R84 ;  /* 0x000000ffff6a7224 */ /* 0x000fe200078e0054 */
[----:B------:R-:W-:Y:S01]  /*4290*/  MOV R105, R85 ;  /* 0x0000005500697202 */ /* 0x000fe20000000f00 */
[----:B------:R-:W-:Y:S02]  /*42a0*/  IMAD.MOV.U32 R107, RZ, RZ, R98 ;  /* 0x000000ffff6b7224 */ /* 0x000fe400078e0062 */
[----:B-1----:R-:W-:-:S04]  /*42b0*/  FFMA.FTZ R10, R128, c[0x0][0x2d0], -R8 ;  /* 0x0000b400800a7a23 */ /* 0x002fc80000010808 */
[----:B------:R1:W-:Y:S02]  /*42c0*/  MUFU.EX2 R128, R10 ;  /* 0x0000000a00807308 */ /* 0x0003e40000000800 */
[----:B-1----:R-:W-:Y:S02]  /*42d0*/  FFMA.FTZ R10, R130, c[0x0][0x2d0], -R8 ;  /* 0x0000b400820a7a23 */ /* 0x002fe40000010808 */
[----:B-----5:R-:W-:-:S04]  /*42e0*/  IMAD.MOV.U32 R130, RZ, RZ, R68 ;  /* 0x000000ffff827224 */ /* 0x020fc800078e0044 */
[----:B------:R1:W3:Y:S01]  /*42f0*/  MUFU.EX2 R252, R10 ;  /* 0x0000000a00fc7308 */ /* 0x0002e20000000800 */
[C---:B------:R-:W-:Y:S01]  /*4300*/  HMMA.16816.F32.BF16 R68, R4.reuse, R20, R80 ;  /* 0x000000140444723c */ /* 0x040fe20000041850 */
[----:B------:R-:W-:Y:S07]  /*4310*/  LDSM.16.MT88.4 R20, [R0+0x1100] ;  /* 0x001100000014783b */ /* 0x000fee0000004200 */
[----:B--2---:R-:W-:Y:S01]  /*4320*/  HMMA.16816.F32.BF16 R80, R4, R14, R136 ;  /* 0x0000000e0450723c */ /* 0x004fe20000041888 */
[----:B-1----:R-:W-:-:S02]  /*4330*/  FFMA.FTZ R10, R129, c[0x0][0x2d0], -R8 ;  /* 0x0000b400810a7a23 */ /* 0x002fc40000010808 */
[----:B------:R-:W-:Y:S02]  /*4340*/  IMAD.MOV.U32 R129, RZ, RZ, R77 ;  /* 0x000000ffff817224 */ /* 0x000fe400078e004d */
[----:B------:R1:W-:Y:S02]  /*4350*/  MUFU.EX2 R248, R10 ;  /* 0x0000000a00f87308 */ /* 0x0003e40000000800 */
[----:B-1----:R-:W-:Y:S02]  /*4360*/  FFMA.FTZ R10, R131, c[0x0][0x2d0], -R8 ;  /* 0x0000b400830a7a23 */ /* 0x002fe40000010808 */
[----:B------:R-:W-:-:S04]  /*4370*/  IMAD.MOV.U32 R131, RZ, RZ, R247 ;  /* 0x000000ffff837224 */ /* 0x000fc800078e00f7 */
[----:B------:R1:W2:Y:S02]  /*4380*/  MUFU.EX2 R247, R10 ;  /* 0x0000000a00f77308 */ /* 0x0002a40000000800 */
[----:B-1----:R-:W-:Y:S02]  /*4390*/  MOV R10, R79 ;  /* 0x0000004f000a7202 */ /* 0x002fe40000000f00 */
[----:B------:R-:W-:Y:S01]  /*43a0*/  HMMA.16816.F32.BF16 R76, R4, R12, R124 ;  /* 0x0000000c044c723c */ /* 0x000fe2000004187c */
[----:B------:R-:W1:Y:S06]  /*43b0*/  LDSM.16.MT88.4 R12, [R135+0x1100] ;  /* 0x00110000870c783b */ /* 0x000e6c0000004200 */
[----:B------:R-:W-:Y:S01]  /*43c0*/  IMAD.MOV.U32 R127, RZ, RZ, R18 ;  /* 0x000000ffff7f7224 */ /* 0x000fe200078e0012 */
[----:B------:R-:W-:Y:S01]  /*43d0*/  F2FP.BF16.PACK_AB R4, R101, R130 ;  /* 0x000000826504723e */ /* 0x000fe200000010ff */
[----:B------:R-:W-:Y:S01]  /*43e0*/  IMAD.MOV.U32 R126, RZ, RZ, R19 ;  /* 0x000000ffff7e7224 */ /* 0x000fe200078e0013 */
[----:B---3--:R-:W-:Y:S01]  /*43f0*/  F2FP.BF16.PACK_AB R5, R252, R128 ;  /* 0x00000080fc05723e */ /* 0x008fe200000010ff */
[----:B------:R-:W3:Y:S01]  /*4400*/  LDSM.16.MT88.4 R16, [R2+0x7100] ;  /* 0x007100000210783b */ /* 0x000ee20000004200 */
[----:B------:R-:W-:Y:S01]  /*4410*/  F2FP.BF16.PACK_AB R6, R99, R102 ;  /* 0x000000666306723e */ /* 0x000fe200000010ff */
[----:B------:R-:W-:Y:S01]  /*4420*/  IMAD.MOV.U32 R125, RZ, RZ, R87 ;  /* 0x000000ffff7d7224 */ /* 0x000fe200078e0057 */
[----:B--2---:R-:W-:-:S02]  /*4430*/  F2FP.BF16.PACK_AB R7, R247, R248 ;  /* 0x000000f8f707723e */ /* 0x004fc400000010ff */
[----:B------:R-:W-:-:S05]  /*4440*/  MOV R124, R88 ;  /* 0x00000058007c7202 */ /* 0x000fca0000000f00 */
[C---:B----4-:R-:W-:Y:S07]  /*4450*/  HMMA.16816.F32.BF16 R84, R4.reuse, R28, R192 ;  /* 0x0000001c0454723c */ /* 0x050fee00000418c0 */
[----:B------:R-:W-:Y:S01]  /*4460*/  IMAD.MOV.U32 R194, RZ, RZ, R90 ;  /* 0x000000ffffc27224 */ /* 0x000fe200078e005a */
[----:B------:R-:W-:Y:S01]  /*4470*/  MOV R195, R91 ;  /* 0x0000005b00c37202 */ /* 0x000fe20000000f00 */
[----:B------:R-:W-:Y:S01]  /*4480*/  IMAD.MOV.U32 R193, RZ, RZ, R101 ;  /* 0x000000ffffc17224 */ /* 0x000fe200078e0065 */
[----:B------:R-:W-:Y:S01]  /*4490*/  HMMA.16816.F32.BF16 R88, R4, R30, R92 ;  /* 0x0000001e0458723c */ /* 0x000fe2000004185c */
[----:B------:R-:W2:Y:S01]  /*44a0*/  LDSM.16.MT88.4 R28, [R237+0x1100] ;  /* 0x00110000ed1c783b */ /* 0x000ea20000004200 */
[----:B------:R-:W-:-:S06]  /*44b0*/  IMAD.MOV.U32 R192, RZ, RZ, R102 ;  /* 0x000000ffffc07224 */ /* 0x000fcc00078e0066 */
[C---:B------:R-:W-:Y:S07]  /*44c0*/  HMMA.16816.F32.BF16 R92, R4.reuse, R24, R172 ;  /* 0x00000018045c723c */ /* 0x040fee00000418ac */
[----:B------:R-:W-:Y:S01]  /*44d0*/  IMAD.MOV.U32 R175, RZ, RZ, R99 ;  /* 0x000000ffffaf7224 */ /* 0x000fe200078e0063 */
[----:B-1----:R-:W-:Y:S01]  /*44e0*/  HMMA.16816.F32.BF16 R136, R4, R12, R140 ;  /* 0x0000000c0488723c */ /* 0x002fe2000004188c */
[----:B------:R-:W-:Y:S01]  /*44f0*/  IMAD.MOV.U32 R173, RZ, RZ, R125 ;  /* 0x000000ffffad7224 */ /* 0x000fe200078e007d */
[----:B------:R-:W-:Y:S01]  /*4500*/  MOV R172, R131 ;  /* 0x0000008300ac7202 */ /* 0x000fe20000000f00 */
[----:B------:R-:W-:-:S05]  /*4510*/  IMAD.MOV.U32 R174, RZ, RZ, R194 ;  /* 0x000000ffffae7224 */ /* 0x000fca00078e00c2 */
[C---:B---3--:R-:W-:Y:S07]  /*4520*/  HMMA.16816.F32.BF16 R116, R4.reuse, R16, R168 ;  /* 0x000000100474723c */ /* 0x048fee00000418a8 */
[----:B------:R-:W-:Y:S01]  /*4530*/  IMAD.MOV.U32 R169, RZ, RZ, R108 ;  /* 0x000000ffffa97224 */ /* 0x000fe200078e006c */
        /* <DEDUP_REMOVED lines=8> */
[C---:B------:R-:W-:Y:S01]  /*45c0*/  HMMA.16816.F32.BF16 R100, R4.reuse, R18, R144 ;  /* 0x000000120464723c */ /* 0x040fe20000041890 */
[----:B------:R-:W1:Y:S07]  /*45d0*/  LDSM.16.MT88.4 R16, [R135+0x4100] ;  /* 0x004100008710783b */ /* 0x000e6e0000004200 */
[C---:B------:R-:W-:Y:S01]  /*45e0*/  HMMA.16816.F32.BF16 R112, R4.reuse, R14, R164 ;  /* 0x0000000e0470723c */ /* 0x040fe200000418a4 */
[----:B------:R-:W3:Y:S07]  /*45f0*/  LDSM.16.MT88.4 R12, [R237+0x4100] ;  /* 0x00410000ed0c783b */ /* 0x000eee0000004200 */
[C---:B------:R-:W-:Y:S01]  /*4600*/  HMMA.16816.F32.BF16 R96, R4.reuse, R26, R148 ;  /* 0x0000001a0460723c */ /* 0x040fe20000041894 */
[----:B------:R-:W-:Y:S07]  /*4610*/  LDSM.16.MT88.4 R24, [R0+0x4100] ;  /* 0x004100000018783b */ /* 0x000fee0000004200 */
[C---:B--2---:R-:W-:Y:S07]  /*4620*/  HMMA.16816.F32.BF16 R120, R4.reuse, R28, R180 ;  /* 0x0000001c0478723c */ /* 0x044fee00000418b4 */
[----:B------:R-:W-:Y:S01]  /*4630*/  IMAD.MOV.U32 R28, RZ, RZ, R124 ;  /* 0x000000ffff1c7224 */ /* 0x000fe200078e007c */
[----:B------:R-:W-:Y:S01]  /*4640*/  HMMA.16816.F32.BF16 R164, R4, R20, R176 ;  /* 0x0000001404a4723c */ /* 0x000fe200000418b0 */
[----:B------:R-:W-:Y:S01]  /*4650*/  MOV R29, R126 ;  /* 0x0000007e001d7202 */ /* 0x000fe20000000f00 */
[----:B------:R-:W-:-:S02]  /*4660*/  IMAD.MOV.U32 R180, RZ, RZ, R127 ;  /* 0x000000ffffb47224 */ /* 0x000fc400078e007f */
[----:B------:R-:W-:Y:S02]  /*4670*/  IMAD.MOV.U32 R181, RZ, RZ, R10 ;  /* 0x000000ffffb57224 */ /* 0x000fe400078e000a */
[----:B------:R-:W-:Y:S01]  /*4680*/  FFMA.FTZ R10, R133, c[0x0][0x2d0], -R9 ;  /* 0x0000b400850a7a23 */ /* 0x000fe20000010809 */
[----:B------:R-:W-:Y:S01]  /*4690*/  MOV R179, R110 ;  /* 0x0000006e00b37202 */ /* 0x000fe20000000f00 */
[C---:B------:R-:W-:Y:S01]  /*46a0*/  HMMA.16816.F32.BF16 R148, R4.reuse, R22, R56 ;  /* 0x000000160494723c */ /* 0x040fe20000041838 */
[----:B------:R-:W2:Y:S01]  /*46b0*/  LDSM.16.MT88.4 R20, [R135+0x7100] ;  /* 0x007100008714783b */ /* 0x000ea20000004200 */
[----:B------:R-:W-:Y:S01]  /*46c0*/  IMAD.MOV.U32 R183, RZ, RZ, R175 ;  /* 0x000000ffffb77224 */ /* 0x000fe200078e00af */
[----:B------:R-:W-:Y:S01]  /*46d0*/  MOV R175, R195 ;  /* 0x000000c300af7202 */ /* 0x000fe20000000f00 */
[----:B------:R-:W-:Y:S01]  /*46e0*/  IMAD.MOV.U32 R182, RZ, RZ, R129 ;  /* 0x000000ffffb67224 */ /* 0x000fe200078e0081 */
[----:B------:R4:W-:Y:S01]  /*46f0*/  MUFU.EX2 R195, R10 ;  /* 0x0000000a00c37308 */ /* 0x0009e20000000800 */
[----:B------:R-:W-:Y:S01]  /*4700*/  IMAD.MOV.U32 R177, RZ, RZ, R108 ;  /* 0x000000ffffb17224 */ /* 0x000fe200078e006c */
[----:B------:R-:W-:Y:S01]  /*4710*/  MOV R176, R104 ;  /* 0x0000006800b07202 */ /* 0x000fe20000000f00 */
[----:B------:R-:W-:Y:S01]  /*4720*/  HMMA.16816.F32.BF16 R124, R4, R30, R160 ;  /* 0x0000001e047c723c */ /* 0x000fe200000418a0 */
[----:B------:R-:W-:-:S02]  /*4730*/  IMAD.MOV.U32 R58, RZ, RZ, R181 ;  /* 0x000000ffff3a7224 */ /* 0x000fc400078e00b5 */
[----:B------:R-:W-:Y:S02]  /*4740*/  IMAD.MOV.U32 R181, RZ, RZ, R193 ;  /* 0x000000ffffb57224 */ /* 0x000fe400078e00c1 */
[----:B------:R-:W-:Y:S02]  /*4750*/  IMAD.MOV.U32 R178, RZ, RZ, R109 ;  /* 0x000000ffffb27224 */ /* 0x000fe400078e006d */
[----:B------:R-:W-:Y:S01]  /*4760*/  IMAD.MOV.U32 R30, RZ, RZ, R130 ;  /* 0x000000ffff1e7224 */ /* 0x000fe200078e0082 */
[----:B-1----:R-:W-:Y:S01]  /*4770*/  HMMA.16816.F32.BF16 R160, R4, R16, R60 ;  /* 0x0000001004a0723c */ /* 0x002fe2000004183c */
[----:B------:R-:W-:Y:S01]  /*4780*/  MOV R31, R128 ;  /* 0x00000080001f7202 */ /* 0x000fe20000000f00 */
[----:B------:R-:W-:Y:S02]  /*4790*/  IMAD.MOV.U32 R57, RZ, RZ, R28 ;  /* 0x000000ffff397224 */ /* 0x000fe400078e001c */
[----:B------:R-:W-:Y:S01]  /*47a0*/  IMAD.MOV.U32 R133, RZ, RZ, R111 ;  /* 0x000000ffff857224 */ /* 0x000fe200078e006f */
[----:B------:R-:W-:Y:S01]  /*47b0*/  MOV R56, R31 ;  /* 0x0000001f00387202 */ /* 0x000fe20000000f00 */
[----:B----4-:R-:W-:-:S02]  /*47c0*/  FFMA.FTZ R10, R200, c[0x0][0x2d0], -R9 ;  /* 0x0000b400c80a7a23 */ /* 0x010fc40000010809 */
[C---:B------:R-:W-:Y:S01]  /*47d0*/  HMMA.16816.F32.BF16 R140, R4.reuse, R18, R52 ;  /* 0x00000012048c723c */ /* 0x040fe20000041834 */
[----:B------:R-:W1:Y:S01]  /*47e0*/  LDSM.16.MT88.4 R16, [R237+0x7100] ;  /* 0x00710000ed10783b */ /* 0x000e620000004200 */
[----:B------:R4:W5:Y:S01]  /*47f0*/  MUFU.EX2 R194, R10 ;  /* 0x0000000a00c27308 */ /* 0x0009620000000800 */
[----:B------:R-:W-:Y:S02]  /*4800*/  IMAD.MOV.U32 R31, RZ, RZ, R192 ;  /* 0x000000ffff1f7224 */ /* 0x000fe400078e00c0 */
[----:B------:R-:W-:Y:S01]  /*4810*/  IMAD.MOV.U32 R62, RZ, RZ, R179 ;  /* 0x000000ffff3e7224 */ /* 0x000fe200078e00b3 */
[----:B------:R-:W-:Y:S01]  /*4820*/  MOV R179, R180 ;  /* 0x000000b400b37202 */ /* 0x000fe20000000f00 */
[----:B------:R-:W-:Y:S01]  /*4830*/  IMAD.MOV.U32 R28, RZ, RZ, R106 ;  /* 0x000000ffff1c7224 */ /* 0x000fe200078e006a */
[----:B---3--:R-:W-:Y:S01]  /*4840*/  HMMA.16816.F32.BF16 R128, R4, R12, R40 ;  /* 0x0000000c0480723c */ /* 0x008fe20000041828 */
[----:B------:R-:W-:Y:S01]  /*4850*/  MOV R180, R107 ;  /* 0x0000006b00b47202 */ /* 0x000fe20000000f00 */
[----:B------:R-:W-:Y:S01]  /*4860*/  IMAD.MOV.U32 R63, RZ, RZ, R30 ;  /* 0x000000ffff3f7224 */ /* 0x000fe200078e001e */
[----:B------:R-:W-:Y:S01]  /*4870*/  MOV R30, R183 ;  /* 0x000000b7001e7202 */ /* 0x000fe20000000f00 */
[----:B------:R-:W-:-:S04]  /*4880*/  IMAD.MOV.U32 R59, RZ, RZ, R182 ;  /* 0x000000ffff3b7224 */ /* 0x000fc800078e00b6 */
[C---:B------:R-:W-:Y:S01]  /*4890*/  HMMA.16816.F32.BF16 R144, R4.reuse, R14, R48 ;  /* 0x0000000e0490723c */ /* 0x040fe20000041830 */
[----:B------:R-:W3:Y:S01]  /*48a0*/  LDSM.16.MT88.4 R12, [R0+0x7100] ;  /* 0x00710000000c783b */ /* 0x000ee20000004200 */
[----:B----4-:R-:W-:Y:S02]  /*48b0*/  FFMA.FTZ R10, R134, c[0x0][0x2d0], -R9 ;  /* 0x0000b400860a7a23 */ /* 0x010fe40000010809 */
[----:B------:R-:W-:Y:S01]  /*48c0*/  IMAD.MOV.U32 R134, RZ, RZ, R177 ;  /* 0x000000ffff867224 */ /* 0x000fe200078e00b1 */
[----:B------:R-:W-:Y:S01]  /*48d0*/  MOV R177, R178 ;  /* 0x000000b200b17202 */ /* 0x000fe20000000f00 */
[----:B------:R4:W-:Y:S01]  /*48e0*/  MUFU.EX2 R193, R10 ;  /* 0x0000000a00c17308 */ /* 0x0009e20000000800 */
[----:B------:R-:W-:Y:S01]  /*48f0*/  IMAD.MOV.U32 R178, RZ, RZ, R29 ;  /* 0x000000ffffb27224 */ /* 0x000fe200078e001d */
[----:B--2---:R-:W-:Y:S01]  /*4900*/  HMMA.16816.F32.BF16 R40, R4, R20, R32 ;  /* 0x000000140428723c */ /* 0x004fe20000041820 */
[----:B------:R-:W-:Y:S02]  /*4910*/  IMAD.MOV.U32 R29, RZ, RZ, R105 ;  /* 0x000000ffff1d7224 */ /* 0x000fe400078e0069 */
[----:B------:R-:W-:-:S05]  /*4920*/  IMAD.MOV.U32 R200, RZ, RZ, R30 ;  /* 0x000000ffffc87224 */ /* 0x000fca00078e001e */
[----:B------:R-:W-:Y:S01]  /*4930*/  HMMA.16816.F32.BF16 R48, R4, R22, R64 ;  /* 0x000000160430723c */ /* 0x000fe20000041840 */
[----:B------:R-:W2:Y:S01]  /*4940*/  LDSM.16.MT88.4 R20, [R2+0x4900] ;  /* 0x004900000214783b */ /* 0x000ea20000004200 */
[----:B----4-:R-:W-:-:S06]  /*4950*/  FFMA.FTZ R10, R201, c[0x0][0x2d0], -R9 ;  /* 0x0000b400c90a7a23 */ /* 0x010fcc0000010809 */
[C---:B------:R-:W-:Y:S01]  /*4960*/  HMMA.16816.F32.BF16 R108, R4.reuse, R24, R36 ;  /* 0x00000018046c723c */ /* 0x040fe20000041824 */
[----:B------:R-:W-:Y:S01]  /*4970*/  IMAD.MOV.U32 R201, RZ, RZ, R31 ;  /* 0x000000ffffc97224 */ /* 0x000fe200078e001f */
[----:B------:R4:W2:Y:S06]  /*4980*/  MUFU.EX2 R192, R10 ;  /* 0x0000000a00c07308 */ /* 0x0008ac0000000800 */
[C---:B------:R-:W-:Y:S01]  /*4990*/  HMMA.16816.F32.BF16 R104, R4.reuse, R26, R44 ;  /* 0x0000001a0468723c */ /* 0x040fe2000004182c */
[----:B------:R-:W2:Y:S07]  /*49a0*/  LDSM.16.MT88.4 R24, [R2+0x1900] ;  /* 0x001900000218783b */ /* 0x000eae0000004200 */
[----:B-1----:R-:W-:Y:S01]  /*49b0*/  HMMA.16816.F32.BF16 R44, R4, R16, R68 ;  /* 0x00000010042c723c */ /* 0x002fe20000041844 */
[----:B----4-:R-:W-:Y:S01]  /*49c0*/  FFMA.FTZ R10, R202, c[0x0][0x2d0], -R8 ;  /* 0x0000b400ca0a7a23 */ /* 0x010fe20000010808 */
[----:B------:R-:W-:-:S03]  /*49d0*/  MOV R202, R181 ;  /* 0x000000b500ca7202 */ /* 0x000fc60000000f00 */
[----:B------:R1:W-:Y:S02]  /*49e0*/  MUFU.EX2 R183, R10 ;  /* 0x0000000a00b77308 */ /* 0x0003e40000000800 */
[----:B------:R-:W-:Y:S01]  /*49f0*/  IMAD.MOV.U32 R69, RZ, RZ, R58 ;  /* 0x000000ffff457224 */ /* 0x000fe200078e003a */
[----:B------:R-:W-:Y:S01]  /*4a00*/  HMMA.16816.F32.BF16 R52, R4, R18, R72 ;  /* 0x000000120434723c */ /* 0x000fe20000041848 */
[----:B------:R-:W4:Y:S01]  /*4a10*/  LDSM.16.MT88.4 R16, [R2+0x7900] ;  /* 0x007900000210783b */ /* 0x000f220000004200 */
[----:B------:R-:W-:Y:S01]  /*4a20*/  MOV R70, R59 ;  /* 0x0000003b00467202 */ /* 0x000fe20000000f00 */
[----:B------:R-:W-:Y:S02]  /*4a30*/  IMAD.MOV.U32 R71, RZ, RZ, R62 ;  /* 0x000000ffff477224 */ /* 0x000fe400078e003e */
[----:B------:R-:W-:-:S03]  /*4a40*/  IMAD.MOV.U32 R68, RZ, RZ, R57 ;  /* 0x000000ffff447224 */ /* 0x000fc600078e0039 */
[----:B---3--:R-:W-:Y:S01]  /*4a50*/  HMMA.16816.F32.BF16 R36, R4, R12, R76 ;  /* 0x0000000c0424723c */ /* 0x008fe2000004184c */
[----:B-1----:R-:W-:Y:S01]  /*4a60*/  FFMA.FTZ R10, R233, c[0x0][0x2d0], -R8 ;  /* 0x0000b400e90a7a23 */ /* 0x002fe20000010808 */
[----:B------:R-:W-:-:S06]  /*4a70*/  MOV R233, R56 ;  /* 0x0000003800e97202 */ /* 0x000fcc0000000f00 */
[----:B------:R-:W-:Y:S01]  /*4a80*/  HMMA.16816.F32.BF16 R32, R4, R14, R80 ;  /* 0x0000000e0420723c */ /* 0x000fe20000041850 */
[----:B------:R-:W1:Y:S01]  /*4a90*/  LDSM.16.MT88.4 R12, [R135+0x1900] ;  /* 0x00190000870c783b */ /* 0x000e620000004200 */
[----:B------:R3:W3:Y:S05]  /*4aa0*/  MUFU.EX2 R182, R10 ;  /* 0x0000000a00b67308 */ /* 0x0006ea0000000800 */
[----:B-----5:R-:W-:Y:S02]  /*4ab0*/  F2FP.BF16.PACK_AB R4, R194, R195 ;  /* 0x000000c3c204723e */ /* 0x020fe400000010ff */
[----:B--2---:R-:W-:Y:S02]  /*4ac0*/  F2FP.BF16.PACK_AB R6, R192, R193 ;  /* 0x000000c1c006723e */ /* 0x004fe400000010ff */
[----:B------:R-:W-:Y:S01]  /*4ad0*/  MOV R83, R29 ;  /* 0x0000001d00537202 */ /* 0x000fe20000000f00 */
[----:B---3--:R-:W-:Y:S01]  /*4ae0*/  FFMA.FTZ R10, R203, c[0x0][0x2d0], -R8 ;  /* 0x0000b400cb0a7a23 */ /* 0x008fe20000010808 */
[----:B------:R-:W-:Y:S01]  /*4af0*/  F2FP.BF16.PACK_AB R5, R182, R183 ;  /* 0x000000b7b605723e */ /* 0x000fe200000010ff */
[----:B------:R-:W-:-:S02]  /*4b00*/  IMAD.MOV.U32 R203, RZ, RZ, R63 ;  /* 0x000000ffffcb7224 */ /* 0x000fc400078e003f */
[----:B------:R2:W-:Y:S02]  /*4b10*/  MUFU.EX2 R181, R10 ;  /* 0x0000000a00b57308 */ /* 0x0005e40000000800 */
[----:B--2---:R-:W-:Y:S02]  /*4b20*/  FFMA.FTZ R10, R232, c[0x0][0x2d0], -R8 ;  /* 0x0000b400e80a7a23 */ /* 0x004fe40000010808 */
[----:B------:R-:W-:-:S04]  /*4b30*/  IMAD.MOV.U32 R232, RZ, RZ, R180 ;  /* 0x000000ffffe87224 */ /* 0x000fc800078e00b4 */
[----:B------:R-:W2:Y:S02]  /*4b40*/  MUFU.EX2 R180, R10 ;  /* 0x0000000a00b47308 */ /* 0x000ea40000000800 */
[----:B--2---:R-:W-:Y:S01]  /*4b50*/  F2FP.BF16.PACK_AB R7, R180, R181 ;  /* 0x000000b5b407723e */ /* 0x004fe200000010ff */
[----:B------:R-:W-:Y:S02]  /*4b60*/  IMAD.MOV.U32 R10, RZ, RZ, R28 ;  /* 0x000000ffff0a7224 */ /* 0x000fe400078e001c */
[----:B------:R-:W-:Y:S04]  /*4b70*/  LDSM.16.MT88.4 R28, [R237+0x1900] ;  /* 0x00190000ed1c783b */ /* 0x000fe80000004200 */
[C---:B------:R-:W-:Y:S07]  /*4b80*/  HMMA.16816.F32.BF16 R64, R4.reuse, R22, R96 ;  /* 0x000000160440723c */ /* 0x040fee0000041860 */
[----:B------:R-:W-:Y:S01]  /*4b90*/  IMAD.MOV.U32 R99, RZ, RZ, R232 ;  /* 0x000000ffff637224 */ /* 0x000fe200078e00e8 */
[----:B------:R-:W-:Y:S01]  /*4ba0*/  HMMA.16816.F32.BF16 R56, R4, R24, R84 ;  /* 0x000000180438723c */ /* 0x000fe20000041854 */
[----:B------:R-:W-:Y:S01]  /*4bb0*/  IMAD.MOV.U32 R98, RZ, RZ, R68 ;  /* 0x000000ffff627224 */ /* 0x000fe200078e0044 */
[----:B------:R-:W-:Y:S01]  /*4bc0*/  MOV R97, R69 ;  /* 0x0000004500617202 */ /* 0x000fe20000000f00 */
[----:B------:R-:W-:-:S02]  /*4bd0*/  IMAD.MOV.U32 R96, RZ, RZ, R70 ;  /* 0x000000ffff607224 */ /* 0x000fc400078e0046 */
[----:B------:R-:W-:-:S03]  /*4be0*/  IMAD.MOV.U32 R232, RZ, RZ, R71 ;  /* 0x000000ffffe87224 */ /* 0x000fc600078e0047 */
[C---:B------:R-:W-:Y:S01]  /*4bf0*/  HMMA.16816.F32.BF16 R60, R4.reuse, R26, R88 ;  /* 0x0000001a043c723c */ /* 0x040fe20000041858 */
[----:B------:R-:W2:Y:S07]  /*4c00*/  LDSM.16.MT88.4 R24, [R0+0x1900] ;  /* 0x001900000018783b */ /* 0x000eae0000004200 */
[C---:B----4-:R-:W-:Y:S08]  /*4c10*/  HMMA.16816.F32.BF16 R116, R4.reuse, R16, R116 ;  /* 0x000000100474723c */ /* 0x050ff00000041874 */
[C---:B------:R-:W-:Y:S01]  /*4c20*/  HMMA.16816.F32.BF16 R68, R4.reuse, R18, R100 ;  /* 0x000000120444723c */ /* 0x040fe20000041864 */
[----:B------:R-:W3:Y:S07]  /*4c30*/  LDSM.16.MT88.4 R16, [R135+0x4900] ;  /* 0x004900008710783b */ /* 0x000eee0000004200 */
[C---:B-1----:R-:W-:Y:S08]  /*4c40*/  HMMA.16816.F32.BF16 R136, R4.reuse, R12, R136 ;  /* 0x0000000c0488723c */ /* 0x042ff00000041888 */
[C---:B------:R-:W-:Y:S01]  /*4c50*/  HMMA.16816.F32.BF16 R72, R4.reuse, R14, R112 ;  /* 0x0000000e0448723c */ /* 0x040fe20000041870 */
[----:B------:R-:W1:Y:S07]  /*4c60*/  LDSM.16.MT88.4 R12, [R237+0x4900] ;  /* 0x00490000ed0c783b */ /* 0x000e6e0000004200 */
[C---:B------:R-:W-:Y:S01]  /*4c70*/  HMMA.16816.F32.BF16 R84, R4.reuse, R20, R92 ;  /* 0x000000140454723c */ /* 0x040fe2000004185c */
[----:B------:R-:W4:Y:S07]  /*4c80*/  LDSM.16.MT88.4 R20, [R0+0x4900] ;  /* 0x004900000014783b */ /* 0x000f2e0000004200 */
[C---:B--2---:R-:W-:Y:S08]  /*4c90*/  HMMA.16816.F32.BF16 R88, R4.reuse, R24, R164 ;  /* 0x000000180458723c */ /* 0x044ff000000418a4 */
[C---:B------:R-:W-:Y:S01]  /*4ca0*/  HMMA.16816.F32.BF16 R92, R4.reuse, R26, R148 ;  /* 0x0000001a045c723c */ /* 0x040fe20000041894 */
[----:B------:R-:W2:Y:S07]  /*4cb0*/  LDSM.16.MT88.4 R24, [R135+0x7900] ;  /* 0x007900008718783b */ /* 0x000eae0000004200 */
[C---:B---3--:R-:W-:Y:S07]  /*4cc0*/  HMMA.16816.F32.BF16 R100, R4.reuse, R16, R160 ;  /* 0x000000100464723c */ /* 0x048fee00000418a0 */
[----:B------:R-:W-:Y:S01]  /*4cd0*/  IMAD.MOV.U32 R162, RZ, RZ, R179 ;  /* 0x000000ffffa27224 */ /* 0x000fe200078e00b3 */
[----:B------:R-:W-:Y:S01]  /*4ce0*/  HMMA.16816.F32.BF16 R112, R4, R18, R140 ;  /* 0x000000120470723c */ /* 0x000fe2000004188c */
[----:B------:R-:W3:Y:S01]  /*4cf0*/  LDSM.16.MT88.4 R16, [R237+0x7900] ;  /* 0x00790000ed10783b */ /* 0x000ee20000004200 */
[----:B------:R-:W-:Y:S01]  /*4d00*/  IMAD.MOV.U32 R161, RZ, RZ, R178 ;  /* 0x000000ffffa17224 */ /* 0x000fe200078e00b2 */
[----:B------:R-:W-:-:S04]  /*4d10*/  MOV R163, R249 ;  /* 0x000000f900a37202 */ /* 0x000fc80000000f00 */
[----:B------:R-:W-:Y:S01]  /*4d20*/  MOV R160, R163 ;  /* 0x000000a300a07202 */ /* 0x000fe20000000f00 */
[----:B------:R-:W-:Y:S01]  /*4d30*/  HMMA.16816.F32.BF16 R76, R4, R28, R120 ;  /* 0x0000001c044c723c */ /* 0x000fe20000041878 */
[----:B------:R-:W-:Y:S01]  /*4d40*/  IMAD.MOV.U32 R142, RZ, RZ, R168 ;  /* 0x000000ffff8e7224 */ /* 0x000fe200078e00a8 */
[----:B------:R-:W-:Y:S01]  /*4d50*/  MOV R143, R169 ;  /* 0x000000a9008f7202 */ /* 0x000fe20000000f00 */
[----:B------:R-:W-:-:S04]  /*4d60*/  IMAD.MOV.U32 R163, RZ, RZ, R171 ;  /* 0x000000ffffa37224 */ /* 0x000fc800078e00ab */
[----:B------:R-:W-:Y:S01]  /*4d70*/  IMAD.MOV.U32 R28, RZ, RZ, R10 ;  /* 0x000000ffff1c7224 */ /* 0x000fe200078e000a */
[----:B------:R-:W-:Y:S01]  /*4d80*/  MOV R29, R83 ;  /* 0x00000053001d7202 */ /* 0x000fe20000000f00 */
[----:B------:R-:W-:Y:S01]  /*4d90*/  FFMA.FTZ R10, R234, c[0x0][0x2d0], -R9 ;  /* 0x0000b400ea0a7a23 */ /* 0x000fe20000010809 */
[----:B------:R-:W-:Y:S03]  /*4da0*/  HMMA.16816.F32.BF16 R80, R4, R30, R124 ;  /* 0x0000001e0450723c */ /* 0x000fe6000004187c */
[----:B------:R5:W-:Y:S01]  /*4db0*/  MUFU.EX2 R179, R10 ;  /* 0x0000000a00b37308 */ /* 0x000be20000000800 */
[----:B------:R-:W-:-:S03]  /*4dc0*/  IMAD.MOV.U32 R234, RZ, RZ, R29 ;  /* 0x000000ffffea7224 */ /* 0x000fc600078e001d */
[----:B------:R-:W-:Y:S01]  /*4dd0*/  MOV R30, R177 ;  /* 0x000000b1001e7202 */ /* 0x000fe20000000f00 */
[----:B-1----:R-:W-:Y:S01]  /*4de0*/  HMMA.16816.F32.BF16 R124, R4, R12, R128 ;  /* 0x0000000c047c723c */ /* 0x002fe20000041880 */
[----:B------:R-:W-:-:S03]  /*4df0*/  IMAD.MOV.U32 R31, RZ, RZ, R176 ;  /* 0x000000ffff1f7224 */ /* 0x000fc600078e00b0 */
[----:B------:R-:W-:Y:S02]  /*4e00*/  IMAD.MOV.U32 R141, RZ, RZ, R30 ;  /* 0x000000ffff8d7224 */ /* 0x000fe400078e001e */
[----:B------:R-:W-:Y:S02]  /*4e10*/  IMAD.MOV.U32 R140, RZ, RZ, R31 ;  /* 0x000000ffff8c7224 */ /* 0x000fe400078e001f */
[C---:B------:R-:W-:Y:S01]  /*4e20*/  HMMA.16816.F32.BF16 R144, R4.reuse, R14, R144 ;  /* 0x0000000e0490723c */ /* 0x040fe20000041890 */
[----:B------:R-:W1:Y:S01]  /*4e30*/  LDSM.16.MT88.4 R12, [R0+0x7900] ;  /* 0x00790000000c783b */ /* 0x000e620000004200 */
[--C-:B-----5:R-:W-:Y:S01]  /*4e40*/  FFMA.FTZ R10, R240, c[0x0][0x2d0], -R9.reuse ;  /* 0x0000b400f00a7a23 */ /* 0x120fe20000010809 */
[----:B------:R-:W-:Y:S02]  /*4e50*/  MOV R240, R28 ;  /* 0x0000001c00f07202 */ /* 0x000fe40000000f00 */
[----:B------:R-:W-:Y:S01]  /*4e60*/  LDSM.16.MT88.4 R28, [R2+0x8100] ;  /* 0x00810000021c783b */ /* 0x000fe20000004200 */
[----:B------:R5:W1:Y:S02]  /*4e70*/  MUFU.EX2 R178, R10 ;  /* 0x0000000a00b27308 */ /* 0x000a640000000800 */
[C---:B----4-:R-:W-:Y:S08]  /*4e80*/  HMMA.16816.F32.BF16 R148, R4.reuse, R20, R108 ;  /* 0x000000140494723c */ /* 0x050ff0000004186c */
[----:B------:R-:W-:Y:S01]  /*4e90*/  HMMA.16816.F32.BF16 R104, R4, R22, R104 ;  /* 0x000000160468723c */ /* 0x000fe20000041868 */
[----:B------:R-:W4:Y:S01]  /*4ea0*/  LDSM.16.MT88.4 R20, [R2+0x2100] ;  /* 0x002100000214783b */ /* 0x000f220000004200 */
[----:B-----5:R-:W-:-:S06]  /*4eb0*/  FFMA.FTZ R10, R235, c[0x0][0x2d0], -R9 ;  /* 0x0000b400eb0a7a23 */ /* 0x020fcc0000010809 */
[C---:B--2---:R-:W-:Y:S01]  /*4ec0*/  HMMA.16816.F32.BF16 R120, R4.reuse, R26, R48 ;  /* 0x0000001a0478723c */ /* 0x044fe20000041830 */
[----:B------:R-:W-:Y:S01]  /*4ed0*/  IMAD.MOV.U32 R235, RZ, RZ, R96 ;  /* 0x000000ffffeb7224 */ /* 0x000fe200078e0060 */
[----:B------:R2:W-:Y:S05]  /*4ee0*/  MUFU.EX2 R177, R10 ;  /* 0x0000000a00b17308 */ /* 0x0005ea0000000800 */
[----:B------:R-:W-:Y:S01]  /*4ef0*/  IMAD.MOV.U32 R49, RZ, RZ, R170 ;  /* 0x000000ffff317224 */ /* 0x000fe200078e00aa */
[----:B---3--:R-:W-:Y:S01]  /*4f00*/  HMMA.16816.F32.BF16 R128, R4, R18, R52 ;  /* 0x000000120480723c */ /* 0x008fe20000041834 */
[----:B------:R-:W-:Y:S01]  /*4f10*/  IMAD.MOV.U32 R51, RZ, RZ, R133 ;  /* 0x000000ffff337224 */ /* 0x000fe200078e0085 */
[----:B------:R-:W-:Y:S01]  /*4f20*/  MOV R48, R250 ;  /* 0x000000fa00307202 */ /* 0x000fe20000000f00 */
[----:B------:R-:W-:-:S02]  /*4f30*/  IMAD.MOV.U32 R50, RZ, RZ, R161 ;  /* 0x000000ffff327224 */ /* 0x000fc400078e00a1 */
[----:B------:R-:W-:-:S03]  /*4f40*/  IMAD.MOV.U32 R161, RZ, RZ, R99 ;  /* 0x000000ffffa17224 */ /* 0x000fc600078e0063 */
[----:B------:R-:W-:Y:S01]  /*4f50*/  HMMA.16816.F32.BF16 R168, R4, R16, R44 ;  /* 0x0000001004a8723c */ /* 0x000fe2000004182c */
[----:B------:R-:W3:Y:S01]  /*4f60*/  LDSM.16.MT88.4 R16, [R135+0x2100] ;  /* 0x002100008710783b */ /* 0x000ee20000004200 */
[----:B--2---:R-:W-:Y:S01]  /*4f70*/  FFMA.FTZ R10, R242, c[0x0][0x2d0], -R9 ;  /* 0x0000b400f20a7a23 */ /* 0x004fe20000010809 */
[----:B------:R-:W-:-:S03]  /*4f80*/  MOV R242, R97 ;  /* 0x0000006100f27202 */ /* 0x000fc60000000f00 */
[----:B------:R2:W5:Y:S02]  /*4f90*/  MUFU.EX2 R249, R10 ;  /* 0x0000000a00f97308 */ /* 0x0005640000000800 */
[C---:B------:R-:W-:Y:S01]  /*4fa0*/  HMMA.16816.F32.BF16 R164, R4.reuse, R24, R40 ;  /* 0x0000001804a4723c */ /* 0x040fe20000041828 */
[----:B------:R-:W3:Y:S07]  /*4fb0*/  LDSM.16.MT88.4 R24, [R2+0x5100] ;  /* 0x005100000218783b */ /* 0x000eee0000004200 */
[----:B-1----:R-:W-:Y:S01]  /*4fc0*/  HMMA.16816.F32.BF16 R32, R4, R14, R32 ;  /* 0x0000000e0420723c */ /* 0x002fe20000041820 */
[----:B--2---:R-:W-:-:S02]  /*4fd0*/  FFMA.FTZ R10, R243, c[0x0][0x2d0], -R8 ;  /* 0x0000b400f30a7a23 */ /* 0x004fc40000010808 */
[----:B------:R-:W-:Y:S02]  /*4fe0*/  IMAD.MOV.U32 R243, RZ, RZ, R98 ;  /* 0x000000fffff37224 */ /* 0x000fe400078e0062 */
[----:B------:R1:W-:Y:S03]  /*4ff0*/  MUFU.EX2 R176, R10 ;  /* 0x0000000a00b07308 */ /* 0x0003e60000000800 */
[----:B------:R-:W-:Y:S01]  /*5000*/  HMMA.16816.F32.BF16 R96, R4, R12, R36 ;  /* 0x0000000c0460723c */ /* 0x000fe20000041824 */
[----:B------:R-:W2:Y:S06]  /*5010*/  LDSM.16.MT88.4 R12, [R237+0x2100] ;  /* 0x00210000ed0c783b */ /* 0x000eac0000004200 */
[----:B------:R-:W-:-:S02]  /*5020*/  F2FP.BF16.PACK_AB R4, R178, R179 ;  /* 0x000000b3b204723e */ /* 0x000fc400000010ff */
[----:B-----5:R-:W-:Y:S01]  /*5030*/  F2FP.BF16.PACK_AB R6, R249, R177 ;  /* 0x000000b1f906723e */ /* 0x020fe200000010ff */
[----:B-1----:R-:W-:Y:S02]  /*5040*/  FFMA.FTZ R10, R245, c[0x0][0x2d0], -R8 ;  /* 0x0000b400f50a7a23 */ /* 0x002fe40000010808 */
[----:B------:R-:W-:Y:S01]  /*5050*/  IMAD.MOV.U32 R245, RZ, RZ, R162 ;  /* 0x000000fffff57224 */ /* 0x000fe200078e00a2 */
[----:B------:R-:W-:Y:S02]  /*5060*/  MOV R162, R134 ;  /* 0x0000008600a27202 */ /* 0x000fe40000000f00 */
[----:B------:R1:W5:Y:S02]  /*5070*/  MUFU.EX2 R134, R10 ;  /* 0x0000000a00867308 */ /* 0x0003640000000800 */
[----:B-1----:R-:W-:Y:S01]  /*5080*/  FFMA.FTZ R10, R244, c[0x0][0x2d0], -R8 ;  /* 0x0000b400f40a7a23 */ /* 0x002fe20000010808 */
[----:B-----5:R-:W-:Y:S02]  /*5090*/  F2FP.BF16.PACK_AB R5, R134, R176 ;  /* 0x000000b08605723e */ /* 0x020fe400000010ff */
[----:B------:R-:W-:-:S03]  /*50a0*/  MOV R244, R235 ;  /* 0x000000eb00f47202 */ /* 0x000fc60000000f00 */
[----:B------:R1:W-:Y:S01]  /*50b0*/  MUFU.EX2 R133, R10 ;  /* 0x0000000a00857308 */ /* 0x0003e20000000800 */
[----:B------:R-:W-:Y:S02]  /*50c0*/  IMAD.MOV.U32 R235, RZ, RZ, R140 ;  /* 0x000000ffffeb7224 */ /* 0x000fe400078e008c */
[----:B------:R-:W-:Y:S02]  /*50d0*/  IMAD.MOV.U32 R140, RZ, RZ, R162 ;  /* 0x000000ffff8c7224 */ /* 0x000fe400078e00a2 */
[----:B-1----:R-:W-:Y:S02]  /*50e0*/  FFMA.FTZ R10, R246, c[0x0][0x2d0], -R8 ;  /* 0x0000b400f60a7a23 */ /* 0x002fe40000010808 */
[----:B------:R-:W-:Y:S02]  /*50f0*/  IMAD.MOV.U32 R246, RZ, RZ, R242 ;  /* 0x000000fffff67224 */ /* 0x000fe400078e00f2 */
[----:B------:R-:W1:Y:S01]  /*5100*/  MUFU.EX2 R250, R10 ;  /* 0x0000000a00fa7308 */ /* 0x000e620000000800 */
[----:B------:R-:W-:Y:S01]  /*5110*/  IMAD.MOV.U32 R242, RZ, RZ, R141 ;  /* 0x000000fffff27224 */ /* 0x000fe200078e008d */
[----:B------:R-:W-:-:S02]  /*5120*/  MOV R141, R163 ;  /* 0x000000a3008d7202 */ /* 0x000fc40000000f00 */
[----:B-1----:R-:W-:Y:S01]  /*5130*/  F2FP.BF16.PACK_AB R7, R250, R133 ;  /* 0x00000085fa07723e */ /* 0x002fe200000010ff */
[----:B------:R-:W-:Y:S02]  /*5140*/  FFMA.FTZ R10, R48, c[0x0][0x2d0], -R9 ;  /* 0x0000b400300a7a23 */ /* 0x000fe40000010809 */
[----:B------:R-:W-:Y:S02]  /*5150*/  IMAD.MOV.U32 R48, RZ, RZ, R49 ;  /* 0x000000ffff307224 */ /* 0x000fe400078e0031 */
[----:B------:R-:W-:Y:S02]  /*5160*/  IMAD.MOV.U32 R49, RZ, RZ, R51 ;  /* 0x000000ffff317224 */ /* 0x000fe400078e0033 */
[C---:B----4-:R-:W-:Y:S01]  /*5170*/  HMMA.16816.F32.BF16 R52, R4.reuse, R20, R56 ;  /* 0x000000140434723c */ /* 0x050fe20000041838 */
[----:B------:R1:W-:Y:S06]  /*5180*/  MUFU.EX2 R51, R10 ;  /* 0x0000000a00337308 */ /* 0x0003ec0000000800 */
[----:B------:R-:W-:Y:S01]  /*5190*/  MOV R59, R50 ;  /* 0x00000032003b7202 */ /* 0x000fe20000000f00 */
[C---:B------:R-:W-:Y:S01]  /*51a0*/  HMMA.16816.F32.BF16 R36, R4.reuse, R22, R60 ;  /* 0x000000160424723c */ /* 0x040fe2000004183c */
[----:B------:R-:W4:Y:S07]  /*51b0*/  LDSM.16.MT88.4 R20, [R0+0x2100] ;  /* 0x002100000014783b */ /* 0x000f2e0000004200 */
[----:B---3--:R-:W-:Y:S01]  /*51c0*/  HMMA.16816.F32.BF16 R136, R4, R16, R136 ;  /* 0x000000100488723c */ /* 0x008fe20000041888 */
[----:B-1----:R-:W-:-:S02]  /*51d0*/  FFMA.FTZ R10, R245, c[0x0][0x2d0], -R9 ;  /* 0x0000b400f50a7a23 */ /* 0x002fc40000010809 */
[----:B------:R-:W-:Y:S02]  /*51e0*/  IMAD.MOV.U32 R245, RZ, RZ, R161 ;  /* 0x000000fffff57224 */ /* 0x000fe400078e00a1 */
[----:B------:R1:W3:Y:S03]  /*51f0*/  MUFU.EX2 R50, R10 ;  /* 0x0000000a00327308 */ /* 0x0002e60000000800 */
[C---:B------:R-:W-:Y:S01]  /*5200*/  HMMA.16816.F32.BF16 R44, R4.reuse, R18, R72 ;  /* 0x00000012042c723c */ /* 0x040fe20000041848 */
[----:B------:R-:W5:Y:S04]  /*5210*/  LDSM.16.MT88.4 R16, [R237+0x5100] ;  /* 0x00510000ed10783b */ /* 0x000f680000004200 */
[----:B------:R-:W-:Y:S03]  /*5220*/  LDSM.16.MT88.4 R72, [R0+0x2900] ;  /* 0x002900000048783b */ /* 0x000fe60000004200 */
[----:B------:R-:W-:Y:S01]  /*5230*/  HMMA.16816.F32.BF16 R84, R4, R24, R84 ;  /* 0x000000180454723c */ /* 0x000fe20000041854 */
[----:B-1----:R-:W-:-:S02]  /*5240*/  FFMA.FTZ R10, R48, c[0x0][0x2d0], -R9 ;  /* 0x0000b400300a7a23 */ /* 0x002fc40000010809 */
[----:B------:R-:W-:-:S05]  /*5250*/  FFMA.FTZ R9, R243, c[0x0][0x2d0], -R9 ;  /* 0x0000b400f3097a23 */ /* 0x000fca0000010809 */
[C---:B------:R-:W-:Y:S01]  /*5260*/  HMMA.16816.F32.BF16 R40, R4.reuse, R26, R64 ;  /* 0x0000001a0428723c */ /* 0x040fe20000041840 */
[----:B------:R-:W1:Y:S01]  /*5270*/  LDSM.16.MT88.4 R24, [R135+0x5100] ;  /* 0x005100008718783b */ /* 0x000e620000004200 */
[----:B------:R-:W-:Y:S01]  /*5280*/  MOV R243, R160 ;  /* 0x000000a000f37202 */ /* 0x000fe20000000f00 */
[----:B------:R2:W-:Y:S04]  /*5290*/  MUFU.EX2 R48, R9 ;  /* 0x0000000900307308 */ /* 0x0005e80000000800 */
[----:B------:R-:W-:Y:S01]  /*52a0*/  IMAD.MOV.U32 R67, RZ, RZ, R49 ;  /* 0x000000ffff437224 */ /* 0x000fe200078e0031 */
[C---:B------:R-:W-:Y:S03]  /*52b0*/  HMMA.16816.F32.BF16 R116, R4.reuse, R28, R116 ;  /* 0x0000001c0474723c */ /* 0x040fe60000041874 */
[----:B------:R3:W-:Y:S05]  /*52c0*/  MUFU.EX2 R49, R10 ;  /* 0x0000000a00317308 */ /* 0x0007ea0000000800 */
[----:B------:R-:W-:Y:S01]  /*52d0*/  HMMA.16816.F32.BF16 R28, R4, R30, R68 ;  /* 0x0000001e041c723c */ /* 0x000fe20000041844 */
[----:B--2---:R-:W-:-:S02]  /*52e0*/  FFMA.FTZ R9, R59, c[0x0][0x2d0], -R8 ;  /* 0x0000b4003b097a23 */ /* 0x004fc40000010808 */
[----:B------:R-:W-:Y:S05]  /*52f0*/  LDSM.16.MT88.4 R56, [R2+0x2900] ;  /* 0x002900000238783b */ /* 0x000fea0000004200 */
[----:B------:R-:W-:Y:S01]  /*5300*/  HMMA.16816.F32.BF16 R60, R4, R12, R76 ;  /* 0x0000000c043c723c */ /* 0x000fe2000004184c */
[----:B---3--:R-:W-:-:S07]  /*5310*/  MOV R10, R172 ;  /* 0x000000ac000a7202 */ /* 0x008fce0000000f00 */
[C---:B------:R-:W-:Y:S01]  /*5320*/  HMMA.16816.F32.BF16 R68, R4.reuse, R14, R80 ;  /* 0x0000000e0444723c */ /* 0x040fe20000041850 */
[----:B------:R-:W2:Y:S04]  /*5330*/  LDSM.16.MT88.4 R12, [R0+0x5100] ;  /* 0x00510000000c783b */ /* 0x000ea80000004200 */
[----:B------:R-:W-:Y:S03]  /*5340*/  LDSM.16.MT88.4 R80, [R135+0x5900] ;  /* 0x005900008750783b */ /* 0x000fe60000004200 */
[C---:B----4-:R-:W-:Y:S01]  /*5350*/  HMMA.16816.F32.BF16 R76, R4.reuse, R20, R88 ;  /* 0x00000014044c723c */ /* 0x050fe20000041858 */
[----:B------:R-:W-:Y:S07]  /*5360*/  LDSM.16.MT88.4 R88, [R2+0x5900] ;  /* 0x005900000258783b */ /* 0x000fee0000004200 */
[C---:B------:R-:W-:Y:S01]  /*5370*/  HMMA.16816.F32.BF16 R92, R4.reuse, R22, R92 ;  /* 0x00000016045c723c */ /* 0x040fe2000004185c */
[----:B------:R-:W3:Y:S07]  /*5380*/  LDSM.16.MT88.4 R20, [R135+0x8100] ;  /* 0x008100008714783b */ /* 0x000eee0000004200 */
[C---:B-----5:R-:W-:Y:S08]  /*5390*/  HMMA.16816.F32.BF16 R124, R4.reuse, R16, R124 ;  /* 0x00000010047c723c */ /* 0x060ff0000004187c */
[C---:B------:R-:W-:Y:S01]  /*53a0*/  HMMA.16816.F32.BF16 R144, R4.reuse, R18, R144 ;  /* 0x000000120490723c */ /* 0x040fe20000041890 */
[----:B------:R-:W4:Y:S07]  /*53b0*/  LDSM.16.MT88.4 R16, [R0+0x8100] ;  /* 0x008100000010783b */ /* 0x000f2e0000004200 */
[C---:B-1----:R-:W-:Y:S08]  /*53c0*/  HMMA.16816.F32.BF16 R100, R4.reuse, R24, R100 ;  /* 0x000000180464723c */ /* 0x042ff00000041864 */
[C---:B------:R-:W-:Y:S01]  /*53d0*/  HMMA.16816.F32.BF16 R108, R4.reuse, R26, R112 ;  /* 0x0000001a046c723c */ /* 0x040fe20000041870 */
[----:B------:R-:W1:Y:S04]  /*53e0*/  LDSM.16.MT88.4 R24, [R237+0x8100] ;  /* 0x00810000ed18783b */ /* 0x000e680000004200 */
[----:B------:R-:W-:Y:S03]  /*53f0*/  LDSM.16.MT88.4 R112, [R135+0x8900] ;  /* 0x008900008770783b */ /* 0x000fe60000004200 */
[C---:B--2---:R-:W-:Y:S01]  /*5400*/  HMMA.16816.F32.BF16 R160, R4.reuse, R14, R104 ;  /* 0x0000000e04a0723c */ /* 0x044fe20000041868 */
[----:B------:R2:W-:Y:S01]  /*5410*/  MUFU.EX2 R15, R9 ;  /* 0x00000009000f7308 */ /* 0x0005e20000000800 */
[----:B------:R-:W-:Y:S06]  /*5420*/  LDSM.16.MT88.4 R104, [R0+0x5900] ;  /* 0x005900000068783b */ /* 0x000fec0000004200 */
[C---:B---3--:R-:W-:Y:S08]  /*5430*/  HMMA.16816.F32.BF16 R164, R4.reuse, R20, R164 ;  /* 0x0000001404a4723c */ /* 0x048ff000000418a4 */
[----:B------:R-:W-:Y:S01]  /*5440*/  HMMA.16816.F32.BF16 R148, R4, R12, R148 ;  /* 0x0000000c0494723c */ /* 0x000fe20000041894 */
[----:B--2---:R-:W-:-:S02]  /*5450*/  FFMA.FTZ R9, R67, c[0x0][0x2d0], -R8 ;  /* 0x0000b40043097a23 */ /* 0x004fc40000010808 */
[----:B------:R-:W2:Y:S02]  /*5460*/  LDSM.16.MT88.4 R64, [R237+0x2900] ;  /* 0x00290000ed40783b */ /* 0x000ea40000004200 */
[----:B------:R3:W5:Y:S03]  /*5470*/  MUFU.EX2 R14, R9 ;  /* 0x00000009000e7308 */ /* 0x0007660000000800 */
[C---:B------:R-:W-:Y:S01]  /*5480*/  HMMA.16816.F32.BF16 R20, R4.reuse, R22, R120 ;  /* 0x000000160414723c */ /* 0x040fe20000041878 */
[----:B------:R5:W-:Y:S07]  /*5490*/  LDSM.16.MT88.4 R120, [R2+0x8900] ;  /* 0x008900000278783b */ /* 0x000bee0000004200 */
[----:B----4-:R-:W-:Y:S01]  /*54a0*/  HMMA.16816.F32.BF16 R32, R4, R18, R32 ;  /* 0x000000120420723c */ /* 0x010fe20000041820 */
[----:B---3--:R-:W-:-:S02]  /*54b0*/  FFMA.FTZ R9, R246, c[0x0][0x2d0], -R8 ;  /* 0x0000b400f6097a23 */ /* 0x008fc40000010808 */
[----:B------:R-:W-:-:S05]  /*54c0*/  FFMA.FTZ R8, R244, c[0x0][0x2d0], -R8 ;  /* 0x0000b400f4087a23 */ /* 0x000fca0000010808 */
[----:B-1----:R-:W-:Y:S01]  /*54d0*/  HMMA.16816.F32.BF16 R168, R4, R24, R168 ;  /* 0x0000001804a8723c */ /* 0x002fe200000418a8 */
[----:B------:R1:W-:Y:S01]  /*54e0*/  MUFU.EX2 R13, R9 ;  /* 0x00000009000d7308 */ /* 0x0003e20000000800 */
[----:B------:R-:W-:Y:S02]  /*54f0*/  IMAD.MOV.U32 R246, RZ, RZ, R141 ;  /* 0x000000fffff67224 */ /* 0x000fe400078e008d */
[----:B------:R-:W-:Y:S02]  /*5500*/  IMAD.MOV.U32 R244, RZ, RZ, R140 ;  /* 0x000000fffff47224 */ /* 0x000fe400078e008c */
[----:B-----5:R-:W-:-:S03]  /*5510*/  IMAD.MOV.U32 R2, RZ, RZ, R174 ;  /* 0x000000ffff027224 */ /* 0x020fc600078e00ae */
[----:B------:R3:W4:Y:S01]  /*5520*/  MUFU.EX2 R12, R8 ;  /* 0x00000008000c7308 */ /* 0x0007220000000800 */
[----:B------:R-:W-:Y:S01]  /*5530*/  HMMA.16816.F32.BF16 R24, R4, R26, R128 ;  /* 0x0000001a0418723c */ /* 0x000fe20000041880 */
[----:B-1----:R-:W-:-:S06]  /*5540*/  IMAD.MOV.U32 R9, RZ, RZ, R173 ;  /* 0x000000ffff097224 */ /* 0x002fcc00078e00ad */
[----:B------:R-:W-:Y:S02]  /*5550*/  F2FP.BF16.PACK_AB R128, R50, R51 ;  /* 0x000000333280723e */ /* 0x000fe400000010ff */
[----:B------:R-:W-:Y:S02]  /*5560*/  F2FP.BF16.PACK_AB R129, R14, R15 ;  /* 0x0000000f0e81723e */ /* 0x000fe400000010ff */
[----:B------:R-:W-:Y:S02]  /*5570*/  F2FP.BF16.PACK_AB R130, R48, R49 ;  /* 0x000000313082723e */ /* 0x000fe400000010ff */
[----:B---3--:R-:W-:Y:S02]  /*5580*/  MOV R8, R175 ;  /* 0x000000af00087202 */ /* 0x008fe40000000f00 */
[----:B------:R-:W-:Y:S01]  /*5590*/  HMMA.16816.F32.BF16 R172, R4, R16, R96 ;  /* 0x0000001004ac723c */ /* 0x000fe20000041860 */
[----:B------:R-:W1:Y:S01]  /*55a0*/  LDSM.16.MT88.4 R96, [R237+0x5900] ;  /* 0x00590000ed60783b */ /* 0x000e620000004200 */
[----:B----4-:R-:W-:Y:S01]  /*55b0*/  F2FP.BF16.PACK_AB R131, R12, R13 ;  /* 0x0000000d0c83723e */ /* 0x010fe200000010ff */
[----:B------:R-:W-:-:S04]  /*55c0*/  FADD.FTZ R2, R2, R8 ;  /* 0x0000000802027221 */ /* 0x000fc80000010000 */
[----:B------:R-:W-:Y:S01]  /*55d0*/  MOV R17, R143 ;  /* 0x0000008f00117202 */ /* 0x000fe20000000f00 */
[----:B------:R-:W-:Y:S01]  /*55e0*/  IMAD.MOV.U32 R16, RZ, RZ, R142 ;  /* 0x000000ffff107224 */ /* 0x000fe200078e008e */
[C---:B--2---:R-:W-:Y:S01]  /*55f0*/  HMMA.16816.F32.BF16 R60, R128.reuse, R64, R60 ;  /* 0x00000040803c723c */ /* 0x044fe2000004183c */
        /* <DEDUP_REMOVED lines=10> */
[----:B------:R-:W-:Y:S03]  /*56a0*/  HMMA.16816.F32.BF16 R68, R128, R72, R76 ;  /* 0x000000488044723c */ /* 0x000fe6000004184c */
[----:B------:R-:W-:-:S04]  /*56b0*/  FADD.FTZ R4, R242, R4 ;  /* 0x00000004f2047221 */ /* 0x000fc80000010000 */
[----:B------:R-:W-:Y:S01]  /*56c0*/  FADD.FTZ R5, R240, R4 ;  /* 0x00000004f0057221 */ /* 0x000fe20000010000 */
[----:B------:R-:W-:Y:S01]  /*56d0*/  HMMA.16816.F32.BF16 R72, R128, R74, R92 ;  /* 0x0000004a8048723c */ /* 0x000fe2000004185c */
[----:B------:R-:W-:Y:S02]  /*56e0*/  FADD.FTZ R4, R11, R2 ;  /* 0x000000020b047221 */ /* 0x000fe40000010000 */
[----:B------:R3:W-:Y:S01]  /*56f0*/  LDSM.16.MT88.4 R8, [R0+0x8900] ;  /* 0x008900000008783b */ /* 0x0007e20000004200 */
[----:B------:R-:W-:-:S04]  /*5700*/  FADD.FTZ R2, R234, R5 ;  /* 0x00000005ea027221 */ /* 0x000fc80000010000 */
[----:B------:R-:W-:Y:S01]  /*5710*/  FADD.FTZ R2, R203, R2 ;  /* 0x00000002cb027221 */ /* 0x000fe20000010000 */
[----:B-1----:R-:W-:Y:S03]  /*5720*/  HMMA.16816.F32.BF16 R92, R128, R96, R124 ;  /* 0x00000060805c723c */ /* 0x002fe6000004187c */
[----:B------:R-:W-:-:S04]  /*5730*/  FADD.FTZ R2, R202, R2 ;  /* 0x00000002ca027221 */ /* 0x000fc80000010000 */
[----:B------:R-:W-:Y:S01]  /*5740*/  FADD.FTZ R2, R201, R2 ;  /* 0x00000002c9027221 */ /* 0x000fe20000010000 */
[----:B------:R-:W-:Y:S01]  /*5750*/  HMMA.16816.F32.BF16 R96, R128, R98, R144 ;  /* 0x000000628060723c */ /* 0x000fe20000041890 */
[----:B------:R-:W1:Y:S02]  /*5760*/  LDSM.16.MT88.4 R144, [R237+0x8900] ;  /* 0x00890000ed90783b */ /* 0x000e640000004200 */
[----:B------:R-:W-:-:S04]  /*5770*/  FADD.FTZ R2, R200, R2 ;  /* 0x00000002c8027221 */ /* 0x000fc80000010000 */
[----:B------:R-:W-:Y:S01]  /*5780*/  FADD.FTZ R2, R195, R2 ;  /* 0x00000002c3027221 */ /* 0x000fe20000010000 */
[C---:B------:R-:W-:Y:S01]  /*5790*/  HMMA.16816.F32.BF16 R76, R128.reuse, R80, R100 ;  /* 0x00000050804c723c */ /* 0x040fe20000041864 */
[----:B---3--:R-:W-:Y:S02]  /*57a0*/  FADD.FTZ R0, R232, R4 ;  /* 0x00000004e8007221 */ /* 0x008fe40000010000 */
        /* <DEDUP_REMOVED lines=23> */
[----:B--2---:R-:W-:Y:S01]  /*5920*/  HMMA.16816.F32.BF16 R136, R128, R140, R136 ;  /* 0x0000008c8088723c */ /* 0x004fe20000041888 */
[----:B------:R-:W-:Y:S02]  /*5930*/  FADD.FTZ R0, R134, R0 ;  /* 0x0000000086007221 */ /* 0x000fe40000010000 */
[----:B------:R-:W-:Y:S02]  /*5940*/  FADD.FTZ R249, R48, R249 ;  /* 0x000000f930f97221 */ /* 0x000fe40000010000 */
[----:B------:R-:W-:-:S03]  /*5950*/  FADD.FTZ R0, R133, R0 ;  /* 0x0000000085007221 */ /* 0x000fc60000010000 */
[----:B------:R-:W-:Y:S01]  /*5960*/  HMMA.16816.F32.BF16 R100, R128, R104, R148 ;  /* 0x000000688064723c */ /* 0x000fe20000041894 */
[----:B------:R-:W-:-:S04]  /*5970*/  FADD.FTZ R250, R250, R0 ;  /* 0x00000000fafa7221 */ /* 0x000fc80000010000 */
[----:B------:R-:W-:-:S03]  /*5980*/  FADD.FTZ R250, R15, R250 ;  /* 0x000000fa0ffa7221 */ /* 0x000fc60000010000 */
[----:B------:R-:W-:Y:S01]  /*5990*/  HMMA.16816.F32.BF16 R108, R128, R112, R164 ;  /* 0x00000070806c723c */ /* 0x000fe200000418a4 */
[----:B------:R-:W-:-:S04]  /*59a0*/  FADD.FTZ R250, R14, R250 ;  /* 0x000000fa0efa7221 */ /* 0x000fc80000010000 */
[----:B------:R-:W-:-:S03]  /*59b0*/  FADD.FTZ R250, R13, R250 ;  /* 0x000000fa0dfa7221 */ /* 0x000fc60000010000 */
[----:B-1----:R-:W-:Y:S01]  /*59c0*/  HMMA.16816.F32.BF16 R124, R128, R144, R168 ;  /* 0x00000090807c723c */ /* 0x002fe200000418a8 */
[----:B------:R-:W-:-:S07]  /*59d0*/  FADD.FTZ R250, R12, R250 ;  /* 0x000000fa0cfa7221 */ /* 0x000fce0000010000 */
        /* <DEDUP_REMOVED lines=10> */
[----:B------:R-:W2:Y:S01]  /*5a80*/  LDL.64 R202, [R1] ;  /* 0x0000000001ca7983 */ /* 0x000ea20000100a00 */
[----:B------:R-:W-:Y:S01]  /*5a90*/  IMAD.MOV.U32 R201, RZ, RZ, c[0x0][0x1e4] ;  /* 0x00007900ffc97624 */ /* 0x000fe200078e00ff */
[----:B------:R-:W-:Y:S01]  /*5aa0*/  USHF.R.S32.HI UR5, URZ, 0x1f, UR4 ;  /* 0x0000001f3f057899 */ /* 0x000fe20008011404 */
[----:B------:R-:W-:-:S02]  /*5ab0*/  IMAD.MOV.U32 R200, RZ, RZ, c[0x0][0x1e0] ;  /* 0x00007800ffc87624 */ /* 0x000fc400078e00ff */
[----:B------:R-:W-:Y:S02]  /*5ac0*/  IMAD R0, R201, 0x60, RZ ;  /* 0x00000060c9007824 */ /* 0x000fe400078e02ff */
[C---:B------:R-:W-:Y:S01]  /*5ad0*/  IMAD.WIDE.U32 R4, R200.reuse, 0x60, RZ ;  /* 0x00000060c8047825 */ /* 0x040fe200078e00ff */
[----:B------:R-:W-:-:S03]  /*5ae0*/  SHF.L.U64.HI R2, R200, 0x6, R201 ;  /* 0x00000006c8027819 */ /* 0x000fc600000102c9 */
[----:B------:R-:W-:Y:S01]  /*5af0*/  IMAD.SHL.U32 R8, R200, 0x40, RZ ;  /* 0x00000040c8087824 */ /* 0x000fe200078e00ff */
[----:B------:R-:W-:-:S05]  /*5b00*/  IADD3 R0, R5, R0, RZ ;  /* 0x0000000005007210 */ /* 0x000fca0007ffe0ff */
[----:B------:R-:W-:-:S04]  /*5b10*/  IMAD R0, R0, UR4, RZ ;  /* 0x0000000400007c24 */ /* 0x000fc8000f8e02ff */
[C---:B------:R-:W-:Y:S02]  /*5b20*/  IMAD R0, R4.reuse, UR5, R0 ;  /* 0x0000000504007c24 */ /* 0x040fe4000f8e0200 */
[----:B--2---:R-:W-:-:S05]  /*5b30*/  IMAD.WIDE.U32 R6, R4, UR4, R202 ;  /* 0x0000000404067c25 */ /* 0x004fca000f8e00ca */
[----:B------:R-:W-:Y:S02]  /*5b40*/  LEA R4, P1, R6, c[0x0][0x1c8], 0x1 ;  /* 0x0000720006047a11 */ /* 0x000fe400078208ff */
[----:B------:R-:W-:Y:S02]  /*5b50*/  IADD3 R0, R7, R0, RZ ;  /* 0x0000000007007210 */ /* 0x000fe40007ffe0ff */
[----:B------:R-:W-:Y:S02]  /*5b60*/  IADD3 R12, P6, P5, R8, 0x80, R4 ;  /* 0x00000080080c7810 */ /* 0x000fe40007dde004 */
[----:B------:R-:W-:Y:S02]  /*5b70*/  LEA.HI.X R5, R6, c[0x0][0x1cc], R0, 0x1, P1 ;  /* 0x0000730006057a11 */ /* 0x000fe400008f0c00 */
[-C--:B------:R-:W-:Y:S02]  /*5b80*/  IADD3 R6, P1, R4, R8.reuse, RZ ;  /* 0x0000000804067210 */ /* 0x080fe40007f3e0ff */
[--C-:B------:R-:W-:Y:S01]  /*5b90*/  IADD3.X R13, R2, RZ, R5.reuse, P6, P5 ;  /* 0x000000ff020d7210 */ /* 0x100fe200037ea405 */
[----:B------:R-:W-:Y:S01]  /*5ba0*/  @!PT LDS RZ, [RZ] ;  /* 0x00000000fffff984 */ /* 0x000fe20000000800 */
[----:B------:R-:W-:Y:S01]  /*5bb0*/  @!PT LDS RZ, [RZ] ;  /* 0x00000000fffff984 */ /* 0x000fe20000000800 */
[----:B------:R-:W-:Y:S01]  /*5bc0*/  @!PT LDS RZ, [RZ] ;  /* 0x00000000fffff984 */ /* 0x000fe20000000800 */
[----:B------:R1:W-:Y:S01]  /*5bd0*/  LDGSTS.E.BYPASS.LTC128B.128 [R241+0x12100], [R4.64], !P4 ;  /* 0x1210000004f17fae */ /* 0x0003e2000e101d4c */
[----:B------:R-:W-:Y:S01]  /*5be0*/  IADD3 R10, P6, P5, R8, 0x100, R4 ;  /* 0x00000100080a7810 */ /* 0x000fe20007dde004 */
[----:B------:R-:W-:Y:S01]  /*5bf0*/  IMAD.X R7, R5, 0x1, R2, P1 ;  /* 0x0000000105077824 */ /* 0x000fe200008e0602 */
[----:B------:R-:W-:Y:S01]  /*5c00*/  IADD3 R8, P1, R6, R8, RZ ;  /* 0x0000000806087210 */ /* 0x000fe20007f3e0ff */
[----:B------:R1:W-:Y:S01]  /*5c10*/  LDGSTS.E.BYPASS.LTC128B.128 [R241+0x15100], [R4.64+0x80], !P3 ;  /* 0x1510008004f17fae */ /* 0x0003e2000d901d4c */
[----:B------:R-:W-:-:S02]  /*5c20*/  IADD3.X R11, R2, RZ, R5, P6, P5 ;  /* 0x000000ff020b7210 */ /* 0x000fc400037ea405 */
[----:B------:R-:W-:Y:S01]  /*5c30*/  IADD3.X R9, R7, R2, RZ, P1, !PT ;  /* 0x0000000207097210 */ /* 0x000fe20000ffe4ff */
[----:B------:R1:W-:Y:S04]  /*5c40*/  LDGSTS.E.BYPASS.LTC128B.128 [R241+0x18100], [R4.64+0x100], !P2 ;  /* 0x1810010004f17fae */ /* 0x0003e8000d101d4c */
[----:B------:R1:W-:Y:S04]  /*5c50*/  LDGSTS.E.BYPASS.LTC128B.128 [R241+0x13100], [R6.64], !P4 ;  /* 0x1310000006f17fae */ /* 0x0003e8000e101d4c */
[----:B------:R1:W-:Y:S04]  /*5c60*/  LDGSTS.E.BYPASS.LTC128B.128 [R241+0x16100], [R12.64], !P3 ;  /* 0x161000000cf17fae */ /* 0x0003e8000d901d4c */
[----:B------:R1:W-:Y:S04]  /*5c70*/  LDGSTS.E.BYPASS.LTC128B.128 [R241+0x19100], [R10.64], !P2 ;  /* 0x191000000af17fae */ /* 0x0003e8000d101d4c */
[----:B------:R1:W-:Y:S04]  /*5c80*/  LDGSTS.E.BYPASS.LTC128B.128 [R241+0x14100], [R8.64], !P4 ;  /* 0x1410000008f17fae */ /* 0x0003e8000e101d4c */
[----:B------:R1:W-:Y:S04]  /*5c90*/  LDGSTS.E.BYPASS.LTC128B.128 [R241+0x17100], [R8.64+0x80], !P3 ;  /* 0x1710008008f17fae */ /* 0x0003e8000d901d4c */
[----:B------:R1:W-:Y:S02]  /*5ca0*/  LDGSTS.E.BYPASS.LTC128B.128 [R241+0x1a100], [R8.64+0x100], !P2 ;  /* 0x1a10010008f17fae */ /* 0x0003e4000d101d4c */
.L_x_1215:
[----:B------:R-:W-:Y:S01]  /*5cb0*/  UIADD3 UR20, UR14, -0x2, URZ ;  /* 0xfffffffe0e147890 */ /* 0x000fe2000fffe03f */
[----:B------:R-:W0:Y:S03]  /*5cc0*/  LDGDEPBAR ;  /* 0x00000000000079af */ /* 0x000e260000000000 */
[----:B------:R-:W-:-:S06]  /*5cd0*/  UISETP.GE.AND UP0, UPT, UR20, UR10, UPT ;  /* 0x0000000a1400728c */ /* 0x000fcc000bf06270 */
[----:B------:R-:W-:-:S13]  /*5ce0*/  PLOP3.LUT P1, PT, PT, PT, UP0, 0x80, 0x0 ;  /* 0x000000000000781c */ /* 0x000fda0003f2f008 */
[----:B------:R-:W-:Y:S05]  /*5cf0*/  @!P1 BRA `(.L_x_1216) ;  /* 0x0000377000009947 */ /* 0x000fea0003800000 */
[----:B------:R-:W-:Y:S01]  /*5d00*/  IMAD.MOV.U32 R240, RZ, RZ, 0x20 ;  /* 0x00000020fff07424 */ /* 0x000fe200078e00ff */
[----:B------:R-:W-:Y:S01]  /*5d10*/  MOV R133, R3 ;  /* 0x0000000300857202 */ /* 0x000fe20000000f00 */
[----:B------:R-:W-:Y:S01]  /*5d20*/  IMAD.MOV.U32 R0, RZ, RZ, R132 ;  /* 0x000000ffff007224 */ /* 0x000fe200078e0084 */
[----:B------:R-:W-:Y:S02]  /*5d30*/  UMOV UR19, URZ ;  /* 0x0000003f00137c82 */ /* 0x000fe40008000000 */
[----:B------:R-:W-:Y:S01]  /*5d40*/  SEL R240, R240, 0xffffffe0, !P0 ;  /* 0xffffffe0f0f07807 */ /* 0x000fe20004000000 */
[----:B------:R-:W-:Y:S02]  /*5d50*/  UMOV UR5, 0x1 ;  /* 0x0000000100057882 */ /* 0x000fe40000000000 */
[----:B------:R-:W-:Y:S02]  /*5d60*/  ULDC.64 UR8, c[0x0][0x208] ;  /* 0x0000820000087ab9 */ /* 0x000fe40000000a00 */
[----:B------:R-:W-:-:S02]  /*5d70*/  ULDC.64 UR6, c[0x0][0x1e0] ;  /* 0x0000780000067ab9 */ /* 0x000fc40000000a00 */
.L_x_1217:
[----:B------:R-:W2:Y:S01]  /*5d80*/  LDL.64 R170, [R1+0x8] ;  /* 0x0000080001aa7983 */ /* 0x000ea20000100a00 */
[----:B------:R-:W-:Y:S04]  /*5d90*/  DEPBAR.LE SB0, 0x2 ;  /* 0x000080800000791a */ /* 0x000fe80000000000 */
[----:B------:R-:W-:Y:S01]  /*5da0*/  UIMAD UR4, UR5, 0x9000, URZ ;  /* 0x00009000050478a4 */ /* 0x000fe2000f8e023f */
[----:B------:R-:W2:Y:S01]  /*5db0*/  LDL.64 R168, [R1+0x10] ;  /* 0x0000100001a87983 */ /* 0x000ea20000100a00 */
[----:B------:R-:W-:Y:S01]  /*5dc0*/  UISETP.GE.AND UP0, UPT, UR10, UR20, UPT ;  /* 0x000000140a00728c */ /* 0x000fe2000bf06270 */
[----:B------:R-:W-:Y:S01]  /*5dd0*/  MOV R134, UR19 ;  /* 0x0000001300867c02 */ /* 0x000fe20008000f00 */
[----:B------:R-:W-:Y:S02]  /*5de0*/  UIADD3 UR18, UR20, -0x1, URZ ;  /* 0xffffffff14127890 */ /* 0x000fe4000fffe03f */
[----:B------:R-:W-:Y:S01]  /*5df0*/  IADD3 R132, R236, UR4, RZ ;  /* 0x00000004ec847c10 */ /* 0x000fe2000fffe0ff */
[----:B------:R-:W-:Y:S01]  /*5e00*/  BAR.SYNC.DEFER_BLOCKING 0x0 ;  /* 0x0000000000007b1d */ /* 0x000fe20000010000 */
[----:B------:R-:W-:Y:S01]  /*5e10*/  PLOP3.LUT P0, PT, PT, PT, UP0, 0x80, 0x0 ;  /* 0x000000000000781c */ /* 0x000fe20003f0f008 */
[----:B------:R-:W-:Y:S01]  /*5e20*/  UISETP.GE.AND UP1, UPT, UR19, 0x1, UPT ;  /* 0x000000011300788c */ /* 0x000fe2000bf26270 */
[----:B------:R-:W-:Y:S03]  /*5e30*/  IADD3 R2, R240, R132, RZ ;  /* 0x00000084f0027210 */ /* 0x000fe60007ffe0ff */
[----:B------:R-:W-:Y:S01]  /*5e40*/  @!UP0 USHF.R.S32.HI UR14, URZ, 0x1f, UR18 ;  /* 0x0000001f3f0e8899 */ /* 0x000fe20008011412 */
[----:B------:R-:W-:Y:S01]  /*5e50*/  IADD3 R232, R238, R2, RZ ;  /* 0x00000002eee87210 */ /* 0x000fe20007ffe0ff */
[----:B------:R-:W-:Y:S02]  /*5e60*/  @!UP0 UIMAD.WIDE.U32 UR22, UR18, UR8, URZ ;  /* 0x00000008121682a5 */ /* 0x000fe4000f8e003f */
[----:B------:R-:W-:Y:S04]  /*5e70*/  @!UP0 UIMAD UR14, UR14, UR8, URZ ;  /* 0x000000080e0e82a4 */ /* 0x000fe8000f8e023f */
[----:B------:R-:W-:Y:S01]  /*5e80*/  @!UP0 UIMAD UR14, UR18, UR9, UR14 ;  /* 0x00000009120e82a4 */ /* 0x000fe2000f8e020e */
[----:B------:R-:W-:Y:S01]  /*5e90*/  MOV R3, UR22 ;  /* 0x0000001600037c02 */ /* 0x000fe20008000f00 */
[----:B------:R-:W-:Y:S02]  /*5ea0*/  @!P0 IMAD R134, R134, 0x9000, R241 ;  /* 0x0000900086868824 */ /* 0x000fe400078e02f1 */
[----:B------:R-:W-:Y:S04]  /*5eb0*/  @!UP0 UIADD3 UR14, UR23, UR14, URZ ;  /* 0x0000000e170e8290 */ /* 0x000fe8000fffe03f */
[----:B------:R-:W-:Y:S01]  /*5ec0*/  @!UP0 UIMAD UR14, UR14, 0x60, URZ ;  /* 0x000000600e0e88a4 */ /* 0x000fe2000f8e023f */
[----:B-1----:R-:W1:Y:S08]  /*5ed0*/  LDSM.16.M88.4 R8, [R236+UR4+0x12100] ;  /* 0x01210004ec08783b */ /* 0x002e700008000200 */
[----:B------:R-:W3:Y:S08]  /*5ee0*/  LDSM.16.M88.4 R16, [R236+UR4+0x12900] ;  /* 0x01290004ec10783b */ /* 0x000ef00008000200 */
[----:B------:R-:W4:Y:S08]  /*5ef0*/  LDSM.16.M88.4 R24, [R236+UR4+0x13100] ;  /* 0x01310004ec18783b */ /* 0x000f300008000200 */
[----:B------:R-:W5:Y:S08]  /*5f00*/  LDSM.16.M88.4 R32, [R236+UR4+0x13900] ;  /* 0x01390004ec20783b */ /* 0x000f700008000200 */
[----:B------:R-:W4:Y:S01]  /*5f10*/  LDSM.16.M88.4 R40, [R236+UR4+0x14100] ;  /* 0x01410004ec28783b */ /* 0x000f220008000200 */
[C---:B-1----:R-:W-:Y:S07]  /*5f20*/  HMMA.16816.F32.BF16 R4, R152.reuse, R8, RZ ;  /* 0x000000089804723c */ /* 0x042fee00000418ff */
[----:B------:R-:W1:Y:S01]  /*5f30*/  LDSM.16.M88.4 R48, [R236+UR4+0x14900] ;  /* 0x01490004ec30783b */ /* 0x000e620008000200 */
[C---:B------:R-:W-:Y:S07]  /*5f40*/  HMMA.16816.F32.BF16 R8, R152.reuse, R10, RZ ;  /* 0x0000000a9808723c */ /* 0x040fee00000418ff */
[----:B------:R-:W1:Y:S01]  /*5f50*/  LDSM.16.M88.4 R160, [R2+0x12100] ;  /* 0x0121000002a0783b */ /* 0x000e620000000200 */
[C---:B---3--:R-:W-:Y:S07]  /*5f60*/  HMMA.16816.F32.BF16 R12, R152.reuse, R16, RZ ;  /* 0x00000010980c723c */ /* 0x048fee00000418ff */
[----:B------:R-:W3:Y:S01]  /*5f70*/  LDSM.16.M88.4 R164, [R2+0x12900] ;  /* 0x0129000002a4783b */ /* 0x000ee20000000200 */
[C---:B------:R-:W-:Y:S07]  /*5f80*/  HMMA.16816.F32.BF16 R16, R152.reuse, R18, RZ ;  /* 0x000000129810723c */ /* 0x040fee00000418ff */
[----:B------:R-:W-:Y:S01]  /*5f90*/  LDSM.16.M88.4 R172, [R2+0x13900] ;  /* 0x0139000002ac783b */ /* 0x000fe20000000200 */
[C---:B----4-:R-:W-:Y:S07]  /*5fa0*/  HMMA.16816.F32.BF16 R20, R152.reuse, R24, RZ ;  /* 0x000000189814723c */ /* 0x050fee00000418ff */
[----:B------:R-:W-:Y:S01]  /*5fb0*/  LDSM.16.M88.4 R176, [R2+0x14100] ;  /* 0x0141000002b0783b */ /* 0x000fe20000000200 */
[C---:B------:R-:W-:Y:S07]  /*5fc0*/  HMMA.16816.F32.BF16 R24, R152.reuse, R26, RZ ;  /* 0x0000001a9818723c */ /* 0x040fee00000418ff */
[----:B------:R-:W-:Y:S01]  /*5fd0*/  LDSM.16.M88.4 R180, [R2+0x14900] ;  /* 0x0149000002b4783b */ /* 0x000fe20000000200 */
[C---:B-----5:R-:W-:Y:S08]  /*5fe0*/  HMMA.16816.F32.BF16 R28, R152.reuse, R32, RZ ;  /* 0x00000020981c723c */ /* 0x060ff000000418ff */
[C---:B------:R-:W-:Y:S08]  /*5ff0*/  HMMA.16816.F32.BF16 R32, R152.reuse, R34, RZ ;  /* 0x000000229820723c */ /* 0x040ff000000418ff */
[C---:B------:R-:W-:Y:S08]  /*6000*/  HMMA.16816.F32.BF16 R36, R152.reuse, R40, RZ ;  /* 0x000000289824723c */ /* 0x040ff000000418ff */
[C---:B------:R-:W-:Y:S08]  /*6010*/  HMMA.16816.F32.BF16 R40, R152.reuse, R42, RZ ;  /* 0x0000002a9828723c */ /* 0x040ff000000418ff */
[C---:B-1----:R-:W-:Y:S08]  /*6020*/  HMMA.16816.F32.BF16 R44, R152.reuse, R48, RZ ;  /* 0x00000030982c723c */ /* 0x042ff000000418ff */
[----:B------:R-:W-:Y:S08]  /*6030*/  HMMA.16816.F32.BF16 R48, R152, R50, RZ ;  /* 0x000000329830723c */ /* 0x000ff000000418ff */
[C---:B------:R-:W-:Y:S08]  /*6040*/  HMMA.16816.F32.BF16 R4, R156.reuse, R160, R4 ;  /* 0x000000a09c04723c */ /* 0x040ff00000041804 */
[C---:B------:R-:W-:Y:S08]  /*6050*/  HMMA.16816.F32.BF16 R8, R156.reuse, R162, R8 ;  /* 0x000000a29c08723c */ /* 0x040ff00000041808 */
[C---:B---3--:R-:W-:Y:S08]  /*6060*/  HMMA.16816.F32.BF16 R12, R156.reuse, R164, R12 ;  /* 0x000000a49c0c723c */ /* 0x048ff0000004180c */
[C---:B------:R-:W-:Y:S04]  /*6070*/  HMMA.16816.F32.BF16 R16, R156.reuse, R166, R16 ;  /* 0x000000a69c10723c */ /* 0x040fe80000041810 */
[----:B--2---:R-:W-:Y:S05]  /*6080*/  @!P0 MOV R169, R171 ;  /* 0x000000ab00a98202 */ /* 0x004fea0000000f00 */
[----:B------:R-:W-:Y:S05]  /*6090*/  @!P0 IMAD.WIDE.U32 R168, R3, 0x60, R168 ;  /* 0x0000006003a88825 */ /* 0x000fea00078e00a8 */
[----:B------:R-:W-:Y:S01]  /*60a0*/  @!P0 IADD3 R192, R169, UR14, RZ ;  /* 0x0000000ea9c08c10 */ /* 0x000fe2000fffe0ff */
[----:B------:R-:W-:Y:S01]  /*60b0*/  UIADD3 UR14, UR20, -0x2, URZ ;  /* 0xfffffffe140e7890 */ /* 0x000fe2000fffe03f */
[C---:B------:R-:W-:Y:S02]  /*60c0*/  @!P0 SHF.L.U32 R3, R168.reuse, 0x1, RZ ;  /* 0x00000001a8038819 */ /* 0x040fe400000006ff */
[----:B------:R-:W-:Y:S01]  /*60d0*/  @!P0 SHF.L.U64.HI R192, R168, 0x1, R192 ;  /* 0x00000001a8c08819 */ /* 0x000fe200000102c0 */
[----:B------:R-:W-:Y:S01]  /*60e0*/  UISETP.GE.AND UP0, UPT, UR14, UR10, UPT ;  /* 0x0000000a0e00728c */ /* 0x000fe2000bf06270 */
[C---:B------:R-:W-:Y:S01]  /*60f0*/  @!P0 IADD3 R160, P6, R3.reuse, c[0x0][0x1f8], RZ ;  /* 0x00007e0003a08a10 */ /* 0x040fe20007fde0ff */
[----:B------:R-:W1:Y:S01]  /*6100*/  LDSM.16.M88.4 R168, [R2+0x13100] ;  /* 0x0131000002a8783b */ /* 0x000e620000000200 */
[C---:B------:R-:W-:Y:S02]  /*6110*/  @!P0 IADD3 R200, P5, R3.reuse, 0x80, RZ ;  /* 0x0000008003c88810 */ /* 0x040fe40007fbe0ff */
[----:B------:R-:W-:Y:S02]  /*6120*/  @!P0 IADD3.X R161, R192, c[0x0][0x1fc], RZ, P6, !PT ;  /* 0x00007f00c0a18a10 */ /* 0x000fe400037fe4ff */
[----:B------:R-:W-:Y:S02]  /*6130*/  @!P0 IADD3 R200, P1, R200, c[0x0][0x1f8], RZ ;  /* 0x00007e00c8c88a10 */ /* 0x000fe40007f3e0ff */
[----:B------:R-:W-:Y:S01]  /*6140*/  @!P0 IADD3 R3, P6, R3, 0x100, RZ ;  /* 0x0000010003038810 */ /* 0x000fe20007fde0ff */
[----:B------:R-:W-:Y:S01]  /*6150*/  @!PT LDS RZ, [RZ] ;  /* 0x00000000fffff984 */ /* 0x000fe20000000800 */
[----:B------:R-:W-:Y:S01]  /*6160*/  @!PT LDS RZ, [RZ] ;  /* 0x00000000fffff984 */ /* 0x000fe20000000800 */
[----:B------:R-:W-:Y:S01]  /*6170*/  @!PT LDS RZ, [RZ] ;  /* 0x00000000fffff984 */ /* 0x000fe20000000800 */
[----:B------:R2:W-:Y:S01]  /*6180*/  @!P0 LDGSTS.E.BYPASS.LTC128B.128 [R134+0x100], [R160.64], !P4 ;  /* 0x00100000a0868fae */ /* 0x0005e2000e101d4c */
[--C-:B------:R-:W-:Y:S01]  /*6190*/  @!P0 IADD3.X R201, RZ, c[0x0][0x1fc], R192.reuse, P1, P5 ;  /* 0x00007f00ffc98a10 */ /* 0x100fe20000fea4c0 */
[----:B------:R-:W-:Y:S01]  /*61a0*/  @UP0 UIMAD.WIDE.U32 UR22, UR14, UR6, URZ ;  /* 0x000000060e1602a5 */ /* 0x000fe2000f8e003f */
[----:B------:R-:W-:Y:S01]  /*61b0*/  @!P0 IADD3 R194, P5, R3, c[0x0][0x1f8], RZ ;  /* 0x00007e0003c28a10 */ /* 0x000fe20007fbe0ff */
[----:B------:R-:W-:Y:S01]  /*61c0*/  @UP0 USHF.R.S32.HI UR16, URZ, 0x1f, UR14 ;  /* 0x0000001f3f100899 */ /* 0x000fe2000801140e */
[-C--:B------:R-:W-:Y:S02]  /*61d0*/  IADD3 R3, R238, R132.reuse, RZ ;  /* 0x00000084ee037210 */ /* 0x080fe40007ffe0ff */
[----:B------:R-:W-:Y:S01]  /*61e0*/  @!P0 IADD3.X R195, RZ, c[0x0][0x1fc], R192, P5, P6 ;  /* 0x00007f00ffc38a10 */ /* 0x000fe20002fec4c0 */
[----:B------:R3:W-:Y:S01]  /*61f0*/  @!P0 LDGSTS.E.BYPASS.LTC128B.128 [R134+0x3100], [R200.64], !P3 ;  /* 0x03100000c8868fae */ /* 0x0007e2000d901d4c */
[----:B------:R-:W-:Y:S01]  /*6200*/  IADD3 R132, R240, R132, R238 ;  /* 0x00000084f0847210 */ /* 0x000fe20007ffe0ee */
[----:B------:R-:W-:Y:S04]  /*6210*/  @UP0 UIMAD UR16, UR16, UR6, URZ ;  /* 0x00000006101002a4 */ /* 0x000fe8000f8e023f */
[----:B------:R-:W-:Y:S02]  /*6220*/  @UP0 UIMAD UR16, UR14, UR7, UR16 ;  /* 0x000000070e1002a4 */ /* 0x000fe4000f8e0210 */
[----:B------:R4:W-:Y:S01]  /*6230*/  @!P0 LDGSTS.E.BYPASS.LTC128B.128 [R134+0x6100], [R194.64], !P2 ;  /* 0x06100000c2868fae */ /* 0x0009e2000d101d4c */
[----:B------:R-:W-:Y:S02]  /*6240*/  UIADD3 UR14, UR19, 0x1, URZ ;  /* 0x00000001130e7890 */ /* 0x000fe4000fffe03f */
[----:B------:R-:W-:Y:S02]  /*6250*/  @UP0 UIADD3 UR16, UR23, UR16, URZ ;  /* 0x0000001017100290 */ /* 0x000fe4000fffe03f */
[----:B------:R-:W-:Y:S02]  /*6260*/  USEL UR19, UR14, URZ, !UP1 ;  /* 0x0000003f0e137287 */ /* 0x000fe4000c800000 */
[----:B------:R-:W-:Y:S02]  /*6270*/  @UP0 USHF.L.U32 UR14, UR6, 0x6, URZ ;  /* 0x00000006060e0899 */ /* 0x000fe4000800063f */
[----:B------:R-:W-:Y:S01]  /*6280*/  @UP0 UIMAD UR16, UR16, 0x60, URZ ;  /* 0x00000060101008a4 */ /* 0x000fe2000f8e023f */
[----:B--2---:R-:W-:Y:S01]  /*6290*/  @!P0 IADD3 R160, P1, R160, UR15, RZ ;  /* 0x0000000fa0a08c10 */ /* 0x004fe2000ff3e0ff */
[----:B------:R-:W-:Y:S03]  /*62a0*/  UISETP.GE.AND UP1, UPT, UR5, 0x1, UPT ;  /* 0x000000010500788c */ /* 0x000fe6000bf26270 */
[----:B------:R-:W-:Y:S01]  /*62b0*/  @!P0 IADD3.X R161, R161, UR17, RZ, P1, !PT ;  /* 0x00000011a1a18c10 */ /* 0x000fe20008ffe4ff */
[C---:B-1----:R-:W-:Y:S03]  /*62c0*/  HMMA.16816.F32.BF16 R20, R156.reuse, R168, R20 ;  /* 0x000000a89c14723c */ /* 0x042fe60000041814 */
[----:B------:R-:W-:Y:S01]  /*62d0*/  @!P0 IADD3 R162, P1, R160, UR15, RZ ;  /* 0x0000000fa0a28c10 */ /* 0x000fe2000ff3e0ff */
[----:B------:R1:W-:Y:S03]  /*62e0*/  @!P0 LDGSTS.E.BYPASS.LTC128B.128 [R134+0x1100], [R160.64], !P4 ;  /* 0x01100000a0868fae */ /* 0x0003e6000e101d4c */
[----:B------:R-:W-:Y:S01]  /*62f0*/  @!P0 IADD3.X R163, R161, UR17, RZ, P1, !PT ;  /* 0x00000011a1a38c10 */ /* 0x000fe20008ffe4ff */
[C---:B------:R-:W-:Y:S04]  /*6300*/  HMMA.16816.F32.BF16 R24, R156.reuse, R170, R24 ;  /* 0x000000aa9c18723c */ /* 0x040fe80000041818 */
[----:B------:R1:W-:Y:S04]  /*6310*/  @!P0 LDGSTS.E.BYPASS.LTC128B.128 [R134+0x4100], [R160.64+0x80], !P3 ;  /* 0x04100080a0868fae */ /* 0x0003e8000d901d4c */
[C---:B------:R-:W-:Y:S04]  /*6320*/  HMMA.16816.F32.BF16 R28, R156.reuse, R172, R28 ;  /* 0x000000ac9c1c723c */ /* 0x040fe8000004181c */
[----:B------:R1:W-:Y:S04]  /*6330*/  @!P0 LDGSTS.E.BYPASS.LTC128B.128 [R134+0x7100], [R160.64+0x100], !P2 ;  /* 0x07100100a0868fae */ /* 0x0003e8000d101d4c */
[C---:B------:R-:W-:Y:S04]  /*6340*/  HMMA.16816.F32.BF16 R32, R156.reuse, R174, R32 ;  /* 0x000000ae9c20723c */ /* 0x040fe80000041820 */
[----:B------:R1:W-:Y:S04]  /*6350*/  @!P0 LDGSTS.E.BYPASS.LTC128B.128 [R134+0x2100], [R162.64], !P4 ;  /* 0x02100000a2868fae */ /* 0x0003e8000e101d4c */
[C---:B------:R-:W-:Y:S04]  /*6360*/  HMMA.16816.F32.BF16 R36, R156.reuse, R176, R36 ;  /* 0x000000b09c24723c */ /* 0x040fe80000041824 */
[----:B------:R1:W-:Y:S04]  /*6370*/  @!P0 LDGSTS.E.BYPASS.LTC128B.128 [R134+0x5100], [R162.64+0x80], !P3 ;  /* 0x05100080a2868fae */ /* 0x0003e8000d901d4c */
[C---:B------:R-:W-:Y:S04]  /*6380*/  HMMA.16816.F32.BF16 R40, R156.reuse, R178, R40 ;  /* 0x000000b29c28723c */ /* 0x040fe80000041828 */
[----:B------:R1:W-:Y:S01]  /*6390*/  @!P0 LDGSTS.E.BYPASS.LTC128B.128 [R134+0x8100], [R162.64+0x100], !P2 ;  /* 0x08100100a2868fae */ /* 0x0003e2000d101d4c */
[----:B------:R-:W-:Y:S03]  /*63a0*/  PLOP3.LUT P0, PT, PT, PT, UP0, 0x80, 0x0 ;  /* 0x000000000000781c */ /* 0x000fe60003f0f008 */
[C---:B------:R-:W-:Y:S04]  /*63b0*/  HMMA.16816.F32.BF16 R44, R156.reuse, R180, R44 ;  /* 0x000000b49c2c723c */ /* 0x040fe8000004182c */
[----:B------:R-:W-:Y:S04]  /*63c0*/  LDSM.16.M88.4 R164, [R3+0x12900] ;  /* 0x0129000003a4783b */ /* 0x000fe80000000200 */
[----:B------:R-:W-:Y:S04]  /*63d0*/  HMMA.16816.F32.BF16 R48, R156, R182, R48 ;  /* 0x000000b69c30723c */ /* 0x000fe80000041830 */
[----:B------:R-:W-:Y:S08]  /*63e0*/  LDSM.16.M88.4 R168, [R3+0x13100] ;  /* 0x0131000003a8783b */ /* 0x000ff00000000200 */
[----:B------:R-:W-:Y:S08]  /*63f0*/  LDSM.16.M88.4 R172, [R3+0x13900] ;  /* 0x0139000003ac783b */ /* 0x000ff00000000200 */
[----:B-1----:R-:W1:Y:S08]  /*6400*/  LDSM.16.M88.4 R160, [R3+0x12100] ;  /* 0x0121000003a0783b */ /* 0x002e700000000200 */
[----:B------:R-:W0:Y:S08]  /*6410*/  LDGDEPBAR ;  /* 0x00000000000079af */ /* 0x000e300000000000 */
[----:B------:R-:W2:Y:S08]  /*6420*/  LDSM.16.M88.4 R176, [R3+0x14100] ;  /* 0x0141000003b0783b */ /* 0x000eb00000000200 */
[----:B------:R-:W5:Y:S08]  /*6430*/  LDSM.16.M88.4 R180, [R3+0x14900] ;  /* 0x0149000003b4783b */ /* 0x000f700000000200 */
[----:B----4-:R-:W4:Y:S01]  /*6440*/  LDSM.16.M88.4 R192, [R232+0x12100] ;  /* 0x01210000e8c0783b */ /* 0x010f220000000200 */
[C---:B-1----:R-:W-:Y:S07]  /*6450*/  HMMA.16816.F32.BF16 R4, R184.reuse, R160, R4 ;  /* 0x000000a0b804723c */ /* 0x042fee0000041804 */
[----:B---3--:R-:W-:Y:S01]  /*6460*/  LDSM.16.M88.4 R200, [R236+UR4+0x17900] ;  /* 0x01790004ecc8783b */ /* 0x008fe20008000200 */
[C---:B------:R-:W-:Y:S07]  /*6470*/  HMMA.16816.F32.BF16 R8, R184.reuse, R162, R8 ;  /* 0x000000a2b808723c */ /* 0x040fee0000041808 */
[----:B------:R-:W1:Y:S01]  /*6480*/  LDSM.16.M88.4 R160, [R232+0x12900] ;  /* 0x01290000e8a0783b */ /* 0x000e620000000200 */
[C---:B------:R-:W-:Y:S08]  /*6490*/  HMMA.16816.F32.BF16 R12, R184.reuse, R164, R12 ;  /* 0x000000a4b80c723c */ /* 0x040ff0000004180c */
[C---:B------:R-:W-:Y:S01]  /*64a0*/  HMMA.16816.F32.BF16 R16, R184.reuse, R166, R16 ;  /* 0x000000a6b810723c */ /* 0x040fe20000041810 */
[----:B------:R-:W3:Y:S07]  /*64b0*/  LDSM.16.M88.4 R164, [R232+0x13100] ;  /* 0x01310000e8a4783b */ /* 0x000eee0000000200 */
[C---:B------:R-:W-:Y:S08]  /*64c0*/  HMMA.16816.F32.BF16 R20, R184.reuse, R168, R20 ;  /* 0x000000a8b814723c */ /* 0x040ff00000041814 */
        /* <DEDUP_REMOVED lines=8> */
[C---:B-----5:R-:W-:Y:S08]  /*6550*/  HMMA.16816.F32.BF16 R44, R184.reuse, R180, R44 ;  /* 0x000000b4b82c723c */ /* 0x060ff0000004182c */
[----:B------:R-:W-:Y:S01]  /*6560*/  HMMA.16816.F32.BF16 R48, R184, R182, R48 ;  /* 0x000000b6b830723c */ /* 0x000fe20000041830 */
[----:B------:R-:W5:Y:S07]  /*6570*/  LDSM.16.M88.4 R180, [R236+UR4+0x15100] ;  /* 0x01510004ecb4783b */ /* 0x000f6e0008000200 */
[C---:B----4-:R-:W-:Y:S08]  /*6580*/  HMMA.16816.F32.BF16 R4, R188.reuse, R192, R4 ;  /* 0x000000c0bc04723c */ /* 0x050ff00000041804 */
[C---:B------:R-:W-:Y:S01]  /*6590*/  HMMA.16816.F32.BF16 R8, R188.reuse, R194, R8 ;  /* 0x000000c2bc08723c */ /* 0x040fe20000041808 */
[----:B------:R-:W4:Y:S07]  /*65a0*/  LDSM.16.M88.4 R192, [R236+UR4+0x15900] ;  /* 0x01590004ecc0783b */ /* 0x000f2e0008000200 */
[C---:B-1----:R-:W-:Y:S08]  /*65b0*/  HMMA.16816.F32.BF16 R12, R188.reuse, R160, R12 ;  /* 0x000000a0bc0c723c */ /* 0x042ff0000004180c */
[C---:B------:R-:W-:Y:S01]  /*65c0*/  HMMA.16816.F32.BF16 R16, R188.reuse, R162, R16 ;  /* 0x000000a2bc10723c */ /* 0x040fe20000041810 */
[----:B------:R-:W1:Y:S07]  /*65d0*/  LDSM.16.M88.4 R160, [R236+UR4+0x16100] ;  /* 0x01610004eca0783b */ /* 0x000e6e0008000200 */
[C---:B---3--:R-:W-:Y:S08]  /*65e0*/  HMMA.16816.F32.BF16 R20, R188.reuse, R164, R20 ;  /* 0x000000a4bc14723c */ /* 0x048ff00000041814 */
[C---:B------:R-:W-:Y:S01]  /*65f0*/  HMMA.16816.F32.BF16 R24, R188.reuse, R166, R24 ;  /* 0x000000a6bc18723c */ /* 0x040fe20000041818 */
[----:B------:R-:W3:Y:S07]  /*6600*/  LDSM.16.M88.4 R164, [R236+UR4+0x16900] ;  /* 0x01690004eca4783b */ /* 0x000eee0008000200 */
[C---:B------:R-:W-:Y:S08]  /*6610*/  HMMA.16816.F32.BF16 R28, R188.reuse, R168, R28 ;  /* 0x000000a8bc1c723c */ /* 0x040ff0000004181c */
[C---:B------:R-:W-:Y:S01]  /*6620*/  HMMA.16816.F32.BF16 R32, R188.reuse, R170, R32 ;  /* 0x000000aabc20723c */ /* 0x040fe20000041820 */
[----:B------:R-:W1:Y:S07]  /*6630*/  LDSM.16.M88.4 R168, [R236+UR4+0x17100] ;  /* 0x01710004eca8783b */ /* 0x000e6e0008000200 */
[C---:B------:R-:W-:Y:S08]  /*6640*/  HMMA.16816.F32.BF16 R36, R188.reuse, R172, R36 ;  /* 0x000000acbc24723c */ /* 0x040ff00000041824 */
[C---:B------:R-:W-:Y:S01]  /*6650*/  HMMA.16816.F32.BF16 R40, R188.reuse, R174, R40 ;  /* 0x000000aebc28723c */ /* 0x040fe20000041828 */
[----:B------:R-:W-:Y:S07]  /*6660*/  LDSM.16.M88.4 R172, [R2+0x16900] ;  /* 0x0169000002ac783b */ /* 0x000fee0000000200 */
[C---:B--2---:R-:W-:Y:S08]  /*6670*/  HMMA.16816.F32.BF16 R44, R188.reuse, R176, R44 ;  /* 0x000000b0bc2c723c */ /* 0x044ff0000004182c */
[----:B------:R-:W-:Y:S01]  /*6680*/  HMMA.16816.F32.BF16 R48, R188, R178, R48 ;  /* 0x000000b2bc30723c */ /* 0x000fe20000041830 */
[----:B------:R-:W-:Y:S07]  /*6690*/  LDSM.16.M88.4 R176, [R2+0x17100] ;  /* 0x0171000002b0783b */ /* 0x000fee0000000200 */
[C---:B-----5:R-:W-:Y:S08]  /*66a0*/  HMMA.16816.F32.BF16 R4, R196.reuse, R180, R4 ;  /* 0x000000b4c404723c */ /* 0x060ff00000041804 */
[C---:B------:R-:W-:Y:S01]  /*66b0*/  HMMA.16816.F32.BF16 R8, R196.reuse, R182, R8 ;  /* 0x000000b6c408723c */ /* 0x040fe20000041808 */
[----:B------:R-:W-:Y:S07]  /*66c0*/  LDSM.16.M88.4 R180, [R2+0x17900] ;  /* 0x0179000002b4783b */ /* 0x000fee0000000200 */
[C---:B----4-:R-:W-:Y:S08]  /*66d0*/  HMMA.16816.F32.BF16 R12, R196.reuse, R192, R12 ;  /* 0x000000c0c40c723c */ /* 0x050ff0000004180c */
        /* <DEDUP_REMOVED lines=8> */
[C---:B------:R-:W-:Y:S08]  /*6760*/  HMMA.16816.F32.BF16 R36, R196.reuse, R168, R36 ;  /* 0x000000a8c424723c */ /* 0x040ff00000041824 */
[C---:B------:R-:W-:Y:S01]  /*6770*/  HMMA.16816.F32.BF16 R40, R196.reuse, R170, R40 ;  /* 0x000000aac428723c */ /* 0x040fe20000041828 */
[----:B------:R-:W3:Y:S07]  /*6780*/  LDSM.16.M88.4 R168, [R2+0x16100] ;  /* 0x0161000002a8783b */ /* 0x000eee0000000200 */
[C---:B------:R-:W-:Y:S08]  /*6790*/  HMMA.16816.F32.BF16 R44, R196.reuse, R200, R44 ;  /* 0x000000c8c42c723c */ /* 0x040ff0000004182c */
[----:B------:R-:W-:Y:S01]  /*67a0*/  HMMA.16816.F32.BF16 R48, R196, R202, R48 ;  /* 0x000000cac430723c */ /* 0x000fe20000041830 */
[----:B------:R-:W-:Y:S07]  /*67b0*/  LDSM.16.M88.4 R200, [R132+0x17900] ;  /* 0x0179000084c8783b */ /* 0x000fee0000000200 */
[C---:B-1----:R-:W-:Y:S08]  /*67c0*/  HMMA.16816.F32.BF16 R4, R204.reuse, R160, R4 ;  /* 0x000000a0cc04723c */ /* 0x042ff00000041804 */
        /* <DEDUP_REMOVED lines=8> */
[C---:B------:R-:W-:Y:S08]  /*6850*/  HMMA.16816.F32.BF16 R28, R204.reuse, R172, R28 ;  /* 0x000000accc1c723c */ /* 0x040ff0000004181c */
[C---:B------:R-:W-:Y:S01]  /*6860*/  HMMA.16816.F32.BF16 R32, R204.reuse, R174, R32 ;  /* 0x000000aecc20723c */ /* 0x040fe20000041820 */
[----:B------:R-:W4:Y:S07]  /*6870*/  LDSM.16.M88.4 R172, [R3+0x17100] ;  /* 0x0171000003ac783b */ /* 0x000f2e0000000200 */
[C---:B------:R-:W-:Y:S08]  /*6880*/  HMMA.16816.F32.BF16 R36, R204.reuse, R176, R36 ;  /* 0x000000b0cc24723c */ /* 0x040ff00000041824 */
[C---:B------:R-:W-:Y:S01]  /*6890*/  HMMA.16816.F32.BF16 R40, R204.reuse, R178, R40 ;  /* 0x000000b2cc28723c */ /* 0x040fe20000041828 */
[----:B------:R-:W5:Y:S07]  /*68a0*/  LDSM.16.M88.4 R176, [R3+0x17900] ;  /* 0x0179000003b0783b */ /* 0x000f6e0000000200 */
[C---:B------:R-:W-:Y:S08]  /*68b0*/  HMMA.16816.F32.BF16 R44, R204.reuse, R180, R44 ;  /* 0x000000b4cc2c723c */ /* 0x040ff0000004182c */
[----:B------:R-:W-:Y:S01]  /*68c0*/  HMMA.16816.F32.BF16 R48, R204, R182, R48 ;  /* 0x000000b6cc30723c */ /* 0x000fe20000041830 */
[----:B------:R-:W-:Y:S07]  /*68d0*/  LDSM.16.M88.4 R180, [R132+0x15900] ;  /* 0x0159000084b4783b */ /* 0x000fee0000000200 */
[C---:B------:R-:W-:Y:S08]  /*68e0*/  HMMA.16816.F32.BF16 R4, R208.reuse, R192, R4 ;  /* 0x000000c0d004723c */ /* 0x040ff00000041804 */
[C---:B------:R-:W-:Y:S01]  /*68f0*/  HMMA.16816.F32.BF16 R8, R208.reuse, R194, R8 ;  /* 0x000000c2d008723c */ /* 0x040fe20000041808 */
[----:B------:R-:W-:Y:S07]  /*6900*/  LDSM.16.M88.4 R192, [R132+0x17100] ;  /* 0x0171000084c0783b */ /* 0x000fee0000000200 */
[C---:B-1----:R-:W-:Y:S08]  /*6910*/  HMMA.16816.F32.BF16 R12, R208.reuse, R160, R12 ;  /* 0x000000a0d00c723c */ /* 0x042ff0000004180c */
[C---:B------:R-:W-:Y:S01]  /*6920*/  HMMA.16816.F32.BF16 R16, R208.reuse, R162, R16 ;  /* 0x000000a2d010723c */ /* 0x040fe20000041810 */
[----:B------:R-:W1:Y:S07]  /*6930*/  LDSM.16.M88.4 R160, [R232+0x15100] ;  /* 0x01510000e8a0783b */ /* 0x000e6e0000000200 */
[C---:B--2---:R-:W-:Y:S01]  /*6940*/  HMMA.16816.F32.BF16 R20, R208.reuse, R164, R20 ;  /* 0x000000a4d014723c */ /* 0x044fe20000041814 */
[----:B------:R-:W-:Y:S07]  /*6950*/  LDSM.16.M88.4 R232, [R232+0x18100] ;  /* 0x01810000e8e8783b */ /* 0x000fee0000000200 */
[C---:B------:R-:W-:Y:S01]  /*6960*/  HMMA.16816.F32.BF16 R24, R208.reuse, R166, R24 ;  /* 0x000000a6d018723c */ /* 0x040fe20000041818 */
[----:B------:R-:W2:Y:S07]  /*6970*/  LDSM.16.M88.4 R164, [R132+0x16100] ;  /* 0x0161000084a4783b */ /* 0x000eae0000000200 */
[C---:B---3--:R-:W-:Y:S08]  /*6980*/  HMMA.16816.F32.BF16 R28, R208.reuse, R168, R28 ;  /* 0x000000a8d01c723c */ /* 0x048ff0000004181c */
[C---:B------:R-:W-:Y:S01]  /*6990*/  HMMA.16816.F32.BF16 R32, R208.reuse, R170, R32 ;  /* 0x000000aad020723c */ /* 0x040fe20000041820 */
[----:B------:R-:W3:Y:S07]  /*69a0*/  LDSM.16.M88.4 R168, [R132+0x16900] ;  /* 0x0169000084a8783b */ /* 0x000eee0000000200 */
[C---:B----4-:R-:W-:Y:S08]  /*69b0*/  HMMA.16816.F32.BF16 R36, R208.reuse, R172, R36 ;  /* 0x000000acd024723c */ /* 0x050ff00000041824 */
[C---:B------:R-:W-:Y:S01]  /*69c0*/  HMMA.16816.F32.BF16 R40, R208.reuse, R174, R40 ;  /* 0x000000aed028723c */ /* 0x040fe20000041828 */
[----:B------:R-:W4:Y:S07]  /*69d0*/  LDSM.16.M88.4 R172, [R236+UR4+0x18100] ;  /* 0x01810004ecac783b */ /* 0x000f2e0008000200 */
[C---:B-----5:R-:W-:Y:S08]  /*69e0*/  HMMA.16816.F32.BF16 R44, R208.reuse, R176, R44 ;  /* 0x000000b0d02c723c */ /* 0x060ff0000004182c */
[----:B------:R-:W-:Y:S01]  /*69f0*/  HMMA.16816.F32.BF16 R48, R208, R178, R48 ;  /* 0x000000b2d030723c */ /* 0x000fe20000041830 */
[----:B------:R-:W-:Y:S07]  /*6a00*/  LDSM.16.M88.4 R176, [R236+UR4+0x19100] ;  /* 0x01910004ecb0783b */ /* 0x000fee0008000200 */
[C---:B-1----:R-:W-:Y:S08]  /*6a10*/  HMMA.16816.F32.BF16 R4, R212.reuse, R160, R4 ;  /* 0x000000a0d404723c */ /* 0x042ff00000041804 */
[C---:B------:R-:W-:Y:S01]  /*6a20*/  HMMA.16816.F32.BF16 R8, R212.reuse, R162, R8 ;  /* 0x000000a2d408723c */ /* 0x040fe20000041808 */
[----:B------:R-:W1:Y:S07]  /*6a30*/  LDSM.16.M88.4 R160, [R236+UR4+0x18900] ;  /* 0x01890004eca0783b */ /* 0x000e6e0008000200 */
[C---:B------:R-:W-:Y:S08]  /*6a40*/  HMMA.16816.F32.BF16 R12, R212.reuse, R180, R12 ;  /* 0x000000b4d40c723c */ /* 0x040ff0000004180c */
[C---:B------:R-:W-:Y:S01]  /*6a50*/  HMMA.16816.F32.BF16 R16, R212.reuse, R182, R16 ;  /* 0x000000b6d410723c */ /* 0x040fe20000041810 */
[----:B------:R-:W5:Y:S07]  /*6a60*/  LDSM.16.M88.4 R180, [R236+UR4+0x19900] ;  /* 0x01990004ecb4783b */ /* 0x000f6e0008000200 */
[C---:B--2---:R-:W-:Y:S08]  /*6a70*/  HMMA.16816.F32.BF16 R20, R212.reuse, R164, R20 ;  /* 0x000000a4d414723c */ /* 0x044ff00000041814 */
[C---:B------:R-:W-:Y:S01]  /*6a80*/  HMMA.16816.F32.BF16 R24, R212.reuse, R166, R24 ;  /* 0x000000a6d418723c */ /* 0x040fe20000041818 */
[----:B------:R-:W2:Y:S07]  /*6a90*/  LDSM.16.M88.4 R164, [R236+UR4+0x1a100] ;  /* 0x01a10004eca4783b */ /* 0x000eae0008000200 */
[C---:B---3--:R-:W-:Y:S08]  /*6aa0*/  HMMA.16816.F32.BF16 R28, R212.reuse, R168, R28 ;  /* 0x000000a8d41c723c */ /* 0x048ff0000004181c */
[C---:B------:R-:W-:Y:S01]  /*6ab0*/  HMMA.16816.F32.BF16 R32, R212.reuse, R170, R32 ;  /* 0x000000aad420723c */ /* 0x040fe20000041820 */
[----:B------:R-:W3:Y:S07]  /*6ac0*/  LDSM.16.M88.4 R168, [R236+UR4+0x1a900] ;  /* 0x01a90004eca8783b */ /* 0x000eee0008000200 */
[C---:B------:R-:W-:Y:S08]  /*6ad0*/  HMMA.16816.F32.BF16 R36, R212.reuse, R192, R36 ;  /* 0x000000c0d424723c */ /* 0x040ff00000041824 */
[C---:B------:R-:W-:Y:S01]  /*6ae0*/  HMMA.16816.F32.BF16 R40, R212.reuse, R194, R40 ;  /* 0x000000c2d428723c */ /* 0x040fe20000041828 */
[----:B------:R-:W2:Y:S07]  /*6af0*/  LDSM.16.M88.4 R192, [R2+0x18100] ;  /* 0x0181000002c0783b */ /* 0x000eae0000000200 */
[C---:B------:R-:W-:Y:S08]  /*6b00*/  HMMA.16816.F32.BF16 R44, R212.reuse, R200, R44 ;  /* 0x000000c8d42c723c */ /* 0x040ff0000004182c */
[----:B------:R-:W-:Y:S01]  /*6b10*/  HMMA.16816.F32.BF16 R48, R212, R202, R48 ;  /* 0x000000cad430723c */ /* 0x000fe20000041830 */
        /* <DEDUP_REMOVED lines=10> */
[C---:B-----5:R-:W-:Y:S08]  /*6bc0*/  HMMA.16816.F32.BF16 R28, R216.reuse, R180, R28 ;  /* 0x000000b4d81c723c */ /* 0x060ff0000004181c */
        /* <DEDUP_REMOVED lines=8> */
[C---:B------:R-:W-:Y:S08]  /*6c50*/  HMMA.16816.F32.BF16 R4, R220.reuse, R192, R4 ;  /* 0x000000c0dc04723c */ /* 0x040ff00000041804 */
        /* <DEDUP_REMOVED lines=11> */
[C---:B--2---:R-:W-:Y:S08]  /*6d10*/  HMMA.16816.F32.BF16 R36, R220.reuse, R164, R36 ;  /* 0x000000a4dc24723c */ /* 0x044ff00000041824 */
[C---:B------:R-:W-:Y:S01]  /*6d20*/  HMMA.16816.F32.BF16 R40, R220.reuse, R166, R40 ;  /* 0x000000a6dc28723c */ /* 0x040fe20000041828 */
[----:B------:R-:W2:Y:S07]  /*6d30*/  LDSM.16.M88.4 R164, [R132+0x18900] ;  /* 0x0189000084a4783b */ /* 0x000eae0000000200 */
[C---:B---3--:R-:W-:Y:S08]  /*6d40*/  HMMA.16816.F32.BF16 R44, R220.reuse, R168, R44 ;  /* 0x000000a8dc2c723c */ /* 0x048ff0000004182c */
[----:B------:R-:W-:Y:S01]  /*6d50*/  HMMA.16816.F32.BF16 R48, R220, R170, R48 ;  /* 0x000000aadc30723c */ /* 0x000fe20000041830 */
[----:B------:R-:W-:Y:S07]  /*6d60*/  LDSM.16.M88.4 R168, [R132+0x19900] ;  /* 0x0199000084a8783b */ /* 0x000fee0000000200 */
[C---:B------:R-:W-:Y:S08]  /*6d70*/  HMMA.16816.F32.BF16 R4, R224.reuse, R180, R4 ;  /* 0x000000b4e004723c */ /* 0x040ff00000041804 */
[C---:B------:R-:W-:Y:S08]  /*6d80*/  HMMA.16816.F32.BF16 R8, R224.reuse, R182, R8 ;  /* 0x000000b6e008723c */ /* 0x040ff00000041808 */
[C---:B----4-:R-:W-:Y:S08]  /*6d90*/  HMMA.16816.F32.BF16 R12, R224.reuse, R172, R12 ;  /* 0x000000ace00c723c */ /* 0x050ff0000004180c */
[C---:B------:R-:W-:Y:S08]  /*6da0*/  HMMA.16816.F32.BF16 R16, R224.reuse, R174, R16 ;  /* 0x000000aee010723c */ /* 0x040ff00000041810 */
[C---:B-1----:R-:W-:Y:S08]  /*6db0*/  HMMA.16816.F32.BF16 R20, R224.reuse, R160, R20 ;  /* 0x000000a0e014723c */ /* 0x042ff00000041814 */
[C---:B------:R-:W-:Y:S01]  /*6dc0*/  HMMA.16816.F32.BF16 R24, R224.reuse, R162, R24 ;  /* 0x000000a2e018723c */ /* 0x040fe20000041818 */
[----:B------:R-:W1:Y:S07]  /*6dd0*/  LDSM.16.M88.4 R160, [R132+0x19100] ;  /* 0x0191000084a0783b */ /* 0x000e6e0000000200 */
[C---:B------:R-:W-:Y:S08]  /*6de0*/  HMMA.16816.F32.BF16 R28, R224.reuse, R192, R28 ;  /* 0x000000c0e01c723c */ /* 0x040ff0000004181c */
[C---:B------:R-:W-:Y:S08]  /*6df0*/  HMMA.16816.F32.BF16 R32, R224.reuse, R194, R32 ;  /* 0x000000c2e020723c */ /* 0x040ff00000041820 */
[C---:B------:R-:W-:Y:S08]  /*6e00*/  HMMA.16816.F32.BF16 R36, R224.reuse, R200, R36 ;  /* 0x000000c8e024723c */ /* 0x040ff00000041824 */
[C---:B------:R-:W-:Y:S08]  /*6e10*/  HMMA.16816.F32.BF16 R40, R224.reuse, R202, R40 ;  /* 0x000000cae028723c */ /* 0x040ff00000041828 */
[C---:B-----5:R-:W-:Y:S08]  /*6e20*/  HMMA.16816.F32.BF16 R44, R224.reuse, R176, R44 ;  /* 0x000000b0e02c723c */ /* 0x060ff0000004182c */
[----:B------:R-:W-:Y:S08]  /*6e30*/  HMMA.16816.F32.BF16 R48, R224, R178, R48 ;  /* 0x000000b2e030723c */ /* 0x000ff00000041830 */
[C---:B------:R-:W-:Y:S08]  /*6e40*/  HMMA.16816.F32.BF16 R4, R228.reuse, R232, R4 ;  /* 0x000000e8e404723c */ /* 0x040ff00000041804 */
[C---:B------:R-:W-:Y:S08]  /*6e50*/  HMMA.16816.F32.BF16 R8, R228.reuse, R234, R8 ;  /* 0x000000eae408723c */ /* 0x040ff00000041808 */
[C---:B--2---:R-:W-:Y:S08]  /*6e60*/  HMMA.16816.F32.BF16 R12, R228.reuse, R164, R12 ;  /* 0x000000a4e40c723c */ /* 0x044ff0000004180c */
[C---:B------:R-:W-:Y:S01]  /*6e70*/  HMMA.16816.F32.BF16 R16, R228.reuse, R166, R16 ;  /* 0x000000a6e410723c */ /* 0x040fe20000041810 */
[----:B------:R-:W2:Y:S03]  /*6e80*/  LDSM.16.M88.4 R164, [R132+0x1a100] ;  /* 0x01a1000084a4783b */ /* 0x000ea60000000200 */
        /* <DEDUP_REMOVED lines=9> */
[C---:B------:R-:W-:Y:S01]  /*6f20*/  HMMA.16816.F32.BF16 R28, R228.reuse, R168, R28 ;  /* 0x000000a8e41c723c */ /* 0x040fe2000004181c */
[----:B------:R-:W-:Y:S04]  /*6f30*/  BAR.SYNC.DEFER_BLOCKING 0x0 ;  /* 0x0000000000007b1d */ /* 0x000fe80000010000 */
[----:B------:R-:W-:Y:S02]  /*6f40*/  FMNMX.FTZ R2, R9, R2, !PT ;  /* 0x0000000209027209 */ /* 0x000fe40007810000 */
[----:B------:R-:W-:Y:S01]  /*6f50*/  FMNMX.FTZ R3, R10, R3, !PT ;  /* 0x000000030a037209 */ /* 0x000fe20007810000 */
[C---:B------:R-:W-:Y:S04]  /*6f60*/  HMMA.16816.F32.BF16 R32, R228.reuse, R170, R32 ;  /* 0x000000aae420723c */ /* 0x040fe80000041820 */
[----:B------:R-:W-:Y:S02]  /*6f70*/  FMNMX.FTZ R2, R12, R2, !PT ;  /* 0x000000020c027209 */ /* 0x000fe40007810000 */
[----:B------:R-:W-:Y:S02]  /*6f80*/  FMNMX.FTZ R3, R11, R3, !PT ;  /* 0x000000030b037209 */ /* 0x000fe40007810000 */
[----:B------:R-:W-:Y:S01]  /*6f90*/  FMNMX.FTZ R2, R13, R2, !PT ;  /* 0x000000020d027209 */ /* 0x000fe20007810000 */
[C---:B--2---:R-:W-:Y:S03]  /*6fa0*/  HMMA.16816.F32.BF16 R36, R228.reuse, R164, R36 ;  /* 0x000000a4e424723c */ /* 0x044fe60000041824 */
[----:B------:R-:W-:Y:S02]  /*6fb0*/  FMNMX.FTZ R2, R16, R2, !PT ;  /* 0x0000000210027209 */ /* 0x000fe40007810000 */
[----:B------:R-:W-:Y:S02]  /*6fc0*/  FMNMX.FTZ R3, R14, R3, !PT ;  /* 0x000000030e037209 */ /* 0x000fe40007810000 */
[----:B------:R-:W-:Y:S01]  /*6fd0*/  FMNMX.FTZ R2, R17, R2, !PT ;  /* 0x0000000211027209 */ /* 0x000fe20007810000 */
[C---:B------:R-:W-:Y:S04]  /*6fe0*/  HMMA.16816.F32.BF16 R40, R228.reuse, R166, R40 ;  /* 0x000000a6e428723c */ /* 0x040fe80000041828 */
[----:B------:R-:W-:Y:S02]  /*6ff0*/  FMNMX.FTZ R3, R15, R3, !PT ;  /* 0x000000030f037209 */ /* 0x000fe40007810000 */
[----:B------:R-:W-:Y:S02]  /*7000*/  FMNMX.FTZ R2, R20, R2, !PT ;  /* 0x0000000214027209 */ /* 0x000fe40007810000 */
[C---:B-1----:R-:W-:Y:S04]  /*7010*/  HMMA.16816.F32.BF16 R44, R228.reuse, R160, R44 ;  /* 0x000000a0e42c723c */ /* 0x042fe8000004182c */
[----:B------:R-:W-:Y:S02]  /*7020*/  FMNMX.FTZ R3, R18, R3, !PT ;  /* 0x0000000312037209 */ /* 0x000fe40007810000 */
[----:B------:R-:W-:Y:S02]  /*7030*/  FMNMX.FTZ R2, R21, R2, !PT ;  /* 0x0000000215027209 */ /* 0x000fe40007810000 */
[----:B------:R-:W-:Y:S01]  /*7040*/  HMMA.16816.F32.BF16 R48, R228, R162, R48 ;  /* 0x000000a2e430723c */ /* 0x000fe20000041830 */
[----:B------:R-:W-:Y:S03]  /*7050*/  LDSM.16.MT88.4 R160, [R135+UR4+0x100] ;  /* 0x0001000487a0783b */ /* 0x000fe60008004200 */
        /* <DEDUP_REMOVED lines=38> */
[----:B------:R-:W-:Y:S03]  /*72c0*/  IADD3 R134, R135, UR4, RZ ;  /* 0x0000000487867c10 */ /* 0x000fe6000fffe0ff */
[C---:B------:R-:W-:Y:S01]  /*72d0*/  FADD.FTZ R0, -R132.reuse, R0 ;  /* 0x0000000084007221 */ /* 0x040fe20000010100 */
[----:B------:R-:W-:Y:S01]  /*72e0*/  IADD3 R134, R239, R134, RZ ;  /* 0x00000086ef867210 */ /* 0x000fe20007ffe0ff */
[----:B------:R-:W-:Y:S02]  /*72f0*/  FMUL.FTZ R176, R132, c[0x0][0x2d0] ;  /* 0x0000b40084b07a20 */ /* 0x000fe40000410000 */
[----:B------:R-:W-:Y:S01]  /*7300*/  FMUL.FTZ R0, R0, c[0x0][0x2d0] ;  /* 0x0000b40000007a20 */ /* 0x000fe20000410000 */
[----:B--2---:R-:W-:Y:S01]  /*7310*/  FMNMX.FTZ R3, R2, R3, !PT ;  /* 0x0000000302037209 */ /* 0x004fe20007810000 */
[--C-:B------:R-:W-:Y:S01]  /*7320*/  FFMA.FTZ R8, R8, c[0x0][0x2d0], -R176.reuse ;  /* 0x0000b40008087a23 */ /* 0x100fe200000108b0 */
[----:B------:R-:W1:Y:S01]  /*7330*/  LDSM.16.MT88.4 R164, [R134+0x100] ;  /* 0x0001000086a4783b */ /* 0x000e620000004200 */
[----:B------:R2:W3:Y:S01]  /*7340*/  MUFU.EX2 R2, R0 ;  /* 0x0000000000027308 */ /* 0x0004e20000000800 */
[--C-:B------:R-:W-:Y:S02]  /*7350*/  FFMA.FTZ R9, R9, c[0x0][0x2d0], -R176.reuse ;  /* 0x0000b40009097a23 */ /* 0x100fe400000108b0 */
[----:B------:R-:W-:Y:S02]  /*7360*/  FMUL.FTZ R177, R3, c[0x0][0x2d0] ;  /* 0x0000b40003b17a20 */ /* 0x000fe40000410000 */
[--C-:B------:R-:W-:Y:S02]  /*7370*/  FFMA.FTZ R4, R4, c[0x0][0x2d0], -R176.reuse ;  /* 0x0000b40004047a23 */ /* 0x100fe400000108b0 */
[--C-:B------:R-:W-:Y:S01]  /*7380*/  FFMA.FTZ R10, R10, c[0x0][0x2d0], -R177.reuse ;  /* 0x0000b4000a0a7a23 */ /* 0x100fe200000108b1 */
[----:B------:R-:W-:Y:S01]  /*7390*/  LDSM.16.MT88.4 R172, [R134+0x3900] ;  /* 0x0039000086ac783b */ /* 0x000fe20000004200 */
[--C-:B------:R-:W-:Y:S01]  /*73a0*/  FFMA.FTZ R11, R11, c[0x0][0x2d0], -R177.reuse ;  /* 0x0000b4000b0b7a23 */ /* 0x100fe200000108b1 */
[----:B------:R4:W-:Y:S01]  /*73b0*/  MUFU.EX2 R246, R8 ;  /* 0x0000000800f67308 */ /* 0x0009e20000000800 */
[--C-:B------:R-:W-:Y:S02]  /*73c0*/  FFMA.FTZ R5, R5, c[0x0][0x2d0], -R176.reuse ;  /* 0x0000b40005057a23 */ /* 0x100fe400000108b0 */
[--C-:B------:R-:W-:Y:S02]  /*73d0*/  FFMA.FTZ R6, R6, c[0x0][0x2d0], -R177.reuse ;  /* 0x0000b40006067a23 */ /* 0x100fe400000108b1 */
[--C-:B------:R-:W-:Y:S02]  /*73e0*/  FFMA.FTZ R7, R7, c[0x0][0x2d0], -R177.reuse ;  /* 0x0000b40007077a23 */ /* 0x100fe400000108b1 */
[--C-:B------:R-:W-:Y:S02]  /*73f0*/  FFMA.FTZ R168, R19, c[0x0][0x2d0], -R177.reuse ;  /* 0x0000b40013a87a23 */ /* 0x100fe400000108b1 */
[--C-:B------:R-:W-:Y:S01]  /*7400*/  FFMA.FTZ R24, R24, c[0x0][0x2d0], -R176.reuse ;  /* 0x0000b40018187a23 */ /* 0x100fe200000108b0 */
[----:B------:R5:W-:Y:S01]  /*7410*/  MUFU.EX2 R245, R9 ;  /* 0x0000000900f57308 */ /* 0x000be20000000800 */
[--C-:B------:R-:W-:Y:S02]  /*7420*/  FFMA.FTZ R25, R25, c[0x0][0x2d0], -R176.reuse ;  /* 0x0000b40019197a23 */ /* 0x100fe400000108b0 */
[----:B------:R-:W-:Y:S02]  /*7430*/  FFMA.FTZ R26, R26, c[0x0][0x2d0], -R177 ;  /* 0x0000b4001a1a7a23 */ /* 0x000fe400000108b1 */
[----:B--2---:R-:W-:Y:S01]  /*7440*/  FADD.FTZ R0, -R3, R133 ;  /* 0x0000008503007221 */ /* 0x004fe20000010100 */
[----:B------:R-:W-:Y:S01]  /*7450*/  IADD3 R133, R237, UR4, RZ ;  /* 0x00000004ed857c10 */ /* 0x000fe2000fffe0ff */
[----:B---3--:R-:W-:Y:S02]  /*7460*/  FMUL.FTZ R52, R2, R52 ;  /* 0x0000003402347220 */ /* 0x008fe40000410000 */
[----:B------:R-:W-:Y:S01]  /*7470*/  FMUL.FTZ R0, R0, c[0x0][0x2d0] ;  /* 0x0000b40000007a20 */ /* 0x000fe20000410000 */
[----:B------:R-:W-:Y:S01]  /*7480*/  MUFU.EX2 R235, R10 ;  /* 0x0000000a00eb7308 */ /* 0x000fe20000000800 */
[----:B------:R-:W-:Y:S01]  /*7490*/  IADD3 R133, R239, R133, RZ ;  /* 0x00000085ef857210 */ /* 0x000fe20007ffe0ff */
[C---:B------:R-:W-:Y:S02]  /*74a0*/  FMUL.FTZ R53, R2.reuse, R53 ;  /* 0x0000003502357220 */ /* 0x040fe40000410000 */
[C---:B----4-:R-:W-:Y:S02]  /*74b0*/  FMUL.FTZ R8, R2.reuse, R140 ;  /* 0x0000008c02087220 */ /* 0x050fe40000410000 */
[C---:B------:R-:W-:Y:S02]  /*74c0*/  FMUL.FTZ R56, R2.reuse, R56 ;  /* 0x0000003802387220 */ /* 0x040fe40000410000 */
[C---:B------:R-:W-:Y:S02]  /*74d0*/  FMUL.FTZ R57, R2.reuse, R57 ;  /* 0x0000003902397220 */ /* 0x040fe40000410000 */
[----:B------:R-:W2:Y:S01]  /*74e0*/  MUFU.EX2 R0, R0 ;  /* 0x0000000000007308 */ /* 0x000ea20000000800 */
[C---:B------:R-:W-:Y:S02]  /*74f0*/  FMUL.FTZ R60, R2.reuse, R60 ;  /* 0x0000003c023c7220 */ /* 0x040fe40000410000 */
[C---:B------:R-:W-:Y:S02]  /*7500*/  FMUL.FTZ R61, R2.reuse, R61 ;  /* 0x0000003d023d7220 */ /* 0x040fe40000410000 */
[C---:B-----5:R-:W-:Y:S02]  /*7510*/  FMUL.FTZ R9, R2.reuse, R141 ;  /* 0x0000008d02097220 */ /* 0x060fe40000410000 */
[C---:B------:R-:W-:Y:S02]  /*7520*/  FMUL.FTZ R64, R2.reuse, R64 ;  /* 0x0000004002407220 */ /* 0x040fe40000410000 */
[C---:B------:R-:W-:Y:S01]  /*7530*/  FMUL.FTZ R65, R2.reuse, R65 ;  /* 0x0000004102417220 */ /* 0x040fe20000410000 */
[----:B------:R3:W-:Y:S01]  /*7540*/  MUFU.EX2 R244, R11 ;  /* 0x0000000b00f47308 */ /* 0x0007e20000000800 */
[C---:B------:R-:W-:Y:S02]  /*7550*/  FMUL.FTZ R68, R2.reuse, R68 ;  /* 0x0000004402447220 */ /* 0x040fe40000410000 */
[C---:B------:R-:W-:Y:S02]  /*7560*/  FMUL.FTZ R69, R2.reuse, R69 ;  /* 0x0000004502457220 */ /* 0x040fe40000410000 */
[C---:B------:R-:W-:Y:S02]  /*7570*/  FMUL.FTZ R72, R2.reuse, R72 ;  /* 0x0000004802487220 */ /* 0x040fe40000410000 */
[C---:B------:R-:W-:Y:S02]  /*7580*/  FMUL.FTZ R73, R2.reuse, R73 ;  /* 0x0000004902497220 */ /* 0x040fe40000410000 */
[C---:B------:R-:W-:Y:S01]  /*7590*/  FMUL.FTZ R76, R2.reuse, R76 ;  /* 0x0000004c024c7220 */ /* 0x040fe20000410000 */
[----:B------:R4:W-:Y:S01]  /*75a0*/  MUFU.EX2 R247, R5 ;  /* 0x0000000500f77308 */ /* 0x0009e20000000800 */
[C---:B------:R-:W-:Y:S02]  /*75b0*/  FMUL.FTZ R77, R2.reuse, R77 ;  /* 0x0000004d024d7220 */ /* 0x040fe40000410000 */
[----:B------:R-:W-:Y:S02]  /*75c0*/  FMUL.FTZ R80, R2, R80 ;  /* 0x0000005002507220 */ /* 0x000fe40000410000 */
[C---:B--2---:R-:W-:Y:S02]  /*75d0*/  FMUL.FTZ R10, R0.reuse, R142 ;  /* 0x0000008e000a7220 */ /* 0x044fe40000410000 */
[C---:B------:R-:W-:Y:S02]  /*75e0*/  FMUL.FTZ R54, R0.reuse, R54 ;  /* 0x0000003600367220 */ /* 0x040fe40000410000 */
[C---:B------:R-:W-:Y:S01]  /*75f0*/  FMUL.FTZ R55, R0.reuse, R55 ;  /* 0x0000003700377220 */ /* 0x040fe20000410000 */
[----:B------:R2:W5:Y:S01]  /*7600*/  MUFU.EX2 R248, R4 ;  /* 0x0000000400f87308 */ /* 0x0005620000000800 */
[C---:B------:R-:W-:Y:S02]  /*7610*/  FMUL.FTZ R58, R0.reuse, R58 ;  /* 0x0000003a003a7220 */ /* 0x040fe40000410000 */
[C---:B------:R-:W-:Y:S02]  /*7620*/  FMUL.FTZ R59, R0.reuse, R59 ;  /* 0x0000003b003b7220 */ /* 0x040fe40000410000 */
[C---:B---3--:R-:W-:Y:S02]  /*7630*/  FMUL.FTZ R11, R0.reuse, R143 ;  /* 0x0000008f000b7220 */ /* 0x048fe40000410000 */
[----:B------:R-:W3:Y:S01]  /*7640*/  LDSM.16.MT88.4 R140, [R237+UR4+0x100] ;  /* 0x00010004ed8c783b */ /* 0x000ee20008004200 */
[C---:B------:R-:W-:Y:S02]  /*7650*/  FMUL.FTZ R62, R0.reuse, R62 ;  /* 0x0000003e003e7220 */ /* 0x040fe40000410000 */
[----:B------:R1:W-:Y:S01]  /*7660*/  MUFU.EX2 R243, R6 ;  /* 0x0000000600f37308 */ /* 0x0003e20000000800 */
[C---:B------:R-:W-:Y:S02]  /*7670*/  FMUL.FTZ R63, R0.reuse, R63 ;  /* 0x0000003f003f7220 */ /* 0x040fe40000410000 */
[----:B------:R-:W-:Y:S02]  /*7680*/  FMUL.FTZ R66, R0, R66 ;  /* 0x0000004200427220 */ /* 0x000fe40000410000 */
[----:B----4-:R-:W-:Y:S02]  /*7690*/  FMUL.FTZ R5, R2, R137 ;  /* 0x0000008902057220 */ /* 0x010fe40000410000 */
[C---:B------:R-:W-:Y:S02]  /*76a0*/  FMUL.FTZ R67, R0.reuse, R67 ;  /* 0x0000004300437220 */ /* 0x040fe40000410000 */
[C---:B------:R-:W-:Y:S01]  /*76b0*/  FMUL.FTZ R70, R0.reuse, R70 ;  /* 0x0000004600467220 */ /* 0x040fe20000410000 */
[----:B------:R-:W4:Y:S01]  /*76c0*/  MUFU.EX2 R242, R7 ;  /* 0x0000000700f27308 */ /* 0x000f220000000800 */
[C---:B------:R-:W-:Y:S02]  /*76d0*/  FMUL.FTZ R71, R0.reuse, R71 ;  /* 0x0000004700477220 */ /* 0x040fe40000410000 */
[----:B------:R-:W-:Y:S02]  /*76e0*/  FMUL.FTZ R74, R0, R74 ;  /* 0x0000004a004a7220 */ /* 0x000fe40000410000 */
[----:B--2---:R-:W-:Y:S01]  /*76f0*/  FMUL.FTZ R4, R2, R136 ;  /* 0x0000008802047220 */ /* 0x004fe20000410000 */
[----:B-----5:R-:W-:Y:S01]  /*7700*/  F2FP.BF16.PACK_AB R136, R247, R248 ;  /* 0x000000f8f788723e */ /* 0x020fe200000010ff */
[C---:B------:R-:W-:Y:S02]  /*7710*/  FMUL.FTZ R75, R0.reuse, R75 ;  /* 0x0000004b004b7220 */ /* 0x040fe40000410000 */
[C---:B------:R-:W-:Y:S01]  /*7720*/  FMUL.FTZ R78, R0.reuse, R78 ;  /* 0x0000004e004e7220 */ /* 0x040fe20000410000 */
[----:B------:R2:W-:Y:S01]  /*7730*/  MUFU.EX2 R200, R168 ;  /* 0x000000a800c87308 */ /* 0x0005e20000000800 */
[----:B------:R-:W-:Y:S02]  /*7740*/  FMUL.FTZ R79, R0, R79 ;  /* 0x0000004f004f7220 */ /* 0x000fe40000410000 */
[----:B------:R-:W-:Y:S02]  /*7750*/  FMUL.FTZ R81, R2, R81 ;  /* 0x0000005102517220 */ /* 0x000fe40000410000 */
[C---:B-1----:R-:W-:Y:S01]  /*7760*/  FMUL.FTZ R6, R0.reuse, R138 ;  /* 0x0000008a00067220 */ /* 0x042fe20000410000 */
[----:B------:R-:W-:Y:S01]  /*7770*/  F2FP.BF16.PACK_AB R138, R245, R246 ;  /* 0x000000f6f58a723e */ /* 0x000fe200000010ff */
[C---:B------:R-:W-:Y:S02]  /*7780*/  FMUL.FTZ R82, R0.reuse, R82 ;  /* 0x0000005200527220 */ /* 0x040fe40000410000 */
[----:B------:R-:W-:Y:S01]  /*7790*/  FMUL.FTZ R83, R0, R83 ;  /* 0x0000005300537220 */ /* 0x000fe20000410000 */
[----:B------:R-:W-:Y:S01]  /*77a0*/  MUFU.EX2 R192, R24 ;  /* 0x0000001800c07308 */ /* 0x000fe20000000800 */
[C---:B------:R-:W-:Y:S02]  /*77b0*/  FMUL.FTZ R84, R2.reuse, R84 ;  /* 0x0000005402547220 */ /* 0x040fe40000410000 */
[----:B------:R-:W-:Y:S01]  /*77c0*/  FMUL.FTZ R85, R2, R85 ;  /* 0x0000005502557220 */ /* 0x000fe20000410000 */
[----:B----4-:R-:W-:Y:S01]  /*77d0*/  F2FP.BF16.PACK_AB R137, R242, R243 ;  /* 0x000000f3f289723e */ /* 0x010fe200000010ff */
[----:B------:R-:W-:Y:S01]  /*77e0*/  FMUL.FTZ R7, R0, R139 ;  /* 0x0000008b00077220 */ /* 0x000fe20000410000 */
[----:B------:R-:W-:Y:S01]  /*77f0*/  F2FP.BF16.PACK_AB R139, R244, R235 ;  /* 0x000000ebf48b723e */ /* 0x000fe200000010ff */
[----:B------:R-:W-:Y:S02]  /*7800*/  FMUL.FTZ R19, R0, R151 ;  /* 0x0000009700137220 */ /* 0x000fe40000410000 */
[--C-:B------:R-:W-:Y:S01]  /*7810*/  FFMA.FTZ R27, R27, c[0x0][0x2d0], -R177.reuse ;  /* 0x0000b4001b1b7a23 */ /* 0x100fe200000108b1 */
[----:B------:R-:W-:Y:S01]  /*7820*/  MUFU.EX2 R183, R25 ;  /* 0x0000001900b77308 */ /* 0x000fe20000000800 */
[--C-:B------:R-:W-:Y:S02]  /*7830*/  FFMA.FTZ R28, R28, c[0x0][0x2d0], -R176.reuse ;  /* 0x0000b4001c1c7a23 */ /* 0x100fe400000108b0 */
[C---:B------:R-:W-:Y:S01]  /*7840*/  HMMA.16816.F32.BF16 R4, R136.reuse, R160, R4 ;  /* 0x000000a08804723c */ /* 0x040fe20000041804 */
[----:B--2---:R-:W-:Y:S04]  /*7850*/  LDSM.16.MT88.4 R168, [R135+UR4+0x3900] ;  /* 0x0039000487a8783b */ /* 0x004fe80008004200 */
[--C-:B------:R-:W-:Y:S02]  /*7860*/  FFMA.FTZ R29, R29, c[0x0][0x2d0], -R176.reuse ;  /* 0x0000b4001d1d7a23 */ /* 0x100fe400000108b0 */
[----:B------:R-:W-:Y:S01]  /*7870*/  MUFU.EX2 R179, R26 ;  /* 0x0000001a00b37308 */ /* 0x000fe20000000800 */
[C---:B------:R-:W-:Y:S01]  /*7880*/  HMMA.16816.F32.BF16 R8, R136.reuse, R162, R8 ;  /* 0x000000a28808723c */ /* 0x040fe20000041808 */
[----:B------:R-:W1:Y:S03]  /*7890*/  LDSM.16.MT88.4 R160, [R133+0x100] ;  /* 0x0001000085a0783b */ /* 0x000e660000004200 */
[--C-:B------:R-:W-:Y:S02]  /*78a0*/  FFMA.FTZ R30, R30, c[0x0][0x2d0], -R177.reuse ;  /* 0x0000b4001e1e7a23 */ /* 0x100fe400000108b1 */
[--C-:B------:R-:W-:Y:S02]  /*78b0*/  FFMA.FTZ R31, R31, c[0x0][0x2d0], -R177.reuse ;  /* 0x0000b4001f1f7a23 */ /* 0x100fe400000108b1 */
[C---:B------:R-:W-:Y:S01]  /*78c0*/  HMMA.16816.F32.BF16 R52, R136.reuse, R164, R52 ;  /* 0x000000a48834723c */ /* 0x040fe20000041834 */
[----:B------:R2:W-:Y:S03]  /*78d0*/  MUFU.EX2 R180, R27 ;  /* 0x0000001b00b47308 */ /* 0x0005e60000000800 */
[--C-:B------:R-:W-:Y:S02]  /*78e0*/  FFMA.FTZ R32, R32, c[0x0][0x2d0], -R176.reuse ;  /* 0x0000b40020207a23 */ /* 0x100fe400000108b0 */
[--C-:B------:R-:W-:Y:S02]  /*78f0*/  FFMA.FTZ R33, R33, c[0x0][0x2d0], -R176.reuse ;  /* 0x0000b40021217a23 */ /* 0x100fe400000108b0 */
[C---:B------:R-:W-:Y:S01]  /*7900*/  HMMA.16816.F32.BF16 R56, R136.reuse, R166, R56 ;  /* 0x000000a68838723c */ /* 0x040fe20000041838 */
[----:B------:R-:W4:Y:S02]  /*7910*/  LDSM.16.MT88.4 R164, [R135+UR4+0x3100] ;  /* 0x0031000487a4783b */ /* 0x000f240008004200 */
[----:B------:R-:W-:Y:S01]  /*7920*/  MUFU.EX2 R178, R29 ;  /* 0x0000001d00b27308 */ /* 0x000fe20000000800 */
[--C-:B------:R-:W-:Y:S02]  /*7930*/  FFMA.FTZ R34, R34, c[0x0][0x2d0], -R177.reuse ;  /* 0x0000b40022227a23 */ /* 0x100fe400000108b1 */
[--C-:B------:R-:W-:Y:S02]  /*7940*/  FFMA.FTZ R35, R35, c[0x0][0x2d0], -R177.reuse ;  /* 0x0000b40023237a23 */ /* 0x100fe400000108b1 */
[C---:B---3--:R-:W-:Y:S04]  /*7950*/  HMMA.16816.F32.BF16 R60, R136.reuse, R140, R60 ;  /* 0x0000008c883c723c */ /* 0x048fe8000004183c */
[--C-:B------:R-:W-:Y:S02]  /*7960*/  FFMA.FTZ R36, R36, c[0x0][0x2d0], -R176.reuse ;  /* 0x0000b40024247a23 */ /* 0x100fe400000108b0 */
[--C-:B------:R-:W-:Y:S02]  /*7970*/  FFMA.FTZ R37, R37, c[0x0][0x2d0], -R176.reuse ;  /* 0x0000b40025257a23 */ /* 0x100fe400000108b0 */
[C---:B------:R-:W-:Y:S01]  /*7980*/  HMMA.16816.F32.BF16 R64, R136.reuse, R142, R64 ;  /* 0x0000008e8840723c */ /* 0x040fe20000041840 */
[----:B------:R-:W3:Y:S03]  /*7990*/  LDSM.16.MT88.4 R140, [R134+0x3100] ;  /* 0x00310000868c783b */ /* 0x000ee60000004200 */
[--C-:B------:R-:W-:Y:S02]  /*79a0*/  FFMA.FTZ R38, R38, c[0x0][0x2d0], -R177.reuse ;  /* 0x0000b40026267a23 */ /* 0x100fe400000108b1 */
[--C-:B------:R-:W-:Y:S02]  /*79b0*/  FFMA.FTZ R39, R39, c[0x0][0x2d0], -R177.reuse ;  /* 0x0000b40027277a23 */ /* 0x100fe400000108b1 */
[--C-:B------:R-:W-:Y:S01]  /*79c0*/  FFMA.FTZ R40, R40, c[0x0][0x2d0], -R176.reuse ;  /* 0x0000b40028287a23 */ /* 0x100fe200000108b0 */
[C---:B-1----:R-:W-:Y:S01]  /*79d0*/  HMMA.16816.F32.BF16 R68, R136.reuse, R160, R68 ;  /* 0x000000a08844723c */ /* 0x042fe20000041844 */
[----:B--2---:R-:W-:Y:S02]  /*79e0*/  LDSM.16.MT88.4 R24, [R134+0x1100] ;  /* 0x001100008618783b */ /* 0x004fe40000004200 */
[--C-:B------:R-:W-:Y:S02]  /*79f0*/  FFMA.FTZ R41, R41, c[0x0][0x2d0], -R176.reuse ;  /* 0x0000b40029297a23 */ /* 0x100fe400000108b0 */
[--C-:B------:R-:W-:Y:S02]  /*7a00*/  FFMA.FTZ R42, R42, c[0x0][0x2d0], -R177.reuse ;  /* 0x0000b4002a2a7a23 */ /* 0x100fe400000108b1 */
[--C-:B------:R-:W-:Y:S01]  /*7a10*/  FFMA.FTZ R43, R43, c[0x0][0x2d0], -R177.reuse ;  /* 0x0000b4002b2b7a23 */ /* 0x100fe200000108b1 */
[C---:B------:R-:W-:Y:S01]  /*7a20*/  HMMA.16816.F32.BF16 R72, R136.reuse, R162, R72 ;  /* 0x000000a28848723c */ /* 0x040fe20000041848 */
[----:B------:R-:W1:Y:S03]  /*7a30*/  LDSM.16.MT88.4 R160, [R237+UR4+0x3100] ;  /* 0x00310004eda0783b */ /* 0x000e660008004200 */
[--C-:B------:R-:W-:Y:S02]  /*7a40*/  FFMA.FTZ R44, R44, c[0x0][0x2d0], -R176.reuse ;  /* 0x0000b4002c2c7a23 */ /* 0x100fe400000108b0 */
[--C-:B------:R-:W-:Y:S02]  /*7a50*/  FFMA.FTZ R45, R45, c[0x0][0x2d0], -R176.reuse ;  /* 0x0000b4002d2d7a23 */ /* 0x100fe400000108b0 */
[C---:B----4-:R-:W-:Y:S04]  /*7a60*/  HMMA.16816.F32.BF16 R76, R136.reuse, R164, R76 ;  /* 0x000000a4884c723c */ /* 0x050fe8000004184c */
[--C-:B------:R-:W-:Y:S02]  /*7a70*/  FFMA.FTZ R46, R46, c[0x0][0x2d0], -R177.reuse ;  /* 0x0000b4002e2e7a23 */ /* 0x100fe400000108b1 */
[--C-:B------:R-:W-:Y:S02]  /*7a80*/  FFMA.FTZ R47, R47, c[0x0][0x2d0], -R177.reuse ;  /* 0x0000b4002f2f7a23 */ /* 0x100fe400000108b1 */
[C---:B------:R-:W-:Y:S01]  /*7a90*/  HMMA.16816.F32.BF16 R80, R136.reuse, R166, R80 ;  /* 0x000000a68850723c */ /* 0x040fe20000041850 */
[----:B------:R-:W2:Y:S03]  /*7aa0*/  LDSM.16.MT88.4 R164, [R133+0x3100] ;  /* 0x0031000085a4783b */ /* 0x000ea60000004200 */
[C---:B------:R-:W-:Y:S02]  /*7ab0*/  FMUL.FTZ R86, R0.reuse, R86 ;  /* 0x0000005600567220 */ /* 0x040fe40000410000 */
[----:B------:R-:W-:Y:S02]  /*7ac0*/  FMUL.FTZ R87, R0, R87 ;  /* 0x0000005700577220 */ /* 0x000fe40000410000 */
[C---:B------:R-:W-:Y:S04]  /*7ad0*/  FMUL.FTZ R88, R2.reuse, R88 ;  /* 0x0000005802587220 */ /* 0x040fe80000410000 */
[----:B------:R-:W-:Y:S01]  /*7ae0*/  FMUL.FTZ R89, R2, R89 ;  /* 0x0000005902597220 */ /* 0x000fe20000410000 */
[C---:B---3--:R-:W-:Y:S03]  /*7af0*/  HMMA.16816.F32.BF16 R84, R136.reuse, R140, R84 ;  /* 0x0000008c8854723c */ /* 0x048fe60000041854 */
[C---:B------:R-:W-:Y:S02]  /*7b00*/  FMUL.FTZ R90, R0.reuse, R90 ;  /* 0x0000005a005a7220 */ /* 0x040fe40000410000 */
[----:B------:R-:W-:Y:S02]  /*7b10*/  FMUL.FTZ R91, R0, R91 ;  /* 0x0000005b005b7220 */ /* 0x000fe40000410000 */
[C---:B------:R-:W-:Y:S02]  /*7b20*/  FMUL.FTZ R92, R2.reuse, R92 ;  /* 0x0000005c025c7220 */ /* 0x040fe40000410000 */
[----:B------:R-:W-:Y:S03]  /*7b30*/  FMUL.FTZ R93, R2, R93 ;  /* 0x0000005d025d7220 */ /* 0x000fe60000410000 */
[C---:B------:R-:W-:Y:S01]  /*7b40*/  HMMA.16816.F32.BF16 R88, R136.reuse, R142, R88 ;  /* 0x0000008e8858723c */ /* 0x040fe20000041858 */
[----:B------:R-:W3:Y:S02]  /*7b50*/  LDSM.16.MT88.4 R140, [R135+UR4+0x6100] ;  /* 0x00610004878c783b */ /* 0x000ee40008004200 */
[C---:B------:R-:W-:Y:S02]  /*7b60*/  FMUL.FTZ R94, R0.reuse, R94 ;  /* 0x0000005e005e7220 */ /* 0x040fe40000410000 */
[----:B------:R-:W-:Y:S02]  /*7b70*/  FMUL.FTZ R95, R0, R95 ;  /* 0x0000005f005f7220 */ /* 0x000fe40000410000 */
[C---:B------:R-:W-:Y:S02]  /*7b80*/  FMUL.FTZ R96, R2.reuse, R96 ;  /* 0x0000006002607220 */ /* 0x040fe40000410000 */
[----:B------:R-:W-:Y:S03]  /*7b90*/  FMUL.FTZ R97, R2, R97 ;  /* 0x0000006102617220 */ /* 0x000fe60000410000 */
[C---:B-1----:R-:W-:Y:S03]  /*7ba0*/  HMMA.16816.F32.BF16 R92, R136.reuse, R160, R92 ;  /* 0x000000a0885c723c */ /* 0x042fe6000004185c */
[C---:B------:R-:W-:Y:S02]  /*7bb0*/  FMUL.FTZ R98, R0.reuse, R98 ;  /* 0x0000006200627220 */ /* 0x040fe40000410000 */
[----:B------:R-:W-:Y:S02]  /*7bc0*/  FMUL.FTZ R99, R0, R99 ;  /* 0x0000006300637220 */ /* 0x000fe40000410000 */
[C---:B------:R-:W-:Y:S02]  /*7bd0*/  FMUL.FTZ R100, R2.reuse, R100 ;  /* 0x0000006402647220 */ /* 0x040fe40000410000 */
[----:B------:R-:W-:Y:S03]  /*7be0*/  FMUL.FTZ R101, R2, R101 ;  /* 0x0000006502657220 */ /* 0x000fe60000410000 */
[C---:B------:R-:W-:Y:S01]  /*7bf0*/  HMMA.16816.F32.BF16 R96, R136.reuse, R162, R96 ;  /* 0x000000a28860723c */ /* 0x040fe20000041860 */
[----:B------:R-:W1:Y:S02]  /*7c00*/  LDSM.16.MT88.4 R160, [R134+0x6100] ;  /* 0x0061000086a0783b */ /* 0x000e640000004200 */
[C---:B------:R-:W-:Y:S02]  /*7c10*/  FMUL.FTZ R102, R0.reuse, R102 ;  /* 0x0000006600667220 */ /* 0x040fe40000410000 */
[----:B------:R-:W-:Y:S02]  /*7c20*/  FMUL.FTZ R103, R0, R103 ;  /* 0x0000006700677220 */ /* 0x000fe40000410000 */
[C---:B------:R-:W-:Y:S02]  /*7c30*/  FMUL.FTZ R104, R2.reuse, R104 ;  /* 0x0000006802687220 */ /* 0x040fe40000410000 */
[----:B------:R-:W-:Y:S03]  /*7c40*/  FMUL.FTZ R105, R2, R105 ;  /* 0x0000006902697220 */ /* 0x000fe60000410000 */
[C---:B--2---:R-:W-:Y:S03]  /*7c50*/  HMMA.16816.F32.BF16 R100, R136.reuse, R164, R100 ;  /* 0x000000a48864723c */ /* 0x044fe60000041864 */
[C---:B------:R-:W-:Y:S02]  /*7c60*/  FMUL.FTZ R106, R0.reuse, R106 ;  /* 0x0000006a006a7220 */ /* 0x040fe40000410000 */
[----:B------:R-:W-:Y:S02]  /*7c70*/  FMUL.FTZ R107, R0, R107 ;  /* 0x0000006b006b7220 */ /* 0x000fe40000410000 */
[C---:B------:R-:W-:Y:S02]  /*7c80*/  FMUL.FTZ R108, R2.reuse, R108 ;  /* 0x0000006c026c7220 */ /* 0x040fe40000410000 */
[----:B------:R-:W-:Y:S03]  /*7c90*/  FMUL.FTZ R109, R2, R109 ;  /* 0x0000006d026d7220 */ /* 0x000fe60000410000 */
[C---:B------:R-:W-:Y:S01]  /*7ca0*/  HMMA.16816.F32.BF16 R104, R136.reuse, R166, R104 ;  /* 0x000000a68868723c */ /* 0x040fe20000041868 */
[----:B------:R-:W2:Y:S02]  /*7cb0*/  LDSM.16.MT88.4 R164, [R237+UR4+0x6100] ;  /* 0x00610004eda4783b */ /* 0x000ea40008004200 */
[C---:B------:R-:W-:Y:S02]  /*7cc0*/  FMUL.FTZ R110, R0.reuse, R110 ;  /* 0x0000006e006e7220 */ /* 0x040fe40000410000 */
[----:B------:R-:W-:Y:S02]  /*7cd0*/  FMUL.FTZ R111, R0, R111 ;  /* 0x0000006f006f7220 */ /* 0x000fe40000410000 */
[--C-:B------:R-:W-:Y:S02]  /*7ce0*/  FFMA.FTZ R12, R12, c[0x0][0x2d0], -R176.reuse ;  /* 0x0000b4000c0c7a23 */ /* 0x100fe400000108b0 */
[--C-:B------:R-:W-:Y:S02]  /*7cf0*/  FFMA.FTZ R13, R13, c[0x0][0x2d0], -R176.reuse ;  /* 0x0000b4000d0d7a23 */ /* 0x100fe400000108b0 */
[----:B------:R4:W-:Y:S01]  /*7d00*/  MUFU.EX2 R234, R12 ;  /* 0x0000000c00ea7308 */ /* 0x0009e20000000800 */
[C---:B---3--:R-:W-:Y:S03]  /*7d10*/  HMMA.16816.F32.BF16 R108, R136.reuse, R140, R108 ;  /* 0x0000008c886c723c */ /* 0x048fe6000004186c */
[--C-:B------:R-:W-:Y:S02]  /*7d20*/  FFMA.FTZ R14, R14, c[0x0][0x2d0], -R177.reuse ;  /* 0x0000b4000e0e7a23 */ /* 0x100fe400000108b1 */
[--C-:B------:R-:W-:Y:S02]  /*7d30*/  FFMA.FTZ R15, R15, c[0x0][0x2d0], -R177.reuse ;  /* 0x0000b4000f0f7a23 */ /* 0x100fe400000108b1 */
[C---:B------:R-:W-:Y:S02]  /*7d40*/  FMUL.FTZ R112, R2.reuse, R112 ;  /* 0x0000007002707220 */ /* 0x040fe40000410000 */
[----:B------:R-:W-:Y:S01]  /*7d50*/  FMUL.FTZ R113, R2, R113 ;  /* 0x0000007102717220 */ /* 0x000fe20000410000 */
[----:B------:R3:W5:Y:S02]  /*7d60*/  MUFU.EX2 R233, R13 ;  /* 0x0000000d00e97308 */ /* 0x0007640000000800 */
[C---:B------:R-:W-:Y:S02]  /*7d70*/  FMUL.FTZ R114, R0.reuse, R114 ;  /* 0x0000007200727220 */ /* 0x040fe40000410000 */
[----:B------:R-:W-:Y:S02]  /*7d80*/  FMUL.FTZ R115, R0, R115 ;  /* 0x0000007300737220 */ /* 0x000fe40000410000 */
[C---:B------:R-:W-:Y:S02]  /*7d90*/  FMUL.FTZ R116, R2.reuse, R116 ;  /* 0x0000007402747220 */ /* 0x040fe40000410000 */
[----:B------:R-:W-:Y:S02]  /*7da0*/  FMUL.FTZ R117, R2, R117 ;  /* 0x0000007502757220 */ /* 0x000fe40000410000 */
[----:B------:R2:W-:Y:S01]  /*7db0*/  MUFU.EX2 R202, R14 ;  /* 0x0000000e00ca7308 */ /* 0x0005e20000000800 */
[C---:B------:R-:W-:Y:S01]  /*7dc0*/  HMMA.16816.F32.BF16 R112, R136.reuse, R142, R112 ;  /* 0x0000008e8870723c */ /* 0x040fe20000041870 */
[----:B------:R-:W5:Y:S02]  /*7dd0*/  LDSM.16.MT88.4 R140, [R133+0x6100] ;  /* 0x00610000858c783b */ /* 0x000f640000004200 */
[C---:B------:R-:W-:Y:S02]  /*7de0*/  FMUL.FTZ R118, R0.reuse, R118 ;  /* 0x0000007600767220 */ /* 0x040fe40000410000 */
[----:B------:R-:W-:Y:S02]  /*7df0*/  FMUL.FTZ R119, R0, R119 ;  /* 0x0000007700777220 */ /* 0x000fe40000410000 */
[--C-:B------:R-:W-:Y:S02]  /*7e00*/  FFMA.FTZ R16, R16, c[0x0][0x2d0], -R176.reuse ;  /* 0x0000b40010107a23 */ /* 0x100fe400000108b0 */
[----:B------:R2:W-:Y:S03]  /*7e10*/  MUFU.EX2 R201, R15 ;  /* 0x0000000f00c97308 */ /* 0x0005e60000000800 */
[C---:B-1----:R-:W-:Y:S03]  /*7e20*/  HMMA.16816.F32.BF16 R116, R136.reuse, R160, R116 ;  /* 0x000000a08874723c */ /* 0x042fe60000041874 */
[----:B------:R-:W-:Y:S02]  /*7e30*/  FFMA.FTZ R17, R17, c[0x0][0x2d0], -R176 ;  /* 0x0000b40011117a23 */ /* 0x000fe400000108b0 */
[----:B------:R-:W-:Y:S02]  /*7e40*/  FFMA.FTZ R18, R18, c[0x0][0x2d0], -R177 ;  /* 0x0000b40012127a23 */ /* 0x000fe400000108b1 */
[----:B------:R1:W-:Y:S01]  /*7e50*/  MUFU.EX2 R232, R16 ;  /* 0x0000001000e87308 */ /* 0x0003e20000000800 */
[C---:B------:R-:W-:Y:S04]  /*7e60*/  FMUL.FTZ R120, R2.reuse, R120 ;  /* 0x0000007802787220 */ /* 0x040fe80000410000 */
[----:B------:R-:W-:Y:S02]  /*7e70*/  FMUL.FTZ R121, R2, R121 ;  /* 0x0000007902797220 */ /* 0x000fe40000410000 */
[C---:B------:R-:W-:Y:S02]  /*7e80*/  FMUL.FTZ R122, R0.reuse, R122 ;  /* 0x0000007a007a7220 */ /* 0x040fe40000410000 */
[----:B------:R-:W-:Y:S01]  /*7e90*/  FMUL.FTZ R123, R0, R123 ;  /* 0x0000007b007b7220 */ /* 0x000fe20000410000 */
[----:B------:R5:W5:Y:S01]  /*7ea0*/  MUFU.EX2 R203, R17 ;  /* 0x0000001100cb7308 */ /* 0x000b620000000800 */
[C---:B----4-:R-:W-:Y:S02]  /*7eb0*/  FMUL.FTZ R12, R2.reuse, R144 ;  /* 0x00000090020c7220 */ /* 0x050fe40000410000 */
[----:B---3--:R-:W-:Y:S02]  /*7ec0*/  FMUL.FTZ R13, R2, R145 ;  /* 0x00000091020d7220 */ /* 0x008fe40000410000 */
[----:B--2---:R-:W-:Y:S01]  /*7ed0*/  FMUL.FTZ R14, R0, R146 ;  /* 0x00000092000e7220 */ /* 0x004fe20000410000 */
[C---:B------:R-:W-:Y:S01]  /*7ee0*/  HMMA.16816.F32.BF16 R120, R136.reuse, R162, R120 ;  /* 0x000000a28878723c */ /* 0x040fe20000041878 */
[----:B------:R-:W-:Y:S02]  /*7ef0*/  LDSM.16.MT88.4 R160, [R134+0x900] ;  /* 0x0009000086a0783b */ /* 0x000fe40000004200 */
[C---:B------:R-:W-:Y:S01]  /*7f00*/  FMUL.FTZ R124, R2.reuse, R124 ;  /* 0x0000007c027c7220 */ /* 0x040fe20000410000 */
[----:B------:R2:W3:Y:S01]  /*7f10*/  MUFU.EX2 R195, R18 ;  /* 0x0000001200c37308 */ /* 0x0004e20000000800 */
[----:B------:R-:W-:Y:S02]  /*7f20*/  FMUL.FTZ R125, R2, R125 ;  /* 0x0000007d027d7220 */ /* 0x000fe40000410000 */
[C---:B------:R-:W-:Y:S02]  /*7f30*/  FMUL.FTZ R126, R0.reuse, R126 ;  /* 0x0000007e007e7220 */ /* 0x040fe40000410000 */
[C---:B------:R-:W-:Y:S03]  /*7f40*/  FMUL.FTZ R127, R0.reuse, R127 ;  /* 0x0000007f007f7220 */ /* 0x040fe60000410000 */
[----:B------:R-:W-:Y:S02]  /*7f50*/  FMUL.FTZ R15, R0, R147 ;  /* 0x00000093000f7220 */ /* 0x000fe40000410000 */
[----:B------:R-:W4:Y:S01]  /*7f60*/  LDSM.16.MT88.4 R144, [R135+UR4+0x900] ;  /* 0x000900048790783b */ /* 0x000f220008004200 */
[C---:B-1----:R-:W-:Y:S01]  /*7f70*/  FMUL.FTZ R16, R2.reuse, R148 ;  /* 0x0000009402107220 */ /* 0x042fe20000410000 */
[C---:B------:R-:W-:Y:S03]  /*7f80*/  HMMA.16816.F32.BF16 R124, R136.reuse, R164, R124 ;  /* 0x000000a4887c723c */ /* 0x040fe6000004187c */
[C---:B-----5:R-:W-:Y:S02]  /*7f90*/  FMUL.FTZ R17, R2.reuse, R149 ;  /* 0x0000009502117220 */ /* 0x060fe40000410000 */
[C---:B------:R-:W-:Y:S02]  /*7fa0*/  FMUL.FTZ R128, R2.reuse, R128 ;  /* 0x0000008002807220 */ /* 0x040fe40000410000 */
[----:B------:R-:W-:Y:S01]  /*7fb0*/  FMUL.FTZ R129, R2, R129 ;  /* 0x0000008102817220 */ /* 0x000fe20000410000 */
[C---:B------:R-:W-:Y:S01]  /*7fc0*/  HMMA.16816.F32.BF16 R12, R136.reuse, R166, R12 ;  /* 0x000000a6880c723c */ /* 0x040fe2000004180c */
[----:B------:R-:W1:Y:S03]  /*7fd0*/  LDSM.16.MT88.4 R164, [R237+UR4+0x900] ;  /* 0x00090004eda4783b */ /* 0x000e660008004200 */
[C---:B--2---:R-:W-:Y:S02]  /*7fe0*/  FMUL.FTZ R18, R0.reuse, R150 ;  /* 0x0000009600127220 */ /* 0x044fe40000410000 */
[C---:B------:R-:W-:Y:S02]  /*7ff0*/  FMUL.FTZ R130, R0.reuse, R130 ;  /* 0x0000008200827220 */ /* 0x040fe40000410000 */
[----:B------:R-:W-:Y:S01]  /*8000*/  FMUL.FTZ R131, R0, R131 ;  /* 0x0000008300837220 */ /* 0x000fe20000410000 */
[----:B------:R-:W2:Y:S02]  /*8010*/  LDSM.16.MT88.4 R148, [R133+0x900] ;  /* 0x000900008594783b */ /* 0x000ea40000004200 */
[C---:B------:R-:W-:Y:S03]  /*8020*/  HMMA.16816.F32.BF16 R16, R136.reuse, R140, R16 ;  /* 0x0000008c8810723c */ /* 0x040fe60000041810 */
[----:B------:R-:W-:Y:S02]  /*8030*/  FFMA.FTZ R2, R2, R249, R248 ;  /* 0x000000f902027223 */ /* 0x000fe400000100f8 */
[----:B------:R-:W-:Y:S02]  /*8040*/  FFMA.FTZ R0, R0, R250, R243 ;  /* 0x000000fa00007223 */ /* 0x000fe400000100f3 */
[--C-:B------:R-:W-:Y:S01]  /*8050*/  FFMA.FTZ R20, R20, c[0x0][0x2d0], -R176.reuse ;  /* 0x0000b40014147a23 */ /* 0x100fe200000108b0 */
[----:B------:R-:W-:Y:S01]  /*8060*/  HMMA.16816.F32.BF16 R128, R136, R142, R128 ;  /* 0x0000008e8880723c */ /* 0x000fe20000041880 */
[----:B------:R-:W5:Y:S02]  /*8070*/  LDSM.16.MT88.4 R140, [R237+UR4+0x3900] ;  /* 0x00390004ed8c783b */ /* 0x000f640008004200 */
[----:B------:R-:W-:Y:S01]  /*8080*/  MUFU.EX2 R194, R20 ;  /* 0x0000001400c27308 */ /* 0x000fe20000000800 */
[--C-:B------:R-:W-:Y:S02]  /*8090*/  FFMA.FTZ R21, R21, c[0x0][0x2d0], -R176.reuse ;  /* 0x0000b40015157a23 */ /* 0x100fe400000108b0 */
[--C-:B------:R-:W-:Y:S01]  /*80a0*/  FFMA.FTZ R22, R22, c[0x0][0x2d0], -R177.reuse ;  /* 0x0000b40016167a23 */ /* 0x100fe200000108b1 */
[----:B------:R-:W-:Y:S01]  /*80b0*/  F2FP.BF16.PACK_AB R136, R233, R234 ;  /* 0x000000eae988723e */ /* 0x000fe200000010ff */
[--C-:B------:R-:W-:Y:S01]  /*80c0*/  FFMA.FTZ R23, R23, c[0x0][0x2d0], -R177.reuse ;  /* 0x0000b40017177a23 */ /* 0x100fe200000108b1 */
[----:B------:R-:W-:Y:S03]  /*80d0*/  F2FP.BF16.PACK_AB R138, R203, R232 ;  /* 0x000000e8cb8a723e */ /* 0x000fe600000010ff */
[----:B------:R-:W-:Y:S01]  /*80e0*/  F2FP.BF16.PACK_AB R137, R201, R202 ;  /* 0x000000cac989723e */ /* 0x000fe200000010ff */
[----:B------:R-:W1:Y:S01]  /*80f0*/  MUFU.EX2 R193, R21 ;  /* 0x0000001500c17308 */ /* 0x000e620000000800 */
[----:B---3--:R-:W-:Y:S01]  /*8100*/  F2FP.BF16.PACK_AB R139, R200, R195 ;  /* 0x000000c3c88b723e */ /* 0x008fe200000010ff */
[--C-:B------:R-:W-:Y:S02]  /*8110*/  FFMA.FTZ R48, R48, c[0x0][0x2d0], -R176.reuse ;  /* 0x0000b40030307a23 */ /* 0x100fe400000108b0 */
[----:B------:R-:W-:Y:S02]  /*8120*/  FFMA.FTZ R49, R49, c[0x0][0x2d0], -R176 ;  /* 0x0000b40031317a23 */ /* 0x000fe400000108b0 */
[--C-:B------:R-:W-:Y:S02]  /*8130*/  FFMA.FTZ R50, R50, c[0x0][0x2d0], -R177.reuse ;  /* 0x0000b40032327a23 */ /* 0x100fe400000108b1 */
[C---:B----4-:R-:W-:Y:S02]  /*8140*/  HMMA.16816.F32.BF16 R4, R136.reuse, R144, R4 ;  /* 0x000000908804723c */ /* 0x050fe40000041804 */
[----:B------:R3:W-:Y:S06]  /*8150*/  MUFU.EX2 R182, R22 ;  /* 0x0000001600b67308 */ /* 0x0007ec0000000800 */
[C---:B------:R-:W-:Y:S01]  /*8160*/  HMMA.16816.F32.BF16 R8, R136.reuse, R146, R8 ;  /* 0x000000928808723c */ /* 0x040fe20000041808 */
[----:B------:R-:W4:Y:S03]  /*8170*/  LDSM.16.MT88.4 R144, [R133+0x3900] ;  /* 0x003900008590783b */ /* 0x000f260000004200 */
[----:B------:R-:W2:Y:S04]  /*8180*/  MUFU.EX2 R181, R23 ;  /* 0x0000001700b57308 */ /* 0x000ea80000000800 */
[C---:B------:R-:W-:Y:S04]  /*8190*/  HMMA.16816.F32.BF16 R52, R136.reuse, R160, R52 ;  /* 0x000000a08834723c */ /* 0x040fe80000041834 */
[----:B-1----:R-:W-:Y:S02]  /*81a0*/  F2FP.BF16.PACK_AB R20, R193, R194 ;  /* 0x000000c2c114723e */ /* 0x002fe400000010ff */
[----:B------:R-:W-:Y:S02]  /*81b0*/  MUFU.EX2 R49, R49 ;  /* 0x0000003100317308 */ /* 0x000fe40000000800 */
[C---:B------:R-:W-:Y:S01]  /*81c0*/  HMMA.16816.F32.BF16 R56, R136.reuse, R162, R56 ;  /* 0x000000a28838723c */ /* 0x040fe20000041838 */
[----:B------:R-:W-:Y:S03]  /*81d0*/  LDSM.16.MT88.4 R160, [R134+0x6900] ;  /* 0x0069000086a0783b */ /* 0x000fe60000004200 */
[----:B---3--:R-:W-:Y:S04]  /*81e0*/  F2FP.BF16.PACK_AB R22, R183, R192 ;  /* 0x000000c0b716723e */ /* 0x008fe800000010ff */
[C---:B------:R-:W-:Y:S01]  /*81f0*/  HMMA.16816.F32.BF16 R60, R136.reuse, R164, R60 ;  /* 0x000000a4883c723c */ /* 0x040fe2000004183c */
[----:B------:R-:W-:Y:S03]  /*8200*/  MUFU.EX2 R50, R50 ;  /* 0x0000003200327308 */ /* 0x000fe60000000800 */
[----:B--2---:R-:W-:Y:S02]  /*8210*/  F2FP.BF16.PACK_AB R21, R181, R182 ;  /* 0x000000b6b515723e */ /* 0x004fe400000010ff */
[----:B------:R-:W-:Y:S02]  /*8220*/  F2FP.BF16.PACK_AB R23, R180, R179 ;  /* 0x000000b3b417723e */ /* 0x000fe400000010ff */
[C---:B------:R-:W-:Y:S01]  /*8230*/  HMMA.16816.F32.BF16 R64, R136.reuse, R166, R64 ;  /* 0x000000a68840723c */ /* 0x040fe20000041840 */
[----:B------:R-:W-:Y:S07]  /*8240*/  LDSM.16.MT88.4 R164, [R135+UR4+0x4100] ;  /* 0x0041000487a4783b */ /* 0x000fee0008004200 */
[C---:B------:R-:W-:Y:S08]  /*8250*/  HMMA.16816.F32.BF16 R68, R136.reuse, R148, R68 ;  /* 0x000000948844723c */ /* 0x040ff00000041844 */
[C---:B------:R-:W-:Y:S01]  /*8260*/  HMMA.16816.F32.BF16 R72, R136.reuse, R150, R72 ;  /* 0x000000968848723c */ /* 0x040fe20000041848 */
[----:B------:R-:W1:Y:S07]  /*8270*/  LDSM.16.MT88.4 R148, [R135+UR4+0x6900] ;  /* 0x006900048794783b */ /* 0x000e6e0008004200 */
[C---:B------:R-:W-:Y:S08]  /*8280*/  HMMA.16816.F32.BF16 R76, R136.reuse, R168, R76 ;  /* 0x000000a8884c723c */ /* 0x040ff0000004184c */
[C---:B------:R-:W-:Y:S01]  /*8290*/  HMMA.16816.F32.BF16 R80, R136.reuse, R170, R80 ;  /* 0x000000aa8850723c */ /* 0x040fe20000041850 */
[----:B------:R-:W-:Y:S07]  /*82a0*/  LDSM.16.MT88.4 R168, [R134+0x4100] ;  /* 0x0041000086a8783b */ /* 0x000fee0000004200 */
[C---:B------:R-:W-:Y:S01]  /*82b0*/  HMMA.16816.F32.BF16 R84, R136.reuse, R172, R84 ;  /* 0x000000ac8854723c */ /* 0x040fe20000041854 */
[----:B------:R-:W2:Y:S07]  /*82c0*/  MUFU.EX2 R173, R28 ;  /* 0x0000001c00ad7308 */ /* 0x000eae0000000800 */
[C---:B------:R-:W-:Y:S03]  /*82d0*/  HMMA.16816.F32.BF16 R88, R136.reuse, R174, R88 ;  /* 0x000000ae8858723c */ /* 0x040fe60000041858 */
[----:B------:R-:W-:Y:S05]  /*82e0*/  MUFU.EX2 R172, R30 ;  /* 0x0000001e00ac7308 */ /* 0x000fea0000000800 */
[C---:B-----5:R-:W-:Y:S05]  /*82f0*/  HMMA.16816.F32.BF16 R92, R136.reuse, R140, R92 ;  /* 0x0000008c885c723c */ /* 0x060fea000004185c */
[----:B------:R-:W-:Y:S03]  /*8300*/  MUFU.EX2 R175, R32 ;  /* 0x0000002000af7308 */ /* 0x000fe60000000800 */
[C---:B------:R-:W-:Y:S01]  /*8310*/  HMMA.16816.F32.BF16 R96, R136.reuse, R142, R96 ;  /* 0x0000008e8860723c */ /* 0x040fe20000041860 */
[----:B------:R-:W3:Y:S06]  /*8320*/  LDSM.16.MT88.4 R140, [R237+UR4+0x6900] ;  /* 0x00690004ed8c783b */ /* 0x000eec0008004200 */
[----:B------:R-:W5:Y:S01]  /*8330*/  MUFU.EX2 R174, R33 ;  /* 0x0000002100ae7308 */ /* 0x000f620000000800 */
[C---:B----4-:R-:W-:Y:S08]  /*8340*/  HMMA.16816.F32.BF16 R100, R136.reuse, R144, R100 ;  /* 0x000000908864723c */ /* 0x050ff00000041864 */
[C---:B------:R-:W-:Y:S01]  /*8350*/  HMMA.16816.F32.BF16 R104, R136.reuse, R146, R104 ;  /* 0x000000928868723c */ /* 0x040fe20000041868 */
[----:B------:R-:W4:Y:S07]  /*8360*/  LDSM.16.MT88.4 R144, [R133+0x6900] ;  /* 0x006900008590783b */ /* 0x000f2e0000004200 */
[C---:B-1----:R-:W-:Y:S08]  /*8370*/  HMMA.16816.F32.BF16 R108, R136.reuse, R148, R108 ;  /* 0x00000094886c723c */ /* 0x042ff0000004186c */
[C---:B------:R-:W-:Y:S01]  /*8380*/  HMMA.16816.F32.BF16 R112, R136.reuse, R150, R112 ;  /* 0x000000968870723c */ /* 0x040fe20000041870 */
[----:B------:R-:W1:Y:S07]  /*8390*/  LDSM.16.MT88.4 R148, [R135+UR4+0x1100] ;  /* 0x001100048794783b */ /* 0x000e6e0008004200 */
[C---:B------:R-:W-:Y:S08]  /*83a0*/  HMMA.16816.F32.BF16 R116, R136.reuse, R160, R116 ;  /* 0x000000a08874723c */ /* 0x040ff00000041874 */
[C---:B------:R-:W-:Y:S01]  /*83b0*/  HMMA.16816.F32.BF16 R120, R136.reuse, R162, R120 ;  /* 0x000000a28878723c */ /* 0x040fe20000041878 */
[----:B------:R-:W2:Y:S07]  /*83c0*/  LDSM.16.MT88.4 R160, [R237+UR4+0x1100] ;  /* 0x00110004eda0783b */ /* 0x000eae0008004200 */
[C---:B---3--:R-:W-:Y:S08]  /*83d0*/  HMMA.16816.F32.BF16 R124, R136.reuse, R140, R124 ;  /* 0x0000008c887c723c */ /* 0x048ff0000004187c */
[C---:B------:R-:W-:Y:S01]  /*83e0*/  HMMA.16816.F32.BF16 R12, R136.reuse, R142, R12 ;  /* 0x0000008e880c723c */ /* 0x040fe2000004180c */
[----:B------:R-:W3:Y:S07]  /*83f0*/  LDSM.16.MT88.4 R140, [R133+0x1100] ;  /* 0x00110000858c783b */ /* 0x000eee0000004200 */
[C---:B----4-:R-:W-:Y:S08]  /*8400*/  HMMA.16816.F32.BF16 R16, R136.reuse, R144, R16 ;  /* 0x000000908810723c */ /* 0x050ff00000041810 */
[----:B------:R-:W-:Y:S01]  /*8410*/  HMMA.16816.F32.BF16 R128, R136, R146, R128 ;  /* 0x000000928880723c */ /* 0x000fe20000041880 */
[----:B------:R-:W4:Y:S07]  /*8420*/  LDSM.16.MT88.4 R136, [R237+UR4+0x4100] ;  /* 0x00410004ed88783b */ /* 0x000f2e0008004200 */
[C---:B-1----:R-:W-:Y:S01]  /*8430*/  HMMA.16816.F32.BF16 R4, R20.reuse, R148, R4 ;  /* 0x000000941404723c */ /* 0x042fe20000041804 */
[----:B------:R-:W1:Y:S07]  /*8440*/  LDSM.16.MT88.4 R144, [R133+0x4100] ;  /* 0x004100008590783b */ /* 0x000e6e0000004200 */
[C---:B------:R-:W-:Y:S01]  /*8450*/  HMMA.16816.F32.BF16 R8, R20.reuse, R150, R8 ;  /* 0x000000961408723c */ /* 0x040fe20000041808 */
[----:B------:R-:W-:Y:S07]  /*8460*/  LDSM.16.MT88.4 R148, [R135+UR4+0x4900] ;  /* 0x004900048794783b */ /* 0x000fee0008004200 */
[C---:B------:R-:W-:Y:S08]  /*8470*/  HMMA.16816.F32.BF16 R52, R20.reuse, R24, R52 ;  /* 0x000000181434723c */ /* 0x040ff00000041834 */
[C---:B------:R-:W-:Y:S01]  /*8480*/  HMMA.16816.F32.BF16 R56, R20.reuse, R26, R56 ;  /* 0x0000001a1438723c */ /* 0x040fe20000041838 */
[----:B------:R-:W1:Y:S07]  /*8490*/  LDSM.16.MT88.4 R24, [R135+UR4+0x7100] ;  /* 0x007100048718783b */ /* 0x000e6e0008004200 */
[C---:B--2---:R-:W-:Y:S01]  /*84a0*/  HMMA.16816.F32.BF16 R60, R20.reuse, R160, R60 ;  /* 0x000000a0143c723c */ /* 0x044fe2000004183c */
[----:B------:R-:W-:Y:S07]  /*84b0*/  MUFU.EX2 R161, R47 ;  /* 0x0000002f00a17308 */ /* 0x000fee0000000800 */
[C---:B------:R-:W-:Y:S03]  /*84c0*/  HMMA.16816.F32.BF16 R64, R20.reuse, R162, R64 ;  /* 0x000000a21440723c */ /* 0x040fe60000041840 */
[----:B------:R-:W-:Y:S05]  /*84d0*/  MUFU.EX2 R163, R45 ;  /* 0x0000002d00a37308 */ /* 0x000fea0000000800 */
[C---:B---3--:R-:W-:Y:S05]  /*84e0*/  HMMA.16816.F32.BF16 R68, R20.reuse, R140, R68 ;  /* 0x0000008c1444723c */ /* 0x048fea0000041844 */
[----:B------:R-:W-:Y:S03]  /*84f0*/  MUFU.EX2 R162, R46 ;  /* 0x0000002e00a27308 */ /* 0x000fe60000000800 */
[C---:B------:R-:W-:Y:S01]  /*8500*/  HMMA.16816.F32.BF16 R72, R20.reuse, R142, R72 ;  /* 0x0000008e1448723c */ /* 0x040fe20000041848 */
[----:B------:R-:W2:Y:S06]  /*8510*/  LDSM.16.MT88.4 R140, [R134+0x7100] ;  /* 0x00710000868c783b */ /* 0x000eac0000004200 */
[----:B------:R3:W-:Y:S01]  /*8520*/  MUFU.EX2 R160, R48 ;  /* 0x0000003000a07308 */ /* 0x0007e20000000800 */
[C---:B------:R-:W-:Y:S08]  /*8530*/  HMMA.16816.F32.BF16 R76, R20.reuse, R164, R76 ;  /* 0x000000a4144c723c */ /* 0x040ff0000004184c */
[C---:B------:R-:W-:Y:S01]  /*8540*/  HMMA.16816.F32.BF16 R80, R20.reuse, R166, R80 ;  /* 0x000000a61450723c */ /* 0x040fe20000041850 */
[----:B------:R-:W-:Y:S07]  /*8550*/  MUFU.EX2 R167, R37 ;  /* 0x0000002500a77308 */ /* 0x000fee0000000800 */
[C---:B------:R-:W-:Y:S03]  /*8560*/  HMMA.16816.F32.BF16 R84, R20.reuse, R168, R84 ;  /* 0x000000a81454723c */ /* 0x040fe60000041854 */
[----:B------:R-:W-:Y:S01]  /*8570*/  MUFU.EX2 R169, R35 ;  /* 0x0000002300a97308 */ /* 0x000fe20000000800 */
[----:B---3--:R-:W-:Y:S04]  /*8580*/  FFMA.FTZ R48, R51, c[0x0][0x2d0], -R177 ;  /* 0x0000b40033307a23 */ /* 0x008fe800000108b1 */
[C---:B------:R-:W-:Y:S05]  /*8590*/  HMMA.16816.F32.BF16 R88, R20.reuse, R170, R88 ;  /* 0x000000aa1458723c */ /* 0x040fea0000041858 */
[----:B------:R3:W2:Y:S03]  /*85a0*/  MUFU.EX2 R171, R31 ;  /* 0x0000001f00ab7308 */ /* 0x0006a60000000800 */
[C---:B----4-:R-:W-:Y:S07]  /*85b0*/  HMMA.16816.F32.BF16 R92, R20.reuse, R136, R92 ;  /* 0x00000088145c723c */ /* 0x050fee000004185c */
[----:B------:R4:W2:Y:S01]  /*85c0*/  MUFU.EX2 R170, R34 ;  /* 0x0000002200aa7308 */ /* 0x0008a20000000800 */
[C---:B------:R-:W-:Y:S01]  /*85d0*/  HMMA.16816.F32.BF16 R96, R20.reuse, R138, R96 ;  /* 0x0000008a1460723c */ /* 0x040fe20000041860 */
[----:B------:R-:W5:Y:S07]  /*85e0*/  LDSM.16.MT88.4 R136, [R237+UR4+0x7100] ;  /* 0x00710004ed88783b */ /* 0x000f6e0008004200 */
[C---:B-1----:R-:W-:Y:S01]  /*85f0*/  HMMA.16816.F32.BF16 R100, R20.reuse, R144, R100 ;  /* 0x000000901464723c */ /* 0x042fe20000041864 */
[----:B------:R-:W1:Y:S01]  /*8600*/  MUFU.EX2 R168, R36 ;  /* 0x0000002400a87308 */ /* 0x000e620000000800 */
[----:B---3--:R-:W-:Y:S06]  /*8610*/  LDSM.16.MT88.4 R28, [R135+UR4+0x1900] ;  /* 0x00190004871c783b */ /* 0x008fec0008004200 */
[C---:B------:R-:W-:Y:S03]  /*8620*/  HMMA.16816.F32.BF16 R104, R20.reuse, R146, R104 ;  /* 0x000000921468723c */ /* 0x040fe60000041868 */
[----:B------:R-:W-:Y:S01]  /*8630*/  MUFU.EX2 R166, R41 ;  /* 0x0000002900a67308 */ /* 0x000fe20000000800 */
[----:B------:R-:W-:Y:S04]  /*8640*/  LDSM.16.MT88.4 R144, [R133+0x1900] ;  /* 0x001900008590783b */ /* 0x000fe80000004200 */
[C---:B------:R-:W-:Y:S04]  /*8650*/  HMMA.16816.F32.BF16 R108, R20.reuse, R24, R108 ;  /* 0x00000018146c723c */ /* 0x040fe8000004186c */
[----:B----4-:R-:W-:Y:S01]  /*8660*/  LDSM.16.MT88.4 R32, [R237+UR4+0x1900] ;  /* 0x00190004ed20783b */ /* 0x010fe20008004200 */
[----:B------:R-:W-:Y:S03]  /*8670*/  MUFU.EX2 R165, R43 ;  /* 0x0000002b00a57308 */ /* 0x000fe60000000800 */
[C---:B------:R-:W-:Y:S04]  /*8680*/  HMMA.16816.F32.BF16 R112, R20.reuse, R26, R112 ;  /* 0x0000001a1470723c */ /* 0x040fe80000041870 */
[----:B------:R-:W3:Y:S04]  /*8690*/  LDSM.16.MT88.4 R24, [R133+0x7100] ;  /* 0x007100008518783b */ /* 0x000ee80000004200 */
[C---:B--2---:R-:W-:Y:S01]  /*86a0*/  HMMA.16816.F32.BF16 R116, R20.reuse, R140, R116 ;  /* 0x0000008c1474723c */ /* 0x044fe20000041874 */
[----:B------:R2:W-:Y:S07]  /*86b0*/  MUFU.EX2 R164, R44 ;  /* 0x0000002c00a47308 */ /* 0x0005ee0000000800 */
[C---:B------:R-:W-:Y:S01]  /*86c0*/  HMMA.16816.F32.BF16 R120, R20.reuse, R142, R120 ;  /* 0x0000008e1478723c */ /* 0x040fe20000041878 */
[----:B------:R-:W4:Y:S02]  /*86d0*/  LDSM.16.MT88.4 R140, [R134+0x1900] ;  /* 0x00190000868c783b */ /* 0x000f240000004200 */
[----:B------:R-:W-:Y:S05]  /*86e0*/  MUFU.EX2 R48, R48 ;  /* 0x0000003000307308 */ /* 0x000fea0000000800 */
[C---:B-----5:R-:W-:Y:S08]  /*86f0*/  HMMA.16816.F32.BF16 R124, R20.reuse, R136, R124 ;  /* 0x00000088147c723c */ /* 0x060ff0000004187c */
[C---:B------:R-:W-:Y:S01]  /*8700*/  HMMA.16816.F32.BF16 R12, R20.reuse, R138, R12 ;  /* 0x0000008a140c723c */ /* 0x040fe2000004180c */
[----:B------:R-:W5:Y:S08]  /*8710*/  LDSM.16.MT88.4 R136, [R134+0x4900] ;  /* 0x004900008688783b */ /* 0x000f700000004200 */
[----:B--2---:R-:W-:Y:S01]  /*8720*/  LDSM.16.MT88.4 R44, [R134+0x5900] ;  /* 0x00590000862c783b */ /* 0x004fe20000004200 */
[C---:B---3--:R-:W-:Y:S08]  /*8730*/  HMMA.16816.F32.BF16 R16, R20.reuse, R24, R16 ;  /* 0x000000181410723c */ /* 0x048ff00000041810 */
[----:B------:R-:W-:Y:S01]  /*8740*/  HMMA.16816.F32.BF16 R128, R20, R26, R128 ;  /* 0x0000001a1480723c */ /* 0x000fe20000041880 */
[----:B------:R-:W2:Y:S06]  /*8750*/  LDSM.16.MT88.4 R24, [R237+UR4+0x4900] ;  /* 0x00490004ed18783b */ /* 0x000eac0008004200 */
[----:B------:R-:W-:Y:S02]  /*8760*/  F2FP.BF16.PACK_AB R20, R178, R173 ;  /* 0x000000adb214723e */ /* 0x000fe400000010ff */
[----:B------:R-:W-:Y:S03]  /*8770*/  F2FP.BF16.PACK_AB R22, R174, R175 ;  /* 0x000000afae16723e */ /* 0x000fe600000010ff */
[----:B------:R-:W-:Y:S02]  /*8780*/  F2FP.BF16.PACK_AB R21, R171, R172 ;  /* 0x000000acab15723e */ /* 0x000fe400000010ff */
[----:B------:R-:W-:Y:S07]  /*8790*/  F2FP.BF16.PACK_AB R23, R169, R170 ;  /* 0x000000aaa917723e */ /* 0x000fee00000010ff */
[C---:B------:R-:W-:Y:S08]  /*87a0*/  HMMA.16816.F32.BF16 R4, R20.reuse, R28, R4 ;  /* 0x0000001c1404723c */ /* 0x040ff00000041804 */
[C---:B------:R-:W-:Y:S01]  /*87b0*/  HMMA.16816.F32.BF16 R8, R20.reuse, R30, R8 ;  /* 0x0000001e1408723c */ /* 0x040fe20000041808 */
[----:B------:R-:W3:Y:S07]  /*87c0*/  LDSM.16.MT88.4 R28, [R133+0x4900] ;  /* 0x00490000851c783b */ /* 0x000eee0000004200 */
[C---:B----4-:R-:W-:Y:S08]  /*87d0*/  HMMA.16816.F32.BF16 R52, R20.reuse, R140, R52 ;  /* 0x0000008c1434723c */ /* 0x050ff00000041834 */
[C---:B------:R-:W-:Y:S01]  /*87e0*/  HMMA.16816.F32.BF16 R56, R20.reuse, R142, R56 ;  /* 0x0000008e1438723c */ /* 0x040fe20000041838 */
[----:B------:R-:W-:Y:S07]  /*87f0*/  LDSM.16.MT88.4 R140, [R134+0x5100] ;  /* 0x00510000868c783b */ /* 0x000fee0000004200 */
[C---:B------:R-:W-:Y:S08]  /*8800*/  HMMA.16816.F32.BF16 R60, R20.reuse, R32, R60 ;  /* 0x00000020143c723c */ /* 0x040ff0000004183c */
[C---:B------:R-:W-:Y:S01]  /*8810*/  HMMA.16816.F32.BF16 R64, R20.reuse, R34, R64 ;  /* 0x000000221440723c */ /* 0x040fe20000041840 */
[----:B------:R-:W2:Y:S07]  /*8820*/  LDSM.16.MT88.4 R32, [R135+UR4+0x7900] ;  /* 0x007900048720783b */ /* 0x000eae0008004200 */
[C---:B------:R-:W-:Y:S01]  /*8830*/  HMMA.16816.F32.BF16 R68, R20.reuse, R144, R68 ;  /* 0x000000901444723c */ /* 0x040fe20000041844 */
[----:B------:R-:W4:Y:S07]  /*8840*/  LDL.64 R144, [R1+0x18] ;  /* 0x0000180001907983 */ /* 0x000f2e0000100a00 */
[C---:B------:R-:W-:Y:S01]  /*8850*/  HMMA.16816.F32.BF16 R72, R20.reuse, R146, R72 ;  /* 0x000000921448723c */ /* 0x040fe20000041848 */
[----:B------:R-:W4:Y:S07]  /*8860*/  LDL.64 R146, [R1] ;  /* 0x0000000001927983 */ /* 0x000f2e0000100a00 */
[C---:B------:R-:W-:Y:S01]  /*8870*/  HMMA.16816.F32.BF16 R76, R20.reuse, R148, R76 ;  /* 0x00000094144c723c */ /* 0x040fe2000004184c */
[----:B------:R-:W-:Y:S07]  /*8880*/  MUFU.EX2 R149, R40 ;  /* 0x0000002800957308 */ /* 0x000fee0000000800 */
[C---:B------:R-:W-:Y:S03]  /*8890*/  HMMA.16816.F32.BF16 R80, R20.reuse, R150, R80 ;  /* 0x000000961450723c */ /* 0x040fe60000041850 */
[----:B------:R-:W-:Y:S05]  /*88a0*/  MUFU.EX2 R151, R38 ;  /* 0x0000002600977308 */ /* 0x000fea0000000800 */
[C---:B-----5:R-:W-:Y:S05]  /*88b0*/  HMMA.16816.F32.BF16 R84, R20.reuse, R136, R84 ;  /* 0x000000881454723c */ /* 0x060fea0000041854 */
[----:B------:R5:W1:Y:S03]  /*88c0*/  MUFU.EX2 R150, R39 ;  /* 0x0000002700967308 */ /* 0x000a660000000800 */
[C---:B------:R-:W-:Y:S01]  /*88d0*/  HMMA.16816.F32.BF16 R88, R20.reuse, R138, R88 ;  /* 0x0000008a1458723c */ /* 0x040fe20000041858 */
[----:B------:R-:W1:Y:S06]  /*88e0*/  LDSM.16.MT88.4 R136, [R134+0x7900] ;  /* 0x007900008688783b */ /* 0x000e6c0000004200 */
[----:B------:R1:W1:Y:S01]  /*88f0*/  MUFU.EX2 R148, R42 ;  /* 0x0000002a00947308 */ /* 0x0002620000000800 */
[C---:B--2---:R-:W-:Y:S08]  /*8900*/  HMMA.16816.F32.BF16 R92, R20.reuse, R24, R92 ;  /* 0x00000018145c723c */ /* 0x044ff0000004185c */
[C---:B------:R-:W-:Y:S01]  /*8910*/  HMMA.16816.F32.BF16 R96, R20.reuse, R26, R96 ;  /* 0x0000001a1460723c */ /* 0x040fe20000041860 */
[----:B------:R-:W2:Y:S07]  /*8920*/  LDSM.16.MT88.4 R24, [R237+UR4+0x7900] ;  /* 0x00790004ed18783b */ /* 0x000eae0008004200 */
[C---:B---3--:R-:W-:Y:S01]  /*8930*/  HMMA.16816.F32.BF16 R100, R20.reuse, R28, R100 ;  /* 0x0000001c1464723c */ /* 0x048fe20000041864 */
[----:B-----5:R-:W-:Y:S07]  /*8940*/  LDSM.16.MT88.4 R36, [R134+0x2100] ;  /* 0x002100008624783b */ /* 0x020fee0000004200 */
[C---:B------:R-:W-:Y:S01]  /*8950*/  HMMA.16816.F32.BF16 R104, R20.reuse, R30, R104 ;  /* 0x0000001e1468723c */ /* 0x040fe20000041868 */
[----:B------:R-:W3:Y:S07]  /*8960*/  LDSM.16.MT88.4 R28, [R133+0x7900] ;  /* 0x00790000851c783b */ /* 0x000eee0000004200 */
[C---:B------:R-:W-:Y:S01]  /*8970*/  HMMA.16816.F32.BF16 R108, R20.reuse, R32, R108 ;  /* 0x00000020146c723c */ /* 0x040fe2000004186c */
[----:B-1----:R-:W-:Y:S07]  /*8980*/  LDSM.16.MT88.4 R40, [R237+UR4+0x2100] ;  /* 0x00210004ed28783b */ /* 0x002fee0008004200 */
[C---:B------:R-:W-:Y:S01]  /*8990*/  HMMA.16816.F32.BF16 R112, R20.reuse, R34, R112 ;  /* 0x000000221470723c */ /* 0x040fe20000041870 */
[----:B------:R-:W1:Y:S07]  /*89a0*/  LDSM.16.MT88.4 R32, [R135+UR4+0x2100] ;  /* 0x002100048720783b */ /* 0x000e6e0008004200 */
[C---:B------:R-:W-:Y:S08]  /*89b0*/  HMMA.16816.F32.BF16 R116, R20.reuse, R136, R116 ;  /* 0x000000881474723c */ /* 0x040ff00000041874 */
[C---:B------:R-:W-:Y:S01]  /*89c0*/  HMMA.16816.F32.BF16 R120, R20.reuse, R138, R120 ;  /* 0x0000008a1478723c */ /* 0x040fe20000041878 */
[----:B------:R-:W5:Y:S07]  /*89d0*/  LDSM.16.MT88.4 R136, [R133+0x2100] ;  /* 0x002100008588783b */ /* 0x000f6e0000004200 */
[C---:B--2---:R-:W-:Y:S08]  /*89e0*/  HMMA.16816.F32.BF16 R124, R20.reuse, R24, R124 ;  /* 0x00000018147c723c */ /* 0x044ff0000004187c */
[C---:B------:R-:W-:Y:S01]  /*89f0*/  HMMA.16816.F32.BF16 R12, R20.reuse, R26, R12 ;  /* 0x0000001a140c723c */ /* 0x040fe2000004180c */
[----:B------:R-:W2:Y:S07]  /*8a00*/  LDSM.16.MT88.4 R24, [R135+UR4+0x5100] ;  /* 0x005100048718783b */ /* 0x000eae0008004200 */
[C---:B---3--:R-:W-:Y:S08]  /*8a10*/  HMMA.16816.F32.BF16 R16, R20.reuse, R28, R16 ;  /* 0x0000001c1410723c */ /* 0x048ff00000041810 */
[----:B------:R-:W-:Y:S01]  /*8a20*/  HMMA.16816.F32.BF16 R128, R20, R30, R128 ;  /* 0x0000001e1480723c */ /* 0x000fe20000041880 */
[----:B------:R-:W3:Y:S06]  /*8a30*/  LDSM.16.MT88.4 R28, [R237+UR4+0x5100] ;  /* 0x00510004ed1c783b */ /* 0x000eec0008004200 */
        /* <DEDUP_REMOVED lines=9> */
[----:B------:R-:W1:Y:S07]  /*8ad0*/  LDSM.16.MT88.4 R36, [R135+UR4+0x8100] ;  /* 0x008100048724783b */ /* 0x000e6e0008004200 */
[C---:B------:R-:W-:Y:S08]  /*8ae0*/  HMMA.16816.F32.BF16 R60, R20.reuse, R40, R60 ;  /* 0x00000028143c723c */ /* 0x040ff0000004183c */
[C---:B------:R-:W-:Y:S01]  /*8af0*/  HMMA.16816.F32.BF16 R64, R20.reuse, R42, R64 ;  /* 0x0000002a1440723c */ /* 0x040fe20000041840 */
[----:B------:R-:W-:Y:S07]  /*8b00*/  LDSM.16.MT88.4 R40, [R133+0x2900] ;  /* 0x002900008528783b */ /* 0x000fee0000004200 */
[C---:B-----5:R-:W-:Y:S08]  /*8b10*/  HMMA.16816.F32.BF16 R68, R20.reuse, R136, R68 ;  /* 0x000000881444723c */ /* 0x060ff00000041844 */
[C---:B------:R-:W-:Y:S08]  /*8b20*/  HMMA.16816.F32.BF16 R72, R20.reuse, R138, R72 ;  /* 0x0000008a1448723c */ /* 0x040ff00000041848 */
[C---:B--2---:R-:W-:Y:S08]  /*8b30*/  HMMA.16816.F32.BF16 R76, R20.reuse, R24, R76 ;  /* 0x00000018144c723c */ /* 0x044ff0000004184c */
[C---:B------:R-:W-:Y:S01]  /*8b40*/  HMMA.16816.F32.BF16 R80, R20.reuse, R26, R80 ;  /* 0x0000001a1450723c */ /* 0x040fe20000041850 */
[----:B------:R-:W2:Y:S07]  /*8b50*/  LDSM.16.MT88.4 R24, [R134+0x8100] ;  /* 0x008100008618783b */ /* 0x000eae0000004200 */
[C---:B------:R-:W-:Y:S08]  /*8b60*/  HMMA.16816.F32.BF16 R84, R20.reuse, R140, R84 ;  /* 0x0000008c1454723c */ /* 0x040ff00000041854 */
[C---:B------:R-:W-:Y:S01]  /*8b70*/  HMMA.16816.F32.BF16 R88, R20.reuse, R142, R88 ;  /* 0x0000008e1458723c */ /* 0x040fe20000041858 */
[----:B------:R-:W-:Y:S07]  /*8b80*/  LDSM.16.MT88.4 R140, [R135+UR4+0x2900] ;  /* 0x00290004878c783b */ /* 0x000fee0008004200 */
[C---:B---3--:R-:W-:Y:S08]  /*8b90*/  HMMA.16816.F32.BF16 R92, R20.reuse, R28, R92 ;  /* 0x0000001c145c723c */ /* 0x048ff0000004185c */
[C---:B------:R-:W-:Y:S01]  /*8ba0*/  HMMA.16816.F32.BF16 R96, R20.reuse, R30, R96 ;  /* 0x0000001e1460723c */ /* 0x040fe20000041860 */
[----:B------:R-:W3:Y:S07]  /*8bb0*/  LDSM.16.MT88.4 R28, [R237+UR4+0x8100] ;  /* 0x00810004ed1c783b */ /* 0x000eee0008004200 */
[C---:B-1----:R-:W-:Y:S08]  /*8bc0*/  HMMA.16816.F32.BF16 R100, R20.reuse, R32, R100 ;  /* 0x000000201464723c */ /* 0x042ff00000041864 */
[C---:B------:R-:W-:Y:S01]  /*8bd0*/  HMMA.16816.F32.BF16 R104, R20.reuse, R34, R104 ;  /* 0x000000221468723c */ /* 0x040fe20000041868 */
[----:B------:R-:W1:Y:S07]  /*8be0*/  LDSM.16.MT88.4 R32, [R133+0x8100] ;  /* 0x008100008520783b */ /* 0x000e6e0000004200 */
[C---:B------:R-:W-:Y:S08]  /*8bf0*/  HMMA.16816.F32.BF16 R108, R20.reuse, R36, R108 ;  /* 0x00000024146c723c */ /* 0x040ff0000004186c */
[C---:B------:R-:W-:Y:S01]  /*8c00*/  HMMA.16816.F32.BF16 R112, R20.reuse, R38, R112 ;  /* 0x000000261470723c */ /* 0x040fe20000041870 */
[----:B------:R-:W-:Y:S07]  /*8c10*/  LDSM.16.MT88.4 R36, [R237+UR4+0x2900] ;  /* 0x00290004ed24783b */ /* 0x000fee0008004200 */
[C---:B--2---:R-:W-:Y:S08]  /*8c20*/  HMMA.16816.F32.BF16 R116, R20.reuse, R24, R116 ;  /* 0x000000181474723c */ /* 0x044ff00000041874 */
[C---:B------:R-:W-:Y:S01]  /*8c30*/  HMMA.16816.F32.BF16 R120, R20.reuse, R26, R120 ;  /* 0x0000001a1478723c */ /* 0x040fe20000041878 */
[----:B------:R-:W2:Y:S07]  /*8c40*/  LDSM.16.MT88.4 R24, [R134+0x2900] ;  /* 0x002900008618783b */ /* 0x000eae0000004200 */
[C---:B---3--:R-:W-:Y:S08]  /*8c50*/  HMMA.16816.F32.BF16 R124, R20.reuse, R28, R124 ;  /* 0x0000001c147c723c */ /* 0x048ff0000004187c */
[C---:B------:R-:W-:Y:S01]  /*8c60*/  HMMA.16816.F32.BF16 R12, R20.reuse, R30, R12 ;  /* 0x0000001e140c723c */ /* 0x040fe2000004180c */
[----:B------:R-:W3:Y:S07]  /*8c70*/  LDSM.16.MT88.4 R28, [R135+UR4+0x5900] ;  /* 0x00590004871c783b */ /* 0x000eee0008004200 */
[C---:B-1----:R-:W-:Y:S08]  /*8c80*/  HMMA.16816.F32.BF16 R16, R20.reuse, R32, R16 ;  /* 0x000000201410723c */ /* 0x042ff00000041810 */
[----:B------:R-:W-:Y:S07]  /*8c90*/  HMMA.16816.F32.BF16 R128, R20, R34, R128 ;  /* 0x000000221480723c */ /* 0x000fee0000041880 */
[----:B------:R-:W-:Y:S02]  /*8ca0*/  F2FP.BF16.PACK_AB R20, R163, R164 ;  /* 0x000000a4a314723e */ /* 0x000fe400000010ff */
[----:B------:R-:W-:Y:S03]  /*8cb0*/  F2FP.BF16.PACK_AB R21, R161, R162 ;  /* 0x000000a2a115723e */ /* 0x000fe600000010ff */
[----:B------:R-:W-:Y:S02]  /*8cc0*/  F2FP.BF16.PACK_AB R22, R49, R160 ;  /* 0x000000a03116723e */ /* 0x000fe400000010ff */
[----:B------:R-:W-:Y:S07]  /*8cd0*/  F2FP.BF16.PACK_AB R23, R48, R50 ;  /* 0x000000323017723e */ /* 0x000fee00000010ff */
[C---:B------:R-:W-:Y:S01]  /*8ce0*/  HMMA.16816.F32.BF16 R136, R20.reuse, R140, R4 ;  /* 0x0000008c1488723c */ /* 0x040fe20000041804 */
[----:B------:R-:W1:Y:S07]  /*8cf0*/  LDSM.16.MT88.4 R4, [R237+UR4+0x5900] ;  /* 0x00590004ed04783b */ /* 0x000e6e0008004200 */
[C---:B------:R-:W-:Y:S01]  /*8d00*/  HMMA.16816.F32.BF16 R140, R20.reuse, R142, R8 ;  /* 0x0000008e148c723c */ /* 0x040fe20000041808 */
[----:B------:R-:W5:Y:S07]  /*8d10*/  LDSM.16.MT88.4 R8, [R133+0x5900] ;  /* 0x005900008508783b */ /* 0x000f6e0000004200 */
[C---:B--2---:R-:W-:Y:S07]  /*8d20*/  HMMA.16816.F32.BF16 R52, R20.reuse, R24, R52 ;  /* 0x000000181434723c */ /* 0x044fee0000041834 */
[----:B------:R-:W-:Y:S01]  /*8d30*/  FADD.FTZ R24, R247, R2 ;  /* 0x00000002f7187221 */ /* 0x000fe20000010000 */
[C---:B------:R-:W-:Y:S04]  /*8d40*/  HMMA.16816.F32.BF16 R56, R20.reuse, R26, R56 ;  /* 0x0000001a1438723c */ /* 0x040fe80000041838 */
[----:B------:R-:W-:Y:S02]  /*8d50*/  FADD.FTZ R2, R242, R0 ;  /* 0x00000000f2027221 */ /* 0x000fe40000010000 */
[----:B------:R-:W-:Y:S02]  /*8d60*/  FADD.FTZ R0, R246, R24 ;  /* 0x00000018f6007221 */ /* 0x000fe40000010000 */
[C---:B------:R-:W-:Y:S01]  /*8d70*/  HMMA.16816.F32.BF16 R60, R20.reuse, R36, R60 ;  /* 0x00000024143c723c */ /* 0x040fe2000004183c */
[----:B------:R-:W2:Y:S03]  /*8d80*/  LDSM.16.MT88.4 R24, [R135+UR4+0x8900] ;  /* 0x008900048718783b */ /* 0x000ea60008004200 */
        /* <DEDUP_REMOVED lines=11> */
[C---:B---3--:R-:W-:Y:S04]  /*8e40*/  HMMA.16816.F32.BF16 R76, R20.reuse, R28, R76 ;  /* 0x0000001c144c723c */ /* 0x048fe8000004184c */
[----:B------:R-:W-:Y:S02]  /*8e50*/  FADD.FTZ R2, R195, R2 ;  /* 0x00000002c3027221 */ /* 0x000fe40000010000 */
[----:B------:R-:W-:Y:S01]  /*8e60*/  FADD.FTZ R0, R203, R0 ;  /* 0x00000000cb007221 */ /* 0x000fe20000010000 */
[----:B----4-:R-:W-:Y:S01]  /*8e70*/  @P0 MOV R28, R144 ;  /* 0x00000090001c0202 */ /* 0x010fe20000000f00 */
[C---:B------:R-:W-:Y:S04]  /*8e80*/  HMMA.16816.F32.BF16 R80, R20.reuse, R30, R80 ;  /* 0x0000001e1450723c */ /* 0x040fe80000041850 */
[----:B------:R-:W-:Y:S02]  /*8e90*/  @P0 MOV R29, R147 ;  /* 0x00000093001d0202 */ /* 0x000fe40000000f00 */
[----:B------:R-:W-:Y:S01]  /*8ea0*/  LDSM.16.MT88.4 R144, [R237+UR4+0x8900] ;  /* 0x00890004ed90783b */ /* 0x000fe20008004200 */
[----:B------:R-:W-:Y:S01]  /*8eb0*/  FADD.FTZ R30, R200, R2 ;  /* 0x00000002c81e7221 */ /* 0x000fe20000010000 */
[C---:B------:R-:W-:Y:S04]  /*8ec0*/  HMMA.16816.F32.BF16 R84, R20.reuse, R44, R84 ;  /* 0x0000002c1454723c */ /* 0x040fe80000041854 */
[----:B------:R-:W-:Y:S02]  /*8ed0*/  FADD.FTZ R2, R194, R0 ;  /* 0x00000000c2027221 */ /* 0x000fe40000010000 */
[----:B------:R-:W-:Y:S02]  /*8ee0*/  FADD.FTZ R0, R182, R30 ;  /* 0x0000001eb6007221 */ /* 0x000fe40000010000 */
[C---:B------:R-:W-:Y:S04]  /*8ef0*/  HMMA.16816.F32.BF16 R88, R20.reuse, R46, R88 ;  /* 0x0000002e1458723c */ /* 0x040fe80000041858 */
[----:B------:R-:W-:Y:S04]  /*8f00*/  FADD.FTZ R2, R193, R2 ;  /* 0x00000002c1027221 */ /* 0x000fe80000010000 */
[C---:B-1----:R-:W-:Y:S07]  /*8f10*/  HMMA.16816.F32.BF16 R92, R20.reuse, R4, R92 ;  /* 0x00000004145c723c */ /* 0x042fee000004185c */
[----:B------:R-:W-:Y:S01]  /*8f20*/  MOV R4, UR22 ;  /* 0x0000001600047c02 */ /* 0x000fe20008000f00 */
[C---:B------:R-:W-:Y:S01]  /*8f30*/  HMMA.16816.F32.BF16 R96, R20.reuse, R6, R96 ;  /* 0x000000061460723c */ /* 0x040fe20000041860 */
[----:B------:R-:W-:Y:S03]  /*8f40*/  MOV R5, UR23 ;  /* 0x0000001700057c02 */ /* 0x000fe60008000f00 */
[----:B------:R-:W-:Y:S03]  /*8f50*/  @P0 IMAD.WIDE.U32 R28, R4, 0x60, R28 ;  /* 0x00000060041c0825 */ /* 0x000fe600078e001c */
[----:B------:R-:W1:Y:S01]  /*8f60*/  LDSM.16.MT88.4 R4, [R134+0x8900] ;  /* 0x008900008604783b */ /* 0x000e620000004200 */
[C---:B-----5:R-:W-:Y:S07]  /*8f70*/  HMMA.16816.F32.BF16 R100, R20.reuse, R8, R100 ;  /* 0x000000081464723c */ /* 0x060fee0000041864 */
[----:B------:R-:W-:Y:S01]  /*8f80*/  FADD.FTZ R8, R181, R0 ;  /* 0x00000000b5087221 */ /* 0x000fe20000010000 */
[C---:B------:R-:W-:Y:S04]  /*8f90*/  HMMA.16816.F32.BF16 R104, R20.reuse, R10, R104 ;  /* 0x0000000a1468723c */ /* 0x040fe80000041868 */
[----:B------:R-:W-:Y:S01]  /*8fa0*/  FADD.FTZ R0, R192, R2 ;  /* 0x00000002c0007221 */ /* 0x000fe20000010000 */
[----:B------:R-:W-:Y:S02]  /*8fb0*/  @P0 SHF.L.U32 R2, R28, 0x1, RZ ;  /* 0x000000011c020819 */ /* 0x000fe400000006ff */
[----:B------:R-:W-:Y:S01]  /*8fc0*/  FADD.FTZ R10, R179, R8 ;  /* 0x00000008b30a7221 */ /* 0x000fe20000010000 */
[C---:B--2---:R-:W-:Y:S04]  /*8fd0*/  HMMA.16816.F32.BF16 R108, R20.reuse, R24, R108 ;  /* 0x00000018146c723c */ /* 0x044fe8000004186c */
[----:B------:R-:W-:Y:S01]  /*8fe0*/  @P0 IADD3 R8, R29, UR16, RZ ;  /* 0x000000101d080c10 */ /* 0x000fe2000fffe0ff */
[----:B------:R-:W-:Y:S01]  /*8ff0*/  FADD.FTZ R9, R183, R0 ;  /* 0x00000000b7097221 */ /* 0x000fe20000010000 */
[----:B------:R-:W-:Y:S01]  /*9000*/  MOV R0, UR19 ;  /* 0x0000001300007c02 */ /* 0x000fe20008000f00 */
[----:B------:R-:W-:Y:S01]  /*9010*/  FADD.FTZ R29, R180, R10 ;  /* 0x0000000ab41d7221 */ /* 0x000fe20000010000 */
[C---:B------:R-:W-:Y:S01]  /*9020*/  HMMA.16816.F32.BF16 R112, R20.reuse, R26, R112 ;  /* 0x0000001a1470723c */ /* 0x040fe20000041870 */
[----:B------:R-:W-:Y:S02]  /*9030*/  @UP0 USHF.L.U64.HI UR16, UR6, 0x6, UR7 ;  /* 0x0000000606100899 */ /* 0x000fe40008010207 */
[----:B------:R-:W-:Y:S01]  /*9040*/  UISETP.GE.AND UP0, UPT, UR10, UR20, UPT ;  /* 0x000000140a00728c */ /* 0x000fe2000bf06270 */
[----:B------:R-:W-:Y:S01]  /*9050*/  @P0 SHF.L.U64.HI R28, R28, 0x1, R8 ;  /* 0x000000011c1c0819 */ /* 0x000fe20000010208 */
[----:B------:R-:W-:Y:S01]  /*9060*/  FADD.FTZ R30, R173, R9 ;  /* 0x00000009ad1e7221 */ /* 0x000fe20000010000 */
[----:B------:R-:W-:Y:S01]  /*9070*/  @P0 IADD3 R8, P5, R2, 0x80, RZ ;  /* 0x0000008002080810 */ /* 0x000fe20007fbe0ff */
[----:B------:R-:W-:Y:S01]  /*9080*/  @P0 IMAD R0, R0, 0x4800, R251 ;  /* 0x0000480000000824 */ /* 0x000fe200078e02fb */
[----:B------:R-:W-:Y:S01]  /*9090*/  @P0 IADD3 R24, P6, R2, c[0x0][0x1c8], RZ ;  /* 0x0000720002180a10 */ /* 0x000fe20007fde0ff */
[----:B------:R-:W-:Y:S01]  /*90a0*/  FADD.FTZ R30, R178, R30 ;  /* 0x0000001eb21e7221 */ /* 0x000fe20000010000 */
[----:B------:R-:W-:Y:S02]  /*90b0*/  UMOV UR20, UR18 ;  /* 0x0000001200147c82 */ /* 0x000fe40008000000 */
[----:B------:R-:W-:Y:S01]  /*90c0*/  @P0 IADD3 R26, P1, R8, c[0x0][0x1c8], RZ ;  /* 0x00007200081a0a10 */ /* 0x000fe20007f3e0ff */
[----:B------:R-:W-:Y:S01]  /*90d0*/  FADD.FTZ R29, R172, R29 ;  /* 0x0000001dac1d7221 */ /* 0x000fe20000010000 */
[----:B------:R2:W3:Y:S01]  /*90e0*/  LDSM.16.MT88.4 R8, [R133+0x8900] ;  /* 0x008900008508783b */ /* 0x0004e20000004200 */
[----:B------:R-:W-:Y:S01]  /*90f0*/  @P0 IADD3.X R25, R28, c[0x0][0x1cc], RZ, P6, !PT ;  /* 0x000073001c190a10 */ /* 0x000fe200037fe4ff */
[C---:B-1----:R-:W-:Y:S03]  /*9100*/  HMMA.16816.F32.BF16 R116, R20.reuse, R4, R116 ;  /* 0x000000041474723c */ /* 0x042fe60000041874 */
[----:B------:R-:W-:Y:S02]  /*9110*/  @P0 SHF.L.U32 R0, R0, 0x1, RZ ;  /* 0x0000000100000819 */ /* 0x000fe400000006ff */
[----:B------:R-:W-:Y:S02]  /*9120*/  @P0 IADD3.X R27, RZ, c[0x0][0x1cc], R28, P1, P5 ;  /* 0x00007300ff1b0a10 */ /* 0x000fe40000fea41c */
[----:B------:R-:W-:Y:S01]  /*9130*/  @P0 IADD3 R2, P5, R2, 0x100, RZ ;  /* 0x0000010002020810 */ /* 0x000fe20007fbe0ff */
[----:B------:R-:W-:Y:S01]  /*9140*/  @!PT LDS RZ, [RZ] ;  /* 0x00000000fffff984 */ /* 0x000fe20000000800 */
[----:B------:R-:W-:Y:S01]  /*9150*/  @!PT LDS RZ, [RZ] ;  /* 0x00000000fffff984 */ /* 0x000fe20000000800 */
[----:B------:R-:W-:Y:S01]  /*9160*/  @!PT LDS RZ, [RZ] ;  /* 0x00000000fffff984 */ /* 0x000fe20000000800 */
[----:B------:R1:W-:Y:S01]  /*9170*/  @P0 LDGSTS.E.BYPASS.LTC128B.128 [R0+0x12100], [R24.64], !P4 ;  /* 0x1210000018000fae */ /* 0x0003e2000e101d4c */
[C---:B------:R-:W-:Y:S03]  /*9180*/  HMMA.16816.F32.BF16 R120, R20.reuse, R6, R120 ;  /* 0x000000061478723c */ /* 0x040fe60000041878 */
[----:B------:R-:W-:Y:S02]  /*9190*/  FADD.FTZ R4, R175, R30 ;  /* 0x0000001eaf047221 */ /* 0x000fe40000010000 */
[----:B------:R-:W-:Y:S02]  /*91a0*/  FADD.FTZ R5, R171, R29 ;  /* 0x0000001dab057221 */ /* 0x000fe40000010000 */
[----:B------:R4:W-:Y:S01]  /*91b0*/  @P0 LDGSTS.E.BYPASS.LTC128B.128 [R0+0x15100], [R26.64], !P3 ;  /* 0x151000001a000fae */ /* 0x0009e2000d901d4c */
[----:B------:R-:W-:Y:S01]  /*91c0*/  @P0 IADD3 R6, P1, R2, c[0x0][0x1c8], RZ ;  /* 0x0000720002060a10 */ /* 0x000fe20007f3e0ff */
[----:B------:R-:W-:Y:S01]  /*91d0*/  FADD.FTZ R4, R174, R4 ;  /* 0x00000004ae047221 */ /* 0x000fe20000010000 */
[C---:B------:R-:W-:Y:S03]  /*91e0*/  HMMA.16816.F32.BF16 R124, R20.reuse, R144, R124 ;  /* 0x00000090147c723c */ /* 0x040fe6000004187c */
[----:B------:R-:W-:Y:S01]  /*91f0*/  @P0 IADD3.X R7, RZ, c[0x0][0x1cc], R28, P1, P5 ;  /* 0x00007300ff070a10 */ /* 0x000fe20000fea41c */
[----:B------:R-:W-:Y:S01]  /*9200*/  FADD.FTZ R5, R170, R5 ;  /* 0x00000005aa057221 */ /* 0x000fe20000010000 */
[----:B--2---:R-:W-:Y:S03]  /*9210*/  MOV R133, R3 ;  /* 0x0000000300857202 */ /* 0x004fe60000000f00 */
[----:B------:R2:W-:Y:S01]  /*9220*/  @P0 LDGSTS.E.BYPASS.LTC128B.128 [R0+0x18100], [R6.64], !P2 ;  /* 0x1810000006000fae */ /* 0x0005e2000d101d4c */
[----:B------:R-:W-:Y:S01]  /*9230*/  FADD.FTZ R2, R169, R5 ;  /* 0x00000005a9027221 */ /* 0x000fe20000010000 */
[C---:B------:R-:W-:Y:S03]  /*9240*/  HMMA.16816.F32.BF16 R144, R20.reuse, R146, R12 ;  /* 0x000000921490723c */ /* 0x040fe6000004180c */
[----:B------:R-:W-:Y:S01]  /*9250*/  FADD.FTZ R5, R168, R4 ;  /* 0x00000004a8057221 */ /* 0x000fe20000010000 */
[----:B------:R-:W-:Y:S01]  /*9260*/  @P0 IADD3 R4, P1, R24, UR14, RZ ;  /* 0x0000000e18040c10 */ /* 0x000fe2000ff3e0ff */
[----:B----4-:R-:W-:Y:S02]  /*9270*/  FADD.FTZ R26, R151, R2 ;  /* 0x00000002971a7221 */ /* 0x010fe40000010000 */
[----:B------:R-:W-:Y:S01]  /*9280*/  FADD.FTZ R2, R167, R5 ;  /* 0x00000005a7027221 */ /* 0x000fe20000010000 */
[----:B------:R-:W-:Y:S01]  /*9290*/  @P0 IADD3.X R5, R25, UR16, RZ, P1, !PT ;  /* 0x0000001019050c10 */ /* 0x000fe20008ffe4ff */
[----:B-1----:R-:W-:Y:S03]  /*92a0*/  FADD.FTZ R24, R150, R26 ;  /* 0x0000001a96187221 */ /* 0x002fe60000010000 */
[----:B------:R-:W-:Y:S01]  /*92b0*/  FADD.FTZ R2, R149, R2 ;  /* 0x0000000295027221 */ /* 0x000fe20000010000 */
[----:B------:R1:W-:Y:S03]  /*92c0*/  @P0 LDGSTS.E.BYPASS.LTC128B.128 [R0+0x13100], [R4.64], !P4 ;  /* 0x1310000004000fae */ /* 0x0003e6000e101d4c */
[----:B------:R-:W-:Y:S01]  /*92d0*/  FADD.FTZ R2, R166, R2 ;  /* 0x00000002a6027221 */ /* 0x000fe20000010000 */
[----:B--2---:R-:W-:Y:S01]  /*92e0*/  @P0 IADD3 R6, P1, R4, UR14, RZ ;  /* 0x0000000e04060c10 */ /* 0x004fe2000ff3e0ff */
[----:B------:R-:W-:Y:S02]  /*92f0*/  UIADD3 UR14, UR5, 0x1, URZ ;  /* 0x00000001050e7890 */ /* 0x000fe4000fffe03f */
[----:B------:R-:W-:Y:S01]  /*9300*/  FADD.FTZ R2, R164, R2 ;  /* 0x00000002a4027221 */ /* 0x000fe20000010000 */
[----:B------:R-:W-:Y:S01]  /*9310*/  @P0 IADD3.X R7, R5, UR16, RZ, P1, !PT ;  /* 0x0000001005070c10 */ /* 0x000fe20008ffe4ff */
[----:B------:R1:W-:Y:S01]  /*9320*/  @P0 LDGSTS.E.BYPASS.LTC128B.128 [R0+0x16100], [R4.64+0x80], !P3 ;  /* 0x1610008004000fae */ /* 0x0003e2000d901d4c */
[----:B------:R-:W-:Y:S01]  /*9330*/  USEL UR5, UR14, URZ, !UP1 ;  /* 0x0000003f0e057287 */ /* 0x000fe2000c800000 */
[----:B------:R-:W-:Y:S04]  /*9340*/  FADD.FTZ R2, R163, R2 ;  /* 0x00000002a3027221 */ /* 0x000fe80000010000 */
[----:B------:R-:W-:Y:S02]  /*9350*/  FADD.FTZ R2, R160, R2 ;  /* 0x00000002a0027221 */ /* 0x000fe40000010000 */
[----:B------:R1:W-:Y:S02]  /*9360*/  @P0 LDGSTS.E.BYPASS.LTC128B.128 [R0+0x19100], [R4.64+0x100], !P2 ;  /* 0x1910010004000fae */ /* 0x0003e4000d101d4c */
[----:B------:R-:W-:Y:S06]  /*9370*/  FADD.FTZ R249, R49, R2 ;  /* 0x0000000231f97221 */ /* 0x000fec0000010000 */
[----:B------:R2:W-:Y:S08]  /*9380*/  @P0 LDGSTS.E.BYPASS.LTC128B.128 [R0+0x14100], [R6.64], !P4 ;  /* 0x1410000006000fae */ /* 0x0005f0000e101d4c */
[----:B------:R2:W-:Y:S08]  /*9390*/  @P0 LDGSTS.E.BYPASS.LTC128B.128 [R0+0x17100], [R6.64+0x80], !P3 ;  /* 0x1710008006000fae */ /* 0x0005f0000d901d4c */
[----:B------:R2:W-:Y:S01]  /*93a0*/  @P0 LDGSTS.E.BYPASS.LTC128B.128 [R0+0x1a100], [R6.64+0x100], !P2 ;  /* 0x1a10010006000fae */ /* 0x0005e2000d101d4c */
[----:B------:R-:W-:Y:S01]  /*93b0*/  PLOP3.LUT P0, PT, PT, PT, UP0, 0x80, 0x0 ;  /* 0x000000000000781c */ /* 0x000fe20003f0f008 */
[----:B-1----:R-:W-:Y:S02]  /*93c0*/  FADD.FTZ R4, R148, R24 ;  /* 0x0000001894047221 */ /* 0x002fe40000010000 */
[C---:B---3--:R-:W-:Y:S04]  /*93d0*/  HMMA.16816.F32.BF16 R148, R20.reuse, R8, R16 ;  /* 0x000000081494723c */ /* 0x048fe80000041810 */
[----:B------:R-:W0:Y:S04]  /*93e0*/  LDGDEPBAR ;  /* 0x00000000000079af */ /* 0x000e280000000000 */
[----:B------:R-:W-:Y:S04]  /*93f0*/  HMMA.16816.F32.BF16 R128, R20, R10, R128 ;  /* 0x0000000a1480723c */ /* 0x000fe80000041880 */
[----:B--2---:R-:W-:Y:S04]  /*9400*/  FADD.FTZ R0, R165, R4 ;  /* 0x00000004a5007221 */ /* 0x004fe80000010000 */
[----:B------:R-:W-:Y:S04]  /*9410*/  FADD.FTZ R0, R162, R0 ;  /* 0x00000000a2007221 */ /* 0x000fe80000010000 */
[----:B------:R-:W-:Y:S04]  /*9420*/  FADD.FTZ R0, R161, R0 ;  /* 0x00000000a1007221 */ /* 0x000fe80000010000 */
[----:B------:R-:W-:Y:S04]  /*9430*/  FADD.FTZ R0, R50, R0 ;  /* 0x0000000032007221 */ /* 0x000fe80000010000 */
[----:B------:R-:W-:Y:S01]  /*9440*/  FADD.FTZ R250, R48, R0 ;  /* 0x0000000030fa7221 */ /* 0x000fe20000010000 */
[----:B------:R-:W-:Y:S01]  /*9450*/  MOV R0, R132 ;  /* 0x0000008400007202 */ /* 0x000fe20000000f00 */
[----:B------:R-:W-:-:S05]  /*9460*/  @!P0 BRA `(.L_x_1217) ;  /* 0xffffc91000008947 */ /* 0x000fca000383ffff */
.L_x_1216:
[----:B-1----:R-:W1:Y:S01]  /*9470*/  SHFL.BFLY PT, R6, R249, 0x2, 0x1f ;  /* 0x0c401f00f9067f89 */ /* 0x002e6200000e0000 */
[----:B------:R-:W-:-:S02]  /*9480*/  MOV R2, RZ ;  /* 0x000000ff00027202 */ /* 0x000fc40000000f00 */
[----:B------:R-:W-:Y:S01]  /*9490*/  MOV R16, 0xff800000 ;  /* 0xff80000000107802 */ /* 0x000fe20000000f00 */
[----:B------:R-:W2:Y:S01]  /*94a0*/  SHFL.BFLY PT, R7, R250, 0x2, 0x1f ;  /* 0x0c401f00fa077f89 */ /* 0x000ea200000e0000 */
[----:B------:R-:W-:Y:S02]  /*94b0*/  MOV R17, 0xff800000 ;  /* 0xff80000000117802 */ /* 0x000fe40000000f00 */
[----:B------:R-:W-:Y:S01]  /*94c0*/  PLOP3.LUT P2, PT, PT, PT, PT, 0x8, 0x0 ;  /* 0x000000000000781c */ /* 0x000fe20003f4e170 */
[----:B-1----:R-:W-:Y:S02]  /*94d0*/  FADD.FTZ R6, R6, R249 ;  /* 0x000000f906067221 */ /* 0x002fe40000010000 */
[----:B--2---:R-:W-:-:S03]  /*94e0*/  FADD.FTZ R7, R7, R250 ;  /* 0x000000fa07077221 */ /* 0x004fc60000010000 */
[----:B------:R-:W1:Y:S04]  /*94f0*/  SHFL.BFLY PT, R0, R6, 0x1, 0x1f ;  /* 0x0c201f0006007f89 */ /* 0x000e6800000e0000 */
        /* <DEDUP_REMOVED lines=114> */
.L_x_1212:
        /* <DEDUP_REMOVED lines=262> */
.L_x_1220:
[----:B------:R-:W-:Y:S05]  /*ac80*/  BSYNC B0 ;  /* 0x0000000000007941 */ /* 0x000fea0003800000 */
.L_x_1219:
        /* <DEDUP_REMOVED lines=146> */
.L_x_1218:
        /* <DEDUP_REMOVED lines=50> */
.L_x_1221:
        /* <DEDUP_REMOVED lines=11> */
.L_x_2487:


//--------------------- .text._ZN7cutlass13device_kernelIN5flash19enable_sm80_to_sm89INS1_16FlashAttnFwdSm80INS1_25CollectiveMainloopFwdSm80ILi8ELi2ELb0EN4cute5tupleIJNS5_1CILi128EEENS7_ILi64EEENS7_ILi192EEEEEELi192ENS_10bfloat16_tEfNS_4arch4Sm80ELb0ELb0ELb0ELb1ELb0ELb0ELb1ELb1EEENS1_21CollectiveEpilogueFwdINS6_IJS8_SA_S9_EEENS6_IJNS7_ILi1EEESI_SI_EEESC_SE_Li256ELb1ELb1ELb1ELb0EEENS1_36VarlenDynamicPersistentTileSchedulerILi128ELi64ELi256ELi256ELb1ELb1ELb0ELb0ELb1ELb1EEEEEEEEEvNT_6ParamsE --------------------------
	.section	.text._ZN7cutlass13device_kernelIN5flash19enable_sm80_to_sm89INS1_16FlashAttnFwdSm80INS1_25CollectiveMainloopFwdSm80ILi8ELi2ELb0EN4cute5tupleIJNS5_1CILi128EEENS7_ILi64EEENS7_ILi192EEEEEELi192ENS_10bfloat16_tEfNS_4arch4Sm80ELb0ELb0ELb0ELb1ELb0ELb0ELb1ELb1EEENS1_21CollectiveEpilogueFwdINS6_IJS8_SA_S9_EEENS6_IJNS7_ILi1EEESI_SI_EEESC_SE_Li256ELb1ELb1ELb1ELb0EEENS1_36VarlenDynamicPersistentTileSchedulerILi128ELi64ELi256ELi256ELb1ELb1ELb0ELb0ELb1ELb1EEEEEEEEEvNT_6ParamsE,"ax",@progbits
	.sectioninfo	@"SHI_REGISTERS=255"
	.align	128
.text._ZN7cutlass13device_kernelIN5flash19enable_sm80_to_sm89INS1_16FlashAttnFwdSm80INS1_25CollectiveMainloopFwdSm80ILi8ELi2ELb0EN4cute5tupleIJNS5_1CILi128EEENS7_ILi64EEENS7_ILi192EEEEEELi192ENS_10bfloat16_tEfNS_4arch4Sm80ELb0ELb0ELb0ELb1ELb0ELb0ELb1ELb1EEENS1_21CollectiveEpilogueFwdINS6_IJS8_SA_S9_EEENS6_IJNS7_ILi1EEESI_SI_EEESC_SE_Li256ELb1ELb1ELb1ELb0EEENS1_36VarlenDynamicPersistentTileSchedulerILi128ELi64ELi256ELi256ELb1ELb1ELb0ELb0ELb1ELb1EEEEEEEEEvNT_6ParamsE:
        .type           _ZN7cutlass13device_kernelIN5flash19enable_sm80_to_sm89INS1_16FlashAttnFwdSm80INS1_25CollectiveMainloopFwdSm80ILi8ELi2ELb0EN4cute5tupleIJNS5_1CILi128EEENS7_ILi64EEENS7_ILi192EEEEEELi192ENS_10bfloat16_tEfNS_4arch4Sm80ELb0ELb0ELb0ELb1ELb0ELb0ELb1ELb1EEENS1_21CollectiveEpilogueFwdINS6_IJS8_SA_S9_EEENS6_IJNS7_ILi1EEESI_SI_EEESC_SE_Li256ELb1ELb1ELb1ELb0EEENS1_36VarlenDynamicPersistentTileSchedulerILi128ELi64ELi256ELi256ELb1ELb1ELb0ELb0ELb1ELb1EEEEEEEEEvNT_6ParamsE,@function
        .size           _ZN7cutlass13device_kernelIN5flash19enable_sm80_to_sm89INS1_16FlashAttnFwdSm80INS1_25CollectiveMainloopFwdSm80ILi8ELi2ELb0EN4cute5tupleIJNS5_1CILi128EEENS7_ILi64EEENS7_ILi192EEEEEELi192ENS_10bfloat16_tEfNS_4arch4Sm80ELb0ELb0ELb0ELb1ELb0ELb0ELb1ELb1EEENS1_21CollectiveEpilogueFwdINS6_IJS8_SA_S9_EEENS6_IJNS7_ILi1EEESI_SI_EEESC_SE_Li256ELb1ELb1ELb1ELb0EEENS1_36VarlenDynamicPersistentTileSchedulerILi128ELi64ELi256ELi256ELb1ELb1ELb0ELb0ELb1ELb1EEEEEEEEEvNT_6ParamsE,(.L_x_2488 - _ZN7cutlass13device_kernelIN5flash19enable_sm80_to_sm89INS1_16FlashAttnFwdSm80INS1_25CollectiveMainloopFwdSm80ILi8ELi2ELb0EN4cute5tupleIJNS5_1CILi128EEENS7_ILi64EEENS7_ILi192EEEEEELi192ENS_10bfloat16_tEfNS_4arch4Sm80ELb0ELb0ELb0ELb1ELb0ELb0ELb1ELb1EEENS1_21CollectiveEpilogueFwdINS6_IJS8_SA_S9_EEENS6_IJNS7_ILi1EEESI_SI_EEESC_SE_Li256ELb1ELb1ELb1ELb0EEENS1_36VarlenDynamicPersistentTileSchedulerILi128ELi64ELi256ELi256ELb1ELb1ELb0ELb0ELb1ELb1EEEEEEEEEvNT_6ParamsE)
        .other          _ZN7cutlass13device_kernelIN5flash19enable_sm80_to_sm89INS1_16FlashAttnFwdSm80INS1_25CollectiveMainloopFwdSm80ILi8ELi2ELb0EN4cute5tupleIJNS5_1CILi128EEENS7_ILi64EEENS7_ILi192EEEEEELi192ENS_10bfloat16_tEfNS_4arch4Sm80ELb0ELb0ELb0ELb1ELb0ELb0ELb1ELb1EEENS1_21CollectiveEpilogueFwdINS6_IJS8_SA_S9_EEENS6_IJNS7_ILi1EEESI_SI_EEESC_SE_Li256ELb1ELb1ELb1ELb0EEENS1_36VarlenDynamicPersistentTileSchedulerILi128ELi64ELi256ELi256ELb1ELb1ELb0ELb0ELb1ELb1EEEEEEEEEvNT_6ParamsE,@"STO_CUDA_ENTRY STV_DEFAULT"
_ZN7cutlass13device_kernelIN5flash19enable_sm80_to_sm89INS1_16FlashAttnFwdSm80INS1_25CollectiveMainloopFwdSm80ILi8ELi2ELb0EN4cute5tupleIJNS5_1CILi128EEENS7_ILi64EEENS7_ILi192EEEEEELi192ENS_10bfloat16_tEfNS_4arch4Sm80ELb0ELb0ELb0ELb1ELb0ELb0ELb1ELb1EEENS1_21CollectiveEpilogueFwdINS6_IJS8_SA_S9_EEENS6_IJNS7_ILi1EEESI_SI_EEESC_SE_Li256ELb1ELb1ELb1ELb0EEENS1_36VarlenDynamicPersistentTileSchedulerILi128ELi64ELi256ELi256ELb1ELb1ELb0ELb0ELb1ELb1EEEEEEEEEvNT_6ParamsE:
        /* <DEDUP_REMOVED lines=15> */
[----:B------:R-:W-:Y:S01]  /*00f0*/  IMAD.MOV.U32 R12, RZ, RZ, RZ ;  /* 0x000000ffff0c7224 */ /* 0x000fe200078e00ff */
[----:B------:R-:W-:-:S02]  /*0100*/  CS2R R4, SRZ ;  /* 0x0000000000047805 */ /* 0x000fc4000001ff00 */
        /* <DEDUP_REMOVED lines=13> */
[----:B------:R-:W-:Y:S01]  /*01e0*/  ISETP.GE.U32.AND P1, PT, R3, 0x10, PT ;  /* 0x000000100300780c */ /* 0x000fe20003f26070 */
[----:B--2---:R-:W-:-:S05]  /*01f0*/  IMAD R0, R12, R5, RZ ;  /* 0x000000050c007224 */ /* 0x004fca00078e02ff */
        /* <DEDUP_REMOVED lines=15> */
[----:B------:R-:W2:Y:S02]  /*02f0*/  SHFL.IDX PT, R2, R15, 0x1f, 0x1f ;  /* 0x03e01f000f027f89 */ /* 0x000ea400000e0000 */
[----:B--2---:R-:W-:-:S04]  /*0300*/  IMAD R2, R2, c[0x0][0x538], RZ ;  /* 0x00014e0002027a24 */ /* 0x004fc800078e02ff */
[----:B------:R-:W-:Y:S01]  /*0310*/  IMAD.MOV.U32 R7, RZ, RZ, R2 ;  /* 0x000000ffff077224 */ /* 0x000fe200078e0002 */
[----:B---3--:R-:W-:-:S13]  /*0320*/  ISETP.GT.AND P0, PT, R2, UR4, PT ;  /* 0x0000000402007c0c */ /* 0x008fda000bf04270 */
[----:B------:R-:W-:Y:S05]  /*0330*/  @P0 BRA `(.L_x_1223) ;  /* 0x0000026000000947 */ /* 0x000fea0003800000 */
[----:B------:R-:W-:Y:S02]  /*0340*/  MOV R2, R7 ;  /* 0x0000000700027202 */ /* 0x000fe40000000f00 */
[----:B------:R-:W-:-:S04]  /*0350*/  MOV R4, RZ ;  /* 0x000000ff00047202 */ /* 0x000fc80000000f00 */
.L_x_1227:
        /* <DEDUP_REMOVED lines=16> */
.L_x_1320:
        /* <DEDUP_REMOVED lines=16> */
.L_x_1321:
[----:B---3--:R-:W-:-:S05]  /*0560*/  IMAD R7, R7, c[0x0][0x538], RZ ;  /* 0x00014e0007077a24 */ /* 0x008fca00078e02ff */
[----:B------:R-:W-:-:S04]  /*0570*/  IADD3 R2, R7, R2, RZ ;  /* 0x0000000207027210 */ /* 0x000fc80007ffe0ff */
[----:B------:R-:W-:-:S13]  /*0580*/  ISETP.GT.AND P0, PT, R2, UR4, PT ;  /* 0x0000000402007c0c */ /* 0x000fda000bf04270 */
[----:B-12---:R-:W-:Y:S05]  /*0590*/  @!P0 BRA `(.L_x_1227) ;  /* 0xfffffdc000008947 */ /* 0x006fea000383ffff */
.L_x_1223:
[----:B-1----:R-:W-:-:S05]  /*05a0*/  IADD3 R188, -R7, R2, RZ ;  /* 0x0000000207bc7210 */ /* 0x002fca0007ffe1ff */
[----:B------:R-:W-:-:S05]  /*05b0*/  IMAD R0, R15, c[0x0][0x538], R188 ;  /* 0x00014e000f007a24 */ /* 0x000fca00078e02bc */
[----:B------:R-:W-:Y:S01]  /*05c0*/  ISETP.GT.AND P0, PT, R0, UR4, PT ;  /* 0x0000000400007c0c */ /* 0x000fe2000bf04270 */
[----:B------:R-:W-:-:S12]  /*05d0*/  BRA.DIV ~URZ, `(.L_x_1228) ;  /* 0x0000b8227f007947 */ /* 0x000fd8000b800000 */
[----:B------:R-:W-:-:S04]  /*05e0*/  VOTE.ANY R13, PT, !P0 ;  /* 0x00000000000d7806 */ /* 0x000fc800040e0100 */
.L_x_1322:
[----:B------:R1:W2:Y:S01]  /*05f0*/  POPC R191, R13 ;  /* 0x0000000d00bf7309 */ /* 0x0002a20000000000 */
[----:B------:R-:W-:Y:S05]  /*0600*/  BRA.DIV ~URZ, `(.L_x_1229) ;  /* 0x0000b8327f007947 */ /* 0x000fea000b800000 */
[----:B--2---:R2:W3:Y:S01]  /*0610*/  SHFL.IDX PT, R12, R12, R191, 0x1f ;  /* 0x00001fbf0c0c7589 */ /* 0x0044e200000e0000 */
[----:B------:R-:W-:-:S03]  /*0620*/  MOV R17, RZ ;  /* 0x000000ff00117202 */ /* 0x000fc60000000f00 */
[----:B------:R2:W4:Y:S04]  /*0630*/  SHFL.IDX PT, R5, R5, R191, 0x1f ;  /* 0x00001fbf05057589 */ /* 0x00052800000e0000 */
.L_x_1323:
[----:B------:R-:W-:Y:S01]  /*0640*/  ISETP.NE.AND P0, PT, R13, RZ, PT ;  /* 0x000000ff0d00720c */ /* 0x000fe20003f05270 */
[----:B------:R-:W-:-:S12]  /*0650*/  BSSY B0, `(.L_x_1230) ;  /* 0x0000005000007945 */ /* 0x000fd80003800000 */
[----:B------:R-:W-:Y:S05]  /*0660*/  @!P0 BRA `(.L_x_1231) ;  /* 0x0000003000008947 */ /* 0x000fea0003800000 */
[----:B------:R-:W-:Y:S01]  /*0670*/  IADD3 R6, R191, -0x1, RZ ;  /* 0xffffffffbf067810 */ /* 0x000fe20007ffe0ff */
[----:B------:R-:W-:Y:S05]  /*0680*/  BRA.DIV ~URZ, `(.L_x_1232) ;  /* 0x0000b8927f007947 */ /* 0x000fea000b800000 */
[----:B------:R1:W2:Y:S02]  /*0690*/  SHFL.IDX PT, R17, R15, R6, 0x1f ;  /* 0x00001f060f117589 */ /* 0x0002a400000e0000 */
.L_x_1231:
[----:B------:R-:W-:Y:S05]  /*06a0*/  BSYNC B0 ;  /* 0x0000000000007941 */ /* 0x000fea0003800000 */
.L_x_1230:
[-C--:B---3--:R-:W-:Y:S01]  /*06b0*/  IABS R0, R12.reuse ;  /* 0x0000000c00007213 */ /* 0x088fe20000000000 */
[----:B--2---:R-:W-:Y:S01]  /*06c0*/  IMAD R188, R17, c[0x0][0x538], R188 ;  /* 0x00014e0011bc7a24 */ /* 0x004fe200078e02bc */
[----:B----4-:R-:W-:Y:S02]  /*06d0*/  IABS R9, R5 ;  /* 0x0000000500097213 */ /* 0x010fe40000000000 */
[----:B------:R-:W2:Y:S01]  /*06e0*/  I2F.RP R8, R0 ;  /* 0x0000000000087306 */ /* 0x000ea20000209400 */
[----:B------:R-:W-:Y:S02]  /*06f0*/  IABS R2, R12 ;  /* 0x0000000c00027213 */ /* 0x000fe40000000000 */
[----:B------:R-:W-:Y:S02]  /*0700*/  IADD3 R189, -R188, UR4, RZ ;  /* 0x00000004bcbd7c10 */ /* 0x000fe4000fffe1ff */
[----:B------:R-:W-:Y:S01]  /*0710*/  IADD3 R191, R191, R4, RZ ;  /* 0x00000004bfbf7210 */ /* 0x000fe20007ffe0ff */
[----:B------:R-:W-:-:S02]  /*0720*/  IMAD.MOV R2, RZ, RZ, -R2 ;  /* 0x000000ffff027224 */ /* 0x000fc400078e0a02 */
[----:B------:R-:W3:Y:S08]  /*0730*/  I2F.RP R10, R9 ;  /* 0x00000009000a7306 */ /* 0x000ef00000209400 */
[----:B-12---:R-:W1:Y:S08]  /*0740*/  MUFU.RCP R6, R8 ;  /* 0x0000000800067308 */ /* 0x006e700000001000 */
[----:B---3--:R-:W2:Y:S01]  /*0750*/  MUFU.RCP R10, R10 ;  /* 0x0000000a000a7308 */ /* 0x008ea20000001000 */
[----:B-1----:R-:W-:-:S02]  /*0760*/  IADD3 R6, R6, 0xffffffe, RZ ;  /* 0x0ffffffe06067810 */ /* 0x002fc40007ffe0ff */
[----:B------:R-:W-:-:S05]  /*0770*/  IABS R8, R189 ;  /* 0x000000bd00087213 */ /* 0x000fca0000000000 */
        /* <DEDUP_REMOVED lines=9> */
[----:B------:R-:W-:Y:S02]  /*0810*/  IMAD R7, R6, R2, R8 ;  /* 0x0000000206077224 */ /* 0x000fe400078e0208 */
[----:B---3--:R-:W-:-:S03]  /*0820*/  IMAD.MOV R2, RZ, RZ, -R15 ;  /* 0x000000ffff027224 */ /* 0x008fc600078e0a0f */
[----:B------:R-:W-:-:S13]  /*0830*/  ISETP.GT.U32.AND P1, PT, R0, R7, PT ;  /* 0x000000070000720c */ /* 0x000fda0003f24070 */
[----:B------:R-:W-:Y:S01]  /*0840*/  @!P1 IMAD.IADD R7, R7, 0x1, -R0 ;  /* 0x0000000107079824 */ /* 0x000fe200078e0a00 */
[----:B------:R-:W-:Y:S02]  /*0850*/  @!P1 IADD3 R6, R6, 0x1, RZ ;  /* 0x0000000106069810 */ /* 0x000fe40007ffe0ff */
[----:B------:R-:W-:Y:S02]  /*0860*/  ISETP.NE.AND P1, PT, R12, RZ, PT ;  /* 0x000000ff0c00720c */ /* 0x000fe40003f25270 */
[----:B------:R-:W-:Y:S01]  /*0870*/  ISETP.GE.U32.AND P2, PT, R7, R0, PT ;  /* 0x000000000700720c */ /* 0x000fe20003f46070 */
[----:B------:R-:W-:Y:S01]  /*0880*/  IMAD R7, R2, R9, RZ ;  /* 0x0000000902077224 */ /* 0x000fe200078e02ff */
[----:B------:R-:W-:-:S03]  /*0890*/  LOP3.LUT R0, R189, R12, RZ, 0x3c, !PT ;  /* 0x0000000cbd007212 */ /* 0x000fc600078e3cff */
[----:B------:R-:W-:Y:S01]  /*08a0*/  IMAD.HI.U32 R7, R15, R7, R14 ;  /* 0x000000070f077227 */ /* 0x000fe200078e000e */
        /* <DEDUP_REMOVED lines=26> */
.L_x_1224:
[----:B-1----:R-:W-:Y:S01]  /*0a50*/  IMAD.MOV.U32 R189, RZ, RZ, RZ ;  /* 0x000000ffffbd7224 */ /* 0x002fe200078e00ff */
[----:B------:R-:W-:Y:S01]  /*0a60*/  MOV R190, RZ ;  /* 0x000000ff00be7202 */ /* 0x000fe20000000f00 */
[----:B------:R-:W-:Y:S01]  /*0a70*/  IMAD.U32 R188, RZ, RZ, UR4 ;  /* 0x00000004ffbc7e24 */ /* 0x000fe2000f8e00ff */
[----:B------:R-:W-:Y:S02]  /*0a80*/  MOV R191, c[0x0][0x53c] ;  /* 0x00014f0000bf7a02 */ /* 0x000fe40000000f00 */
.L_x_1233:
[----:B------:R-:W-:Y:S01]  /*0a90*/  ISETP.NE.AND P0, PT, R3, RZ, PT ;  /* 0x000000ff0300720c */ /* 0x000fe20003f05270 */
[----:B------:R-:W-:-:S12]  /*0aa0*/  WARPSYNC 0xffffffff ;  /* 0xffffffff00007948 */ /* 0x000fd80003800000 */
[----:B------:R1:W-:Y:S04]  /*0ab0*/  @!P0 STS.128 [0x24100], R188 ;  /* 0x024100bcff008388 */ /* 0x0003e80000000c00 */
[----:B------:R-:W-:Y:S06]  /*0ac0*/  BAR.ARV 0x5, 0x100 ;  /* 0x0144000000007b1d */ /* 0x000fec0000002000 */
.L_x_1222:
[----:B-1----:R-:W-:-:S13]  /*0ad0*/  ISETP.GE.AND P0, PT, R191, c[0x0][0x53c], PT ;  /* 0x00014f00bf007a0c */ /* 0x002fda0003f06270 */
[----:B------:R-:W-:Y:S05]  /*0ae0*/  @P0 EXIT ;  /* 0x000000000000094d */ /* 0x000fea0003800000 */
[----:B------:R-:W-:-:S04]  /*0af0*/  SHF.R.S32.HI R7, RZ, 0x1f, R134 ;  /* 0x0000001fff077819 */ /* 0x000fc80000011486 */
[CC--:B------:R-:W-:Y:S02]  /*0b00*/  LEA.HI R9, R7.reuse, R134.reuse, RZ, 0x4 ;  /* 0x0000008607097211 */ /* 0x0c0fe400078f20ff */
[----:B------:R-:W-:Y:S02]  /*0b10*/  LEA.HI R11, R7, R134, RZ, 0x2 ;  /* 0x00000086070b7211 */ /* 0x000fe400078f10ff */
[----:B------:R-:W-:Y:S02]  /*0b20*/  SHF.R.S32.HI R3, RZ, 0x4, R9 ;  /* 0x00000004ff037819 */ /* 0x000fe40000011409 */
[--C-:B------:R-:W-:Y:S02]  /*0b30*/  SHF.R.S32.HI R2, RZ, 0x2, R11.reuse ;  /* 0x00000002ff027819 */ /* 0x100fe4000001140b */
[----:B------:R-:W-:Y:S02]  /*0b40*/  SHF.R.S32.HI R5, RZ, 0x1f, R11 ;  /* 0x0000001fff057819 */ /* 0x000fe4000001140b */
[----:B------:R-:W-:-:S02]  /*0b50*/  LEA.HI R4, R9, R3, RZ, 0x1 ;  /* 0x0000000309047211 */ /* 0x000fc400078f08ff */
[----:B------:R-:W-:Y:S02]  /*0b60*/  LEA.HI R5, R5, R2, RZ, 0x3 ;  /* 0x0000000205057211 */ /* 0x000fe400078f18ff */
[----:B------:R-:W-:Y:S02]  /*0b70*/  LOP3.LUT R4, R4, 0xfffffffe, RZ, 0xc0, !PT ;  /* 0xfffffffe04047812 */ /* 0x000fe400078ec0ff */
[-C--:B------:R-:W-:Y:S02]  /*0b80*/  LEA.HI R0, R7, R134.reuse, RZ, 0x3 ;  /* 0x0000008607007211 */ /* 0x080fe400078f18ff */
[----:B------:R-:W-:Y:S01]  /*0b90*/  LOP3.LUT R5, R5, 0xfffffff8, RZ, 0xc0, !PT ;  /* 0xfffffff805057812 */ /* 0x000fe200078ec0ff */
[----:B------:R-:W-:Y:S01]  /*0ba0*/  IMAD.IADD R4, R3, 0x1, -R4 ;  /* 0x0000000103047824 */ /* 0x000fe200078e0a04 */
[----:B------:R-:W-:Y:S02]  /*0bb0*/  SHF.R.S32.HI R195, RZ, 0x3, R0 ;  /* 0x00000003ffc37819 */ /* 0x000fe40000011400 */
[----:B------:R-:W-:Y:S01]  /*0bc0*/  LOP3.LUT R3, R0, 0xfffffff8, RZ, 0xc0, !PT ;  /* 0xfffffff800037812 */ /* 0x000fe200078ec0ff */
[----:B------:R-:W-:Y:S01]  /*0bd0*/  IMAD.IADD R5, R2, 0x1, -R5 ;  /* 0x0000000102057824 */ /* 0x000fe200078e0a05 */
[----:B------:R-:W-:Y:S01]  /*0be0*/  LOP3.LUT R9, R9, 0xfffffff0, RZ, 0xc0, !PT ;  /* 0xfffffff009097812 */ /* 0x000fe200078ec0ff */
[----:B------:R-:W-:Y:S01]  /*0bf0*/  IMAD.SHL.U32 R8, R195, 0x40, RZ ;  /* 0x00000040c3087824 */ /* 0x000fe200078e00ff */
[CC--:B------:R-:W-:Y:S01]  /*0c00*/  LEA.HI R2, R7.reuse, R134.reuse, RZ, 0x6 ;  /* 0x0000008607027211 */ /* 0x0c0fe200078f30ff */
[C---:B------:R-:W-:Y:S01]  /*0c10*/  IMAD.IADD R184, R134.reuse, 0x1, -R3 ;  /* 0x0000000186b87824 */ /* 0x040fe200078e0a03 */
[----:B------:R-:W-:Y:S01]  /*0c20*/  LEA.HI R7, R7, R134, RZ, 0x5 ;  /* 0x0000008607077211 */ /* 0x000fe200078f28ff */
[----:B------:R-:W-:Y:S01]  /*0c30*/  IMAD.IADD R6, R134, 0x1, -R9 ;  /* 0x0000000186067824 */ /* 0x000fe200078e0a09 */
[----:B------:R-:W-:Y:S01]  /*0c40*/  LOP3.LUT R3, R8, 0x1c0, RZ, 0xc0, !PT ;  /* 0x000001c008037812 */ /* 0x000fe200078ec0ff */
[----:B------:R-:W-:Y:S01]  /*0c50*/  IMAD.SHL.U32 R2, R2, 0x8, RZ ;  /* 0x0000000802027824 */ /* 0x000fe200078e00ff */
[----:B------:R-:W-:Y:S01]  /*0c60*/  LOP3.LUT R205, R7, 0xffffffe0, RZ, 0xc0, !PT ;  /* 0xffffffe007cd7812 */ /* 0x000fe200078ec0ff */
[----:B------:R-:W-:Y:S01]  /*0c70*/  IMAD.SHL.U32 R210, R184, 0x8, RZ ;  /* 0x00000008b8d27824 */ /* 0x000fe200078e00ff */
[----:B------:R-:W-:-:S02]  /*0c80*/  SHF.R.S32.HI R9, RZ, 0x1f, R6 ;  /* 0x0000001fff097819 */ /* 0x000fc40000011406 */
[----:B------:R-:W-:Y:S01]  /*0c90*/  LOP3.LUT R2, R2, 0x7ffffe00, RZ, 0xc0, !PT ;  /* 0x7ffffe0002027812 */ /* 0x000fe200078ec0ff */
[----:B------:R-:W-:Y:S01]  /*0ca0*/  IMAD.IADD R205, R134, 0x1, -R205 ;  /* 0x0000000186cd7824 */ /* 0x000fe200078e0acd */
[----:B------:R-:W-:Y:S02]  /*0cb0*/  SHF.R.U32.HI R203, RZ, 0x3, R3 ;  /* 0x00000003ffcb7819 */ /* 0x000fe40000011603 */
[----:B------:R-:W-:Y:S01]  /*0cc0*/  LOP3.LUT R8, R3, 0x38, R210, 0xf8, !PT ;  /* 0x0000003803087812 */ /* 0x000fe200078ef8d2 */
[----:B------:R-:W-:Y:S01]  /*0cd0*/  IMAD.SHL.U32 R3, R184, 0x40, RZ ;  /* 0x00000040b8037824 */ /* 0x000fe200078e00ff */
[----:B------:R-:W-:Y:S02]  /*0ce0*/  LEA.HI R9, R9, R6, RZ, 0x3 ;  /* 0x0000000609097211 */ /* 0x000fe400078f18ff */
[----:B------:R-:W-:Y:S02]  /*0cf0*/  LOP3.LUT R203, R2, R8, R203, 0xf6, !PT ;  /* 0x0000000802cb7212 */ /* 0x000fe400078ef6cb */
[----:B------:R-:W-:-:S02]  /*0d00*/  SHF.R.S32.HI R8, RZ, 0x5, R7 ;  /* 0x00000005ff087819 */ /* 0x000fc40000011407 */
[----:B------:R-:W-:Y:S01]  /*0d10*/  SHF.R.S32.HI R7, RZ, 0x1f, R7 ;  /* 0x0000001fff077819 */ /* 0x000fe20000011407 */
[----:B------:R-:W-:Y:S01]  /*0d20*/  IMAD.SHL.U32 R203, R203, 0x2, RZ ;  /* 0x00000002cbcb7824 */ /* 0x000fe200078e00ff */
[C---:B------:R-:W-:Y:S01]  /*0d30*/  LOP3.LUT R13, R9.reuse, 0xfffffff8, RZ, 0xc0, !PT ;  /* 0xfffffff8090d7812 */ /* 0x040fe200078ec0ff */
[----:B------:R-:W-:Y:S01]  /*0d40*/  IMAD.SHL.U32 R9, R9, 0x40, RZ ;  /* 0x0000004009097824 */ /* 0x000fe200078e00ff */
[----:B------:R-:W-:Y:S02]  /*0d50*/  LOP3.LUT R3, R3, 0x1c0, RZ, 0xc0, !PT ;  /* 0x000001c003037812 */ /* 0x000fe400078ec0ff */
[----:B------:R-:W-:Y:S01]  /*0d60*/  LEA.HI R7, R7, R8, RZ, 0x3 ;  /* 0x0000000807077211 */ /* 0x000fe200078f18ff */
[----:B------:R-:W-:Y:S01]  /*0d70*/  IMAD.IADD R6, R6, 0x1, -R13 ;  /* 0x0000000106067824 */ /* 0x000fe200078e0a0d */
[----:B------:R-:W-:Y:S02]  /*0d80*/  SHF.R.S32.HI R204, RZ, 0x1f, R205 ;  /* 0x0000001fffcc7819 */ /* 0x000fe400000114cd */
[----:B------:R-:W-:Y:S01]  /*0d90*/  LOP3.LUT R10, R5, 0x1, RZ, 0xc0, !PT ;  /* 0x00000001050a7812 */ /* 0x000fe200078ec0ff */
[----:B------:R-:W-:Y:S01]  /*0da0*/  IMAD.SHL.U32 R2, R6, 0x40, RZ ;  /* 0x0000004006027824 */ /* 0x000fe200078e00ff */
[----:B------:R-:W-:-:S02]  /*0db0*/  LOP3.LUT R0, R3, 0x8, R0, 0xf8, !PT ;  /* 0x0000000803007812 */ /* 0x000fc400078ef800 */
[----:B------:R-:W-:Y:S02]  /*0dc0*/  SHF.R.U32.HI R3, RZ, 0x3, R3 ;  /* 0x00000003ff037819 */ /* 0x000fe40000011603 */
[----:B------:R-:W-:Y:S02]  /*0dd0*/  LOP3.LUT R11, R11, 0xfffffffc, RZ, 0xc0, !PT ;  /* 0xfffffffc0b0b7812 */ /* 0x000fe400078ec0ff */
[----:B------:R-:W-:Y:S02]  /*0de0*/  LOP3.LUT R7, R7, 0xffffff8, RZ, 0xc0, !PT ;  /* 0x0ffffff807077812 */ /* 0x000fe400078ec0ff */
[----:B------:R-:W-:Y:S02]  /*0df0*/  LEA.HI R204, R204, R205, RZ, 0x2 ;  /* 0x000000cdcccc7211 */ /* 0x000fe400078f10ff */
[----:B------:R-:W-:Y:S01]  /*0e00*/  ISETP.NE.U32.AND P3, PT, R10, 0x1, PT ;  /* 0x000000010a00780c */ /* 0x000fe20003f65070 */
[C---:B------:R-:W-:Y:S01]  /*0e10*/  IMAD.SHL.U32 R10, R5.reuse, 0x40, RZ ;  /* 0x00000040050a7824 */ /* 0x040fe200078e00ff */
[----:B------:R-:W-:Y:S01]  /*0e20*/  LOP3.LUT R3, R0, R3, RZ, 0x3c, !PT ;  /* 0x0000000300037212 */ /* 0x000fe200078e3cff */
[----:B------:R-:W-:Y:S01]  /*0e30*/  IMAD.IADD R0, R134, 0x1, -R11 ;  /* 0x0000000186007824 */ /* 0x000fe200078e0a0b */
[----:B------:R-:W-:Y:S01]  /*0e40*/  SHF.R.S32.HI R208, RZ, 0x2, R204 ;  /* 0x00000002ffd07819 */ /* 0x000fe200000114cc */
[----:B------:R-:W-:Y:S01]  /*0e50*/  IMAD.IADD R7, R8, 0x1, -R7 ;  /* 0x0000000108077824 */ /* 0x000fe200078e0a07 */
[----:B------:R-:W-:Y:S01]  /*0e60*/  R2P PR, R5, 0x6 ;  /* 0x0000000605007804 */ /* 0x000fe20000000000 */
[----:B------:R-:W-:Y:S01]  /*0e70*/  IMAD.SHL.U32 R11, R4, 0x8, RZ ;  /* 0x00000008040b7824 */ /* 0x000fe200078e00ff */
[----:B------:R-:W-:Y:S01]  /*0e80*/  LOP3.LUT R10, R10, 0x1c0, RZ, 0xc0, !PT ;  /* 0x000001c00a0a7812 */ /* 0x000fe200078ec0ff */
[----:B------:R-:W-:Y:S01]  /*0e90*/  IMAD.SHL.U32 R5, R8, 0x400, RZ ;  /* 0x0000040008057824 */ /* 0x000fe200078e00ff */
[----:B------:R-:W-:Y:S01]  /*0ea0*/  LOP3.LUT R2, R2, 0x1c0, RZ, 0xc0, !PT ;  /* 0x000001c002027812 */ /* 0x000fe200078ec0ff */
[----:B------:R-:W-:Y:S01]  /*0eb0*/  IMAD R208, R7, 0x10, R208 ;  /* 0x0000001007d07824 */ /* 0x000fe200078e02d0 */
[C---:B------:R-:W-:Y:S01]  /*0ec0*/  LEA.HI R7, R0.reuse, R0, RZ, 0x1 ;  /* 0x0000000000077211 */ /* 0x040fe200078f08ff */
[----:B------:R-:W-:Y:S01]  /*0ed0*/  IMAD R221, R0, 0x2, R5 ;  /* 0x0000000200dd7824 */ /* 0x000fe200078e0205 */
[----:B------:R-:W-:Y:S01]  /*0ee0*/  LEA.HI R10, R10, R10, RZ, 0x1d ;  /* 0x0000000a0a0a7211 */ /* 0x000fe200078fe8ff */
[----:B------:R-:W-:Y:S01]  /*0ef0*/  IMAD R4, R4, 0x200, R3 ;  /* 0x0000020004047824 */ /* 0x000fe200078e0203 */
[----:B------:R-:W-:Y:S01]  /*0f00*/  LOP3.LUT R11, R2, 0x8, R11, 0xf8, !PT ;  /* 0x00000008020b7812 */ /* 0x000fe200078ef80b */
[----:B------:R-:W-:Y:S01]  /*0f10*/  IMAD.MOV.U32 R3, RZ, RZ, 0x20 ;  /* 0x00000020ff037424 */ /* 0x000fe200078e00ff */
[----:B------:R-:W-:Y:S01]  /*0f20*/  SHF.R.U32.HI R2, RZ, 0x3, R2 ;  /* 0x00000003ff027819 */ /* 0x000fe20000011602 */
[----:B------:R-:W-:Y:S01]  /*0f30*/  IMAD.IADD R221, R221, 0x1, R10 ;  /* 0x00000001dddd7824 */ /* 0x000fe200078e020a */
[----:B------:R-:W-:-:S02]  /*0f40*/  LOP3.LUT R7, R7, 0x1ffffffe, RZ, 0xc0, !PT ;  /* 0x1ffffffe07077812 */ /* 0x000fc400078ec0ff */
[----:B------:R-:W-:Y:S02]  /*0f50*/  LOP3.LUT R2, R11, R2, RZ, 0x3c, !PT ;  /* 0x000000020b027212 */ /* 0x000fe400078e3cff */
[----:B------:R-:W-:Y:S01]  /*0f60*/  LOP3.LUT R9, R9, 0xfffffe00, RZ, 0xc0, !PT ;  /* 0xfffffe0009097812 */ /* 0x000fe200078ec0ff */
[----:B------:R-:W-:Y:S01]  /*0f70*/  IMAD.IADD R7, R0, 0x1, -R7 ;  /* 0x0000000100077824 */ /* 0x000fe200078e0a07 */
[----:B------:R-:W-:Y:S02]  /*0f80*/  LOP3.LUT R204, R204, 0x7ffffffc, RZ, 0xc0, !PT ;  /* 0x7ffffffccccc7812 */ /* 0x000fe400078ec0ff */
[-C--:B------:R-:W-:Y:S01]  /*0f90*/  IADD3 R0, R2, R9.reuse, R5 ;  /* 0x0000000902007210 */ /* 0x080fe20007ffe005 */
[----:B------:R-:W-:Y:S01]  /*0fa0*/  IMAD.MOV.U32 R5, RZ, RZ, 0x40 ;  /* 0x00000040ff057424 */ /* 0x000fe200078e00ff */
[----:B------:R-:W-:Y:S01]  /*0fb0*/  LEA R221, R221, 0x80, 0x1 ;  /* 0x00000080dddd7811 */ /* 0x000fe200078e08ff */
[----:B------:R-:W-:Y:S01]  /*0fc0*/  IMAD.IADD R204, R205, 0x1, -R204 ;  /* 0x00000001cdcc7824 */ /* 0x000fe200078e0acc */
[----:B------:R-:W-:Y:S01]  /*0fd0*/  LOP3.LUT P0, RZ, R6, 0x2, RZ, 0xc0, !PT ;  /* 0x0000000206ff7812 */ /* 0x000fe2000780c0ff */
[----:B------:R-:W-:Y:S01]  /*0fe0*/  IMAD R206, R7, 0x8, R208 ;  /* 0x0000000807ce7824 */ /* 0x000fe200078e02d0 */
[----:B------:R-:W-:Y:S01]  /*0ff0*/  LOP3.LUT R2, R2, R9, RZ, 0xfc, !PT ;  /* 0x0000000902027212 */ /* 0x000fe200078efcff */
[----:B------:R-:W-:Y:S01]  /*1000*/  IMAD.SHL.U32 R204, R204, 0x2, RZ ;  /* 0x00000002cccc7824 */ /* 0x000fe200078e00ff */
[----:B------:R-:W-:-:S02]  /*1010*/  SEL R207, R3, 0xffffffe0, !P1 ;  /* 0xffffffe003cf7807 */ /* 0x000fc40004800000 */
[C---:B------:R-:W-:Y:S02]  /*1020*/  IADD3 R220, R221.reuse, -0x10, RZ ;  /* 0xfffffff0dddc7810 */ /* 0x040fe40007ffe0ff */
[----:B------:R-:W-:Y:S01]  /*1030*/  LOP3.LUT P4, RZ, R6, 0x4, RZ, 0xc0, !PT ;  /* 0x0000000406ff7812 */ /* 0x000fe2000788c0ff */
[----:B------:R-:W-:Y:S01]  /*1040*/  IMAD.IADD R219, R221, 0x1, R207 ;  /* 0x00000001dddb7824 */ /* 0x000fe200078e02cf */
[----:B------:R-:W-:Y:S02]  /*1050*/  SEL R183, R3, 0xffffffe0, !P0 ;  /* 0xffffffe003b77807 */ /* 0x000fe40004000000 */
[----:B------:R-:W-:Y:S02]  /*1060*/  @P3 IADD3 R220, R221, 0x10, RZ ;  /* 0x00000010dddc3810 */ /* 0x000fe40007ffe0ff */
[----:B------:R-:W-:Y:S02]  /*1070*/  LEA R178, R2, 0x100, 0x1 ;  /* 0x0000010002b27811 */ /* 0x000fe400078e08ff */
[----:B------:R-:W-:Y:S01]  /*1080*/  LEA R182, R0, 0x18100, 0x1 ;  /* 0x0001810000b67811 */ /* 0x000fe200078e08ff */
[----:B------:R-:W-:Y:S01]  /*1090*/  IMAD.IADD R207, R207, 0x1, R220 ;  /* 0x00000001cfcf7824 */ /* 0x000fe200078e02dc */
[----:B------:R-:W-:Y:S01]  /*10a0*/  SEL R222, R5, 0xffffffc0, !P2 ;  /* 0xffffffc005de7807 */ /* 0x000fe20005000000 */
[----:B------:R-:W-:Y:S01]  /*10b0*/  IMAD.IADD R224, R183, 0x1, R178 ;  /* 0x00000001b7e07824 */ /* 0x000fe200078e02b2 */
[----:B------:R-:W-:Y:S01]  /*10c0*/  SEL R3, R5, 0xffffffc0, !P4 ;  /* 0xffffffc005037807 */ /* 0x000fe20006000000 */
[----:B------:R-:W-:Y:S01]  /*10d0*/  IMAD.IADD R181, R182, 0x1, R183 ;  /* 0x00000001b6b57824 */ /* 0x000fe200078e02b7 */
[C---:B------:R-:W-:Y:S01]  /*10e0*/  IADD3 R199, R210.reuse, 0x40, RZ ;  /* 0x00000040d2c77810 */ /* 0x040fe20007ffe0ff */
[--C-:B------:R-:W-:Y:S01]  /*10f0*/  IMAD.IADD R218, R221, 0x1, R222.reuse ;  /* 0x00000001ddda7824 */ /* 0x100fe200078e02de */
        /* <DEDUP_REMOVED lines=8> */
[----:B------:R-:W-:Y:S01]  /*1180*/  SHF.R.S32.HI R211, RZ, 0x1f, R210 ;  /* 0x0000001fffd37819 */ /* 0x000fe200000114d2 */
[C---:B------:R-:W-:Y:S01]  /*1190*/  IMAD.IADD R177, R3.reuse, 0x1, R178 ;  /* 0x0000000103b17824 */ /* 0x040fe200078e02b2 */
[----:B------:R-:W-:Y:S01]  /*11a0*/  SHF.R.S32.HI R198, RZ, 0x1f, R199 ;  /* 0x0000001fffc67819 */ /* 0x000fe200000114c7 */
[----:B------:R-:W-:Y:S01]  /*11b0*/  IMAD.IADD R224, R3, 0x1, R224 ;  /* 0x0000000103e07824 */ /* 0x000fe200078e02e0 */
[----:B------:R-:W-:Y:S01]  /*11c0*/  SHF.R.S32.HI R197, RZ, 0x1f, R200 ;  /* 0x0000001fffc57819 */ /* 0x000fe200000114c8 */
[----:B------:R-:W-:Y:S01]  /*11d0*/  IMAD.IADD R179, R181, 0x1, R3 ;  /* 0x00000001b5b37824 */ /* 0x000fe200078e0203 */
[----:B------:R-:W-:-:S02]  /*11e0*/  IADD3 R202, R203, 0x100, RZ ;  /* 0x00000100cbca7810 */ /* 0x000fc40007ffe0ff */
[----:B------:R-:W-:Y:S02]  /*11f0*/  IADD3 R201, R203, 0xc100, RZ ;  /* 0x0000c100cbc97810 */ /* 0x000fe40007ffe0ff */
[----:B------:R-:W-:Y:S02]  /*1200*/  LEA R185, R4, 0xc100, 0x1 ;  /* 0x0000c10004b97811 */ /* 0x000fe400078e08ff */
[----:B------:R-:W-:Y:S02]  /*1210*/  SHF.R.S32.HI R213, RZ, 0x1f, R216 ;  /* 0x0000001fffd57819 */ /* 0x000fe400000114d8 */
[----:B------:R-:W-:Y:S02]  /*1220*/  SHF.R.S32.HI R212, RZ, 0x1f, R215 ;  /* 0x0000001fffd47819 */ /* 0x000fe400000114d7 */
[----:B------:R-:W-:Y:S02]  /*1230*/  SHF.R.S32.HI R209, RZ, 0x1f, R214 ;  /* 0x0000001fffd17819 */ /* 0x000fe400000114d6 */
.L_x_1319:
[----:B------:R-:W-:-:S04]  /*1240*/  IMAD.MOV.U32 R3, RZ, RZ, 0x4 ;  /* 0x00000004ff037424 */ /* 0x000fc800078e00ff */
[----:B------:R-:W-:-:S06]  /*1250*/  IMAD.WIDE R226, R191, R3, c[0x0][0x588] ;  /* 0x00016200bfe27625 */ /* 0x000fcc00078e0203 */
        /* <DEDUP_REMOVED lines=32> */
.L_x_1234:
[----:B------:R-:W-:-:S04]  /*1460*/  ISETP.NE.U32.AND P1, PT, RZ, c[0x0][0x368], PT ;  /* 0x0000da00ff007a0c */ /* 0x000fc80003f25070 */
[----:B------:R-:W-:-:S13]  /*1470*/  ISETP.NE.AND.EX P1, PT, RZ, c[0x0][0x36c], PT, P1 ;  /* 0x0000db00ff007a0c */ /* 0x000fda0003f25310 */
[----:B------:R-:W-:Y:S05]  /*1480*/  @!P1 BRA `(.L_x_1235) ;  /* 0x0000004000009947 */ /* 0x000fea0003800000 */
[----:B------:R-:W-:-:S04]  /*1490*/  LEA R80, P1, R226, c[0x0][0x368], 0x2 ;  /* 0x0000da00e2507a11 */ /* 0x000fc800078210ff */
[----:B------:R-:W-:-:S05]  /*14a0*/  LEA.HI.X R81, R226, c[0x0][0x36c], R225, 0x2, P1 ;  /* 0x0000db00e2517a11 */ /* 0x000fca00008f14e1 */
[----:B------:R2:W5:Y:S01]  /*14b0*/  LDG.E R80, [R80.64] ;  /* 0x0000000850507981 */ /* 0x000562000c1e1900 */
[----:B------:R-:W-:Y:S05]  /*14c0*/  BRA `(.L_x_1236) ;  /* 0x0000005000007947 */ /* 0x000fea0003800000 */
.L_x_1235:
[----:B------:R-:W-:Y:S01]  /*14d0*/  MOV R80, c[0x0][0x1d0] ;  /* 0x0000740000507a02 */ /* 0x000fe20000000f00 */
[----:B------:R-:W-:Y:S05]  /*14e0*/  @!P0 BRA `(.L_x_1236) ;  /* 0x0000003000008947 */ /* 0x000fea0003800000 */
[----:B------:R-:W2:Y:S04]  /*14f0*/  LDG.E R0, [R4.64] ;  /* 0x0000000804007981 */ /* 0x000ea8000c1e1900 */
[----:B------:R-:W2:Y:S02]  /*1500*/  LDG.E R9, [R4.64+0x4] ;  /* 0x0000040804097981 */ /* 0x000ea4000c1e1900 */
[----:B--2---:R-:W-:-:S05]  /*1510*/  IADD3 R80, -R0, R9, RZ ;  /* 0x0000000900507210 */ /* 0x004fca0007ffe1ff */
.L_x_1236:
[--C-:B-----5:R-:W-:Y:S01]  /*1520*/  IMAD.IADD R80, R80, 0x1, -R7.reuse ;  /* 0x0000000150507824 */ /* 0x120fe200078e0a07 */
[C---:B------:R-:W-:Y:S01]  /*1530*/  LOP3.LUT R9, R190.reuse, 0xff000000, RZ, 0xc0, !PT ;  /* 0xff000000be097812 */ /* 0x040fe200078ec0ff */
[----:B------:R-:W-:Y:S01]  /*1540*/  BSSY B0, `(.L_x_1237) ;  /* 0x0000029000007945 */ /* 0x000fe20003800000 */
[----:B------:R-:W-:Y:S01]  /*1550*/  LOP3.LUT R230, R190, 0xff0000, RZ, 0xc0, !PT ;  /* 0x00ff0000bee67812 */ /* 0x000fe200078ec0ff */
[----:B------:R-:W-:Y:S01]  /*1560*/  IMAD.IADD R8, R8, 0x1, R7 ;  /* 0x0000000108087824 */ /* 0x000fe200078e0207 */
[C---:B------:R-:W-:Y:S01]  /*1570*/  ISETP.GE.AND P1, PT, R80.reuse, 0x1, PT ;  /* 0x000000015000780c */ /* 0x040fe20003f26270 */
[----:B------:R-:W-:Y:S01]  /*1580*/  IMAD.MOV.U32 R7, RZ, RZ, RZ ;  /* 0x000000ffff077224 */ /* 0x000fe200078e00ff */
[----:B------:R-:W-:-:S02]  /*1590*/  IADD3 R2, R80, 0x3f, RZ ;  /* 0x0000003f50027810 */ /* 0x000fc40007ffe0ff */
[----:B------:R-:W-:Y:S02]  /*15a0*/  SHF.R.U32.HI R9, RZ, 0x8, R9 ;  /* 0x00000008ff097819 */ /* 0x000fe40000011609 */
[----:B-1----:R-:W-:Y:S02]  /*15b0*/  SHF.R.S32.HI R5, RZ, 0x1f, R2 ;  /* 0x0000001fff057819 */ /* 0x002fe40000011402 */
[----:B------:R-:W-:Y:S02]  /*15c0*/  LEA.HI R230, R230, R9, RZ, 0x10 ;  /* 0x00000009e6e67211 */ /* 0x000fe400078f80ff */
[----:B------:R-:W-:Y:S02]  /*15d0*/  LEA.HI R2, R5, R2, RZ, 0x6 ;  /* 0x0000000205027211 */ /* 0x000fe400078f30ff */
[----:B------:R-:W-:Y:S02]  /*15e0*/  LOP3.LUT R231, R230, 0xff, RZ, 0xc0, !PT ;  /* 0x000000ffe6e77812 */ /* 0x000fe400078ec0ff */
[----:B------:R-:W-:-:S02]  /*15f0*/  SHF.R.U32.HI R230, RZ, 0x10, R230 ;  /* 0x00000010ffe67819 */ /* 0x000fc400000116e6 */
[----:B------:R-:W-:Y:S01]  /*1600*/  SHF.R.S32.HI R2, RZ, 0x6, R2 ;  /* 0x00000006ff027819 */ /* 0x000fe20000011402 */
[----:B------:R-:W-:Y:S05]  /*1610*/  @!P1 BRA `(.L_x_1238) ;  /* 0x000001b000009947 */ /* 0x000fea0003800000 */
[----:B------:R-:W-:-:S04]  /*1620*/  ISETP.NE.AND P1, PT, R230, RZ, PT ;  /* 0x000000ffe600720c */ /* 0x000fc80003f25270 */
[----:B------:R-:W-:-:S04]  /*1630*/  SEL R5, R230, c[0x0][0x338], P1 ;  /* 0x0000ce00e6057a07 */ /* 0x000fc80000800000 */
[-C--:B------:R-:W-:Y:S02]  /*1640*/  IABS R9, R5.reuse ;  /* 0x0000000500097213 */ /* 0x080fe40000000000 */
[----:B------:R-:W-:Y:S02]  /*1650*/  IADD3 R10, R2, -0x1, R5 ;  /* 0xffffffff020a7810 */ /* 0x000fe40007ffe005 */
[----:B------:R-:W1:Y:S01]  /*1660*/  I2F.RP R11, R9 ;  /* 0x00000009000b7306 */ /* 0x000e620000209400 */
[----:B------:R-:W-:-:S05]  /*1670*/  IABS R0, R5 ;  /* 0x0000000500007213 */ /* 0x000fca0000000000 */
[----:B------:R-:W-:Y:S02]  /*1680*/  IMAD.MOV R0, RZ, RZ, -R0 ;  /* 0x000000ffff007224 */ /* 0x000fe400078e0a00 */
[----:B-1----:R-:W1:Y:S02]  /*1690*/  MUFU.RCP R14, R11 ;  /* 0x0000000b000e7308 */ /* 0x002e640000001000 */
[----:B-1----:R-:W-:-:S06]  /*16a0*/  IADD3 R14, R14, 0xffffffe, RZ ;  /* 0x0ffffffe0e0e7810 */ /* 0x002fcc0007ffe0ff */
[----:B------:R-:W1:Y:S02]  /*16b0*/  F2I.FTZ.U32.TRUNC.NTZ R15, R14 ;  /* 0x0000000e000f7305 */ /* 0x000e64000021f000 */
[--C-:B-1----:R-:W-:Y:S02]  /*16c0*/  IMAD.MOV R4, RZ, RZ, -R15.reuse ;  /* 0x000000ffff047224 */ /* 0x102fe400078e0a0f */
[----:B------:R-:W-:Y:S02]  /*16d0*/  IMAD.MOV.U32 R14, RZ, RZ, RZ ;  /* 0x000000ffff0e7224 */ /* 0x000fe400078e00ff */
[----:B------:R-:W-:Y:S01]  /*16e0*/  IMAD R7, R4, R9, RZ ;  /* 0x0000000904077224 */ /* 0x000fe200078e02ff */
[----:B------:R-:W-:Y:S02]  /*16f0*/  IABS R4, R10 ;  /* 0x0000000a00047213 */ /* 0x000fe40000000000 */
[----:B------:R-:W-:Y:S01]  /*1700*/  LOP3.LUT R10, R10, R5, RZ, 0x3c, !PT ;  /* 0x000000050a0a7212 */ /* 0x000fe200078e3cff */
[----:B------:R-:W-:-:S03]  /*1710*/  IMAD.HI.U32 R7, R15, R7, R14 ;  /* 0x000000070f077227 */ /* 0x000fc600078e000e */
[----:B------:R-:W-:-:S03]  /*1720*/  ISETP.GE.AND P1, PT, R10, RZ, PT ;  /* 0x000000ff0a00720c */ /* 0x000fc60003f26270 */
        /* <DEDUP_REMOVED lines=10> */
.L_x_1238:
[----:B------:R-:W-:Y:S05]  /*17d0*/  BSYNC B0 ;  /* 0x0000000000007941 */ /* 0x000fea0003800000 */
.L_x_1237:
[----:B------:R-:W-:Y:S01]  /*17e0*/  IMAD R229, R231, R7, RZ ;  /* 0x00000007e7e57224 */ /* 0x000fe200078e02ff */
[----:B------:R-:W-:Y:S01]  /*17f0*/  PRMT R9, RZ, 0x7610, R9 ;  /* 0x00007610ff097816 */ /* 0x000fe20000000009 */
[----:B------:R-:W-:Y:S01]  /*1800*/  IMAD.MOV.U32 R0, RZ, RZ, RZ ;  /* 0x000000ffff007224 */ /* 0x000fe200078e00ff */
[----:B------:R-:W-:Y:S01]  /*1810*/  CS2R R114, SRZ ;  /* 0x0000000000727805 */ /* 0x000fe2000001ff00 */
[----:B------:R-:W-:Y:S01]  /*1820*/  IMAD.IADD R5, R229, 0x1, R7 ;  /* 0x00000001e5057824 */ /* 0x000fe200078e0207 */
[----:B------:R-:W-:Y:S01]  /*1830*/  MOV R7, RZ ;  /* 0x000000ff00077202 */ /* 0x000fe20000000f00 */
        /* <DEDUP_REMOVED lines=52> */
[----:B------:R-:W-:-:S05]  /*1b80*/  @P3 IMAD.WIDE R14, R226, R3, c[0x0][0x340] ;  /* 0x0000d000e20e3625 */ /* 0x000fca00078e0203 */
[----:B------:R1:W3:Y:S01]  /*1b90*/  @P3 LDG.E R3, [R14.64] ;  /* 0x000000080e033981 */ /* 0x0002e2000c1e1900 */
[----:B------:R-:W-:Y:S02]  /*1ba0*/  SHF.R.S32.HI R5, RZ, 0x1f, R6 ;  /* 0x0000001fff057819 */ /* 0x000fe40000011406 */
[----:B------:R-:W-:Y:S02]  /*1bb0*/  MOV R0, c[0x0][0x2c4] ;  /* 0x0000b10000007a02 */ /* 0x000fe40000000f00 */
[----:B------:R-:W-:Y:S01]  /*1bc0*/  IADD3 R9, P1, R195, R8, RZ ;  /* 0x00000008c3097210 */ /* 0x000fe20007f3e0ff */
[----:B------:R-:W-:Y:S01]  /*1bd0*/  IMAD R5, R5, c[0x0][0x178], RZ ;  /* 0x00005e0005057a24 */ /* 0x000fe200078e02ff */
[----:B------:R-:W-:Y:S02]  /*1be0*/  ISETP.NE.AND P2, PT, R0, 0x1, PT ;  /* 0x000000010000780c */ /* 0x000fe40003f45270 */
[----:B------:R-:W-:Y:S01]  /*1bf0*/  LEA R0, R184, R195, 0x5 ;  /* 0x000000c3b8007211 */ /* 0x000fe200078e28ff */
[----:B------:R-:W-:Y:S01]  /*1c00*/  IMAD R10, R6, c[0x0][0x17c], R5 ;  /* 0x00005f00060a7a24 */ /* 0x000fe200078e0205 */
[----:B------:R-:W-:Y:S01]  /*1c10*/  ISETP.GE.AND P6, PT, R210, c[0x0][0x198], PT ;  /* 0x00006600d2007a0c */ /* 0x000fe20003fc6270 */
[----:B------:R-:W-:Y:S01]  /*1c20*/  IMAD.WIDE.U32 R6, R6, c[0x0][0x178], RZ ;  /* 0x00005e0006067a25 */ /* 0x000fe200078e00ff */
[----:B------:R-:W-:-:S02]  /*1c30*/  LEA R0, R189, R0, 0x7 ;  /* 0x00000000bd007211 */ /* 0x000fc400078e38ff */
[----:B------:R-:W-:Y:S01]  /*1c40*/  ISETP.GE.AND P4, PT, R200, c[0x0][0x198], PT ;  /* 0x00006600c8007a0c */ /* 0x000fe20003f86270 */
[----:B------:R-:W-:Y:S01]  /*1c50*/  IMAD.IADD R11, R7, 0x1, R10 ;  /* 0x00000001070b7824 */ /* 0x000fe200078e020a */
[----:B------:R-:W-:Y:S01]  /*1c60*/  MOV R10, R6 ;  /* 0x00000006000a7202 */ /* 0x000fe20000000f00 */
[----:B------:R-:W-:Y:S01]  /*1c70*/  IMAD.WIDE.U32 R16, R9, c[0x0][0x1e0], R210 ;  /* 0x0000780009107a25 */ /* 0x000fe200078e00d2 */
[----:B------:R-:W-:Y:S02]  /*1c80*/  SEL R6, R225, RZ, !P5 ;  /* 0x000000ffe1067207 */ /* 0x000fe40006800000 */
[----:B------:R-:W-:Y:S01]  /*1c90*/  MOV R4, R0 ;  /* 0x0000000000047202 */ /* 0x000fe20000000f00 */
[----:B------:R-:W-:Y:S01]  /*1ca0*/  @P2 IMAD.HI.U32 R5, R0, c[0x0][0x2c8], RZ ;  /* 0x0000b20000052a27 */ /* 0x000fe200078e00ff */
[----:B-1----:R-:W-:-:S03]  /*1cb0*/  SHF.R.S32.HI R14, RZ, 0x1f, R8 ;  /* 0x0000001fff0e7819 */ /* 0x002fc60000011408 */
[----:B------:R-:W-:Y:S01]  /*1cc0*/  IMAD.WIDE.U32 R10, R227, c[0x0][0x1b8], R10 ;  /* 0x00006e00e30a7a25 */ /* 0x000fe200078e000a */
[----:B------:R-:W-:Y:S02]  /*1cd0*/  @P2 SHF.R.U32.HI R4, RZ, c[0x0][0x2cc], R5 ;  /* 0x0000b300ff042a19 */ /* 0x000fe40000011605 */
[----:B------:R-:W-:Y:S01]  /*1ce0*/  LEA.HI.X.SX32 R7, R195, R14, 0x1, P1 ;  /* 0x0000000ec3077211 */ /* 0x000fe200008f0eff */
[----:B------:R-:W-:Y:S01]  /*1cf0*/  IMAD R6, R6, c[0x0][0x1c0], RZ ;  /* 0x0000700006067a24 */ /* 0x000fe200078e02ff */
[----:B------:R-:W-:Y:S01]  /*1d00*/  SEL R5, R226, RZ, !P5 ;  /* 0x000000ffe2057207 */ /* 0x000fe20006800000 */
[----:B------:R-:W-:Y:S01]  /*1d10*/  IMAD R11, R227, c[0x0][0x1bc], R11 ;  /* 0x00006f00e30b7a24 */ /* 0x000fe200078e020b */
[----:B------:R-:W-:Y:S01]  /*1d20*/  ISETP.GE.AND P1, PT, R210, c[0x0][0x1d4], PT ;  /* 0x00007500d2007a0c */ /* 0x000fe20003f26270 */
[----:B------:R-:W-:Y:S01]  /*1d30*/  IMAD R8, R7, c[0x0][0x1e0], RZ ;  /* 0x0000780007087a24 */ /* 0x000fe200078e02ff */
[----:B------:R-:W-:Y:S01]  /*1d40*/  ISETP.GE.AND P2, PT, R199, c[0x0][0x1d4], PT ;  /* 0x00007500c7007a0c */ /* 0x000fe20003f46270 */
[----:B------:R-:W-:Y:S01]  /*1d50*/  IMAD R7, R7, c[0x0][0x208], RZ ;  /* 0x0000820007077a24 */ /* 0x000fe200078e02ff */
[----:B------:R-:W-:Y:S01]  /*1d60*/  ISETP.GE.AND P5, PT, R199, c[0x0][0x198], PT ;  /* 0x00006600c7007a0c */ /* 0x000fe20003fa6270 */
[----:B------:R-:W-:-:S02]  /*1d70*/  IMAD R8, R9, c[0x0][0x1e4], R8 ;  /* 0x0000790009087a24 */ /* 0x000fc400078e0208 */
[C---:B------:R-:W-:Y:S02]  /*1d80*/  IMAD R6, R5.reuse, c[0x0][0x1c4], R6 ;  /* 0x0000710005067a24 */ /* 0x040fe400078e0206 */
[----:B------:R-:W-:Y:S01]  /*1d90*/  IMAD.WIDE.U32 R10, R5, c[0x0][0x1c0], R10 ;  /* 0x00007000050a7a25 */ /* 0x000fe200078e000a */
[----:B------:R-:W-:Y:S02]  /*1da0*/  IADD3 R17, R17, R8, RZ ;  /* 0x0000000811117210 */ /* 0x000fe40007ffe0ff */
[----:B------:R-:W-:Y:S01]  /*1db0*/  IADD3 R5, -R4, RZ, RZ ;  /* 0x000000ff04057210 */ /* 0x000fe20007ffe1ff */
[----:B------:R-:W-:Y:S01]  /*1dc0*/  IMAD.WIDE.U32 R14, R9, c[0x0][0x208], R210 ;  /* 0x00008200090e7a25 */ /* 0x000fe200078e00d2 */
[----:B------:R-:W-:Y:S02]  /*1dd0*/  SHF.R.S32.HI R8, RZ, 0x1f, R4 ;  /* 0x0000001fff087819 */ /* 0x000fe40000011404 */
[----:B------:R-:W-:Y:S01]  /*1de0*/  IADD3 R11, R11, R6, RZ ;  /* 0x000000060b0b7210 */ /* 0x000fe20007ffe0ff */
[----:B------:R-:W-:-:S02]  /*1df0*/  IMAD R7, R9, c[0x0][0x20c], R7 ;  /* 0x0000830009077a24 */ /* 0x000fc400078e0207 */
[----:B------:R-:W-:Y:S02]  /*1e00*/  IMAD R5, R5, c[0x0][0x2c4], R0 ;  /* 0x0000b10005057a24 */ /* 0x000fe400078e0200 */
[----:B------:R-:W-:Y:S02]  /*1e10*/  IMAD.IADD R15, R15, 0x1, R7 ;  /* 0x000000010f0f7824 */ /* 0x000fe400078e0207 */
[----:B------:R-:W-:Y:S02]  /*1e20*/  IMAD R7, R8, c[0x0][0x1b0], RZ ;  /* 0x00006c0008077a24 */ /* 0x000fe400078e02ff */
[----:B------:R-:W-:-:S04]  /*1e30*/  IMAD.WIDE.U32 R10, R4, c[0x0][0x1b0], R10 ;  /* 0x00006c00040a7a25 */ /* 0x000fc800078e000a */
[----:B------:R-:W-:Y:S01]  /*1e40*/  IMAD R7, R4, c[0x0][0x1b4], R7 ;  /* 0x00006d0004077a24 */ /* 0x000fe200078e0207 */
[----:B------:R-:W-:Y:S01]  /*1e50*/  SHF.R.S32.HI R4, RZ, 0x1f, R5 ;  /* 0x0000001fff047819 */ /* 0x000fe20000011405 */
[----:B------:R-:W-:-:S03]  /*1e60*/  IMAD.WIDE.U32 R238, R227, c[0x0][0x1e8], R16 ;  /* 0x00007a00e3ee7a25 */ /* 0x000fc600078e0010 */
[----:B------:R-:W-:Y:S01]  /*1e70*/  IADD3 R11, R11, R7, RZ ;  /* 0x000000070b0b7210 */ /* 0x000fe20007ffe0ff */
[----:B------:R-:W-:Y:S02]  /*1e80*/  IMAD R4, R4, c[0x0][0x1a8], RZ ;  /* 0x00006a0004047a24 */ /* 0x000fe400078e02ff */
[----:B------:R-:W-:-:S04]  /*1e90*/  IMAD.WIDE.U32 R236, R227, c[0x0][0x210], R14 ;  /* 0x00008400e3ec7a25 */ /* 0x000fc800078e000e */
[C---:B------:R-:W-:Y:S02]  /*1ea0*/  IMAD R7, R5.reuse, c[0x0][0x1ac], R4 ;  /* 0x00006b0005077a24 */ /* 0x040fe400078e0204 */
[----:B------:R-:W-:-:S04]  /*1eb0*/  IMAD.WIDE.U32 R4, R5, c[0x0][0x1a8], R10 ;  /* 0x00006a0005047a25 */ /* 0x000fc800078e000a */
[----:B------:R-:W-:Y:S01]  /*1ec0*/  IMAD R239, R227, c[0x0][0x1ec], R239 ;  /* 0x00007b00e3ef7a24 */ /* 0x000fe200078e02ef */
[----:B------:R-:W-:Y:S01]  /*1ed0*/  IADD3 R5, R5, R7, RZ ;  /* 0x0000000705057210 */ /* 0x000fe20007ffe0ff */
[----:B------:R-:W-:Y:S01]  /*1ee0*/  IMAD R237, R227, c[0x0][0x214], R237 ;  /* 0x00008500e3ed7a24 */ /* 0x000fe200078e02ed */
        /* <DEDUP_REMOVED lines=9> */
[----:B------:R-:W-:Y:S01]  /*1f80*/  IMAD R9, R3, c[0x0][0x1f4], R6 ;  /* 0x00007d0003097a24 */ /* 0x000fe200078e0206 */
[----:B------:R-:W-:Y:S01]  /*1f90*/  LEA R4, R189, R195, 0x7 ;  /* 0x000000c3bd047211 */ /* 0x000fe200078e38ff */
[----:B------:R-:W-:-:S02]  /*1fa0*/  IMAD R7, R3, c[0x0][0x21c], R0 ;  /* 0x0000870003077a24 */ /* 0x000fc400078e0200 */
[----:B------:R-:W-:-:S04]  /*1fb0*/  IMAD.WIDE.U32 R238, R3, c[0x0][0x1f0], R238 ;  /* 0x00007c0003ee7a25 */ /* 0x000fc800078e00ee */
[----:B------:R-:W-:Y:S01]  /*1fc0*/  IMAD.WIDE.U32 R236, R3, c[0x0][0x218], R236 ;  /* 0x0000860003ec7a25 */ /* 0x000fe200078e00ec */
[----:B------:R-:W-:Y:S02]  /*1fd0*/  IADD3 R3, R2, -0x1, RZ ;  /* 0xffffffff02037810 */ /* 0x000fe40007ffe0ff */
[----:B------:R-:W-:Y:S02]  /*1fe0*/  IADD3 R228, R239, R9, RZ ;  /* 0x00000009efe47210 */ /* 0x000fe40007ffe0ff */
[----:B------:R-:W-:Y:S01]  /*1ff0*/  IADD3 R190, R237, R7, RZ ;  /* 0x00000007edbe7210 */ /* 0x000fe20007ffe0ff */
[----:B------:R-:W-:Y:S05]  /*2000*/  BRA.DIV ~URZ, `(.L_x_1240) ;  /* 0x00009f727f007947 */ /* 0x000fea000b800000 */
[----:B------:R1:W3:Y:S02]  /*2010*/  SHFL.IDX PT, R15, R5, RZ, 0x181f ;  /* 0x00181fff050f7589 */ /* 0x0002e400000e0000 */
.L_x_1324:
[----:B------:R-:W-:Y:S05]  /*2020*/  BRA.DIV ~URZ, `(.L_x_1241) ;  /* 0x00009fc27f007947 */ /* 0x000fea000b800000 */
[----:B------:R4:W1:Y:S02]  /*2030*/  SHFL.IDX PT, R7, R13, RZ, 0x181f ;  /* 0x00181fff0d077589 */ /* 0x00086400000e0000 */
.L_x_1325:
[----:B------:R-:W-:Y:S01]  /*2040*/  IMAD R17, R12, c[0x0][0x2c4], RZ ;  /* 0x0000b1000c117a24 */ /* 0x000fe200078e02ff */
[----:B------:R-:W-:Y:S04]  /*2050*/  BSSY B0, `(.L_x_1242) ;  /* 0x000000f000007945 */ /* 0x000fe80003800000 */
[----:B------:R-:W-:-:S13]  /*2060*/  ISETP.GE.AND P0, PT, R4, R17, PT ;  /* 0x000000110400720c */ /* 0x000fda0003f06270 */
[----:B------:R-:W-:Y:S05]  /*2070*/  @P0 BRA `(.L_x_1243) ;  /* 0x000000c000000947 */ /* 0x000fea0003800000 */
[CC--:B-1----:R-:W-:Y:S02]  /*2080*/  LEA R8, P0, R210.reuse, R7.reuse, 0x1 ;  /* 0x00000007d2087211 */ /* 0x0c2fe400078008ff */
[C---:B------:R-:W-:Y:S02]  /*2090*/  LEA R6, P3, R199.reuse, R7, 0x1 ;  /* 0x00000007c7067211 */ /* 0x040fe400078608ff */
[----:B---3--:R-:W-:Y:S02]  /*20a0*/  LEA.HI.X R9, R210, R15, R211, 0x1, P0 ;  /* 0x0000000fd2097211 */ /* 0x008fe400000f0cd3 */
[C---:B------:R-:W-:Y:S02]  /*20b0*/  LEA R10, P0, R200.reuse, R7, 0x1 ;  /* 0x00000007c80a7211 */ /* 0x040fe400078008ff */
[-C--:B------:R-:W-:Y:S01]  /*20c0*/  LEA.HI.X R7, R199, R15.reuse, R198, 0x1, P3 ;  /* 0x0000000fc7077211 */ /* 0x080fe200018f0cc6 */
[----:B------:R-:W-:Y:S01]  /*20d0*/  @!PT LDS RZ, [RZ] ;  /* 0x00000000fffff984 */ /* 0x000fe20000000800 */
[----:B------:R-:W-:Y:S01]  /*20e0*/  @!PT LDS RZ, [RZ] ;  /* 0x00000000fffff984 */ /* 0x000fe20000000800 */
[----:B------:R-:W-:Y:S01]  /*20f0*/  @!PT LDS RZ, [RZ] ;  /* 0x00000000fffff984 */ /* 0x000fe20000000800 */
[----:B------:R1:W-:Y:S01]  /*2100*/  LDGSTS.E.BYPASS.LTC128B.128 [R203+0x18100], [R8.64], !P6 ;  /* 0x1810000008cb7fae */ /* 0x0003e2000f101d48 */
[----:B------:R-:W-:-:S03]  /*2110*/  LEA.HI.X R11, R200, R15, R197, 0x1, P0 ;  /* 0x0000000fc80b7211 */ /* 0x000fc600000f0cc5 */
[----:B------:R1:W-:Y:S04]  /*2120*/  LDGSTS.E.BYPASS.LTC128B.128 [R203+0x1c100], [R6.64], !P5 ;  /* 0x1c10000006cb7fae */ /* 0x0003e8000e901d48 */
[----:B------:R1:W-:Y:S02]  /*2130*/  LDGSTS.E.BYPASS.LTC128B.128 [R203+0x20100], [R10.64], !P4 ;  /* 0x201000000acb7fae */ /* 0x0003e4000e101d48 */
.L_x_1243:
[----:B------:R-:W-:Y:S05]  /*2140*/  BSYNC B0 ;  /* 0x0000000000007941 */ /* 0x000fea0003800000 */
.L_x_1242:
[----:B------:R-:W-:Y:S05]  /*2150*/  BRA.DIV ~URZ, `(.L_x_1244) ;  /* 0x00009ef27f007947 */ /* 0x000fea000b800000 */
[----:B---3--:R3:W2:Y:S04]  /*2160*/  SHFL.IDX PT, R15, R5, 0x1, 0x181f ;  /* 0x00381f00050f7f89 */ /* 0x0086a800000e0000 */
[----:B-1----:R3:W1:Y:S02]  /*2170*/  SHFL.IDX PT, R7, R13, 0x1, 0x181f ;  /* 0x00381f000d077f89 */ /* 0x00266400000e0000 */
.L_x_1326:
[----:B------:R-:W-:Y:S01]  /*2180*/  IADD3 R0, R4, 0x20, RZ ;  /* 0x0000002004007810 */ /* 0x000fe20007ffe0ff */
[----:B------:R-:W-:Y:S03]  /*2190*/  BSSY B0, `(.L_x_1245) ;  /* 0x000000f000007945 */ /* 0x000fe60003800000 */
[----:B------:R-:W-:-:S13]  /*21a0*/  ISETP.GE.AND P0, PT, R0, R17, PT ;  /* 0x000000110000720c */ /* 0x000fda0003f06270 */
[----:B------:R-:W-:Y:S05]  /*21b0*/  @P0 BRA `(.L_x_1246) ;  /* 0x000000c000000947 */ /* 0x000fea0003800000 */
[CC--:B-1----:R-:W-:Y:S02]  /*21c0*/  LEA R8, P0, R210.reuse, R7.reuse, 0x1 ;  /* 0x00000007d2087211 */ /* 0x0c2fe400078008ff */
[C---:B------:R-:W-:Y:S02]  /*21d0*/  LEA R6, P3, R199.reuse, R7, 0x1 ;  /* 0x00000007c7067211 */ /* 0x040fe400078608ff */
[----:B--2---:R-:W-:Y:S02]  /*21e0*/  LEA.HI.X R9, R210, R15, R211, 0x1, P0 ;  /* 0x0000000fd2097211 */ /* 0x004fe400000f0cd3 */
        /* <DEDUP_REMOVED lines=9> */
.L_x_1246:
[----:B------:R-:W-:Y:S05]  /*2280*/  BSYNC B0 ;  /* 0x0000000000007941 */ /* 0x000fea0003800000 */
.L_x_1245:
[----:B------:R-:W-:Y:S05]  /*2290*/  BRA.DIV ~URZ, `(.L_x_1247) ;  /* 0x00009e727f007947 */ /* 0x000fea000b800000 */
[----:B--2---:R2:W3:Y:S02]  /*22a0*/  SHFL.IDX PT, R15, R5, 0x2, 0x181f ;  /* 0x00581f00050f7f89 */ /* 0x0044e400000e0000 */
.L_x_1327:
[----:B------:R-:W-:Y:S05]  /*22b0*/  BRA.DIV ~URZ, `(.L_x_1248) ;  /* 0x00009ec27f007947 */ /* 0x000fea000b800000 */
[----:B-1----:R1:W2:Y:S02]  /*22c0*/  SHFL.IDX PT, R7, R13, 0x2, 0x181f ;  /* 0x00581f000d077f89 */ /* 0x0022a400000e0000 */
.L_x_1328:
[----:B------:R-:W-:Y:S01]  /*22d0*/  IADD3 R0, R4, 0x40, RZ ;  /* 0x0000004004007810 */ /* 0x000fe20007ffe0ff */
[----:B------:R-:W-:Y:S03]  /*22e0*/  BSSY B0, `(.L_x_1249) ;  /* 0x000000f000007945 */ /* 0x000fe60003800000 */
[----:B------:R-:W-:-:S13]  /*22f0*/  ISETP.GE.AND P0, PT, R0, R17, PT ;  /* 0x000000110000720c */ /* 0x000fda0003f06270 */
[----:B------:R-:W-:Y:S05]  /*2300*/  @P0 BRA `(.L_x_1250) ;  /* 0x000000c000000947 */ /* 0x000fea0003800000 */
[CC--:B--2---:R-:W-:Y:S02]  /*2310*/  LEA R8, P0, R210.reuse, R7.reuse, 0x1 ;  /* 0x00000007d2087211 */ /* 0x0c4fe400078008ff */
        /* <DEDUP_REMOVED lines=11> */
.L_x_1250:
[----:B------:R-:W-:Y:S05]  /*23d0*/  BSYNC B0 ;  /* 0x0000000000007941 */ /* 0x000fea0003800000 */
.L_x_1249:
[----:B------:R-:W-:Y:S05]  /*23e0*/  BRA.DIV ~URZ, `(.L_x_1251) ;  /* 0x00009df27f007947 */ /* 0x000fea000b800000 */
[----:B--23--:R-:W2:Y:S04]  /*23f0*/  SHFL.IDX PT, R5, R5, 0x3, 0x181f ;  /* 0x00781f0005057f89 */ /* 0x00cea800000e0000 */
[----:B------:R3:W1:Y:S02]  /*2400*/  SHFL.IDX PT, R7, R13, 0x3, 0x181f ;  /* 0x00781f000d077f89 */ /* 0x00066400000e0000 */
.L_x_1329:
[----:B------:R-:W-:-:S04]  /*2410*/  IADD3 R4, R4, 0x60, RZ ;  /* 0x0000006004047810 */ /* 0x000fc80007ffe0ff */
[----:B------:R-:W-:-:S13]  /*2420*/  ISETP.GE.AND P3, PT, R4, R17, PT ;  /* 0x000000110400720c */ /* 0x000fda0003f66270 */
[----:B-1----:R-:W-:-:S04]  /*2430*/  @!P3 LEA R10, P0, R210, R7, 0x1 ;  /* 0x00000007d20ab211 */ /* 0x002fc800078008ff */
[----:B--2---:R-:W-:Y:S02]  /*2440*/  @!P3 LEA.HI.X R11, R210, R5, R211, 0x1, P0 ;  /* 0x00000005d20bb211 */ /* 0x004fe400000f0cd3 */
[----:B------:R-:W-:-:S03]  /*2450*/  @!P3 LEA R8, P0, R199, R7, 0x1 ;  /* 0x00000007c708b211 */ /* 0x000fc600078008ff */
[----:B------:R-:W-:Y:S01]  /*2460*/  @!PT LDS RZ, [RZ] ;  /* 0x00000000fffff984 */ /* 0x000fe20000000800 */
[----:B------:R-:W-:Y:S01]  /*2470*/  @!PT LDS RZ, [RZ] ;  /* 0x00000000fffff984 */ /* 0x000fe20000000800 */
[----:B------:R-:W-:Y:S01]  /*2480*/  @!PT LDS RZ, [RZ] ;  /* 0x00000000fffff984 */ /* 0x000fe20000000800 */
[----:B------:R1:W-:Y:S01]  /*2490*/  @!P3 LDGSTS.E.BYPASS.LTC128B.128 [R203+0x1b100], [R10.64], !P6 ;  /* 0x1b1000000acbbfae */ /* 0x0003e2000f101d48 */
[----:B------:R-:W-:Y:S02]  /*24a0*/  @!P3 LEA.HI.X R9, R199, R5, R198, 0x1, P0 ;  /* 0x00000005c709b211 */ /* 0x000fe400000f0cc6 */
[----:B------:R-:W-:-:S03]  /*24b0*/  @!P3 LEA R4, P0, R200, R7, 0x1 ;  /* 0x00000007c804b211 */ /* 0x000fc600078008ff */
[----:B------:R1:W-:Y:S01]  /*24c0*/  @!P3 LDGSTS.E.BYPASS.LTC128B.128 [R203+0x1f100], [R8.64], !P5 ;  /* 0x1f10000008cbbfae */ /* 0x0003e2000e901d48 */
[----:B------:R-:W-:-:S05]  /*24d0*/  @!P3 LEA.HI.X R5, R200, R5, R197, 0x1, P0 ;  /* 0x00000005c805b211 */ /* 0x000fca00000f0cc5 */
[----:B------:R1:W-:Y:S04]  /*24e0*/  @!P3 LDGSTS.E.BYPASS.LTC128B.128 [R203+0x23100], [R4.64], !P4 ;  /* 0x2310000004cbbfae */ /* 0x0003e8000e101d48 */
[----:B------:R-:W0:Y:S01]  /*24f0*/  LDGDEPBAR ;  /* 0x00000000000079af */ /* 0x000e220000000000 */
[----:B------:R-:W-:Y:S02]  /*2500*/  WARPSYNC 0xffffffff ;  /* 0xffffffff00007948 */ /* 0x000fe40003800000 */
[----:B------:R-:W-:Y:S01]  /*2510*/  IMAD.IADD R6, R80, 0x1, -R195 ;  /* 0x0000000150067824 */ /* 0x000fe200078e0ac3 */
[----:B-1----:R-:W-:Y:S01]  /*2520*/  SHF.R.S32.HI R10, RZ, 0x1f, R3 ;  /* 0x0000001fff0a7819 */ /* 0x002fe20000011403 */
[C---:B------:R-:W-:Y:S01]  /*2530*/  IMAD.WIDE.U32 R8, R3.reuse, c[0x0][0x1e0], RZ ;  /* 0x0000780003087a25 */ /* 0x040fe200078e00ff */
[----:B------:R-:W-:Y:S03]  /*2540*/  BAR.SYNC.DEFER_BLOCKING 0x0 ;  /* 0x0000000000007b1d */ /* 0x000fe60000010000 */
[C---:B------:R-:W-:Y:S01]  /*2550*/  IMAD R6, R3.reuse, -0x40, R6 ;  /* 0xffffffc003067824 */ /* 0x040fe200078e0206 */
[----:B------:R-:W-:Y:S01]  /*2560*/  LEA R5, P0, R8, R238, 0x6 ;  /* 0x000000ee08057211 */ /* 0x000fe200078030ff */
[C---:B------:R-:W-:Y:S01]  /*2570*/  IMAD R0, R10.reuse, c[0x0][0x1e0], RZ ;  /* 0x000078000a007a24 */ /* 0x040fe200078e02ff */
[----:B------:R-:W-:Y:S01]  /*2580*/  ULDC.64 UR4, c[0x0][0x208] ;  /* 0x0000820000047ab9 */ /* 0x000fe20000000a00 */
[----:B------:R-:W-:Y:S01]  /*2590*/  IMAD R10, R10, c[0x0][0x208], RZ ;  /* 0x000082000a0a7a24 */ /* 0x000fe200078e02ff */
[C---:B------:R-:W-:Y:S01]  /*25a0*/  ISETP.GE.AND P3, PT, R6.reuse, 0x21, PT ;  /* 0x000000210600780c */ /* 0x040fe20003f66270 */
[----:B------:R-:W-:Y:S01]  /*25b0*/  IMAD R7, R3, c[0x0][0x1e4], R0 ;  /* 0x0000790003077a24 */ /* 0x000fe200078e0200 */
[----:B------:R-:W-:Y:S01]  /*25c0*/  ISETP.GE.AND P6, PT, R6, 0x1, PT ;  /* 0x000000010600780c */ /* 0x000fe20003fc6270 */
[----:B------:R-:W-:Y:S01]  /*25d0*/  IMAD.MOV.U32 R0, RZ, RZ, 0x20 ;  /* 0x00000020ff007424 */ /* 0x000fe200078e00ff */
[----:B------:R-:W-:Y:S01]  /*25e0*/  USHF.L.U32 UR7, UR4, 0x6, URZ ;  /* 0x0000000604077899 */ /* 0x000fe2000800063f */
[----:B------:R-:W-:Y:S01]  /*25f0*/  IMAD.IADD R7, R9, 0x1, R7 ;  /* 0x0000000109077824 */ /* 0x000fe200078e0207 */
[----:B------:R-:W-:Y:S01]  /*2600*/  UMOV UR6, 0x6 ;  /* 0x0000000600067882 */ /* 0x000fe20000000000 */
[----:B------:R-:W-:Y:S01]  /*2610*/  IMAD.WIDE.U32 R14, R0, c[0x0][0x1e0], RZ ;  /* 0x00007800000e7a25 */ /* 0x000fe200078e00ff */
[----:B------:R-:W-:Y:S01]  /*2620*/  USHF.L.U64.HI UR5, UR4, UR6, UR5 ;  /* 0x0000000604057299 */ /* 0x000fe20008010205 */
[----:B------:R-:W-:Y:S01]  /*2630*/  BSSY B0, `(.L_x_1252) ;  /* 0x0000046000007945 */ /* 0x000fe20003800000 */
[----:B------:R-:W-:Y:S01]  /*2640*/  LEA.HI.X R4, R8, R228, R7, 0x6, P0 ;  /* 0x000000e408047211 */ /* 0x000fe200000f3407 */
[----:B------:R-:W-:-:S02]  /*2650*/  IMAD R9, R0, c[0x0][0x1e4], RZ ;  /* 0x0000790000097a24 */ /* 0x000fc400078e02ff */
[----:B------:R-:W-:Y:S01]  /*2660*/  @P3 IADD3 R8, P0, R5, R14, RZ ;  /* 0x0000000e05083210 */ /* 0x000fe20007f1e0ff */
[----:B---34-:R-:W-:Y:S01]  /*2670*/  IMAD.WIDE.U32 R12, R3, c[0x0][0x208], RZ ;  /* 0x00008200030c7a25 */ /* 0x018fe200078e00ff */
[----:B------:R-:W-:Y:S02]  /*2680*/  @P6 LEA R14, P4, R5, c[0x0][0x1c8], 0x1 ;  /* 0x00007200050e6a11 */ /* 0x000fe400078808ff */
[----:B------:R-:W-:Y:S01]  /*2690*/  @P3 IADD3.X R9, R4, R15, R9, P0, !PT ;  /* 0x0000000f04093210 */ /* 0x000fe200007fe409 */
[----:B------:R-:W-:Y:S01]  /*26a0*/  IMAD R7, R3, c[0x0][0x20c], R10 ;  /* 0x0000830003077a24 */ /* 0x000fe200078e020a */
[----:B------:R-:W-:Y:S02]  /*26b0*/  @P6 LEA.HI.X R15, R5, c[0x0][0x1cc], R4, 0x1, P4 ;  /* 0x00007300050f6a11 */ /* 0x000fe400020f0c04 */
[----:B------:R-:W-:Y:S01]  /*26c0*/  LEA R4, P0, R12, R236, 0x6 ;  /* 0x000000ec0c047211 */ /* 0x000fe200078030ff */
[----:B------:R-:W-:Y:S01]  /*26d0*/  IMAD.IADD R7, R13, 0x1, R7 ;  /* 0x000000010d077824 */ /* 0x000fe200078e0207 */
[----:B------:R-:W-:Y:S01]  /*26e0*/  @P3 LEA R10, P5, R8, c[0x0][0x1c8], 0x1 ;  /* 0x00007200080a3a11 */ /* 0x000fe200078a08ff */
[----:B------:R-:W-:Y:S01]  /*26f0*/  @!PT LDS RZ, [RZ] ;  /* 0x00000000fffff984 */ /* 0x000fe20000000800 */
[----:B------:R-:W-:Y:S01]  /*2700*/  @!PT LDS RZ, [RZ] ;  /* 0x00000000fffff984 */ /* 0x000fe20000000800 */
[----:B------:R-:W-:Y:S01]  /*2710*/  @!PT LDS RZ, [RZ] ;  /* 0x00000000fffff984 */ /* 0x000fe20000000800 */
[----:B------:R1:W-:Y:S01]  /*2720*/  @P6 LDGSTS.E.BYPASS.LTC128B.128 [R203+0xc100], [R14.64], !P1 ;  /* 0x0c1000000ecb6fae */ /* 0x0003e2000c901d48 */
[----:B------:R-:W-:-:S02]  /*2730*/  @P6 ISETP.GE.AND P4, PT, R200, c[0x0][0x1d4], PT ;  /* 0x00007500c8006a0c */ /* 0x000fc40003f86270 */
[----:B------:R-:W-:Y:S01]  /*2740*/  LEA.HI.X R7, R12, R190, R7, 0x6, P0 ;  /* 0x000000be0c077211 */ /* 0x000fe200000f3407 */
[----:B------:R1:W-:Y:S01]  /*2750*/  @P6 LDGSTS.E.BYPASS.LTC128B.128 [R203+0xe100], [R14.64+0x80], !P2 ;  /* 0x0e1000800ecb6fae */ /* 0x0003e2000d101d48 */
[----:B------:R-:W-:Y:S01]  /*2760*/  @P3 LEA.HI.X R11, R8, c[0x0][0x1cc], R9, 0x1, P5 ;  /* 0x00007300080b3a11 */ /* 0x000fe200028f0c09 */
[----:B------:R-:W-:Y:S01]  /*2770*/  IMAD.MOV.U32 R8, RZ, RZ, 0x40 ;  /* 0x00000040ff087424 */ /* 0x000fe200078e00ff */
[----:B------:R-:W-:Y:S02]  /*2780*/  LEA R12, P5, R4, c[0x0][0x1f8], 0x1 ;  /* 0x00007e00040c7a11 */ /* 0x000fe400078a08ff */
[----:B------:R-:W-:Y:S02]  /*2790*/  @P3 ISETP.GE.AND P0, PT, R200, c[0x0][0x1d4], PT ;  /* 0x00007500c8003a0c */ /* 0x000fe40003f06270 */
[----:B------:R-:W-:Y:S02]  /*27a0*/  LEA.HI.X R13, R4, c[0x0][0x1fc], R7, 0x1, P5 ;  /* 0x00007f00040d7a11 */ /* 0x000fe400028f0c07 */
[----:B------:R-:W-:Y:S01]  /*27b0*/  ISETP.GE.AND P5, PT, R210, c[0x0][0x1d4], PT ;  /* 0x00007500d2007a0c */ /* 0x000fe20003fa6270 */
[----:B------:R1:W-:Y:S01]  /*27c0*/  @P6 LDGSTS.E.BYPASS.LTC128B.128 [R203+0x10100], [R14.64+0x100], !P4 ;  /* 0x101001000ecb6fae */ /* 0x0003e2000e101d48 */
[----:B------:R-:W-:-:S02]  /*27d0*/  ISETP.GE.AND P4, PT, R199, c[0x0][0x1d4], PT ;  /* 0x00007500c7007a0c */ /* 0x000fc40003f86270 */
[C---:B------:R-:W-:Y:S01]  /*27e0*/  ISETP.LT.OR P6, PT, R6.reuse, 0x1, P5 ;  /* 0x000000010600780c */ /* 0x040fe20002fc1670 */
[----:B------:R1:W-:Y:S01]  /*27f0*/  @P3 LDGSTS.E.BYPASS.LTC128B.128 [R203+0xd100], [R10.64], !P1 ;  /* 0x0d1000000acb3fae */ /* 0x0003e2000c901d48 */
[----:B------:R-:W-:-:S03]  /*2800*/  ISETP.LT.OR P5, PT, R6, 0x21, P5 ;  /* 0x000000210600780c */ /* 0x000fc60002fa1670 */
[----:B------:R1:W-:Y:S04]  /*2810*/  @P3 LDGSTS.E.BYPASS.LTC128B.128 [R203+0xf100], [R10.64+0x80], !P2 ;  /* 0x0f1000800acb3fae */ /* 0x0003e8000d101d48 */
[----:B------:R1:W-:Y:S01]  /*2820*/  @P3 LDGSTS.E.BYPASS.LTC128B.128 [R203+0x11100], [R10.64+0x100], !P0 ;  /* 0x111001000acb3fae */ /* 0x0003e2000c101d48 */
[----:B------:R-:W-:Y:S02]  /*2830*/  ISETP.LT.OR P0, PT, R6, 0x1, P4 ;  /* 0x000000010600780c */ /* 0x000fe40002701670 */
[----:B------:R-:W-:Y:S01]  /*2840*/  ISETP.GE.AND P3, PT, R200, c[0x0][0x1d4], PT ;  /* 0x00007500c8007a0c */ /* 0x000fe20003f66270 */
[----:B------:R-:W0:Y:S01]  /*2850*/  LDGDEPBAR ;  /* 0x00000000000079af */ /* 0x000e220000000000 */
[----:B------:R-:W-:-:S03]  /*2860*/  ISETP.LT.OR P4, PT, R6, 0x21, P4 ;  /* 0x000000210600780c */ /* 0x000fc60002781670 */
[----:B------:R1:W-:Y:S01]  /*2870*/  LDGSTS.E.BYPASS.LTC128B.128 [R203+0x100], [R12.64], !P6 ;  /* 0x001000000ccb7fae */ /* 0x0003e2000f101d48 */
[C---:B------:R-:W-:Y:S02]  /*2880*/  ISETP.LT.OR P6, PT, R6.reuse, 0x1, P3 ;  /* 0x000000010600780c */ /* 0x040fe40001fc1670 */
[----:B------:R-:W-:-:S03]  /*2890*/  ISETP.LT.OR P3, PT, R6, 0x21, P3 ;  /* 0x000000210600780c */ /* 0x000fc60001f61670 */
[----:B------:R1:W-:Y:S01]  /*28a0*/  LDGSTS.E.BYPASS.LTC128B.128 [R203+0x2100], [R12.64+0x80], !P0 ;  /* 0x021000800ccb7fae */ /* 0x0003e2000c101d48 */
[----:B------:R-:W-:-:S04]  /*28b0*/  IADD3 R4, P0, R12, UR7, RZ ;  /* 0x000000070c047c10 */ /* 0x000fc8000ff1e0ff */
[----:B------:R-:W-:-:S03]  /*28c0*/  IADD3.X R5, R13, UR5, RZ, P0, !PT ;  /* 0x000000050d057c10 */ /* 0x000fc600087fe4ff */
[----:B------:R1:W-:Y:S04]  /*28d0*/  LDGSTS.E.BYPASS.LTC128B.128 [R203+0x4100], [R12.64+0x100], !P6 ;  /* 0x041001000ccb7fae */ /* 0x0003e8000f101d48 */
[----:B------:R1:W-:Y:S04]  /*28e0*/  LDGSTS.E.BYPASS.LTC128B.128 [R203+0x1100], [R4.64], !P5 ;  /* 0x0110000004cb7fae */ /* 0x0003e8000e901d48 */
[----:B------:R1:W-:Y:S04]  /*28f0*/  LDGSTS.E.BYPASS.LTC128B.128 [R203+0x3100], [R4.64+0x80], !P4 ;  /* 0x0310008004cb7fae */ /* 0x0003e8000e101d48 */
[----:B------:R1:W-:Y:S01]  /*2900*/  LDGSTS.E.BYPASS.LTC128B.128 [R203+0x5100], [R4.64+0x100], !P3 ;  /* 0x0510010004cb7fae */ /* 0x0003e2000d901d48 */
[----:B------:R-:W-:-:S03]  /*2910*/  ISETP.GT.AND P3, PT, R3, R229, PT ;  /* 0x000000e50300720c */ /* 0x000fc60003f64270 */
[----:B------:R-:W0:Y:S10]  /*2920*/  LDGDEPBAR ;  /* 0x00000000000079af */ /* 0x000e340000000000 */
[----:B------:R-:W-:Y:S05]  /*2930*/  @!P3 BRA `(.L_x_1253) ;  /* 0x000001500000b947 */ /* 0x000fea0003800000 */
[----:B-1----:R-:W-:Y:S01]  /*2940*/  IADD3 R5, R2, -0x2, RZ ;  /* 0xfffffffe02057810 */ /* 0x002fe20007ffe0ff */
[----:B------:R-:W-:-:S03]  /*2950*/  IMAD.WIDE.U32 R12, R8, c[0x0][0x1e0], RZ ;  /* 0x00007800080c7a25 */ /* 0x000fc600078e00ff */
[----:B------:R-:W-:Y:S01]  /*2960*/  SHF.R.S32.HI R4, RZ, 0x1f, R5 ;  /* 0x0000001fff047819 */ /* 0x000fe20000011405 */
[----:B------:R-:W-:-:S04]  /*2970*/  IMAD.WIDE.U32 R6, R5, c[0x0][0x1e0], RZ ;  /* 0x0000780005067a25 */ /* 0x000fc800078e00ff */
[----:B------:R-:W-:-:S04]  /*2980*/  IMAD R4, R4, c[0x0][0x1e0], RZ ;  /* 0x0000780004047a24 */ /* 0x000fc800078e02ff */
[----:B------:R-:W-:Y:S01]  /*2990*/  IMAD R4, R5, c[0x0][0x1e4], R4 ;  /* 0x0000790005047a24 */ /* 0x000fe200078e0204 */
[----:B------:R-:W-:-:S03]  /*29a0*/  LEA R5, P0, R6, R238, 0x6 ;  /* 0x000000ee06057211 */ /* 0x000fc600078030ff */
[----:B------:R-:W-:Y:S01]  /*29b0*/  IMAD.IADD R7, R7, 0x1, R4 ;  /* 0x0000000107077824 */ /* 0x000fe200078e0204 */
[----:B------:R-:W-:Y:S01]  /*29c0*/  LEA R10, P4, R5, c[0x0][0x1c8], 0x1 ;  /* 0x00007200050a7a11 */ /* 0x000fe200078808ff */
[----:B------:R-:W-:-:S03]  /*29d0*/  IMAD R4, R8, c[0x0][0x1e4], RZ ;  /* 0x0000790008047a24 */ /* 0x000fc600078e02ff */
[----:B------:R-:W-:Y:S02]  /*29e0*/  LEA.HI.X R6, R6, R228, R7, 0x6, P0 ;  /* 0x000000e406067211 */ /* 0x000fe400000f3407 */
[----:B------:R-:W-:Y:S02]  /*29f0*/  ISETP.GE.AND P0, PT, R200, c[0x0][0x1d4], PT ;  /* 0x00007500c8007a0c */ /* 0x000fe40003f06270 */
[----:B------:R-:W-:Y:S02]  /*2a00*/  LEA.HI.X R11, R5, c[0x0][0x1cc], R6, 0x1, P4 ;  /* 0x00007300050b7a11 */ /* 0x000fe400020f0c06 */
[----:B------:R-:W-:-:S03]  /*2a10*/  IADD3 R6, P4, R12, R10, RZ ;  /* 0x0000000a0c067210 */ /* 0x000fc60007f9e0ff */
[----:B------:R1:W-:Y:S01]  /*2a20*/  LDGSTS.E.BYPASS.LTC128B.128 [R203+0x12100], [R10.64], !P1 ;  /* 0x121000000acb7fae */ /* 0x0003e2000c901d48 */
[----:B------:R-:W-:-:S03]  /*2a30*/  IADD3.X R7, R11, R13, R4, P4, !PT ;  /* 0x0000000d0b077210 */ /* 0x000fc600027fe404 */
[----:B------:R1:W-:Y:S04]  /*2a40*/  LDGSTS.E.BYPASS.LTC128B.128 [R203+0x14100], [R10.64+0x80], !P2 ;  /* 0x141000800acb7fae */ /* 0x0003e8000d101d48 */
[----:B------:R1:W-:Y:S04]  /*2a50*/  LDGSTS.E.BYPASS.LTC128B.128 [R203+0x16100], [R10.64+0x100], !P0 ;  /* 0x161001000acb7fae */ /* 0x0003e8000c101d48 */
[----:B------:R1:W-:Y:S04]  /*2a60*/  LDGSTS.E.BYPASS.LTC128B.128 [R203+0x13100], [R6.64], !P1 ;  /* 0x1310000006cb7fae */ /* 0x0003e8000c901d48 */
[----:B------:R1:W-:Y:S04]  /*2a70*/  LDGSTS.E.BYPASS.LTC128B.128 [R203+0x15100], [R6.64+0x80], !P2 ;  /* 0x1510008006cb7fae */ /* 0x0003e8000d101d48 */
[----:B------:R1:W-:Y:S02]  /*2a80*/  LDGSTS.E.BYPASS.LTC128B.128 [R203+0x17100], [R6.64+0x100], !P0 ;  /* 0x1710010006cb7fae */ /* 0x0003e4000c101d48 */
.L_x_1253:
[----:B------:R-:W-:Y:S05]  /*2a90*/  BSYNC B0 ;  /* 0x0000000000007941 */ /* 0x000fea0003800000 */
.L_x_1252:
[----:B------:R-:W0:Y:S01]  /*2aa0*/  LDGDEPBAR ;  /* 0x00000000000079af */ /* 0x000e220000000000 */
[----:B------:R-:W-:Y:S01]  /*2ab0*/  LOP3.LUT P0, RZ, R184, 0x2, RZ, 0xc0, !PT ;  /* 0x00000002b8ff7812 */ /* 0x000fe2000780c0ff */
[----:B------:R-:W-:Y:S03]  /*2ac0*/  BSSY B0, `(.L_x_1254) ;  /* 0x0000027000007945 */ /* 0x000fe60003800000 */
[----:B------:R-:W-:-:S05]  /*2ad0*/  SEL R176, R0, 0xffffffe0, !P0 ;  /* 0xffffffe000b07807 */ /* 0x000fca0004000000 */
[----:B------:R-:W-:Y:S01]  /*2ae0*/  IMAD.IADD R82, R185, 0x1, R176 ;  /* 0x00000001b9527824 */ /* 0x000fe200078e02b0 */
[----:B------:R-:W-:-:S04]  /*2af0*/  DEPBAR.LE SB0, 0x3 ;  /* 0x000080c00000791a */ /* 0x000fc80000000000 */
[----:B------:R-:W-:-:S04]  /*2b00*/  DEPBAR.LE SB0, 0x2 ;  /* 0x000080800000791a */ /* 0x000fc80000000000 */
[----:B------:R-:W-:Y:S06]  /*2b10*/  BAR.SYNC.DEFER_BLOCKING 0x0 ;  /* 0x0000000000007b1d */ /* 0x000fec0000010000 */
[----:B------:R2:W3:Y:S04]  /*2b20*/  LDSM.16.M88.4 R64, [R182] ;  /* 0x00000000b640783b */ /* 0x0004e80000000200 */
[----:B------:R2:W4:Y:S04]  /*2b30*/  LDSM.16.M88.4 R36, [R185] ;  /* 0x00000000b924783b */ /* 0x0005280000000200 */
[----:B------:R2:W1:Y:S04]  /*2b40*/  LDSM.16.M88.4 R28, [R185+0x800] ;  /* 0x00080000b91c783b */ /* 0x0004680000000200 */
[----:B------:R2:W1:Y:S04]  /*2b50*/  LDSM.16.M88.4 R20, [R185+0x1000] ;  /* 0x00100000b914783b */ /* 0x0004680000000200 */
[----:B------:R2:W1:Y:S04]  /*2b60*/  LDSM.16.M88.4 R16, [R185+0x1800] ;  /* 0x00180000b910783b */ /* 0x0004680000000200 */
[----:B------:R2:W1:Y:S04]  /*2b70*/  LDSM.16.M88.4 R44, [R181] ;  /* 0x00000000b52c783b */ /* 0x0004680000000200 */
[----:B-1----:R2:W1:Y:S04]  /*2b80*/  LDSM.16.M88.4 R4, [R82] ;  /* 0x000000005204783b */ /* 0x0024680000000200 */
[----:B------:R2:W1:Y:S04]  /*2b90*/  LDSM.16.M88.4 R76, [R82+0x800] ;  /* 0x00080000524c783b */ /* 0x0004680000000200 */
[----:B------:R2:W1:Y:S04]  /*2ba0*/  LDSM.16.M88.4 R52, [R82+0x1000] ;  /* 0x001000005234783b */ /* 0x0004680000000200 */
[----:B------:R2:W1:Y:S01]  /*2bb0*/  LDSM.16.M88.4 R48, [R82+0x1800] ;  /* 0x001800005230783b */ /* 0x0004620000000200 */
[----:B------:R-:W-:Y:S05]  /*2bc0*/  @!P3 BRA `(.L_x_1255) ;  /* 0x000001600000b947 */ /* 0x000fea0003800000 */
[----:B------:R-:W-:-:S04]  /*2bd0*/  IADD3 R0, R2, -0x2, RZ ;  /* 0xfffffffe02007810 */ /* 0x000fc80007ffe0ff */
[----:B------:R-:W-:Y:S01]  /*2be0*/  SHF.R.S32.HI R9, RZ, 0x1f, R0 ;  /* 0x0000001fff097819 */ /* 0x000fe20000011400 */
[----:B------:R-:W-:-:S04]  /*2bf0*/  IMAD.WIDE.U32 R10, R0, c[0x0][0x208], RZ ;  /* 0x00008200000a7a25 */ /* 0x000fc800078e00ff */
[----:B------:R-:W-:-:S04]  /*2c00*/  IMAD R9, R9, c[0x0][0x208], RZ ;  /* 0x0000820009097a24 */ /* 0x000fc800078e02ff */
[----:B------:R-:W-:Y:S01]  /*2c10*/  IMAD R9, R0, c[0x0][0x20c], R9 ;  /* 0x0000830000097a24 */ /* 0x000fe200078e0209 */
[----:B------:R-:W-:-:S03]  /*2c20*/  LEA R0, P0, R10, R236, 0x6 ;  /* 0x000000ec0a007211 */ /* 0x000fc600078030ff */
[----:B------:R-:W-:Y:S01]  /*2c30*/  IMAD.IADD R9, R11, 0x1, R9 ;  /* 0x000000010b097824 */ /* 0x000fe200078e0209 */
[----:B------:R-:W-:-:S04]  /*2c40*/  LEA R12, P4, R0, c[0x0][0x1f8], 0x1 ;  /* 0x00007e00000c7a11 */ /* 0x000fc800078808ff */
[----:B------:R-:W-:Y:S02]  /*2c50*/  LEA.HI.X R9, R10, R190, R9, 0x6, P0 ;  /* 0x000000be0a097211 */ /* 0x000fe400000f3409 */
[----:B------:R-:W-:Y:S02]  /*2c60*/  ISETP.GE.AND P0, PT, R200, c[0x0][0x1d4], PT ;  /* 0x00007500c8007a0c */ /* 0x000fe40003f06270 */
[----:B------:R-:W-:Y:S02]  /*2c70*/  IADD3 R10, P3, R12, UR7, RZ ;  /* 0x000000070c0a7c10 */ /* 0x000fe4000ff7e0ff */
[----:B------:R-:W-:-:S04]  /*2c80*/  LEA.HI.X R13, R0, c[0x0][0x1fc], R9, 0x1, P4 ;  /* 0x00007f00000d7a11 */ /* 0x000fc800020f0c09 */
[----:B------:R-:W-:Y:S01]  /*2c90*/  IADD3.X R11, R13, UR5, RZ, P3, !PT ;  /* 0x000000050d0b7c10 */ /* 0x000fe20009ffe4ff */
        /* <DEDUP_REMOVED lines=9> */
.L_x_1255:
[----:B------:R-:W-:Y:S05]  /*2d30*/  BSYNC B0 ;  /* 0x0000000000007941 */ /* 0x000fea0003800000 */
.L_x_1254:
[----:B------:R-:W-:Y:S01]  /*2d40*/  LOP3.LUT P0, RZ, R184, 0x4, RZ, 0xc0, !PT ;  /* 0x00000004b8ff7812 */ /* 0x000fe2000780c0ff */
[C---:B---34-:R-:W-:Y:S01]  /*2d50*/  HMMA.16816.F32.BF16 R40, R64.reuse, R36, RZ ;  /* 0x000000244028723c */ /* 0x058fe200000418ff */
[----:B------:R-:W-:Y:S01]  /*2d60*/  IMAD R3, R3, -0x40, R80 ;  /* 0xffffffc003037824 */ /* 0x000fe200078e0250 */
[----:B------:R-:W0:Y:S01]  /*2d70*/  LDGDEPBAR ;  /* 0x00000000000079af */ /* 0x000e220000000000 */
[----:B------:R-:W-:Y:S01]  /*2d80*/  SEL R0, R8, 0xffffffc0, !P0 ;  /* 0xffffffc008007807 */ /* 0x000fe20004000000 */
[C---:B------:R-:W-:Y:S01]  /*2d90*/  IMAD.IADD R164, R183.reuse, 0x1, R178 ;  /* 0x00000001b7a47824 */ /* 0x040fe200078e02b2 */
[----:B------:R-:W-:Y:S01]  /*2da0*/  BSSY B0, `(.L_x_1256) ;  /* 0x000020d000007945 */ /* 0x000fe20003800000 */
[----:B--2---:R-:W-:Y:S01]  /*2db0*/  LDSM.16.M88.4 R8, [R180] ;  /* 0x00000000b408783b */ /* 0x004fe20000000200 */
[----:B------:R-:W-:Y:S01]  /*2dc0*/  IMAD.IADD R157, R183, 0x1, R177 ;  /* 0x00000001b79d7824 */ /* 0x000fe200078e02b1 */
[----:B------:R-:W-:Y:S01]  /*2dd0*/  HMMA.16816.F32.BF16 R32, R64, R28, RZ ;  /* 0x0000001c4020723c */ /* 0x000fe200000418ff */
[----:B------:R-:W-:Y:S01]  /*2de0*/  IMAD.IADD R81, R185, 0x1, R0 ;  /* 0x00000001b9517824 */ /* 0x000fe200078e0200 */
[----:B------:R-:W-:-:S04]  /*2df0*/  IADD3 R0, R0, R185, R176 ;  /* 0x000000b900007210 */ /* 0x000fc80007ffe0b0 */
[----:B------:R-:W2:Y:S02]  /*2e00*/  LDSM.16.M88.4 R12, [R81] ;  /* 0x00000000510c783b */ /* 0x000ea40000000200 */
[C---:B------:R-:W-:Y:S02]  /*2e10*/  HMMA.16816.F32.BF16 R36, R64.reuse, R38, RZ ;  /* 0x000000264024723c */ /* 0x040fe400000418ff */
[----:B------:R-:W3:Y:S04]  /*2e20*/  LDSM.16.M88.4 R72, [R81+0x800] ;  /* 0x000800005148783b */ /* 0x000ee80000000200 */
[----:B------:R-:W4:Y:S02]  /*2e30*/  LDSM.16.M88.4 R60, [R81+0x1000] ;  /* 0x00100000513c783b */ /* 0x000f240000000200 */
[C---:B------:R-:W-:Y:S02]  /*2e40*/  HMMA.16816.F32.BF16 R28, R64.reuse, R30, RZ ;  /* 0x0000001e401c723c */ /* 0x040fe400000418ff */
[----:B------:R-:W5:Y:S06]  /*2e50*/  LDSM.16.M88.4 R56, [R81+0x1800] ;  /* 0x001800005138783b */ /* 0x000f6c0000000200 */
[C---:B------:R-:W-:Y:S08]  /*2e60*/  HMMA.16816.F32.BF16 R24, R64.reuse, R20, RZ ;  /* 0x000000144018723c */ /* 0x040ff000000418ff */
[C---:B------:R-:W-:Y:S08]  /*2e70*/  HMMA.16816.F32.BF16 R20, R64.reuse, R22, RZ ;  /* 0x000000164014723c */ /* 0x040ff000000418ff */
[C---:B------:R-:W-:Y:S08]  /*2e80*/  HMMA.16816.F32.BF16 R68, R64.reuse, R16, RZ ;  /* 0x000000104044723c */ /* 0x040ff000000418ff */
[----:B------:R-:W-:Y:S01]  /*2e90*/  HMMA.16816.F32.BF16 R64, R64, R18, RZ ;  /* 0x000000124040723c */ /* 0x000fe200000418ff */
[----:B------:R-:W-:Y:S07]  /*2ea0*/  LDSM.16.M88.4 R16, [R179] ;  /* 0x00000000b310783b */ /* 0x000fee0000000200 */
[C---:B-1----:R-:W-:Y:S08]  /*2eb0*/  HMMA.16816.F32.BF16 R40, R44.reuse, R4, R40 ;  /* 0x000000042c28723c */ /* 0x042ff00000041828 */
        /* <DEDUP_REMOVED lines=8> */
[C---:B------:R-:W-:Y:S08]  /*2f40*/  HMMA.16816.F32.BF16 R68, R44.reuse, R48, R68 ;  /* 0x000000302c44723c */ /* 0x040ff00000041844 */
[----:B------:R-:W-:Y:S01]  /*2f50*/  HMMA.16816.F32.BF16 R64, R44, R50, R64 ;  /* 0x000000322c40723c */ /* 0x000fe20000041840 */
[----:B------:R-:W1:Y:S04]  /*2f60*/  LDSM.16.M88.4 R48, [R0+0x1000] ;  /* 0x001000000030783b */ /* 0x000e680000000200 */
[----:B------:R-:W1:Y:S03]  /*2f70*/  LDSM.16.M88.4 R44, [R0+0x1800] ;  /* 0x00180000002c783b */ /* 0x000e660000000200 */
[C---:B--2---:R-:W-:Y:S08]  /*2f80*/  HMMA.16816.F32.BF16 R40, R8.reuse, R12, R40 ;  /* 0x0000000c0828723c */ /* 0x044ff00000041828 */
[C---:B------:R-:W-:Y:S01]  /*2f90*/  HMMA.16816.F32.BF16 R36, R8.reuse, R14, R36 ;  /* 0x0000000e0824723c */ /* 0x040fe20000041824 */
[----:B------:R-:W-:Y:S07]  /*2fa0*/  LDSM.16.M88.4 R12, [R185+0x2000] ;  /* 0x00200000b90c783b */ /* 0x000fee0000000200 */
[C---:B---3--:R-:W-:Y:S08]  /*2fb0*/  HMMA.16816.F32.BF16 R32, R8.reuse, R72, R32 ;  /* 0x000000480820723c */ /* 0x048ff00000041820 */
[C---:B------:R-:W-:Y:S01]  /*2fc0*/  HMMA.16816.F32.BF16 R28, R8.reuse, R74, R28 ;  /* 0x0000004a081c723c */ /* 0x040fe2000004181c */
[----:B------:R-:W-:Y:S07]  /*2fd0*/  LDSM.16.M88.4 R72, [R185+0x3800] ;  /* 0x00380000b948783b */ /* 0x000fee0000000200 */
[C---:B----4-:R-:W-:Y:S08]  /*2fe0*/  HMMA.16816.F32.BF16 R24, R8.reuse, R60, R24 ;  /* 0x0000003c0818723c */ /* 0x050ff00000041818 */
[C---:B------:R-:W-:Y:S01]  /*2ff0*/  HMMA.16816.F32.BF16 R20, R8.reuse, R62, R20 ;  /* 0x0000003e0814723c */ /* 0x040fe20000041814 */
[----:B------:R-:W-:Y:S07]  /*3000*/  LDSM.16.M88.4 R60, [R181+0x4000] ;  /* 0x00400000b53c783b */ /* 0x000fee0000000200 */
[C---:B-----5:R-:W-:Y:S08]  /*3010*/  HMMA.16816.F32.BF16 R68, R8.reuse, R56, R68 ;  /* 0x000000380844723c */ /* 0x060ff00000041844 */
[----:B------:R-:W-:Y:S01]  /*3020*/  HMMA.16816.F32.BF16 R64, R8, R58, R64 ;  /* 0x0000003a0840723c */ /* 0x000fe20000041840 */
[----:B------:R-:W2:Y:S04]  /*3030*/  LDSM.16.M88.4 R8, [R185+0x2800] ;  /* 0x00280000b908783b */ /* 0x000ea80000000200 */
[----:B------:R-:W-:Y:S03]  /*3040*/  LDSM.16.M88.4 R56, [R82+0x2000] ;  /* 0x002000005238783b */ /* 0x000fe60000000200 */
[C---:B-1----:R-:W-:Y:S08]  /*3050*/  HMMA.16816.F32.BF16 R40, R16.reuse, R4, R40 ;  /* 0x000000041028723c */ /* 0x042ff00000041828 */
[C---:B------:R-:W-:Y:S01]  /*3060*/  HMMA.16816.F32.BF16 R36, R16.reuse, R6, R36 ;  /* 0x000000061024723c */ /* 0x040fe20000041824 */
[----:B------:R-:W1:Y:S07]  /*3070*/  LDSM.16.M88.4 R4, [R185+0x3000] ;  /* 0x00300000b904783b */ /* 0x000e6e0000000200 */
[C---:B------:R-:W-:Y:S08]  /*3080*/  HMMA.16816.F32.BF16 R32, R16.reuse, R52, R32 ;  /* 0x000000341020723c */ /* 0x040ff00000041820 */
[C---:B------:R-:W-:Y:S01]  /*3090*/  HMMA.16816.F32.BF16 R28, R16.reuse, R54, R28 ;  /* 0x00000036101c723c */ /* 0x040fe2000004181c */
[----:B------:R-:W3:Y:S07]  /*30a0*/  LDSM.16.M88.4 R52, [R82+0x2800] ;  /* 0x002800005234783b */ /* 0x000eee0000000200 */
[C---:B------:R-:W-:Y:S08]  /*30b0*/  HMMA.16816.F32.BF16 R24, R16.reuse, R48, R24 ;  /* 0x000000301018723c */ /* 0x040ff00000041818 */
[C---:B------:R-:W-:Y:S01]  /*30c0*/  HMMA.16816.F32.BF16 R20, R16.reuse, R50, R20 ;  /* 0x000000321014723c */ /* 0x040fe20000041814 */
[----:B------:R-:W4:Y:S07]  /*30d0*/  LDSM.16.M88.4 R48, [R82+0x3000] ;  /* 0x003000005230783b */ /* 0x000f2e0000000200 */
[----:B------:R-:W-:Y:S08]  /*30e0*/  HMMA.16816.F32.BF16 R68, R16, R44, R68 ;  /* 0x0000002c1044723c */ /* 0x000ff00000041844 */
[C---:B--2---:R-:W-:Y:S08]  /*30f0*/  HMMA.16816.F32.BF16 R32, R76.reuse, R8, R32 ;  /* 0x000000084c20723c */ /* 0x044ff00000041820 */
[----:B------:R-:W-:Y:S01]  /*3100*/  HMMA.16816.F32.BF16 R28, R76, R10, R28 ;  /* 0x0000000a4c1c723c */ /* 0x000fe2000004181c */
[----:B------:R-:W-:Y:S07]  /*3110*/  LDSM.16.M88.4 R8, [R81+0x2800] ;  /* 0x002800005108783b */ /* 0x000fee0000000200 */
[----:B------:R-:W-:Y:S01]  /*3120*/  HMMA.16816.F32.BF16 R64, R16, R46, R64 ;  /* 0x0000002e1040723c */ /* 0x000fe20000041840 */
[----:B------:R-:W2:Y:S04]  /*3130*/  LDSM.16.M88.4 R44, [R82+0x3800] ;  /* 0x00380000522c783b */ /* 0x000ea80000000200 */
[----:B------:R-:W5:Y:S03]  /*3140*/  LDSM.16.M88.4 R16, [R180+0x4000] ;  /* 0x00400000b410783b */ /* 0x000f660000000200 */
[C---:B------:R-:W-:Y:S08]  /*3150*/  HMMA.16816.F32.BF16 R40, R76.reuse, R12, R40 ;  /* 0x0000000c4c28723c */ /* 0x040ff00000041828 */
[C---:B------:R-:W-:Y:S01]  /*3160*/  HMMA.16816.F32.BF16 R36, R76.reuse, R14, R36 ;  /* 0x0000000e4c24723c */ /* 0x040fe20000041824 */
[----:B------:R-:W2:Y:S07]  /*3170*/  LDSM.16.M88.4 R12, [R81+0x2000] ;  /* 0x00200000510c783b */ /* 0x000eae0000000200 */
[C---:B-1----:R-:W-:Y:S08]  /*3180*/  HMMA.16816.F32.BF16 R24, R76.reuse, R4, R24 ;  /* 0x000000044c18723c */ /* 0x042ff00000041818 */
[C---:B------:R-:W-:Y:S01]  /*3190*/  HMMA.16816.F32.BF16 R20, R76.reuse, R6, R20 ;  /* 0x000000064c14723c */ /* 0x040fe20000041814 */
[----:B------:R-:W1:Y:S07]  /*31a0*/  LDSM.16.M88.4 R4, [R81+0x3000] ;  /* 0x003000005104783b */ /* 0x000e6e0000000200 */
[----:B------:R-:W-:Y:S08]  /*31b0*/  HMMA.16816.F32.BF16 R68, R76, R72, R68 ;  /* 0x000000484c44723c */ /* 0x000ff00000041844 */
[C---:B---3--:R-:W-:Y:S08]  /*31c0*/  HMMA.16816.F32.BF16 R32, R60.reuse, R52, R32 ;  /* 0x000000343c20723c */ /* 0x048ff00000041820 */
[----:B------:R-:W-:Y:S08]  /*31d0*/  HMMA.16816.F32.BF16 R28, R60, R54, R28 ;  /* 0x000000363c1c723c */ /* 0x000ff0000004181c */
[----:B------:R-:W-:Y:S08]  /*31e0*/  HMMA.16816.F32.BF16 R64, R76, R74, R64 ;  /* 0x0000004a4c40723c */ /* 0x000ff00000041840 */
[C---:B------:R-:W-:Y:S08]  /*31f0*/  HMMA.16816.F32.BF16 R40, R60.reuse, R56, R40 ;  /* 0x000000383c28723c */ /* 0x040ff00000041828 */
[C---:B------:R-:W-:Y:S01]  /*3200*/  HMMA.16816.F32.BF16 R36, R60.reuse, R58, R36 ;  /* 0x0000003a3c24723c */ /* 0x040fe20000041824 */
[----:B------:R-:W3:Y:S07]  /*3210*/  LDSM.16.M88.4 R56, [R81+0x3800] ;  /* 0x003800005138783b */ /* 0x000eee0000000200 */
[C---:B----4-:R-:W-:Y:S08]  /*3220*/  HMMA.16816.F32.BF16 R24, R60.reuse, R48, R24 ;  /* 0x000000303c18723c */ /* 0x050ff00000041818 */
[C---:B------:R-:W-:Y:S01]  /*3230*/  HMMA.16816.F32.BF16 R52, R60.reuse, R50, R20 ;  /* 0x000000323c34723c */ /* 0x040fe20000041814 */
[----:B------:R-:W-:Y:S04]  /*3240*/  LDSM.16.M88.4 R48, [R179+0x4000] ;  /* 0x00400000b330783b */ /* 0x000fe80000000200 */
[----:B------:R-:W4:Y:S03]  /*3250*/  LDSM.16.M88.4 R20, [R0+0x2000] ;  /* 0x002000000014783b */ /* 0x000f260000000200 */
[----:B--2---:R-:W-:Y:S01]  /*3260*/  HMMA.16816.F32.BF16 R72, R60, R44, R68 ;  /* 0x0000002c3c48723c */ /* 0x004fe20000041844 */
[----:B------:R-:W2:Y:S07]  /*3270*/  LDSM.16.M88.4 R68, [R0+0x2800] ;  /* 0x002800000044783b */ /* 0x000eae0000000200 */
[C---:B-----5:R-:W-:Y:S08]  /*3280*/  HMMA.16816.F32.BF16 R32, R16.reuse, R8, R32 ;  /* 0x000000081020723c */ /* 0x060ff00000041820 */
[----:B------:R-:W-:Y:S01]  /*3290*/  HMMA.16816.F32.BF16 R28, R16, R10, R28 ;  /* 0x0000000a101c723c */ /* 0x000fe2000004181c */
[----:B------:R-:W5:Y:S07]  /*32a0*/  LDSM.16.M88.4 R8, [R0+0x3000] ;  /* 0x003000000008783b */ /* 0x000f6e0000000200 */
[----:B------:R-:W-:Y:S01]  /*32b0*/  HMMA.16816.F32.BF16 R64, R60, R46, R64 ;  /* 0x0000002e3c40723c */ /* 0x000fe20000041840 */
[----:B------:R-:W-:Y:S07]  /*32c0*/  LDSM.16.M88.4 R44, [R185+0x4000] ;  /* 0x00400000b92c783b */ /* 0x000fee0000000200 */
[C---:B------:R-:W-:Y:S08]  /*32d0*/  HMMA.16816.F32.BF16 R40, R16.reuse, R12, R40 ;  /* 0x0000000c1028723c */ /* 0x040ff00000041828 */
[C---:B------:R-:W-:Y:S01]  /*32e0*/  HMMA.16816.F32.BF16 R36, R16.reuse, R14, R36 ;  /* 0x0000000e1024723c */ /* 0x040fe20000041824 */
[----:B------:R-:W2:Y:S07]  /*32f0*/  LDSM.16.M88.4 R12, [R0+0x3800] ;  /* 0x00380000000c783b */ /* 0x000eae0000000200 */
[C---:B-1----:R-:W-:Y:S08]  /*3300*/  HMMA.16816.F32.BF16 R24, R16.reuse, R4, R24 ;  /* 0x000000041018723c */ /* 0x042ff00000041818 */
[C---:B------:R-:W-:Y:S01]  /*3310*/  HMMA.16816.F32.BF16 R60, R16.reuse, R6, R52 ;  /* 0x00000006103c723c */ /* 0x040fe20000041834 */
[----:B------:R-:W1:Y:S04]  /*3320*/  LDSM.16.M88.4 R52, [R182+0x8000] ;  /* 0x00800000b634783b */ /* 0x000e680000000200 */
[----:B------:R-:W1:Y:S03]  /*3330*/  LDSM.16.M88.4 R4, [R185+0x4800] ;  /* 0x00480000b904783b */ /* 0x000e660000000200 */
[C---:B---3--:R-:W-:Y:S08]  /*3340*/  HMMA.16816.F32.BF16 R72, R16.reuse, R56, R72 ;  /* 0x000000381048723c */ /* 0x048ff00000041848 */
[----:B------:R-:W-:Y:S01]  /*3350*/  HMMA.16816.F32.BF16 R64, R16, R58, R64 ;  /* 0x0000003a1040723c */ /* 0x000fe20000041840 */
[----:B------:R-:W3:Y:S04]  /*3360*/  LDSM.16.M88.4 R16, [R185+0x5000] ;  /* 0x00500000b910783b */ /* 0x000ee80000000200 */
[----:B------:R-:W-:Y:S03]  /*3370*/  LDSM.16.M88.4 R56, [R180+0x8000] ;  /* 0x00800000b438783b */ /* 0x000fe60000000200 */
[C---:B----4-:R-:W-:Y:S08]  /*3380*/  HMMA.16816.F32.BF16 R40, R48.reuse, R20, R40 ;  /* 0x000000143028723c */ /* 0x050ff00000041828 */
[C---:B------:R-:W-:Y:S01]  /*3390*/  HMMA.16816.F32.BF16 R36, R48.reuse, R22, R36 ;  /* 0x000000163024723c */ /* 0x040fe20000041824 */
[----:B------:R-:W-:Y:S07]  /*33a0*/  LDSM.16.M88.4 R20, [R82+0x4000] ;  /* 0x004000005214783b */ /* 0x000fee0000000200 */
[C---:B--2---:R-:W-:Y:S08]  /*33b0*/  HMMA.16816.F32.BF16 R32, R48.reuse, R68, R32 ;  /* 0x000000443020723c */ /* 0x044ff00000041820 */
[C---:B------:R-:W-:Y:S08]  /*33c0*/  HMMA.16816.F32.BF16 R28, R48.reuse, R70, R28 ;  /* 0x00000046301c723c */ /* 0x040ff0000004181c */
[C---:B-----5:R-:W-:Y:S08]  /*33d0*/  HMMA.16816.F32.BF16 R24, R48.reuse, R8, R24 ;  /* 0x000000083018723c */ /* 0x060ff00000041818 */
[C---:B------:R-:W-:Y:S01]  /*33e0*/  HMMA.16816.F32.BF16 R60, R48.reuse, R10, R60 ;  /* 0x0000000a303c723c */ /* 0x040fe2000004183c */
[----:B------:R-:W2:Y:S07]  /*33f0*/  LDSM.16.M88.4 R8, [R185+0x5800] ;  /* 0x00580000b908783b */ /* 0x000eae0000000200 */
[C---:B------:R-:W-:Y:S08]  /*3400*/  HMMA.16816.F32.BF16 R72, R48.reuse, R12, R72 ;  /* 0x0000000c3048723c */ /* 0x040ff00000041848 */
[----:B------:R-:W-:Y:S01]  /*3410*/  HMMA.16816.F32.BF16 R64, R48, R14, R64 ;  /* 0x0000000e3040723c */ /* 0x000fe20000041840 */
[----:B------:R-:W-:Y:S04]  /*3420*/  LDSM.16.M88.4 R12, [R82+0x4800] ;  /* 0x00480000520c783b */ /* 0x000fe80000000200 */
[----:B------:R-:W-:Y:S03]  /*3430*/  LDSM.16.M88.4 R48, [R82+0x5800] ;  /* 0x005800005230783b */ /* 0x000fe60000000200 */
[C---:B-1----:R-:W-:Y:S08]  /*3440*/  HMMA.16816.F32.BF16 R40, R52.reuse, R44, R40 ;  /* 0x0000002c3428723c */ /* 0x042ff00000041828 */
[C---:B------:R-:W-:Y:S01]  /*3450*/  HMMA.16816.F32.BF16 R36, R52.reuse, R46, R36 ;  /* 0x0000002e3424723c */ /* 0x040fe20000041824 */
[----:B------:R-:W1:Y:S07]  /*3460*/  LDSM.16.M88.4 R44, [R181+0x8000] ;  /* 0x00800000b52c783b */ /* 0x000e6e0000000200 */
[C---:B------:R-:W-:Y:S08]  /*3470*/  HMMA.16816.F32.BF16 R32, R52.reuse, R4, R32 ;  /* 0x000000043420723c */ /* 0x040ff00000041820 */
[C---:B------:R-:W-:Y:S01]  /*3480*/  HMMA.16816.F32.BF16 R28, R52.reuse, R6, R28 ;  /* 0x00000006341c723c */ /* 0x040fe2000004181c */
[----:B------:R-:W4:Y:S07]  /*3490*/  LDSM.16.M88.4 R4, [R82+0x5000] ;  /* 0x005000005204783b */ /* 0x000f2e0000000200 */
[C---:B---3--:R-:W-:Y:S08]  /*34a0*/  HMMA.16816.F32.BF16 R24, R52.reuse, R16, R24 ;  /* 0x000000103418723c */ /* 0x048ff00000041818 */
[C---:B------:R-:W-:Y:S01]  /*34b0*/  HMMA.16816.F32.BF16 R60, R52.reuse, R18, R60 ;  /* 0x00000012343c723c */ /* 0x040fe2000004183c */
[----:B------:R-:W3:Y:S07]  /*34c0*/  LDSM.16.M88.4 R16, [R81+0x4000] ;  /* 0x004000005110783b */ /* 0x000eee0000000200 */
[C---:B--2---:R-:W-:Y:S08]  /*34d0*/  HMMA.16816.F32.BF16 R72, R52.reuse, R8, R72 ;  /* 0x000000083448723c */ /* 0x044ff00000041848 */
[----:B------:R-:W-:Y:S01]  /*34e0*/  HMMA.16816.F32.BF16 R64, R52, R10, R64 ;  /* 0x0000000a3440723c */ /* 0x000fe20000041840 */
[----:B------:R-:W2:Y:S04]  /*34f0*/  LDSM.16.M88.4 R8, [R81+0x4800] ;  /* 0x004800005108783b */ /* 0x000ea80000000200 */
[----:B------:R-:W-:Y:S03]  /*3500*/  LDSM.16.M88.4 R52, [R0+0x4800] ;  /* 0x004800000034783b */ /* 0x000fe60000000200 */
[C---:B-1----:R-:W-:Y:S08]  /*3510*/  HMMA.16816.F32.BF16 R40, R44.reuse, R20, R40 ;  /* 0x000000142c28723c */ /* 0x042ff00000041828 */
[C---:B------:R-:W-:Y:S01]  /*3520*/  HMMA.16816.F32.BF16 R36, R44.reuse, R22, R36 ;  /* 0x000000162c24723c */ /* 0x040fe20000041824 */
[----:B------:R-:W-:Y:S07]  /*3530*/  LDSM.16.M88.4 R20, [R0+0x4000] ;  /* 0x004000000014783b */ /* 0x000fee0000000200 */
[C---:B------:R-:W-:Y:S08]  /*3540*/  HMMA.16816.F32.BF16 R32, R44.reuse, R12, R32 ;  /* 0x0000000c2c20723c */ /* 0x040ff00000041820 */
[C---:B------:R-:W-:Y:S01]  /*3550*/  HMMA.16816.F32.BF16 R28, R44.reuse, R14, R28 ;  /* 0x0000000e2c1c723c */ /* 0x040fe2000004181c */
[----:B------:R-:W-:Y:S07]  /*3560*/  LDSM.16.M88.4 R12, [R81+0x5800] ;  /* 0x00580000510c783b */ /* 0x000fee0000000200 */
[C---:B----4-:R-:W-:Y:S08]  /*3570*/  HMMA.16816.F32.BF16 R24, R44.reuse, R4, R24 ;  /* 0x000000042c18723c */ /* 0x050ff00000041818 */
[C---:B------:R-:W-:Y:S01]  /*3580*/  HMMA.16816.F32.BF16 R60, R44.reuse, R6, R60 ;  /* 0x000000062c3c723c */ /* 0x040fe2000004183c */
[----:B------:R-:W1:Y:S07]  /*3590*/  LDSM.16.M88.4 R4, [R81+0x5000] ;  /* 0x005000005104783b */ /* 0x000e6e0000000200 */
[C---:B------:R-:W-:Y:S08]  /*35a0*/  HMMA.16816.F32.BF16 R72, R44.reuse, R48, R72 ;  /* 0x000000302c48723c */ /* 0x040ff00000041848 */
[----:B------:R-:W-:Y:S01]  /*35b0*/  HMMA.16816.F32.BF16 R64, R44, R50, R64 ;  /* 0x000000322c40723c */ /* 0x000fe20000041840 */
[----:B------:R-:W4:Y:S04]  /*35c0*/  LDSM.16.M88.4 R44, [R179+0x8000] ;  /* 0x00800000b32c783b */ /* 0x000f280000000200 */
[----:B------:R-:W5:Y:S03]  /*35d0*/  LDSM.16.M88.4 R48, [R0+0x5000] ;  /* 0x005000000030783b */ /* 0x000f660000000200 */
[C---:B---3--:R-:W-:Y:S08]  /*35e0*/  HMMA.16816.F32.BF16 R40, R56.reuse, R16, R40 ;  /* 0x000000103828723c */ /* 0x048ff00000041828 */
[----:B------:R-:W-:Y:S01]  /*35f0*/  HMMA.16816.F32.BF16 R36, R56, R18, R36 ;  /* 0x000000123824723c */ /* 0x000fe20000041824 */
[----:B------:R3:W5:Y:S01]  /*3600*/  LDSM.16.M88.4 R16, [R0+0x5800] ;  /* 0x005800000010783b */ /* 0x0007620000000200 */
[----:B------:R-:W-:-:S04]  /*3610*/  DEPBAR.LE SB0, 0x2 ;  /* 0x000080800000791a */ /* 0x000fc80000000000 */
[----:B------:R-:W-:Y:S02]  /*3620*/  BAR.SYNC.DEFER_BLOCKING 0x0 ;  /* 0x0000000000007b1d */ /* 0x000fe40000010000 */
[C---:B--2---:R-:W-:Y:S08]  /*3630*/  HMMA.16816.F32.BF16 R32, R56.reuse, R8, R32 ;  /* 0x000000083820723c */ /* 0x044ff00000041820 */
[C---:B------:R-:W-:Y:S08]  /*3640*/  HMMA.16816.F32.BF16 R28, R56.reuse, R10, R28 ;  /* 0x0000000a381c723c */ /* 0x040ff0000004181c */
[----:B-1----:R-:W-:Y:S01]  /*3650*/  HMMA.16816.F32.BF16 R24, R56, R4, R24 ;  /* 0x000000043818723c */ /* 0x002fe20000041818 */
[----:B---3--:R-:W-:-:S05]  /*3660*/  IMAD.IADD R0, R3, 0x1, -R204 ;  /* 0x0000000103007824 */ /* 0x008fca00078e0acc */
[C---:B------:R-:W-:Y:S01]  /*3670*/  ISETP.GT.AND P3, PT, R0.reuse, RZ, PT ;  /* 0x000000ff0000720c */ /* 0x040fe20003f64270 */
[----:B------:R-:W-:Y:S01]  /*3680*/  LDSM.16.MT88.4 R80, [R177+0x2000] ;  /* 0x00200000b150783b */ /* 0x000fe20000004200 */
[C---:B----4-:R-:W-:Y:S01]  /*3690*/  HMMA.16816.F32.BF16 R40, R44.reuse, R20, R40 ;  /* 0x000000142c28723c */ /* 0x050fe20000041828 */
[C---:B------:R-:W-:Y:S02]  /*36a0*/  ISETP.GT.AND P0, PT, R0.reuse, 0x1, PT ;  /* 0x000000010000780c */ /* 0x040fe40003f04270 */
[C---:B------:R-:W-:Y:S01]  /*36b0*/  ISETP.GT.AND P4, PT, R0.reuse, 0x8, PT ;  /* 0x000000080000780c */ /* 0x040fe20003f84270 */
[----:B------:R-:W-:Y:S01]  /*36c0*/  LDSM.16.MT88.4 R124, [R178] ;  /* 0x00000000b27c783b */ /* 0x000fe20000004200 */
[C---:B------:R-:W-:Y:S02]  /*36d0*/  ISETP.GT.AND P6, PT, R0.reuse, 0x29, PT ;  /* 0x000000290000780c */ /* 0x040fe40003fc4270 */
[----:B------:R-:W-:Y:S01]  /*36e0*/  ISETP.GT.AND P5, PT, R0, 0x30, PT ;  /* 0x000000300000780c */ /* 0x000fe20003fa4270 */
[----:B------:R-:W-:Y:S01]  /*36f0*/  HMMA.16816.F32.BF16 R36, R44, R22, R36 ;  /* 0x000000162c24723c */ /* 0x000fe20000041824 */
[----:B------:R-:W-:Y:S04]  /*3700*/  LDSM.16.MT88.4 R88, [R157+0x2000] ;  /* 0x002000009d58783b */ /* 0x000fe80000004200 */
[----:B------:R-:W-:Y:S03]  /*3710*/  LDSM.16.MT88.4 R96, [R178+0x4000] ;  /* 0x00400000b260783b */ /* 0x000fe60000004200 */
[----:B------:R-:W-:Y:S01]  /*3720*/  HMMA.16816.F32.BF16 R60, R56, R6, R60 ;  /* 0x00000006383c723c */ /* 0x000fe2000004183c */
[----:B------:R-:W-:Y:S04]  /*3730*/  LDSM.16.MT88.4 R104, [R164+0x4000] ;  /* 0x00400000a468783b */ /* 0x000fe80000004200 */
[----:B------:R-:W-:Y:S03]  /*3740*/  LDSM.16.MT88.4 R108, [R177+0x4000] ;  /* 0x00400000b16c783b */ /* 0x000fe60000004200 */
[----:B------:R-:W-:Y:S01]  /*3750*/  HMMA.16816.F32.BF16 R32, R44, R52, R32 ;  /* 0x000000342c20723c */ /* 0x000fe20000041820 */
[----:B------:R-:W-:Y:S01]  /*3760*/  FSEL R40, R40, -INF , P3 ;  /* 0xff80000028287808 */ /* 0x000fe20001800000 */
[----:B------:R-:W-:Y:S01]  /*3770*/  LDSM.16.MT88.4 R20, [R178+0x800] ;  /* 0x00080000b214783b */ /* 0x000fe20000004200 */
[----:B------:R-:W-:-:S02]  /*3780*/  FSEL R41, R41, -INF , P0 ;  /* 0xff80000029297808 */ /* 0x000fc40000000000 */
[----:B------:R-:W-:Y:S01]  /*3790*/  FSEL R42, R42, -INF , P3 ;  /* 0xff8000002a2a7808 */ /* 0x000fe20001800000 */
[----:B------:R-:W-:Y:S01]  /*37a0*/  LDSM.16.MT88.4 R136, [R164+0x800] ;  /* 0x00080000a488783b */ /* 0x000fe20000004200 */
[----:B------:R-:W-:Y:S01]  /*37b0*/  ISETP.GT.AND P3, PT, R0, 0x9, PT ;  /* 0x000000090000780c */ /* 0x000fe20003f64270 */
[----:B------:R-:W-:Y:S01]  /*37c0*/  HMMA.16816.F32.BF16 R72, R56, R12, R72 ;  /* 0x0000000c3848723c */ /* 0x000fe20000041848 */
[----:B------:R-:W-:Y:S02]  /*37d0*/  FMNMX.FTZ R4, R40, R41, !PT ;  /* 0x0000002928047209 */ /* 0x000fe40007810000 */
[----:B------:R-:W-:Y:S02]  /*37e0*/  FSEL R43, R43, -INF , P0 ;  /* 0xff8000002b2b7808 */ /* 0x000fe40000000000 */
[----:B------:R-:W-:Y:S02]  /*37f0*/  ISETP.GT.AND P0, PT, R0, 0x10, PT ;  /* 0x000000100000780c */ /* 0x000fe40003f04270 */
[----:B------:R-:W-:Y:S01]  /*3800*/  FSEL R37, R37, -INF , P3 ;  /* 0xff80000025257808 */ /* 0x000fe20001800000 */
[----:B------:R-:W-:Y:S01]  /*3810*/  HMMA.16816.F32.BF16 R28, R44, R54, R28 ;  /* 0x000000362c1c723c */ /* 0x000fe2000004181c */
[----:B------:R-:W-:-:S02]  /*3820*/  FSEL R39, R39, -INF , P3 ;  /* 0xff80000027277808 */ /* 0x000fc40001800000 */
[----:B------:R-:W-:Y:S02]  /*3830*/  ISETP.GT.AND P3, PT, R0, 0x11, PT ;  /* 0x000000110000780c */ /* 0x000fe40003f64270 */
[----:B------:R-:W-:Y:S02]  /*3840*/  FSEL R13, R38, -INF , P4 ;  /* 0xff800000260d7808 */ /* 0x000fe40002000000 */
[----:B------:R-:W-:Y:S01]  /*3850*/  FMNMX.FTZ R6, R42, R43, !PT ;  /* 0x0000002b2a067209 */ /* 0x000fe20007810000 */
[----:B------:R-:W-:Y:S01]  /*3860*/  HMMA.16816.F32.BF16 R64, R56, R14, R64 ;  /* 0x0000000e3840723c */ /* 0x000fe20000041840 */
[----:B------:R-:W-:Y:S01]  /*3870*/  FSEL R7, R32, -INF , P0 ;  /* 0xff80000020077808 */ /* 0x000fe20000000000 */
[----:B------:R-:W-:Y:S01]  /*3880*/  LDSM.16.MT88.4 R56, [R224] ;  /* 0x00000000e038783b */ /* 0x000fe20000004200 */
[----:B------:R-:W-:Y:S02]  /*3890*/  FSEL R33, R33, -INF , P3 ;  /* 0xff80000021217808 */ /* 0x000fe40001800000 */
[----:B------:R-:W-:-:S02]  /*38a0*/  FSEL R35, R35, -INF , P3 ;  /* 0xff80000023237808 */ /* 0x000fc40001800000 */
[----:B------:R-:W-:Y:S01]  /*38b0*/  FSEL R15, R36, -INF , P4 ;  /* 0xff800000240f7808 */ /* 0x000fe20002000000 */
[C---:B-----5:R-:W-:Y:S01]  /*38c0*/  HMMA.16816.F32.BF16 R24, R44.reuse, R48, R24 ;  /* 0x000000302c18723c */ /* 0x060fe20000041818 */
[C---:B------:R-:W-:Y:S02]  /*38d0*/  ISETP.GT.AND P4, PT, R0.reuse, 0x18, PT ;  /* 0x000000180000780c */ /* 0x040fe40003f84270 */
[----:B------:R-:W-:Y:S02]  /*38e0*/  FMNMX.FTZ R4, R15, R4, !PT ;  /* 0x000000040f047209 */ /* 0x000fe40007810000 */
[----:B------:R-:W-:Y:S02]  /*38f0*/  ISETP.GT.AND P3, PT, R0, 0x19, PT ;  /* 0x000000190000780c */ /* 0x000fe40003f64270 */
[----:B------:R-:W-:Y:S01]  /*3900*/  FMNMX.FTZ R4, R37, R4, !PT ;  /* 0x0000000425047209 */ /* 0x000fe20007810000 */
[----:B------:R-:W-:Y:S01]  /*3910*/  HMMA.16816.F32.BF16 R60, R44, R50, R60 ;  /* 0x000000322c3c723c */ /* 0x000fe2000004183c */
[----:B------:R-:W-:Y:S01]  /*3920*/  FSEL R5, R28, -INF , P4 ;  /* 0xff8000001c057808 */ /* 0x000fe20002000000 */
[----:B------:R-:W-:Y:S01]  /*3930*/  LDSM.16.MT88.4 R48, [R177] ;  /* 0x00000000b130783b */ /* 0x000fe20000004200 */
[----:B------:R-:W-:-:S02]  /*3940*/  FMNMX.FTZ R4, R7, R4, !PT ;  /* 0x0000000407047209 */ /* 0x000fc40007810000 */
[----:B------:R-:W-:Y:S02]  /*3950*/  FSEL R11, R34, -INF , P0 ;  /* 0xff800000220b7808 */ /* 0x000fe40000000000 */
[----:B------:R-:W-:Y:S01]  /*3960*/  FMNMX.FTZ R4, R33, R4, !PT ;  /* 0x0000000421047209 */ /* 0x000fe20007810000 */
[C---:B------:R-:W-:Y:S01]  /*3970*/  HMMA.16816.F32.BF16 R72, R44.reuse, R16, R72 ;  /* 0x000000102c48723c */ /* 0x040fe20000041848 */
[----:B------:R-:W-:Y:S02]  /*3980*/  ISETP.GT.AND P0, PT, R0, 0x20, PT ;  /* 0x000000200000780c */ /* 0x000fe40003f04270 */
[----:B------:R-:W-:Y:S02]  /*3990*/  FSEL R29, R29, -INF , P3 ;  /* 0xff8000001d1d7808 */ /* 0x000fe40001800000 */
[----:B------:R-:W-:Y:S02]  /*39a0*/  FMNMX.FTZ R4, R5, R4, !PT ;  /* 0x0000000405047209 */ /* 0x000fe40007810000 */
[----:B------:R-:W-:Y:S01]  /*39b0*/  FMNMX.FTZ R6, R13, R6, !PT ;  /* 0x000000060d067209 */ /* 0x000fe20007810000 */
[----:B------:R-:W-:Y:S01]  /*39c0*/  HMMA.16816.F32.BF16 R64, R44, R18, R64 ;  /* 0x000000122c40723c */ /* 0x000fe20000041840 */
        /* <DEDUP_REMOVED lines=10> */
[----:B------:R-:W-:Y:S02]  /*3a70*/  FSEL R159, R60, -INF , P0 ;  /* 0xff8000003c9f7808 */ /* 0x000fe40000000000 */
[----:B------:R-:W-:Y:S02]  /*3a80*/  FMNMX.FTZ R4, R245, R4, !PT ;  /* 0x00000004f5047209 */ /* 0x000fe40007810000 */
[----:B------:R-:W-:-:S02]  /*3a90*/  FSEL R9, R30, -INF , P4 ;  /* 0xff8000001e097808 */ /* 0x000fc40002000000 */
[----:B------:R-:W-:Y:S02]  /*3aa0*/  FMNMX.FTZ R6, R35, R6, !PT ;  /* 0x0000000623067209 */ /* 0x000fe40007810000 */
        /* <DEDUP_REMOVED lines=8> */
[----:B------:R-:W-:Y:S02]  /*3b30*/  FMNMX.FTZ R4, R233, R4, !PT ;  /* 0x00000004e9047209 */ /* 0x000fe40007810000 */
[----:B------:R-:W-:Y:S02]  /*3b40*/  FSEL R241, R27, -INF , P3 ;  /* 0xff8000001bf17808 */ /* 0x000fe40001800000 */
[----:B------:R-:W-:Y:S01]  /*3b50*/  FMNMX.FTZ R6, R165, R6, !PT ;  /* 0x00000006a5067209 */ /* 0x000fe20007810000 */
[----:B------:R-:W-:Y:S01]  /*3b60*/  LDSM.16.MT88.4 R24, [R164+0x2800] ;  /* 0x00280000a418783b */ /* 0x000fe20000004200 */
[----:B------:R-:W-:-:S02]  /*3b70*/  FSEL R235, R62, -INF , P0 ;  /* 0xff8000003eeb7808 */ /* 0x000fc40000000000 */
[C---:B------:R-:W-:Y:S02]  /*3b80*/  ISETP.GT.AND P3, PT, R0.reuse, 0x38, PT ;  /* 0x000000380000780c */ /* 0x040fe40003f64270 */
[----:B------:R-:W-:Y:S02]  /*3b90*/  ISETP.GT.AND P0, PT, R0, 0x39, PT ;  /* 0x000000390000780c */ /* 0x000fe40003f04270 */
[----:B------:R-:W-:Y:S02]  /*3ba0*/  FMNMX.FTZ R0, R175, R4, !PT ;  /* 0x00000004af007209 */ /* 0x000fe40007810000 */
[----:B------:R-:W-:Y:S02]  /*3bb0*/  FMNMX.FTZ R4, R241, R6, !PT ;  /* 0x00000006f1047209 */ /* 0x000fe40007810000 */
[----:B------:R-:W-:Y:S02]  /*3bc0*/  FSEL R173, R63, -INF , P6 ;  /* 0xff8000003fad7808 */ /* 0x000fe40003000000 */
[----:B------:R-:W-:-:S02]  /*3bd0*/  FMNMX.FTZ R4, R235, R4, !PT ;  /* 0x00000004eb047209 */ /* 0x000fc40007810000 */
[----:B------:R-:W-:Y:S02]  /*3be0*/  FSEL R167, R74, -INF , P5 ;  /* 0xff8000004aa77808 */ /* 0x000fe40002800000 */
[----:B------:R-:W-:Y:S02]  /*3bf0*/  FMNMX.FTZ R4, R173, R4, !PT ;  /* 0x00000004ad047209 */ /* 0x000fe40007810000 */
[----:B------:R-:W-:Y:S02]  /*3c00*/  FSEL R171, R64, -INF , P3 ;  /* 0xff80000040ab7808 */ /* 0x000fe40001800000 */
[----:B------:R-:W-:Y:S02]  /*3c10*/  FSEL R143, R75, -INF , P4 ;  /* 0xff8000004b8f7808 */ /* 0x000fe40002000000 */
[----:B------:R-:W-:Y:S01]  /*3c20*/  FMNMX.FTZ R4, R167, R4, !PT ;  /* 0x00000004a7047209 */ /* 0x000fe20007810000 */
[----:B------:R-:W-:Y:S01]  /*3c30*/  LDSM.16.MT88.4 R72, [R164+0x2000] ;  /* 0x00200000a448783b */ /* 0x000fe20000004200 */
[----:B------:R-:W-:-:S02]  /*3c40*/  FSEL R169, R65, -INF , P0 ;  /* 0xff80000041a97808 */ /* 0x000fc40000000000 */
[----:B------:R-:W-:Y:S02]  /*3c50*/  FMNMX.FTZ R0, R171, R0, !PT ;  /* 0x00000000ab007209 */ /* 0x000fe40007810000 */
        /* <DEDUP_REMOVED lines=24> */
[--C-:B------:R-:W-:Y:S02]  /*3de0*/  FFMA.FTZ R153, R15, c[0x0][0x2d0], -R140.reuse ;  /* 0x0000b4000f997a23 */ /* 0x100fe4000001088c */
[----:B------:R-:W-:Y:S01]  /*3df0*/  FFMA.FTZ R148, R37, c[0x0][0x2d0], -R140 ;  /* 0x0000b40025947a23 */ /* 0x000fe2000001088c */
[----:B------:R-:W-:Y:S01]  /*3e00*/  MUFU.EX2 R156, R156 ;  /* 0x0000009c009c7308 */ /* 0x000fe20000000800 */
[----:B------:R-:W-:-:S02]  /*3e10*/  FFMA.FTZ R154, R42, c[0x0][0x2d0], -R160 ;  /* 0x0000b4002a9a7a23 */ /* 0x000fc400000108a0 */
[--C-:B------:R-:W-:Y:S02]  /*3e20*/  FFMA.FTZ R151, R43, c[0x0][0x2d0], -R160.reuse ;  /* 0x0000b4002b977a23 */ /* 0x100fe400000108a0 */
[--C-:B------:R-:W-:Y:S01]  /*3e30*/  FFMA.FTZ R149, R13, c[0x0][0x2d0], -R160.reuse ;  /* 0x0000b4000d957a23 */ /* 0x100fe200000108a0 */
[----:B------:R-:W1:Y:S01]  /*3e40*/  LDSM.16.MT88.4 R40, [R164] ;  /* 0x00000000a428783b */ /* 0x000e620000004200 */
[----:B------:R-:W-:Y:S01]  /*3e50*/  FFMA.FTZ R146, R39, c[0x0][0x2d0], -R160 ;  /* 0x0000b40027927a23 */ /* 0x000fe200000108a0 */
[----:B------:R-:W2:Y:S01]  /*3e60*/  MUFU.EX2 R155, R155 ;  /* 0x0000009b009b7308 */ /* 0x000ea20000000800 */
[--C-:B------:R-:W-:Y:S01]  /*3e70*/  FFMA.FTZ R147, R7, c[0x0][0x2d0], -R140.reuse ;  /* 0x0000b40007937a23 */ /* 0x100fe2000001088c */
[----:B------:R-:W-:Y:S01]  /*3e80*/  LDSM.16.MT88.4 R12, [R157+0x2800] ;  /* 0x002800009d0c783b */ /* 0x000fe20000004200 */
[----:B------:R-:W-:Y:S02]  /*3e90*/  FFMA.FTZ R145, R5, c[0x0][0x2d0], -R140 ;  /* 0x0000b40005917a23 */ /* 0x000fe4000001088c */
[--C-:B------:R-:W-:Y:S01]  /*3ea0*/  FFMA.FTZ R152, R11, c[0x0][0x2d0], -R160.reuse ;  /* 0x0000b4000b987a23 */ /* 0x100fe200000108a0 */
[----:B------:R-:W3:Y:S01]  /*3eb0*/  LDSM.16.MT88.4 R4, [R224+0x4000] ;  /* 0x00400000e004783b */ /* 0x000ee20000004200 */
[----:B------:R-:W-:Y:S01]  /*3ec0*/  FFMA.FTZ R150, R9, c[0x0][0x2d0], -R160 ;  /* 0x0000b40009967a23 */ /* 0x000fe200000108a0 */
[----:B------:R-:W-:Y:S01]  /*3ed0*/  MUFU.EX2 R153, R153 ;  /* 0x0000009900997308 */ /* 0x000fe20000000800 */
[--C-:B------:R-:W-:Y:S01]  /*3ee0*/  FFMA.FTZ R144, R33, c[0x0][0x2d0], -R140.reuse ;  /* 0x0000b40021907a23 */ /* 0x100fe2000001088c */
[----:B------:R-:W4:Y:S01]  /*3ef0*/  LDSM.16.MT88.4 R8, [R178+0x2800] ;  /* 0x00280000b208783b */ /* 0x000f220000004200 */
[----:B------:R-:W-:-:S02]  /*3f00*/  FFMA.FTZ R0, R29, c[0x0][0x2d0], -R140 ;  /* 0x0000b4001d007a23 */ /* 0x000fc4000001088c */
[--C-:B------:R-:W-:Y:S02]  /*3f10*/  FFMA.FTZ R135, R35, c[0x0][0x2d0], -R160.reuse ;  /* 0x0000b40023877a23 */ /* 0x100fe400000108a0 */
[----:B------:R-:W-:Y:S01]  /*3f20*/  FFMA.FTZ R133, R31, c[0x0][0x2d0], -R160 ;  /* 0x0000b4001f857a23 */ /* 0x000fe200000108a0 */
[----:B------:R-:W5:Y:S01]  /*3f30*/  MUFU.EX2 R148, R148 ;  /* 0x0000009400947308 */ /* 0x000f620000000800 */
[----:B--2---:R-:W-:Y:S01]  /*3f40*/  F2FP.BF16.PACK_AB R112, R155, R156 ;  /* 0x0000009c9b70723e */ /* 0x004fe200000010ff */
[----:B------:R-:W-:Y:S01]  /*3f50*/  LDSM.16.MT88.4 R32, [R177+0x800] ;  /* 0x00080000b120783b */ /* 0x000fe20000004200 */
[--C-:B------:R-:W-:Y:S02]  /*3f60*/  FFMA.FTZ R158, R161, c[0x0][0x2d0], -R140.reuse ;  /* 0x0000b400a19e7a23 */ /* 0x100fe4000001088c */
[--C-:B------:R-:W-:Y:S01]  /*3f70*/  FFMA.FTZ R161, R245, c[0x0][0x2d0], -R140.reuse ;  /* 0x0000b400f5a17a23 */ /* 0x100fe2000001088c */
[----:B------:R-:W-:Y:S01]  /*3f80*/  LDSM.16.MT88.4 R28, [R157+0x800] ;  /* 0x000800009d1c783b */ /* 0x000fe20000004200 */
[--C-:B------:R-:W-:Y:S01]  /*3f90*/  FFMA.FTZ R159, R159, c[0x0][0x2d0], -R140.reuse ;  /* 0x0000b4009f9f7a23 */ /* 0x100fe2000001088c */
[----:B------:R-:W-:Y:S01]  /*3fa0*/  MUFU.EX2 R154, R154 ;  /* 0x0000009a009a7308 */ /* 0x000fe20000000800 */
[----:B------:R-:W-:-:S02]  /*3fb0*/  FFMA.FTZ R162, R243, c[0x0][0x2d0], -R140 ;  /* 0x0000b400f3a27a23 */ /* 0x000fc4000001088c */
[--C-:B------:R-:W-:Y:S02]  /*3fc0*/  FFMA.FTZ R165, R165, c[0x0][0x2d0], -R160.reuse ;  /* 0x0000b400a5a57a23 */ /* 0x100fe400000108a0 */
[--C-:B------:R-:W-:Y:S02]  /*3fd0*/  FFMA.FTZ R166, R241, c[0x0][0x2d0], -R160.reuse ;  /* 0x0000b400f1a67a23 */ /* 0x100fe400000108a0 */
[--C-:B------:R-:W-:Y:S01]  /*3fe0*/  FFMA.FTZ R168, R235, c[0x0][0x2d0], -R160.reuse ;  /* 0x0000b400eba87a23 */ /* 0x100fe200000108a0 */
[----:B------:R-:W2:Y:S01]  /*3ff0*/  MUFU.EX2 R151, R151 ;  /* 0x0000009700977308 */ /* 0x000ea20000000800 */
[----:B-----5:R-:W-:Y:S01]  /*4000*/  F2FP.BF16.PACK_AB R114, R148, R153 ;  /* 0x000000999472723e */ /* 0x020fe200000010ff */
[----:B------:R-:W-:Y:S02]  /*4010*/  FFMA.FTZ R173, R173, c[0x0][0x2d0], -R160 ;  /* 0x0000b400adad7a23 */ /* 0x000fe400000108a0 */
[----:B------:R-:W-:Y:S02]  /*4020*/  FFMA.FTZ R172, R169, c[0x0][0x2d0], -R140 ;  /* 0x0000b400a9ac7a23 */ /* 0x000fe4000001088c */
[----:B------:R-:W-:-:S02]  /*4030*/  FFMA.FTZ R167, R167, c[0x0][0x2d0], -R160 ;  /* 0x0000b400a7a77a23 */ /* 0x000fc400000108a0 */
[----:B------:R-:W-:Y:S01]  /*4040*/  MUFU.EX2 R149, R149 ;  /* 0x0000009500957308 */ /* 0x000fe20000000800 */
[--C-:B------:R-:W-:Y:S02]  /*4050*/  FFMA.FTZ R174, R143, c[0x0][0x2d0], -R160.reuse ;  /* 0x0000b4008fae7a23 */ /* 0x100fe400000108a0 */
[----:B------:R-:W-:Y:S02]  /*4060*/  FFMA.FTZ R169, R141, c[0x0][0x2d0], -R160 ;  /* 0x0000b4008da97a23 */ /* 0x000fe400000108a0 */
[--C-:B------:R-:W-:Y:S02]  /*4070*/  FFMA.FTZ R170, R233, c[0x0][0x2d0], -R140.reuse ;  /* 0x0000b400e9aa7a23 */ /* 0x100fe4000001088c */
[--C-:B------:R-:W-:Y:S01]  /*4080*/  FFMA.FTZ R175, R175, c[0x0][0x2d0], -R140.reuse ;  /* 0x0000b400afaf7a23 */ /* 0x100fe2000001088c */
[----:B------:R-:W5:Y:S01]  /*4090*/  MUFU.EX2 R146, R146 ;  /* 0x0000009200927308 */ /* 0x000f620000000800 */
[----:B--2---:R-:W-:Y:S01]  /*40a0*/  F2FP.BF16.PACK_AB R113, R151, R154 ;  /* 0x0000009a9771723e */ /* 0x004fe200000010ff */
[----:B------:R-:W-:-:S02]  /*40b0*/  FFMA.FTZ R171, R171, c[0x0][0x2d0], -R140 ;  /* 0x0000b400abab7a23 */ /* 0x000fc4000001088c */
[----:B------:R-:W-:Y:S01]  /*40c0*/  FFMA.FTZ R160, R163, c[0x0][0x2d0], -R160 ;  /* 0x0000b400a3a07a23 */ /* 0x000fe200000108a0 */
[----:B------:R-:W-:Y:S01]  /*40d0*/  LDSM.16.MT88.4 R140, [R164+0x3800] ;  /* 0x00380000a48c783b */ /* 0x000fe20000004200 */
[----:B------:R-:W-:Y:S02]  /*40e0*/  FADD.FTZ R156, R156, R155 ;  /* 0x0000009b9c9c7221 */ /* 0x000fe40000010000 */
[----:B------:R-:W-:Y:S01]  /*40f0*/  MUFU.EX2 R147, R147 ;  /* 0x0000009300937308 */ /* 0x000fe20000000800 */
[----:B------:R-:W-:Y:S02]  /*4100*/  FADD.FTZ R154, R154, R151 ;  /* 0x000000979a9a7221 */ /* 0x000fe40000010000 */
[----:B------:R-:W-:-:S04]  /*4110*/  FADD.FTZ R153, R153, R156 ;  /* 0x0000009c99997221 */ /* 0x000fc80000010000 */
[----:B------:R-:W-:Y:S01]  /*4120*/  FADD.FTZ R148, R148, R153 ;  /* 0x0000009994947221 */ /* 0x000fe20000010000 */
[----:B-----5:R-:W-:Y:S01]  /*4130*/  F2FP.BF16.PACK_AB R115, R146, R149 ;  /* 0x000000959273723e */ /* 0x020fe200000010ff */
[----:B------:R-:W2:Y:S01]  /*4140*/  MUFU.EX2 R144, R144 ;  /* 0x0000009000907308 */ /* 0x000ea20000000800 */
[----:B------:R-:W-:-:S04]  /*4150*/  FADD.FTZ R149, R149, R154 ;  /* 0x0000009a95957221 */ /* 0x000fc80000010000 */
        /* <DEDUP_REMOVED lines=11> */
[C---:B-1----:R-:W-:Y:S02]  /*4210*/  HMMA.16816.F32.BF16 R36, R112.reuse, R40, RZ ;  /* 0x000000287024723c */ /* 0x042fe400000418ff */
        /* <DEDUP_REMOVED lines=33> */
[C---:B---3--:R-:W-:Y:S07]  /*4430*/  HMMA.16816.F32.BF16 R116, R112.reuse, R4, RZ ;  /* 0x000000047074723c */ /* 0x048fee00000418ff */
[----:B--2---:R-:W-:Y:S01]  /*4440*/  F2FP.BF16.PACK_AB R4, R144, R147 ;  /* 0x000000939004723e */ /* 0x004fe200000010ff */
        /* <DEDUP_REMOVED lines=10> */
[----:B------:R-:W-:Y:S01]  /*44f0*/  FADD.FTZ R145, R0, R145 ;  /* 0x0000009100917221 */ /* 0x000fe20000010000 */
[----:B------:R-:W-:Y:S01]  /*4500*/  IADD3 R0, R2, -0x3, RZ ;  /* 0xfffffffd02007810 */ /* 0x000fe20007ffe0ff */
[----:B----4-:R-:W-:Y:S01]  /*4510*/  HMMA.16816.F32.BF16 R60, R4, R8, R60 ;  /* 0x00000008043c723c */ /* 0x010fe2000004183c */
[----:B------:R-:W-:-:S02]  /*4520*/  FADD.FTZ R150, R133, R150 ;  /* 0x0000009685967221 */ /* 0x000fc40000010000 */
[----:B------:R-:W-:-:S05]  /*4530*/  ISETP.GE.AND P0, PT, R0, R229, PT ;  /* 0x000000e50000720c */ /* 0x000fca0003f06270 */
        /* <DEDUP_REMOVED lines=37> */
[----:B------:R-:W-:Y:S01]  /*4790*/  F2FP.BF16.PACK_AB R5, R166, R165 ;  /* 0x000000a5a605723e */ /* 0x000fe200000010ff */
[----:B------:R-:W-:Y:S01]  /*47a0*/  FADD.FTZ R165, R165, R150 ;  /* 0x00000096a5a57221 */ /* 0x000fe20000010000 */
[----:B------:R-:W-:Y:S01]  /*47b0*/  F2FP.BF16.PACK_AB R6, R162, R159 ;  /* 0x0000009fa206723e */ /* 0x000fe200000010ff */
[----:B------:R-:W-:Y:S01]  /*47c0*/  FADD.FTZ R158, R161, R158 ;  /* 0x0000009ea19e7221 */ /* 0x000fe20000010000 */
[----:B------:R-:W-:Y:S01]  /*47d0*/  F2FP.BF16.PACK_AB R7, R173, R168 ;  /* 0x000000a8ad07723e */ /* 0x000fe200000010ff */
[----:B------:R-:W-:-:S02]  /*47e0*/  FADD.FTZ R165, R166, R165 ;  /* 0x000000a5a6a57221 */ /* 0x000fc40000010000 */
[----:B------:R-:W-:Y:S02]  /*47f0*/  FADD.FTZ R159, R159, R158 ;  /* 0x0000009e9f9f7221 */ /* 0x000fe40000010000 */
[----:B------:R-:W-:Y:S02]  /*4800*/  FADD.FTZ R168, R168, R165 ;  /* 0x000000a5a8a87221 */ /* 0x000fe40000010000 */
[----:B-1----:R-:W-:Y:S01]  /*4810*/  HMMA.16816.F32.BF16 R128, R4, R8, R128 ;  /* 0x000000080480723c */ /* 0x002fe20000041880 */
[----:B------:R-:W-:Y:S02]  /*4820*/  FADD.FTZ R159, R162, R159 ;  /* 0x0000009fa29f7221 */ /* 0x000fe40000010000 */
[----:B------:R-:W-:-:S05]  /*4830*/  FADD.FTZ R168, R173, R168 ;  /* 0x000000a8ada87221 */ /* 0x000fca0000010000 */
        /* <DEDUP_REMOVED lines=45> */
[----:B---3--:R-:W-:Y:S01]  /*4b10*/  HMMA.16816.F32.BF16 R36, R4, R12, R36 ;  /* 0x0000000c0424723c */ /* 0x008fe20000041824 */
[----:B------:R-:W-:Y:S02]  /*4b20*/  FADD.FTZ R235, R172, R171 ;  /* 0x000000abaceb7221 */ /* 0x000fe40000010000 */
[----:B------:R-:W-:-:S05]  /*4b30*/  FADD.FTZ R233, R160, R169 ;  /* 0x000000a9a0e97221 */ /* 0x000fca0000010000 */
        /* <DEDUP_REMOVED lines=28> */
[----:B------:R-:W-:Y:S01]  /*4d00*/  SHF.R.S32.HI R5, RZ, 0x1f, R0 ;  /* 0x0000001fff057819 */ /* 0x000fe20000011400 */
[----:B------:R-:W-:-:S04]  /*4d10*/  IMAD.WIDE.U32 R6, R0, c[0x0][0x1e0], RZ ;  /* 0x0000780000067a25 */ /* 0x000fc800078e00ff */
[----:B------:R-:W-:Y:S02]  /*4d20*/  IMAD R5, R5, c[0x0][0x1e0], RZ ;  /* 0x0000780005057a24 */ /* 0x000fe400078e02ff */
[----:B------:R-:W-:Y:S02]  /*4d30*/  IMAD.MOV.U32 R4, RZ, RZ, c[0x0][0x1e0] ;  /* 0x00007800ff047624 */ /* 0x000fe400078e00ff */
[----:B------:R-:W-:Y:S01]  /*4d40*/  IMAD R5, R0, c[0x0][0x1e4], R5 ;  /* 0x0000790000057a24 */ /* 0x000fe200078e0205 */
[----:B------:R-:W-:-:S03]  /*4d50*/  LEA R0, P0, R6, R238, 0x6 ;  /* 0x000000ee06007211 */ /* 0x000fc600078030ff */
[----:B------:R-:W-:Y:S01]  /*4d60*/  IMAD.IADD R5, R7, 0x1, R5 ;  /* 0x0000000107057824 */ /* 0x000fe200078e0205 */
[----:B------:R-:W-:-:S04]  /*4d70*/  LEA R8, P3, R0, c[0x0][0x1c8], 0x1 ;  /* 0x0000720000087a11 */ /* 0x000fc800078608ff */
[----:B------:R-:W-:Y:S02]  /*4d80*/  LEA.HI.X R5, R6, R228, R5, 0x6, P0 ;  /* 0x000000e406057211 */ /* 0x000fe400000f3405 */
[----:B------:R-:W-:Y:S02]  /*4d90*/  ISETP.GE.AND P0, PT, R200, c[0x0][0x1d4], PT ;  /* 0x00007500c8007a0c */ /* 0x000fe40003f06270 */
[----:B------:R-:W-:Y:S01]  /*4da0*/  LEA.HI.X R9, R0, c[0x0][0x1cc], R5, 0x1, P3 ;  /* 0x0000730000097a11 */ /* 0x000fe200018f0c05 */
[----:B------:R-:W-:Y:S01]  /*4db0*/  IMAD.MOV.U32 R5, RZ, RZ, c[0x0][0x1e4] ;  /* 0x00007900ff057624 */ /* 0x000fe200078e00ff */
[----:B------:R-:W-:-:S03]  /*4dc0*/  LEA R6, P3, R4, R8, 0x6 ;  /* 0x0000000804067211 */ /* 0x000fc600078630ff */
[----:B------:R-:W-:Y:S01]  /*4dd0*/  @!PT LDS RZ, [RZ] ;  /* 0x00000000fffff984 */ /* 0x000fe20000000800 */
[----:B------:R-:W-:Y:S01]  /*4de0*/  @!PT LDS RZ, [RZ] ;  /* 0x00000000fffff984 */ /* 0x000fe20000000800 */
[----:B------:R-:W-:Y:S01]  /*4df0*/  @!PT LDS RZ, [RZ] ;  /* 0x00000000fffff984 */ /* 0x000fe20000000800 */
[----:B------:R1:W-:Y:S01]  /*4e00*/  LDGSTS.E.BYPASS.LTC128B.128 [R203+0xc100], [R8.64], !P1 ;  /* 0x0c10000008cb7fae */ /* 0x0003e2000c901d48 */
[----:B------:R-:W-:-:S03]  /*4e10*/  LEA.HI.X R7, R4, R9, R5, 0x6, P3 ;  /* 0x0000000904077211 */ /* 0x000fc600018f3405 */
[----:B------:R1:W-:Y:S04]  /*4e20*/  LDGSTS.E.BYPASS.LTC128B.128 [R203+0xe100], [R8.64+0x80], !P2 ;  /* 0x0e10008008cb7fae */ /* 0x0003e8000d101d48 */
[----:B------:R1:W-:Y:S04]  /*4e30*/  LDGSTS.E.BYPASS.LTC128B.128 [R203+0x10100], [R8.64+0x100], !P0 ;  /* 0x1010010008cb7fae */ /* 0x0003e8000c101d48 */
[----:B------:R1:W-:Y:S04]  /*4e40*/  LDGSTS.E.BYPASS.LTC128B.128 [R203+0xd100], [R6.64], !P1 ;  /* 0x0d10000006cb7fae */ /* 0x0003e8000c901d48 */
[----:B------:R1:W-:Y:S04]  /*4e50*/  LDGSTS.E.BYPASS.LTC128B.128 [R203+0xf100], [R6.64+0x80], !P2 ;  /* 0x0f10008006cb7fae */ /* 0x0003e8000d101d48 */
[----:B------:R1:W-:Y:S02]  /*4e60*/  LDGSTS.E.BYPASS.LTC128B.128 [R203+0x11100], [R6.64+0x100], !P0 ;  /* 0x1110010006cb7fae */ /* 0x0003e4000c101d48 */
.L_x_1257:
[----:B------:R-:W-:Y:S05]  /*4e70*/  BSYNC B0 ;  /* 0x0000000000007941 */ /* 0x000fea0003800000 */
.L_x_1256:
[----:B------:R-:W-:Y:S01]  /*4e80*/  IADD3 R234, R2, -0x2, RZ ;  /* 0xfffffffe02ea7810 */ /* 0x000fe20007ffe0ff */
[----:B------:R-:W0:Y:S03]  /*4e90*/  LDGDEPBAR ;  /* 0x00000000000079af */ /* 0x000e260000000000 */
[----:B------:R-:W-:-:S13]  /*4ea0*/  ISETP.GE.AND P0, PT, R234, R229, PT ;  /* 0x000000e5ea00720c */ /* 0x000fda0003f06270 */
[----:B------:R-:W-:Y:S05]  /*4eb0*/  @!P0 BRA `(.L_x_1258) ;  /* 0x0000291000008947 */ /* 0x000fea0003800000 */
[----:B------:R-:W-:Y:S01]  /*4ec0*/  IMAD.MOV.U32 R0, RZ, RZ, R3 ;  /* 0x000000ffff007224 */ /* 0x000fe200078e0003 */
[----:B------:R-:W-:Y:S01]  /*4ed0*/  MOV R232, RZ ;  /* 0x000000ff00e87202 */ /* 0x000fe20000000f00 */
[----:B------:R-:W-:Y:S01]  /*4ee0*/  IMAD.MOV.U32 R133, RZ, RZ, R132 ;  /* 0x000000ffff857224 */ /* 0x000fe200078e0084 */
[----:B------:R-:W-:Y:S02]  /*4ef0*/  MOV R135, 0x1 ;  /* 0x0000000100877802 */ /* 0x000fe40000000f00 */
.L_x_1259:
[----:B------:R-:W-:Y:S04]  /*4f00*/  DEPBAR.LE SB0, 0x2 ;  /* 0x000080800000791a */ /* 0x000fe80000000000 */
[----:B------:R-:W-:Y:S01]  /*4f10*/  WARPSYNC 0xffffffff ;  /* 0xffffffff00007948 */ /* 0x000fe20003800000 */
[----:B------:R-:W-:Y:S01]  /*4f20*/  BAR.SYNC.DEFER_BLOCKING 0x0 ;  /* 0x0000000000007b1d */ /* 0x000fe20000010000 */
[----:B------:R-:W-:Y:S01]  /*4f30*/  IMAD R186, R135, 0x6000, RZ ;  /* 0x0000600087ba7824 */ /* 0x000fe200078e02ff */
[----:B------:R-:W-:Y:S02]  /*4f40*/  ISETP.GE.AND P5, PT, R229, R234, PT ;  /* 0x000000eae500720c */ /* 0x000fe40003fa6270 */
[----:B------:R-:W-:Y:S02]  /*4f50*/  IADD3 R240, R234, -0x1, RZ ;  /* 0xffffffffeaf07810 */ /* 0x000fe40007ffe0ff */
[----:B------:R-:W-:Y:S04]  /*4f60*/  IADD3 R173, R185, R186, RZ ;  /* 0x000000bab9ad7210 */ /* 0x000fe80007ffe0ff */
[----:B------:R-:W-:Y:S05]  /*4f70*/  IADD3 R172, R176, R173, RZ ;  /* 0x000000adb0ac7210 */ /* 0x000fea0007ffe0ff */
[----:B------:R-:W-:Y:S01]  /*4f80*/  @!P5 SHF.R.S32.HI R159, RZ, 0x1f, R240 ;  /* 0x0000001fff9fd819 */ /* 0x000fe200000114f0 */
[----:B-1----:R-:W-:Y:S01]  /*4f90*/  @!P5 IMAD.WIDE.U32 R32, R240, c[0x0][0x208], RZ ;  /* 0x00008200f020da25 */ /* 0x002fe200078e00ff */
[----:B------:R-:W-:Y:S02]  /*4fa0*/  @!P5 MOV R2, c[0x0][0x208] ;  /* 0x000082000002da02 */ /* 0x000fe40000000f00 */
[----:B------:R-:W-:Y:S01]  /*4fb0*/  @!P5 MOV R3, c[0x0][0x20c] ;  /* 0x000083000003da02 */ /* 0x000fe20000000f00 */
[----:B------:R-:W-:Y:S01]  /*4fc0*/  @!P5 IMAD R159, R159, c[0x0][0x208], RZ ;  /* 0x000082009f9fda24 */ /* 0x000fe200078e02ff */
[----:B------:R-:W-:Y:S01]  /*4fd0*/  @!P5 SHF.L.U32 R157, R32, 0x6, RZ ;  /* 0x00000006209dd819 */ /* 0x000fe200000006ff */
[----:B------:R-:W-:Y:S01]  /*4fe0*/  @!P5 IMAD R168, R232, 0x6000, R202 ;  /* 0x00006000e8a8d824 */ /* 0x000fe200078e02ca */
[----:B------:R-:W-:Y:S01]  /*4ff0*/  @!P5 ISETP.GE.AND P3, PT, R199, c[0x0][0x1d4], PT ;  /* 0x00007500c700da0c */ /* 0x000fe20003f66270 */
[----:B------:R-:W-:Y:S01]  /*5000*/  LDSM.16.M88.4 R136, [R182] ;  /* 0x00000000b688783b */ /* 0x000fe20000000200 */
[----:B------:R-:W-:Y:S01]  /*5010*/  @!P5 IMAD R159, R240, c[0x0][0x20c], R159 ;  /* 0x00008300f09fda24 */ /* 0x000fe200078e029f */
[----:B------:R-:W-:Y:S02]  /*5020*/  @!P5 LEA R161, P0, R2, R157, 0x5 ;  /* 0x0000009d02a1d211 */ /* 0x000fe400078028ff */
[----:B------:R-:W-:Y:S02]  /*5030*/  @!P5 IADD3 R157, P4, R157, R236, RZ ;  /* 0x000000ec9d9dd210 */ /* 0x000fe40007f9e0ff */
[----:B------:R-:W-:Y:S02]  /*5040*/  @!P5 IADD3 R159, R33, R159, RZ ;  /* 0x0000009f219fd210 */ /* 0x000fe40007ffe0ff */
[----:B------:R-:W2:Y:S01]  /*5050*/  LDSM.16.M88.4 R140, [R173] ;  /* 0x00000000ad8c783b */ /* 0x000ea20000000200 */
[----:B------:R-:W-:Y:S02]  /*5060*/  @!P5 LEA R164, P6, R157, c[0x0][0x1f8], 0x1 ;  /* 0x00007e009da4da11 */ /* 0x000fe400078c08ff */
[----:B------:R-:W-:Y:S02]  /*5070*/  @!P5 SHF.L.U64.HI R159, R32, 0x6, R159 ;  /* 0x00000006209fd819 */ /* 0x000fe4000001029f */
[----:B------:R-:W-:Y:S02]  /*5080*/  @!P5 ISETP.GE.AND P2, PT, R200, c[0x0][0x1d4], PT ;  /* 0x00007500c800da0c */ /* 0x000fe40003f46270 */
[----:B------:R-:W-:Y:S01]  /*5090*/  @!P5 LEA.HI.X R3, R2, R159, R3, 0x5, P0 ;  /* 0x0000009f0203d211 */ /* 0x000fe200000f2c03 */
[----:B------:R-:W3:Y:S01]  /*50a0*/  LDSM.16.M88.4 R144, [R173+0x800] ;  /* 0x00080000ad90783b */ /* 0x000ee20000000200 */
[----:B------:R-:W-:Y:S02]  /*50b0*/  @!P5 IADD3.X R2, R159, R190, RZ, P4, !PT ;  /* 0x000000be9f02d210 */ /* 0x000fe400027fe4ff */
[----:B------:R-:W-:Y:S02]  /*50c0*/  @!P5 IADD3 R132, P0, R161, R236, RZ ;  /* 0x000000eca184d210 */ /* 0x000fe40007f1e0ff */
[----:B------:R-:W-:Y:S02]  /*50d0*/  @!P5 LEA.HI.X R165, R157, c[0x0][0x1fc], R2, 0x1, P6 ;  /* 0x00007f009da5da11 */ /* 0x000fe400030f0c02 */
[----:B------:R-:W-:Y:S01]  /*50e0*/  @!P5 LEA R170, P4, R132, c[0x0][0x1f8], 0x1 ;  /* 0x00007e0084aada11 */ /* 0x000fe200078808ff */
[----:B------:R-:W4:Y:S01]  /*50f0*/  LDSM.16.M88.4 R148, [R173+0x1000] ;  /* 0x00100000ad94783b */ /* 0x000f220000000200 */
[----:B------:R-:W-:Y:S02]  /*5100*/  MOV R2, 0x40 ;  /* 0x0000004000027802 */ /* 0x000fe40000000f00 */
[----:B------:R-:W-:Y:S02]  /*5110*/  @!P5 IADD3.X R3, R3, R190, RZ, P0, !PT ;  /* 0x000000be0303d210 */ /* 0x000fe400007fe4ff */
[----:B------:R-:W-:Y:S02]  /*5120*/  LOP3.LUT P0, RZ, R184, 0x4, RZ, 0xc0, !PT ;  /* 0x00000004b8ff7812 */ /* 0x000fe4000780c0ff */
[----:B------:R-:W-:Y:S01]  /*5130*/  @!P5 LEA.HI.X R171, R132, c[0x0][0x1fc], R3, 0x1, P4 ;  /* 0x00007f0084abda11 */ /* 0x000fe200020f0c03 */
[----:B------:R-:W5:Y:S01]  /*5140*/  LDSM.16.M88.4 R152, [R173+0x1800] ;  /* 0x00180000ad98783b */ /* 0x000f620000000200 */
[----:B------:R-:W-:Y:S02]  /*5150*/  SEL R132, R2, 0xffffffc0, !P0 ;  /* 0xffffffc002847807 */ /* 0x000fe40004000000 */
[----:B------:R-:W-:Y:S02]  /*5160*/  ISETP.GE.AND P6, PT, R232, 0x1, PT ;  /* 0x00000001e800780c */ /* 0x000fe40003fc6270 */
[CC--:B------:R-:W-:Y:S02]  /*5170*/  IADD3 R2, R132.reuse, R173.reuse, RZ ;  /* 0x000000ad84027210 */ /* 0x0c0fe40007ffe0ff */
[----:B------:R-:W-:Y:S02]  /*5180*/  IADD3 R3, R132, R172, RZ ;  /* 0x000000ac84037210 */ /* 0x000fe40007ffe0ff */
[----:B------:R-:W-:Y:S02]  /*5190*/  IADD3 R132, R176, R173, R132 ;  /* 0x000000adb0847210 */ /* 0x000fe40007ffe084 */
[----:B------:R-:W-:Y:S04]  /*51a0*/  IADD3 R232, R232, 0x1, RZ ;  /* 0x00000001e8e87810 */ /* 0x000fe80007ffe0ff */
[----:B------:R-:W-:Y:S01]  /*51b0*/  SEL R232, R232, RZ, !P6 ;  /* 0x000000ffe8e87207 */ /* 0x000fe20007000000 */
[C---:B-12---:R-:W-:Y:S08]  /*51c0*/  HMMA.16816.F32.BF16 R4, R136.reuse, R140, RZ ;  /* 0x0000008c8804723c */ /* 0x046ff000000418ff */
[C---:B------:R-:W-:Y:S01]  /*51d0*/  HMMA.16816.F32.BF16 R8, R136.reuse, R142, RZ ;  /* 0x0000008e8808723c */ /* 0x040fe200000418ff */
[----:B------:R-:W-:Y:S07]  /*51e0*/  LDSM.16.M88.4 R140, [R181] ;  /* 0x00000000b58c783b */ /* 0x000fee0000000200 */
[C---:B---3--:R-:W-:Y:S08]  /*51f0*/  HMMA.16816.F32.BF16 R12, R136.reuse, R144, RZ ;  /* 0x00000090880c723c */ /* 0x048ff000000418ff */
[C---:B------:R-:W-:Y:S01]  /*5200*/  HMMA.16816.F32.BF16 R16, R136.reuse, R146, RZ ;  /* 0x000000928810723c */ /* 0x040fe200000418ff */
[----:B------:R-:W1:Y:S07]  /*5210*/  LDSM.16.M88.4 R144, [R172] ;  /* 0x00000000ac90783b */ /* 0x000e6e0000000200 */
[C---:B----4-:R-:W-:Y:S08]  /*5220*/  HMMA.16816.F32.BF16 R20, R136.reuse, R148, RZ ;  /* 0x000000948814723c */ /* 0x050ff000000418ff */
[C---:B------:R-:W-:Y:S01]  /*5230*/  HMMA.16816.F32.BF16 R24, R136.reuse, R150, RZ ;  /* 0x000000968818723c */ /* 0x040fe200000418ff */
[----:B------:R-:W2:Y:S07]  /*5240*/  LDSM.16.M88.4 R148, [R172+0x800] ;  /* 0x00080000ac94783b */ /* 0x000eae0000000200 */
[C---:B-----5:R-:W-:Y:S08]  /*5250*/  HMMA.16816.F32.BF16 R28, R136.reuse, R152, RZ ;  /* 0x00000098881c723c */ /* 0x060ff000000418ff */
[----:B------:R-:W-:Y:S01]  /*5260*/  HMMA.16816.F32.BF16 R32, R136, R154, RZ ;  /* 0x0000009a8820723c */ /* 0x000fe200000418ff */
[----:B------:R-:W3:Y:S07]  /*5270*/  LDSM.16.M88.4 R136, [R172+0x1000] ;  /* 0x00100000ac88783b */ /* 0x000eee0000000200 */
[C---:B-1----:R-:W-:Y:S01]  /*5280*/  HMMA.16816.F32.BF16 R4, R140.reuse, R144, R4 ;  /* 0x000000908c04723c */ /* 0x042fe20000041804 */
[----:B------:R-:W1:Y:S07]  /*5290*/  LDSM.16.M88.4 R152, [R172+0x1800] ;  /* 0x00180000ac98783b */ /* 0x000e6e0000000200 */
[C---:B------:R-:W-:Y:S01]  /*52a0*/  HMMA.16816.F32.BF16 R8, R140.reuse, R146, R8 ;  /* 0x000000928c08723c */ /* 0x040fe20000041808 */
[----:B------:R-:W-:Y:S01]  /*52b0*/  @!PT LDS RZ, [RZ] ;  /* 0x00000000fffff984 */ /* 0x000fe20000000800 */
[----:B------:R-:W-:Y:S01]  /*52c0*/  @!PT LDS RZ, [RZ] ;  /* 0x00000000fffff984 */ /* 0x000fe20000000800 */
[----:B------:R-:W-:Y:S01]  /*52d0*/  @!PT LDS RZ, [RZ] ;  /* 0x00000000fffff984 */ /* 0x000fe20000000800 */
[----:B------:R4:W-:Y:S07]  /*52e0*/  @!P5 LDGSTS.E.BYPASS.LTC128B.128 [R168], [R164.64], !P1 ;  /* 0x00000000a4a8dfae */ /* 0x0009ee000c901d48 */
[C---:B--2---:R-:W-:Y:S01]  /*52f0*/  HMMA.16816.F32.BF16 R12, R140.reuse, R148, R12 ;  /* 0x000000948c0c723c */ /* 0x044fe2000004180c */
[----:B------:R4:W-:Y:S07]  /*5300*/  @!P5 LDGSTS.E.BYPASS.LTC128B.128 [R168+0x2000], [R164.64+0x80], !P3 ;  /* 0x02000080a4a8dfae */ /* 0x0009ee000d901d48 */
[C---:B------:R-:W-:Y:S01]  /*5310*/  HMMA.16816.F32.BF16 R16, R140.reuse, R150, R16 ;  /* 0x000000968c10723c */ /* 0x040fe20000041810 */
[----:B------:R4:W-:Y:S07]  /*5320*/  @!P5 LDGSTS.E.BYPASS.LTC128B.128 [R168+0x4000], [R164.64+0x100], !P2 ;  /* 0x04000100a4a8dfae */ /* 0x0009ee000d101d48 */
[C---:B---3--:R-:W-:Y:S01]  /*5330*/  HMMA.16816.F32.BF16 R20, R140.reuse, R136, R20 ;  /* 0x000000888c14723c */ /* 0x048fe20000041814 */
[----:B------:R2:W-:Y:S07]  /*5340*/  @!P5 LDGSTS.E.BYPASS.LTC128B.128 [R168+0x1000], [R170.64], !P1 ;  /* 0x01000000aaa8dfae */ /* 0x0005ee000c901d48 */
[C---:B------:R-:W-:Y:S01]  /*5350*/  HMMA.16816.F32.BF16 R24, R140.reuse, R138, R24 ;  /* 0x0000008a8c18723c */ /* 0x040fe20000041818 */
[----:B------:R2:W-:Y:S07]  /*5360*/  @!P5 LDGSTS.E.BYPASS.LTC128B.128 [R168+0x3000], [R170.64+0x80], !P3 ;  /* 0x03000080aaa8dfae */ /* 0x0005ee000d901d48 */
[C---:B-1----:R-:W-:Y:S01]  /*5370*/  HMMA.16816.F32.BF16 R28, R140.reuse, R152, R28 ;  /* 0x000000988c1c723c */ /* 0x042fe2000004181c */
[----:B------:R2:W-:Y:S07]  /*5380*/  @!P5 LDGSTS.E.BYPASS.LTC128B.128 [R168+0x5000], [R170.64+0x100], !P2 ;  /* 0x05000100aaa8dfae */ /* 0x0005ee000d101d48 */
[----:B------:R-:W-:Y:S01]  /*5390*/  HMMA.16816.F32.BF16 R32, R140, R154, R32 ;  /* 0x0000009a8c20723c */ /* 0x000fe20000041820 */
[----:B------:R-:W-:Y:S08]  /*53a0*/  LDSM.16.M88.4 R144, [R180] ;  /* 0x00000000b490783b */ /* 0x000ff00000000200 */
[----:B------:R-:W1:Y:S08]  /*53b0*/  LDSM.16.M88.4 R156, [R2] ;  /* 0x00000000029c783b */ /* 0x000e700000000200 */
[----:B------:R-:W3:Y:S08]  /*53c0*/  LDSM.16.M88.4 R160, [R2+0x800] ;  /* 0x0008000002a0783b */ /* 0x000ef00000000200 */
[----:B------:R-:W5:Y:S08]  /*53d0*/  LDSM.16.M88.4 R148, [R2+0x1000] ;  /* 0x001000000294783b */ /* 0x000f700000000200 */
[----:B------:R-:W0:Y:S08]  /*53e0*/  LDGDEPBAR ;  /* 0x00000000000079af */ /* 0x000e300000000000 */
[----:B----4-:R-:W4:Y:S01]  /*53f0*/  LDSM.16.M88.4 R164, [R2+0x1800] ;  /* 0x0018000002a4783b */ /* 0x010f220000000200 */
[C---:B-1----:R-:W-:Y:S07]  /*5400*/  HMMA.16816.F32.BF16 R4, R144.reuse, R156, R4 ;  /* 0x0000009c9004723c */ /* 0x042fee0000041804 */
[----:B------:R-:W-:Y:S01]  /*5410*/  LDSM.16.M88.4 R136, [R179] ;  /* 0x00000000b388783b */ /* 0x000fe20000000200 */
[C---:B------:R-:W-:Y:S07]  /*5420*/  HMMA.16816.F32.BF16 R8, R144.reuse, R158, R8 ;  /* 0x0000009e9008723c */ /* 0x040fee0000041808 */
[----:B--2---:R-:W1:Y:S01]  /*5430*/  LDSM.16.M88.4 R168, [R3] ;  /* 0x0000000003a8783b */ /* 0x004e620000000200 */
[C---:B---3--:R-:W-:Y:S07]  /*5440*/  HMMA.16816.F32.BF16 R12, R144.reuse, R160, R12 ;  /* 0x000000a0900c723c */ /* 0x048fee000004180c */
[----:B------:R-:W2:Y:S01]  /*5450*/  LDSM.16.M88.4 R140, [R3+0x800] ;  /* 0x00080000038c783b */ /* 0x000ea20000000200 */
[C---:B------:R-:W-:Y:S07]  /*5460*/  HMMA.16816.F32.BF16 R16, R144.reuse, R162, R16 ;  /* 0x000000a29010723c */ /* 0x040fee0000041810 */
[----:B------:R-:W3:Y:S01]  /*5470*/  LDSM.16.M88.4 R152, [R3+0x1000] ;  /* 0x001000000398783b */ /* 0x000ee20000000200 */
[C---:B-----5:R-:W-:Y:S07]  /*5480*/  HMMA.16816.F32.BF16 R20, R144.reuse, R148, R20 ;  /* 0x000000949014723c */ /* 0x060fee0000041814 */
[----:B------:R-:W5:Y:S01]  /*5490*/  LDSM.16.M88.4 R156, [R3+0x1800] ;  /* 0x00180000039c783b */ /* 0x000f620000000200 */
[C---:B------:R-:W-:Y:S07]  /*54a0*/  HMMA.16816.F32.BF16 R24, R144.reuse, R150, R24 ;  /* 0x000000969018723c */ /* 0x040fee0000041818 */
[----:B------:R-:W-:Y:S01]  /*54b0*/  LDSM.16.M88.4 R148, [R173+0x2000] ;  /* 0x00200000ad94783b */ /* 0x000fe20000000200 */
[C---:B----4-:R-:W-:Y:S07]  /*54c0*/  HMMA.16816.F32.BF16 R28, R144.reuse, R164, R28 ;  /* 0x000000a4901c723c */ /* 0x050fee000004181c */
[----:B------:R-:W-:Y:S01]  /*54d0*/  LDSM.16.M88.4 R160, [R173+0x2800] ;  /* 0x00280000ada0783b */ /* 0x000fe20000000200 */
[----:B------:R-:W-:Y:S07]  /*54e0*/  HMMA.16816.F32.BF16 R32, R144, R166, R32 ;  /* 0x000000a69020723c */ /* 0x000fee0000041820 */
[----:B------:R-:W4:Y:S01]  /*54f0*/  LDSM.16.M88.4 R144, [R182+0x4000] ;  /* 0x00400000b690783b */ /* 0x000f220000000200 */
[C---:B-1----:R-:W-:Y:S07]  /*5500*/  HMMA.16816.F32.BF16 R4, R136.reuse, R168, R4 ;  /* 0x000000a88804723c */ /* 0x042fee0000041804 */
[----:B------:R-:W-:Y:S01]  /*5510*/  LDSM.16.M88.4 R164, [R181+0x4000] ;  /* 0x00400000b5a4783b */ /* 0x000fe20000000200 */
[C---:B------:R-:W-:Y:S07]  /*5520*/  HMMA.16816.F32.BF16 R8, R136.reuse, R170, R8 ;  /* 0x000000aa8808723c */ /* 0x040fee0000041808 */
[----:B------:R-:W-:Y:S01]  /*5530*/  LDSM.16.M88.4 R168, [R172+0x2000] ;  /* 0x00200000aca8783b */ /* 0x000fe20000000200 */
[C---:B--2---:R-:W-:Y:S08]  /*5540*/  HMMA.16816.F32.BF16 R12, R136.reuse, R140, R12 ;  /* 0x0000008c880c723c */ /* 0x044ff0000004180c */
[C---:B------:R-:W-:Y:S01]  /*5550*/  HMMA.16816.F32.BF16 R16, R136.reuse, R142, R16 ;  /* 0x0000008e8810723c */ /* 0x040fe20000041810 */
[----:B------:R-:W1:Y:S07]  /*5560*/  LDSM.16.M88.4 R140, [R173+0x3000] ;  /* 0x00300000ad8c783b */ /* 0x000e6e0000000200 */
[C---:B---3--:R-:W-:Y:S08]  /*5570*/  HMMA.16816.F32.BF16 R20, R136.reuse, R152, R20 ;  /* 0x000000988814723c */ /* 0x048ff00000041814 */
[C---:B------:R-:W-:Y:S01]  /*5580*/  HMMA.16816.F32.BF16 R24, R136.reuse, R154, R24 ;  /* 0x0000009a8818723c */ /* 0x040fe20000041818 */
[----:B------:R-:W2:Y:S07]  /*5590*/  LDSM.16.M88.4 R152, [R173+0x3800] ;  /* 0x00380000ad98783b */ /* 0x000eae0000000200 */
[C---:B-----5:R-:W-:Y:S08]  /*55a0*/  HMMA.16816.F32.BF16 R28, R136.reuse, R156, R28 ;  /* 0x0000009c881c723c */ /* 0x060ff0000004181c */
[----:B------:R-:W-:Y:S01]  /*55b0*/  HMMA.16816.F32.BF16 R32, R136, R158, R32 ;  /* 0x0000009e8820723c */ /* 0x000fe20000041820 */
[----:B------:R-:W3:Y:S07]  /*55c0*/  LDSM.16.M88.4 R136, [R172+0x2800] ;  /* 0x00280000ac88783b */ /* 0x000eee0000000200 */
[C---:B----4-:R-:W-:Y:S01]  /*55d0*/  HMMA.16816.F32.BF16 R4, R144.reuse, R148, R4 ;  /* 0x000000949004723c */ /* 0x050fe20000041804 */
[----:B------:R-:W-:Y:S07]  /*55e0*/  LDSM.16.M88.4 R156, [R172+0x3800] ;  /* 0x00380000ac9c783b */ /* 0x000fee0000000200 */
[C---:B------:R-:W-:Y:S01]  /*55f0*/  HMMA.16816.F32.BF16 R8, R144.reuse, R150, R8 ;  /* 0x000000969008723c */ /* 0x040fe20000041808 */
[----:B------:R-:W4:Y:S07]  /*5600*/  LDSM.16.M88.4 R148, [R172+0x3000] ;  /* 0x00300000ac94783b */ /* 0x000f2e0000000200 */
[C---:B------:R-:W-:Y:S08]  /*5610*/  HMMA.16816.F32.BF16 R12, R144.reuse, R160, R12 ;  /* 0x000000a0900c723c */ /* 0x040ff0000004180c */
[C---:B------:R-:W-:Y:S01]  /*5620*/  HMMA.16816.F32.BF16 R16, R144.reuse, R162, R16 ;  /* 0x000000a29010723c */ /* 0x040fe20000041810 */
[----:B------:R-:W-:Y:S07]  /*5630*/  LDSM.16.M88.4 R160, [R2+0x2000] ;  /* 0x0020000002a0783b */ /* 0x000fee0000000200 */
[C---:B-1----:R-:W-:Y:S08]  /*5640*/  HMMA.16816.F32.BF16 R20, R144.reuse, R140, R20 ;  /* 0x0000008c9014723c */ /* 0x042ff00000041814 */
[C---:B------:R-:W-:Y:S01]  /*5650*/  HMMA.16816.F32.BF16 R24, R144.reuse, R142, R24 ;  /* 0x0000008e9018723c */ /* 0x040fe20000041818 */
[----:B------:R-:W1:Y:S07]  /*5660*/  LDSM.16.M88.4 R140, [R180+0x4000] ;  /* 0x00400000b48c783b */ /* 0x000e6e0000000200 */
[C---:B--2---:R-:W-:Y:S08]  /*5670*/  HMMA.16816.F32.BF16 R28, R144.reuse, R152, R28 ;  /* 0x00000098901c723c */ /* 0x044ff0000004181c */
[----:B------:R-:W-:Y:S01]  /*5680*/  HMMA.16816.F32.BF16 R32, R144, R154, R32 ;  /* 0x0000009a9020723c */ /* 0x000fe20000041820 */
[----:B------:R-:W2:Y:S07]  /*5690*/  LDSM.16.M88.4 R144, [R2+0x2800] ;  /* 0x002800000290783b */ /* 0x000eae0000000200 */
[C---:B------:R-:W-:Y:S01]  /*56a0*/  HMMA.16816.F32.BF16 R4, R164.reuse, R168, R4 ;  /* 0x000000a8a404723c */ /* 0x040fe20000041804 */
[----:B------:R-:W-:Y:S07]  /*56b0*/  LDSM.16.M88.4 R152, [R179+0x4000] ;  /* 0x00400000b398783b */ /* 0x000fee0000000200 */
        /* <DEDUP_REMOVED lines=10> */
[----:B------:R-:W5:Y:S07]  /*5760*/  LDSM.16.M88.4 R156, [R132+0x2800] ;  /* 0x00280000849c783b */ /* 0x000f6e0000000200 */
[C---:B-1----:R-:W-:Y:S01]  /*5770*/  HMMA.16816.F32.BF16 R4, R140.reuse, R160, R4 ;  /* 0x000000a08c04723c */ /* 0x042fe20000041804 */
[----:B------:R-:W-:Y:S07]  /*5780*/  LDSM.16.M88.4 R164, [R173+0x5000] ;  /* 0x00500000ada4783b */ /* 0x000fee0000000200 */
[C---:B------:R-:W-:Y:S01]  /*5790*/  HMMA.16816.F32.BF16 R8, R140.reuse, R162, R8 ;  /* 0x000000a28c08723c */ /* 0x040fe20000041808 */
[----:B------:R-:W-:Y:S07]  /*57a0*/  LDSM.16.M88.4 R160, [R173+0x4800] ;  /* 0x00480000ada0783b */ /* 0x000fee0000000200 */
[C---:B--2---:R-:W-:Y:S08]  /*57b0*/  HMMA.16816.F32.BF16 R12, R140.reuse, R144, R12 ;  /* 0x000000908c0c723c */ /* 0x044ff0000004180c */
[C---:B------:R-:W-:Y:S01]  /*57c0*/  HMMA.16816.F32.BF16 R16, R140.reuse, R146, R16 ;  /* 0x000000928c10723c */ /* 0x040fe20000041810 */
[----:B------:R-:W1:Y:S07]  /*57d0*/  LDSM.16.M88.4 R144, [R132+0x3000] ;  /* 0x003000008490783b */ /* 0x000e6e0000000200 */
[C---:B---3--:R-:W-:Y:S08]  /*57e0*/  HMMA.16816.F32.BF16 R20, R140.reuse, R136, R20 ;  /* 0x000000888c14723c */ /* 0x048ff00000041814 */
[C---:B------:R-:W-:Y:S01]  /*57f0*/  HMMA.16816.F32.BF16 R24, R140.reuse, R138, R24 ;  /* 0x0000008a8c18723c */ /* 0x040fe20000041818 */
[----:B------:R-:W2:Y:S07]  /*5800*/  LDSM.16.M88.4 R136, [R132+0x3800] ;  /* 0x003800008488783b */ /* 0x000eae0000000200 */
[C---:B----4-:R-:W-:Y:S08]  /*5810*/  HMMA.16816.F32.BF16 R28, R140.reuse, R148, R28 ;  /* 0x000000948c1c723c */ /* 0x050ff0000004181c */
[----:B------:R-:W-:Y:S01]  /*5820*/  HMMA.16816.F32.BF16 R32, R140, R150, R32 ;  /* 0x000000968c20723c */ /* 0x000fe20000041820 */
[----:B------:R-:W-:Y:S07]  /*5830*/  LDSM.16.M88.4 R140, [R182+0x8000] ;  /* 0x00800000b68c783b */ /* 0x000fee0000000200 */
[C---:B------:R-:W-:Y:S01]  /*5840*/  HMMA.16816.F32.BF16 R4, R152.reuse, R168, R4 ;  /* 0x000000a89804723c */ /* 0x040fe20000041804 */
        /* <DEDUP_REMOVED lines=13> */
[----:B------:R-:W-:Y:S07]  /*5920*/  LDSM.16.M88.4 R152, [R172+0x5800] ;  /* 0x00580000ac98783b */ /* 0x000fee0000000200 */
[C---:B------:R-:W-:Y:S01]  /*5930*/  HMMA.16816.F32.BF16 R8, R140.reuse, R150, R8 ;  /* 0x000000968c08723c */ /* 0x040fe20000041808 */
[----:B------:R-:W3:Y:S07]  /*5940*/  LDSM.16.M88.4 R148, [R172+0x5000] ;  /* 0x00500000ac94783b */ /* 0x000eee0000000200 */
[C---:B------:R-:W-:Y:S01]  /*5950*/  HMMA.16816.F32.BF16 R12, R140.reuse, R160, R12 ;  /* 0x000000a08c0c723c */ /* 0x040fe2000004180c */
[----:B------:R-:W-:Y:S07]  /*5960*/  LDSM.16.M88.4 R172, [R3+0x4000] ;  /* 0x0040000003ac783b */ /* 0x000fee0000000200 */
        /* <DEDUP_REMOVED lines=8> */
[C---:B-1----:R-:W-:Y:S01]  /*59f0*/  HMMA.16816.F32.BF16 R4, R144.reuse, R168, R4 ;  /* 0x000000a89004723c */ /* 0x042fe20000041804 */
[----:B------:R-:W1:Y:S07]  /*5a00*/  LDSM.16.M88.4 R156, [R2+0x5000] ;  /* 0x00500000029c783b */ /* 0x000e6e0000000200 */
[C---:B------:R-:W-:Y:S01]  /*5a10*/  HMMA.16816.F32.BF16 R8, R144.reuse, R170, R8 ;  /* 0x000000aa9008723c */ /* 0x040fe20000041808 */
[----:B------:R-:W-:Y:S07]  /*5a20*/  LDSM.16.M88.4 R168, [R179+0x8000] ;  /* 0x00800000b3a8783b */ /* 0x000fee0000000200 */
[C---:B--2---:R-:W-:Y:S08]  /*5a30*/  HMMA.16816.F32.BF16 R12, R144.reuse, R136, R12 ;  /* 0x00000088900c723c */ /* 0x044ff0000004180c */
[C---:B------:R-:W-:Y:S01]  /*5a40*/  HMMA.16816.F32.BF16 R16, R144.reuse, R138, R16 ;  /* 0x0000008a9010723c */ /* 0x040fe20000041810 */
[----:B------:R-:W2:Y:S07]  /*5a50*/  LDSM.16.M88.4 R136, [R2+0x5800] ;  /* 0x005800000288783b */ /* 0x000eae0000000200 */
        /* <DEDUP_REMOVED lines=10> */
[C---:B-1----:R-:W-:Y:S08]  /*5b00*/  HMMA.16816.F32.BF16 R20, R160.reuse, R156, R20 ;  /* 0x0000009ca014723c */ /* 0x042ff00000041814 */
[C---:B------:R-:W-:Y:S08]  /*5b10*/  HMMA.16816.F32.BF16 R24, R160.reuse, R158, R24 ;  /* 0x0000009ea018723c */ /* 0x040ff00000041818 */
[C---:B--2---:R-:W-:Y:S08]  /*5b20*/  HMMA.16816.F32.BF16 R28, R160.reuse, R136, R28 ;  /* 0x00000088a01c723c */ /* 0x044ff0000004181c */
[----:B------:R-:W-:Y:S01]  /*5b30*/  HMMA.16816.F32.BF16 R32, R160, R138, R32 ;  /* 0x0000008aa020723c */ /* 0x000fe20000041820 */
[----:B------:R1:W2:Y:S01]  /*5b40*/  LDSM.16.M88.4 R136, [R132+0x5800] ;  /* 0x005800008488783b */ /* 0x0002a20000000200 */
[----:B------:R-:W-:Y:S05]  /*5b50*/  DEPBAR.LE SB0, 0x2 ;  /* 0x000080800000791a */ /* 0x000fea0000000000 */
[-C--:B------:R-:W-:Y:S01]  /*5b60*/  IADD3 R162, R178, R186.reuse, RZ ;  /* 0x000000bab2a27210 */ /* 0x080fe20007ffe0ff */
[C---:B------:R-:W-:Y:S01]  /*5b70*/  HMMA.16816.F32.BF16 R4, R168.reuse, R172, R4 ;  /* 0x000000aca804723c */ /* 0x040fe20000041804 */
[----:B------:R-:W-:Y:S04]  /*5b80*/  BAR.SYNC.DEFER_BLOCKING 0x0 ;  /* 0x0000000000007b1d */ /* 0x000fe80000010000 */
[----:B------:R-:W-:Y:S03]  /*5b90*/  IADD3 R160, R177, R186, RZ ;  /* 0x000000bab1a07210 */ /* 0x000fe60007ffe0ff */
[C---:B------:R-:W-:Y:S04]  /*5ba0*/  HMMA.16816.F32.BF16 R8, R168.reuse, R174, R8 ;  /* 0x000000aea808723c */ /* 0x040fe80000041808 */
[----:B------:R-:W-:Y:S04]  /*5bb0*/  IADD3 R161, R183, R160, RZ ;  /* 0x000000a0b7a17210 */ /* 0x000fe80007ffe0ff */
[C---:B---3--:R-:W-:Y:S08]  /*5bc0*/  HMMA.16816.F32.BF16 R12, R168.reuse, R144, R12 ;  /* 0x00000090a80c723c */ /* 0x048ff0000004180c */
[C---:B------:R-:W-:Y:S01]  /*5bd0*/  HMMA.16816.F32.BF16 R16, R168.reuse, R146, R16 ;  /* 0x00000092a810723c */ /* 0x040fe20000041810 */
[----:B------:R-:W-:Y:S03]  /*5be0*/  LDSM.16.MT88.4 R144, [R160] ;  /* 0x00000000a090783b */ /* 0x000fe60000004200 */
[----:B------:R-:W-:Y:S02]  /*5bf0*/  FMNMX.FTZ R2, R4, R133, !PT ;  /* 0x0000008504027209 */ /* 0x000fe40007810000 */
[----:B------:R-:W-:Y:S02]  /*5c00*/  FMNMX.FTZ R156, R6, R0, !PT ;  /* 0x00000000069c7209 */ /* 0x000fe40007810000 */
[C---:B----4-:R-:W-:Y:S01]  /*5c10*/  HMMA.16816.F32.BF16 R20, R168.reuse, R140, R20 ;  /* 0x0000008ca814723c */ /* 0x050fe20000041814 */
[----:B------:R-:W-:Y:S03]  /*5c20*/  LDSM.16.MT88.4 R148, [R162+0x2800] ;  /* 0x00280000a294783b */ /* 0x000fe60000004200 */
[----:B------:R-:W-:Y:S02]  /*5c30*/  FMNMX.FTZ R3, R5, R2, !PT ;  /* 0x0000000205037209 */ /* 0x000fe40007810000 */
[----:B------:R-:W-:Y:S02]  /*5c40*/  FMNMX.FTZ R157, R7, R156, !PT ;  /* 0x0000009c079d7209 */ /* 0x000fe40007810000 */
[C---:B------:R-:W-:Y:S04]  /*5c50*/  HMMA.16816.F32.BF16 R24, R168.reuse, R142, R24 ;  /* 0x0000008ea818723c */ /* 0x040fe80000041818 */
[----:B------:R-:W-:Y:S02]  /*5c60*/  FMNMX.FTZ R2, R8, R3, !PT ;  /* 0x0000000308027209 */ /* 0x000fe40007810000 */
[----:B-1----:R-:W-:Y:S02]  /*5c70*/  FMNMX.FTZ R132, R10, R157, !PT ;  /* 0x0000009d0a847209 */ /* 0x002fe40007810000 */
[C---:B--2---:R-:W-:Y:S04]  /*5c80*/  HMMA.16816.F32.BF16 R28, R168.reuse, R136, R28 ;  /* 0x00000088a81c723c */ /* 0x044fe8000004181c */
[----:B------:R-:W-:Y:S02]  /*5c90*/  FMNMX.FTZ R3, R9, R2, !PT ;  /* 0x0000000209037209 */ /* 0x000fe40007810000 */
[----:B------:R-:W-:Y:S02]  /*5ca0*/  FMNMX.FTZ R157, R11, R132, !PT ;  /* 0x000000840b9d7209 */ /* 0x000fe40007810000 */
[----:B------:R-:W-:Y:S01]  /*5cb0*/  HMMA.16816.F32.BF16 R32, R168, R138, R32 ;  /* 0x0000008aa820723c */ /* 0x000fe20000041820 */
[----:B------:R-:W-:Y:S03]  /*5cc0*/  LDSM.16.MT88.4 R136, [R162] ;  /* 0x00000000a288783b */ /* 0x000fe60000004200 */
        /* <DEDUP_REMOVED lines=18> */
[----:B------:R-:W-:Y:S04]  /*5df0*/  FMNMX.FTZ R3, R29, R2, !PT ;  /* 0x000000021d037209 */ /* 0x000fe80007810000 */
        /* <DEDUP_REMOVED lines=12> */
[C---:B------:R-:W-:Y:S02]  /*5ec0*/  FADD.FTZ R133, -R132.reuse, R133 ;  /* 0x0000008584857221 */ /* 0x040fe40000010100 */
[----:B------:R-:W-:Y:S01]  /*5ed0*/  FMUL.FTZ R174, R132, c[0x0][0x2d0] ;  /* 0x0000b40084ae7a20 */ /* 0x000fe20000410000 */
[----:B--2---:R-:W-:Y:S01]  /*5ee0*/  FMNMX.FTZ R3, R156, R3, !PT ;  /* 0x000000039c037209 */ /* 0x004fe20007810000 */
[----:B------:R-:W-:Y:S01]  /*5ef0*/  FMUL.FTZ R2, R133, c[0x0][0x2d0] ;  /* 0x0000b40085027a20 */ /* 0x000fe20000410000 */
[----:B------:R-:W-:Y:S01]  /*5f00*/  LDSM.16.MT88.4 R156, [R160+0x2800] ;  /* 0x00280000a09c783b */ /* 0x000fe20000004200 */
[----:B------:R-:W-:Y:S02]  /*5f10*/  FFMA.FTZ R165, R8, c[0x0][0x2d0], -R174 ;  /* 0x0000b40008a57a23 */ /* 0x000fe400000108ae */
[C---:B------:R-:W-:Y:S02]  /*5f20*/  FADD.FTZ R133, -R3.reuse, R0 ;  /* 0x0000000003857221 */ /* 0x040fe40000010100 */
[----:B------:R-:W-:Y:S01]  /*5f30*/  FMUL.FTZ R171, R3, c[0x0][0x2d0] ;  /* 0x0000b40003ab7a20 */ /* 0x000fe20000410000 */
[----:B------:R-:W1:Y:S01]  /*5f40*/  MUFU.EX2 R2, R2 ;  /* 0x0000000200027308 */ /* 0x000e620000000800 */
[----:B------:R-:W-:Y:S01]  /*5f50*/  FMUL.FTZ R0, R133, c[0x0][0x2d0] ;  /* 0x0000b40085007a20 */ /* 0x000fe20000410000 */
[----:B------:R-:W-:Y:S01]  /*5f60*/  IADD3 R133, R183, R162, RZ ;  /* 0x000000a2b7857210 */ /* 0x000fe20007ffe0ff */
[--C-:B------:R-:W-:Y:S02]  /*5f70*/  FFMA.FTZ R166, R9, c[0x0][0x2d0], -R174.reuse ;  /* 0x0000b40009a67a23 */ /* 0x100fe400000108ae */
[--C-:B------:R-:W-:Y:S02]  /*5f80*/  FFMA.FTZ R167, R6, c[0x0][0x2d0], -R171.reuse ;  /* 0x0000b40006a77a23 */ /* 0x100fe400000108ab */
[--C-:B------:R-:W-:Y:S01]  /*5f90*/  FFMA.FTZ R168, R7, c[0x0][0x2d0], -R171.reuse ;  /* 0x0000b40007a87a23 */ /* 0x100fe200000108ab */
[----:B------:R-:W2:Y:S01]  /*5fa0*/  LDSM.16.MT88.4 R140, [R133] ;  /* 0x00000000858c783b */ /* 0x000ea20000004200 */
[--C-:B------:R-:W-:Y:S01]  /*5fb0*/  FFMA.FTZ R169, R10, c[0x0][0x2d0], -R171.reuse ;  /* 0x0000b4000aa97a23 */ /* 0x100fe200000108ab */
[----:B------:R-:W3:Y:S01]  /*5fc0*/  MUFU.EX2 R0, R0 ;  /* 0x0000000000007308 */ /* 0x000ee20000000800 */
[--C-:B------:R-:W-:Y:S02]  /*5fd0*/  FFMA.FTZ R170, R11, c[0x0][0x2d0], -R171.reuse ;  /* 0x0000b4000baa7a23 */ /* 0x100fe400000108ab */
[--C-:B------:R-:W-:Y:S02]  /*5fe0*/  FFMA.FTZ R163, R4, c[0x0][0x2d0], -R174.reuse ;  /* 0x0000b40004a37a23 */ /* 0x100fe400000108ae */
[--C-:B------:R-:W-:Y:S01]  /*5ff0*/  FFMA.FTZ R164, R5, c[0x0][0x2d0], -R174.reuse ;  /* 0x0000b40005a47a23 */ /* 0x100fe200000108ae */
[----:B------:R-:W-:Y:S01]  /*6000*/  LDSM.16.MT88.4 R152, [R133+0x2800] ;  /* 0x002800008598783b */ /* 0x000fe20000004200 */
[--C-:B------:R-:W-:Y:S02]  /*6010*/  FFMA.FTZ R29, R29, c[0x0][0x2d0], -R174.reuse ;  /* 0x0000b4001d1d7a23 */ /* 0x100fe400000108ae */
[--C-:B------:R-:W-:Y:S01]  /*6020*/  FFMA.FTZ R251, R28, c[0x0][0x2d0], -R174.reuse ;  /* 0x0000b4001cfb7a23 */ /* 0x100fe200000108ae */
[----:B------:R-:W-:Y:S01]  /*6030*/  MUFU.EX2 R163, R163 ;  /* 0x000000a300a37308 */ /* 0x000fe20000000800 */
[--C-:B------:R-:W-:Y:S02]  /*6040*/  FFMA.FTZ R32, R32, c[0x0][0x2d0], -R174.reuse ;  /* 0x0000b40020207a23 */ /* 0x100fe400000108ae */
[--C-:B------:R-:W-:Y:S02]  /*6050*/  FFMA.FTZ R175, R12, c[0x0][0x2d0], -R174.reuse ;  /* 0x0000b4000caf7a23 */ /* 0x100fe400000108ae */
[C---:B-1----:R-:W-:Y:S02]  /*6060*/  FMUL.FTZ R4, R2.reuse, R128 ;  /* 0x0000008002047220 */ /* 0x042fe40000410000 */
[C---:B------:R-:W-:Y:S02]  /*6070*/  FMUL.FTZ R5, R2.reuse, R129 ;  /* 0x0000008102057220 */ /* 0x040fe40000410000 */
[C---:B------:R-:W-:Y:S01]  /*6080*/  FMUL.FTZ R8, R2.reuse, R124 ;  /* 0x0000007c02087220 */ /* 0x040fe20000410000 */
[----:B------:R-:W1:Y:S01]  /*6090*/  MUFU.EX2 R164, R164 ;  /* 0x000000a400a47308 */ /* 0x000e620000000800 */
[C---:B------:R-:W-:Y:S02]  /*60a0*/  FMUL.FTZ R9, R2.reuse, R125 ;  /* 0x0000007d02097220 */ /* 0x040fe40000410000 */
[----:B------:R-:W-:Y:S02]  /*60b0*/  FMUL.FTZ R36, R2, R36 ;  /* 0x0000002402247220 */ /* 0x000fe40000410000 */
[C---:B---3--:R-:W-:Y:S02]  /*60c0*/  FMUL.FTZ R6, R0.reuse, R130 ;  /* 0x0000008200067220 */ /* 0x048fe40000410000 */
[C---:B------:R-:W-:Y:S02]  /*60d0*/  FMUL.FTZ R7, R0.reuse, R131 ;  /* 0x0000008300077220 */ /* 0x040fe40000410000 */
[C---:B------:R-:W-:Y:S01]  /*60e0*/  FMUL.FTZ R10, R0.reuse, R126 ;  /* 0x0000007e000a7220 */ /* 0x040fe20000410000 */
[----:B------:R-:W-:Y:S01]  /*60f0*/  MUFU.EX2 R165, R165 ;  /* 0x000000a500a57308 */ /* 0x000fe20000000800 */
[----:B------:R-:W-:Y:S02]  /*6100*/  FMUL.FTZ R11, R0, R127 ;  /* 0x0000007f000b7220 */ /* 0x000fe40000410000 */
[----:B------:R-:W3:Y:S01]  /*6110*/  LDSM.16.MT88.4 R124, [R161] ;  /* 0x00000000a17c783b */ /* 0x000ee20000004200 */
[----:B------:R-:W-:Y:S02]  /*6120*/  FMUL.FTZ R37, R2, R37 ;  /* 0x0000002502257220 */ /* 0x000fe40000410000 */
[C---:B------:R-:W-:Y:S02]  /*6130*/  FMUL.FTZ R38, R0.reuse, R38 ;  /* 0x0000002600267220 */ /* 0x040fe40000410000 */
[----:B------:R-:W-:Y:S02]  /*6140*/  FMUL.FTZ R39, R0, R39 ;  /* 0x0000002700277220 */ /* 0x000fe40000410000 */
[----:B------:R-:W4:Y:S01]  /*6150*/  MUFU.EX2 R166, R166 ;  /* 0x000000a600a67308 */ /* 0x000f220000000800 */
[C---:B------:R-:W-:Y:S02]  /*6160*/  FMUL.FTZ R40, R2.reuse, R40 ;  /* 0x0000002802287220 */ /* 0x040fe40000410000 */
[----:B------:R-:W-:Y:S01]  /*6170*/  FMUL.FTZ R41, R2, R41 ;  /* 0x0000002902297220 */ /* 0x000fe20000410000 */
[----:B-1----:R-:W-:Y:S01]  /*6180*/  F2FP.BF16.PACK_AB R128, R164, R163 ;  /* 0x000000a3a480723e */ /* 0x002fe200000010ff */
[C---:B------:R-:W-:Y:S02]  /*6190*/  FMUL.FTZ R42, R0.reuse, R42 ;  /* 0x0000002a002a7220 */ /* 0x040fe40000410000 */
[----:B------:R-:W-:Y:S02]  /*61a0*/  FMUL.FTZ R43, R0, R43 ;  /* 0x0000002b002b7220 */ /* 0x000fe40000410000 */
[C---:B------:R-:W-:Y:S01]  /*61b0*/  FMUL.FTZ R44, R2.reuse, R44 ;  /* 0x0000002c022c7220 */ /* 0x040fe20000410000 */
[----:B------:R-:W-:Y:S01]  /*61c0*/  MUFU.EX2 R167, R167 ;  /* 0x000000a700a77308 */ /* 0x000fe20000000800 */
[----:B------:R-:W-:Y:S02]  /*61d0*/  FMUL.FTZ R45, R2, R45 ;  /* 0x0000002d022d7220 */ /* 0x000fe40000410000 */
[C---:B------:R-:W-:Y:S02]  /*61e0*/  FMUL.FTZ R46, R0.reuse, R46 ;  /* 0x0000002e002e7220 */ /* 0x040fe40000410000 */
[----:B------:R-:W-:Y:S02]  /*61f0*/  FMUL.FTZ R47, R0, R47 ;  /* 0x0000002f002f7220 */ /* 0x000fe40000410000 */
[C---:B------:R-:W-:Y:S02]  /*6200*/  FMUL.FTZ R48, R2.reuse, R48 ;  /* 0x0000003002307220 */ /* 0x040fe40000410000 */
[----:B------:R-:W-:Y:S01]  /*6210*/  FMUL.FTZ R49, R2, R49 ;  /* 0x0000003102317220 */ /* 0x000fe20000410000 */
[----:B------:R-:W1:Y:S01]  /*6220*/  MUFU.EX2 R168, R168 ;  /* 0x000000a800a87308 */ /* 0x000e620000000800 */
[C---:B------:R-:W-:Y:S02]  /*6230*/  FMUL.FTZ R50, R0.reuse, R50 ;  /* 0x0000003200327220 */ /* 0x040fe40000410000 */
[----:B------:R-:W-:Y:S01]  /*6240*/  FMUL.FTZ R51, R0, R51 ;  /* 0x0000003300337220 */ /* 0x000fe20000410000 */
[----:B----4-:R-:W-:Y:S01]  /*6250*/  F2FP.BF16.PACK_AB R130, R166, R165 ;  /* 0x000000a5a682723e */ /* 0x010fe200000010ff */
        /* <DEDUP_REMOVED lines=21> */
[C---:B------:R-:W-:Y:S01]  /*63b0*/  FMUL.FTZ R68, R2.reuse, R68 ;  /* 0x0000004402447220 */ /* 0x040fe20000410000 */
[----:B------:R-:W-:Y:S01]  /*63c0*/  MUFU.EX2 R251, R251 ;  /* 0x000000fb00fb7308 */ /* 0x000fe20000000800 */
[----:B------:R-:W-:Y:S02]  /*63d0*/  FMUL.FTZ R69, R2, R69 ;  /* 0x0000004502457220 */ /* 0x000fe40000410000 */
[----:B------:R-:W-:Y:S01]  /*63e0*/  FMUL.FTZ R70, R0, R70 ;  /* 0x0000004600467220 */ /* 0x000fe20000410000 */
[----:B----4-:R-:W-:Y:S01]  /*63f0*/  F2FP.BF16.PACK_AB R131, R170, R169 ;  /* 0x000000a9aa83723e */ /* 0x010fe200000010ff */
[----:B------:R-:W-:Y:S02]  /*6400*/  FMUL.FTZ R71, R0, R71 ;  /* 0x0000004700477220 */ /* 0x000fe40000410000 */
[C---:B------:R-:W-:Y:S02]  /*6410*/  FMUL.FTZ R72, R2.reuse, R72 ;  /* 0x0000004802487220 */ /* 0x040fe40000410000 */
[----:B------:R-:W-:Y:S02]  /*6420*/  FMUL.FTZ R73, R2, R73 ;  /* 0x0000004902497220 */ /* 0x000fe40000410000 */
[C---:B------:R-:W-:Y:S05]  /*6430*/  HMMA.16816.F32.BF16 R4, R128.reuse, R136, R4 ;  /* 0x000000888004723c */ /* 0x040fea0000041804 */
        /* <DEDUP_REMOVED lines=13> */
[C---:B------:R-:W-:Y:S04]  /*6510*/  HMMA.16816.F32.BF16 R44, R128.reuse, R144, R44 ;  /* 0x00000090802c723c */ /* 0x040fe8000004182c */
[C---:B------:R-:W-:Y:S02]  /*6520*/  FMUL.FTZ R82, R0.reuse, R82 ;  /* 0x0000005200527220 */ /* 0x040fe40000410000 */
[----:B------:R-:W-:Y:S02]  /*6530*/  FMUL.FTZ R83, R0, R83 ;  /* 0x0000005300537220 */ /* 0x000fe40000410000 */
[C---:B------:R-:W-:Y:S01]  /*6540*/  HMMA.16816.F32.BF16 R48, R128.reuse, R146, R48 ;  /* 0x000000928030723c */ /* 0x040fe20000041830 */
[----:B------:R-:W-:Y:S03]  /*6550*/  LDSM.16.MT88.4 R144, [R161+0x800] ;  /* 0x00080000a190783b */ /* 0x000fe60000004200 */
        /* <DEDUP_REMOVED lines=23> */
[C---:B------:R-:W-:Y:S01]  /*66d0*/  FMUL.FTZ R98, R0.reuse, R98 ;  /* 0x0000006200627220 */ /* 0x040fe20000410000 */
[C---:B---3--:R-:W-:Y:S03]  /*66e0*/  HMMA.16816.F32.BF16 R76, R128.reuse, R124, R76 ;  /* 0x0000007c804c723c */ /* 0x048fe6000004184c */
[----:B------:R-:W-:Y:S02]  /*66f0*/  FMUL.FTZ R99, R0, R99 ;  /* 0x0000006300637220 */ /* 0x000fe40000410000 */
[C---:B------:R-:W-:Y:S02]  /*6700*/  FMUL.FTZ R100, R2.reuse, R100 ;  /* 0x0000006402647220 */ /* 0x040fe40000410000 */
[----:B------:R-:W-:Y:S01]  /*6710*/  FMUL.FTZ R101, R2, R101 ;  /* 0x0000006502657220 */ /* 0x000fe20000410000 */
        /* <DEDUP_REMOVED lines=12> */
[--C-:B------:R-:W-:Y:S02]  /*67e0*/  FFMA.FTZ R242, R13, c[0x0][0x2d0], -R174.reuse ;  /* 0x0000b4000df27a23 */ /* 0x100fe400000108ae */
[----:B------:R-:W-:Y:S02]  /*67f0*/  FMUL.FTZ R13, R2, R121 ;  /* 0x00000079020d7220 */ /* 0x000fe40000410000 */
[C---:B------:R-:W-:Y:S01]  /*6800*/  HMMA.16816.F32.BF16 R96, R128.reuse, R142, R96 ;  /* 0x0000008e8060723c */ /* 0x040fe20000041860 */
[----:B------:R-:W2:Y:S01]  /*6810*/  LDSM.16.MT88.4 R140, [R161+0x4000] ;  /* 0x00400000a18c783b */ /* 0x000ea20000004200 */
[----:B------:R-:W4:Y:S02]  /*6820*/  MUFU.EX2 R242, R242 ;  /* 0x000000f200f27308 */ /* 0x000f240000000800 */
[--C-:B------:R-:W-:Y:S02]  /*6830*/  FFMA.FTZ R243, R14, c[0x0][0x2d0], -R171.reuse ;  /* 0x0000b4000ef37a23 */ /* 0x100fe400000108ab */
[C---:B------:R-:W-:Y:S02]  /*6840*/  FMUL.FTZ R14, R0.reuse, R122 ;  /* 0x0000007a000e7220 */ /* 0x040fe40000410000 */
[--C-:B------:R-:W-:Y:S01]  /*6850*/  FFMA.FTZ R246, R15, c[0x0][0x2d0], -R171.reuse ;  /* 0x0000b4000ff67a23 */ /* 0x100fe200000108ab */
[C---:B---3--:R-:W-:Y:S03]  /*6860*/  HMMA.16816.F32.BF16 R100, R128.reuse, R124, R100 ;  /* 0x0000007c8064723c */ /* 0x048fe60000041864 */
[----:B------:R-:W-:Y:S01]  /*6870*/  FMUL.FTZ R15, R0, R123 ;  /* 0x0000007b000f7220 */ /* 0x000fe20000410000 */
[----:B------:R-:W-:Y:S01]  /*6880*/  MUFU.EX2 R243, R243 ;  /* 0x000000f300f37308 */ /* 0x000fe20000000800 */
[----:B------:R-:W3:Y:S01]  /*6890*/  LDSM.16.MT88.4 R120, [R162+0x800] ;  /* 0x00080000a278783b */ /* 0x000ee20000004200 */
[--C-:B------:R-:W-:Y:S02]  /*68a0*/  FFMA.FTZ R245, R18, c[0x0][0x2d0], -R171.reuse ;  /* 0x0000b40012f57a23 */ /* 0x100fe400000108ab */
[C---:B------:R-:W-:Y:S04]  /*68b0*/  HMMA.16816.F32.BF16 R104, R128.reuse, R126, R104 ;  /* 0x0000007e8068723c */ /* 0x040fe80000041868 */
[--C-:B------:R-:W-:Y:S01]  /*68c0*/  FFMA.FTZ R248, R19, c[0x0][0x2d0], -R171.reuse ;  /* 0x0000b40013f87a23 */ /* 0x100fe200000108ab */
[----:B------:R-:W5:Y:S01]  /*68d0*/  LDSM.16.MT88.4 R124, [R133+0x800] ;  /* 0x00080000857c783b */ /* 0x000f620000004200 */
[--C-:B------:R-:W-:Y:S01]  /*68e0*/  FFMA.FTZ R241, R16, c[0x0][0x2d0], -R174.reuse ;  /* 0x0000b40010f17a23 */ /* 0x100fe200000108ae */
[----:B------:R-:W2:Y:S01]  /*68f0*/  MUFU.EX2 R246, R246 ;  /* 0x000000f600f67308 */ /* 0x000ea20000000800 */
[C---:B-1----:R-:W-:Y:S04]  /*6900*/  HMMA.16816.F32.BF16 R12, R128.reuse, R136, R12 ;  /* 0x00000088800c723c */ /* 0x042fe8000004180c */
[----:B------:R-:W-:Y:S02]  /*6910*/  FFMA.FTZ R244, R17, c[0x0][0x2d0], -R174 ;  /* 0x0000b40011f47a23 */ /* 0x000fe400000108ae */
[C---:B------:R-:W-:Y:S02]  /*6920*/  FMUL.FTZ R108, R2.reuse, R108 ;  /* 0x0000006c026c7220 */ /* 0x040fe40000410000 */
[----:B------:R-:W-:Y:S01]  /*6930*/  FMUL.FTZ R109, R2, R109 ;  /* 0x0000006d026d7220 */ /* 0x000fe20000410000 */
[----:B------:R-:W-:Y:S03]  /*6940*/  MUFU.EX2 R241, R241 ;  /* 0x000000f100f17308 */ /* 0x000fe60000000800 */
[C---:B------:R-:W-:Y:S02]  /*6950*/  FMUL.FTZ R110, R0.reuse, R110 ;  /* 0x0000006e006e7220 */ /* 0x040fe40000410000 */
[----:B------:R-:W-:Y:S02]  /*6960*/  FMUL.FTZ R111, R0, R111 ;  /* 0x0000006f006f7220 */ /* 0x000fe40000410000 */
[----:B------:R-:W-:Y:S01]  /*6970*/  FMUL.FTZ R16, R2, R116 ;  /* 0x0000007402107220 */ /* 0x000fe20000410000 */
[----:B----4-:R-:W-:Y:S01]  /*6980*/  F2FP.BF16.PACK_AB R116, R242, R175 ;  /* 0x000000aff274723e */ /* 0x010fe200000010ff */
[----:B------:R-:W-:Y:S01]  /*6990*/  FMUL.FTZ R17, R2, R117 ;  /* 0x0000007502117220 */ /* 0x000fe20000410000 */
[----:B------:R-:W1:Y:S01]  /*69a0*/  MUFU.EX2 R244, R244 ;  /* 0x000000f400f47308 */ /* 0x000e620000000800 */
[C---:B------:R-:W-:Y:S01]  /*69b0*/  FMUL.FTZ R18, R0.reuse, R118 ;  /* 0x0000007600127220 */ /* 0x040fe20000410000 */
[C---:B------:R-:W-:Y:S01]  /*69c0*/  HMMA.16816.F32.BF16 R108, R128.reuse, R138, R108 ;  /* 0x0000008a806c723c */ /* 0x040fe2000004186c */
[----:B------:R-:W4:Y:S02]  /*69d0*/  LDSM.16.MT88.4 R136, [R160+0x800] ;  /* 0x00080000a088783b */ /* 0x000f240000004200 */
[----:B------:R-:W-:Y:S01]  /*69e0*/  FMUL.FTZ R19, R0, R119 ;  /* 0x0000007700137220 */ /* 0x000fe20000410000 */
[----:B--2---:R-:W-:Y:S01]  /*69f0*/  F2FP.BF16.PACK_AB R117, R246, R243 ;  /* 0x000000f3f675723e */ /* 0x004fe200000010ff */
[C---:B------:R-:W-:Y:S02]  /*6a00*/  FMUL.FTZ R112, R2.reuse, R112 ;  /* 0x0000007002707220 */ /* 0x040fe40000410000 */
[----:B------:R-:W-:Y:S01]  /*6a10*/  FMUL.FTZ R113, R2, R113 ;  /* 0x0000007102717220 */ /* 0x000fe20000410000 */
[----:B------:R-:W-:Y:S01]  /*6a20*/  MUFU.EX2 R245, R245 ;  /* 0x000000f500f57308 */ /* 0x000fe20000000800 */
[C---:B------:R-:W-:Y:S01]  /*6a30*/  FMUL.FTZ R114, R0.reuse, R114 ;  /* 0x0000007200727220 */ /* 0x040fe20000410000 */
[C---:B------:R-:W-:Y:S03]  /*6a40*/  HMMA.16816.F32.BF16 R16, R128.reuse, R140, R16 ;  /* 0x0000008c8010723c */ /* 0x040fe60000041810 */
[----:B------:R-:W-:Y:S02]  /*6a50*/  FMUL.FTZ R115, R0, R115 ;  /* 0x0000007300737220 */ /* 0x000fe40000410000 */
[--C-:B------:R-:W-:Y:S02]  /*6a60*/  FFMA.FTZ R247, R22, c[0x0][0x2d0], -R171.reuse ;  /* 0x0000b40016f77a23 */ /* 0x100fe400000108ab */
[--C-:B------:R-:W-:Y:S01]  /*6a70*/  FFMA.FTZ R250, R23, c[0x0][0x2d0], -R171.reuse ;  /* 0x0000b40017fa7a23 */ /* 0x100fe200000108ab */
[----:B------:R-:W2:Y:S01]  /*6a80*/  MUFU.EX2 R248, R248 ;  /* 0x000000f800f87308 */ /* 0x000ea20000000800 */
[--C-:B------:R-:W-:Y:S01]  /*6a90*/  FFMA.FTZ R249, R26, c[0x0][0x2d0], -R171.reuse ;  /* 0x0000b4001af97a23 */ /* 0x100fe200000108ab */
[----:B------:R-:W-:Y:S01]  /*6aa0*/  HMMA.16816.F32.BF16 R112, R128, R142, R112 ;  /* 0x0000008e8070723c */ /* 0x000fe20000041870 */
[----:B------:R-:W4:Y:S02]  /*6ab0*/  LDSM.16.MT88.4 R128, [R161+0x2800] ;  /* 0x00280000a180783b */ /* 0x000f240000004200 */
[----:B-1----:R-:W-:Y:S01]  /*6ac0*/  F2FP.BF16.PACK_AB R118, R244, R241 ;  /* 0x000000f1f476723e */ /* 0x002fe200000010ff */
[----:B------:R-:W-:Y:S02]  /*6ad0*/  FFMA.FTZ R252, R27, c[0x0][0x2d0], -R171 ;  /* 0x0000b4001bfc7a23 */ /* 0x000fe400000108ab */
[----:B------:R-:W-:Y:S02]  /*6ae0*/  FFMA.FTZ R167, R0, R233, R167 ;  /* 0x000000e900a77223 */ /* 0x000fe400000100a7 */
[----:B------:R-:W-:Y:S01]  /*6af0*/  MUFU.EX2 R22, R29 ;  /* 0x0000001d00167308 */ /* 0x000fe20000000800 */
[----:B------:R-:W-:Y:S03]  /*6b00*/  LDSM.16.MT88.4 R140, [R161+0x1000] ;  /* 0x00100000a18c783b */ /* 0x000fe60000004200 */
[----:B------:R-:W-:Y:S02]  /*6b10*/  FFMA.FTZ R163, R2, R235, R163 ;  /* 0x000000eb02a37223 */ /* 0x000fe400000100a3 */
[----:B------:R-:W-:Y:S02]  /*6b20*/  FADD.FTZ R168, R168, R167 ;  /* 0x000000a7a8a87221 */ /* 0x000fe40000010000 */
[----:B------:R-:W-:Y:S02]  /*6b30*/  FADD.FTZ R164, R164, R163 ;  /* 0x000000a3a4a47221 */ /* 0x000fe40000010000 */
[----:B------:R-:W-:Y:S01]  /*6b40*/  MUFU.EX2 R247, R247 ;  /* 0x000000f700f77308 */ /* 0x000fe20000000800 */
[----:B------:R-:W-:Y:S02]  /*6b50*/  FADD.FTZ R169, R169, R168 ;  /* 0x000000a8a9a97221 */ /* 0x000fe40000010000 */
[----:B------:R-:W-:Y:S01]  /*6b60*/  FADD.FTZ R165, R165, R164 ;  /* 0x000000a4a5a57221 */ /* 0x000fe20000010000 */
[----:B--2---:R-:W-:Y:S01]  /*6b70*/  F2FP.BF16.PACK_AB R119, R248, R245 ;  /* 0x000000f5f877723e */ /* 0x004fe200000010ff */
[----:B------:R-:W-:Y:S02]  /*6b80*/  FADD.FTZ R170, R170, R169 ;  /* 0x000000a9aaaa7221 */ /* 0x000fe40000010000 */
[----:B------:R-:W-:Y:S02]  /*6b90*/  FADD.FTZ R166, R166, R165 ;  /* 0x000000a5a6a67221 */ /* 0x000fe40000010000 */
[----:B------:R-:W-:Y:S01]  /*6ba0*/  FADD.FTZ R243, R243, R170 ;  /* 0x000000aaf3f37221 */ /* 0x000fe20000010000 */
[----:B------:R-:W-:Y:S01]  /*6bb0*/  MUFU.EX2 R250, R250 ;  /* 0x000000fa00fa7308 */ /* 0x000fe20000000800 */
[C---:B---3--:R-:W-:Y:S05]  /*6bc0*/  HMMA.16816.F32.BF16 R4, R116.reuse, R120, R4 ;  /* 0x000000787404723c */ /* 0x048fea0000041804 */
[----:B------:R-:W-:Y:S02]  /*6bd0*/  FADD.FTZ R175, R175, R166 ;  /* 0x000000a6afaf7221 */ /* 0x000fe40000010000 */
[----:B------:R-:W-:Y:S01]  /*6be0*/  FADD.FTZ R246, R246, R243 ;  /* 0x000000f3f6f67221 */ /* 0x000fe20000010000 */
[C---:B------:R-:W-:Y:S01]  /*6bf0*/  HMMA.16816.F32.BF16 R8, R116.reuse, R122, R8 ;  /* 0x0000007a7408723c */ /* 0x040fe20000041808 */
[----:B------:R-:W1:Y:S01]  /*6c00*/  LDSM.16.MT88.4 R120, [R162+0x4800] ;  /* 0x00480000a278783b */ /* 0x000e620000004200 */
[----:B------:R-:W-:Y:S02]  /*6c10*/  MUFU.EX2 R249, R249 ;  /* 0x000000f900f97308 */ /* 0x000fe40000000800 */
[----:B------:R-:W-:Y:S02]  /*6c20*/  FADD.FTZ R242, R242, R175 ;  /* 0x000000aff2f27221 */ /* 0x000fe40000010000 */
[----:B------:R-:W-:Y:S02]  /*6c30*/  FADD.FTZ R245, R245, R246 ;  /* 0x000000f6f5f57221 */ /* 0x000fe40000010000 */
[C---:B-----5:R-:W-:Y:S04]  /*6c40*/  HMMA.16816.F32.BF16 R36, R116.reuse, R124, R36 ;  /* 0x0000007c7424723c */ /* 0x060fe80000041824 */
[----:B------:R-:W2:Y:S01]  /*6c50*/  MUFU.EX2 R252, R252 ;  /* 0x000000fc00fc7308 */ /* 0x000ea20000000800 */
[----:B------:R-:W-:Y:S02]  /*6c60*/  FADD.FTZ R241, R241, R242 ;  /* 0x000000f2f1f17221 */ /* 0x000fe40000010000 */
[----:B------:R-:W-:Y:S01]  /*6c70*/  FADD.FTZ R248, R248, R245 ;  /* 0x000000f5f8f87221 */ /* 0x000fe20000010000 */
[C---:B------:R-:W-:Y:S01]  /*6c80*/  HMMA.16816.F32.BF16 R40, R116.reuse, R126, R40 ;  /* 0x0000007e7428723c */ /* 0x040fe20000041828 */
[----:B------:R-:W3:Y:S03]  /*6c90*/  LDSM.16.MT88.4 R124, [R133+0x4800] ;  /* 0x00480000857c783b */ /* 0x000ee60000004200 */
[----:B------:R-:W-:Y:S04]  /*6ca0*/  FADD.FTZ R241, R244, R241 ;  /* 0x000000f1f4f17221 */ /* 0x000fe80000010000 */
[C---:B----4-:R-:W-:Y:S08]  /*6cb0*/  HMMA.16816.F32.BF16 R44, R116.reuse, R136, R44 ;  /* 0x00000088742c723c */ /* 0x050ff0000004182c */
[C---:B------:R-:W-:Y:S01]  /*6cc0*/  HMMA.16816.F32.BF16 R48, R116.reuse, R138, R48 ;  /* 0x0000008a7430723c */ /* 0x040fe20000041830 */
[----:B------:R-:W4:Y:S03]  /*6cd0*/  LDSM.16.MT88.4 R136, [R160+0x4800] ;  /* 0x00480000a088783b */ /* 0x000f260000004200 */
[----:B--2---:R-:W-:Y:S04]  /*6ce0*/  F2FP.BF16.PACK_AB R27, R252, R249 ;  /* 0x000000f9fc1b723e */ /* 0x004fe800000010ff */
[C---:B------:R-:W-:Y:S08]  /*6cf0*/  HMMA.16816.F32.BF16 R52, R116.reuse, R144, R52 ;  /* 0x000000907434723c */ /* 0x040ff00000041834 */
[C---:B------:R-:W-:Y:S01]  /*6d00*/  HMMA.16816.F32.BF16 R56, R116.reuse, R146, R56 ;  /* 0x000000927438723c */ /* 0x040fe20000041838 */
[----:B------:R-:W-:Y:S07]  /*6d10*/  LDSM.16.MT88.4 R144, [R160+0x3800] ;  /* 0x00380000a090783b */ /* 0x000fee0000004200 */
[C---:B------:R-:W-:Y:S08]  /*6d20*/  HMMA.16816.F32.BF16 R60, R116.reuse, R148, R60 ;  /* 0x00000094743c723c */ /* 0x040ff0000004183c */
[C---:B------:R-:W-:Y:S01]  /*6d30*/  HMMA.16816.F32.BF16 R64, R116.reuse, R150, R64 ;  /* 0x000000967440723c */ /* 0x040fe20000041840 */
[----:B------:R-:W-:Y:S07]  /*6d40*/  LDSM.16.MT88.4 R148, [R161+0x3800] ;  /* 0x00380000a194783b */ /* 0x000fee0000004200 */
[C---:B------:R-:W-:Y:S08]  /*6d50*/  HMMA.16816.F32.BF16 R68, R116.reuse, R152, R68 ;  /* 0x000000987444723c */ /* 0x040ff00000041844 */
[C---:B------:R-:W-:Y:S08]  /*6d60*/  HMMA.16816.F32.BF16 R72, R116.reuse, R154, R72 ;  /* 0x0000009a7448723c */ /* 0x040ff00000041848 */
[C---:B------:R-:W-:Y:S07]  /*6d70*/  HMMA.16816.F32.BF16 R76, R116.reuse, R156, R76 ;  /* 0x0000009c744c723c */ /* 0x040fee000004184c */
[--C-:B------:R-:W-:Y:S01]  /*6d80*/  FFMA.FTZ R157, R21, c[0x0][0x2d0], -R174.reuse ;  /* 0x0000b400159d7a23 */ /* 0x100fe200000108ae */
[C---:B------:R-:W-:Y:S01]  /*6d90*/  HMMA.16816.F32.BF16 R80, R116.reuse, R158, R80 ;  /* 0x0000009e7450723c */ /* 0x040fe20000041850 */
[----:B------:R-:W-:Y:S03]  /*6da0*/  MUFU.EX2 R21, R32 ;  /* 0x0000002000157308 */ /* 0x000fe60000000800 */
[--C-:B------:R-:W-:Y:S03]  /*6db0*/  FFMA.FTZ R156, R20, c[0x0][0x2d0], -R174.reuse ;  /* 0x0000b400149c7a23 */ /* 0x100fe600000108ae */
[--C-:B------:R-:W-:Y:S01]  /*6dc0*/  FFMA.FTZ R158, R24, c[0x0][0x2d0], -R174.reuse ;  /* 0x0000b400189e7a23 */ /* 0x100fe200000108ae */
[C---:B------:R-:W-:Y:S03]  /*6dd0*/  HMMA.16816.F32.BF16 R84, R116.reuse, R128, R84 ;  /* 0x000000807454723c */ /* 0x040fe60000041854 */
[----:B------:R-:W-:Y:S01]  /*6de0*/  MUFU.EX2 R156, R156 ;  /* 0x0000009c009c7308 */ /* 0x000fe20000000800 */
[--C-:B------:R-:W-:Y:S01]  /*6df0*/  FFMA.FTZ R159, R25, c[0x0][0x2d0], -R174.reuse ;  /* 0x0000b400199f7a23 */ /* 0x100fe200000108ae */
[----:B------:R-:W-:Y:S01]  /*6e00*/  F2FP.BF16.PACK_AB R25, R250, R247 ;  /* 0x000000f7fa19723e */ /* 0x000fe200000010ff */
[----:B------:R-:W-:Y:S02]  /*6e10*/  FFMA.FTZ R174, R33, c[0x0][0x2d0], -R174 ;  /* 0x0000b40021ae7a23 */ /* 0x000fe400000108ae */
[C---:B------:R-:W-:Y:S01]  /*6e20*/  HMMA.16816.F32.BF16 R88, R116.reuse, R130, R88 ;  /* 0x000000827458723c */ /* 0x040fe20000041858 */
[----:B------:R-:W2:Y:S03]  /*6e30*/  LDSM.16.MT88.4 R128, [R161+0x4800] ;  /* 0x00480000a180783b */ /* 0x000ea60000004200 */
[----:B------:R-:W-:Y:S01]  /*6e40*/  FFMA.FTZ R33, R30, c[0x0][0x2d0], -R171 ;  /* 0x0000b4001e217a23 */ /* 0x000fe200000108ab */
[----:B------:R-:W5:Y:S01]  /*6e50*/  MUFU.EX2 R157, R157 ;  /* 0x0000009d009d7308 */ /* 0x000f620000000800 */
[----:B------:R-:W-:Y:S02]  /*6e60*/  FADD.FTZ R247, R247, R248 ;  /* 0x000000f8f7f77221 */ /* 0x000fe40000010000 */
[C---:B-1----:R-:W-:Y:S04]  /*6e70*/  HMMA.16816.F32.BF16 R92, R116.reuse, R120, R92 ;  /* 0x00000078745c723c */ /* 0x042fe8000004185c */
[----:B------:R-:W-:Y:S03]  /*6e80*/  FADD.FTZ R250, R250, R247 ;  /* 0x000000f7fafa7221 */ /* 0x000fe60000010000 */
[----:B------:R-:W-:Y:S01]  /*6e90*/  MUFU.EX2 R23, R33 ;  /* 0x0000002100177308 */ /* 0x000fe20000000800 */
[C---:B------:R-:W-:Y:S01]  /*6ea0*/  HMMA.16816.F32.BF16 R96, R116.reuse, R122, R96 ;  /* 0x0000007a7460723c */ /* 0x040fe20000041860 */
[----:B------:R-:W1:Y:S03]  /*6eb0*/  LDSM.16.MT88.4 R120, [R162+0x1000] ;  /* 0x00100000a278783b */ /* 0x000e660000004200 */
[----:B------:R-:W-:Y:S04]  /*6ec0*/  FADD.FTZ R249, R249, R250 ;  /* 0x000000faf9f97221 */ /* 0x000fe80000010000 */
[C---:B---3--:R-:W-:Y:S01]  /*6ed0*/  HMMA.16816.F32.BF16 R100, R116.reuse, R124, R100 ;  /* 0x0000007c7464723c */ /* 0x048fe20000041864 */
[----:B------:R-:W-:Y:S03]  /*6ee0*/  MUFU.EX2 R158, R158 ;  /* 0x0000009e009e7308 */ /* 0x000fe60000000800 */
[----:B------:R-:W-:Y:S01]  /*6ef0*/  FADD.FTZ R252, R252, R249 ;  /* 0x000000f9fcfc7221 */ /* 0x000fe20000010000 */
[C---:B-----5:R-:W-:Y:S01]  /*6f00*/  F2FP.BF16.PACK_AB R24, R157.reuse, R156 ;  /* 0x0000009c9d18723e */ /* 0x060fe200000010ff */
[----:B------:R-:W-:Y:S02]  /*6f10*/  FADD.FTZ R156, R156, R241 ;  /* 0x000000f19c9c7221 */ /* 0x000fe40000010000 */
[C---:B------:R-:W-:Y:S01]  /*6f20*/  HMMA.16816.F32.BF16 R104, R116.reuse, R126, R104 ;  /* 0x0000007e7468723c */ /* 0x040fe20000041868 */
[----:B------:R-:W3:Y:S02]  /*6f30*/  LDSM.16.MT88.4 R124, [R133+0x1000] ;  /* 0x00100000857c783b */ /* 0x000ee40000004200 */
[----:B------:R-:W5:Y:S01]  /*6f40*/  MUFU.EX2 R159, R159 ;  /* 0x0000009f009f7308 */ /* 0x000f620000000800 */
[----:B------:R-:W-:Y:S04]  /*6f50*/  FADD.FTZ R157, R157, R156 ;  /* 0x0000009c9d9d7221 */ /* 0x000fe80000010000 */
[C---:B----4-:R-:W-:Y:S05]  /*6f60*/  HMMA.16816.F32.BF16 R12, R116.reuse, R136, R12 ;  /* 0x00000088740c723c */ /* 0x050fea000004180c */
[----:B------:R-:W4:Y:S03]  /*6f70*/  MUFU.EX2 R174, R174 ;  /* 0x000000ae00ae7308 */ /* 0x000f260000000800 */
[C---:B------:R-:W-:Y:S01]  /*6f80*/  HMMA.16816.F32.BF16 R108, R116.reuse, R138, R108 ;  /* 0x0000008a746c723c */ /* 0x040fe2000004186c */
[----:B------:R-:W4:Y:S07]  /*6f90*/  LDSM.16.MT88.4 R136, [R160+0x1000] ;  /* 0x00100000a088783b */ /* 0x000f2e0000004200 */
[C---:B--2---:R-:W-:Y:S04]  /*6fa0*/  HMMA.16816.F32.BF16 R16, R116.reuse, R128, R16 ;  /* 0x000000807410723c */ /* 0x044fe80000041810 */
[C---:B-----5:R-:W-:Y:S01]  /*6fb0*/  F2FP.BF16.PACK_AB R26, R159.reuse, R158 ;  /* 0x0000009e9f1a723e */ /* 0x060fe200000010ff */
[----:B------:R-:W-:Y:S03]  /*6fc0*/  FADD.FTZ R158, R158, R157 ;  /* 0x0000009d9e9e7221 */ /* 0x000fe60000010000 */
[----:B------:R-:W-:Y:S01]  /*6fd0*/  HMMA.16816.F32.BF16 R112, R116, R130, R112 ;  /* 0x000000827470723c */ /* 0x000fe20000041870 */
[----:B------:R-:W2:Y:S03]  /*6fe0*/  LDSM.16.MT88.4 R116, [R162+0x3000] ;  /* 0x00300000a274783b */ /* 0x000ea60000004200 */
[----:B------:R-:W-:Y:S04]  /*6ff0*/  FADD.FTZ R158, R159, R158 ;  /* 0x0000009e9f9e7221 */ /* 0x000fe80000010000 */
[C---:B-1----:R-:W-:Y:S01]  /*7000*/  HMMA.16816.F32.BF16 R4, R24.reuse, R120, R4 ;  /* 0x000000781804723c */ /* 0x042fe20000041804 */
[----:B------:R-:W1:Y:S07]  /*7010*/  LDSM.16.MT88.4 R128, [R133+0x3000] ;  /* 0x003000008580783b */ /* 0x000e6e0000004200 */
[C---:B------:R-:W-:Y:S01]  /*7020*/  HMMA.16816.F32.BF16 R8, R24.reuse, R122, R8 ;  /* 0x0000007a1808723c */ /* 0x040fe20000041808 */
[----:B------:R-:W5:Y:S07]  /*7030*/  LDSM.16.MT88.4 R120, [R160+0x3000] ;  /* 0x00300000a078783b */ /* 0x000f6e0000004200 */
        /* <DEDUP_REMOVED lines=8> */
[----:B------:R-:W-:Y:S07]  /*70c0*/  LDSM.16.MT88.4 R140, [R133+0x3800] ;  /* 0x00380000858c783b */ /* 0x000fee0000004200 */
[C---:B--2---:R-:W-:Y:S08]  /*70d0*/  HMMA.16816.F32.BF16 R60, R24.reuse, R116, R60 ;  /* 0x00000074183c723c */ /* 0x044ff0000004183c */
[C---:B------:R-:W-:Y:S01]  /*70e0*/  HMMA.16816.F32.BF16 R64, R24.reuse, R118, R64 ;  /* 0x000000761840723c */ /* 0x040fe20000041840 */
[----:B------:R-:W2:Y:S07]  /*70f0*/  LDSM.16.MT88.4 R116, [R133+0x5000] ;  /* 0x005000008574783b */ /* 0x000eae0000004200 */
[C---:B-1----:R-:W-:Y:S07]  /*7100*/  HMMA.16816.F32.BF16 R68, R24.reuse, R128, R68 ;  /* 0x000000801844723c */ /* 0x042fee0000041844 */
[--C-:B------:R-:W-:Y:S01]  /*7110*/  FFMA.FTZ R129, R31, c[0x0][0x2d0], -R171.reuse ;  /* 0x0000b4001f817a23 */ /* 0x100fe200000108ab */
[C---:B------:R-:W-:Y:S01]  /*7120*/  HMMA.16816.F32.BF16 R72, R24.reuse, R130, R72 ;  /* 0x000000821848723c */ /* 0x040fe20000041848 */
[----:B------:R-:W-:Y:S02]  /*7130*/  LDSM.16.MT88.4 R28, [R162+0x1800] ;  /* 0x00180000a21c783b */ /* 0x000fe40000004200 */
[----:B------:R-:W1:Y:S01]  /*7140*/  MUFU.EX2 R154, R129 ;  /* 0x00000081009a7308 */ /* 0x000e620000000800 */
[--C-:B------:R-:W-:Y:S02]  /*7150*/  FFMA.FTZ R128, R34, c[0x0][0x2d0], -R171.reuse ;  /* 0x0000b40022807a23 */ /* 0x100fe400000108ab */
[----:B------:R-:W-:Y:S02]  /*7160*/  FFMA.FTZ R171, R35, c[0x0][0x2d0], -R171 ;  /* 0x0000b40023ab7a23 */ /* 0x000fe400000108ab */
[C---:B-----5:R-:W-:Y:S01]  /*7170*/  HMMA.16816.F32.BF16 R76, R24.reuse, R120, R76 ;  /* 0x00000078184c723c */ /* 0x060fe2000004184c */
[----:B------:R-:W-:Y:S04]  /*7180*/  LDSM.16.MT88.4 R32, [R161+0x1800] ;  /* 0x00180000a120783b */ /* 0x000fe80000004200 */
[----:B------:R-:W-:Y:S03]  /*7190*/  MUFU.EX2 R153, R128 ;  /* 0x0000008000997308 */ /* 0x000fe60000000800 */
[C---:B------:R-:W-:Y:S01]  /*71a0*/  HMMA.16816.F32.BF16 R80, R24.reuse, R122, R80 ;  /* 0x0000007a1850723c */ /* 0x040fe20000041850 */
[----:B------:R-:W5:Y:S06]  /*71b0*/  LDSM.16.MT88.4 R120, [R160+0x5000] ;  /* 0x00500000a078783b */ /* 0x000f6c0000004200 */
[----:B------:R-:W1:Y:S01]  /*71c0*/  MUFU.EX2 R171, R171 ;  /* 0x000000ab00ab7308 */ /* 0x000e620000000800 */
[C---:B---3--:R-:W-:Y:S08]  /*71d0*/  HMMA.16816.F32.BF16 R84, R24.reuse, R124, R84 ;  /* 0x0000007c1854723c */ /* 0x048ff00000041854 */
[C---:B------:R-:W-:Y:S01]  /*71e0*/  HMMA.16816.F32.BF16 R88, R24.reuse, R126, R88 ;  /* 0x0000007e1858723c */ /* 0x040fe20000041858 */
[----:B------:R-:W3:Y:S07]  /*71f0*/  LDSM.16.MT88.4 R124, [R161+0x5000] ;  /* 0x00500000a17c783b */ /* 0x000eee0000004200 */
[C---:B----4-:R-:W-:Y:S08]  /*7200*/  HMMA.16816.F32.BF16 R92, R24.reuse, R136, R92 ;  /* 0x00000088185c723c */ /* 0x050ff0000004185c */
[C---:B------:R-:W-:Y:S01]  /*7210*/  HMMA.16816.F32.BF16 R96, R24.reuse, R138, R96 ;  /* 0x0000008a1860723c */ /* 0x040fe20000041860 */
[----:B------:R-:W-:Y:S07]  /*7220*/  LDSM.16.MT88.4 R136, [R160+0x1800] ;  /* 0x00180000a088783b */ /* 0x000fee0000004200 */
[C---:B--2---:R-:W-:Y:S08]  /*7230*/  HMMA.16816.F32.BF16 R100, R24.reuse, R116, R100 ;  /* 0x000000741864723c */ /* 0x044ff00000041864 */
[C---:B------:R-:W-:Y:S01]  /*7240*/  HMMA.16816.F32.BF16 R104, R24.reuse, R118, R104 ;  /* 0x000000761868723c */ /* 0x040fe20000041868 */
[----:B------:R-:W2:Y:S07]  /*7250*/  LDSM.16.MT88.4 R116, [R133+0x1800] ;  /* 0x001800008574783b */ /* 0x000eae0000004200 */
[C---:B-----5:R-:W-:Y:S08]  /*7260*/  HMMA.16816.F32.BF16 R12, R24.reuse, R120, R12 ;  /* 0x00000078180c723c */ /* 0x060ff0000004180c */
[C---:B------:R-:W-:Y:S01]  /*7270*/  HMMA.16816.F32.BF16 R108, R24.reuse, R122, R108 ;  /* 0x0000007a186c723c */ /* 0x040fe2000004186c */
[----:B------:R-:W4:Y:S07]  /*7280*/  LDSM.16.MT88.4 R120, [R162+0x3800] ;  /* 0x00380000a278783b */ /* 0x000f2e0000004200 */
[C---:B---3--:R-:W-:Y:S08]  /*7290*/  HMMA.16816.F32.BF16 R16, R24.reuse, R124, R16 ;  /* 0x0000007c1810723c */ /* 0x048ff00000041810 */
[----:B------:R-:W-:Y:S07]  /*72a0*/  HMMA.16816.F32.BF16 R112, R24, R126, R112 ;  /* 0x0000007e1870723c */ /* 0x000fee0000041870 */
[----:B------:R-:W-:Y:S01]  /*72b0*/  F2FP.BF16.PACK_AB R24, R22, R251 ;  /* 0x000000fb1618723e */ /* 0x000fe200000010ff */
[----:B------:R-:W-:Y:S01]  /*72c0*/  FADD.FTZ R251, R251, R158 ;  /* 0x0000009efbfb7221 */ /* 0x000fe20000010000 */
[----:B------:R-:W-:Y:S03]  /*72d0*/  F2FP.BF16.PACK_AB R26, R174, R21 ;  /* 0x00000015ae1a723e */ /* 0x000fe600000010ff */
[----:B-1----:R-:W-:Y:S02]  /*72e0*/  F2FP.BF16.PACK_AB R25, R154, R23 ;  /* 0x000000179a19723e */ /* 0x002fe400000010ff */
[----:B------:R-:W-:Y:S07]  /*72f0*/  F2FP.BF16.PACK_AB R27, R171, R153 ;  /* 0x00000099ab1b723e */ /* 0x000fee00000010ff */
[C---:B------:R-:W-:Y:S08]  /*7300*/  HMMA.16816.F32.BF16 R128, R24.reuse, R28, R4 ;  /* 0x0000001c1880723c */ /* 0x040ff00000041804 */
[C---:B------:R-:W-:Y:S01]  /*7310*/  HMMA.16816.F32.BF16 R124, R24.reuse, R30, R8 ;  /* 0x0000001e187c723c */ /* 0x040fe20000041808 */
[----:B------:R-:W1:Y:S07]  /*7320*/  LDSM.16.MT88.4 R28, [R162+0x5800] ;  /* 0x00580000a21c783b */ /* 0x000e6e0000004200 */
[C---:B--2---:R-:W-:Y:S08]  /*7330*/  HMMA.16816.F32.BF16 R36, R24.reuse, R116, R36 ;  /* 0x000000741824723c */ /* 0x044ff00000041824 */
[C---:B------:R-:W-:Y:S01]  /*7340*/  HMMA.16816.F32.BF16 R40, R24.reuse, R118, R40 ;  /* 0x000000761828723c */ /* 0x040fe20000041828 */
[----:B------:R-:W-:Y:S07]  /*7350*/  LDSM.16.MT88.4 R116, [R160+0x5800] ;  /* 0x00580000a074783b */ /* 0x000fee0000004200 */
[C---:B------:R-:W-:Y:S08]  /*7360*/  HMMA.16816.F32.BF16 R44, R24.reuse, R136, R44 ;  /* 0x00000088182c723c */ /* 0x040ff0000004182c */
[C---:B------:R-:W-:Y:S08]  /*7370*/  HMMA.16816.F32.BF16 R48, R24.reuse, R138, R48 ;  /* 0x0000008a1830723c */ /* 0x040ff00000041830 */
[C---:B------:R-:W-:Y:S08]  /*7380*/  HMMA.16816.F32.BF16 R52, R24.reuse, R32, R52 ;  /* 0x000000201834723c */ /* 0x040ff00000041834 */
[C---:B------:R-:W-:Y:S01]  /*7390*/  HMMA.16816.F32.BF16 R56, R24.reuse, R34, R56 ;  /* 0x000000221838723c */ /* 0x040fe20000041838 */
[----:B------:R-:W2:Y:S07]  /*73a0*/  LDSM.16.MT88.4 R32, [R133+0x5800] ;  /* 0x005800008520783b */ /* 0x000eae0000004200 */
[C---:B----4-:R-:W-:Y:S07]  /*73b0*/  HMMA.16816.F32.BF16 R60, R24.reuse, R120, R60 ;  /* 0x00000078183c723c */ /* 0x050fee000004183c */
[----:B------:R-:W-:Y:S01]  /*73c0*/  IADD3 R120, R234, -0x2, RZ ;  /* 0xfffffffeea787810 */ /* 0x000fe20007ffe0ff */
[C---:B------:R-:W-:Y:S03]  /*73d0*/  HMMA.16816.F32.BF16 R64, R24.reuse, R122, R64 ;  /* 0x0000007a1840723c */ /* 0x040fe60000041840 */
[C---:B------:R-:W-:Y:S05]  /*73e0*/  ISETP.GE.AND P5, PT, R120.reuse, R229, PT ;  /* 0x000000e57800720c */ /* 0x040fea0003fa6270 */
[C---:B------:R-:W-:Y:S08]  /*73f0*/  HMMA.16816.F32.BF16 R68, R24.reuse, R140, R68 ;  /* 0x0000008c1844723c */ /* 0x040ff00000041844 */
[C---:B------:R-:W-:Y:S01]  /*7400*/  HMMA.16816.F32.BF16 R72, R24.reuse, R142, R72 ;  /* 0x0000008e1848723c */ /* 0x040fe20000041848 */
[----:B------:R-:W-:Y:S02]  /*7410*/  @P5 MOV R0, c[0x0][0x1e0] ;  /* 0x0000780000005a02 */ /* 0x000fe40000000f00 */
[----:B------:R-:W-:Y:S02]  /*7420*/  @P5 ISETP.GE.AND P2, PT, R199, c[0x0][0x1d4], PT ;  /* 0x00007500c7005a0c */ /* 0x000fe40003f46270 */
[----:B------:R-:W-:Y:S03]  /*7430*/  @P5 MOV R2, c[0x0][0x1e4] ;  /* 0x0000790000025a02 */ /* 0x000fe60000000f00 */
[C---:B------:R-:W-:Y:S08]  /*7440*/  HMMA.16816.F32.BF16 R76, R24.reuse, R144, R76 ;  /* 0x00000090184c723c */ /* 0x040ff0000004184c */
[C---:B------:R-:W-:Y:S08]  /*7450*/  HMMA.16816.F32.BF16 R80, R24.reuse, R146, R80 ;  /* 0x000000921850723c */ /* 0x040ff00000041850 */
[C---:B------:R-:W-:Y:S08]  /*7460*/  HMMA.16816.F32.BF16 R84, R24.reuse, R148, R84 ;  /* 0x000000941854723c */ /* 0x040ff00000041854 */
[C---:B------:R-:W-:Y:S08]  /*7470*/  HMMA.16816.F32.BF16 R88, R24.reuse, R150, R88 ;  /* 0x000000961858723c */ /* 0x040ff00000041858 */
[C---:B-1----:R-:W-:Y:S07]  /*7480*/  HMMA.16816.F32.BF16 R92, R24.reuse, R28, R92 ;  /* 0x0000001c185c723c */ /* 0x042fee000004185c */
[----:B------:R-:W-:Y:S01]  /*7490*/  @P5 SHF.R.S32.HI R29, RZ, 0x1f, R120 ;  /* 0x0000001fff1d5819 */ /* 0x000fe20000011478 */
[C---:B------:R-:W-:Y:S04]  /*74a0*/  HMMA.16816.F32.BF16 R96, R24.reuse, R30, R96 ;  /* 0x0000001e1860723c */ /* 0x040fe80000041860 */
[----:B------:R-:W-:Y:S04]  /*74b0*/  @P5 IMAD R29, R29, c[0x0][0x1e0], RZ ;  /* 0x000078001d1d5a24 */ /* 0x000fe800078e02ff */
[C---:B------:R-:W-:Y:S01]  /*74c0*/  @P5 IMAD R29, R120.reuse, c[0x0][0x1e4], R29 ;  /* 0x00007900781d5a24 */ /* 0x040fe200078e021d */
[C---:B--2---:R-:W-:Y:S03]  /*74d0*/  HMMA.16816.F32.BF16 R100, R24.reuse, R32, R100 ;  /* 0x000000201864723c */ /* 0x044fe60000041864 */
[----:B------:R-:W-:Y:S05]  /*74e0*/  @P5 IMAD.WIDE.U32 R120, R120, c[0x0][0x1e0], RZ ;  /* 0x0000780078785a25 */ /* 0x000fea00078e00ff */
[----:B------:R-:W-:Y:S01]  /*74f0*/  @P5 IADD3 R133, R121, R29, RZ ;  /* 0x0000001d79855210 */ /* 0x000fe20007ffe0ff */
[C---:B------:R-:W-:Y:S01]  /*7500*/  HMMA.16816.F32.BF16 R104, R24.reuse, R34, R104 ;  /* 0x000000221868723c */ /* 0x040fe20000041868 */
[----:B------:R1:W2:Y:S02]  /*7510*/  LDSM.16.MT88.4 R28, [R161+0x5800] ;  /* 0x00580000a11c783b */ /* 0x0002a40000004200 */
[C---:B------:R-:W-:Y:S02]  /*7520*/  @P5 SHF.L.U32 R33, R120.reuse, 0x6, RZ ;  /* 0x0000000678215819 */ /* 0x040fe400000006ff */
[----:B------:R-:W-:Y:S02]  /*7530*/  @P5 SHF.L.U64.HI R133, R120, 0x6, R133 ;  /* 0x0000000678855819 */ /* 0x000fe40000010285 */
[C---:B------:R-:W-:Y:S01]  /*7540*/  @P5 LEA R35, P0, R0.reuse, R33, 0x5 ;  /* 0x0000002100235211 */ /* 0x040fe200078028ff */
[C---:B------:R-:W-:Y:S04]  /*7550*/  HMMA.16816.F32.BF16 R120, R24.reuse, R116, R12 ;  /* 0x000000741878723c */ /* 0x040fe8000004180c */
[-C--:B------:R-:W-:Y:S04]  /*7560*/  @P5 IADD3 R33, P3, R33, R238.reuse, RZ ;  /* 0x000000ee21215210 */ /* 0x080fe80007f7e0ff */
[----:B------:R-:W-:Y:S01]  /*7570*/  @P5 LEA R160, P4, R33, c[0x0][0x1c8], 0x1 ;  /* 0x0000720021a05a11 */ /* 0x000fe200078808ff */
[C---:B------:R-:W-:Y:S03]  /*7580*/  HMMA.16816.F32.BF16 R108, R24.reuse, R118, R108 ;  /* 0x00000076186c723c */ /* 0x040fe6000004186c */
[----:B-1----:R-:W-:Y:S02]  /*7590*/  @P5 LEA.HI.X R161, R0, R133, R2, 0x5, P0 ;  /* 0x0000008500a15211 */ /* 0x002fe400000f2c02 */
[----:B------:R-:W-:Y:S02]  /*75a0*/  @P5 IADD3 R35, P0, R35, R238, RZ ;  /* 0x000000ee23235210 */ /* 0x000fe40007f1e0ff */
[-C--:B------:R-:W-:Y:S02]  /*75b0*/  @P5 IADD3.X R0, R133, R228.reuse, RZ, P3, !PT ;  /* 0x000000e485005210 */ /* 0x080fe40001ffe4ff */
[----:B------:R-:W-:Y:S03]  /*75c0*/  @P5 LEA R32, P3, R35, c[0x0][0x1c8], 0x1 ;  /* 0x0000720023205a11 */ /* 0x000fe600078608ff */
[----:B------:R-:W-:Y:S02]  /*75d0*/  @P5 IADD3.X R2, R161, R228, RZ, P0, !PT ;  /* 0x000000e4a1025210 */ /* 0x000fe400007fe4ff */
[----:B------:R-:W-:Y:S01]  /*75e0*/  @P5 LEA.HI.X R161, R33, c[0x0][0x1cc], R0, 0x1, P4 ;  /* 0x0000730021a15a11 */ /* 0x000fe200020f0c00 */
[----:B------:R-:W-:Y:S01]  /*75f0*/  FADD.FTZ R0, R22, R251 ;  /* 0x000000fb16007221 */ /* 0x000fe20000010000 */
[----:B------:R-:W-:Y:S01]  /*7600*/  @P5 LEA.HI.X R33, R35, c[0x0][0x1cc], R2, 0x1, P3 ;  /* 0x0000730023215a11 */ /* 0x000fe200018f0c02 */
[----:B------:R-:W-:Y:S01]  /*7610*/  @P5 IMAD R35, R232, 0x6000, R201 ;  /* 0x00006000e8235824 */ /* 0x000fe200078e02c9 */
[----:B------:R-:W-:Y:S01]  /*7620*/  @P5 ISETP.GE.AND P0, PT, R200, c[0x0][0x1d4], PT ;  /* 0x00007500c8005a0c */ /* 0x000fe20003f06270 */
[----:B------:R-:W-:Y:S01]  /*7630*/  FADD.FTZ R235, R21, R0 ;  /* 0x0000000015eb7221 */ /* 0x000fe20000010000 */
[C---:B--2---:R-:W-:Y:S02]  /*7640*/  HMMA.16816.F32.BF16 R116, R24.reuse, R28, R16 ;  /* 0x0000001c1874723c */ /* 0x044fe40000041810 */
[----:B------:R-:W-:Y:S01]  /*7650*/  @!PT LDS RZ, [RZ] ;  /* 0x00000000fffff984 */ /* 0x000fe20000000800 */
[----:B------:R-:W-:Y:S01]  /*7660*/  @!PT LDS RZ, [RZ] ;  /* 0x00000000fffff984 */ /* 0x000fe20000000800 */
[----:B------:R-:W-:Y:S01]  /*7670*/  @!PT LDS RZ, [RZ] ;  /* 0x00000000fffff984 */ /* 0x000fe20000000800 */
[----:B------:R1:W-:Y:S01]  /*7680*/  @P5 LDGSTS.E.BYPASS.LTC128B.128 [R35], [R160.64], !P1 ;  /* 0x00000000a0235fae */ /* 0x0003e2000c901d48 */
[----:B------:R-:W-:Y:S01]  /*7690*/  IADD3 R0, R135, 0x1, RZ ;  /* 0x0000000187007810 */ /* 0x000fe20007ffe0ff */
[----:B------:R-:W-:Y:S01]  /*76a0*/  FADD.FTZ R235, R174, R235 ;  /* 0x000000ebaeeb7221 */ /* 0x000fe20000010000 */
[----:B------:R-:W-:Y:S03]  /*76b0*/  MOV R133, R132 ;  /* 0x0000008400857202 */ /* 0x000fe60000000f00 */
[----:B------:R-:W-:Y:S02]  /*76c0*/  HMMA.16816.F32.BF16 R112, R24, R30, R112 ;  /* 0x0000001e1870723c */ /* 0x000fe40000041870 */
[----:B------:R1:W-:Y:S05]  /*76d0*/  @P5 LDGSTS.E.BYPASS.LTC128B.128 [R35+0x2000], [R160.64+0x80], !P2 ;  /* 0x02000080a0235fae */ /* 0x0003ea000d101d48 */
[----:B------:R-:W-:Y:S03]  /*76e0*/  FADD.FTZ R25, R23, R252 ;  /* 0x000000fc17197221 */ /* 0x000fe60000010000 */
[----:B------:R1:W-:Y:S02]  /*76f0*/  @P5 LDGSTS.E.BYPASS.LTC128B.128 [R35+0x4000], [R160.64+0x100], !P0 ;  /* 0x04000100a0235fae */ /* 0x0003e4000c101d48 */
[----:B------:R-:W-:Y:S04]  /*7700*/  FADD.FTZ R2, R154, R25 ;  /* 0x000000199a027221 */ /* 0x000fe80000010000 */
[----:B------:R-:W-:Y:S02]  /*7710*/  FADD.FTZ R2, R153, R2 ;  /* 0x0000000299027221 */ /* 0x000fe40000010000 */
[----:B------:R1:W-:Y:S02]  /*7720*/  @P5 LDGSTS.E.BYPASS.LTC128B.128 [R35+0x1000], [R32.64], !P1 ;  /* 0x0100000020235fae */ /* 0x0003e4000c901d48 */
[----:B------:R-:W-:Y:S06]  /*7730*/  FADD.FTZ R233, R171, R2 ;  /* 0x00000002abe97221 */ /* 0x000fec0000010000 */
[----:B------:R1:W-:Y:S01]  /*7740*/  @P5 LDGSTS.E.BYPASS.LTC128B.128 [R35+0x3000], [R32.64+0x80], !P2 ;  /* 0x0300008020235fae */ /* 0x0003e2000d101d48 */
[----:B------:R-:W-:Y:S04]  /*7750*/  ISETP.GE.AND P2, PT, R135, 0x1, PT ;  /* 0x000000018700780c */ /* 0x000fe80003f46270 */
[----:B------:R-:W-:Y:S02]  /*7760*/  SEL R135, R0, RZ, !P2 ;  /* 0x000000ff00877207 */ /* 0x000fe40005000000 */
[----:B------:R-:W-:Y:S01]  /*7770*/  MOV R0, R3 ;  /* 0x0000000300007202 */ /* 0x000fe20000000f00 */
[----:B------:R1:W-:Y:S01]  /*7780*/  @P5 LDGSTS.E.BYPASS.LTC128B.128 [R35+0x5000], [R32.64+0x100], !P0 ;  /* 0x0500010020235fae */ /* 0x0003e2000c101d48 */
[----:B------:R-:W-:Y:S02]  /*7790*/  ISETP.GE.AND P0, PT, R229, R234, PT ;  /* 0x000000eae500720c */ /* 0x000fe40003f06270 */
[----:B------:R-:W-:Y:S05]  /*77a0*/  MOV R234, R240 ;  /* 0x000000f000ea7202 */ /* 0x000fea0000000f00 */
[----:B------:R-:W0:Y:S06]  /*77b0*/  LDGDEPBAR ;  /* 0x00000000000079af */ /* 0x000e2c0000000000 */
[----:B------:R-:W-:-:S05]  /*77c0*/  @!P0 BRA `(.L_x_1259) ;  /* 0xffffd73000008947 */ /* 0x000fca000383ffff */
.L_x_1258:
[----:B------:R-:W-:Y:S02]  /*77d0*/  MOV R5, 0x1f ;  /* 0x0000001f00057802 */ /* 0x000fe40000000f00 */
[----:B------:R-:W-:Y:S01]  /*77e0*/  MOV R0, 0xffffffff ;  /* 0xffffffff00007802 */ /* 0x000fe20000000f00 */
[----:B------:R-:W-:Y:S05]  /*77f0*/  BRA.DIV ~URZ, `(.L_x_1260) ;  /* 0x00004aa27f007947 */ /* 0x000fea000b800000 */
[----:B-1----:R1:W2:Y:S02]  /*7800*/  SHFL.BFLY PT, R6, R235, 0x2, 0x1f ;  /* 0x0c401f00eb067f89 */ /* 0x0022a400000e0000 */
.L_x_1330:
[----:B-12---:R-:W-:Y:S01]  /*7810*/  FADD.FTZ R235, R6, R235 ;  /* 0x000000eb06eb7221 */ /* 0x006fe20000010000 */
[----:B------:R-:W-:Y:S05]  /*7820*/  BRA.DIV ~URZ, `(.L_x_1261) ;  /* 0x00004ab27f007947 */ /* 0x000fea000b800000 */
[----:B------:R-:W1:Y:S04]  /*7830*/  SHFL.BFLY PT, R8, R233, 0x2, 0x1f ;  /* 0x0c401f00e9087f89 */ /* 0x000e6800000e0000 */
[----:B------:R-:W2:Y:S01]  /*7840*/  SHFL.BFLY PT, R4, R235, 0x1, 0x1f ;  /* 0x0c201f00eb047f89 */ /* 0x000ea200000e0000 */
[----:B-1----:R-:W-:-:S02]  /*7850*/  FADD.FTZ R8, R8, R233 ;  /* 0x000000e908087221 */ /* 0x002fc40000010000 */
[----:B--2---:R-:W-:-:S03]  /*7860*/  FADD.FTZ R4, R235, R4 ;  /* 0x00000004eb047221 */ /* 0x004fc60000010000 */
[----:B------:R1:W2:Y:S04]  /*7870*/  SHFL.BFLY PT, R6, R8, 0x1, 0x1f ;  /* 0x0c201f0008067f89 */ /* 0x0002a800000e0000 */
.L_x_1331:
[----:B--2---:R-:W-:Y:S01]  /*7880*/  FADD.FTZ R6, R6, R8 ;  /* 0x0000000806067221 */ /* 0x004fe20000010000 */
[----:B------:R-:W-:Y:S02]  /*7890*/  FSETP.NE.FTZ.AND P1, PT, R4, RZ, PT ;  /* 0x000000ff0400720b */ /* 0x000fe40003f35000 */
[----:B------:R-:W-:Y:S02]  /*78a0*/  MOV R2, RZ ;  /* 0x000000ff00027202 */ /* 0x000fe40000000f00 */
[----:B------:R-:W-:Y:S02]  /*78b0*/  FSETP.NE.FTZ.AND P0, PT, R6, RZ, PT ;  /* 0x000000ff0600720b */ /* 0x000fe40003f15000 */
[----:B------:R-:W-:Y:S02]  /*78c0*/  MOV R7, RZ ;  /* 0x000000ff00077202 */ /* 0x000fe40000000f00 */
[----:B------:R-:W-:-:S05]  /*78d0*/  MOV R0, 0xff800000 ;  /* 0xff80000000007802 */ /* 0x000fca0000000f00 */
[----:B------:R-:W2:Y:S01]  /*78e0*/  @P1 MUFU.LG2 R5, R4 ;  /* 0x0000000400051308 */ /* 0x000ea20000000c00 */
[----:B-1----:R-:W-:-:S03]  /*78f0*/  @P1 MOV R8, 0x3f317218 ;  /* 0x3f31721800081802 */ /* 0x002fc60000000f00 */
[----:B------:R-:W-:Y:S02]  /*7900*/  @P0 MOV R9, 0x3f317218 ;  /* 0x3f31721800090802 */ /* 0x000fe40000000f00 */
[----:B------:R-:W-:Y:S02]  /*7910*/  @P1 FMUL.FTZ R8, R8, c[0x0][0x2d0] ;  /* 0x0000b40008081a20 */ /* 0x000fe40000410000 */
[----:B------:R-:W1:Y:S08]  /*7920*/  @P0 MUFU.RCP R2, R6 ;  /* 0x0000000600020308 */ /* 0x000e700000001000 */
[----:B------:R-:W3:Y:S01]  /*7930*/  @P0 MUFU.LG2 R6, R6 ;  /* 0x0000000600060308 */ /* 0x000ee20000000c00 */
[----:B--2---:R-:W-:-:S04]  /*7940*/  @P1 FMUL.FTZ R5, R5, 0.69314718246459960938 ;  /* 0x3f31721805051820 */ /* 0x004fc80000410000 */
[----:B------:R-:W-:-:S03]  /*7950*/  @P1 FFMA.FTZ R0, R8, R132, R5 ;  /* 0x0000008408001223 */ /* 0x000fc60000010005 */
[----:B------:R-:W2:Y:S01]  /*7960*/  @P1 MUFU.RCP R7, R4 ;  /* 0x0000000400071308 */ /* 0x000ea20000001000 */
[C---:B-1----:R-:W-:Y:S02]  /*7970*/  FMUL.FTZ R130, R2.reuse, R130 ;  /* 0x0000008202827220 */ /* 0x042fe40000410000 */
[C---:B------:R-:W-:Y:S02]  /*7980*/  FMUL.FTZ R131, R2.reuse, R131 ;  /* 0x0000008302837220 */ /* 0x040fe40000410000 */
[C---:B------:R-:W-:Y:S02]  /*7990*/  FMUL.FTZ R126, R2.reuse, R126 ;  /* 0x0000007e027e7220 */ /* 0x040fe40000410000 */
[----:B------:R-:W-:Y:S02]  /*79a0*/  FMUL.FTZ R127, R2, R127 ;  /* 0x0000007f027f7220 */ /* 0x000fe40000410000 */
[----:B---3--:R-:W-:Y:S02]  /*79b0*/  @P0 FMUL.FTZ R8, R6, 0.69314718246459960938 ;  /* 0x3f31721806080820 */ /* 0x008fe40000410000 */
[----:B------:R-:W-:Y:S01]  /*79c0*/  @P0 FMUL.FTZ R6, R9, c[0x0][0x2d0] ;  /* 0x0000b40009060a20 */ /* 0x000fe20000410000 */
[----:B------:R-:W-:Y:S01]  /*79d0*/  MOV R9, 0x1 ;  /* 0x0000000100097802 */ /* 0x000fe20000000f00 */
[----:B------:R-:W-:-:S02]  /*79e0*/  FMUL.FTZ R38, R2, R38 ;  /* 0x0000002602267220 */ /* 0x000fc40000410000 */
[----:B------:R-:W-:Y:S02]  /*79f0*/  FMUL.FTZ R39, R2, R39 ;  /* 0x0000002702277220 */ /* 0x000fe40000410000 */
[C---:B--2---:R-:W-:Y:S02]  /*7a00*/  FMUL.FTZ R128, R7.reuse, R128 ;  /* 0x0000008007807220 */ /* 0x044fe40000410000 */
        /* <DEDUP_REMOVED lines=46> */
[----:B------:R-:W-:Y:S01]  /*7cf0*/  FMUL.FTZ R113, R7, R113 ;  /* 0x0000007107717220 */ /* 0x000fe20000410000 */
[----:B------:R-:W-:Y:S01]  /*7d00*/  MOV R7, 0xff800000 ;  /* 0xff80000000077802 */ /* 0x000fe20000000f00 */
        /* <DEDUP_REMOVED lines=42> */
[----:B------:R-:W-:Y:S02]  /*7fb0*/  @P0 FFMA.FTZ R7, R6, R3, R8 ;  /* 0x0000000306070223 */ /* 0x000fe40000010008 */
.L_x_1239:
        /* <DEDUP_REMOVED lines=16> */
.L_x_1263:
[----:B------:R-:W-:Y:S05]  /*80c0*/  BSYNC B0 ;  /* 0x0000000000007941 */ /* 0x000fea0003800000 */
.L_x_1262:
        /* <DEDUP_REMOVED lines=11> */
[----:B------:R-:W-:-:S02]  /*8180*/  F2FP.BF16.PACK_AB R6, R37, R36 ;  /* 0x000000242506723e */ /* 0x000fc400000010ff */
[----:B------:R-:W-:Y:S02]  /*8190*/  F2FP.BF16.PACK_AB R8, R39, R38 ;  /* 0x000000262708723e */ /* 0x000fe400000010ff */
[----:B------:R-:W-:Y:S02]  /*81a0*/  F2FP.BF16.PACK_AB R14, R41, R40 ;  /* 0x00000028290e723e */ /* 0x000fe400000010ff */
[----:B------:R-:W-:Y:S02]  /*81b0*/  F2FP.BF16.PACK_AB R12, R43, R42 ;  /* 0x0000002a2b0c723e */ /* 0x000fe400000010ff */
[----:B------:R-:W-:Y:S02]  /*81c0*/  F2FP.BF16.PACK_AB R13, R45, R44 ;  /* 0x0000002c2d0d723e */ /* 0x000fe400000010ff */
[----:B------:R-:W-:Y:S02]  /*81d0*/  F2FP.BF16.PACK_AB R9, R47, R46 ;  /* 0x0000002e2f09723e */ /* 0x000fe400000010ff */
[----:B------:R-:W-:-:S02]  /*81e0*/  F2FP.BF16.PACK_AB R15, R113, R112 ;  /* 0x00000070710f723e */ /* 0x000fc400000010ff */
[----:B------:R-:W-:Y:S01]  /*81f0*/  ISETP.NE.U32.AND P2, PT, RZ, c[0x0][0x508], PT ;  /* 0x00014200ff007a0c */ /* 0x000fe20003f45070 */
[----:B------:R1:W-:Y:S01]  /*8200*/  STS [R221], R16 ;  /* 0x00000010dd007388 */ /* 0x0003e20000000800 */
[----:B------:R-:W-:Y:S02]  /*8210*/  ISETP.NE.U32.AND P1, PT, RZ, c[0x0][0x500], PT ;  /* 0x00014000ff007a0c */ /* 0x000fe40003f25070 */
[----:B------:R-:W-:Y:S01]  /*8220*/  ISETP.NE.AND.EX P2, PT, RZ, c[0x0][0x50c], PT, P2 ;  /* 0x00014300ff007a0c */ /* 0x000fe20003f45320 */
[----:B------:R3:W-:Y:S01]  /*8230*/  STS [R221+0x400], R10 ;  /* 0x0004000add007388 */ /* 0x0007e20000000800 */
[----:B------:R-:W-:-:S03]  /*8240*/  ISETP.NE.AND.EX P1, PT, RZ, c[0x0][0x504], PT, P1 ;  /* 0x00014100ff007a0c */ /* 0x000fc60003f25310 */
[----:B------:R4:W-:Y:S04]  /*8250*/  STS [R220], R11 ;  /* 0x0000000bdc007388 */ /* 0x0009e80000000800 */
[----:B------:R2:W-:Y:S04]  /*8260*/  STS [R220+0x400], R3 ;  /* 0x00040003dc007388 */ /* 0x0005e80000000800 */
[----:B------:R2:W-:Y:S04]  /*8270*/  STS [R219], R6 ;  /* 0x00000006db007388 */ /* 0x0005e80000000800 */
[----:B------:R2:W-:Y:S04]  /*8280*/  STS [R219+0x400], R8 ;  /* 0x00040008db007388 */ /* 0x0005e80000000800 */
[----:B------:R2:W-:Y:S01]  /*8290*/  STS [R207], R14 ;  /* 0x0000000ecf007388 */ /* 0x0005e20000000800 */
[----:B-1----:R-:W-:-:S03]  /*82a0*/  F2FP.BF16.PACK_AB R16, R49, R48 ;  /* 0x000000303110723e */ /* 0x002fc600000010ff */
[----:B------:R1:W-:Y:S01]  /*82b0*/  STS [R207+0x400], R12 ;  /* 0x0004000ccf007388 */ /* 0x0003e20000000800 */
[----:B---3--:R-:W-:-:S03]  /*82c0*/  F2FP.BF16.PACK_AB R10, R51, R50 ;  /* 0x00000032330a723e */ /* 0x008fc600000010ff */
[----:B------:R3:W-:Y:S01]  /*82d0*/  STS [R218], R13 ;  /* 0x0000000dda007388 */ /* 0x0007e20000000800 */
[----:B----4-:R-:W-:-:S03]  /*82e0*/  F2FP.BF16.PACK_AB R11, R57, R56 ;  /* 0x00000038390b723e */ /* 0x010fc600000010ff */
[----:B------:R4:W-:Y:S01]  /*82f0*/  STS [R218+0x400], R9 ;  /* 0x00040009da007388 */ /* 0x0009e20000000800 */
[----:B--2---:R-:W-:-:S03]  /*8300*/  F2FP.BF16.PACK_AB R3, R59, R58 ;  /* 0x0000003a3b03723e */ /* 0x004fc600000010ff */
[----:B------:R2:W-:Y:S01]  /*8310*/  STS [R223], R16 ;  /* 0x00000010df007388 */ /* 0x0005e20000000800 */
[----:B------:R-:W-:-:S03]  /*8320*/  F2FP.BF16.PACK_AB R6, R53, R52 ;  /* 0x000000343506723e */ /* 0x000fc600000010ff */
[----:B------:R2:W-:Y:S01]  /*8330*/  STS [R223+0x400], R10 ;  /* 0x0004000adf007388 */ /* 0x0005e20000000800 */
[----:B------:R-:W-:-:S03]  /*8340*/  F2FP.BF16.PACK_AB R8, R55, R54 ;  /* 0x000000363708723e */ /* 0x000fc600000010ff */
[----:B------:R2:W-:Y:S01]  /*8350*/  STS [R217], R6 ;  /* 0x00000006d9007388 */ /* 0x0005e20000000800 */
[----:B------:R-:W-:-:S03]  /*8360*/  F2FP.BF16.PACK_AB R14, R61, R60 ;  /* 0x0000003c3d0e723e */ /* 0x000fc600000010ff */
[----:B------:R2:W-:Y:S01]  /*8370*/  STS [R217+0x400], R8 ;  /* 0x00040008d9007388 */ /* 0x0005e20000000800 */
[----:B-1----:R-:W-:-:S03]  /*8380*/  F2FP.BF16.PACK_AB R12, R63, R62 ;  /* 0x0000003e3f0c723e */ /* 0x002fc600000010ff */
[----:B------:R1:W-:Y:S01]  /*8390*/  STS [R222], R11 ;  /* 0x0000000bde007388 */ /* 0x0003e20000000800 */
[----:B---3--:R-:W-:-:S03]  /*83a0*/  F2FP.BF16.PACK_AB R13, R65, R64 ;  /* 0x00000040410d723e */ /* 0x008fc600000010ff */
[----:B------:R3:W-:Y:S01]  /*83b0*/  STS [R222+0x400], R3 ;  /* 0x00040003de007388 */ /* 0x0007e20000000800 */
[----:B----4-:R-:W-:-:S03]  /*83c0*/  F2FP.BF16.PACK_AB R9, R67, R66 ;  /* 0x000000424309723e */ /* 0x010fc600000010ff */
[----:B------:R4:W-:Y:S01]  /*83d0*/  STS [R221+0x4000], R14 ;  /* 0x0040000edd007388 */ /* 0x0009e20000000800 */
[----:B--2---:R-:W-:-:S03]  /*83e0*/  F2FP.BF16.PACK_AB R16, R73, R72 ;  /* 0x000000484910723e */ /* 0x004fc600000010ff */
[----:B------:R2:W-:Y:S01]  /*83f0*/  STS [R221+0x4400], R12 ;  /* 0x0044000cdd007388 */ /* 0x0005e20000000800 */
[----:B------:R-:W-:-:S03]  /*8400*/  F2FP.BF16.PACK_AB R10, R71, R70 ;  /* 0x00000046470a723e */ /* 0x000fc600000010ff */
[----:B------:R2:W-:Y:S01]  /*8410*/  STS [R220+0x4000], R13 ;  /* 0x0040000ddc007388 */ /* 0x0005e20000000800 */
[----:B------:R-:W-:-:S03]  /*8420*/  F2FP.BF16.PACK_AB R6, R69, R68 ;  /* 0x000000444506723e */ /* 0x000fc600000010ff */
[----:B------:R2:W-:Y:S01]  /*8430*/  STS [R220+0x4400], R9 ;  /* 0x00440009dc007388 */ /* 0x0005e20000000800 */
[----:B------:R-:W-:-:S03]  /*8440*/  F2FP.BF16.PACK_AB R8, R75, R74 ;  /* 0x0000004a4b08723e */ /* 0x000fc600000010ff */
[----:B------:R2:W-:Y:S01]  /*8450*/  STS [R219+0x4000], R6 ;  /* 0x00400006db007388 */ /* 0x0005e20000000800 */
[----:B-1----:R-:W-:-:S03]  /*8460*/  F2FP.BF16.PACK_AB R11, R77, R76 ;  /* 0x0000004c4d0b723e */ /* 0x002fc600000010ff */
[----:B------:R1:W-:Y:S01]  /*8470*/  STS [R219+0x4400], R10 ;  /* 0x0044000adb007388 */ /* 0x0003e20000000800 */
        /* <DEDUP_REMOVED lines=17> */
[----:B------:R-:W-:Y:S01]  /*8590*/  STS [R222+0x4000], R13 ;  /* 0x0040000dde007388 */ /* 0x000fe20000000800 */
[----:B--2---:R-:W-:-:S03]  /*85a0*/  F2FP.BF16.PACK_AB R11, R99, R98 ;  /* 0x00000062630b723e */ /* 0x004fc600000010ff */
[----:B------:R2:W-:Y:S01]  /*85b0*/  STS [R222+0x4400], R9 ;  /* 0x00440009de007388 */ /* 0x0005e20000000800 */
[----:B------:R-:W-:-:S03]  /*85c0*/  F2FP.BF16.PACK_AB R3, R97, R96 ;  /* 0x000000606103723e */ /* 0x000fc600000010ff */
[----:B------:R-:W-:Y:S01]  /*85d0*/  STS [R221+0x8000], R16 ;  /* 0x00800010dd007388 */ /* 0x000fe20000000800 */
[----:B------:R-:W-:-:S03]  /*85e0*/  F2FP.BF16.PACK_AB R14, R103, R102 ;  /* 0x00000066670e723e */ /* 0x000fc600000010ff */
[----:B------:R4:W-:Y:S01]  /*85f0*/  STS [R221+0x8400], R8 ;  /* 0x00840008dd007388 */ /* 0x0009e20000000800 */
[----:B------:R-:W-:-:S03]  /*8600*/  F2FP.BF16.PACK_AB R12, R107, R106 ;  /* 0x0000006a6b0c723e */ /* 0x000fc600000010ff */
[----:B------:R4:W-:Y:S01]  /*8610*/  STS [R220+0x8000], R3 ;  /* 0x00800003dc007388 */ /* 0x0009e20000000800 */
[----:B-1----:R-:W-:-:S03]  /*8620*/  F2FP.BF16.PACK_AB R6, R101, R100 ;  /* 0x000000646506723e */ /* 0x002fc600000010ff */
[----:B------:R1:W-:Y:S01]  /*8630*/  STS [R220+0x8400], R11 ;  /* 0x0084000bdc007388 */ /* 0x0003e20000000800 */
[----:B---3--:R-:W-:-:S03]  /*8640*/  F2FP.BF16.PACK_AB R10, R105, R104 ;  /* 0x00000068690a723e */ /* 0x008fc600000010ff */
[----:B------:R3:W-:Y:S04]  /*8650*/  STS [R219+0x8000], R6 ;  /* 0x00800006db007388 */ /* 0x0007e80000000800 */
[----:B------:R3:W-:Y:S01]  /*8660*/  STS [R219+0x8400], R14 ;  /* 0x0084000edb007388 */ /* 0x0007e20000000800 */
[----:B--2---:R-:W-:-:S03]  /*8670*/  F2FP.BF16.PACK_AB R9, R121, R120 ;  /* 0x000000787909723e */ /* 0x004fc600000010ff */
[----:B------:R2:W-:Y:S04]  /*8680*/  STS [R207+0x8000], R10 ;  /* 0x0080000acf007388 */ /* 0x0005e80000000800 */
[----:B------:R2:W-:Y:S01]  /*8690*/  STS [R207+0x8400], R12 ;  /* 0x0084000ccf007388 */ /* 0x0005e20000000800 */
[----:B----4-:R-:W-:-:S03]  /*86a0*/  F2FP.BF16.PACK_AB R8, R109, R108 ;  /* 0x0000006c6d08723e */ /* 0x010fc600000010ff */
[----:B------:R4:W-:Y:S01]  /*86b0*/  STS [R218+0x8000], R9 ;  /* 0x00800009da007388 */ /* 0x0009e20000000800 */
[----:B------:R-:W-:Y:S02]  /*86c0*/  F2FP.BF16.PACK_AB R3, R123, R122 ;  /* 0x0000007a7b03723e */ /* 0x000fe400000010ff */
[----:B-1----:R-:W-:-:S03]  /*86d0*/  F2FP.BF16.PACK_AB R11, R115, R114 ;  /* 0x00000072730b723e */ /* 0x002fc600000010ff */
[----:B------:R1:W-:Y:S01]  /*86e0*/  STS [R218+0x8400], R3 ;  /* 0x00840003da007388 */ /* 0x0003e20000000800 */
[----:B---3--:R-:W-:-:S03]  /*86f0*/  F2FP.BF16.PACK_AB R6, R111, R110 ;  /* 0x0000006e6f06723e */ /* 0x008fc600000010ff */
[----:B------:R3:W-:Y:S01]  /*8700*/  STS [R223+0x8000], R8 ;  /* 0x00800008df007388 */ /* 0x0007e20000000800 */
[----:B------:R-:W-:-:S03]  /*8710*/  F2FP.BF16.PACK_AB R14, R117, R116 ;  /* 0x00000074750e723e */ /* 0x000fc600000010ff */
[----:B------:R3:W-:Y:S01]  /*8720*/  STS [R223+0x8400], R6 ;  /* 0x00840006df007388 */ /* 0x0007e20000000800 */
[----:B--2---:R-:W-:-:S03]  /*8730*/  F2FP.BF16.PACK_AB R10, R119, R118 ;  /* 0x00000076770a723e */ /* 0x004fc600000010ff */
[----:B------:R2:W-:Y:S01]  /*8740*/  STS [R217+0x8000], R14 ;  /* 0x0080000ed9007388 */ /* 0x0005e20000000800 */
[----:B------:R-:W-:-:S03]  /*8750*/  @P2 LEA R12, P0, R226, c[0x0][0x508], 0x2 ;  /* 0x00014200e20c2a11 */ /* 0x000fc600078010ff */
[----:B------:R2:W-:Y:S01]  /*8760*/  STS [R217+0x8400], R10 ;  /* 0x0084000ad9007388 */ /* 0x0005e20000000800 */
[----:B----4-:R-:W-:-:S03]  /*8770*/  IMAD.MOV.U32 R9, RZ, RZ, 0x4 ;  /* 0x00000004ff097424 */ /* 0x010fc600078e00ff */
[----:B------:R2:W-:Y:S01]  /*8780*/  STS [R222+0x8000], R15 ;  /* 0x0080000fde007388 */ /* 0x0005e20000000800 */
[----:B------:R-:W-:-:S03]  /*8790*/  @P2 LEA.HI.X R13, R226, c[0x0][0x50c], R225, 0x2, P0 ;  /* 0x00014300e20d2a11 */ /* 0x000fc600000f14e1 */
[----:B------:R2:W-:Y:S01]  /*87a0*/  STS [R222+0x8400], R11 ;  /* 0x0084000bde007388 */ /* 0x0005e20000000800 */
[----:B-1----:R-:W-:-:S03]  /*87b0*/  IMAD.MOV.U32 R3, RZ, RZ, c[0x0][0x388] ;  /* 0x0000e200ff037624 */ /* 0x002fc600078e00ff */
[----:B------:R-:W-:Y:S01]  /*87c0*/  BAR.SYNC.DEFER_BLOCKING 0x1, 0x100 ;  /* 0x0044000000007b1d */ /* 0x000fe20000010000 */
[----:B---3--:R-:W-:-:S04]  /*87d0*/  IMAD.WIDE R8, R226, R9, c[0x0][0x500] ;  /* 0x00014000e2087625 */ /* 0x008fc800078e0209 */
[----:B------:R-:W-:Y:S01]  /*87e0*/  IMAD.MOV.U32 R6, RZ, RZ, RZ ;  /* 0x000000ffff067224 */ /* 0x000fe200078e00ff */
[----:B------:R2:W5:Y:S05]  /*87f0*/  @P2 LDG.E R3, [R12.64] ;  /* 0x000000080c032981 */ /* 0x00056a000c1e1900 */
[----:B------:R2:W5:Y:S01]  /*8800*/  @P1 LDG.E R6, [R8.64] ;  /* 0x0000000808061981 */ /* 0x000562000c1e1900 */
[----:B------:R-:W-:-:S04]  /*8810*/  ISETP.NE.AND P0, PT, R230, RZ, PT ;  /* 0x000000ffe600720c */ /* 0x000fc80003f05270 */
[----:B------:R-:W-:Y:S01]  /*8820*/  SEL R230, R230, c[0x0][0x3d4], P0 ;  /* 0x0000f500e6e67a07 */ /* 0x000fe20000000000 */
[----:B------:R-:W-:Y:S05]  /*8830*/  @P2 BRA `(.L_x_1266) ;  /* 0x0000004000002947 */ /* 0x000fea0003800000 */
[----:B------:R-:W-:Y:S05]  /*8840*/  @!P1 BRA `(.L_x_1266) ;  /* 0x0000003000009947 */ /* 0x000fea0003800000 */
[----:B-----5:R-:W3:Y:S04]  /*8850*/  LDG.E R3, [R8.64] ;  /* 0x0000000808037981 */ /* 0x020ee8000c1e1900 */
[----:B--2---:R-:W3:Y:S02]  /*8860*/  LDG.E R10, [R8.64+0x4] ;  /* 0x00000408080a7981 */ /* 0x004ee4000c1e1900 */
[----:B---3--:R-:W-:Y:S02]  /*8870*/  IADD3 R3, -R3, R10, RZ ;  /* 0x0000000a03037210 */ /* 0x008fe40007ffe1ff */
.L_x_1266:
[----:B------:R-:W-:Y:S01]  /*8880*/  IMAD.MOV.U32 R24, RZ, RZ, 0x368 ;  /* 0x00000368ff187424 */ /* 0x000fe200078e00ff */
[----:B------:R-:W-:Y:S01]  /*8890*/  ISETP.GT.AND P3, PT, R230, 0x1, PT ;  /* 0x00000001e600780c */ /* 0x000fe20003f64270 */
[----:B--2---:R-:W-:Y:S01]  /*88a0*/  IMAD.MOV.U32 R8, RZ, RZ, c[0x0][0x4e8] ;  /* 0x00013a00ff087624 */ /* 0x004fe200078e00ff */
[----:B------:R-:W-:Y:S01]  /*88b0*/  ISETP.NE.U32.AND P0, PT, RZ, c[0x0][0x500], PT ;  /* 0x00014000ff007a0c */ /* 0x000fe20003f05070 */
[----:B-----5:R-:W-:Y:S01]  /*88c0*/  IMAD R3, R3, c[0x0][0x4e8], RZ ;  /* 0x00013a0003037a24 */ /* 0x020fe200078e02ff */
[----:B------:R-:W-:-:S02]  /*88d0*/  SEL R24, R24, 0x328, P3 ;  /* 0x0000032818187807 */ /* 0x000fc40001800000 */
[----:B------:R-:W-:Y:S01]  /*88e0*/  ISETP.NE.AND P2, PT, R8, 0x1, PT ;  /* 0x000000010800780c */ /* 0x000fe20003f45270 */
[----:B------:R-:W-:Y:S01]  /*88f0*/  IMAD R8, R189, 0x80, R206 ;  /* 0x00000080bd087824 */ /* 0x000fe200078e02ce */
[----:B------:R-:W1:Y:S01]  /*8900*/  LDC.64 R22, c[0x0][R24+0x170] ;  /* 0x00005c0018167b82 */ /* 0x000e620000000a00 */
[----:B------:R-:W-:Y:S02]  /*8910*/  ISETP.NE.AND.EX P0, PT, RZ, c[0x0][0x504], PT, P0 ;  /* 0x00014100ff007a0c */ /* 0x000fe40003f05300 */
[----:B------:R-:W-:Y:S02]  /*8920*/  IMAD.MOV.U32 R17, RZ, RZ, R8 ;  /* 0x000000ffff117224 */ /* 0x000fe400078e0008 */
[----:B------:R-:W-:Y:S02]  /*8930*/  SEL R226, R226, RZ, !P0 ;  /* 0x000000ffe2e27207 */ /* 0x000fe40004000000 */
[----:B------:R-:W-:Y:S01]  /*8940*/  SEL R10, R225, RZ, !P0 ;  /* 0x000000ffe10a7207 */ /* 0x000fe20004000000 */
[----:B------:R-:W2:Y:S03]  /*8950*/  LDC.64 R18, c[0x0][R24+0x168] ;  /* 0x00005a0018127b82 */ /* 0x000ea60000000a00 */
[----:B------:R-:W-:-:S05]  /*8960*/  @P2 IMAD.HI.U32 R11, R8, c[0x0][0x4ec], RZ ;  /* 0x00013b00080b2a27 */ /* 0x000fca00078e00ff */
[----:B------:R-:W3:Y:S01]  /*8970*/  LDC.64 R20, c[0x0][R24+0x178] ;  /* 0x00005e0018147b82 */ /* 0x000ee20000000a00 */
[----:B------:R-:W-:Y:S02]  /*8980*/  @P2 SHF.R.U32.HI R17, RZ, c[0x0][0x4f0], R11 ;  /* 0x00013c00ff112a19 */ /* 0x000fe4000001160b */
[----:B------:R-:W-:-:S05]  /*8990*/  SHF.R.S32.HI R11, RZ, 0x1f, R6 ;  /* 0x0000001fff0b7819 */ /* 0x000fca0000011406 */
[----:B------:R-:W4:Y:S01]  /*89a0*/  LDC.64 R12, c[0x0][R24+0x160] ;  /* 0x00005800180c7b82 */ /* 0x000f220000000a00 */
[----:B-1----:R-:W-:-:S04]  /*89b0*/  IMAD R9, R23, R226, RZ ;  /* 0x000000e217097224 */ /* 0x002fc800078e02ff */
[C---:B------:R-:W-:Y:S02]  /*89c0*/  IMAD R9, R22.reuse, R10, R9 ;  /* 0x0000000a16097224 */ /* 0x040fe400078e0209 */
[----:B------:R-:W-:-:S04]  /*89d0*/  IMAD.WIDE.U32 R22, R22, R226, RZ ;  /* 0x000000e216167225 */ /* 0x000fc800078e00ff */
[----:B--2---:R-:W-:Y:S01]  /*89e0*/  IMAD.WIDE.U32 R14, R18, R227, RZ ;  /* 0x000000e3120e7225 */ /* 0x004fe200078e00ff */
[----:B------:R-:W-:-:S03]  /*89f0*/  SEL R18, R231, RZ, P3 ;  /* 0x000000ffe7127207 */ /* 0x000fc60001800000 */
[----:B------:R-:W-:Y:S01]  /*8a00*/  IMAD R10, R19, R227, RZ ;  /* 0x000000e3130a7224 */ /* 0x000fe200078e02ff */
[----:B------:R-:W-:Y:S01]  /*8a10*/  IADD3 R16, P1, P0, R22, R14, R6 ;  /* 0x0000000e16107210 */ /* 0x000fe2000783e006 */
[----:B------:R-:W-:Y:S02]  /*8a20*/  IMAD.IADD R9, R23, 0x1, R9 ;  /* 0x0000000117097824 */ /* 0x000fe400078e0209 */
[----:B------:R-:W-:Y:S02]  /*8a30*/  IMAD.IADD R10, R15, 0x1, R10 ;  /* 0x000000010f0a7824 */ /* 0x000fe400078e020a */
[----:B---3--:R-:W-:Y:S02]  /*8a40*/  IMAD R14, R21, R18, RZ ;  /* 0x00000012150e7224 */ /* 0x008fe400078e02ff */
[----:B------:R-:W-:Y:S01]  /*8a50*/  IMAD.MOV R15, RZ, RZ, -R17 ;  /* 0x000000ffff0f7224 */ /* 0x000fe200078e0a11 */
[----:B------:R-:W-:Y:S01]  /*8a60*/  IADD3.X R9, R9, R10, R11, P1, P0 ;  /* 0x0000000a09097210 */ /* 0x000fe20000fe040b */
[----:B------:R-:W-:Y:S01]  /*8a70*/  IMAD.WIDE.U32 R18, R20, R18, RZ ;  /* 0x0000001214127225 */ /* 0x000fe200078e00ff */
[----:B------:R-:W-:-:S03]  /*8a80*/  SHF.R.S32.HI R10, RZ, 0x1f, R17 ;  /* 0x0000001fff0a7819 */ /* 0x000fc60000011411 */
[----:B------:R-:W-:Y:S01]  /*8a90*/  IMAD R15, R15, c[0x0][0x4e8], R8 ;  /* 0x00013a000f0f7a24 */ /* 0x000fe200078e0208 */
[----:B------:R-:W-:Y:S01]  /*8aa0*/  IADD3 R18, P1, P0, R17, R16, R18 ;  /* 0x0000001011127210 */ /* 0x000fe2000783e012 */
[----:B------:R-:W-:Y:S02]  /*8ab0*/  IMAD.IADD R14, R19, 0x1, R14 ;  /* 0x00000001130e7824 */ /* 0x000fe400078e020e */
[----:B----4-:R-:W-:Y:S01]  /*8ac0*/  IMAD R13, R13, R15, RZ ;  /* 0x0000000f0d0d7224 */ /* 0x010fe200078e02ff */
        /* <DEDUP_REMOVED lines=9> */
[----:B------:R-:W-:Y:S01]  /*8b60*/  SEL R10, R10, c[0x0][0x454], P3 ;  /* 0x000115000a0a7a07 */ /* 0x000fe20001800000 */
[----:B------:R-:W-:Y:S03]  /*8b70*/  SHFL.IDX PT, R12, R9, RZ, 0x1c1f ;  /* 0x001c1fff090c7589 */ /* 0x000fe600000e0000 */
[----:B------:R-:W-:Y:S01]  /*8b80*/  LEA.HI.X R18, R18, R10, R13, 0x2, P0 ;  /* 0x0000000a12127211 */ /* 0x000fe200000f140d */
[----:B------:R-:W-:Y:S01]  /*8b90*/  SHFL.IDX PT, R16, R9, 0x1, 0x1c1f ;  /* 0x003c1f0009107f89 */ /* 0x000fe200000e0000 */
[----:B------:R-:W-:Y:S01]  /*8ba0*/  IMAD R10, R189, 0x80, R208 ;  /* 0x00000080bd0a7824 */ /* 0x000fe200078e02d0 */
[----:B------:R-:W-:Y:S02]  /*8bb0*/  LOP3.LUT P0, RZ, R205, 0x3, RZ, 0xc0, !PT ;  /* 0x00000003cdff7812 */ /* 0x000fe4000780c0ff */
[----:B------:R-:W1:Y:S02]  /*8bc0*/  SHFL.IDX PT, R13, R18, RZ, 0x1c1f ;  /* 0x001c1fff120d7589 */ /* 0x000e6400000e0000 */
[----:B------:R-:W-:-:S02]  /*8bd0*/  IADD3 R14, R10, 0x8, RZ ;  /* 0x000000080a0e7810 */ /* 0x000fc40007ffe0ff */
[----:B------:R-:W2:Y:S01]  /*8be0*/  SHFL.IDX PT, R17, R18, 0x1, 0x1c1f ;  /* 0x003c1f0012117f89 */ /* 0x000ea200000e0000 */
[-C--:B------:R-:W-:Y:S02]  /*8bf0*/  ISETP.GE.OR P1, PT, R10, R3.reuse, P0 ;  /* 0x000000030a00720c */ /* 0x080fe40000726670 */
[----:B------:R-:W-:-:S11]  /*8c00*/  ISETP.GE.OR P0, PT, R14, R3, P0 ;  /* 0x000000030e00720c */ /* 0x000fd60000706670 */
[----:B-1----:R1:W-:Y:S01]  /*8c10*/  @!P1 ST.E [R12.64], R0 ;  /* 0x000000000c009985 */ /* 0x0023e2000c101908 */
[----:B------:R-:W-:-:S03]  /*8c20*/  ISETP.GE.AND P1, PT, R10, R3, PT ;  /* 0x000000030a00720c */ /* 0x000fc60003f26270 */
[----:B--2---:R1:W-:Y:S01]  /*8c30*/  @!P0 ST.E [R16.64], R7 ;  /* 0x0000000710008985 */ /* 0x0043e2000c101908 */
[----:B------:R-:W-:Y:S01]  /*8c40*/  ISETP.GE.AND P0, PT, R14, R3, PT ;  /* 0x000000030e00720c */ /* 0x000fe20003f06270 */
[----:B------:R-:W-:Y:S05]  /*8c50*/  @P3 BRA `(.L_x_1267) ;  /* 0x000007d000003947 */ /* 0x000fea0003800000 */
[----:B-1----:R-:W-:Y:S01]  /*8c60*/  IMAD R7, R11, c[0x0][0x3a0], RZ ;  /* 0x0000e8000b077a24 */ /* 0x002fe200078e02ff */
[-C--:B------:R-:W-:Y:S01]  /*8c70*/  LEA R0, R184, R195.reuse, 0x5 ;  /* 0x000000c3b8007211 */ /* 0x080fe200078e28ff */
[C---:B------:R-:W-:Y:S01]  /*8c80*/  IMAD.WIDE.U32 R4, R6.reuse, c[0x0][0x3a0], RZ ;  /* 0x0000e80006047a25 */ /* 0x040fe200078e00ff */
[----:B------:R1:W2:Y:S01]  /*8c90*/  LDS.128 R56, [R203+0x80] ;  /* 0x00008000cb387984 */ /* 0x0002a20000000c00 */
[C---:B------:R-:W-:Y:S02]  /*8ca0*/  LEA R60, R189.reuse, R195, 0x7 ;  /* 0x000000c3bd3c7211 */ /* 0x040fe400078e38ff */
[----:B------:R-:W-:Y:S01]  /*8cb0*/  IMAD R7, R6, c[0x0][0x3a4], R7 ;  /* 0x0000e90006077a24 */ /* 0x000fe200078e0207 */
[----:B------:R-:W-:Y:S01]  /*8cc0*/  LEA R0, R189, R0, 0x7 ;  /* 0x00000000bd007211 */ /* 0x000fe200078e38ff */
[----:B------:R1:W3:Y:S01]  /*8cd0*/  LDS.128 R52, [R203+0x1080] ;  /* 0x00108000cb347984 */ /* 0x0002e20000000c00 */
[----:B------:R-:W-:-:S02]  /*8ce0*/  MOV R8, R4 ;  /* 0x0000000400087202 */ /* 0x000fc40000000f00 */
[----:B------:R-:W-:Y:S01]  /*8cf0*/  IADD3 R9, R5, R7, RZ ;  /* 0x0000000705097210 */ /* 0x000fe20007ffe0ff */
[----:B------:R-:W-:Y:S01]  /*8d00*/  @P2 IMAD.HI.U32 R6, R0, c[0x0][0x4ec], RZ ;  /* 0x00013b0000062a27 */ /* 0x000fe200078e00ff */
[----:B------:R-:W-:Y:S01]  /*8d10*/  SHF.R.S32.HI R5, RZ, 0x1f, R226 ;  /* 0x0000001fff057819 */ /* 0x000fe200000114e2 */
[----:B------:R1:W4:Y:S01]  /*8d20*/  LDS.128 R48, [R203+0x2080] ;  /* 0x00208000cb307984 */ /* 0x0003220000000c00 */
[----:B------:R-:W-:Y:S01]  /*8d30*/  MOV R4, R0 ;  /* 0x0000000000047202 */ /* 0x000fe20000000f00 */
[----:B------:R-:W-:Y:S01]  /*8d40*/  IMAD.WIDE.U32 R8, R227, c[0x0][0x3e8], R8 ;  /* 0x0000fa00e3087a25 */ /* 0x000fe200078e0008 */
[----:B------:R-:W-:Y:S01]  /*8d50*/  @P2 SHF.R.U32.HI R4, RZ, c[0x0][0x4f0], R6 ;  /* 0x00013c00ff042a19 */ /* 0x000fe20000011606 */
[----:B------:R1:W1:Y:S02]  /*8d60*/  LDS.128 R44, [R203+0x3080] ;  /* 0x00308000cb2c7984 */ /* 0x0002640000000c00 */
[----:B------:R-:W-:Y:S01]  /*8d70*/  IMAD R5, R5, c[0x0][0x3f0], RZ ;  /* 0x0000fc0005057a24 */ /* 0x000fe200078e02ff */
[----:B------:R-:W-:Y:S01]  /*8d80*/  SHF.R.S32.HI R6, RZ, 0x1f, R4 ;  /* 0x0000001fff067819 */ /* 0x000fe20000011404 */
[----:B------:R1:W1:Y:S01]  /*8d90*/  LDS.128 R40, [R203+0x4080] ;  /* 0x00408000cb287984 */ /* 0x0002620000000c00 */
[----:B------:R-:W-:Y:S01]  /*8da0*/  IMAD R9, R227, c[0x0][0x3ec], R9 ;  /* 0x0000fb00e3097a24 */ /* 0x000fe200078e0209 */
[----:B------:R-:W-:Y:S01]  /*8db0*/  IADD3 R7, -R4, RZ, RZ ;  /* 0x000000ff04077210 */ /* 0x000fe20007ffe1ff */
[C---:B------:R-:W-:Y:S01]  /*8dc0*/  IMAD R5, R226.reuse, c[0x0][0x3f4], R5 ;  /* 0x0000fd00e2057a24 */ /* 0x040fe200078e0205 */
[----:B------:R1:W1:Y:S01]  /*8dd0*/  LDS.128 R36, [R203+0x5080] ;  /* 0x00508000cb247984 */ /* 0x0002620000000c00 */
[----:B------:R-:W-:-:S03]  /*8de0*/  IMAD.WIDE.U32 R8, R226, c[0x0][0x3f0], R8 ;  /* 0x0000fc00e2087a25 */ /* 0x000fc600078e0008 */
[----:B------:R1:W1:Y:S01]  /*8df0*/  LDS.128 R32, [R203+0x6080] ;  /* 0x00608000cb207984 */ /* 0x0002620000000c00 */
[----:B------:R-:W-:Y:S01]  /*8e00*/  IMAD R7, R7, c[0x0][0x4e8], R0 ;  /* 0x00013a0007077a24 */ /* 0x000fe200078e0200 */
[----:B------:R-:W-:Y:S01]  /*8e10*/  IADD3 R9, R9, R5, RZ ;  /* 0x0000000509097210 */ /* 0x000fe20007ffe0ff */
[----:B------:R-:W-:Y:S01]  /*8e20*/  IMAD R5, R6, c[0x0][0x3e0], RZ ;  /* 0x0000f80006057a24 */ /* 0x000fe200078e02ff */
[----:B------:R1:W1:Y:S02]  /*8e30*/  LDS.128 R28, [R203+0x7080] ;  /* 0x00708000cb1c7984 */ /* 0x0002640000000c00 */
[----:B------:R-:W-:Y:S01]  /*8e40*/  SHF.R.S32.HI R0, RZ, 0x1f, R7 ;  /* 0x0000001fff007819 */ /* 0x000fe20000011407 */
[C---:B------:R-:W-:Y:S01]  /*8e50*/  IMAD R5, R4.reuse, c[0x0][0x3e4], R5 ;  /* 0x0000f90004057a24 */ /* 0x040fe200078e0205 */
[----:B------:R1:W1:Y:S01]  /*8e60*/  LDS.128 R24, [R203+0x8080] ;  /* 0x00808000cb187984 */ /* 0x0002620000000c00 */
[----:B------:R-:W-:-:S03]  /*8e70*/  IMAD.WIDE.U32 R8, R4, c[0x0][0x3e0], R8 ;  /* 0x0000f80004087a25 */ /* 0x000fc600078e0008 */
[----:B------:R1:W1:Y:S01]  /*8e80*/  LDS.128 R20, [R203+0x9080] ;  /* 0x00908000cb147984 */ /* 0x0002620000000c00 */
[----:B------:R-:W-:Y:S01]  /*8e90*/  IMAD R0, R0, c[0x0][0x3d8], RZ ;  /* 0x0000f60000007a24 */ /* 0x000fe200078e02ff */
[----:B------:R-:W-:Y:S02]  /*8ea0*/  IADD3 R9, R9, R5, RZ ;  /* 0x0000000509097210 */ /* 0x000fe40007ffe0ff */
[----:B------:R1:W1:Y:S03]  /*8eb0*/  LDS.128 R16, [R203+0xa080] ;  /* 0x00a08000cb107984 */ /* 0x0002660000000c00 */
[C---:B------:R-:W-:Y:S01]  /*8ec0*/  IMAD.WIDE.U32 R8, R7.reuse, c[0x0][0x3d8], R8 ;  /* 0x0000f60007087a25 */ /* 0x040fe200078e0008 */
[----:B------:R1:W1:Y:S03]  /*8ed0*/  LDS.128 R12, [R203+0xb080] ;  /* 0x00b08000cb0c7984 */ /* 0x0002660000000c00 */
[----:B------:R-:W-:Y:S01]  /*8ee0*/  IMAD R7, R7, c[0x0][0x3dc], R0 ;  /* 0x0000f70007077a24 */ /* 0x000fe200078e0200 */
[----:B------:R-:W-:-:S04]  /*8ef0*/  LEA R5, P0, R8, c[0x0][0x380], 0x1 ;  /* 0x0000e00008057a11 */ /* 0x000fc800078008ff */
[----:B------:R-:W-:-:S04]  /*8f00*/  IADD3 R4, R9, R7, RZ ;  /* 0x0000000709047210 */ /* 0x000fc80007ffe0ff */
[----:B------:R-:W-:Y:S01]  /*8f10*/  LEA.HI.X R4, R8, c[0x0][0x384], R4, 0x1, P0 ;  /* 0x0000e10008047a11 */ /* 0x000fe200000f0c04 */
[----:B------:R-:W-:Y:S05]  /*8f20*/  BRA.DIV ~URZ, `(.L_x_1268) ;  /* 0x000034927f007947 */ /* 0x000fea000b800000 */
[----:B--234-:R2:W3:Y:S02]  /*8f30*/  SHFL.IDX PT, R61, R4, RZ, 0x181f ;  /* 0x00181fff043d7589 */ /* 0x01c4e400000e0000 */
.L_x_1332:
[----:B------:R-:W-:Y:S05]  /*8f40*/  BRA.DIV ~URZ, `(.L_x_1269) ;  /* 0x000034e27f007947 */ /* 0x000fea000b800000 */
[----:B------:R4:W2:Y:S02]  /*8f50*/  SHFL.IDX PT, R7, R5, RZ, 0x181f ;  /* 0x00181fff05077589 */ /* 0x0008a400000e0000 */
.L_x_1333:
        /* <DEDUP_REMOVED lines=15> */
.L_x_1271:
[----:B------:R-:W-:Y:S05]  /*9050*/  BSYNC B0 ;  /* 0x0000000000007941 */ /* 0x000fea0003800000 */
.L_x_1270:
[----:B------:R-:W-:Y:S05]  /*9060*/  BRA.DIV ~URZ, `(.L_x_1272) ;  /* 0x000034227f007947 */ /* 0x000fea000b800000 */
[----:B-12---:R1:W2:Y:S04]  /*9070*/  SHFL.IDX PT, R25, R4, 0x1, 0x181f ;  /* 0x00381f0004197f89 */ /* 0x0062a800000e0000 */
[----:B------:R1:W4:Y:S02]  /*9080*/  SHFL.IDX PT, R7, R5, 0x1, 0x181f ;  /* 0x00381f0005077f89 */ /* 0x00032400000e0000 */
.L_x_1334:
        /* <DEDUP_REMOVED lines=16> */
.L_x_1274:
[----:B------:R-:W-:Y:S05]  /*9190*/  BSYNC B0 ;  /* 0x0000000000007941 */ /* 0x000fea0003800000 */
.L_x_1273:
[----:B------:R-:W-:Y:S05]  /*91a0*/  BRA.DIV ~URZ, `(.L_x_1275) ;  /* 0x000033a27f007947 */ /* 0x000fea000b800000 */
[----:B--2---:R2:W1:Y:S02]  /*91b0*/  SHFL.IDX PT, R21, R4, 0x2, 0x181f ;  /* 0x00581f0004157f89 */ /* 0x00446400000e0000 */
.L_x_1335:
[----:B------:R-:W-:Y:S05]  /*91c0*/  BRA.DIV ~URZ, `(.L_x_1276) ;  /* 0x000033f27f007947 */ /* 0x000fea000b800000 */
[----:B----4-:R4:W2:Y:S02]  /*91d0*/  SHFL.IDX PT, R7, R5, 0x2, 0x181f ;  /* 0x00581f0005077f89 */ /* 0x0108a400000e0000 */
.L_x_1336:
        /* <DEDUP_REMOVED lines=16> */
.L_x_1278:
[----:B------:R-:W-:Y:S05]  /*92e0*/  BSYNC B0 ;  /* 0x0000000000007941 */ /* 0x000fea0003800000 */
.L_x_1277:
[----:B------:R-:W-:Y:S05]  /*92f0*/  BRA.DIV ~URZ, `(.L_x_1279) ;  /* 0x000033227f007947 */ /* 0x000fea000b800000 */
[----:B-1----:R1:W4:Y:S04]  /*9300*/  SHFL.IDX PT, R17, R4, 0x3, 0x181f ;  /* 0x00781f0004117f89 */ /* 0x00232800000e0000 */
[----:B--2---:R1:W2:Y:S02]  /*9310*/  SHFL.IDX PT, R7, R5, 0x3, 0x181f ;  /* 0x00781f0005077f89 */ /* 0x0042a400000e0000 */
.L_x_1337:
[----:B------:R-:W-:-:S04]  /*9320*/  IADD3 R60, R60, 0x60, RZ ;  /* 0x000000603c3c7810 */ /* 0x000fc80007ffe0ff */
[----:B------:R-:W-:-:S13]  /*9330*/  ISETP.GE.AND P0, PT, R60, R3, PT ;  /* 0x000000033c00720c */ /* 0x000fda0003f06270 */
[----:B------:R-:W-:Y:S05]  /*9340*/  @P0 BRA `(.L_x_1280) ;  /* 0x00001dc000000947 */ /* 0x000fea0003800000 */
[----:B------:R-:W-:Y:S02]  /*9350*/  ISETP.GE.AND P1, PT, R210, c[0x0][0x3c8], PT ;  /* 0x0000f200d2007a0c */ /* 0x000fe40003f26270 */
[----:B------:R-:W-:-:S11]  /*9360*/  ISETP.GE.AND P0, PT, R199, c[0x0][0x3c8], PT ;  /* 0x0000f200c7007a0c */ /* 0x000fd60003f06270 */
[CC--:B--2---:R-:W-:Y:S02]  /*9370*/  @!P1 LEA R8, P3, R210.reuse, R7.reuse, 0x1 ;  /* 0x00000007d2089211 */ /* 0x0c4fe400078608ff */
[C---:B-1----:R-:W-:Y:S02]  /*9380*/  @!P0 LEA R4, P2, R199.reuse, R7, 0x1 ;  /* 0x00000007c7048211 */ /* 0x042fe400078408ff */
[-C--:B----4-:R-:W-:Y:S02]  /*9390*/  @!P1 LEA.HI.X R9, R210, R17.reuse, R211, 0x1, P3 ;  /* 0x00000011d2099211 */ /* 0x090fe400018f0cd3 */
[----:B------:R-:W-:-:S03]  /*93a0*/  @!P0 LEA.HI.X R5, R199, R17, R198, 0x1, P2 ;  /* 0x00000011c7058211 */ /* 0x000fc600010f0cc6 */
[----:B------:R1:W-:Y:S04]  /*93b0*/  @!P1 ST.E.128 [R8.64], R44 ;  /* 0x0000002c08009985 */ /* 0x0003e8000c101d08 */
[----:B------:R1:W-:Y:S01]  /*93c0*/  @!P0 ST.E.128 [R4.64], R28 ;  /* 0x0000001c04008985 */ /* 0x0003e2000c101d08 */
[----:B------:R-:W-:-:S13]  /*93d0*/  ISETP.GE.AND P0, PT, R200, c[0x0][0x3c8], PT ;  /* 0x0000f200c8007a0c */ /* 0x000fda0003f06270 */
[----:B------:R-:W-:Y:S05]  /*93e0*/  @P0 BRA `(.L_x_1280) ;  /* 0x00001d2000000947 */ /* 0x000fea0003800000 */
[----:B-1----:R-:W-:-:S04]  /*93f0*/  LEA R4, P0, R200, R7, 0x1 ;  /* 0x00000007c8047211 */ /* 0x002fc800078008ff */
[----:B------:R-:W-:-:S05]  /*9400*/  LEA.HI.X R5, R200, R17, R197, 0x1, P0 ;  /* 0x00000011c8057211 */ /* 0x000fca00000f0cc5 */
[----:B------:R1:W-:Y:S01]  /*9410*/  ST.E.128 [R4.64], R12 ;  /* 0x0000000c04007985 */ /* 0x0003e2000c101d08 */
[----:B------:R-:W-:Y:S05]  /*9420*/  BRA `(.L_x_1280) ;  /* 0x00001ce000007947 */ /* 0x000fea0003800000 */
.L_x_1267:
[----:B------:R-:W-:Y:S01]  /*9430*/  IMAD R11, R11, c[0x0][0x408], RZ ;  /* 0x000102000b0b7a24 */ /* 0x000fe200078e02ff */
[----:B-1----:R-:W-:Y:S01]  /*9440*/  SHF.R.S32.HI R0, RZ, 0x1f, R226 ;  /* 0x0000001fff007819 */ /* 0x002fe200000114e2 */
[----:B------:R-:W-:-:S04]  /*9450*/  IMAD.WIDE.U32 R12, R6, c[0x0][0x408], RZ ;  /* 0x00010200060c7a25 */ /* 0x000fc800078e00ff */
[----:B------:R-:W-:Y:S02]  /*9460*/  IMAD R11, R6, c[0x0][0x40c], R11 ;  /* 0x00010300060b7a24 */ /* 0x000fe400078e020b */
        /* <DEDUP_REMOVED lines=28> */
.L_x_1338:
[----:B------:R-:W-:Y:S05]  /*9630*/  BRA.DIV ~URZ, `(.L_x_1282) ;  /* 0x000031127f007947 */ /* 0x000fea000b800000 */
[----:B------:R3:W4:Y:S02]  /*9640*/  SHFL.IDX PT, R7, R147, RZ, 0x1c1f ;  /* 0x001c1fff93077589 */ /* 0x00072400000e0000 */
.L_x_1339:
        /* <DEDUP_REMOVED lines=20> */
[----:B------:R-:W-:Y:S02]  /*9790*/  IADD3 R12, R204, 0xa0, RZ ;  /* 0x000000a0cc0c7810 */ /* 0x000fe40007ffe0ff */
        /* <DEDUP_REMOVED lines=27> */
[----:B------:R-:W-:Y:S02]  /*9950*/  @!P2 LEA R8, P3, R146, R7, 0x2 ;  /* 0x000000079208a211 */ /* 0x000fe400078610ff */
[----:B--2---:R-:W-:Y:S02]  /*9960*/  @!P4 IMAD.WIDE R10, R204, 0x4, R148 ;  /* 0x00000004cc0ac825 */ /* 0x004fe400078e0294 */
[----:B------:R-:W-:Y:S02]  /*9970*/  @!P2 LEA.HI.X R9, R146, R149, R143, 0x2, P3 ;  /* 0x000000959209a211 */ /* 0x000fe400018f148f */
[-C--:B------:R-:W-:Y:S01]  /*9980*/  @!P1 LEA R152, P3, R142, R7.reuse, 0x2 ;  /* 0x000000078e989211 */ /* 0x080fe200078610ff */
[----:B------:R2:W-:Y:S01]  /*9990*/  @!P4 ST.E.64 [R10.64], R128 ;  /* 0x000000800a00c985 */ /* 0x0005e2000c101b08 */
[----:B------:R-:W-:-:S02]  /*99a0*/  @!P5 LEA R150, P4, R144, R7, 0x2 ;  /* 0x000000079096d211 */ /* 0x000fc400078810ff */
[-C--:B------:R-:W-:Y:S01]  /*99b0*/  @!P1 LEA.HI.X R153, R142, R149.reuse, R139, 0x2, P3 ;  /* 0x000000958e999211 */ /* 0x080fe200018f148b */
[----:B------:R4:W-:Y:S01]  /*99c0*/  @!P2 ST.E.64 [R8.64], R124 ;  /* 0x0000007c0800a985 */ /* 0x0009e2000c101b08 */
[----:B------:R-:W-:Y:S02]  /*99d0*/  ISETP.GE.AND P2, PT, R138, c[0x0][0x3c8], PT ;  /* 0x0000f2008a007a0c */ /* 0x000fe40003f46270 */
[----:B------:R-:W-:Y:S02]  /*99e0*/  @!P5 LEA.HI.X R151, R144, R149, R141, 0x2, P4 ;  /* 0x000000959097d211 */ /* 0x000fe400020f148d */
[----:B------:R-:W-:-:S03]  /*99f0*/  @!P6 LEA R154, P4, R140, R7, 0x2 ;  /* 0x000000078c9ae211 */ /* 0x000fc600078810ff */
[----:B------:R5:W-:Y:S01]  /*9a00*/  @!P5 ST.E.64 [R150.64], R36 ;  /* 0x000000249600d985 */ /* 0x000be2000c101b08 */
[----:B------:R-:W-:Y:S02]  /*9a10*/  ISETP.GE.AND P5, PT, R136, c[0x0][0x3c8], PT ;  /* 0x0000f20088007a0c */ /* 0x000fe40003fa6270 */
[----:B------:R-:W-:Y:S01]  /*9a20*/  @!P6 LEA.HI.X R155, R140, R149, R137, 0x2, P4 ;  /* 0x000000958c9be211 */ /* 0x000fe200020f1489 */
[----:B------:R1:W-:Y:S01]  /*9a30*/  @!P1 ST.E.64 [R152.64], R40 ;  /* 0x0000002898009985 */ /* 0x0003e2000c101b08 */
[----:B------:R-:W-:-:S03]  /*9a40*/  ISETP.GE.AND P1, PT, R132, c[0x0][0x3c8], PT ;  /* 0x0000f20084007a0c */ /* 0x000fc60003f26270 */
[----:B------:R3:W-:Y:S01]  /*9a50*/  @!P6 ST.E.64 [R154.64], R44 ;  /* 0x0000002c9a00e985 */ /* 0x0007e2000c101b08 */
[----:B------:R-:W-:Y:S02]  /*9a60*/  ISETP.GE.AND P6, PT, R80, c[0x0][0x3c8], PT ;  /* 0x0000f20050007a0c */ /* 0x000fe40003fc6270 */
[----:B--2---:R-:W-:-:S04]  /*9a70*/  @!P2 LEA R10, P3, R138, R7, 0x2 ;  /* 0x000000078a0aa211 */ /* 0x004fc800078610ff */
[----:B------:R-:W-:Y:S02]  /*9a80*/  @!P2 LEA.HI.X R11, R138, R149, R135, 0x2, P3 ;  /* 0x000000958a0ba211 */ /* 0x000fe400018f1487 */
[----:B----4-:R-:W-:-:S03]  /*9a90*/  @!P5 LEA R8, P4, R136, R7, 0x2 ;  /* 0x000000078808d211 */ /* 0x010fc600078810ff */
[----:B------:R2:W-:Y:S01]  /*9aa0*/  @!P2 ST.E.64 [R10.64], R48 ;  /* 0x000000300a00a985 */ /* 0x0005e2000c101b08 */
[----:B------:R-:W-:Y:S02]  /*9ab0*/  ISETP.GE.AND P2, PT, R34, c[0x0][0x3c8], PT ;  /* 0x0000f20022007a0c */ /* 0x000fe40003f46270 */
[----:B-----5:R-:W-:Y:S02]  /*9ac0*/  @!P1 LEA R36, P3, R132, R7, 0x2 ;  /* 0x0000000784249211 */ /* 0x020fe400078610ff */
[-C--:B------:R-:W-:Y:S02]  /*9ad0*/  @!P5 LEA.HI.X R9, R136, R149.reuse, R133, 0x2, P4 ;  /* 0x000000958809d211 */ /* 0x080fe400020f1485 */
[----:B------:R-:W-:Y:S02]  /*9ae0*/  @!P1 LEA.HI.X R37, R132, R149, R81, 0x2, P3 ;  /* 0x0000009584259211 */ /* 0x000fe400018f1451 */
[----:B-1----:R-:W-:Y:S01]  /*9af0*/  @!P6 LEA R40, P4, R80, R7, 0x2 ;  /* 0x000000075028e211 */ /* 0x002fe200078810ff */
[----:B------:R1:W-:Y:S01]  /*9b00*/  @!P5 ST.E.64 [R8.64], R52 ;  /* 0x000000340800d985 */ /* 0x0003e2000c101b08 */
[----:B------:R-:W-:-:S02]  /*9b10*/  ISETP.GE.AND P5, PT, R32, c[0x0][0x3c8], PT ;  /* 0x0000f20020007a0c */ /* 0x000fc40003fa6270 */
[----:B------:R-:W-:Y:S01]  /*9b20*/  @!P6 LEA.HI.X R41, R80, R149, R35, 0x2, P4 ;  /* 0x000000955029e211 */ /* 0x000fe200020f1423 */
[----:B------:R4:W-:Y:S01]  /*9b30*/  @!P1 ST.E.64 [R36.64], R56 ;  /* 0x0000003824009985 */ /* 0x0009e2000c101b08 */
[----:B------:R-:W-:Y:S02]  /*9b40*/  ISETP.GE.AND P1, PT, R30, c[0x0][0x3c8], PT ;  /* 0x0000f2001e007a0c */ /* 0x000fe40003f26270 */
[----:B---3--:R-:W-:Y:S01]  /*9b50*/  @!P2 LEA R44, P3, R34, R7, 0x2 ;  /* 0x00000007222ca211 */ /* 0x008fe200078610ff */
[----:B------:R3:W-:Y:S01]  /*9b60*/  @!P6 ST.E.64 [R40.64], R60 ;  /* 0x0000003c2800e985 */ /* 0x0007e2000c101b08 */
[----:B------:R-:W-:Y:S02]  /*9b70*/  ISETP.GE.AND P6, PT, R28, c[0x0][0x3c8], PT ;  /* 0x0000f2001c007a0c */ /* 0x000fe40003fc6270 */
[----:B------:R-:W-:-:S05]  /*9b80*/  @!P2 LEA.HI.X R45, R34, R149, R33, 0x2, P3 ;  /* 0x00000095222da211 */ /* 0x000fca00018f1421 */
[----:B------:R5:W-:Y:S01]  /*9b90*/  @!P2 ST.E.64 [R44.64], R64 ;  /* 0x000000402c00a985 */ /* 0x000be2000c101b08 */
[----:B------:R-:W-:Y:S02]  /*9ba0*/  ISETP.GE.AND P2, PT, R26, c[0x0][0x3c8], PT ;  /* 0x0000f2001a007a0c */ /* 0x000fe40003f46270 */
[----:B--2---:R-:W-:-:S04]  /*9bb0*/  @!P5 LEA R10, P4, R32, R7, 0x2 ;  /* 0x00000007200ad211 */ /* 0x004fc800078810ff */
[----:B------:R-:W-:-:S05]  /*9bc0*/  @!P5 LEA.HI.X R11, R32, R149, R31, 0x2, P4 ;  /* 0x00000095200bd211 */ /* 0x000fca00020f141f */
[----:B------:R2:W-:Y:S01]  /*9bd0*/  @!P5 ST.E.64 [R10.64], R68 ;  /* 0x000000440a00d985 */ /* 0x0005e2000c101b08 */
[----:B-1----:R-:W-:Y:S02]  /*9be0*/  @!P1 LEA R8, P3, R30, R7, 0x2 ;  /* 0x000000071e089211 */ /* 0x002fe400078610ff */
[----:B------:R-:W-:Y:S02]  /*9bf0*/  ISETP.GE.AND P5, PT, R24, c[0x0][0x3c8], PT ;  /* 0x0000f20018007a0c */ /* 0x000fe40003fa6270 */
[----:B------:R-:W-:Y:S02]  /*9c00*/  @!P1 LEA.HI.X R9, R30, R149, R29, 0x2, P3 ;  /* 0x000000951e099211 */ /* 0x000fe400018f141d */
[-C--:B----4-:R-:W-:Y:S02]  /*9c10*/  @!P6 LEA R36, P4, R28, R7.reuse, 0x2 ;  /* 0x000000071c24e211 */ /* 0x090fe400078810ff */
[----:B---3--:R-:W-:Y:S01]  /*9c20*/  @!P2 LEA R40, P3, R26, R7, 0x2 ;  /* 0x000000071a28a211 */ /* 0x008fe200078610ff */
[----:B------:R1:W-:Y:S01]  /*9c30*/  @!P1 ST.E.64 [R8.64], R72 ;  /* 0x0000004808009985 */ /* 0x0003e2000c101b08 */
[----:B------:R-:W-:-:S02]  /*9c40*/  ISETP.GE.AND P1, PT, R22, c[0x0][0x3c8], PT ;  /* 0x0000f20016007a0c */ /* 0x000fc40003f26270 */
[-C--:B------:R-:W-:Y:S02]  /*9c50*/  @!P6 LEA.HI.X R37, R28, R149.reuse, R27, 0x2, P4 ;  /* 0x000000951c25e211 */ /* 0x080fe400020f141b */
[----:B------:R-:W-:Y:S02]  /*9c60*/  @!P2 LEA.HI.X R41, R26, R149, R25, 0x2, P3 ;  /* 0x000000951a29a211 */ /* 0x000fe400018f1419 */
[----:B-----5:R-:W-:Y:S01]  /*9c70*/  @!P5 LEA R44, P3, R24, R7, 0x2 ;  /* 0x00000007182cd211 */ /* 0x020fe200078610ff */
[----:B------:R3:W-:Y:S01]  /*9c80*/  @!P6 ST.E.64 [R36.64], R76 ;  /* 0x0000004c2400e985 */ /* 0x0007e2000c101b08 */
[----:B------:R-:W-:Y:S02]  /*9c90*/  ISETP.GE.AND P6, PT, R20, c[0x0][0x3c8], PT ;  /* 0x0000f20014007a0c */ /* 0x000fe40003fc6270 */
[----:B------:R-:W-:Y:S01]  /*9ca0*/  ISETP.GE.AND P4, PT, R18, c[0x0][0x3c8], PT ;  /* 0x0000f20012007a0c */ /* 0x000fe20003f86270 */
[----:B------:R4:W-:Y:S01]  /*9cb0*/  @!P2 ST.E.64 [R40.64], R4 ;  /* 0x000000042800a985 */ /* 0x0009e2000c101b08 */
[----:B------:R-:W-:-:S02]  /*9cc0*/  @!P5 LEA.HI.X R45, R24, R149, R23, 0x2, P3 ;  /* 0x00000095182dd211 */ /* 0x000fc400018f1417 */
[----:B------:R-:W-:-:S03]  /*9cd0*/  ISETP.GE.AND P3, PT, R16, c[0x0][0x3c8], PT ;  /* 0x0000f20010007a0c */ /* 0x000fc60003f66270 */
[----:B------:R-:W-:Y:S01]  /*9ce0*/  @!P5 ST.E.64 [R44.64], R84 ;  /* 0x000000542c00d985 */ /* 0x000fe2000c101b08 */
[----:B--2---:R-:W-:-:S04]  /*9cf0*/  @!P1 LEA R10, P2, R22, R7, 0x2 ;  /* 0x00000007160a9211 */ /* 0x004fc800078410ff */
[----:B------:R-:W-:-:S05]  /*9d00*/  @!P1 LEA.HI.X R11, R22, R149, R21, 0x2, P2 ;  /* 0x00000095160b9211 */ /* 0x000fca00010f1415 */
[----:B------:R2:W-:Y:S01]  /*9d10*/  @!P1 ST.E.64 [R10.64], R88 ;  /* 0x000000580a009985 */ /* 0x0005e2000c101b08 */
[----:B-1----:R-:W-:Y:S02]  /*9d20*/  @!P6 LEA R8, P2, R20, R7, 0x2 ;  /* 0x000000071408e211 */ /* 0x002fe400078410ff */
[----:B------:R-:W-:Y:S02]  /*9d30*/  ISETP.GE.AND P1, PT, R14, c[0x0][0x3c8], PT ;  /* 0x0000f2000e007a0c */ /* 0x000fe40003f26270 */
[----:B------:R-:W-:Y:S02]  /*9d40*/  @!P6 LEA.HI.X R9, R20, R149, R19, 0x2, P2 ;  /* 0x000000951409e211 */ /* 0x000fe400010f1413 */
[----:B---3--:R-:W-:-:S03]  /*9d50*/  @!P4 LEA R36, P5, R18, R7, 0x2 ;  /* 0x000000071224c211 */ /* 0x008fc600078a10ff */
[----:B------:R1:W-:Y:S01]  /*9d60*/  @!P6 ST.E.64 [R8.64], R92 ;  /* 0x0000005c0800e985 */ /* 0x0003e2000c101b08 */
[----:B------:R-:W-:Y:S02]  /*9d70*/  ISETP.GE.AND P6, PT, R12, c[0x0][0x3c8], PT ;  /* 0x0000f2000c007a0c */ /* 0x000fe40003fc6270 */
[----:B----4-:R-:W-:Y:S02]  /*9d80*/  @!P3 LEA R4, P2, R16, R7, 0x2 ;  /* 0x000000071004b211 */ /* 0x010fe400078410ff */
[-C--:B------:R-:W-:Y:S02]  /*9d90*/  @!P4 LEA.HI.X R37, R18, R149.reuse, R17, 0x2, P5 ;  /* 0x000000951225c211 */ /* 0x080fe400028f1411 */
[----:B------:R-:W-:Y:S02]  /*9da0*/  @!P3 LEA.HI.X R5, R16, R149, R15, 0x2, P2 ;  /* 0x000000951005b211 */ /* 0x000fe400010f140f */
[----:B------:R-:W-:Y:S01]  /*9db0*/  ISETP.GE.AND P5, PT, R216, c[0x0][0x3c8], PT ;  /* 0x0000f200d8007a0c */ /* 0x000fe20003fa6270 */
        /* <DEDUP_REMOVED lines=8> */
[----:B-1----:R-:W-:Y:S02]  /*9e40*/  @!P5 LEA R8, P1, R216, R7, 0x2 ;  /* 0x00000007d808d211 */ /* 0x002fe400078210ff */
[----:B------:R-:W-:Y:S02]  /*9e50*/  @!P6 LEA.HI.X R41, R12, R149, R3, 0x2, P2 ;  /* 0x000000950c29e211 */ /* 0x000fe400010f1403 */
[----:B------:R-:W-:Y:S02]  /*9e60*/  @!P4 LEA R6, P2, R215, R7, 0x2 ;  /* 0x00000007d706c211 */ /* 0x000fe400078410ff */
[----:B------:R-:W-:Y:S01]  /*9e70*/  @!P5 LEA.HI.X R9, R216, R149, R213, 0x2, P1 ;  /* 0x00000095d809d211 */ /* 0x000fe200008f14d5 */
[----:B------:R4:W-:Y:S01]  /*9e80*/  @!P6 ST.E.64 [R40.64], R120 ;  /* 0x000000782800e985 */ /* 0x0009e2000c101b08 */
[----:B---3--:R-:W-:-:S03]  /*9e90*/  @!P3 LEA R36, P1, R214, R7, 0x2 ;  /* 0x00000007d624b211 */ /* 0x008fc600078210ff */
[----:B------:R4:W-:Y:S01]  /*9ea0*/  @!P5 ST.E.64 [R8.64], R108 ;  /* 0x0000006c0800d985 */ /* 0x0009e2000c101b08 */
[-C--:B------:R-:W-:Y:S02]  /*9eb0*/  @!P4 LEA.HI.X R7, R215, R149.reuse, R212, 0x2, P2 ;  /* 0x00000095d707c211 */ /* 0x080fe400010f14d4 */
[----:B------:R-:W-:-:S03]  /*9ec0*/  @!P3 LEA.HI.X R37, R214, R149, R209, 0x2, P1 ;  /* 0x00000095d625b211 */ /* 0x000fc600008f14d1 */
[----:B------:R4:W-:Y:S04]  /*9ed0*/  @!P4 ST.E.64 [R6.64], R116 ;  /* 0x000000740600c985 */ /* 0x0009e8000c101b08 */
[----:B------:R4:W-:Y:S02]  /*9ee0*/  @!P3 ST.E.64 [R36.64], R112 ;  /* 0x000000702400b985 */ /* 0x0009e4000c101b08 */
.L_x_1284:
[----:B------:R-:W-:Y:S05]  /*9ef0*/  BSYNC B0 ;  /* 0x0000000000007941 */ /* 0x000fea0003800000 */
.L_x_1283:
[----:B------:R-:W-:Y:S05]  /*9f00*/  BRA.DIV ~URZ, `(.L_x_1285) ;  /* 0x000028a27f007947 */ /* 0x000fea000b800000 */
[----:B-1----:R-:W1:Y:S04]  /*9f10*/  SHFL.IDX PT, R145, R145, 0x1, 0x1c1f ;  /* 0x003c1f0091917f89 */ /* 0x002e6800000e0000 */
[----:B----4-:R4:W3:Y:S02]  /*9f20*/  SHFL.IDX PT, R7, R147, 0x1, 0x1c1f ;  /* 0x003c1f0093077f89 */ /* 0x0108e400000e0000 */
.L_x_1340:
[----:B------:R-:W-:Y:S05]  /*9f30*/  @P0 BRA `(.L_x_1280) ;  /* 0x000011d000000947 */ /* 0x000fea0003800000 */
[----:B------:R-:W-:Y:S02]  /*9f40*/  ISETP.GE.AND P3, PT, R146, c[0x0][0x3c8], PT ;  /* 0x0000f20092007a0c */ /* 0x000fe40003f66270 */
[----:B------:R-:W-:-:S02]  /*9f50*/  ISETP.GE.AND P2, PT, R144, c[0x0][0x3c8], PT ;  /* 0x0000f20090007a0c */ /* 0x000fc40003f46270 */
[----:B------:R-:W-:Y:S02]  /*9f60*/  ISETP.GE.AND P4, PT, R204, c[0x0][0x3c8], PT ;  /* 0x0000f200cc007a0c */ /* 0x000fe40003f86270 */
[----:B------:R-:W-:Y:S02]  /*9f70*/  ISETP.GE.AND P1, PT, R142, c[0x0][0x3c8], PT ;  /* 0x0000f2008e007a0c */ /* 0x000fe40003f26270 */
[----:B------:R-:W-:-:S05]  /*9f80*/  ISETP.GE.AND P5, PT, R140, c[0x0][0x3c8], PT ;  /* 0x0000f2008c007a0c */ /* 0x000fca0003fa6270 */
[-C--:B---3--:R-:W-:Y:S02]  /*9f90*/  @!P3 LEA R8, P0, R146, R7.reuse, 0x2 ;  /* 0x000000079208b211 */ /* 0x088fe400078010ff */
[----:B------:R-:W-:Y:S02]  /*9fa0*/  @!P2 LEA R4, P6, R144, R7, 0x2 ;  /* 0x000000079004a211 */ /* 0x000fe400078c10ff */
[-C--:B-1----:R-:W-:Y:S02]  /*9fb0*/  @!P3 LEA.HI.X R9, R146, R145.reuse, R143, 0x2, P0 ;  /* 0x000000919209b211 */ /* 0x082fe400000f148f */
[----:B------:R-:W-:Y:S01]  /*9fc0*/  @!P2 LEA.HI.X R5, R144, R145, R141, 0x2, P6 ;  /* 0x000000919005a211 */ /* 0x000fe200030f148d */
[----:B------:R-:W-:Y:S01]  /*9fd0*/  @!P4 IMAD.MOV.U32 R144, RZ, RZ, R7 ;  /* 0x000000ffff90c224 */ /* 0x000fe200078e0007 */
[----:B------:R-:W-:Y:S02]  /*9fe0*/  ISETP.GE.AND P0, PT, R138, c[0x0][0x3c8], PT ;  /* 0x0000f2008a007a0c */ /* 0x000fe40003f06270 */
[----:B------:R-:W-:Y:S01]  /*9ff0*/  @!P1 LEA R10, P6, R142, R7, 0x2 ;  /* 0x000000078e0a9211 */ /* 0x000fe200078c10ff */
[----:B------:R-:W-:-:S03]  /*a000*/  @!P4 IMAD.WIDE R44, R204, 0x4, R144 ;  /* 0x00000004cc2cc825 */ /* 0x000fc600078e0290 */
[----:B------:R-:W-:Y:S02]  /*a010*/  @!P1 LEA.HI.X R11, R142, R145, R139, 0x2, P6 ;  /* 0x000000918e0b9211 */ /* 0x000fe400030f148b */
[----:B------:R-:W-:Y:S01]  /*a020*/  @!P5 LEA R36, P6, R140, R7, 0x2 ;  /* 0x000000078c24d211 */ /* 0x000fe200078c10ff */
[----:B------:R1:W-:Y:S01]  /*a030*/  @!P4 ST.E.64 [R44.64], R130 ;  /* 0x000000822c00c985 */ /* 0x0003e2000c101b08 */
[----:B------:R-:W-:Y:S02]  /*a040*/  ISETP.GE.AND P4, PT, R136, c[0x0][0x3c8], PT ;  /* 0x0000f20088007a0c */ /* 0x000fe40003f86270 */
[----:B------:R-:W-:Y:S01]  /*a050*/  @!P5 LEA.HI.X R37, R140, R145, R137, 0x2, P6 ;  /* 0x000000918c25d211 */ /* 0x000fe200030f1489 */
[----:B------:R3:W-:Y:S01]  /*a060*/  @!P3 ST.E.64 [R8.64], R126 ;  /* 0x0000007e0800b985 */ /* 0x0007e2000c101b08 */
[----:B------:R-:W-:Y:S02]  /*a070*/  @!P0 LEA R40, P6, R138, R7, 0x2 ;  /* 0x000000078a288211 */ /* 0x000fe400078c10ff */
[----:B------:R-:W-:Y:S01]  /*a080*/  ISETP.GE.AND P3, PT, R132, c[0x0][0x3c8], PT ;  /* 0x0000f20084007a0c */ /* 0x000fe20003f66270 */
[----:B------:R5:W-:Y:S01]  /*a090*/  @!P2 ST.E.64 [R4.64], R38 ;  /* 0x000000260400a985 */ /* 0x000be2000c101b08 */
[----:B------:R-:W-:-:S02]  /*a0a0*/  ISETP.GE.AND P2, PT, R80, c[0x0][0x3c8], PT ;  /* 0x0000f20050007a0c */ /* 0x000fc40003f46270 */
[----:B------:R-:W-:Y:S01]  /*a0b0*/  @!P0 LEA.HI.X R41, R138, R145, R135, 0x2, P6 ;  /* 0x000000918a298211 */ /* 0x000fe200030f1487 */
[----:B------:R4:W-:Y:S01]  /*a0c0*/  @!P1 ST.E.64 [R10.64], R42 ;  /* 0x0000002a0a009985 */ /* 0x0009e2000c101b08 */
[----:B------:R-:W-:-:S03]  /*a0d0*/  ISETP.GE.AND P1, PT, R34, c[0x0][0x3c8], PT ;  /* 0x0000f20022007a0c */ /* 0x000fc60003f26270 */
[----:B------:R-:W-:Y:S01]  /*a0e0*/  @!P5 ST.E.64 [R36.64], R46 ;  /* 0x0000002e2400d985 */ /* 0x000fe2000c101b08 */
[----:B------:R-:W-:-:S03]  /*a0f0*/  ISETP.GE.AND P5, PT, R32, c[0x0][0x3c8], PT ;  /* 0x0000f20020007a0c */ /* 0x000fc60003fa6270 */
[----:B------:R-:W-:Y:S01]  /*a100*/  @!P0 ST.E.64 [R40.64], R50 ;  /* 0x0000003228008985 */ /* 0x000fe2000c101b08 */
[----:B------:R-:W-:-:S04]  /*a110*/  @!P4 LEA R48, P0, R136, R7, 0x2 ;  /* 0x000000078830c211 */ /* 0x000fc800078010ff */
[----:B------:R-:W-:Y:S02]  /*a120*/  @!P4 LEA.HI.X R49, R136, R145, R133, 0x2, P0 ;  /* 0x000000918831c211 */ /* 0x000fe400000f1485 */
[----:B-1----:R-:W-:-:S03]  /*a130*/  @!P2 LEA R44, P0, R80, R7, 0x2 ;  /* 0x00000007502ca211 */ /* 0x002fc600078010ff */
[----:B------:R-:W-:Y:S01]  /*a140*/  @!P4 ST.E.64 [R48.64], R54 ;  /* 0x000000363000c985 */ /* 0x000fe2000c101b08 */
[----:B------:R-:W-:Y:S02]  /*a150*/  ISETP.GE.AND P4, PT, R28, c[0x0][0x3c8], PT ;  /* 0x0000f2001c007a0c */ /* 0x000fe40003f86270 */
[----:B---3--:R-:W-:Y:S02]  /*a160*/  @!P3 LEA R8, P6, R132, R7, 0x2 ;  /* 0x000000078408b211 */ /* 0x008fe400078c10ff */
[-C--:B------:R-:W-:Y:S02]  /*a170*/  @!P2 LEA.HI.X R45, R80, R145.reuse, R35, 0x2, P0 ;  /* 0x00000091502da211 */ /* 0x080fe400000f1423 */
[----:B------:R-:W-:Y:S02]  /*a180*/  ISETP.GE.AND P0, PT, R30, c[0x0][0x3c8], PT ;  /* 0x0000f2001e007a0c */ /* 0x000fe40003f06270 */
[----:B------:R-:W-:Y:S02]  /*a190*/  @!P3 LEA.HI.X R9, R132, R145, R81, 0x2, P6 ;  /* 0x000000918409b211 */ /* 0x000fe400030f1451 */
[----:B-----5:R-:W-:-:S03]  /*a1a0*/  @!P1 LEA R4, P6, R34, R7, 0x2 ;  /* 0x0000000722049211 */ /* 0x020fc600078c10ff */
[----:B------:R1:W-:Y:S01]  /*a1b0*/  @!P3 ST.E.64 [R8.64], R58 ;  /* 0x0000003a0800b985 */ /* 0x0003e2000c101b08 */
[----:B------:R-:W-:Y:S02]  /*a1c0*/  @!P1 LEA.HI.X R5, R34, R145, R33, 0x2, P6 ;  /* 0x0000009122059211 */ /* 0x000fe400030f1421 */
[----:B----4-:R-:W-:Y:S01]  /*a1d0*/  @!P5 LEA R10, P6, R32, R7, 0x2 ;  /* 0x00000007200ad211 */ /* 0x010fe200078c10ff */
[----:B------:R-:W-:Y:S01]  /*a1e0*/  @!P2 ST.E.64 [R44.64], R62 ;  /* 0x0000003e2c00a985 */ /* 0x000fe2000c101b08 */
[----:B------:R-:W-:Y:S02]  /*a1f0*/  ISETP.GE.AND P3, PT, R26, c[0x0][0x3c8], PT ;  /* 0x0000f2001a007a0c */ /* 0x000fe40003f66270 */
[----:B------:R-:W-:Y:S01]  /*a200*/  @!P5 LEA.HI.X R11, R32, R145, R31, 0x2, P6 ;  /* 0x00000091200bd211 */ /* 0x000fe200030f141f */
[----:B------:R3:W-:Y:S01]  /*a210*/  @!P1 ST.E.64 [R4.64], R66 ;  /* 0x0000004204009985 */ /* 0x0007e2000c101b08 */
[----:B------:R-:W-:Y:S02]  /*a220*/  @!P0 LEA R32, P6, R30, R7, 0x2 ;  /* 0x000000071e208211 */ /* 0x000fe400078c10ff */
[----:B------:R-:W-:Y:S01]  /*a230*/  ISETP.GE.AND P2, PT, R24, c[0x0][0x3c8], PT ;  /* 0x0000f20018007a0c */ /* 0x000fe20003f46270 */
[----:B------:R4:W-:Y:S01]  /*a240*/  @!P5 ST.E.64 [R10.64], R70 ;  /* 0x000000460a00d985 */ /* 0x0009e2000c101b08 */
[----:B------:R-:W-:-:S02]  /*a250*/  @!P0 LEA.HI.X R33, R30, R145, R29, 0x2, P6 ;  /* 0x000000911e218211 */ /* 0x000fc400030f141d */
[----:B------:R-:W-:Y:S02]  /*a260*/  @!P4 LEA R30, P6, R28, R7, 0x2 ;  /* 0x000000071c1ec211 */ /* 0x000fe400078c10ff */
[----:B------:R-:W-:Y:S01]  /*a270*/  ISETP.GE.AND P1, PT, R22, c[0x0][0x3c8], PT ;  /* 0x0000f20016007a0c */ /* 0x000fe20003f26270 */
[----:B------:R-:W-:Y:S01]  /*a280*/  @!P0 ST.E.64 [R32.64], R74 ;  /* 0x0000004a20008985 */ /* 0x000fe2000c101b08 */
[----:B------:R-:W-:Y:S02]  /*a290*/  ISETP.GE.AND P0, PT, R20, c[0x0][0x3c8], PT ;  /* 0x0000f20014007a0c */ /* 0x000fe40003f06270 */
[----:B------:R-:W-:Y:S02]  /*a2a0*/  @!P4 LEA.HI.X R31, R28, R145, R27, 0x2, P6 ;  /* 0x000000911c1fc211 */ /* 0x000fe400030f141b */
[----:B------:R-:W-:Y:S02]  /*a2b0*/  @!P3 LEA R28, P6, R26, R7, 0x2 ;  /* 0x000000071a1cb211 */ /* 0x000fe400078c10ff */
[----:B------:R-:W-:Y:S01]  /*a2c0*/  ISETP.GE.AND P5, PT, R18, c[0x0][0x3c8], PT ;  /* 0x0000f20012007a0c */ /* 0x000fe20003fa6270 */
[----:B------:R-:W-:Y:S01]  /*a2d0*/  @!P4 ST.E.64 [R30.64], R78 ;  /* 0x0000004e1e00c985 */ /* 0x000fe2000c101b08 */
[----:B------:R-:W-:-:S02]  /*a2e0*/  @!P3 LEA.HI.X R29, R26, R145, R25, 0x2, P6 ;  /* 0x000000911a1db211 */ /* 0x000fc400030f1419 */
[----:B-1----:R-:W-:Y:S02]  /*a2f0*/  @!P2 LEA R8, P6, R24, R7, 0x2 ;  /* 0x000000071808a211 */ /* 0x002fe400078c10ff */
[----:B------:R-:W-:Y:S01]  /*a300*/  ISETP.GE.AND P4, PT, R16, c[0x0][0x3c8], PT ;  /* 0x0000f20010007a0c */ /* 0x000fe20003f86270 */
[----:B------:R-:W-:Y:S01]  /*a310*/  @!P3 ST.E.64 [R28.64], R82 ;  /* 0x000000521c00b985 */ /* 0x000fe2000c101b08 */
[----:B------:R-:W-:Y:S02]  /*a320*/  @!P2 LEA.HI.X R9, R24, R145, R23, 0x2, P6 ;  /* 0x000000911809a211 */ /* 0x000fe400030f1417 */
[-C--:B------:R-:W-:Y:S02]  /*a330*/  @!P1 LEA R24, P6, R22, R7.reuse, 0x2 ;  /* 0x0000000716189211 */ /* 0x080fe400078c10ff */
[----:B---3--:R-:W-:Y:S01]  /*a340*/  @!P0 LEA R4, P3, R20, R7, 0x2 ;  /* 0x0000000714048211 */ /* 0x008fe200078610ff */
[----:B------:R1:W-:Y:S01]  /*a350*/  @!P2 ST.E.64 [R8.64], R86 ;  /* 0x000000560800a985 */ /* 0x0003e2000c101b08 */
[----:B------:R-:W-:-:S02]  /*a360*/  @!P1 LEA.HI.X R25, R22, R145, R21, 0x2, P6 ;  /* 0x0000009116199211 */ /* 0x000fc400030f1415 */
[----:B------:R-:W-:Y:S02]  /*a370*/  @!P0 LEA.HI.X R5, R20, R145, R19, 0x2, P3 ;  /* 0x0000009114058211 */ /* 0x000fe400018f1413 */
[----:B------:R-:W-:Y:S01]  /*a380*/  ISETP.GE.AND P3, PT, R14, c[0x0][0x3c8], PT ;  /* 0x0000f2000e007a0c */ /* 0x000fe20003f66270 */
[----:B------:R-:W-:Y:S01]  /*a390*/  @!P1 ST.E.64 [R24.64], R90 ;  /* 0x0000005a18009985 */ /* 0x000fe2000c101b08 */
[----:B----4-:R-:W-:Y:S02]  /*a3a0*/  @!P5 LEA R10, P6, R18, R7, 0x2 ;  /* 0x00000007120ad211 */ /* 0x010fe400078c10ff */
[----:B------:R-:W-:Y:S01]  /*a3b0*/  ISETP.GE.AND P2, PT, R12, c[0x0][0x3c8], PT ;  /* 0x0000f2000c007a0c */ /* 0x000fe20003f46270 */
[----:B------:R3:W-:Y:S01]  /*a3c0*/  @!P0 ST.E.64 [R4.64], R94 ;  /* 0x0000005e04008985 */ /* 0x0007e2000c101b08 */
[----:B------:R-:W-:Y:S02]  /*a3d0*/  ISETP.GE.AND P1, PT, R216, c[0x0][0x3c8], PT ;  /* 0x0000f200d8007a0c */ /* 0x000fe40003f26270 */
[----:B------:R-:W-:-:S02]  /*a3e0*/  @!P5 LEA.HI.X R11, R18, R145, R17, 0x2, P6 ;  /* 0x00000091120bd211 */ /* 0x000fc400030f1411 */
[----:B------:R-:W-:Y:S02]  /*a3f0*/  ISETP.GE.AND P0, PT, R215, c[0x0][0x3c8], PT ;  /* 0x0000f200d7007a0c */ /* 0x000fe40003f06270 */
[C---:B------:R-:W-:Y:S01]  /*a400*/  @!P4 LEA R18, P6, R16.reuse, R7, 0x2 ;  /* 0x000000071012c211 */ /* 0x040fe200078c10ff */
[----:B------:R4:W-:Y:S03]  /*a410*/  @!P5 ST.E.64 [R10.64], R98 ;  /* 0x000000620a00d985 */ /* 0x0009e6000c101b08 */
[----:B------:R-:W-:Y:S02]  /*a420*/  @!P4 LEA.HI.X R19, R16, R145, R15, 0x2, P6 ;  /* 0x000000911013c211 */ /* 0x000fe400030f140f */
[----:B------:R-:W-:-:S03]  /*a430*/  @!P3 LEA R16, P6, R14, R7, 0x2 ;  /* 0x000000070e10b211 */ /* 0x000fc600078c10ff */
[----:B------:R4:W-:Y:S01]  /*a440*/  @!P4 ST.E.64 [R18.64], R102 ;  /* 0x000000661200c985 */ /* 0x0009e2000c101b08 */
[----:B------:R-:W-:Y:S02]  /*a450*/  @!P3 LEA.HI.X R17, R14, R145, R13, 0x2, P6 ;  /* 0x000000910e11b211 */ /* 0x000fe400030f140d */
[-C--:B------:R-:W-:Y:S02]  /*a460*/  @!P2 LEA R14, P6, R12, R7.reuse, 0x2 ;  /* 0x000000070c0ea211 */ /* 0x080fe400078c10ff */
[----:B-1----:R-:W-:Y:S01]  /*a470*/  @!P1 LEA R8, P5, R216, R7, 0x2 ;  /* 0x00000007d8089211 */ /* 0x002fe200078a10ff */
[----:B------:R4:W-:Y:S01]  /*a480*/  @!P3 ST.E.64 [R16.64], R106 ;  /* 0x0000006a1000b985 */ /* 0x0009e2000c101b08 */
[-C--:B------:R-:W-:Y:S02]  /*a490*/  @!P2 LEA.HI.X R15, R12, R145.reuse, R3, 0x2, P6 ;  /* 0x000000910c0fa211 */ /* 0x080fe400030f1403 */
[----:B------:R-:W-:-:S03]  /*a4a0*/  @!P1 LEA.HI.X R9, R216, R145, R213, 0x2, P5 ;  /* 0x00000091d8099211 */ /* 0x000fc600028f14d5 */
[----:B------:R4:W-:Y:S01]  /*a4b0*/  @!P2 ST.E.64 [R14.64], R122 ;  /* 0x0000007a0e00a985 */ /* 0x0009e2000c101b08 */
[----:B---3--:R-:W-:-:S03]  /*a4c0*/  @!P0 LEA R4, P4, R215, R7, 0x2 ;  /* 0x00000007d7048211 */ /* 0x008fc600078810ff */
[----:B------:R4:W-:Y:S01]  /*a4d0*/  @!P1 ST.E.64 [R8.64], R110 ;  /* 0x0000006e08009985 */ /* 0x0009e2000c101b08 */
[----:B------:R-:W-:-:S05]  /*a4e0*/  @!P0 LEA.HI.X R5, R215, R145, R212, 0x2, P4 ;  /* 0x00000091d7058211 */ /* 0x000fca00020f14d4 */
[----:B------:R4:W-:Y:S01]  /*a4f0*/  @!P0 ST.E.64 [R4.64], R118 ;  /* 0x0000007604008985 */ /* 0x0009e2000c101b08 */
[----:B------:R-:W-:-:S13]  /*a500*/  ISETP.GE.AND P0, PT, R214, c[0x0][0x3c8], PT ;  /* 0x0000f200d6007a0c */ /* 0x000fda0003f06270 */
[----:B------:R-:W-:Y:S05]  /*a510*/  @P0 BRA `(.L_x_1280) ;  /* 0x00000bf000000947 */ /* 0x000fea0003800000 */
[----:B----4-:R-:W-:-:S04]  /*a520*/  LEA R4, P0, R214, R7, 0x2 ;  /* 0x00000007d6047211 */ /* 0x010fc800078010ff */
[----:B------:R-:W-:-:S05]  /*a530*/  LEA.HI.X R5, R214, R145, R209, 0x2, P0 ;  /* 0x00000091d6057211 */ /* 0x000fca00000f14d1 */
[----:B------:R1:W-:Y:S01]  /*a540*/  ST.E.64 [R4.64], R114 ;  /* 0x0000007204007985 */ /* 0x0003e2000c101b08 */
[----:B------:R-:W-:Y:S05]  /*a550*/  BRA `(.L_x_1280) ;  /* 0x00000bb000007947 */ /* 0x000fea0003800000 */
.L_x_1265:
        /* <DEDUP_REMOVED lines=17> */
[----:B-1----:R-:W3:Y:S02]  /*a670*/  LDG.E R6, [R4.64+0x4] ;  /* 0x0000040804067981 */ /* 0x002ee4000c1e1900 */
[----:B---3--:R-:W-:Y:S02]  /*a680*/  IADD3 R3, -R3, R6, RZ ;  /* 0x0000000603037210 */ /* 0x008fe40007ffe1ff */
.L_x_1286:
        /* <DEDUP_REMOVED lines=16> */
[----:B------:R-:W1:Y:S01]  /*a790*/  LDC.64 R18, c[0x0][R20+0x170] ;  /* 0x00005c0014127b82 */ /* 0x000e620000000a00 */
[----:B------:R-:W-:-:S07]  /*a7a0*/  SEL R231, R231, RZ, P2 ;  /* 0x000000ffe7e77207 */ /* 0x000fce0001000000 */
[----:B------:R-:W3:Y:S03]  /*a7b0*/  LDC.64 R12, c[0x0][R20+0x168] ;  /* 0x00005a00140c7b82 */ /* 0x000ee60000000a00 */
[----:B------:R-:W-:-:S05]  /*a7c0*/  @P0 IMAD.HI.U32 R8, R4, c[0x0][0x4ec], RZ ;  /* 0x00013b0004080a27 */ /* 0x000fca00078e00ff */
[----:B------:R-:W4:Y:S01]  /*a7d0*/  LDC.64 R16, c[0x0][R20+0x178] ;  /* 0x00005e0014107b82 */ /* 0x000f220000000a00 */
[----:B------:R-:W-:-:S07]  /*a7e0*/  @P0 SHF.R.U32.HI R9, RZ, c[0x0][0x4f0], R8 ;  /* 0x00013c00ff090a19 */ /* 0x000fce0000011608 */
[----:B------:R-:W5:Y:S01]  /*a7f0*/  LDC.64 R14, c[0x0][R20+0x160] ;  /* 0x00005800140e7b82 */ /* 0x000f620000000a00 */
        /* <DEDUP_REMOVED lines=9> */
[----:B------:R-:W-:Y:S01]  /*a890*/  IMAD.MOV R7, RZ, RZ, -R9 ;  /* 0x000000ffff077224 */ /* 0x000fe200078e0a09 */
[----:B------:R-:W-:Y:S01]  /*a8a0*/  IADD3.X R6, R6, R8, R5, P1, P0 ;  /* 0x0000000806067210 */ /* 0x000fe20000fe0405 */
[----:B------:R-:W-:-:S04]  /*a8b0*/  IMAD.WIDE.U32 R16, R16, R231, RZ ;  /* 0x000000e710107225 */ /* 0x000fc800078e00ff */
[----:B------:R-:W-:Y:S01]  /*a8c0*/  IMAD R7, R7, c[0x0][0x4e8], R4 ;  /* 0x00013a0007077a24 */ /* 0x000fe200078e0204 */
[----:B------:R-:W-:Y:S02]  /*a8d0*/  IADD3 R11, R17, R10, RZ ;  /* 0x0000000a110b7210 */ /* 0x000fe40007ffe0ff */
[----:B------:R-:W-:Y:S02]  /*a8e0*/  IADD3 R12, P1, P0, R9, R12, R16 ;  /* 0x0000000c090c7210 */ /* 0x000fe4000783e010 */
[----:B------:R-:W-:Y:S01]  /*a8f0*/  SHF.R.S32.HI R4, RZ, 0x1f, R9 ;  /* 0x0000001fff047819 */ /* 0x000fe20000011409 */
[----:B-----5:R-:W-:Y:S01]  /*a900*/  IMAD R9, R15, R7, RZ ;  /* 0x000000070f097224 */ /* 0x020fe200078e02ff */
[----:B------:R-:W-:Y:S02]  /*a910*/  SHF.R.S32.HI R8, RZ, 0x1f, R7 ;  /* 0x0000001fff087819 */ /* 0x000fe40000011407 */
[----:B------:R-:W-:Y:S01]  /*a920*/  IADD3.X R13, R4, R6, R11, P1, P0 ;  /* 0x00000006040d7210 */ /* 0x000fe20000fe040b */
[----:B------:R-:W-:Y:S01]  /*a930*/  IMAD.MOV.U32 R4, RZ, RZ, c[0x0][0x4a8] ;  /* 0x00012a00ff047624 */ /* 0x000fe200078e00ff */
[----:B------:R-:W-:Y:S01]  /*a940*/  MOV R6, c[0x0][0x4ac] ;  /* 0x00012b0000067a02 */ /* 0x000fe20000000f00 */
[----:B------:R-:W-:-:S02]  /*a950*/  IMAD R8, R14, R8, R9 ;  /* 0x000000080e087224 */ /* 0x000fc400078e0209 */
        /* <DEDUP_REMOVED lines=8> */
.L_x_1288:
[----:B------:R-:W-:Y:S05]  /*a9e0*/  BSYNC B0 ;  /* 0x0000000000007941 */ /* 0x000fea0003800000 */
.L_x_1287:
[----:B------:R-:W-:-:S13]  /*a9f0*/  ISETP.GT.AND P0, PT, R230, 0x1, PT ;  /* 0x00000001e600780c */ /* 0x000fda0003f04270 */
[----:B------:R-:W-:Y:S05]  /*aa00*/  @P0 BRA `(.L_x_1280) ;  /* 0x0000070000000947 */ /* 0x000fea0003800000 */
[----:B------:R-:W-:Y:S01]  /*aa10*/  MOV R4, c[0x0][0x4e8] ;  /* 0x00013a0000047a02 */ /* 0x000fe20000000f00 */
[----:B------:R-:W-:Y:S02]  /*aa20*/  IMAD R5, R5, c[0x0][0x3a0], RZ ;  /* 0x0000e80005057a24 */ /* 0x000fe400078e02ff */
[----:B-1----:R-:W-:Y:S01]  /*aa30*/  IMAD.WIDE.U32 R6, R0, c[0x0][0x3a0], RZ ;  /* 0x0000e80000067a25 */ /* 0x002fe200078e00ff */
[----:B------:R-:W-:-:S03]  /*aa40*/  ISETP.NE.AND P0, PT, R4, 0x1, PT ;  /* 0x000000010400780c */ /* 0x000fc60003f05270 */
[----:B------:R-:W-:Y:S01]  /*aa50*/  IMAD R5, R0, c[0x0][0x3a4], R5 ;  /* 0x0000e90000057a24 */ /* 0x000fe200078e0205 */
[----:B------:R-:W-:Y:S01]  /*aa60*/  LEA R0, R184, R195, 0x5 ;  /* 0x000000c3b8007211 */ /* 0x000fe200078e28ff */
[----:B------:R-:W-:-:S03]  /*aa70*/  IMAD R225, R225, c[0x0][0x3f0], RZ ;  /* 0x0000fc00e1e17a24 */ /* 0x000fc600078e02ff */
[----:B------:R-:W-:Y:S01]  /*aa80*/  LEA R0, R189, R0, 0x7 ;  /* 0x00000000bd007211 */ /* 0x000fe200078e38ff */
[----:B------:R-:W-:Y:S01]  /*aa90*/  IMAD R225, R226, c[0x0][0x3f4], R225 ;  /* 0x0000fd00e2e17a24 */ /* 0x000fe200078e02e1 */
[----:B------:R-:W-:Y:S02]  /*aaa0*/  IADD3 R7, R7, R5, RZ ;  /* 0x0000000507077210 */ /* 0x000fe40007ffe0ff */
[----:B------:R-:W-:Y:S01]  /*aab0*/  MOV R5, R0 ;  /* 0x0000000000057202 */ /* 0x000fe20000000f00 */
[----:B------:R-:W-:Y:S01]  /*aac0*/  @P0 IMAD.HI.U32 R4, R0, c[0x0][0x4ec], RZ ;  /* 0x00013b0000040a27 */ /* 0x000fe200078e00ff */
[----:B------:R-:W-:-:S03]  /*aad0*/  LEA R189, R189, R195, 0x7 ;  /* 0x000000c3bdbd7211 */ /* 0x000fc600078e38ff */
        /* <DEDUP_REMOVED lines=21> */
.L_x_1341:
[----:B------:R-:W-:Y:S05]  /*ac30*/  BRA.DIV ~URZ, `(.L_x_1290) ;  /* 0x00001ca27f007947 */ /* 0x000fea000b800000 */
[----:B------:R4:W1:Y:S02]  /*ac40*/  SHFL.IDX PT, R7, R4, RZ, 0x181f ;  /* 0x00181fff04077589 */ /* 0x00086400000e0000 */
.L_x_1342:
        /* <DEDUP_REMOVED lines=16> */
.L_x_1292:
[----:B------:R-:W-:Y:S05]  /*ad50*/  BSYNC B0 ;  /* 0x0000000000007941 */ /* 0x000fea0003800000 */
.L_x_1291:
[----:B------:R-:W-:Y:S05]  /*ad60*/  BRA.DIV ~URZ, `(.L_x_1293) ;  /* 0x00001bd27f007947 */ /* 0x000fea000b800000 */
[----:B------:R2:W4:Y:S04]  /*ad70*/  SHFL.IDX PT, R3, R5, 0x1, 0x181f ;  /* 0x00381f0005037f89 */ /* 0x00052800000e0000 */
[----:B-1----:R2:W1:Y:S02]  /*ad80*/  SHFL.IDX PT, R7, R4, 0x1, 0x181f ;  /* 0x00381f0004077f89 */ /* 0x00246400000e0000 */
.L_x_1343:
        /* <DEDUP_REMOVED lines=10> */
[-C--:B----4-:R-:W-:Y:S02]  /*ae30*/  @!P2 LEA.HI.X R9, R210, R3.reuse, R211, 0x1, P5 ;  /* 0x00000003d209a211 */ /* 0x090fe400028f0cd3 */
[-C--:B------:R-:W-:Y:S02]  /*ae40*/  @!P1 LEA.HI.X R7, R199, R3.reuse, R198, 0x1, P4 ;  /* 0x00000003c7079211 */ /* 0x080fe400020f0cc6 */
[----:B------:R-:W-:Y:S01]  /*ae50*/  @!P0 LEA.HI.X R11, R200, R3, R197, 0x1, P3 ;  /* 0x00000003c80b8211 */ /* 0x000fe200018f0cc5 */
[----:B------:R1:W-:Y:S04]  /*ae60*/  @!P2 ST.E.128 [R8.64], RZ ;  /* 0x000000ff0800a985 */ /* 0x0003e8000c101d08 */
[----:B------:R1:W-:Y:S04]  /*ae70*/  @!P1 ST.E.128 [R6.64], RZ ;  /* 0x000000ff06009985 */ /* 0x0003e8000c101d08 */
[----:B------:R1:W-:Y:S02]  /*ae80*/  @!P0 ST.E.128 [R10.64], RZ ;  /* 0x000000ff0a008985 */ /* 0x0003e4000c101d08 */
.L_x_1295:
[----:B------:R-:W-:Y:S05]  /*ae90*/  BSYNC B0 ;  /* 0x0000000000007941 */ /* 0x000fea0003800000 */
.L_x_1294:
[----:B------:R-:W-:Y:S05]  /*aea0*/  BRA.DIV ~URZ, `(.L_x_1296) ;  /* 0x00001b527f007947 */ /* 0x000fea000b800000 */
[----:B----4-:R4:W2:Y:S02]  /*aeb0*/  SHFL.IDX PT, R3, R5, 0x2, 0x181f ;  /* 0x00581f0005037f89 */ /* 0x0108a400000e0000 */
.L_x_1344:
[----:B------:R-:W-:Y:S05]  /*aec0*/  BRA.DIV ~URZ, `(.L_x_1297) ;  /* 0x00001ba27f007947 */ /* 0x000fea000b800000 */
[----:B-1----:R1:W4:Y:S02]  /*aed0*/  SHFL.IDX PT, R7, R4, 0x2, 0x181f ;  /* 0x00581f0004077f89 */ /* 0x00232400000e0000 */
.L_x_1345:
        /* <DEDUP_REMOVED lines=16> */
.L_x_1299:
[----:B------:R-:W-:Y:S05]  /*afe0*/  BSYNC B0 ;  /* 0x0000000000007941 */ /* 0x000fea0003800000 */
.L_x_1298:
[----:B------:R-:W-:Y:S05]  /*aff0*/  BRA.DIV ~URZ, `(.L_x_1300) ;  /* 0x00001ad27f007947 */ /* 0x000fea000b800000 */
[----:B--2-4-:R-:W2:Y:S04]  /*b000*/  SHFL.IDX PT, R5, R5, 0x3, 0x181f ;  /* 0x00781f0005057f89 */ /* 0x014ea800000e0000 */
[----:B------:R4:W1:Y:S02]  /*b010*/  SHFL.IDX PT, R7, R4, 0x3, 0x181f ;  /* 0x00781f0004077f89 */ /* 0x00086400000e0000 */
.L_x_1346:
        /* <DEDUP_REMOVED lines=8> */
[----:B----4-:R-:W-:Y:S02]  /*b0a0*/  @!P0 LEA R4, P3, R200, R7, 0x1 ;  /* 0x00000007c8048211 */ /* 0x010fe400078608ff */
[-C--:B--2---:R-:W-:Y:S02]  /*b0b0*/  @!P2 LEA.HI.X R9, R210, R5.reuse, R211, 0x1, P5 ;  /* 0x00000005d209a211 */ /* 0x084fe400028f0cd3 */
[-C--:B------:R-:W-:Y:S02]  /*b0c0*/  @!P1 LEA.HI.X R7, R199, R5.reuse, R198, 0x1, P4 ;  /* 0x00000005c7079211 */ /* 0x080fe400020f0cc6 */
[----:B------:R-:W-:Y:S01]  /*b0d0*/  @!P0 LEA.HI.X R5, R200, R5, R197, 0x1, P3 ;  /* 0x00000005c8058211 */ /* 0x000fe200018f0cc5 */
[----:B------:R1:W-:Y:S04]  /*b0e0*/  @!P2 ST.E.128 [R8.64], RZ ;  /* 0x000000ff0800a985 */ /* 0x0003e8000c101d08 */
[----:B------:R1:W-:Y:S04]  /*b0f0*/  @!P1 ST.E.128 [R6.64], RZ ;  /* 0x000000ff06009985 */ /* 0x0003e8000c101d08 */
[----:B------:R1:W-:Y:S02]  /*b100*/  @!P0 ST.E.128 [R4.64], RZ ;  /* 0x000000ff04008985 */ /* 0x0003e4000c101d08 */
.L_x_1280:
[----:B------:R-:W-:Y:S05]  /*b110*/  BSYNC B1 ;  /* 0x0000000000017941 */ /* 0x000fea0003800000 */
.L_x_1264:
[----:B------:R-:W-:-:S13]  /*b120*/  ISETP.NE.AND P0, PT, R196, RZ, PT ;  /* 0x000000ffc400720c */ /* 0x000fda0003f05270 */
[----:B------:R-:W-:Y:S01]  /*b130*/  @P0 WARPSYNC 0xffffffff ;  /* 0xffffffff00000948 */ /* 0x000fe20003800000 */
[----:B------:R-:W-:Y:S06]  /*b140*/  @P0 BAR.SYNC.DEFER_BLOCKING 0x5, 0x100 ;  /* 0x0144000000000b1d */ /* 0x000fec0000010000 */
[----:B------:R-:W4:Y:S04]  /*b150*/  @P0 LDS.128 R188, [0x24100] ;  /* 0x02410000ffbc0984 */ /* 0x000f280000000c00 */
[----:B------:R-:W-:Y:S06]  /*b160*/  @P0 BAR.ARV 0x4, 0x100 ;  /* 0x0104000000000b1d */ /* 0x000fec0000002000 */
[----:B------:R-:W-:Y:S05]  /*b170*/  @P0 BRA `(.L_x_1301) ;  /* 0x00000a6000000947 */ /* 0x000fea0003800000 */
[----:B-1--4-:R-:W-:Y:S01]  /*b180*/  LOP3.LUT R4, R134, 0x1f, RZ, 0xc0, !PT ;  /* 0x0000001f86047812 */ /* 0x012fe200078ec0ff */
[----:B--2---:R-:W-:-:S03]  /*b190*/  IMAD.MOV.U32 R5, RZ, RZ, RZ ;  /* 0x000000ffff057224 */ /* 0x004fc600078e00ff */
[----:B------:R-:W-:Y:S01]  /*b1a0*/  ISETP.NE.AND P5, PT, R4, 0x1f, PT ;  /* 0x0000001f0400780c */ /* 0x000fe20003fa5270 */
[----:B------:R-:W-:Y:S10]  /*b1b0*/  BRA.DIV ~URZ, `(.L_x_1302) ;  /* 0x000019d27f007947 */ /* 0x000ff4000b800000 */
[----:B------:R1:W2:Y:S02]  /*b1c0*/  SHFL.IDX PT, R3, R2, RZ, 0x1f ;  /* 0x00001fff02037589 */ /* 0x0002a400000e0000 */
.L_x_1347:
[----:B------:R-:W-:Y:S05]  /*b1d0*/  BRA.DIV ~URZ, `(.L_x_1303) ;  /* 0x00001a227f007947 */ /* 0x000fea000b800000 */
[----:B-1----:R-:W1:Y:S02]  /*b1e0*/  SHFL.IDX PT, R2, R2, 0x1, 0x1f ;  /* 0x00201f0002027f89 */ /* 0x002e6400000e0000 */
.L_x_1348:
[----:B---3--:R-:W-:Y:S02]  /*b1f0*/  IMAD.IADD R7, R191, 0x1, R4 ;  /* 0x00000001bf077824 */ /* 0x008fe400078e0204 */
        /* <DEDUP_REMOVED lines=17> */
.L_x_1349:
        /* <DEDUP_REMOVED lines=16> */
.L_x_1350:
[----:B----4-:R-:W-:Y:S01]  /*b410*/  IMAD R7, R7, c[0x0][0x538], RZ ;  /* 0x00014e0007077a24 */ /* 0x010fe200078e02ff */
[----:B------:R-:W-:Y:S04]  /*b420*/  BSSY B1, `(.L_x_1306) ;  /* 0x0000076000017945 */ /* 0x000fe80003800000 */
[----:B-1----:R-:W-:-:S04]  /*b430*/  IADD3 R188, R7, R2, RZ ;  /* 0x0000000207bc7210 */ /* 0x002fc80007ffe0ff */
[----:B--2---:R-:W-:-:S13]  /*b440*/  ISETP.GT.AND P6, PT, R188, R3, PT ;  /* 0x00000003bc00720c */ /* 0x004fda0003fc4270 */
[----:B------:R-:W-:Y:S05]  /*b450*/  @P6 BRA `(.L_x_1307) ;  /* 0x0000024000006947 */ /* 0x000fea0003800000 */
.L_x_1311:
        /* <DEDUP_REMOVED lines=16> */
.L_x_1351:
        /* <DEDUP_REMOVED lines=16> */
.L_x_1352:
[----:B--2---:R-:W-:-:S05]  /*b660*/  IMAD R7, R7, c[0x0][0x538], RZ ;  /* 0x00014e0007077a24 */ /* 0x004fca00078e02ff */
[----:B------:R-:W-:-:S04]  /*b670*/  IADD3 R188, R7, R188, RZ ;  /* 0x000000bc07bc7210 */ /* 0x000fc80007ffe0ff */
[----:B------:R-:W-:-:S13]  /*b680*/  ISETP.GT.AND P6, PT, R188, R3, PT ;  /* 0x00000003bc00720c */ /* 0x000fda0003fc4270 */
[----:B-1----:R-:W-:Y:S05]  /*b690*/  @!P6 BRA `(.L_x_1311) ;  /* 0xfffffdc00000e947 */ /* 0x002fea000383ffff */
.L_x_1307:
[----:B------:R-:W-:-:S05]  /*b6a0*/  IADD3 R188, -R7, R188, RZ ;  /* 0x000000bc07bc7210 */ /* 0x000fca0007ffe1ff */
[----:B------:R-:W-:-:S05]  /*b6b0*/  IMAD R0, R15, c[0x0][0x538], R188 ;  /* 0x00014e000f007a24 */ /* 0x000fca00078e02bc */
[----:B------:R-:W-:Y:S01]  /*b6c0*/  ISETP.GT.AND P0, PT, R0, R3, PT ;  /* 0x000000030000720c */ /* 0x000fe20003f04270 */
[----:B------:R-:W-:-:S12]  /*b6d0*/  BRA.DIV ~URZ, `(.L_x_1312) ;  /* 0x000019727f007947 */ /* 0x000fd8000b800000 */
[----:B------:R-:W-:-:S04]  /*b6e0*/  VOTE.ANY R13, PT, !P0 ;  /* 0x00000000000d7806 */ /* 0x000fc800040e0100 */
.L_x_1353:
[----:B------:R1:W2:Y:S01]  /*b6f0*/  POPC R2, R13 ;  /* 0x0000000d00027309 */ /* 0x0002a20000000000 */
[----:B------:R-:W-:Y:S05]  /*b700*/  BRA.DIV ~URZ, `(.L_x_1313) ;  /* 0x000019827f007947 */ /* 0x000fea000b800000 */
[----:B--2---:R2:W4:Y:S04]  /*b710*/  SHFL.IDX PT, R12, R12, R2, 0x1f ;  /* 0x00001f020c0c7589 */ /* 0x00452800000e0000 */
[----:B------:R2:W1:Y:S02]  /*b720*/  SHFL.IDX PT, R5, R5, R2, 0x1f ;  /* 0x00001f0205057589 */ /* 0x00046400000e0000 */
.L_x_1354:
[----:B------:R-:W-:Y:S01]  /*b730*/  ISETP.NE.AND P0, PT, R13, RZ, PT ;  /* 0x000000ff0d00720c */ /* 0x000fe20003f05270 */
[----:B------:R-:W-:-:S12]  /*b740*/  BSSY B0, `(.L_x_1314) ;  /* 0x0000005000007945 */ /* 0x000fd80003800000 */
[----:B------:R-:W-:Y:S05]  /*b750*/  @!P0 BRA `(.L_x_1315) ;  /* 0x0000003000008947 */ /* 0x000fea0003800000 */
[----:B------:R-:W-:Y:S01]  /*b760*/  IADD3 R6, R2, -0x1, RZ ;  /* 0xffffffff02067810 */ /* 0x000fe20007ffe0ff */
[----:B------:R-:W-:Y:S05]  /*b770*/  BRA.DIV ~URZ, `(.L_x_1316) ;  /* 0x000019e27f007947 */ /* 0x000fea000b800000 */
[----:B------:R2:W3:Y:S02]  /*b780*/  SHFL.IDX PT, R17, R15, R6, 0x1f ;  /* 0x00001f060f117589 */ /* 0x0004e400000e0000 */
.L_x_1315:
[----:B------:R-:W-:Y:S05]  /*b790*/  BSYNC B0 ;  /* 0x0000000000007941 */ /* 0x000fea0003800000 */
.L_x_1314:
[-C--:B----4-:R-:W-:Y:S01]  /*b7a0*/  IABS R0, R12.reuse ;  /* 0x0000000c00007213 */ /* 0x090fe20000000000 */
[----:B---3--:R-:W-:Y:S01]  /*b7b0*/  IMAD R188, R17, c[0x0][0x538], R188 ;  /* 0x00014e0011bc7a24 */ /* 0x008fe200078e02bc */
[----:B-1----:R-:W-:Y:S02]  /*b7c0*/  IABS R9, R5 ;  /* 0x0000000500097213 */ /* 0x002fe40000000000 */
[----:B------:R-:W1:Y:S01]  /*b7d0*/  I2F.RP R8, R0 ;  /* 0x0000000000087306 */ /* 0x000e620000209400 */
[----:B------:R-:W-:Y:S01]  /*b7e0*/  IMAD.IADD R189, R3, 0x1, -R188 ;  /* 0x0000000103bd7824 */ /* 0x000fe200078e0abc */
[----:B------:R-:W-:Y:S02]  /*b7f0*/  IABS R3, R12 ;  /* 0x0000000c00037213 */ /* 0x000fe40000000000 */
[----:B------:R-:W-:-:S03]  /*b800*/  IADD3 R191, R2, R191, RZ ;  /* 0x000000bf02bf7210 */ /* 0x000fc60007ffe0ff */
[----:B------:R-:W-:Y:S01]  /*b810*/  IMAD.MOV R3, RZ, RZ, -R3 ;  /* 0x000000ffff037224 */ /* 0x000fe200078e0a03 */
        /* <DEDUP_REMOVED lines=11> */
[----:B------:R-:W-:-:S04]  /*b8d0*/  IMAD.HI.U32 R11, R7, R11, R6 ;  /* 0x0000000b070b7227 */ /* 0x000fc800078e0006 */
[----:B--2---:R-:W-:Y:S02]  /*b8e0*/  IMAD.MOV.U32 R14, RZ, RZ, RZ ;  /* 0x000000ffff0e7224 */ /* 0x004fe400078e00ff */
[----:B------:R-:W-:-:S04]  /*b8f0*/  IMAD.HI.U32 R6, R11, R8, RZ ;  /* 0x000000080b067227 */ /* 0x000fc800078e00ff */
[----:B------:R-:W-:Y:S01]  /*b900*/  IMAD R3, R6, R3, R8 ;  /* 0x0000000306037224 */ /* 0x000fe200078e0208 */
[----:B---3--:R-:W-:-:S04]  /*b910*/  IADD3 R8, RZ, -R15, RZ ;  /* 0x8000000fff087210 */ /* 0x008fc80007ffe0ff */
[----:B------:R-:W-:Y:S01]  /*b920*/  ISETP.GT.U32.AND P1, PT, R0, R3, PT ;  /* 0x000000030000720c */ /* 0x000fe20003f24070 */
[----:B------:R-:W-:-:S04]  /*b930*/  IMAD R7, R8, R9, RZ ;  /* 0x0000000908077224 */ /* 0x000fc800078e02ff */
[----:B------:R-:W-:-:S08]  /*b940*/  IMAD.HI.U32 R7, R15, R7, R14 ;  /* 0x000000070f077227 */ /* 0x000fd000078e000e */
        /* <DEDUP_REMOVED lines=31> */
.L_x_1308:
[----:B------:R-:W-:Y:S01]  /*bb40*/  IMAD.MOV.U32 R188, RZ, RZ, R3 ;  /* 0x000000ffffbc7224 */ /* 0x000fe200078e0003 */
[----:B------:R-:W-:Y:S01]  /*bb50*/  MOV R190, RZ ;  /* 0x000000ff00be7202 */ /* 0x000fe20000000f00 */
[----:B------:R-:W-:Y:S01]  /*bb60*/  IMAD.MOV.U32 R189, RZ, RZ, RZ ;  /* 0x000000ffffbd7224 */ /* 0x000fe200078e00ff */
[----:B------:R-:W-:Y:S02]  /*bb70*/  MOV R191, c[0x0][0x53c] ;  /* 0x00014f0000bf7a02 */ /* 0x000fe40000000f00 */
.L_x_1317:
[----:B------:R-:W-:Y:S05]  /*bb80*/  BSYNC B1 ;  /* 0x0000000000017941 */ /* 0x000fea0003800000 */
.L_x_1306:
[----:B------:R-:W-:Y:S01]  /*bb90*/  WARPSYNC 0xffffffff ;  /* 0xffffffff00007948 */ /* 0x000fe20003800000 */
[----:B------:R-:W-:Y:S01]  /*bba0*/  BAR.SYNC.DEFER_BLOCKING 0x4, 0x100 ;  /* 0x0104000000007b1d */ /* 0x000fe20000010000 */
[----:B------:R-:W-:-:S13]  /*bbb0*/  ISETP.NE.AND P0, PT, R4, RZ, PT ;  /* 0x000000ff0400720c */ /* 0x000fda0003f05270 */
[----:B------:R1:W-:Y:S04]  /*bbc0*/  @!P0 STS.128 [0x24100], R188 ;  /* 0x024100bcff008388 */ /* 0x0003e80000000c00 */
[----:B------:R-:W-:Y:S06]  /*bbd0*/  BAR.ARV 0x5, 0x100 ;  /* 0x0144000000007b1d */ /* 0x000fec0000002000 */
.L_x_1301:
[----:B----4-:R-:W-:-:S13]  /*bbe0*/  ISETP.GE.AND P0, PT, R191, c[0x0][0x53c], PT ;  /* 0x00014f00bf007a0c */ /* 0x010fda0003f06270 */
[----:B-123--:R-:W-:Y:S01]  /*bbf0*/  @P0 CALL.REL.NOINC `(.L_x_1318) ;  /* 0x0000001000000944 */ /* 0x00efe20003c00000 */
[----:B------:R-:W-:Y:S05]  /*bc00*/  BRA `(.L_x_1319) ;  /* 0xffff563000007947 */ /* 0x000fea000383ffff */
.L_x_1318:
[----:B------:R-:W-:Y:S05]  /*bc10*/  EXIT ;  /* 0x000000000000794d */ /* 0x000fea0003800000 */
.L_x_1225:
[----:B------:R-:W-:Y:S02]  /*bc20*/  MOV R6, 0x1 ;  /* 0x0000000100067802 */ /* 0x000fe40000000f00 */
[----:B------:R-:W-:Y:S02]  /*bc30*/  MOV R0, 0xbc50 ;  /* 0x0000bc5000007802 */ /* 0x000fe40000000f00 */
[----:B-1----:R-:W-:Y:S05]  /*bc40*/  CALL.REL.NOINC `($__internal_28_$__cuda_sm70_shflsync_up_p) ;  /* 0x0000161000007944 */ /* 0x002fea0003c00000 */
[----:B-12---:R-:W-:Y:S05]  /*bc50*/  BRA `(.L_x_1320) ;  /* 0xffff480000007947 */ /* 0x006fea000383ffff */
.L_x_1226:
[----:B------:R-:W-:Y:S02]  /*bc60*/  MOV R6, 0x2 ;  /* 0x0000000200067802 */ /* 0x000fe40000000f00 */
[----:B------:R-:W-:Y:S02]  /*bc70*/  MOV R0, 0xbc90 ;  /* 0x0000bc9000007802 */ /* 0x000fe40000000f00 */
[----:B-1----:R-:W-:Y:S05]  /*bc80*/  CALL.REL.NOINC `($__internal_28_$__cuda_sm70_shflsync_up_p) ;  /* 0x000015d000007944 */ /* 0x002fea0003c00000 */
[----:B--2---:R-:W-:Y:S02]  /*bc90*/  SEL R6, R6, RZ, P4 ;  /* 0x000000ff06067207 */ /* 0x004fe40002000000 */
[----:B------:R-:W-:-:S03]  /*bca0*/  MOV R0, 0xbce0 ;  /* 0x0000bce000007802 */ /* 0x000fc60000000f00 */
[----:B-1----:R-:W-:Y:S02]  /*bcb0*/  IMAD.IADD R15, R15, 0x1, R6 ;  /* 0x000000010f0f7824 */ /* 0x002fe400078e0206 */
[----:B------:R-:W-:Y:S02]  /*bcc0*/  IMAD.MOV.U32 R6, RZ, RZ, 0x4 ;  /* 0x00000004ff067424 */ /* 0x000fe400078e00ff */
[----:B------:R-:W-:Y:S05]  /*bcd0*/  CALL.REL.NOINC `($__internal_28_$__cuda_sm70_shflsync_up_p) ;  /* 0x0000158000007944 */ /* 0x000fea0003c00000 */
        /* <DEDUP_REMOVED lines=11> */
[----:B------:R-:W-:Y:S02]  /*bd90*/  MOV R7, 0x1f ;  /* 0x0000001f00077802 */ /* 0x000fe40000000f00 */
[----:B------:R-:W-:Y:S01]  /*bda0*/  MOV R0, 0xbdf0 ;  /* 0x0000bdf000007802 */ /* 0x000fe20000000f00 */
[----:B-1----:R-:W-:Y:S02]  /*bdb0*/  IMAD.IADD R15, R15, 0x1, R6 ;  /* 0x000000010f0f7824 */ /* 0x002fe400078e0206 */
[----:B------:R-:W-:Y:S02]  /*bdc0*/  IMAD.MOV.U32 R6, RZ, RZ, 0x1f ;  /* 0x0000001fff067424 */ /* 0x000fe400078e00ff */
[----:B------:R-:W-:-:S02]  /*bdd0*/  IMAD.MOV.U32 R9, RZ, RZ, R15 ;  /* 0x000000ffff097224 */ /* 0x000fc400078e000f */
[----:B------:R-:W-:Y:S05]  /*bde0*/  CALL.REL.NOINC `($__internal_27_$__cuda_sm70_shflsync_idx_p) ;  /* 0x0000142000007944 */ /* 0x000fea0003c00000 */
[----:B-12---:R-:W-:Y:S05]  /*bdf0*/  BRA `(.L_x_1321) ;  /* 0xffff476000007947 */ /* 0x006fea000383ffff */
.L_x_1228:
[----:B------:R-:W-:Y:S02]  /*be00*/  SEL R2, RZ, 0x1, P0 ;  /* 0x00000001ff027807 */ /* 0x000fe40000000000 */
[----:B------:R-:W-:-:S02]  /*be10*/  MOV R0, 0xbe30 ;  /* 0x0000be3000007802 */ /* 0x000fc40000000f00 */
[----:B------:R-:W-:Y:S05]  /*be20*/  CALL.REL.NOINC `($__internal_29_$__cuda_sm70_votesync_ballot) ;  /* 0x0000148000007944 */ /* 0x000fea0003c00000 */
[----:B------:R-:W-:Y:S05]  /*be30*/  BRA `(.L_x_1322) ;  /* 0xffff47b000007947 */ /* 0x000fea000383ffff */
.L_x_1229:
[----:B------:R-:W-:Y:S01]  /*be40*/  IMAD.MOV.U32 R9, RZ, RZ, R12 ;  /* 0x000000ffff097224 */ /* 0x000fe200078e000c */
[----:B--2---:R-:W-:Y:S01]  /*be50*/  MOV R6, R191 ;  /* 0x000000bf00067202 */ /* 0x004fe20000000f00 */
[----:B------:R-:W-:Y:S01]  /*be60*/  IMAD.MOV.U32 R7, RZ, RZ, 0x1f ;  /* 0x0000001fff077424 */ /* 0x000fe200078e00ff */
[----:B------:R-:W-:-:S02]  /*be70*/  MOV R0, 0xbe90 ;  /* 0x0000be9000007802 */ /* 0x000fc40000000f00 */
[----:B-1----:R-:W-:Y:S05]  /*be80*/  CALL.REL.NOINC `($__internal_27_$__cuda_sm70_shflsync_idx_p) ;  /* 0x0000138000007944 */ /* 0x002fea0003c00000 */
[----:B--2---:R-:W-:Y:S01]  /*be90*/  IMAD.MOV.U32 R12, RZ, RZ, R7 ;  /* 0x000000ffff0c7224 */ /* 0x004fe200078e0007 */
[----:B-1----:R-:W-:Y:S01]  /*bea0*/  MOV R9, R5 ;  /* 0x0000000500097202 */ /* 0x002fe20000000f00 */
[----:B------:R-:W-:Y:S01]  /*beb0*/  IMAD.MOV.U32 R17, RZ, RZ, RZ ;  /* 0x000000ffff117224 */ /* 0x000fe200078e00ff */
[----:B------:R-:W-:Y:S01]  /*bec0*/  MOV R6, R191 ;  /* 0x000000bf00067202 */ /* 0x000fe20000000f00 */
[----:B------:R-:W-:Y:S01]  /*bed0*/  IMAD.MOV.U32 R7, RZ, RZ, 0x1f ;  /* 0x0000001fff077424 */ /* 0x000fe200078e00ff */
[----:B------:R-:W-:-:S02]  /*bee0*/  MOV R0, 0xbf00 ;  /* 0x0000bf0000007802 */ /* 0x000fc40000000f00 */
[----:B------:R-:W-:Y:S05]  /*bef0*/  CALL.REL.NOINC `($__internal_27_$__cuda_sm70_shflsync_idx_p) ;  /* 0x0000131000007944 */ /* 0x000fea0003c00000 */
[----:B--2---:R-:W-:Y:S01]  /*bf00*/  MOV R5, R7 ;  /* 0x0000000700057202 */ /* 0x004fe20000000f00 */
[----:B-1----:R-:W-:Y:S05]  /*bf10*/  BRA `(.L_x_1323) ;  /* 0xffff472000007947 */ /* 0x002fea000383ffff */
.L_x_1232:
[----:B------:R-:W-:Y:S01]  /*bf20*/  IMAD.MOV.U32 R9, RZ, RZ, R15 ;  /* 0x000000ffff097224 */ /* 0x000fe200078e000f */
[----:B------:R-:W-:-:S02]  /*bf30*/  MOV R7, 0x1f ;  /* 0x0000001f00077802 */ /* 0x000fc40000000f00 */
[----:B------:R-:W-:Y:S02]  /*bf40*/  MOV R0, 0xbf60 ;  /* 0x0000bf6000007802 */ /* 0x000fe40000000f00 */
[----:B-1234-:R-:W-:Y:S05]  /*bf50*/  CALL.REL.NOINC `($__internal_27_$__cuda_sm70_shflsync_idx_p) ;  /* 0x000012b000007944 */ /* 0x01efea0003c00000 */
[----:B--2---:R-:W-:Y:S01]  /*bf60*/  MOV R17, R7 ;  /* 0x0000000700117202 */ /* 0x004fe20000000f00 */
[----:B-1----:R-:W-:Y:S05]  /*bf70*/  BRA `(.L_x_1231) ;  /* 0xffff472000007947 */ /* 0x002fea000383ffff */
.L_x_1240:
[----:B------:R-:W-:Y:S01]  /*bf80*/  IMAD.MOV.U32 R9, RZ, RZ, R5 ;  /* 0x000000ffff097224 */ /* 0x000fe200078e0005 */
[----:B------:R-:W-:Y:S01]  /*bf90*/  MOV R6, RZ ;  /* 0x000000ff00067202 */ /* 0x000fe20000000f00 */
[----:B------:R-:W-:Y:S01]  /*bfa0*/  IMAD.MOV.U32 R7, RZ, RZ, 0x181f ;  /* 0x0000181fff077424 */ /* 0x000fe200078e00ff */
[----:B------:R-:W-:Y:S02]  /*bfb0*/  MOV R0, 0xbfd0 ;  /* 0x0000bfd000007802 */ /* 0x000fe40000000f00 */
[----:B--2---:R-:W-:Y:S05]  /*bfc0*/  CALL.REL.NOINC `($__internal_27_$__cuda_sm70_shflsync_idx_p) ;  /* 0x0000124000007944 */ /* 0x004fea0003c00000 */
[----:B--2---:R-:W-:Y:S01]  /*bfd0*/  MOV R15, R7 ;  /* 0x00000007000f7202 */ /* 0x004fe20000000f00 */
[----:B-1----:R-:W-:Y:S05]  /*bfe0*/  BRA `(.L_x_1324) ;  /* 0xffff603000007947 */ /* 0x002fea000383ffff */
.L_x_1241:
[----:B------:R-:W-:Y:S01]  /*bff0*/  IMAD.MOV.U32 R9, RZ, RZ, R13 ;  /* 0x000000ffff097224 */ /* 0x000fe200078e000d */
[----:B------:R-:W-:Y:S01]  /*c000*/  MOV R6, RZ ;  /* 0x000000ff00067202 */ /* 0x000fe20000000f00 */
[----:B------:R-:W-:Y:S01]  /*c010*/  IMAD.MOV.U32 R7, RZ, RZ, 0x181f ;  /* 0x0000181fff077424 */ /* 0x000fe200078e00ff */
[----:B------:R-:W-:Y:S02]  /*c020*/  MOV R0, 0xc040 ;  /* 0x0000c04000007802 */ /* 0x000fe40000000f00 */
[----:B-123--:R-:W-:Y:S05]  /*c030*/  CALL.REL.NOINC `($__internal_27_$__cuda_sm70_shflsync_idx_p) ;  /* 0x000011d000007944 */ /* 0x00efea0003c00000 */
[----:B-12---:R-:W-:Y:S05]  /*c040*/  BRA `(.L_x_1325) ;  /* 0xffff5ff000007947 */ /* 0x006fea000383ffff */
.L_x_1244:
[----:B-1----:R-:W-:Y:S01]  /*c050*/  IMAD.MOV.U32 R9, RZ, RZ, R5 ;  /* 0x000000ffff097224 */ /* 0x002fe200078e0005 */
[----:B------:R-:W-:Y:S01]  /*c060*/  MOV R6, 0x1 ;  /* 0x0000000100067802 */ /* 0x000fe20000000f00 */
[----:B------:R-:W-:Y:S01]  /*c070*/  IMAD.MOV.U32 R7, RZ, RZ, 0x181f ;  /* 0x0000181fff077424 */ /* 0x000fe200078e00ff */
[----:B------:R-:W-:-:S02]  /*c080*/  MOV R0, 0xc0a0 ;  /* 0x0000c0a000007802 */ /* 0x000fc40000000f00 */
[----:B--234-:R-:W-:Y:S05]  /*c090*/  CALL.REL.NOINC `($__internal_27_$__cuda_sm70_shflsync_idx_p) ;  /* 0x0000117000007944 */ /* 0x01cfea0003c00000 */
[----:B--2---:R-:W-:Y:S01]  /*c0a0*/  IMAD.MOV.U32 R15, RZ, RZ, R7 ;  /* 0x000000ffff0f7224 */ /* 0x004fe200078e0007 */
[----:B-1----:R-:W-:Y:S01]  /*c0b0*/  MOV R6, 0x1 ;  /* 0x0000000100067802 */ /* 0x002fe20000000f00 */
[----:B------:R-:W-:Y:S01]  /*c0c0*/  IMAD.MOV.U32 R9, RZ, RZ, R13 ;  /* 0x000000ffff097224 */ /* 0x000fe200078e000d */
[----:B------:R-:W-:-:S02]  /*c0d0*/  MOV R7, 0x181f ;  /* 0x0000181f00077802 */ /* 0x000fc40000000f00 */
[----:B------:R-:W-:Y:S02]  /*c0e0*/  MOV R0, 0xc100 ;  /* 0x0000c10000007802 */ /* 0x000fe40000000f00 */
[----:B------:R-:W-:Y:S05]  /*c0f0*/  CALL.REL.NOINC `($__internal_27_$__cuda_sm70_shflsync_idx_p) ;  /* 0x0000111000007944 */ /* 0x000fea0003c00000 */
[----:B-12---:R-:W-:Y:S05]  /*c100*/  BRA `(.L_x_1326) ;  /* 0xffff607000007947 */ /* 0x006fea000383ffff */
.L_x_1247:
[----:B-1----:R-:W-:Y:S01]  /*c110*/  IMAD.MOV.U32 R9, RZ, RZ, R5 ;  /* 0x000000ffff097224 */ /* 0x002fe200078e0005 */
[----:B------:R-:W-:Y:S01]  /*c120*/  MOV R6, 0x2 ;  /* 0x0000000200067802 */ /* 0x000fe20000000f00 */
[----:B------:R-:W-:Y:S01]  /*c130*/  IMAD.MOV.U32 R7, RZ, RZ, 0x181f ;  /* 0x0000181fff077424 */ /* 0x000fe200078e00ff */
[----:B------:R-:W-:Y:S02]  /*c140*/  MOV R0, 0xc160 ;  /* 0x0000c16000007802 */ /* 0x000fe40000000f00 */
[----:B--234-:R-:W-:Y:S05]  /*c150*/  CALL.REL.NOINC `($__internal_27_$__cuda_sm70_shflsync_idx_p) ;  /* 0x000010b000007944 */ /* 0x01cfea0003c00000 */
[----:B--2---:R-:W-:Y:S01]  /*c160*/  MOV R15, R7 ;  /* 0x00000007000f7202 */ /* 0x004fe20000000f00 */
[----:B-1----:R-:W-:Y:S05]  /*c170*/  BRA `(.L_x_1327) ;  /* 0xffff613000007947 */ /* 0x002fea000383ffff */
.L_x_1248:
[----:B-1----:R-:W-:Y:S01]  /*c180*/  IMAD.MOV.U32 R9, RZ, RZ, R13 ;  /* 0x000000ffff097224 */ /* 0x002fe200078e000d */
[----:B------:R-:W-:Y:S01]  /*c190*/  MOV R6, 0x2 ;  /* 0x0000000200067802 */ /* 0x000fe20000000f00 */
[----:B------:R-:W-:Y:S01]  /*c1a0*/  IMAD.MOV.U32 R7, RZ, RZ, 0x181f ;  /* 0x0000181fff077424 */ /* 0x000fe200078e00ff */
[----:B------:R-:W-:Y:S02]  /*c1b0*/  MOV R0, 0xc1d0 ;  /* 0x0000c1d000007802 */ /* 0x000fe40000000f00 */
[----:B--234-:R-:W-:Y:S05]  /*c1c0*/  CALL.REL.NOINC `($__internal_27_$__cuda_sm70_shflsync_idx_p) ;  /* 0x0000104000007944 */ /* 0x01cfea0003c00000 */
[----:B-12---:R-:W-:Y:S05]  /*c1d0*/  BRA `(.L_x_1328) ;  /* 0xffff60f000007947 */ /* 0x006fea000383ffff */
.L_x_1251:
[----:B--2---:R-:W-:Y:S01]  /*c1e0*/  IMAD.MOV.U32 R9, RZ, RZ, R5 ;  /* 0x000000ffff097224 */ /* 0x004fe200078e0005 */
[----:B------:R-:W-:Y:S01]  /*c1f0*/  MOV R6, 0x3 ;  /* 0x0000000300067802 */ /* 0x000fe20000000f00 */
[----:B------:R-:W-:Y:S01]  /*c200*/  IMAD.MOV.U32 R7, RZ, RZ, 0x181f ;  /* 0x0000181fff077424 */ /* 0x000fe200078e00ff */
[----:B------:R-:W-:-:S02]  /*c210*/  MOV R0, 0xc230 ;  /* 0x0000c23000007802 */ /* 0x000fc40000000f00 */
[----:B-1-34-:R-:W-:Y:S05]  /*c220*/  CALL.REL.NOINC `($__internal_27_$__cuda_sm70_shflsync_idx_p) ;  /* 0x00000fe000007944 */ /* 0x01afea0003c00000 */
[----:B--2---:R-:W-:Y:S01]  /*c230*/  IMAD.MOV.U32 R5, RZ, RZ, R7 ;  /* 0x000000ffff057224 */ /* 0x004fe200078e0007 */
[----:B-1----:R-:W-:Y:S01]  /*c240*/  MOV R6, 0x3 ;  /* 0x0000000300067802 */ /* 0x002fe20000000f00 */
[----:B------:R-:W-:Y:S01]  /*c250*/  IMAD.MOV.U32 R9, RZ, RZ, R13 ;  /* 0x000000ffff097224 */ /* 0x000fe200078e000d */
[----:B------:R-:W-:-:S02]  /*c260*/  MOV R7, 0x181f ;  /* 0x0000181f00077802 */ /* 0x000fc40000000f00 */
[----:B------:R-:W-:Y:S02]  /*c270*/  MOV R0, 0xc290 ;  /* 0x0000c29000007802 */ /* 0x000fe40000000f00 */
[----:B------:R-:W-:Y:S05]  /*c280*/  CALL.REL.NOINC `($__internal_27_$__cuda_sm70_shflsync_idx_p) ;  /* 0x00000f8000007944 */ /* 0x000fea0003c00000 */
[----:B-12---:R-:W-:Y:S05]  /*c290*/  BRA `(.L_x_1329) ;  /* 0xffff617000007947 */ /* 0x006fea000383ffff */
.L_x_1260:
[----:B-1----:R-:W-:Y:S02]  /*c2a0*/  MOV R6, 0x2 ;  /* 0x0000000200067802 */ /* 0x002fe40000000f00 */
[----:B------:R-:W-:Y:S02]  /*c2b0*/  MOV R2, 0xc2d0 ;  /* 0x0000c2d000027802 */ /* 0x000fe40000000f00 */
[----:B------:R-:W-:Y:S05]  /*c2c0*/  CALL.REL.NOINC `($__internal_26_$__cuda_sm70_shflsync_bfly_p) ;  /* 0x00000ef000007944 */ /* 0x000fea0003c00000 */
[----:B-12---:R-:W-:Y:S05]  /*c2d0*/  BRA `(.L_x_1330) ;  /* 0xffffb53000007947 */ /* 0x006fea000383ffff */
.L_x_1261:
[----:B------:R-:W-:Y:S02]  /*c2e0*/  MOV R6, 0x1 ;  /* 0x0000000100067802 */ /* 0x000fe40000000f00 */
[----:B------:R-:W-:Y:S02]  /*c2f0*/  MOV R2, 0xc310 ;  /* 0x0000c31000027802 */ /* 0x000fe40000000f00 */
[----:B------:R-:W-:Y:S05]  /*c300*/  CALL.REL.NOINC `($__internal_26_$__cuda_sm70_shflsync_bfly_p) ;  /* 0x00000eb000007944 */ /* 0x000fea0003c00000 */
[----:B--2---:R-:W-:Y:S01]  /*c310*/  FADD.FTZ R4, R235, R6 ;  /* 0x00000006eb047221 */ /* 0x004fe20000010000 */
[----:B-1----:R-:W-:Y:S02]  /*c320*/  MOV R235, R233 ;  /* 0x000000e900eb7202 */ /* 0x002fe40000000f00 */
[----:B------:R-:W-:Y:S02]  /*c330*/  MOV R6, 0x2 ;  /* 0x0000000200067802 */ /* 0x000fe40000000f00 */
[----:B------:R-:W-:Y:S02]  /*c340*/  MOV R2, 0xc360 ;  /* 0x0000c36000027802 */ /* 0x000fe40000000f00 */
[----:B------:R-:W-:Y:S05]  /*c350*/  CALL.REL.NOINC `($__internal_26_$__cuda_sm70_shflsync_bfly_p) ;  /* 0x00000e6000007944 */ /* 0x000fea0003c00000 */
[----:B--2---:R-:W-:Y:S01]  /*c360*/  FADD.FTZ R8, R233, R6 ;  /* 0x00000006e9087221 */ /* 0x004fe20000010000 */
[----:B------:R-:W-:-:S02]  /*c370*/  MOV R6, 0x1 ;  /* 0x0000000100067802 */ /* 0x000fc40000000f00 */
[----:B------:R-:W-:Y:S02]  /*c380*/  MOV R2, 0xc3b0 ;  /* 0x0000c3b000027802 */ /* 0x000fe40000000f00 */
[----:B-1----:R-:W-:Y:S02]  /*c390*/  MOV R235, R8 ;  /* 0x0000000800eb7202 */ /* 0x002fe40000000f00 */
[----:B------:R-:W-:Y:S05]  /*c3a0*/  CALL.REL.NOINC `($__internal_26_$__cuda_sm70_shflsync_bfly_p) ;  /* 0x00000e1000007944 */ /* 0x000fea0003c00000 */
[----:B-12---:R-:W-:Y:S05]  /*c3b0*/  BRA `(.L_x_1331) ;  /* 0xffffb4c000007947 */ /* 0x006fea000383ffff */
.L_x_1268:
[----:B--234-:R-:W-:Y:S01]  /*c3c0*/  IMAD.MOV.U32 R9, RZ, RZ, R4 ;  /* 0x000000ffff097224 */ /* 0x01cfe200078e0004 */
[----:B------:R-:W-:Y:S01]  /*c3d0*/  MOV R6, RZ ;  /* 0x000000ff00067202 */ /* 0x000fe20000000f00 */
[----:B------:R-:W-:Y:S01]  /*c3e0*/  IMAD.MOV.U32 R7, RZ, RZ, 0x181f ;  /* 0x0000181fff077424 */ /* 0x000fe200078e00ff */
[----:B------:R-:W-:Y:S02]  /*c3f0*/  MOV R0, 0xc410 ;  /* 0x0000c41000007802 */ /* 0x000fe40000000f00 */
[----:B-1----:R-:W-:Y:S05]  /*c400*/  CALL.REL.NOINC `($__internal_27_$__cuda_sm70_shflsync_idx_p) ;  /* 0x00000e0000007944 */ /* 0x002fea0003c00000 */
[----:B--2---:R-:W-:Y:S01]  /*c410*/  MOV R61, R7 ;  /* 0x00000007003d7202 */ /* 0x004fe20000000f00 */
[----:B-1----:R-:W-:Y:S05]  /*c420*/  BRA `(.L_x_1332) ;  /* 0xffffcb1000007947 */ /* 0x002fea000383ffff */
.L_x_1269:
[----:B------:R-:W-:Y:S01]  /*c430*/  IMAD.MOV.U32 R9, RZ, RZ, R5 ;  /* 0x000000ffff097224 */ /* 0x000fe200078e0005 */
[----:B------:R-:W-:Y:S01]  /*c440*/  MOV R6, RZ ;  /* 0x000000ff00067202 */ /* 0x000fe20000000f00 */
[----:B------:R-:W-:Y:S01]  /*c450*/  IMAD.MOV.U32 R7, RZ, RZ, 0x181f ;  /* 0x0000181fff077424 */ /* 0x000fe200078e00ff */
[----:B------:R-:W-:Y:S02]  /*c460*/  MOV R0, 0xc480 ;  /* 0x0000c48000007802 */ /* 0x000fe40000000f00 */
[----:B-123--:R-:W-:Y:S05]  /*c470*/  CALL.REL.NOINC `($__internal_27_$__cuda_sm70_shflsync_idx_p) ;  /* 0x00000d9000007944 */ /* 0x00efea0003c00000 */
[----:B-12---:R-:W-:Y:S05]  /*c480*/  BRA `(.L_x_1333) ;  /* 0xffffcad000007947 */ /* 0x006fea000383ffff */
.L_x_1272:
        /* <DEDUP_REMOVED lines=12> */
.L_x_1275:
[----:B--2---:R-:W-:Y:S01]  /*c550*/  IMAD.MOV.U32 R9, RZ, RZ, R4 ;  /* 0x000000ffff097224 */ /* 0x004fe200078e0004 */
[----:B------:R-:W-:Y:S01]  /*c560*/  MOV R6, 0x2 ;  /* 0x0000000200067802 */ /* 0x000fe20000000f00 */
[----:B----4-:R-:W-:Y:S01]  /*c570*/  IMAD.MOV.U32 R7, RZ, RZ, 0x181f ;  /* 0x0000181fff077424 */ /* 0x010fe200078e00ff */
[----:B------:R-:W-:Y:S02]  /*c580*/  MOV R0, 0xc5a0 ;  /* 0x0000c5a000007802 */ /* 0x000fe40000000f00 */
[----:B-1-3--:R-:W-:Y:S05]  /*c590*/  CALL.REL.NOINC `($__internal_27_$__cuda_sm70_shflsync_idx_p) ;  /* 0x00000c7000007944 */ /* 0x00afea0003c00000 */
[----:B--2---:R-:W-:Y:S01]  /*c5a0*/  MOV R21, R7 ;  /* 0x0000000700157202 */ /* 0x004fe20000000f00 */
[----:B-1----:R-:W-:Y:S05]  /*c5b0*/  BRA `(.L_x_1335) ;  /* 0xffffcc0000007947 */ /* 0x002fea000383ffff */
.L_x_1276:
[----:B------:R-:W-:Y:S01]  /*c5c0*/  IMAD.MOV.U32 R9, RZ, RZ, R5 ;  /* 0x000000ffff097224 */ /* 0x000fe200078e0005 */
[----:B------:R-:W-:Y:S01]  /*c5d0*/  MOV R6, 0x2 ;  /* 0x0000000200067802 */ /* 0x000fe20000000f00 */
[----:B----4-:R-:W-:Y:S01]  /*c5e0*/  IMAD.MOV.U32 R7, RZ, RZ, 0x181f ;  /* 0x0000181fff077424 */ /* 0x010fe200078e00ff */
[----:B------:R-:W-:Y:S02]  /*c5f0*/  MOV R0, 0xc610 ;  /* 0x0000c61000007802 */ /* 0x000fe40000000f00 */
[----:B-123--:R-:W-:Y:S05]  /*c600*/  CALL.REL.NOINC `($__internal_27_$__cuda_sm70_shflsync_idx_p) ;  /* 0x00000c0000007944 */ /* 0x00efea0003c00000 */
[----:B-12---:R-:W-:Y:S05]  /*c610*/  BRA `(.L_x_1336) ;  /* 0xffffcbc000007947 */ /* 0x006fea000383ffff */
.L_x_1279:
[----:B-1----:R-:W-:Y:S01]  /*c620*/  IMAD.MOV.U32 R9, RZ, RZ, R4 ;  /* 0x000000ffff097224 */ /* 0x002fe200078e0004 */
[----:B------:R-:W-:Y:S01]  /*c630*/  MOV R6, 0x3 ;  /* 0x0000000300067802 */ /* 0x000fe20000000f00 */
[----:B--2---:R-:W-:Y:S01]  /*c640*/  IMAD.MOV.U32 R7, RZ, RZ, 0x181f ;  /* 0x0000181fff077424 */ /* 0x004fe200078e00ff */
[----:B------:R-:W-:-:S02]  /*c650*/  MOV R0, 0xc670 ;  /* 0x0000c67000007802 */ /* 0x000fc40000000f00 */
[----:B---34-:R-:W-:Y:S05]  /*c660*/  CALL.REL.NOINC `($__internal_27_$__cuda_sm70_shflsync_idx_p) ;  /* 0x00000ba000007944 */ /* 0x018fea0003c00000 */
[----:B--2---:R-:W-:Y:S01]  /*c670*/  IMAD.MOV.U32 R17, RZ, RZ, R7 ;  /* 0x000000ffff117224 */ /* 0x004fe200078e0007 */
[----:B-1----:R-:W-:Y:S01]  /*c680*/  MOV R6, 0x3 ;  /* 0x0000000300067802 */ /* 0x002fe20000000f00 */
[----:B------:R-:W-:Y:S01]  /*c690*/  IMAD.MOV.U32 R9, RZ, RZ, R5 ;  /* 0x000000ffff097224 */ /* 0x000fe200078e0005 */
[----:B------:R-:W-:-:S02]  /*c6a0*/  MOV R7, 0x181f ;  /* 0x0000181f00077802 */ /* 0x000fc40000000f00 */
[----:B------:R-:W-:Y:S02]  /*c6b0*/  MOV R0, 0xc6d0 ;  /* 0x0000c6d000007802 */ /* 0x000fe40000000f00 */
[----:B------:R-:W-:Y:S05]  /*c6c0*/  CALL.REL.NOINC `($__internal_27_$__cuda_sm70_shflsync_idx_p) ;  /* 0x00000b4000007944 */ /* 0x000fea0003c00000 */
[----:B-12---:R-:W-:Y:S05]  /*c6d0*/  BRA `(.L_x_1337) ;  /* 0xffffcc4000007947 */ /* 0x006fea000383ffff */
.L_x_1281:
[----:B------:R-:W-:Y:S01]  /*c6e0*/  IMAD.MOV.U32 R9, RZ, RZ, R145 ;  /* 0x000000ffff097224 */ /* 0x000fe200078e0091 */
[----:B------:R-:W-:Y:S01]  /*c6f0*/  MOV R6, RZ ;  /* 0x000000ff00067202 */ /* 0x000fe20000000f00 */
[----:B------:R-:W-:Y:S01]  /*c700*/  IMAD.MOV.U32 R7, RZ, RZ, 0x1c1f ;  /* 0x00001c1fff077424 */ /* 0x000fe200078e00ff */
[----:B------:R-:W-:Y:S02]  /*c710*/  MOV R0, 0xc730 ;  /* 0x0000c73000007802 */ /* 0x000fe40000000f00 */
[----:B------:R-:W-:Y:S05]  /*c720*/  CALL.REL.NOINC `($__internal_27_$__cuda_sm70_shflsync_idx_p) ;  /* 0x00000ae000007944 */ /* 0x000fea0003c00000 */
[----:B--2---:R-:W-:Y:S01]  /*c730*/  MOV R149, R7 ;  /* 0x0000000700957202 */ /* 0x004fe20000000f00 */
[----:B-1----:R-:W-:Y:S05]  /*c740*/  BRA `(.L_x_1338) ;  /* 0xffffcee000007947 */ /* 0x002fea000383ffff */
.L_x_1282:
[----:B------:R-:W-:Y:S01]  /*c750*/  IMAD.MOV.U32 R9, RZ, RZ, R147 ;  /* 0x000000ffff097224 */ /* 0x000fe200078e0093 */
[----:B------:R-:W-:Y:S01]  /*c760*/  MOV R6, RZ ;  /* 0x000000ff00067202 */ /* 0x000fe20000000f00 */
[----:B------:R-:W-:Y:S01]  /*c770*/  IMAD.MOV.U32 R7, RZ, RZ, 0x1c1f ;  /* 0x00001c1fff077424 */ /* 0x000fe200078e00ff */
[----:B------:R-:W-:Y:S02]  /*c780*/  MOV R0, 0xc7a0 ;  /* 0x0000c7a000007802 */ /* 0x000fe40000000f00 */
[----:B-12---:R-:W-:Y:S05]  /*c790*/  CALL.REL.NOINC `($__internal_27_$__cuda_sm70_shflsync_idx_p) ;  /* 0x00000a7000007944 */ /* 0x006fea0003c00000 */
[----:B-12---:R-:W-:Y:S05]  /*c7a0*/  BRA `(.L_x_1339) ;  /* 0xffffcea000007947 */ /* 0x006fea000383ffff */
.L_x_1285:
[----:B----4-:R-:W-:Y:S01]  /*c7b0*/  IMAD.MOV.U32 R9, RZ, RZ, R145 ;  /* 0x000000ffff097224 */ /* 0x010fe200078e0091 */
[----:B------:R-:W-:Y:S01]  /*c7c0*/  MOV R6, 0x1 ;  /* 0x0000000100067802 */ /* 0x000fe20000000f00 */
[----:B------:R-:W-:Y:S01]  /*c7d0*/  IMAD.MOV.U32 R7, RZ, RZ, 0x1c1f ;  /* 0x00001c1fff077424 */ /* 0x000fe200078e00ff */
[----:B------:R-:W-:-:S02]  /*c7e0*/  MOV R0, 0xc800 ;  /* 0x0000c80000007802 */ /* 0x000fc40000000f00 */
[----:B-123--:R-:W-:Y:S05]  /*c7f0*/  CALL.REL.NOINC `($__internal_27_$__cuda_sm70_shflsync_idx_p) ;  /* 0x00000a1000007944 */ /* 0x00efea0003c00000 */
[----:B--2---:R-:W-:Y:S01]  /*c800*/  IMAD.MOV.U32 R145, RZ, RZ, R7 ;  /* 0x000000ffff917224 */ /* 0x004fe200078e0007 */
[----:B-1----:R-:W-:Y:S01]  /*c810*/  MOV R6, 0x1 ;  /* 0x0000000100067802 */ /* 0x002fe20000000f00 */
[----:B------:R-:W-:Y:S01]  /*c820*/  IMAD.MOV.U32 R9, RZ, RZ, R147 ;  /* 0x000000ffff097224 */ /* 0x000fe200078e0093 */
[----:B------:R-:W-:-:S02]  /*c830*/  MOV R7, 0x1c1f ;  /* 0x00001c1f00077802 */ /* 0x000fc40000000f00 */
[----:B------:R-:W-:Y:S02]  /*c840*/  MOV R0, 0xc860 ;  /* 0x0000c86000007802 */ /* 0x000fe40000000f00 */
[----:B------:R-:W-:Y:S05]  /*c850*/  CALL.REL.NOINC `($__internal_27_$__cuda_sm70_shflsync_idx_p) ;  /* 0x000009b000007944 */ /* 0x000fea0003c00000 */
[----:B-12---:R-:W-:Y:S05]  /*c860*/  BRA `(.L_x_1340) ;  /* 0xffffd6c000007947 */ /* 0x006fea000383ffff */
.L_x_1289:
[----:B------:R-:W-:Y:S01]  /*c870*/  IMAD.MOV.U32 R9, RZ, RZ, R5 ;  /* 0x000000ffff097224 */ /* 0x000fe200078e0005 */
[----:B------:R-:W-:Y:S01]  /*c880*/  MOV R6, RZ ;  /* 0x000000ff00067202 */ /* 0x000fe20000000f00 */
[----:B------:R-:W-:Y:S01]  /*c890*/  IMAD.MOV.U32 R7, RZ, RZ, 0x181f ;  /* 0x0000181fff077424 */ /* 0x000fe200078e00ff */
[----:B------:R-:W-:Y:S02]  /*c8a0*/  MOV R0, 0xc8c0 ;  /* 0x0000c8c000007802 */ /* 0x000fe40000000f00 */
[----:B--2---:R-:W-:Y:S05]  /*c8b0*/  CALL.REL.NOINC `($__internal_27_$__cuda_sm70_shflsync_idx_p) ;  /* 0x0000095000007944 */ /* 0x004fea0003c00000 */
[----:B--2---:R-:W-:Y:S01]  /*c8c0*/  MOV R13, R7 ;  /* 0x00000007000d7202 */ /* 0x004fe20000000f00 */
[----:B-1----:R-:W-:Y:S05]  /*c8d0*/  BRA `(.L_x_1341) ;  /* 0xffffe35000007947 */ /* 0x002fea000383ffff */
.L_x_1290:
[----:B------:R-:W-:Y:S01]  /*c8e0*/  IMAD.MOV.U32 R9, RZ, RZ, R4 ;  /* 0x000000ffff097224 */ /* 0x000fe200078e0004 */
[----:B------:R-:W-:Y:S01]  /*c8f0*/  MOV R6, RZ ;  /* 0x000000ff00067202 */ /* 0x000fe20000000f00 */
[----:B------:R-:W-:Y:S01]  /*c900*/  IMAD.MOV.U32 R7, RZ, RZ, 0x181f ;  /* 0x0000181fff077424 */ /* 0x000fe200078e00ff */
[----:B------:R-:W-:Y:S02]  /*c910*/  MOV R0, 0xc930 ;  /* 0x0000c93000007802 */ /* 0x000fe40000000f00 */
[----:B-123--:R-:W-:Y:S05]  /*c920*/  CALL.REL.NOINC `($__internal_27_$__cuda_sm70_shflsync_idx_p) ;  /* 0x000008e000007944 */ /* 0x00efea0003c00000 */
[----:B-12---:R-:W-:Y:S05]  /*c930*/  BRA `(.L_x_1342) ;  /* 0xffffe31000007947 */ /* 0x006fea000383ffff */
.L_x_1293:
        /* <DEDUP_REMOVED lines=12> */
.L_x_1296:
[----:B-1----:R-:W-:Y:S01]  /*ca00*/  IMAD.MOV.U32 R9, RZ, RZ, R5 ;  /* 0x000000ffff097224 */ /* 0x002fe200078e0005 */
[----:B------:R-:W-:Y:S01]  /*ca10*/  MOV R6, 0x2 ;  /* 0x0000000200067802 */ /* 0x000fe20000000f00 */
[----:B------:R-:W-:Y:S01]  /*ca20*/  IMAD.MOV.U32 R7, RZ, RZ, 0x181f ;  /* 0x0000181fff077424 */ /* 0x000fe200078e00ff */
[----:B------:R-:W-:Y:S02]  /*ca30*/  MOV R0, 0xca50 ;  /* 0x0000ca5000007802 */ /* 0x000fe40000000f00 */
[----:B--234-:R-:W-:Y:S05]  /*ca40*/  CALL.REL.NOINC `($__internal_27_$__cuda_sm70_shflsync_idx_p) ;  /* 0x000007c000007944 */ /* 0x01cfea0003c00000 */
[----:B--2---:R-:W-:Y:S01]  /*ca50*/  MOV R3, R7 ;  /* 0x0000000700037202 */ /* 0x004fe20000000f00 */
[----:B-1----:R-:W-:Y:S05]  /*ca60*/  BRA `(.L_x_1344) ;  /* 0xffffe45000007947 */ /* 0x002fea000383ffff */
.L_x_1297:
[----:B-1----:R-:W-:Y:S01]  /*ca70*/  IMAD.MOV.U32 R9, RZ, RZ, R4 ;  /* 0x000000ffff097224 */ /* 0x002fe200078e0004 */
[----:B------:R-:W-:Y:S01]  /*ca80*/  MOV R6, 0x2 ;  /* 0x0000000200067802 */ /* 0x000fe20000000f00 */
[----:B------:R-:W-:Y:S01]  /*ca90*/  IMAD.MOV.U32 R7, RZ, RZ, 0x181f ;  /* 0x0000181fff077424 */ /* 0x000fe200078e00ff */
[----:B------:R-:W-:Y:S02]  /*caa0*/  MOV R0, 0xcac0 ;  /* 0x0000cac000007802 */ /* 0x000fe40000000f00 */
[----:B--234-:R-:W-:Y:S05]  /*cab0*/  CALL.REL.NOINC `($__internal_27_$__cuda_sm70_shflsync_idx_p) ;  /* 0x0000075000007944 */ /* 0x01cfea0003c00000 */
[----:B-12---:R-:W-:Y:S05]  /*cac0*/  BRA `(.L_x_1345) ;  /* 0xffffe41000007947 */ /* 0x006fea000383ffff */
.L_x_1300:
[----:B--2---:R-:W-:Y:S01]  /*cad0*/  IMAD.MOV.U32 R9, RZ, RZ, R5 ;  /* 0x000000ffff097224 */ /* 0x004fe200078e0005 */
[----:B------:R-:W-:Y:S01]  /*cae0*/  MOV R6, 0x3 ;  /* 0x0000000300067802 */ /* 0x000fe20000000f00 */
[----:B----4-:R-:W-:Y:S01]  /*caf0*/  IMAD.MOV.U32 R7, RZ, RZ, 0x181f ;  /* 0x0000181fff077424 */ /* 0x010fe200078e00ff */
[----:B------:R-:W-:-:S02]  /*cb00*/  MOV R0, 0xcb20 ;  /* 0x0000cb2000007802 */ /* 0x000fc40000000f00 */
[----:B-1-3--:R-:W-:Y:S05]  /*cb10*/  CALL.REL.NOINC `($__internal_27_$__cuda_sm70_shflsync_idx_p) ;  /* 0x000006f000007944 */ /* 0x00afea0003c00000 */
[----:B--2---:R-:W-:Y:S01]  /*cb20*/  IMAD.MOV.U32 R5, RZ, RZ, R7 ;  /* 0x000000ffff057224 */ /* 0x004fe200078e0007 */
[----:B-1----:R-:W-:Y:S01]  /*cb30*/  MOV R6, 0x3 ;  /* 0x0000000300067802 */ /* 0x002fe20000000f00 */
[----:B------:R-:W-:Y:S01]  /*cb40*/  IMAD.MOV.U32 R9, RZ, RZ, R4 ;  /* 0x000000ffff097224 */ /* 0x000fe200078e0004 */
[----:B------:R-:W-:-:S02]  /*cb50*/  MOV R7, 0x181f ;  /* 0x0000181f00077802 */ /* 0x000fc40000000f00 */
[----:B------:R-:W-:Y:S02]  /*cb60*/  MOV R0, 0xcb80 ;  /* 0x0000cb8000007802 */ /* 0x000fe40000000f00 */
[----:B------:R-:W-:Y:S05]  /*cb70*/  CALL.REL.NOINC `($__internal_27_$__cuda_sm70_shflsync_idx_p) ;  /* 0x0000069000007944 */ /* 0x000fea0003c00000 */
[----:B-12---:R-:W-:Y:S05]  /*cb80*/  BRA `(.L_x_1346) ;  /* 0xffffe49000007947 */ /* 0x006fea000383ffff */
.L_x_1302:
[----:B------:R-:W-:Y:S01]  /*cb90*/  IMAD.MOV.U32 R9, RZ, RZ, R2 ;  /* 0x000000ffff097224 */ /* 0x000fe200078e0002 */
[----:B------:R-:W-:Y:S01]  /*cba0*/  MOV R6, RZ ;  /* 0x000000ff00067202 */ /* 0x000fe20000000f00 */
[----:B---3--:R-:W-:Y:S01]  /*cbb0*/  IMAD.MOV.U32 R7, RZ, RZ, 0x1f ;  /* 0x0000001fff077424 */ /* 0x008fe200078e00ff */
[----:B------:R-:W-:Y:S02]  /*cbc0*/  MOV R0, 0xcbe0 ;  /* 0x0000cbe000007802 */ /* 0x000fe40000000f00 */
[----:B------:R-:W-:Y:S05]  /*cbd0*/  CALL.REL.NOINC `($__internal_27_$__cuda_sm70_shflsync_idx_p) ;  /* 0x0000063000007944 */ /* 0x000fea0003c00000 */
[----:B--2---:R-:W-:Y:S01]  /*cbe0*/  MOV R3, R7 ;  /* 0x0000000700037202 */ /* 0x004fe20000000f00 */
[----:B-1----:R-:W-:Y:S05]  /*cbf0*/  BRA `(.L_x_1347) ;  /* 0xffffe5d000007947 */ /* 0x002fea000383ffff */
.L_x_1303:
[----:B------:R-:W-:Y:S01]  /*cc00*/  IMAD.MOV.U32 R9, RZ, RZ, R2 ;  /* 0x000000ffff097224 */ /* 0x000fe200078e0002 */
[----:B------:R-:W-:Y:S01]  /*cc10*/  MOV R6, 0x1 ;  /* 0x0000000100067802 */ /* 0x000fe20000000f00 */
[----:B---3--:R-:W-:Y:S01]  /*cc20*/  IMAD.MOV.U32 R7, RZ, RZ, 0x1f ;  /* 0x0000001fff077424 */ /* 0x008fe200078e00ff */
[----:B------:R-:W-:Y:S02]  /*cc30*/  MOV R0, 0xcc50 ;  /* 0x0000cc5000007802 */ /* 0x000fe40000000f00 */
[----:B-12---:R-:W-:Y:S05]  /*cc40*/  CALL.REL.NOINC `($__internal_27_$__cuda_sm70_shflsync_idx_p) ;  /* 0x000005c000007944 */ /* 0x006fea0003c00000 */
[----:B--2---:R-:W-:Y:S01]  /*cc50*/  MOV R2, R7 ;  /* 0x0000000700027202 */ /* 0x004fe20000000f00 */
[----:B-1----:R-:W-:Y:S05]  /*cc60*/  BRA `(.L_x_1348) ;  /* 0xffffe58000007947 */ /* 0x002fea000383ffff */
.L_x_1304:
[----:B------:R-:W-:Y:S02]  /*cc70*/  MOV R6, 0x1 ;  /* 0x0000000100067802 */ /* 0x000fe40000000f00 */
[----:B------:R-:W-:-:S02]  /*cc80*/  MOV R0, 0xcca0 ;  /* 0x0000cca000007802 */ /* 0x000fc40000000f00 */
[----:B-12---:R-:W-:Y:S05]  /*cc90*/  CALL.REL.NOINC `($__internal_28_$__cuda_sm70_shflsync_up_p) ;  /* 0x000005c000007944 */ /* 0x006fea0003c00000 */
[----:B-12---:R-:W-:Y:S05]  /*cca0*/  BRA `(.L_x_1349) ;  /* 0xffffe66000007947 */ /* 0x006fea000383ffff */
.L_x_1305:
[----:B------:R-:W-:Y:S02]  /*ccb0*/  MOV R6, 0x2 ;  /* 0x0000000200067802 */ /* 0x000fe40000000f00 */
[----:B------:R-:W-:-:S02]  /*ccc0*/  MOV R0, 0xcce0 ;  /* 0x0000cce000007802 */ /* 0x000fc40000000f00 */
[----:B-12---:R-:W-:Y:S05]  /*ccd0*/  CALL.REL.NOINC `($__internal_28_$__cuda_sm70_shflsync_up_p) ;  /* 0x0000058000007944 */ /* 0x006fea0003c00000 */
        /* <DEDUP_REMOVED lines=23> */
.L_x_1309:
[----:B---3--:R-:W-:Y:S01]  /*ce50*/  IMAD.MOV.U32 R15, RZ, RZ, R2 ;  /* 0x000000ffff0f7224 */ /* 0x008fe200078e0002 */
[----:B------:R-:W-:-:S02]  /*ce60*/  MOV R6, 0x1 ;  /* 0x0000000100067802 */ /* 0x000fc40000000f00 */
[----:B------:R-:W-:Y:S02]  /*ce70*/  MOV R0, 0xce90 ;  /* 0x0000ce9000007802 */ /* 0x000fe40000000f00 */
[----:B------:R-:W-:Y:S05]  /*ce80*/  CALL.REL.NOINC `($__internal_28_$__cuda_sm70_shflsync_up_p) ;  /* 0x000003d000007944 */ /* 0x000fea0003c00000 */
[----:B-12---:R-:W-:Y:S05]  /*ce90*/  BRA `(.L_x_1351) ;  /* 0xffffe6c000007947 */ /* 0x006fea000383ffff */
.L_x_1310:
[----:B---3--:R-:W-:Y:S01]  /*cea0*/  IMAD.MOV.U32 R15, RZ, RZ, R2 ;  /* 0x000000ffff0f7224 */ /* 0x008fe200078e0002 */
[----:B------:R-:W-:Y:S02]  /*ceb0*/  MOV R6, 0x2 ;  /* 0x0000000200067802 */ /* 0x000fe40000000f00 */
[----:B------:R-:W-:Y:S02]  /*cec0*/  MOV R0, 0xcee0 ;  /* 0x0000cee000007802 */ /* 0x000fe40000000f00 */
[----:B------:R-:W-:Y:S05]  /*ced0*/  CALL.REL.NOINC `($__internal_28_$__cuda_sm70_shflsync_up_p) ;  /* 0x0000038000007944 */ /* 0x000fea0003c00000 */
[----:B-12---:R-:W-:Y:S01]  /*cee0*/  SEL R15, R6, RZ, P1 ;  /* 0x000000ff060f7207 */ /* 0x006fe20000800000 */
[----:B------:R-:W-:Y:S01]  /*cef0*/  IMAD.MOV.U32 R6, RZ, RZ, 0x4 ;  /* 0x00000004ff067424 */ /* 0x000fe200078e00ff */
[----:B------:R-:W-:-:S03]  /*cf00*/  MOV R0, 0xcf30 ;  /* 0x0000cf3000007802 */ /* 0x000fc60000000f00 */
[----:B------:R-:W-:Y:S02]  /*cf10*/  IMAD.IADD R15, R2, 0x1, R15 ;  /* 0x00000001020f7824 */ /* 0x000fe400078e020f */
        /* <DEDUP_REMOVED lines=19> */
.L_x_1312:
[----:B------:R-:W-:Y:S02]  /*d050*/  SEL R2, RZ, 0x1, P0 ;  /* 0x00000001ff027807 */ /* 0x000fe40000000000 */
[----:B------:R-:W-:-:S02]  /*d060*/  MOV R0, 0xd080 ;  /* 0x0000d08000007802 */ /* 0x000fc40000000f00 */
[----:B---3--:R-:W-:Y:S05]  /*d070*/  CALL.REL.NOINC `($__internal_29_$__cuda_sm70_votesync_ballot) ;  /* 0x0000023000007944 */ /* 0x008fea0003c00000 */
[----:B------:R-:W-:Y:S05]  /*d080*/  BRA `(.L_x_1353) ;  /* 0xffffe66000007947 */ /* 0x000fea000383ffff */
.L_x_1313:
[----:B------:R-:W-:Y:S01]  /*d090*/  IMAD.MOV.U32 R9, RZ, RZ, R12 ;  /* 0x000000ffff097224 */ /* 0x000fe200078e000c */
[----:B--2---:R-:W-:Y:S01]  /*d0a0*/  MOV R6, R2 ;  /* 0x0000000200067202 */ /* 0x004fe20000000f00 */
[----:B------:R-:W-:Y:S01]  /*d0b0*/  IMAD.MOV.U32 R7, RZ, RZ, 0x1f ;  /* 0x0000001fff077424 */ /* 0x000fe200078e00ff */
[----:B------:R-:W-:-:S02]  /*d0c0*/  MOV R0, 0xd0e0 ;  /* 0x0000d0e000007802 */ /* 0x000fc40000000f00 */
[----:B-1-3--:R-:W-:Y:S05]  /*d0d0*/  CALL.REL.NOINC `($__internal_27_$__cuda_sm70_shflsync_idx_p) ;  /* 0x0000013000007944 */ /* 0x00afea0003c00000 */
[----:B--2---:R-:W-:Y:S01]  /*d0e0*/  IMAD.MOV.U32 R12, RZ, RZ, R7 ;  /* 0x000000ffff0c7224 */ /* 0x004fe200078e0007 */
[----:B-1----:R-:W-:Y:S01]  /*d0f0*/  MOV R6, R2 ;  /* 0x0000000200067202 */ /* 0x002fe20000000f00 */
[----:B------:R-:W-:Y:S01]  /*d100*/  IMAD.MOV.U32 R9, RZ, RZ, R5 ;  /* 0x000000ffff097224 */ /* 0x000fe200078e0005 */
[----:B------:R-:W-:-:S02]  /*d110*/  MOV R7, 0x1f ;  /* 0x0000001f00077802 */ /* 0x000fc40000000f00 */
[----:B------:R-:W-:Y:S02]  /*d120*/  MOV R0, 0xd140 ;  /* 0x0000d14000007802 */ /* 0x000fe40000000f00 */
[----:B------:R-:W-:Y:S05]  /*d130*/  CALL.REL.NOINC `($__internal_27_$__cuda_sm70_shflsync_idx_p) ;  /* 0x000000d000007944 */ /* 0x000fea0003c00000 */
[----:B--2---:R-:W-:Y:S01]  /*d140*/  MOV R5, R7 ;  /* 0x0000000700057202 */ /* 0x004fe20000000f00 */
[----:B-1----:R-:W-:Y:S05]  /*d150*/  BRA `(.L_x_1354) ;  /* 0xffffe5d000007947 */ /* 0x002fea000383ffff */
.L_x_1316:
[----:B------:R-:W-:Y:S01]  /*d160*/  IMAD.MOV.U32 R9, RZ, RZ, R15 ;  /* 0x000000ffff097224 */ /* 0x000fe200078e000f */
[----:B------:R-:W-:Y:S02]  /*d170*/  MOV R7, 0x1f ;  /* 0x0000001f00077802 */ /* 0x000fe40000000f00 */
[----:B------:R-:W-:Y:S02]  /*d180*/  MOV R0, 0xd1a0 ;  /* 0x0000d1a000007802 */ /* 0x000fe40000000f00 */
[----:B-1234-:R-:W-:Y:S05]  /*d190*/  CALL.REL.NOINC `($__internal_27_$__cuda_sm70_shflsync_idx_p) ;  /* 0x0000007000007944 */ /* 0x01efea0003c00000 */
[----:B--2---:R-:W-:Y:S01]  /*d1a0*/  MOV R17, R7 ;  /* 0x0000000700117202 */ /* 0x004fe20000000f00 */
[----:B-1----:R-:W-:Y:S05]  /*d1b0*/  BRA `(.L_x_1315) ;  /* 0xffffe5d000007947 */ /* 0x002fea000383ffff */
        .weak           $__internal_26_$__cuda_sm70_shflsync_bfly_p
        .type           $__internal_26_$__cuda_sm70_shflsync_bfly_p,@function
        .size           $__internal_26_$__cuda_sm70_shflsync_bfly_p,($__internal_27_$__cuda_sm70_shflsync_idx_p - $__internal_26_$__cuda_sm70_shflsync_bfly_p)
$__internal_26_$__cuda_sm70_shflsync_bfly_p:
[----:B------:R-:W-:Y:S01]  /*d1c0*/  MOV R10, R2 ;  /* 0x00000002000a7202 */ /* 0x000fe20000000f00 */
[----:B------:R-:W-:Y:S04]  /*d1d0*/  WARPSYNC R0 ;  /* 0x0000000000007348 */ /* 0x000fe80003800000 */
[----:B------:R-:W-:Y:S01]  /*d1e0*/  MOV R11, 0x0 ;  /* 0x00000000000b7802 */ /* 0x000fe20000000f00 */
[----:B------:R1:W2:Y:S03]  /*d1f0*/  SHFL.BFLY PT, R6, R235, R6, R5 ;  /* 0x0c000006eb067389 */ /* 0x0002a600000e0005 */
[----:B------:R-:W-:Y:S05]  /*d200*/  RET.REL.NODEC R10 `(_ZN7cutlass13device_kernelIN5flash19enable_sm80_to_sm89INS1_16FlashAttnFwdSm80INS1_25CollectiveMainloopFwdSm80ILi8ELi2ELb0EN4cute5tupleIJNS5_1CILi128EEENS7_ILi64EEENS7_ILi192EEEEEELi192ENS_10bfloat16_tEfNS_4arch4Sm80ELb0ELb0ELb0ELb1ELb0ELb0ELb1ELb1EEENS1_21CollectiveEpilogueFwdINS6_IJS8_SA_S9_EEENS6_IJNS7_ILi1EEESI_SI_EEESC_SE_Li256ELb1ELb1ELb1ELb0EEENS1_36VarlenDynamicPersistentTileSchedulerILi128ELi64ELi256ELi256ELb1ELb1ELb0ELb0ELb1ELb1EEEEEEEEEvNT_6ParamsE) ;  /* 0xffff2df00a007950 */ /* 0x000fea0003c3ffff */
        .weak           $__internal_27_$__cuda_sm70_shflsync_idx_p
        .type           $__internal_27_$__cuda_sm70_shflsync_idx_p,@function
        .size           $__internal_27_$__cuda_sm70_shflsync_idx_p,($__internal_28_$__cuda_sm70_shflsync_up_p - $__internal_27_$__cuda_sm70_shflsync_idx_p)
$__internal_27_$__cuda_sm70_shflsync_idx_p:
[----:B------:R-:W-:Y:S01]  /*d210*/  MOV R10, R0 ;  /* 0x00000000000a7202 */ /* 0x000fe20000000f00 */
[----:B------:R-:W-:Y:S04]  /*d220*/  WARPSYNC R192 ;  /* 0x000000c000007348 */ /* 0x000fe80003800000 */
[----:B------:R-:W-:Y:S01]  /*d230*/  MOV R11, 0x0 ;  /* 0x00000000000b7802 */ /* 0x000fe20000000f00 */
[----:B------:R1:W2:Y:S03]  /*d240*/  SHFL.IDX PT, R7, R9, R6, R7 ;  /* 0x0000000609077389 */ /* 0x0002a600000e0007 */
[----:B------:R-:W-:Y:S05]  /*d250*/  RET.REL.NODEC R10 `(_ZN7cutlass13device_kernelIN5flash19enable_sm80_to_sm89INS1_16FlashAttnFwdSm80INS1_25CollectiveMainloopFwdSm80ILi8ELi2ELb0EN4cute5tupleIJNS5_1CILi128EEENS7_ILi64EEENS7_ILi192EEEEEELi192ENS_10bfloat16_tEfNS_4arch4Sm80ELb0ELb0ELb0ELb1ELb0ELb0ELb1ELb1EEENS1_21CollectiveEpilogueFwdINS6_IJS8_SA_S9_EEENS6_IJNS7_ILi1EEESI_SI_EEESC_SE_Li256ELb1ELb1ELb1ELb0EEENS1_36VarlenDynamicPersistentTileSchedulerILi128ELi64ELi256ELi256ELb1ELb1ELb0ELb0ELb1ELb1EEEEEEEEEvNT_6ParamsE) ;  /* 0xffff2da00a007950 */ /* 0x000fea0003c3ffff */
        .weak           $__internal_28_$__cuda_sm70_shflsync_up_p
        .type           $__internal_28_$__cuda_sm70_shflsync_up_p,@function
        .size           $__internal_28_$__cuda_sm70_shflsync_up_p,($__internal_29_$__cuda_sm70_votesync_ballot - $__internal_28_$__cuda_sm70_shflsync_up_p)
$__internal_28_$__cuda_sm70_shflsync_up_p:
[----:B------:R-:W-:Y:S01]  /*d260*/  MOV R8, R0 ;  /* 0x0000000000087202 */ /* 0x000fe20000000f00 */
[----:B------:R-:W-:Y:S04]  /*d270*/  WARPSYNC R193 ;  /* 0x000000c100007348 */ /* 0x000fe80003800000 */
[----:B------:R-:W-:Y:S01]  /*d280*/  MOV R9, 0x0 ;  /* 0x0000000000097802 */ /* 0x000fe20000000f00 */
[----:B------:R1:W2:Y:S03]  /*d290*/  SHFL.UP PT, R6, R15, R6, R194 ;  /* 0x040000060f067389 */ /* 0x0002a600000e00c2 */
[----:B------:R-:W-:Y:S05]  /*d2a0*/  RET.REL.NODEC R8 `(_ZN7cutlass13device_kernelIN5flash19enable_sm80_to_sm89INS1_16FlashAttnFwdSm80INS1_25CollectiveMainloopFwdSm80ILi8ELi2ELb0EN4cute5tupleIJNS5_1CILi128EEENS7_ILi64EEENS7_ILi192EEEEEELi192ENS_10bfloat16_tEfNS_4arch4Sm80ELb0ELb0ELb0ELb1ELb0ELb0ELb1ELb1EEENS1_21CollectiveEpilogueFwdINS6_IJS8_SA_S9_EEENS6_IJNS7_ILi1EEESI_SI_EEESC_SE_Li256ELb1ELb1ELb1ELb0EEENS1_36VarlenDynamicPersistentTileSchedulerILi128ELi64ELi256ELi256ELb1ELb1ELb0ELb0ELb1ELb1EEEEEEEEEvNT_6ParamsE) ;  /* 0xffff2d5008007950 */ /* 0x000fea0003c3ffff */
        .weak           $__internal_29_$__cuda_sm70_votesync_ballot
        .type           $__internal_29_$__cuda_sm70_votesync_ballot,@function
        .size           $__internal_29_$__cuda_sm70_votesync_ballot,(.L_x_2488 - $__internal_29_$__cuda_sm70_votesync_ballot)
$__internal_29_$__cuda_sm70_votesync_ballot:
[----:B------:R-:W-:Y:S01]  /*d2b0*/  ISETP.NE.U32.AND P0, PT, R2, 0x1, PT ;  /* 0x000000010200780c */ /* 0x000fe20003f05070 */
[----:B------:R-:W-:Y:S01]  /*d2c0*/  IMAD.MOV.U32 R6, RZ, RZ, R0 ;  /* 0x000000ffff067224 */ /* 0x000fe200078e0000 */
[----:B------:R-:W-:Y:S04]  /*d2d0*/  WARPSYNC R187 ;  /* 0x000000bb00007348 */ /* 0x000fe80003800000 */
[----:B------:R-:W-:-:S07]  /*d2e0*/  IMAD.MOV.U32 R7, RZ, RZ, 0x0 ;  /* 0x00000000ff077424 */ /* 0x000fce00078e00ff */
[----:B------:R-:W-:-:S04]  /*d2f0*/  VOTE.ANY R2, PT, !P0 ;  /* 0x0000000000027806 */ /* 0x000fc800040e0100 */
[----:B------:R-:W-:Y:S01]  /*d300*/  LOP3.LUT R13, R2, R187, RZ, 0xc0, !PT ;  /* 0x000000bb020d7212 */ /* 0x000fe200078ec0ff */
[----:B------:R-:W-:Y:S06]  /*d310*/  RET.REL.NODEC R6 `(_ZN7cutlass13device_kernelIN5flash19enable_sm80_to_sm89INS1_16FlashAttnFwdSm80INS1_25CollectiveMainloopFwdSm80ILi8ELi2ELb0EN4cute5tupleIJNS5_1CILi128EEENS7_ILi64EEENS7_ILi192EEEEEELi192ENS_10bfloat16_tEfNS_4arch4Sm80ELb0ELb0ELb0ELb1ELb0ELb0ELb1ELb1EEENS1_21CollectiveEpilogueFwdINS6_IJS8_SA_S9_EEENS6_IJNS7_ILi1EEESI_SI_EEESC_SE_Li256ELb1ELb1ELb1ELb0EEENS1_36VarlenDynamicPersistentTileSchedulerILi128ELi64ELi256ELi256ELb1ELb1ELb0ELb0ELb1ELb1EEEEEEEEEvNT_6ParamsE) ;  /* 0xffff2ce006007950 */ /* 0x000fec0003c3ffff */
.L_x_1355:
        /* <DEDUP_REMOVED lines=14> */
.L_x_2488:


//--------------------- .text._ZN7cutlass13device_kernelIN5flash19enable_sm80_to_sm89INS1_16FlashAttnFwdSm80INS1_25CollectiveMainloopFwdSm80ILi8ELi2ELb0EN4cute5tupleIJNS5_1CILi128EEENS7_ILi64EEENS7_ILi192EEEEEELi192ENS_10bfloat16_tEfNS_4arch4Sm80ELb0ELb0ELb0ELb1ELb0ELb1ELb1ELb1EEENS1_21CollectiveEpilogueFwdINS6_IJS8_SA_S9_EEENS6_IJNS7_ILi1EEESI_SI_EEESC_SE_Li256ELb1ELb1ELb1ELb0EEENS1_36VarlenDynamicPersistentTileSchedulerILi128ELi64ELi256ELi256ELb1ELb1ELb0ELb0ELb1ELb1EEEEEEEEEvNT_6ParamsE --------------------------
	.section	.text._ZN7cutlass13device_kernelIN5flash19enable_sm80_to_sm89INS1_16FlashAttnFwdSm80INS1_25CollectiveMainloopFwdSm80ILi8ELi2ELb0EN4cute5tupleIJNS5_1CILi128EEENS7_ILi64EEENS7_ILi192EEEEEELi192ENS_10bfloat16_tEfNS_4arch4Sm80ELb0ELb0ELb0ELb1ELb0ELb1ELb1ELb1EEENS1_21CollectiveEpilogueFwdINS6_IJS8_SA_S9_EEENS6_IJNS7_ILi1EEESI_SI_EEESC_SE_Li256ELb1ELb1ELb1ELb0EEENS1_36VarlenDynamicPersistentTileSchedulerILi128ELi64ELi256ELi256ELb1ELb1ELb0ELb0ELb1ELb1EEEEEEEEEvNT_6ParamsE,"ax",@progbits
	.sectioninfo	@"SHI_REGISTERS=249"
	.align	128
.text._ZN7cutlass13device_kernelIN5flash19enable_sm80_to_sm89INS1_16FlashAttnFwdSm80INS1_25CollectiveMainloopFwdSm80ILi8ELi2ELb0EN4cute5tupleIJNS5_1CILi128EEENS7_ILi64EEENS7_ILi192EEEEEELi192ENS_10bfloat16_tEfNS_4arch4Sm80ELb0ELb0ELb0ELb1ELb0ELb1ELb1ELb1EEENS1_21CollectiveEpilogueFwdINS6_IJS8_SA_S9_EEENS6_IJNS7_ILi1EEESI_SI_EEESC_SE_Li256ELb1ELb1ELb1ELb0EEENS1_36VarlenDynamicPersistentTileSchedulerILi128ELi64ELi256ELi256ELb1ELb1ELb0ELb0ELb1ELb1EEEEEEEEEvNT_6ParamsE:
        .type           _ZN7cutlass13device_kernelIN5flash19enable_sm80_to_sm89INS1_16FlashAttnFwdSm80INS1_25CollectiveMainloopFwdSm80ILi8ELi2ELb0EN4cute5tupleIJNS5_1CILi128EEENS7_ILi64EEENS7_ILi192EEEEEELi192ENS_10bfloat16_tEfNS_4arch4Sm80ELb0ELb0ELb0ELb1ELb0ELb1ELb1ELb1EEENS1_21CollectiveEpilogueFwdINS6_IJS8_SA_S9_EEENS6_IJNS7_ILi1EEESI_SI_EEESC_SE_Li256ELb1ELb1ELb1ELb0EEENS1_36VarlenDynamicPersistentTileSchedulerILi128ELi64ELi256ELi256ELb1ELb1ELb0ELb0ELb1ELb1EEEEEEEEEvNT_6ParamsE,@function
        .size           _ZN7cutlass13device_kernelIN5flash19enable_sm80_to_sm89INS1_16FlashAttnFwdSm80INS1_25CollectiveMainloopFwdSm80ILi8ELi2ELb0EN4cute5tupleIJNS5_1CILi128EEENS7_ILi64EEENS7_ILi192EEEEEELi192ENS_10bfloat16_tEfNS_4arch4Sm80ELb0ELb0ELb0ELb1ELb0ELb1ELb1ELb1EEENS1_21CollectiveEpilogueFwdINS6_IJS8_SA_S9_EEENS6_IJNS7_ILi1EEESI_SI_EEESC_SE_Li256ELb1ELb1ELb1ELb0EEENS1_36VarlenDynamicPersistentTileSchedulerILi128ELi64ELi256ELi256ELb1ELb1ELb0ELb0ELb1ELb1EEEEEEEEEvNT_6ParamsE,(.L_x_2493 - _ZN7cutlass13device_kernelIN5flash19enable_sm80_to_sm89INS1_16FlashAttnFwdSm80INS1_25CollectiveMainloopFwdSm80ILi8ELi2ELb0EN4cute5tupleIJNS5_1CILi128EEENS7_ILi64EEENS7_ILi192EEEEEELi192ENS_10bfloat16_tEfNS_4arch4Sm80ELb0ELb0ELb0ELb1ELb0ELb1ELb1ELb1EEENS1_21CollectiveEpilogueFwdINS6_IJS8_SA_S9_EEENS6_IJNS7_ILi1EEESI_SI_EEESC_SE_Li256ELb1ELb1ELb1ELb0EEENS1_36VarlenDynamicPersistentTileSchedulerILi128ELi64ELi256ELi256ELb1ELb1ELb0ELb0ELb1ELb1EEEEEEEEEvNT_6ParamsE)
        .other          _ZN7cutlass13device_kernelIN5flash19enable_sm80_to_sm89INS1_16FlashAttnFwdSm80INS1_25CollectiveMainloopFwdSm80ILi8ELi2ELb0EN4cute5tupleIJNS5_1CILi128EEENS7_ILi64EEENS7_ILi192EEEEEELi192ENS_10bfloat16_tEfNS_4arch4Sm80ELb0ELb0ELb0ELb1ELb0ELb1ELb1ELb1EEENS1_21CollectiveEpilogueFwdINS6_IJS8_SA_S9_EEENS6_IJNS7_ILi1EEESI_SI_EEESC_SE_Li256ELb1ELb1ELb1ELb0EEENS1_36VarlenDynamicPersistentTileSchedulerILi128ELi64ELi256ELi256ELb1ELb1ELb0ELb0ELb1ELb1EEEEEEEEEvNT_6ParamsE,@"STO_CUDA_ENTRY STV_DEFAULT"
_ZN7cutlass13device_kernelIN5flash19enable_sm80_to_sm89INS1_16FlashAttnFwdSm80INS1_25CollectiveMainloopFwdSm80ILi8ELi2ELb0EN4cute5tupleIJNS5_1CILi128EEENS7_ILi64EEENS7_ILi192EEEEEELi192ENS_10bfloat16_tEfNS_4arch4Sm80ELb0ELb0ELb0ELb1ELb0ELb1ELb1ELb1EEENS1_21CollectiveEpilogueFwdINS6_IJS8_SA_S9_EEENS6_IJNS7_ILi1EEESI_SI_EEESC_SE_Li256ELb1ELb1ELb1ELb0EEENS1_36VarlenDynamicPersistentTileSchedulerILi128ELi64ELi256ELi256ELb1ELb1ELb0ELb0ELb1ELb1EEEEEEEEEvNT_6ParamsE:
        /* <DEDUP_REMOVED lines=54> */
.L_x_1361:
        /* <DEDUP_REMOVED lines=16> */
.L_x_1522:
        /* <DEDUP_REMOVED lines=16> */
.L_x_1523:
[----:B---3--:R-:W-:-:S05]  /*0560*/  IMAD R13, R13, c[0x0][0x538], RZ ;  /* 0x00014e000d0d7a24 */ /* 0x008fca00078e02ff */
[----:B------:R-:W-:-:S04]  /*0570*/  IADD3 R2, R13, R2, RZ ;  /* 0x000000020d027210 */ /* 0x000fc80007ffe0ff */
[----:B------:R-:W-:-:S13]  /*0580*/  ISETP.GT.AND P0, PT, R2, UR4, PT ;  /* 0x0000000402007c0c */ /* 0x000fda000bf04270 */
[----:B-12---:R-:W-:Y:S05]  /*0590*/  @!P0 BRA `(.L_x_1361) ;  /* 0xfffffdc000008947 */ /* 0x006fea000383ffff */
.L_x_1357:
[----:B-1----:R-:W-:-:S05]  /*05a0*/  IADD3 R200, -R13, R2, RZ ;  /* 0x000000020dc87210 */ /* 0x002fca0007ffe1ff */
[----:B------:R-:W-:-:S05]  /*05b0*/  IMAD R0, R9, c[0x0][0x538], R200 ;  /* 0x00014e0009007a24 */ /* 0x000fca00078e02c8 */
[----:B------:R-:W-:Y:S01]  /*05c0*/  ISETP.GT.AND P0, PT, R0, UR4, PT ;  /* 0x0000000400007c0c */ /* 0x000fe2000bf04270 */
[----:B------:R-:W-:-:S12]  /*05d0*/  BRA.DIV ~URZ, `(.L_x_1362) ;  /* 0x00016df27f007947 */ /* 0x000fd8000b800000 */
[----:B------:R-:W-:-:S04]  /*05e0*/  VOTE.ANY R7, PT, !P0 ;  /* 0x0000000000077806 */ /* 0x000fc800040e0100 */
.L_x_1524:
[----:B------:R1:W2:Y:S01]  /*05f0*/  POPC R203, R7 ;  /* 0x0000000700cb7309 */ /* 0x0002a20000000000 */
[----:B------:R-:W-:Y:S05]  /*0600*/  BRA.DIV ~URZ, `(.L_x_1363) ;  /* 0x00016e027f007947 */ /* 0x000fea000b800000 */
[----:B--2---:R2:W3:Y:S01]  /*0610*/  SHFL.IDX PT, R6, R6, R203, 0x1f ;  /* 0x00001fcb06067589 */ /* 0x0044e200000e0000 */
[----:B------:R-:W-:-:S03]  /*0620*/  MOV R11, RZ ;  /* 0x000000ff000b7202 */ /* 0x000fc60000000f00 */
[----:B------:R2:W4:Y:S04]  /*0630*/  SHFL.IDX PT, R5, R5, R203, 0x1f ;  /* 0x00001fcb05057589 */ /* 0x00052800000e0000 */
.L_x_1525:
[----:B------:R-:W-:Y:S01]  /*0640*/  ISETP.NE.AND P0, PT, R7, RZ, PT ;  /* 0x000000ff0700720c */ /* 0x000fe20003f05270 */
[----:B------:R-:W-:-:S12]  /*0650*/  BSSY B0, `(.L_x_1364) ;  /* 0x0000005000007945 */ /* 0x000fd80003800000 */
[----:B------:R-:W-:Y:S05]  /*0660*/  @!P0 BRA `(.L_x_1365) ;  /* 0x0000003000008947 */ /* 0x000fea0003800000 */
[----:B------:R-:W-:Y:S01]  /*0670*/  IADD3 R12, R203, -0x1, RZ ;  /* 0xffffffffcb0c7810 */ /* 0x000fe20007ffe0ff */
[----:B------:R-:W-:Y:S05]  /*0680*/  BRA.DIV ~URZ, `(.L_x_1366) ;  /* 0x00016e627f007947 */ /* 0x000fea000b800000 */
[----:B------:R1:W2:Y:S02]  /*0690*/  SHFL.IDX PT, R11, R9, R12, 0x1f ;  /* 0x00001f0c090b7589 */ /* 0x0002a400000e0000 */
.L_x_1365:
[----:B------:R-:W-:Y:S05]  /*06a0*/  BSYNC B0 ;  /* 0x0000000000007941 */ /* 0x000fea0003800000 */
.L_x_1364:
[----:B---3--:R-:W-:Y:S01]  /*06b0*/  IABS R0, R6 ;  /* 0x0000000600007213 */ /* 0x008fe20000000000 */
[----:B--2---:R-:W-:Y:S01]  /*06c0*/  IMAD R200, R11, c[0x0][0x538], R200 ;  /* 0x00014e000bc87a24 */ /* 0x004fe200078e02c8 */
[----:B----4-:R-:W-:Y:S02]  /*06d0*/  IABS R10, R5 ;  /* 0x00000005000a7213 */ /* 0x010fe40000000000 */
[----:B-1----:R-:W1:Y:S01]  /*06e0*/  I2F.RP R7, R0 ;  /* 0x0000000000077306 */ /* 0x002e620000209400 */
[----:B------:R-:W-:Y:S02]  /*06f0*/  IADD3 R203, R203, R4, RZ ;  /* 0x00000004cbcb7210 */ /* 0x000fe40007ffe0ff */
[----:B------:R-:W-:-:S05]  /*0700*/  IADD3 R201, -R200, UR4, RZ ;  /* 0x00000004c8c97c10 */ /* 0x000fca000fffe1ff */
[----:B------:R-:W2:Y:S08]  /*0710*/  I2F.RP R12, R10 ;  /* 0x0000000a000c7306 */ /* 0x000eb00000209400 */
[----:B-1----:R-:W1:Y:S08]  /*0720*/  MUFU.RCP R8, R7 ;  /* 0x0000000700087308 */ /* 0x002e700000001000 */
[----:B--2---:R-:W2:Y:S01]  /*0730*/  MUFU.RCP R12, R12 ;  /* 0x0000000c000c7308 */ /* 0x004ea20000001000 */
[----:B-1----:R-:W-:-:S02]  /*0740*/  IADD3 R8, R8, 0xffffffe, RZ ;  /* 0x0ffffffe08087810 */ /* 0x002fc40007ffe0ff */
[----:B------:R-:W-:-:S05]  /*0750*/  IABS R7, R201 ;  /* 0x000000c900077213 */ /* 0x000fca0000000000 */
        /* <DEDUP_REMOVED lines=10> */
[----:B------:R-:W-:-:S06]  /*0800*/  IMAD.HI.U32 R11, R9, R11, R8 ;  /* 0x0000000b090b7227 */ /* 0x000fcc00078e0008 */
        /* <DEDUP_REMOVED lines=20> */
[----:B------:R-:W-:Y:S01]  /*0950*/  IMAD R9, R7, R0, R2 ;  /* 0x0000000007097224 */ /* 0x000fe200078e0202 */
[----:B------:R-:W-:Y:S01]  /*0960*/  LOP3.LUT R0, R8, R5, RZ, 0x3c, !PT ;  /* 0x0000000508007212 */ /* 0x000fe200078e3cff */
[----:B------:R-:W-:-:S03]  /*0970*/  IMAD.IADD R201, R201, 0x1, -R6 ;  /* 0x00000001c9c97824 */ /* 0x000fc600078e0a06 */
[----:B------:R-:W-:Y:S02]  /*0980*/  ISETP.GT.U32.AND P0, PT, R10, R9, PT ;  /* 0x000000090a00720c */ /* 0x000fe40003f04070 */
[----:B------:R-:W-:-:S11]  /*0990*/  ISETP.GE.AND P1, PT, R0, RZ, PT ;  /* 0x000000ff0000720c */ /* 0x000fd60003f26270 */
[----:B------:R-:W-:Y:S01]  /*09a0*/  @!P0 IMAD.IADD R9, R9, 0x1, -R10 ;  /* 0x0000000109098824 */ /* 0x000fe200078e0a0a */
[----:B------:R-:W-:Y:S02]  /*09b0*/  @!P0 IADD3 R7, R7, 0x1, RZ ;  /* 0x0000000107078810 */ /* 0x000fe40007ffe0ff */
[----:B------:R-:W-:Y:S02]  /*09c0*/  ISETP.NE.AND P0, PT, R5, RZ, PT ;  /* 0x000000ff0500720c */ /* 0x000fe40003f05270 */
[----:B------:R-:W-:-:S13]  /*09d0*/  ISETP.GE.U32.AND P2, PT, R9, R10, PT ;  /* 0x0000000a0900720c */ /* 0x000fda0003f46070 */
[----:B------:R-:W-:-:S05]  /*09e0*/  @P2 IADD3 R7, R7, 0x1, RZ ;  /* 0x0000000107072810 */ /* 0x000fca0007ffe0ff */
[----:B------:R-:W-:Y:S01]  /*09f0*/  @!P1 IMAD.MOV R7, RZ, RZ, -R7 ;  /* 0x000000ffff079224 */ /* 0x000fe200078e0a07 */
[----:B------:R-:W-:-:S05]  /*0a00*/  @!P0 LOP3.LUT R7, RZ, R5, RZ, 0x33, !PT ;  /* 0x00000005ff078212 */ /* 0x000fca00078e33ff */
[----:B------:R-:W-:-:S04]  /*0a10*/  IMAD.MOV R0, RZ, RZ, -R7 ;  /* 0x000000ffff007224 */ /* 0x000fc800078e0a07 */
[C---:B------:R-:W-:Y:S02]  /*0a20*/  IMAD R0, R5.reuse, R0, R8 ;  /* 0x0000000005007224 */ /* 0x040fe400078e0208 */
[----:B------:R-:W-:-:S04]  /*0a30*/  IMAD R5, R5, 0x1000000, R7 ;  /* 0x0100000005057824 */ /* 0x000fc800078e0207 */
[----:B------:R-:W-:Y:S01]  /*0a40*/  IMAD R202, R0, 0x10000, R5 ;  /* 0x0001000000ca7824 */ /* 0x000fe200078e0205 */
[----:B------:R-:W-:Y:S05]  /*0a50*/  BRA `(.L_x_1367) ;  /* 0x0000004000007947 */ /* 0x000fea0003800000 */
.L_x_1358:
[----:B-1----:R-:W-:Y:S01]  /*0a60*/  IMAD.MOV.U32 R201, RZ, RZ, RZ ;  /* 0x000000ffffc97224 */ /* 0x002fe200078e00ff */
[----:B------:R-:W-:Y:S01]  /*0a70*/  MOV R202, RZ ;  /* 0x000000ff00ca7202 */ /* 0x000fe20000000f00 */
[----:B------:R-:W-:Y:S01]  /*0a80*/  IMAD.U32 R200, RZ, RZ, UR4 ;  /* 0x00000004ffc87e24 */ /* 0x000fe2000f8e00ff */
[----:B------:R-:W-:Y:S02]  /*0a90*/  MOV R203, c[0x0][0x53c] ;  /* 0x00014f0000cb7a02 */ /* 0x000fe40000000f00 */
.L_x_1367:
[----:B------:R-:W-:Y:S01]  /*0aa0*/  ISETP.NE.AND P0, PT, R3, RZ, PT ;  /* 0x000000ff0300720c */ /* 0x000fe20003f05270 */
[----:B------:R-:W-:-:S12]  /*0ab0*/  WARPSYNC 0xffffffff ;  /* 0xffffffff00007948 */ /* 0x000fd80003800000 */
[----:B------:R1:W-:Y:S04]  /*0ac0*/  @!P0 STS.128 [0x24100], R200 ;  /* 0x024100c8ff008388 */ /* 0x0003e80000000c00 */
[----:B------:R-:W-:Y:S06]  /*0ad0*/  BAR.ARV 0x5, 0x100 ;  /* 0x0144000000007b1d */ /* 0x000fec0000002000 */
.L_x_1356:
[----:B-1----:R-:W-:-:S13]  /*0ae0*/  ISETP.GE.AND P0, PT, R203, c[0x0][0x53c], PT ;  /* 0x00014f00cb007a0c */ /* 0x002fda0003f06270 */
[----:B------:R-:W-:Y:S05]  /*0af0*/  @P0 EXIT ;  /* 0x000000000000094d */ /* 0x000fea0003800000 */
[----:B------:R-:W-:-:S04]  /*0b00*/  SHF.R.S32.HI R5, RZ, 0x1f, R146 ;  /* 0x0000001fff057819 */ /* 0x000fc80000011492 */
[CC--:B------:R-:W-:Y:S02]  /*0b10*/  LEA.HI R2, R5.reuse, R146.reuse, RZ, 0x4 ;  /* 0x0000009205027211 */ /* 0x0c0fe400078f20ff */
[----:B------:R-:W-:Y:S02]  /*0b20*/  LEA.HI R8, R5, R146, RZ, 0x3 ;  /* 0x0000009205087211 */ /* 0x000fe400078f18ff */
[----:B------:R-:W-:Y:S02]  /*0b30*/  LOP3.LUT R9, R2, 0xfffffff0, RZ, 0xc0, !PT ;  /* 0xfffffff002097812 */ /* 0x000fe400078ec0ff */
[----:B------:R-:W-:Y:S02]  /*0b40*/  SHF.R.S32.HI R7, RZ, 0x4, R2 ;  /* 0x00000004ff077819 */ /* 0x000fe40000011402 */
[----:B------:R-:W-:Y:S01]  /*0b50*/  LOP3.LUT R3, R8, 0xfffffff8, RZ, 0xc0, !PT ;  /* 0xfffffff808037812 */ /* 0x000fe200078ec0ff */
[----:B------:R-:W-:Y:S01]  /*0b60*/  IMAD.IADD R9, R146, 0x1, -R9 ;  /* 0x0000000192097824 */ /* 0x000fe200078e0a09 */
[----:B------:R-:W-:-:S02]  /*0b70*/  LEA.HI R2, R2, R7, RZ, 0x1 ;  /* 0x0000000702027211 */ /* 0x000fc400078f08ff */
[-C--:B------:R-:W-:Y:S01]  /*0b80*/  LEA.HI R10, R5, R146.reuse, RZ, 0x6 ;  /* 0x00000092050a7211 */ /* 0x080fe200078f30ff */
[----:B------:R-:W-:Y:S01]  /*0b90*/  IMAD.IADD R193, R146, 0x1, -R3 ;  /* 0x0000000192c17824 */ /* 0x000fe200078e0a03 */
[----:B------:R-:W-:Y:S02]  /*0ba0*/  SHF.R.S32.HI R4, RZ, 0x1f, R9 ;  /* 0x0000001fff047819 */ /* 0x000fe40000011409 */
[----:B------:R-:W-:Y:S01]  /*0bb0*/  LOP3.LUT R2, R2, 0xfffffffe, RZ, 0xc0, !PT ;  /* 0xfffffffe02027812 */ /* 0x000fe200078ec0ff */
[----:B------:R-:W-:Y:S01]  /*0bc0*/  IMAD.SHL.U32 R10, R10, 0x8, RZ ;  /* 0x000000080a0a7824 */ /* 0x000fe200078e00ff */
[----:B------:R-:W-:Y:S01]  /*0bd0*/  LEA.HI R4, R4, R9, RZ, 0x3 ;  /* 0x0000000904047211 */ /* 0x000fe200078f18ff */
[----:B------:R-:W-:Y:S01]  /*0be0*/  IMAD.SHL.U32 R208, R193, 0x8, RZ ;  /* 0x00000008c1d07824 */ /* 0x000fe200078e00ff */
[----:B------:R-:W-:Y:S01]  /*0bf0*/  LEA.HI R140, R5, R146, RZ, 0x5 ;  /* 0x00000092058c7211 */ /* 0x000fe200078f28ff */
[----:B------:R-:W-:Y:S01]  /*0c00*/  IMAD.IADD R2, R7, 0x1, -R2 ;  /* 0x0000000107027824 */ /* 0x000fe200078e0a02 */
[----:B------:R-:W-:-:S02]  /*0c10*/  SHF.R.S32.HI R7, RZ, 0x3, R8 ;  /* 0x00000003ff077819 */ /* 0x000fc40000011408 */
[----:B------:R-:W-:Y:S01]  /*0c20*/  LOP3.LUT R6, R4, 0xfffffff8, RZ, 0xc0, !PT ;  /* 0xfffffff804067812 */ /* 0x000fe200078ec0ff */
[----:B------:R-:W-:Y:S01]  /*0c30*/  IMAD.SHL.U32 R0, R2, 0x8, RZ ;  /* 0x0000000802007824 */ /* 0x000fe200078e00ff */
[----:B------:R-:W-:Y:S01]  /*0c40*/  LEA.HI R5, R5, R146, RZ, 0x2 ;  /* 0x0000009205057211 */ /* 0x000fe200078f10ff */
[----:B------:R-:W-:Y:S01]  /*0c50*/  IMAD.SHL.U32 R7, R7, 0x40, RZ ;  /* 0x0000004007077824 */ /* 0x000fe200078e00ff */
[----:B------:R-:W-:Y:S01]  /*0c60*/  LOP3.LUT R10, R10, 0x7ffffe00, RZ, 0xc0, !PT ;  /* 0x7ffffe000a0a7812 */ /* 0x000fe200078ec0ff */
[----:B------:R-:W-:Y:S01]  /*0c70*/  IMAD.IADD R6, R9, 0x1, -R6 ;  /* 0x0000000109067824 */ /* 0x000fe200078e0a06 */
[--C-:B------:R-:W-:Y:S01]  /*0c80*/  SHF.R.S32.HI R213, RZ, 0x2, R5.reuse ;  /* 0x00000002ffd57819 */ /* 0x100fe20000011405 */
[----:B------:R-:W-:Y:S01]  /*0c90*/  IMAD.SHL.U32 R9, R193, 0x40, RZ ;  /* 0x00000040c1097824 */ /* 0x000fe200078e00ff */
[----:B------:R-:W-:Y:S01]  /*0ca0*/  LOP3.LUT R7, R7, 0x1c0, RZ, 0xc0, !PT ;  /* 0x000001c007077812 */ /* 0x000fe200078ec0ff */
[----:B------:R-:W-:Y:S01]  /*0cb0*/  IMAD.SHL.U32 R3, R6, 0x40, RZ ;  /* 0x0000004006037824 */ /* 0x000fe200078e00ff */
[----:B------:R-:W-:-:S02]  /*0cc0*/  SHF.R.S32.HI R212, RZ, 0x1f, R5 ;  /* 0x0000001fffd47819 */ /* 0x000fc40000011405 */
[----:B------:R-:W-:Y:S02]  /*0cd0*/  SHF.R.U32.HI R139, RZ, 0x3, R7 ;  /* 0x00000003ff8b7819 */ /* 0x000fe40000011607 */
[----:B------:R-:W-:Y:S02]  /*0ce0*/  LOP3.LUT R3, R3, 0x1c0, RZ, 0xc0, !PT ;  /* 0x000001c003037812 */ /* 0x000fe400078ec0ff */
[----:B------:R-:W-:Y:S02]  /*0cf0*/  LOP3.LUT R7, R7, 0x38, R208, 0xf8, !PT ;  /* 0x0000003807077812 */ /* 0x000fe400078ef8d0 */
[----:B------:R-:W-:Y:S02]  /*0d00*/  LOP3.LUT R0, R3, 0x8, R0, 0xf8, !PT ;  /* 0x0000000803007812 */ /* 0x000fe400078ef800 */
[----:B------:R-:W-:Y:S01]  /*0d10*/  LOP3.LUT R139, R10, R7, R139, 0xf6, !PT ;  /* 0x000000070a8b7212 */ /* 0x000fe200078ef68b */
[----:B------:R-:W-:Y:S01]  /*0d20*/  IMAD.SHL.U32 R7, R4, 0x40, RZ ;  /* 0x0000004004077824 */ /* 0x000fe200078e00ff */
[----:B------:R-:W-:Y:S01]  /*0d30*/  SHF.R.U32.HI R3, RZ, 0x3, R3 ;  /* 0x00000003ff037819 */ /* 0x000fe20000011603 */
[----:B------:R-:W-:Y:S01]  /*0d40*/  IMAD.MOV.U32 R4, RZ, RZ, 0x20 ;  /* 0x00000020ff047424 */ /* 0x000fe200078e00ff */
[----:B------:R-:W-:Y:S01]  /*0d50*/  SHF.R.S32.HI R140, RZ, 0x5, R140 ;  /* 0x00000005ff8c7819 */ /* 0x000fe2000001148c */
[----:B------:R-:W-:Y:S01]  /*0d60*/  IMAD.SHL.U32 R139, R139, 0x2, RZ ;  /* 0x000000028b8b7824 */ /* 0x000fe200078e00ff */
[----:B------:R-:W-:-:S02]  /*0d70*/  LEA.HI R212, R212, R213, RZ, 0x3 ;  /* 0x000000d5d4d47211 */ /* 0x000fc400078f18ff */
[----:B------:R-:W-:Y:S01]  /*0d80*/  LOP3.LUT R0, R0, R3, RZ, 0x3c, !PT ;  /* 0x0000000300007212 */ /* 0x000fe200078e3cff */
[C---:B------:R-:W-:Y:S01]  /*0d90*/  IMAD.SHL.U32 R3, R140.reuse, 0x400, RZ ;  /* 0x000004008c037824 */ /* 0x040fe200078e00ff */
[----:B------:R-:W-:Y:S01]  /*0da0*/  LOP3.LUT R9, R9, 0x1c0, RZ, 0xc0, !PT ;  /* 0x000001c009097812 */ /* 0x000fe200078ec0ff */
[----:B------:R-:W-:Y:S01]  /*0db0*/  IMAD.SHL.U32 R140, R140, 0x200, RZ ;  /* 0x000002008c8c7824 */ /* 0x000fe200078e00ff */
[----:B------:R-:W-:Y:S02]  /*0dc0*/  LOP3.LUT R7, R7, 0xfffffe00, RZ, 0xc0, !PT ;  /* 0xfffffe0007077812 */ /* 0x000fe400078ec0ff */
[----:B------:R-:W-:Y:S02]  /*0dd0*/  LOP3.LUT R212, R212, 0xfffffff8, RZ, 0xc0, !PT ;  /* 0xfffffff8d4d47812 */ /* 0x000fe400078ec0ff */
[----:B------:R-:W-:Y:S02]  /*0de0*/  LOP3.LUT R5, R5, 0xfffffffc, RZ, 0xc0, !PT ;  /* 0xfffffffc05057812 */ /* 0x000fe400078ec0ff */
[----:B------:R-:W-:Y:S01]  /*0df0*/  LOP3.LUT R8, R9, 0x8, R8, 0xf8, !PT ;  /* 0x0000000809087812 */ /* 0x000fe200078ef808 */
[----:B------:R-:W-:Y:S01]  /*0e00*/  IMAD.IADD R212, R213, 0x1, -R212 ;  /* 0x00000001d5d47824 */ /* 0x000fe200078e0ad4 */
[----:B------:R-:W-:Y:S01]  /*0e10*/  SHF.R.U32.HI R9, RZ, 0x3, R9 ;  /* 0x00000003ff097819 */ /* 0x000fe20000011609 */
[----:B------:R-:W-:Y:S01]  /*0e20*/  IMAD.IADD R210, R146, 0x1, -R5 ;  /* 0x0000000192d27824 */ /* 0x000fe200078e0a05 */
[----:B------:R-:W-:Y:S01]  /*0e30*/  R2P PR, R6, 0x6 ;  /* 0x0000000606007804 */ /* 0x000fe20000000000 */
[----:B------:R-:W-:Y:S01]  /*0e40*/  IMAD.MOV.U32 R5, RZ, RZ, 0x40 ;  /* 0x00000040ff057424 */ /* 0x000fe200078e00ff */
[-C--:B------:R-:W-:Y:S01]  /*0e50*/  IADD3 R3, R0, R7.reuse, R3 ;  /* 0x0000000700037210 */ /* 0x080fe20007ffe003 */
[----:B------:R-:W-:Y:S01]  /*0e60*/  IMAD.SHL.U32 R211, R212, 0x40, RZ ;  /* 0x00000040d4d37824 */ /* 0x000fe200078e00ff */
[----:B------:R-:W-:Y:S01]  /*0e70*/  LOP3.LUT R0, R0, R7, RZ, 0xfc, !PT ;  /* 0x0000000700007212 */ /* 0x000fe200078efcff */
[----:B------:R-:W-:Y:S01]  /*0e80*/  IMAD.SHL.U32 R144, R210, 0x8, RZ ;  /* 0x00000008d2907824 */ /* 0x000fe200078e00ff */
[----:B------:R-:W-:Y:S01]  /*0e90*/  LOP3.LUT R9, R8, R9, RZ, 0x3c, !PT ;  /* 0x0000000908097212 */ /* 0x000fe200078e3cff */
[----:B------:R-:W-:Y:S01]  /*0ea0*/  IMAD.SHL.U32 R142, R210, 0x4, RZ ;  /* 0x00000004d28e7824 */ /* 0x000fe200078e00ff */
[----:B------:R-:W-:-:S02]  /*0eb0*/  SEL R191, R4, 0xffffffe0, !P1 ;  /* 0xffffffe004bf7807 */ /* 0x000fc40004800000 */
[----:B------:R-:W-:Y:S01]  /*0ec0*/  LEA R194, R3, 0x18100, 0x1 ;  /* 0x0001810003c27811 */ /* 0x000fe200078e08ff */
[----:B------:R-:W-:Y:S01]  /*0ed0*/  IMAD R2, R2, 0x200, R9 ;  /* 0x0000020002027824 */ /* 0x000fe200078e0209 */
[----:B------:R-:W-:Y:S02]  /*0ee0*/  LEA R188, R0, 0x100, 0x1 ;  /* 0x0000010000bc7811 */ /* 0x000fe400078e08ff */
[----:B------:R-:W-:Y:S01]  /*0ef0*/  SEL R3, R5, 0xffffffc0, !P2 ;  /* 0xffffffc005037807 */ /* 0x000fe20005000000 */
[----:B------:R-:W-:Y:S01]  /*0f00*/  IMAD.IADD R0, R194, 0x1, R191 ;  /* 0x00000001c2007824 */ /* 0x000fe200078e02bf */
[----:B------:R-:W-:Y:S01]  /*0f10*/  LOP3.LUT R211, R211, 0x1c0, RZ, 0xc0, !PT ;  /* 0x000001c0d3d37812 */ /* 0x000fe200078ec0ff */
[----:B------:R-:W-:Y:S01]  /*0f20*/  IMAD.IADD R214, R191, 0x1, R188 ;  /* 0x00000001bfd67824 */ /* 0x000fe200078e02bc */
[----:B------:R-:W-:Y:S01]  /*0f30*/  IADD3 R209, R208, 0x40, RZ ;  /* 0x00000040d0d17810 */ /* 0x000fe20007ffe0ff */
[--C-:B------:R-:W-:Y:S01]  /*0f40*/  IMAD.IADD R190, R194, 0x1, R3.reuse ;  /* 0x00000001c2be7824 */ /* 0x100fe200078e0203 */
[----:B------:R-:W-:Y:S01]  /*0f50*/  IADD3 R208, R208, 0x80, RZ ;  /* 0x00000080d0d07810 */ /* 0x000fe20007ffe0ff */
[----:B------:R-:W-:Y:S01]  /*0f60*/  IMAD.IADD R189, R0, 0x1, R3 ;  /* 0x0000000100bd7824 */ /* 0x000fe200078e0203 */
[----:B------:R-:W-:Y:S01]  /*0f70*/  SHF.R.S32.HI R145, RZ, 0x1f, R144 ;  /* 0x0000001fff917819 */ /* 0x000fe20000011490 */
[C---:B------:R-:W-:Y:S01]  /*0f80*/  IMAD.IADD R214, R3.reuse, 0x1, R214 ;  /* 0x0000000103d67824 */ /* 0x040fe200078e02d6 */
[C---:B------:R-:W-:Y:S01]  /*0f90*/  IADD3 R138, R142.reuse, 0x10, RZ ;  /* 0x000000108e8a7810 */ /* 0x040fe20007ffe0ff */
[----:B------:R-:W-:Y:S01]  /*0fa0*/  IMAD.IADD R147, R3, 0x1, R188 ;  /* 0x0000000103937824 */ /* 0x000fe200078e02bc */
[----:B------:R-:W-:-:S02]  /*0fb0*/  IADD3 R137, R142, 0x30, RZ ;  /* 0x000000308e897810 */ /* 0x000fc40007ffe0ff */
[----:B------:R-:W-:Y:S02]  /*0fc0*/  IADD3 R136, R142, 0x50, RZ ;  /* 0x000000508e887810 */ /* 0x000fe40007ffe0ff */
[----:B------:R-:W-:Y:S02]  /*0fd0*/  SHF.R.U32.HI R141, RZ, 0x3, R211 ;  /* 0x00000003ff8d7819 */ /* 0x000fe400000116d3 */
[C---:B------:R-:W-:Y:S02]  /*0fe0*/  IADD3 R10, R139.reuse, 0x100, RZ ;  /* 0x000001008b0a7810 */ /* 0x040fe40007ffe0ff */
[----:B------:R-:W-:Y:S02]  /*0ff0*/  IADD3 R11, R139, 0xc100, RZ ;  /* 0x0000c1008b0b7810 */ /* 0x000fe40007ffe0ff */
[----:B------:R-:W-:Y:S02]  /*1000*/  LEA R192, R2, 0xc100, 0x1 ;  /* 0x0000c10002c07811 */ /* 0x000fe400078e08ff */
.L_x_1521:
[----:B------:R-:W-:-:S04]  /*1010*/  IMAD.MOV.U32 R6, RZ, RZ, 0x4 ;  /* 0x00000004ff067424 */ /* 0x000fc800078e00ff */
[----:B------:R-:W-:-:S05]  /*1020*/  IMAD.WIDE R8, R203, R6, c[0x0][0x588] ;  /* 0x00016200cb087625 */ /* 0x000fca00078e0206 */
        /* <DEDUP_REMOVED lines=11> */
[----:B------:R-:W-:Y:S01]  /*10e0*/  IMAD.MOV.U32 R91, RZ, RZ, RZ ;  /* 0x000000ffff5b7224 */ /* 0x000fe200078e00ff */
[----:B--2---:R-:W-:Y:S02]  /*10f0*/  SHF.R.S32.HI R88, RZ, 0x1f, R215 ;  /* 0x0000001fff587819 */ /* 0x004fe400000114d7 */
[C---:B------:R-:W-:Y:S02]  /*1100*/  @P4 LEA R2, P0, R215.reuse, c[0x0][0x360], 0x2 ;  /* 0x0000d800d7024a11 */ /* 0x040fe400078010ff */
[----:B------:R-:W-:-:S02]  /*1110*/  @P2 LEA R4, P1, R215, c[0x0][0x370], 0x2 ;  /* 0x0000dc00d7042a11 */ /* 0x000fc400078210ff */
[C-C-:B------:R-:W-:Y:S02]  /*1120*/  @P4 LEA.HI.X R3, R215.reuse, c[0x0][0x364], R88.reuse, 0x2, P0 ;  /* 0x0000d900d7034a11 */ /* 0x140fe400000f1458 */
[----:B------:R-:W-:Y:S02]  /*1130*/  ISETP.NE.U32.AND P0, PT, RZ, c[0x0][0x350], PT ;  /* 0x0000d400ff007a0c */ /* 0x000fe40003f05070 */
[C---:B------:R-:W-:Y:S01]  /*1140*/  @P2 LEA.HI.X R5, R215.reuse, c[0x0][0x374], R88, 0x2, P1 ;  /* 0x0000dd00d7052a11 */ /* 0x040fe200008f1458 */
[----:B------:R1:W5:Y:S01]  /*1150*/  @P4 LDG.E R86, [R2.64] ;  /* 0x0000000802564981 */ /* 0x000362000c1e1900 */
[----:B------:R-:W-:Y:S02]  /*1160*/  ISETP.NE.AND.EX P6, PT, RZ, c[0x0][0x354], PT, P0 ;  /* 0x0000d500ff007a0c */ /* 0x000fe40003fc5300 */
[C---:B------:R-:W-:Y:S01]  /*1170*/  LEA R12, P1, R215.reuse, c[0x0][0x350], 0x2 ;  /* 0x0000d400d70c7a11 */ /* 0x040fe200078210ff */
[----:B------:R2:W5:Y:S01]  /*1180*/  @P2 LDG.E R92, [R4.64] ;  /* 0x00000008045c2981 */ /* 0x000562000c1e1900 */
[----:B------:R-:W-:-:S02]  /*1190*/  LEA R14, P2, R215, c[0x0][0x348], 0x2 ;  /* 0x0000d200d70e7a11 */ /* 0x000fc400078410ff */
[C---:B------:R-:W-:Y:S02]  /*11a0*/  LEA R8, P0, R215.reuse, c[0x0][0x358], 0x2 ;  /* 0x0000d600d7087a11 */ /* 0x040fe400078010ff */
[C-C-:B------:R-:W-:Y:S02]  /*11b0*/  LEA.HI.X R15, R215.reuse, c[0x0][0x34c], R88.reuse, 0x2, P2 ;  /* 0x0000d300d70f7a11 */ /* 0x140fe400010f1458 */
[C-C-:B------:R-:W-:Y:S02]  /*11c0*/  LEA.HI.X R13, R215.reuse, c[0x0][0x354], R88.reuse, 0x2, P1 ;  /* 0x0000d500d70d7a11 */ /* 0x140fe400008f1458 */
[----:B------:R-:W-:Y:S01]  /*11d0*/  LEA.HI.X R9, R215, c[0x0][0x35c], R88, 0x2, P0 ;  /* 0x0000d700d7097a11 */ /* 0x000fe200000f1458 */
[----:B------:R3:W5:Y:S04]  /*11e0*/  @P3 LDG.E R87, [R14.64] ;  /* 0x000000080e573981 */ /* 0x000768000c1e1900 */
[----:B------:R3:W5:Y:S01]  /*11f0*/  @P6 LDG.E R91, [R12.64] ;  /* 0x000000080c5b6981 */ /* 0x000762000c1e1900 */
[----:B-1----:R-:W-:-:S06]  /*1200*/  IMAD.MOV.U32 R2, RZ, RZ, RZ ;  /* 0x000000ffff027224 */ /* 0x002fcc00078e00ff */
[----:B------:R3:W5:Y:S01]  /*1210*/  @P5 LDG.E R2, [R8.64] ;  /* 0x0000000808025981 */ /* 0x000762000c1e1900 */
[----:B------:R-:W-:Y:S01]  /*1220*/  YIELD ;  /* 0x0000000000007946 */ /* 0x000fe20003800000 */
[----:B--2---:R-:W-:Y:S02]  /*1230*/  P2R R4, PR, RZ, 0x40 ;  /* 0x00000040ff047803 */ /* 0x004fe40000000000 */
[----:B------:R-:W-:Y:S01]  /*1240*/  LOP3.LUT R217, R202, 0xffff, RZ, 0xc0, !PT ;  /* 0x0000ffffcad97812 */ /* 0x000fe200078ec0ff */
[----:B------:R-:W-:Y:S05]  /*1250*/  @P4 BRA `(.L_x_1368) ;  /* 0x0000005000004947 */ /* 0x000fea0003800000 */
[----:B-----5:R-:W-:Y:S01]  /*1260*/  MOV R86, c[0x0][0x168] ;  /* 0x00005a0000567a02 */ /* 0x020fe20000000f00 */
[----:B------:R-:W-:Y:S05]  /*1270*/  @!P3 BRA `(.L_x_1368) ;  /* 0x000000300000b947 */ /* 0x000fea0003800000 */
[----:B------:R-:W2:Y:S04]  /*1280*/  LDG.E R86, [R14.64] ;  /* 0x000000080e567981 */ /* 0x000ea8000c1e1900 */
[----:B------:R-:W2:Y:S02]  /*1290*/  LDG.E R3, [R14.64+0x4] ;  /* 0x000004080e037981 */ /* 0x000ea4000c1e1900 */
[----:B--2---:R-:W-:-:S02]  /*12a0*/  IADD3 R86, -R86, R3, RZ ;  /* 0x0000000356567210 */ /* 0x004fc40007ffe1ff */
.L_x_1368:
[----:B------:R-:W-:-:S04]  /*12b0*/  ISETP.NE.U32.AND P0, PT, RZ, c[0x0][0x368], PT ;  /* 0x0000da00ff007a0c */ /* 0x000fc80003f05070 */
[----:B------:R-:W-:-:S13]  /*12c0*/  ISETP.NE.AND.EX P0, PT, RZ, c[0x0][0x36c], PT, P0 ;  /* 0x0000db00ff007a0c */ /* 0x000fda0003f05300 */
[----:B------:R-:W-:Y:S05]  /*12d0*/  @!P0 BRA `(.L_x_1369) ;  /* 0x0000004000008947 */ /* 0x000fea0003800000 */
[----:B---3--:R-:W-:-:S04]  /*12e0*/  LEA R12, P0, R215, c[0x0][0x368], 0x2 ;  /* 0x0000da00d70c7a11 */ /* 0x008fc800078010ff */
[----:B------:R-:W-:-:S05]  /*12f0*/  LEA.HI.X R13, R215, c[0x0][0x36c], R88, 0x2, P0 ;  /* 0x0000db00d70d7a11 */ /* 0x000fca00000f1458 */
[----:B------:R1:W5:Y:S01]  /*1300*/  LDG.E R3, [R12.64] ;  /* 0x000000080c037981 */ /* 0x000362000c1e1900 */
[----:B------:R-:W-:Y:S05]  /*1310*/  BRA `(.L_x_1370) ;  /* 0x0000005000007947 */ /* 0x000fea0003800000 */
.L_x_1369:
[----:B------:R-:W-:Y:S01]  /*1320*/  MOV R3, c[0x0][0x1d0] ;  /* 0x0000740000037a02 */ /* 0x000fe20000000f00 */
[----:B------:R-:W-:Y:S05]  /*1330*/  @!P6 BRA `(.L_x_1370) ;  /* 0x000000300000e947 */ /* 0x000fea0003800000 */
[----:B------:R-:W2:Y:S04]  /*1340*/  LDG.E R3, [R12.64] ;  /* 0x000000080c037981 */ /* 0x000ea8000c1e1900 */
[----:B------:R-:W2:Y:S02]  /*1350*/  LDG.E R0, [R12.64+0x4] ;  /* 0x000004080c007981 */ /* 0x000ea4000c1e1900 */
[----:B--2---:R-:W-:Y:S02]  /*1360*/  IADD3 R3, -R3, R0, RZ ;  /* 0x0000000003037210 */ /* 0x004fe40007ffe1ff */
.L_x_1370:
[----:B------:R-:W2:Y:S04]  /*1370*/  @P5 LDG.E R0, [R8.64] ;  /* 0x0000000808005981 */ /* 0x000ea8000c1e1900 */
[----:B------:R-:W2:Y:S01]  /*1380*/  @P5 LDG.E R5, [R8.64+0x4] ;  /* 0x0000040808055981 */ /* 0x000ea2000c1e1900 */
[----:B------:R-:W-:Y:S01]  /*1390*/  ISETP.NE.U32.AND P0, PT, RZ, c[0x0][0x378], PT ;  /* 0x0000de00ff007a0c */ /* 0x000fe20003f05070 */
[----:B-----5:R-:W-:-:S03]  /*13a0*/  IMAD.MOV.U32 R85, RZ, RZ, R3 ;  /* 0x000000ffff557224 */ /* 0x020fc600078e0003 */
[----:B------:R-:W-:Y:S01]  /*13b0*/  ISETP.NE.AND.EX P1, PT, RZ, c[0x0][0x37c], PT, P0 ;  /* 0x0000df00ff007a0c */ /* 0x000fe20003f25300 */
[----:B------:R-:W-:Y:S01]  /*13c0*/  IMAD.MOV.U32 R90, RZ, RZ, c[0x0][0x228] ;  /* 0x00008a00ff5a7624 */ /* 0x000fe200078e00ff */
[C---:B------:R-:W-:Y:S02]  /*13d0*/  LOP3.LUT R218, R202.reuse, 0xff000000, RZ, 0xc0, !PT ;  /* 0xff000000cada7812 */ /* 0x040fe400078ec0ff */
[----:B------:R-:W-:Y:S02]  /*13e0*/  LOP3.LUT R7, R202, 0xff0000, RZ, 0xc0, !PT ;  /* 0x00ff0000ca077812 */ /* 0x000fe400078ec0ff */
[----:B------:R-:W-:-:S07]  /*13f0*/  SHF.R.U32.HI R218, RZ, 0x8, R218 ;  /* 0x00000008ffda7819 */ /* 0x000fce00000116da */
[----:B-1-3--:R-:W-:-:S04]  /*1400*/  @P1 LEA R12, P0, R215, c[0x0][0x378], 0x2 ;  /* 0x0000de00d70c1a11 */ /* 0x00afc800078010ff */
[----:B------:R-:W-:Y:S02]  /*1410*/  @P1 LEA.HI.X R13, R215, c[0x0][0x37c], R88, 0x2, P0 ;  /* 0x0000df00d70d1a11 */ /* 0x000fe400000f1458 */
[----:B------:R-:W-:Y:S01]  /*1420*/  LEA.HI R218, R7, R218, RZ, 0x10 ;  /* 0x000000da07da7211 */ /* 0x000fe200078f80ff */
[----:B------:R-:W-:Y:S02]  /*1430*/  BSSY B0, `(.L_x_1371) ;  /* 0x000002a000007945 */ /* 0x000fe40003800000 */
[----:B------:R1:W5:Y:S01]  /*1440*/  @P1 LDG.E R85, [R12.64] ;  /* 0x000000080c551981 */ /* 0x000362000c1e1900 */
[----:B------:R-:W-:Y:S01]  /*1450*/  SHF.R.U32.HI R202, RZ, 0x10, R218 ;  /* 0x00000010ffca7819 */ /* 0x000fe200000116da */
[----:B------:R-:W-:Y:S01]  /*1460*/  IMAD.MOV.U32 R7, RZ, RZ, RZ ;  /* 0x000000ffff077224 */ /* 0x000fe200078e00ff */
[----:B------:R-:W-:Y:S02]  /*1470*/  LOP3.LUT R218, R218, 0xff, RZ, 0xc0, !PT ;  /* 0x000000ffdada7812 */ /* 0x000fe400078ec0ff */
[----:B------:R-:W-:-:S04]  /*1480*/  ISETP.NE.AND P1, PT, R202, RZ, PT ;  /* 0x000000ffca00720c */ /* 0x000fc80003f25270 */
[----:B------:R-:W-:Y:S01]  /*1490*/  SEL R94, R202, c[0x0][0x338], P1 ;  /* 0x0000ce00ca5e7a07 */ /* 0x000fe20000800000 */
[----:B--2---:R-:W-:Y:S02]  /*14a0*/  @P5 IMAD.IADD R90, R5, 0x1, -R0 ;  /* 0x00000001055a5824 */ /* 0x004fe400078e0a00 */
[----:B------:R-:W-:-:S04]  /*14b0*/  IMAD.IADD R5, R3, 0x1, -R92 ;  /* 0x0000000103057824 */ /* 0x000fc800078e0a5c */
[----:B------:R-:W-:-:S05]  /*14c0*/  IMAD.IADD R84, R5, 0x1, R90 ;  /* 0x0000000105547824 */ /* 0x000fca00078e025a */
[C---:B------:R-:W-:Y:S02]  /*14d0*/  ISETP.GE.AND P0, PT, R84.reuse, 0x1, PT ;  /* 0x000000015400780c */ /* 0x040fe40003f06270 */
[----:B------:R-:W-:-:S04]  /*14e0*/  IADD3 R0, R84, 0x3f, RZ ;  /* 0x0000003f54007810 */ /* 0x000fc80007ffe0ff */
[----:B------:R-:W-:-:S04]  /*14f0*/  SHF.R.S32.HI R89, RZ, 0x1f, R0 ;  /* 0x0000001fff597819 */ /* 0x000fc80000011400 */
[----:B------:R-:W-:-:S04]  /*1500*/  LEA.HI R89, R89, R0, RZ, 0x6 ;  /* 0x0000000059597211 */ /* 0x000fc800078f30ff */
        /* <DEDUP_REMOVED lines=28> */
.L_x_1372:
[----:B-1----:R-:W-:Y:S05]  /*16d0*/  BSYNC B0 ;  /* 0x0000000000007941 */ /* 0x002fea0003800000 */
.L_x_1371:
[----:B------:R-:W-:Y:S02]  /*16e0*/  IMAD R0, R218, R7, RZ ;  /* 0x00000007da007224 */ /* 0x000fe400078e02ff */
[----:B------:R-:W-:Y:S02]  /*16f0*/  IMAD.SHL.U32 R154, R193, 0x8, RZ ;  /* 0x00000008c19a7824 */ /* 0x000fe400078e00ff */
[C---:B------:R-:W-:Y:S02]  /*1700*/  IMAD.IADD R8, R0.reuse, 0x1, R7 ;  /* 0x0000000100087824 */ /* 0x040fe400078e0207 */
        /* <DEDUP_REMOVED lines=19> */
[----:B------:R-:W-:Y:S01]  /*1840*/  IMAD.IADD R164, R3, 0x1, R91 ;  /* 0x0000000103a47824 */ /* 0x000fe200078e025b */
[----:B------:R-:W-:Y:S01]  /*1850*/  SHF.R.S32.HI R8, RZ, 0x1f, R2 ;  /* 0x0000001fff087819 */ /* 0x000fe20000011402 */
[----:B------:R-:W-:Y:S01]  /*1860*/  IMAD.MOV.U32 R100, RZ, RZ, c[0x0][0x1e0] ;  /* 0x00007800ff647624 */ /* 0x000fe200078e00ff */
[----:B------:R-:W-:Y:S01]  /*1870*/  LEA.HI R7, R7, R146, RZ, 0x3 ;  /* 0x0000009207077211 */ /* 0x000fe200078f18ff */
[----:B------:R-:W-:Y:S01]  /*1880*/  IMAD.WIDE.U32 R18, R164, c[0x0][0x1e0], RZ ;  /* 0x00007800a4127a25 */ /* 0x000fe200078e00ff */
[----:B------:R-:W-:Y:S02]  /*1890*/  SHF.R.S32.HI R155, RZ, 0x1f, R154 ;  /* 0x0000001fff9b7819 */ /* 0x000fe4000001149a */
[----:B------:R-:W-:Y:S01]  /*18a0*/  SHF.R.S32.HI R7, RZ, 0x3, R7 ;  /* 0x00000003ff077819 */ /* 0x000fe20000011407 */
[----:B------:R-:W-:Y:S01]  /*18b0*/  IMAD.WIDE.U32 R168, R213, c[0x0][0x1e0], RZ ;  /* 0x00007800d5a87a25 */ /* 0x000fe200078e00ff */
[----:B------:R-:W-:-:S02]  /*18c0*/  SEL R160, R215, RZ, !P5 ;  /* 0x000000ffd7a07207 */ /* 0x000fc40006800000 */
[C---:B------:R-:W-:Y:S02]  /*18d0*/  IADD3 R13, P0, R7.reuse, R2, RZ ;  /* 0x00000002070d7210 */ /* 0x040fe40007f1e0ff */
[----:B------:R-:W-:Y:S02]  /*18e0*/  SEL R2, R88, RZ, !P5 ;  /* 0x000000ff58027207 */ /* 0x000fe40006800000 */
[----:B------:R-:W-:Y:S01]  /*18f0*/  LEA.HI.X.SX32 R8, R7, R8, 0x1, P0 ;  /* 0x0000000807087211 */ /* 0x000fe200000f0eff */
[C---:B------:R-:W-:Y:S01]  /*1900*/  IMAD.WIDE.U32 R14, R13.reuse, c[0x0][0x238], R154 ;  /* 0x00008e000d0e7a25 */ /* 0x040fe200078e009a */
[----:B------:R-:W-:Y:S02]  /*1910*/  MOV R3, 0x6 ;  /* 0x0000000600037802 */ /* 0x000fe40000000f00 */
[----:B------:R-:W-:Y:S01]  /*1920*/  MOV R107, 0x5 ;  /* 0x00000005006b7802 */ /* 0x000fe20000000f00 */
[----:B------:R-:W-:Y:S01]  /*1930*/  IMAD R0, R8, c[0x0][0x238], RZ ;  /* 0x00008e0008007a24 */ /* 0x000fe200078e02ff */
[----:B------:R-:W-:Y:S01]  /*1940*/  MOV R16, R14 ;  /* 0x0000000e00107202 */ /* 0x000fe20000000f00 */
[----:B------:R-:W-:Y:S01]  /*1950*/  IMAD.MOV.U32 R14, RZ, RZ, c[0x0][0x238] ;  /* 0x00008e00ff0e7624 */ /* 0x000fe200078e00ff */
[----:B------:R-:W-:Y:S01]  /*1960*/  SHF.R.S32.HI R6, RZ, 0x1f, R164 ;  /* 0x0000001fff067819 */ /* 0x000fe200000114a4 */
[----:B------:R-:W-:Y:S01]  /*1970*/  IMAD R0, R13, c[0x0][0x23c], R0 ;  /* 0x00008f000d007a24 */ /* 0x000fe200078e0200 */
[----:B------:R-:W-:Y:S01]  /*1980*/  ISETP.GE.AND P5, PT, R154, c[0x0][0x1d4], PT ;  /* 0x000075009a007a0c */ /* 0x000fe20003fa6270 */
[----:B------:R-:W-:Y:S01]  /*1990*/  IMAD R167, R2, c[0x0][0x248], RZ ;  /* 0x0000920002a77a24 */ /* 0x000fe200078e02ff */
[----:B------:R-:W-:Y:S01]  /*19a0*/  SHF.L.U64.HI R102, R14, R3, c[0x0][0x23c] ;  /* 0x00008f000e667619 */ /* 0x000fe20000010203 */
[----:B------:R-:W-:Y:S01]  /*19b0*/  IMAD.IADD R17, R15, 0x1, R0 ;  /* 0x000000010f117824 */ /* 0x000fe200078e0200 */
[----:B------:R-:W-:Y:S01]  /*19c0*/  IADD3 R15, R5, -0x1, RZ ;  /* 0xffffffff050f7810 */ /* 0x000fe20007ffe0ff */
[----:B------:R-:W-:Y:S01]  /*19d0*/  IMAD.IADD R0, R90, 0x1, -R7 ;  /* 0x000000015a007824 */ /* 0x000fe200078e0a07 */
[C---:B------:R-:W-:Y:S01]  /*19e0*/  SHF.L.U32 R106, R14.reuse, 0x5, RZ ;  /* 0x000000050e6a7819 */ /* 0x040fe200000006ff */
[----:B------:R-:W-:Y:S01]  /*19f0*/  IMAD.WIDE.U32 R158, R217, c[0x0][0x240], R16 ;  /* 0x00009000d99e7a25 */ /* 0x000fe200078e0010 */
[----:B------:R-:W-:-:S02]  /*1a00*/  SHF.L.U64.HI R105, R14, R107, c[0x0][0x23c] ;  /* 0x00008f000e697619 */ /* 0x000fc4000001026b */
[----:B------:R-:W-:Y:S01]  /*1a10*/  ISETP.GE.AND P4, PT, R209, c[0x0][0x1d4], PT ;  /* 0x00007500d1007a0c */ /* 0x000fe20003f86270 */
[----:B------:R-:W-:Y:S01]  /*1a20*/  IMAD R159, R217, c[0x0][0x244], R159 ;  /* 0x00009100d99f7a24 */ /* 0x000fe200078e029f */
[----:B------:R-:W-:Y:S01]  /*1a30*/  MOV R108, c[0x0][0x258] ;  /* 0x00009600006c7a02 */ /* 0x000fe20000000f00 */
[----:B------:R-:W-:Y:S01]  /*1a40*/  IMAD R0, R15, -0x40, R0 ;  /* 0xffffffc00f007824 */ /* 0x000fe200078e0200 */
[----:B------:R-:W-:Y:S01]  /*1a50*/  SHF.L.U64.HI R98, R100, R3, c[0x0][0x1e4] ;  /* 0x0000790064627619 */ /* 0x000fe20000010203 */
[----:B------:R-:W-:Y:S01]  /*1a60*/  IMAD.WIDE.U32 R158, R160, c[0x0][0x248], R158 ;  /* 0x00009200a09e7a25 */ /* 0x000fe200078e009e */
[----:B------:R-:W-:Y:S02]  /*1a70*/  SHF.L.U64.HI R107, R108, R107, c[0x0][0x25c] ;  /* 0x000097006c6b7619 */ /* 0x000fe4000001026b */
[----:B------:R-:W-:Y:S01]  /*1a80*/  ISETP.GE.AND P1, PT, R0, 0x21, PT ;  /* 0x000000210000780c */ /* 0x000fe20003f26270 */
[----:B------:R-:W-:Y:S01]  /*1a90*/  IMAD R167, R160, c[0x0][0x24c], R167 ;  /* 0x00009300a0a77a24 */ /* 0x000fe200078e02a7 */
[----:B------:R-:W-:Y:S01]  /*1aa0*/  ISETP.GE.AND P2, PT, R0, 0x1, PT ;  /* 0x000000010000780c */ /* 0x000fe20003f46270 */
[----:B------:R-:W-:Y:S01]  /*1ab0*/  IMAD.SHL.U32 R104, R14, 0x40, RZ ;  /* 0x000000400e687824 */ /* 0x000fe200078e00ff */
[----:B------:R-:W-:Y:S01]  /*1ac0*/  SHF.R.S32.HI R0, RZ, 0x1f, R15 ;  /* 0x0000001fff007819 */ /* 0x000fe2000001140f */
[----:B------:R-:W-:Y:S01]  /*1ad0*/  IMAD R7, R102, R15, RZ ;  /* 0x0000000f66077224 */ /* 0x000fe200078e02ff */
[----:B------:R-:W-:Y:S01]  /*1ae0*/  MOV R166, R158 ;  /* 0x0000009e00a67202 */ /* 0x000fe20000000f00 */
[----:B------:R-:W-:Y:S01]  /*1af0*/  IMAD.IADD R167, R159, 0x1, R167 ;  /* 0x000000019fa77824 */ /* 0x000fe200078e02a7 */
[----:B------:R-:W-:Y:S01]  /*1b00*/  SHF.L.U64.HI R99, R108, R3, c[0x0][0x25c] ;  /* 0x000097006c637619 */ /* 0x000fe20000010203 */
[-C--:B------:R-:W-:Y:S01]  /*1b10*/  IMAD R7, R0, R104.reuse, R7 ;  /* 0x0000006800077224 */ /* 0x080fe200078e0207 */
[----:B------:R-:W-:Y:S01]  /*1b20*/  SHF.L.U32 R101, R108, 0x6, RZ ;  /* 0x000000066c657819 */ /* 0x000fe200000006ff */
[----:B------:R-:W-:Y:S01]  /*1b30*/  IMAD R8, R8, c[0x0][0x258], RZ ;  /* 0x0000960008087a24 */ /* 0x000fe200078e02ff */
[----:B------:R-:W-:Y:S01]  /*1b40*/  SHF.R.S32.HI R143, RZ, 0x1f, R142 ;  /* 0x0000001fff8f7819 */ /* 0x000fe2000001148e */
[----:B------:R-:W-:-:S04]  /*1b50*/  IMAD.WIDE.U32 R16, R15, R104, R166 ;  /* 0x000000680f107225 */ /* 0x000fc800078e00a6 */
[----:B------:R-:W-:Y:S01]  /*1b60*/  IMAD.WIDE.U32 R20, R13, c[0x0][0x258], R154 ;  /* 0x000096000d147a25 */ /* 0x000fe200078e009a */
[----:B------:R-:W-:-:S03]  /*1b70*/  @P2 LEA R24, P3, R16, c[0x0][0x220], 0x1 ;  /* 0x0000880010182a11 */ /* 0x000fc600078608ff */
[----:B------:R-:W-:Y:S02]  /*1b80*/  IMAD R8, R13, c[0x0][0x25c], R8 ;  /* 0x000097000d087a24 */ /* 0x000fe400078e0208 */
[----:B------:R-:W-:Y:S01]  /*1b90*/  IMAD.IADD R14, R17, 0x1, R7 ;  /* 0x00000001110e7824 */ /* 0x000fe200078e0207 */
[----:B------:R-:W-:Y:S01]  /*1ba0*/  @P1 IADD3 R7, P0, R106, R16, RZ ;  /* 0x000000106a071210 */ /* 0x000fe20007f1e0ff */
[----:B------:R-:W-:Y:S02]  /*1bb0*/  IMAD R9, R6, c[0x0][0x1e0], RZ ;  /* 0x0000780006097a24 */ /* 0x000fe400078e02ff */
[----:B------:R-:W-:Y:S01]  /*1bc0*/  IMAD.IADD R21, R21, 0x1, R8 ;  /* 0x0000000115157824 */ /* 0x000fe200078e0208 */
[----:B------:R-:W-:Y:S01]  /*1bd0*/  @P1 IADD3.X R8, R14, R105, RZ, P0, !PT ;  /* 0x000000690e081210 */ /* 0x000fe200007fe4ff */
[----:B------:R-:W-:Y:S01]  /*1be0*/  IMAD R9, R164, c[0x0][0x1e4], R9 ;  /* 0x00007900a4097a24 */ /* 0x000fe200078e0209 */
[C---:B------:R-:W-:Y:S01]  /*1bf0*/  @P1 LEA R22, P0, R7.reuse, c[0x0][0x220], 0x1 ;  /* 0x0000880007161a11 */ /* 0x040fe200078008ff */
[----:B------:R-:W-:Y:S01]  /*1c00*/  IMAD R95, R2, c[0x0][0x268], RZ ;  /* 0x00009a00025f7a24 */ /* 0x000fe200078e02ff */
[----:B------:R-:W-:Y:S01]  /*1c10*/  @P2 LEA.HI.X R25, R16, c[0x0][0x224], R14, 0x1, P3 ;  /* 0x0000890010192a11 */ /* 0x000fe200018f0c0e */
[----:B------:R-:W-:Y:S01]  /*1c20*/  IMAD.SHL.U32 R100, R100, 0x40, RZ ;  /* 0x0000004064647824 */ /* 0x000fe200078e00ff */
[----:B------:R-:W-:Y:S01]  /*1c30*/  ISETP.GE.AND P3, PT, R208, c[0x0][0x1d4], PT ;  /* 0x00007500d0007a0c */ /* 0x000fe20003f66270 */
[----:B------:R-:W-:Y:S01]  /*1c40*/  IMAD R95, R160, c[0x0][0x26c], R95 ;  /* 0x00009b00a05f7a24 */ /* 0x000fe200078e025f */
[----:B------:R-:W-:Y:S01]  /*1c50*/  @P1 LEA.HI.X R23, R7, c[0x0][0x224], R8, 0x1, P0 ;  /* 0x0000890007171a11 */ /* 0x000fe200000f0c08 */
[----:B------:R-:W-:Y:S01]  /*1c60*/  @!PT LDS RZ, [RZ] ;  /* 0x00000000fffff984 */ /* 0x000fe20000000800 */
[----:B------:R-:W-:Y:S01]  /*1c70*/  @!PT LDS RZ, [RZ] ;  /* 0x00000000fffff984 */ /* 0x000fe20000000800 */
[----:B------:R-:W-:Y:S01]  /*1c80*/  @!PT LDS RZ, [RZ] ;  /* 0x00000000fffff984 */ /* 0x000fe20000000800 */
[----:B------:R1:W-:Y:S01]  /*1c90*/  @P2 LDGSTS.E.BYPASS.LTC128B.128 [R139+0xc100], [R24.64], !P5 ;  /* 0x0c100000188b2fae */ /* 0x0003e2000e901d48 */
[----:B------:R-:W-:Y:S01]  /*1ca0*/  IADD3 R19, R19, R9, RZ ;  /* 0x0000000913137210 */ /* 0x000fe20007ffe0ff */
[C---:B------:R-:W-:Y:S01]  /*1cb0*/  IMAD.WIDE.U32 R8, R217.reuse, c[0x0][0x260], R20 ;  /* 0x00009800d9087a25 */ /* 0x040fe200078e0014 */
[----:B------:R-:W-:Y:S01]  /*1cc0*/  ISETP.NE.AND P0, PT, R4, RZ, PT ;  /* 0x000000ff0400720c */ /* 0x000fe20003f05270 */
[----:B------:R1:W-:Y:S01]  /*1cd0*/  @P2 LDGSTS.E.BYPASS.LTC128B.128 [R139+0xe100], [R24.64+0x80], !P4 ;  /* 0x0e100080188b2fae */ /* 0x0003e2000e101d48 */
[----:B------:R-:W-:Y:S01]  /*1ce0*/  SHF.R.S32.HI R7, RZ, 0x1f, R213 ;  /* 0x0000001fff077819 */ /* 0x000fe200000114d5 */
[----:B------:R-:W-:-:S04]  /*1cf0*/  IMAD.WIDE.U32 R162, R217, c[0x0][0x1e8], R18 ;  /* 0x00007a00d9a27a25 */ /* 0x000fc800078e0012 */
[----:B------:R-:W-:Y:S01]  /*1d00*/  IMAD R9, R217, c[0x0][0x264], R9 ;  /* 0x00009900d9097a24 */ /* 0x000fe200078e0209 */
[----:B------:R1:W-:Y:S01]  /*1d10*/  @P2 LDGSTS.E.BYPASS.LTC128B.128 [R139+0x10100], [R24.64+0x100], !P3 ;  /* 0x10100100188b2fae */ /* 0x0003e2000d901d48 */
[----:B------:R-:W-:Y:S02]  /*1d20*/  IMAD R2, R7, c[0x0][0x1e0], RZ ;  /* 0x0000780007027a24 */ /* 0x000fe400078e02ff */
[----:B------:R-:W-:Y:S01]  /*1d30*/  IMAD R163, R217, c[0x0][0x1ec], R163 ;  /* 0x00007b00d9a37a24 */ /* 0x000fe200078e02a3 */
[----:B------:R1:W-:Y:S01]  /*1d40*/  @P1 LDGSTS.E.BYPASS.LTC128B.128 [R139+0xd100], [R22.64], !P5 ;  /* 0x0d100000168b1fae */ /* 0x0003e2000e901d48 */
[----:B------:R-:W-:-:S03]  /*1d50*/  IMAD.WIDE.U32 R160, R160, c[0x0][0x268], R8 ;  /* 0x00009a00a0a07a25 */ /* 0x000fc600078e0008 */
[----:B------:R1:W-:Y:S01]  /*1d60*/  @P1 LDGSTS.E.BYPASS.LTC128B.128 [R139+0xf100], [R22.64+0x80], !P4 ;  /* 0x0f100080168b1fae */ /* 0x0003e2000e101d48 */
[----:B------:R-:W-:Y:S01]  /*1d70*/  IMAD R103, R213, c[0x0][0x1e4], R2 ;  /* 0x00007900d5677a24 */ /* 0x000fe200078e0202 */
[----:B------:R-:W-:Y:S01]  /*1d80*/  IADD3 R95, R161, R95, RZ ;  /* 0x0000005fa15f7210 */ /* 0x000fe20007ffe0ff */
[----:B------:R-:W-:Y:S01]  /*1d90*/  IMAD.SHL.U32 R108, R108, 0x20, RZ ;  /* 0x000000206c6c7824 */ /* 0x000fe200078e00ff */
[----:B------:R1:W-:Y:S02]  /*1da0*/  @P1 LDGSTS.E.BYPASS.LTC128B.128 [R139+0x11100], [R22.64+0x100], !P3 ;  /* 0x11100100168b1fae */ /* 0x0003e4000d901d48 */
[----:B------:R-:W-:Y:S02]  /*1db0*/  IADD3 R103, R169, R103, RZ ;  /* 0x00000067a9677210 */ /* 0x000fe40007ffe0ff */
[----:B------:R-:W0:Y:S01]  /*1dc0*/  LDGDEPBAR ;  /* 0x00000000000079af */ /* 0x000e220000000000 */
[----:B------:R-:W-:Y:S01]  /*1dd0*/  WARPSYNC 0xffffffff ;  /* 0xffffffff00007948 */ /* 0x000fe20003800000 */
[----:B--2---:R-:W-:Y:S01]  /*1de0*/  @P6 SHF.R.S32.HI R127, RZ, 0x1f, R156 ;  /* 0x0000001fff7f6819 */ /* 0x004fe2000001149c */
[----:B------:R-:W-:Y:S01]  /*1df0*/  @!P6 IMAD.MOV.U32 R156, RZ, RZ, R215 ;  /* 0x000000ffff9ce224 */ /* 0x000fe200078e00d7 */
[----:B------:R-:W-:-:S04]  /*1e00*/  @!P6 MOV R127, R88 ;  /* 0x00000058007fe202 */ /* 0x000fc80000000f00 */
[----:B------:R-:W-:Y:S02]  /*1e10*/  SEL R127, R127, RZ, !P0 ;  /* 0x000000ff7f7f7207 */ /* 0x000fe40004000000 */
[----:B------:R-:W-:-:S03]  /*1e20*/  SEL R156, R156, RZ, !P0 ;  /* 0x000000ff9c9c7207 */ /* 0x000fc60004000000 */
[----:B------:R-:W-:Y:S02]  /*1e30*/  IMAD R97, R127, c[0x0][0x1f0], RZ ;  /* 0x00007c007f617a24 */ /* 0x000fe400078e02ff */
[----:B------:R-:W-:-:S04]  /*1e40*/  IMAD.WIDE.U32 R162, R156, c[0x0][0x1f0], R162 ;  /* 0x00007c009ca27a25 */ /* 0x000fc800078e00a2 */
[----:B------:R-:W-:-:S04]  /*1e50*/  IMAD R97, R156, c[0x0][0x1f4], R97 ;  /* 0x00007d009c617a24 */ /* 0x000fc800078e0261 */
[----:B------:R-:W-:Y:S02]  /*1e60*/  IMAD.IADD R97, R163, 0x1, R97 ;  /* 0x00000001a3617824 */ /* 0x000fe400078e0261 */
[----:B-1----:R-:W-:Y:S01]  /*1e70*/  ISETP.GT.AND P0, PT, R15, R12, PT ;  /* 0x0000000c0f00720c */ /* 0x002fe20003f04270 */
[----:B------:R-:W-:Y:S01]  /*1e80*/  BAR.SYNC.DEFER_BLOCKING 0x0 ;  /* 0x0000000000007b1d */ /* 0x000fe20000010000 */
[----:B------:R-:W-:Y:S01]  /*1e90*/  IMAD R2, R99, R15, RZ ;  /* 0x0000000f63027224 */ /* 0x000fe200078e02ff */
[----:B------:R-:W-:Y:S01]  /*1ea0*/  IADD3 R14, R144, 0x40, RZ ;  /* 0x00000040900e7810 */ /* 0x000fe20007ffe0ff */
[----:B------:R-:W-:Y:S01]  /*1eb0*/  IMAD.MOV.U32 R8, RZ, RZ, R160 ;  /* 0x000000ffff087224 */ /* 0x000fe200078e00a0 */
[----:B------:R-:W-:Y:S01]  /*1ec0*/  LOP3.LUT R216, R216, 0xfffffffd, RZ, 0xc0, !PT ;  /* 0xfffffffdd8d87812 */ /* 0x000fe200078ec0ff */
[----:B------:R-:W-:Y:S01]  /*1ed0*/  IMAD.MOV.U32 R9, RZ, RZ, R95 ;  /* 0x000000ffff097224 */ /* 0x000fe200078e005f */
[----:B------:R-:W-:Y:S01]  /*1ee0*/  ULDC.U8 UR4, c[0x0][0x298] ;  /* 0x0000a60000047ab9 */ /* 0x000fe20000000000 */
[-C--:B------:R-:W-:Y:S02]  /*1ef0*/  IMAD R2, R0, R101.reuse, R2 ;  /* 0x0000006500027224 */ /* 0x080fe400078e0202 */
[----:B------:R-:W-:-:S03]  /*1f00*/  IMAD.WIDE.U32 R8, R15, R101, R8 ;  /* 0x000000650f087225 */ /* 0x000fc600078e0008 */
[----:B------:R-:W-:Y:S01]  /*1f10*/  @P0 IADD3 R13, R5, -0x2, RZ ;  /* 0xfffffffe050d0810 */ /* 0x000fe20007ffe0ff */
[----:B------:R-:W-:Y:S01]  /*1f20*/  IMAD.IADD R2, R9, 0x1, R2 ;  /* 0x0000000109027824 */ /* 0x000fe200078e0202 */
[----:B------:R-:W-:Y:S01]  /*1f30*/  @P2 LEA R18, P6, R8, c[0x0][0x250], 0x1 ;  /* 0x0000940008122a11 */ /* 0x000fe200078c08ff */
[----:B------:R-:W-:Y:S01]  /*1f40*/  IMAD R172, R7, c[0x0][0x290], RZ ;  /* 0x0000a40007ac7a24 */ /* 0x000fe200078e02ff */
[----:B------:R-:W-:Y:S01]  /*1f50*/  @P0 SHF.R.S32.HI R0, RZ, 0x1f, R13 ;  /* 0x0000001fff000819 */ /* 0x000fe2000001140d */
[----:B------:R-:W-:Y:S01]  /*1f60*/  @P0 IMAD R9, R102, R13, RZ ;  /* 0x0000000d66090224 */ /* 0x000fe200078e02ff */
[----:B------:R-:W-:Y:S01]  /*1f70*/  @P2 LEA.HI.X R19, R8, c[0x0][0x254], R2, 0x1, P6 ;  /* 0x0000950008132a11 */ /* 0x000fe200030f0c02 */
[----:B------:R-:W-:Y:S01]  /*1f80*/  @P0 IMAD.WIDE.U32 R16, R13, R104, R166 ;  /* 0x000000680d100225 */ /* 0x000fe200078e00a6 */
[----:B------:R-:W-:Y:S02]  /*1f90*/  @P1 IADD3 R5, P6, R108, R8, RZ ;  /* 0x000000086c051210 */ /* 0x000fe40007fde0ff */
[----:B------:R-:W-:Y:S01]  /*1fa0*/  IADD3 R13, R144, 0x20, RZ ;  /* 0x00000020900d7810 */ /* 0x000fe20007ffe0ff */
[----:B------:R-:W-:Y:S01]  /*1fb0*/  IMAD.MOV.U32 R8, RZ, RZ, c[0x0][0x27c] ;  /* 0x00009f00ff087624 */ /* 0x000fe200078e00ff */
[----:B------:R-:W-:Y:S01]  /*1fc0*/  @!PT LDS RZ, [RZ] ;  /* 0x00000000fffff984 */ /* 0x000fe20000000800 */
[----:B------:R-:W-:Y:S01]  /*1fd0*/  @!PT LDS RZ, [RZ] ;  /* 0x00000000fffff984 */ /* 0x000fe20000000800 */
[----:B------:R-:W-:Y:S01]  /*1fe0*/  @!PT LDS RZ, [RZ] ;  /* 0x00000000fffff984 */ /* 0x000fe20000000800 */
[----:B------:R1:W-:Y:S01]  /*1ff0*/  @P2 LDGSTS.E.BYPASS.LTC128B.128 [R139+0x100], [R18.64], !P5 ;  /* 0x00100000128b2fae */ /* 0x0003e2000e901d48 */
[----:B------:R-:W-:Y:S01]  /*2000*/  @P1 IMAD.X R2, R2, 0x1, R107, P6 ;  /* 0x0000000102021824 */ /* 0x000fe200030e066b */
[C---:B------:R-:W-:Y:S01]  /*2010*/  @P1 LEA R22, P6, R5.reuse, c[0x0][0x250], 0x1 ;  /* 0x0000940005161a11 */ /* 0x040fe200078c08ff */
[----:B------:R-:W-:Y:S01]  /*2020*/  @P0 IMAD R0, R0, R104, R9 ;  /* 0x0000006800000224 */ /* 0x000fe200078e0209 */
[----:B------:R1:W-:Y:S01]  /*2030*/  @P2 LDGSTS.E.BYPASS.LTC128B.128 [R139+0x2100], [R18.64+0x80], !P4 ;  /* 0x02100080128b2fae */ /* 0x0003e2000e101d48 */
[----:B------:R-:W-:Y:S01]  /*2040*/  IMAD.SHL.U32 R8, R8, 0x2, RZ ;  /* 0x0000000208087824 */ /* 0x000fe200078e00ff */
[----:B------:R-:W-:Y:S01]  /*2050*/  @P1 LEA.HI.X R23, R5, c[0x0][0x254], R2, 0x1, P6 ;  /* 0x0000950005171a11 */ /* 0x000fe200030f0c02 */
[----:B------:R-:W-:Y:S01]  /*2060*/  @P0 IMAD.IADD R0, R17, 0x1, R0 ;  /* 0x0000000111000824 */ /* 0x000fe200078e0200 */
[----:B------:R1:W-:Y:S01]  /*2070*/  @P2 LDGSTS.E.BYPASS.LTC128B.128 [R139+0x4100], [R18.64+0x100], !P3 ;  /* 0x04100100128b2fae */ /* 0x0003e2000d901d48 */
[----:B------:R-:W-:Y:S01]  /*2080*/  @P0 LEA R20, P6, R16, c[0x0][0x220], 0x1 ;  /* 0x0000880010140a11 */ /* 0x000fe200078c08ff */
[----:B------:R-:W-:Y:S01]  /*2090*/  IMAD R170, R7, c[0x0][0x280], RZ ;  /* 0x0000a00007aa7a24 */ /* 0x000fe200078e02ff */
[----:B------:R-:W-:Y:S01]  /*20a0*/  ISETP.GE.AND P2, PT, R13, c[0x0][0x27c], PT ;  /* 0x00009f000d007a0c */ /* 0x000fe20003f46270 */
[----:B------:R-:W-:Y:S01]  /*20b0*/  IMAD R127, R127, c[0x0][0x218], RZ ;  /* 0x000086007f7f7a24 */ /* 0x000fe200078e02ff */
[----:B------:R-:W-:Y:S01]  /*20c0*/  IADD3 R17, -R8, c[0x0][0x1d4], RZ ;  /* 0x0000750008117a10 */ /* 0x000fe20007ffe1ff */
[C---:B------:R-:W-:Y:S01]  /*20d0*/  IMAD R170, R213.reuse, c[0x0][0x284], R170 ;  /* 0x0000a100d5aa7a24 */ /* 0x040fe200078e02aa */
[----:B------:R-:W-:Y:S01]  /*20e0*/  @P0 LEA.HI.X R21, R16, c[0x0][0x224], R0, 0x1, P6 ;  /* 0x0000890010150a11 */ /* 0x000fe200030f0c00 */
[----:B------:R-:W-:Y:S01]  /*20f0*/  IMAD R127, R156, c[0x0][0x21c], R127 ;  /* 0x000087009c7f7a24 */ /* 0x000fe200078e027f */
[----:B------:R-:W-:Y:S01]  /*2100*/  SEL R2, RZ, c[0x0][0x27c], !P2 ;  /* 0x00009f00ff027a07 */ /* 0x000fe20005000000 */
[----:B------:R-:W-:Y:S01]  /*2110*/  IMAD.WIDE.U32 R174, R213, c[0x0][0x280], R144 ;  /* 0x0000a000d5ae7a25 */ /* 0x000fe200078e0090 */
[-C--:B------:R-:W-:Y:S01]  /*2120*/  SEL R0, R8, R17.reuse, !P2 ;  /* 0x0000001108007207 */ /* 0x080fe20005000000 */
[----:B------:R2:W-:Y:S01]  /*2130*/  @P1 LDGSTS.E.BYPASS.LTC128B.128 [R139+0x1100], [R22.64], !P5 ;  /* 0x01100000168b1fae */ /* 0x0005e2000e901d48 */
[----:B------:R-:W-:Y:S01]  /*2140*/  ISETP.GE.AND P2, PT, R144, c[0x0][0x27c], PT ;  /* 0x00009f0090007a0c */ /* 0x000fe20003f46270 */
[----:B------:R-:W-:Y:S01]  /*2150*/  IMAD.IADD R2, R13, 0x1, R2 ;  /* 0x000000010d027824 */ /* 0x000fe200078e0202 */
[----:B------:R-:W-:Y:S01]  /*2160*/  ISETP.GE.AND P6, PT, R14, c[0x0][0x27c], PT ;  /* 0x00009f000e007a0c */ /* 0x000fe20003fc6270 */
[C---:B------:R-:W-:Y:S01]  /*2170*/  IMAD R172, R213.reuse, c[0x0][0x294], R172 ;  /* 0x0000a500d5ac7a24 */ /* 0x040fe200078e02ac */
[CC--:B------:R-:W-:Y:S01]  /*2180*/  SEL R4, R8.reuse, R17.reuse, !P2 ;  /* 0x0000001108047207 */ /* 0x0c0fe20005000000 */
[C---:B------:R-:W-:Y:S01]  /*2190*/  IMAD.WIDE.U32 R176, R213.reuse, c[0x0][0x290], R144 ;  /* 0x0000a400d5b07a25 */ /* 0x040fe200078e0090 */
[----:B------:R-:W-:Y:S01]  /*21a0*/  SEL R17, R8, R17, !P6 ;  /* 0x0000001108117207 */ /* 0x000fe20007000000 */
[----:B------:R2:W-:Y:S01]  /*21b0*/  @P1 LDGSTS.E.BYPASS.LTC128B.128 [R139+0x3100], [R22.64+0x80], !P4 ;  /* 0x03100080168b1fae */ /* 0x0005e2000e101d48 */
[----:B------:R-:W-:Y:S01]  /*21c0*/  SEL R5, RZ, c[0x0][0x27c], !P2 ;  /* 0x00009f00ff057a07 */ /* 0x000fe20005000000 */
[----:B------:R-:W-:-:S02]  /*21d0*/  IMAD.WIDE.U32 R8, R213, c[0x0][0x280], R142 ;  /* 0x0000a000d5087a25 */ /* 0x000fc400078e008e */
[----:B------:R2:W-:Y:S02]  /*21e0*/  @P1 LDGSTS.E.BYPASS.LTC128B.128 [R139+0x5100], [R22.64+0x100], !P3 ;  /* 0x05100100168b1fae */ /* 0x0005e4000d901d48 */
[----:B------:R-:W-:Y:S01]  /*21f0*/  IMAD.IADD R5, R144, 0x1, R5 ;  /* 0x0000000190057824 */ /* 0x000fe200078e0205 */
[----:B-1----:R-:W-:Y:S01]  /*2200*/  SEL R19, RZ, c[0x0][0x27c], !P6 ;  /* 0x00009f00ff137a07 */ /* 0x002fe20007000000 */
[----:B------:R-:W-:Y:S01]  /*2210*/  IMAD.IADD R171, R170, 0x1, R9 ;  /* 0x00000001aaab7824 */ /* 0x000fe200078e0209 */
[C---:B------:R-:W-:Y:S01]  /*2220*/  IADD3 R164, P6, R213.reuse, R164, RZ ;  /* 0x000000a4d5a47210 */ /* 0x040fe20007fde0ff */
[----:B------:R-:W-:Y:S01]  /*2230*/  IMAD.WIDE.U32 R24, R213, c[0x0][0x290], R142 ;  /* 0x0000a400d5187a25 */ /* 0x000fe200078e008e */
[----:B------:R-:W-:Y:S01]  /*2240*/  SHF.R.S32.HI R16, RZ, 0x1f, R5 ;  /* 0x0000001fff107819 */ /* 0x000fe20000011405 */
[----:B------:R-:W0:Y:S01]  /*2250*/  LDGDEPBAR ;  /* 0x00000000000079af */ /* 0x000e220000000000 */
[----:B------:R-:W-:Y:S01]  /*2260*/  SHF.R.S32.HI R9, RZ, 0x1f, R2 ;  /* 0x0000001fff097819 */ /* 0x000fe20000011402 */
[----:B------:R-:W-:Y:S01]  /*2270*/  IMAD.X R165, R6, 0x1, R7, P6 ;  /* 0x0000000106a57824 */ /* 0x000fe200030e0607 */
[----:B------:R-:W-:Y:S01]  /*2280*/  LOP3.LUT P6, RZ, R212, 0x4, RZ, 0xc0, !PT ;  /* 0x00000004d4ff7812 */ /* 0x000fe200078cc0ff */
[C---:B------:R-:W-:Y:S01]  /*2290*/  IMAD.WIDE.U32 R6, R217.reuse, c[0x0][0x210], R144 ;  /* 0x00008400d9067a25 */ /* 0x040fe200078e0090 */
[----:B------:R2:W-:Y:S03]  /*22a0*/  @P0 LDGSTS.E.BYPASS.LTC128B.128 [R139+0x12100], [R20.64], !P5 ;  /* 0x12100000148b0fae */ /* 0x0005e6000e901d48 */
[----:B------:R-:W-:Y:S01]  /*22b0*/  IMAD R7, R217, c[0x0][0x214], R7 ;  /* 0x00008500d9077a24 */ /* 0x000fe200078e0207 */
[----:B------:R2:W-:Y:S01]  /*22c0*/  @P0 LDGSTS.E.BYPASS.LTC128B.128 [R139+0x14100], [R20.64+0x80], !P4 ;  /* 0x14100080148b0fae */ /* 0x0005e2000e101d48 */
[----:B------:R-:W-:-:S02]  /*22d0*/  IMAD.IADD R19, R14, 0x1, R19 ;  /* 0x000000010e137824 */ /* 0x000fc400078e0213 */
[----:B------:R-:W-:Y:S01]  /*22e0*/  IMAD.WIDE.U32 R156, R156, c[0x0][0x218], R6 ;  /* 0x000086009c9c7a25 */ /* 0x000fe200078e0006 */
[----:B------:R-:W-:Y:S01]  /*22f0*/  SHF.R.S32.HI R7, RZ, 0x1f, R4 ;  /* 0x0000001fff077819 */ /* 0x000fe20000011404 */
[----:B------:R2:W-:Y:S01]  /*2300*/  @P0 LDGSTS.E.BYPASS.LTC128B.128 [R139+0x16100], [R20.64+0x100], !P3 ;  /* 0x16100100148b0fae */ /* 0x0005e2000d901d48 */
[-C--:B------:R-:W-:Y:S01]  /*2310*/  LEA.HI R6, R16, R5.reuse, RZ, 0x3 ;  /* 0x0000000510067211 */ /* 0x080fe200078f18ff */
[----:B------:R-:W-:Y:S01]  /*2320*/  IMAD.IADD R175, R175, 0x1, R170 ;  /* 0x00000001afaf7824 */ /* 0x000fe200078e02aa */
[----:B------:R-:W-:Y:S01]  /*2330*/  LEA.HI R7, R7, R4, RZ, 0x4 ;  /* 0x0000000407077211 */ /* 0x000fe200078f20ff */
[----:B------:R-:W-:Y:S01]  /*2340*/  IMAD.MOV.U32 R170, RZ, RZ, R8 ;  /* 0x000000ffffaa7224 */ /* 0x000fe200078e0008 */
[-C--:B------:R-:W-:Y:S01]  /*2350*/  LEA.HI R4, R9, R2.reuse, RZ, 0x3 ;  /* 0x0000000209047211 */ /* 0x080fe200078f18ff */
[----:B------:R-:W-:Y:S01]  /*2360*/  IMAD.IADD R177, R177, 0x1, R172 ;  /* 0x00000001b1b17824 */ /* 0x000fe200078e02ac */
[----:B------:R-:W-:Y:S01]  /*2370*/  SHF.R.S32.HI R7, RZ, 0x4, R7 ;  /* 0x00000004ff077819 */ /* 0x000fe20000011407 */
[----:B------:R-:W-:Y:S01]  /*2380*/  IMAD.IADD R173, R172, 0x1, R25 ;  /* 0x00000001acad7824 */ /* 0x000fe200078e0219 */
[----:B------:R-:W-:Y:S01]  /*2390*/  LEA.HI R9, R9, R2, RZ, 0x6 ;  /* 0x0000000209097211 */ /* 0x000fe200078f30ff */
[----:B------:R-:W-:Y:S01]  /*23a0*/  IMAD.MOV.U32 R172, RZ, RZ, R24 ;  /* 0x000000ffffac7224 */ /* 0x000fe200078e0018 */
[----:B------:R-:W-:Y:S01]  /*23b0*/  LEA.HI R16, R16, R5, RZ, 0x6 ;  /* 0x0000000510107211 */ /* 0x000fe200078f30ff */
[----:B------:R-:W-:Y:S01]  /*23c0*/  IMAD.MOV.U32 R96, RZ, RZ, 0x1 ;  /* 0x00000001ff607424 */ /* 0x000fe200078e00ff */
[----:B------:R-:W-:Y:S01]  /*23d0*/  SHF.R.S32.HI R5, RZ, 0x1f, R0 ;  /* 0x0000001fff057819 */ /* 0x000fe20000011400 */
[----:B------:R-:W-:Y:S01]  /*23e0*/  IMAD.SHL.U32 R9, R9, 0x40, RZ ;  /* 0x0000004009097824 */ /* 0x000fe200078e00ff */
[----:B------:R-:W-:Y:S01]  /*23f0*/  LEA.HI.SX32 R122, R6, R7, 0x1d ;  /* 0x00000007067a7211 */ /* 0x000fe200078feaff */
[----:B------:R-:W-:Y:S01]  /*2400*/  IMAD.SHL.U32 R16, R16, 0x40, RZ ;  /* 0x0000004010107824 */ /* 0x000fe200078e00ff */
[----:B------:R-:W-:Y:S01]  /*2410*/  SHF.R.S32.HI R8, RZ, 0x1f, R19 ;  /* 0x0000001fff087819 */ /* 0x000fe20000011413 */
[----:B------:R-:W-:Y:S01]  /*2420*/  IMAD.MOV.U32 R112, RZ, RZ, c[0x0][0x290] ;  /* 0x0000a400ff707624 */ /* 0x000fe200078e00ff */
[----:B------:R-:W-:Y:S01]  /*2430*/  LOP3.LUT R24, R211, 0x38, R4, 0xf8, !PT ;  /* 0x00000038d3187812 */ /* 0x000fe200078ef804 */
[----:B------:R-:W-:Y:S01]  /*2440*/  IMAD.MOV.U32 R116, RZ, RZ, c[0x0][0x280] ;  /* 0x0000a000ff747624 */ /* 0x000fe200078e00ff */
[----:B------:R-:W-:Y:S01]  /*2450*/  LEA.HI R5, R5, R0, RZ, 0x4 ;  /* 0x0000000005057211 */ /* 0x000fe200078f20ff */
[----:B-----5:R-:W-:Y:S01]  /*2460*/  IMAD.WIDE.U32 R176, R85, c[0x0][0x290], R176 ;  /* 0x0000a40055b07a25 */ /* 0x020fe200078e00b0 */
[----:B------:R-:W-:-:S02]  /*2470*/  LOP3.LUT R18, R211, 0x38, R6, 0xf8, !PT ;  /* 0x00000038d3127812 */ /* 0x000fc400078ef806 */
[----:B------:R-:W-:Y:S01]  /*2480*/  SHF.R.S32.HI R7, RZ, 0x1f, R122 ;  /* 0x0000001fff077819 */ /* 0x000fe2000001147a */
[C---:B------:R-:W-:Y:S01]  /*2490*/  IMAD.WIDE.U32 R174, R85.reuse, c[0x0][0x280], R174 ;  /* 0x0000a00055ae7a25 */ /* 0x040fe200078e00ae */
[----:B------:R-:W-:Y:S02]  /*24a0*/  SHF.R.S32.HI R0, RZ, 0x1f, R17 ;  /* 0x0000001fff007819 */ /* 0x000fe40000011411 */
[----:B------:R-:W-:Y:S01]  /*24b0*/  LEA.HI R2, R8, R19, RZ, 0x3 ;  /* 0x0000001308027211 */ /* 0x000fe200078f18ff */
[----:B------:R-:W-:Y:S01]  /*24c0*/  IMAD.WIDE.U32 R172, R85, c[0x0][0x290], R172 ;  /* 0x0000a40055ac7a25 */ /* 0x000fe200078e00ac */
[----:B------:R-:W-:Y:S02]  /*24d0*/  LOP3.LUT R9, R9, 0xfffff000, RZ, 0xc0, !PT ;  /* 0xfffff00009097812 */ /* 0x000fe400078ec0ff */
[-C--:B------:R-:W-:Y:S01]  /*24e0*/  LOP3.LUT R117, R24, R141.reuse, RZ, 0x3c, !PT ;  /* 0x0000008d18757212 */ /* 0x080fe200078e3cff */
[----:B------:R-:W-:Y:S01]  /*24f0*/  IMAD.WIDE.U32 R170, R85, c[0x0][0x280], R170 ;  /* 0x0000a00055aa7a25 */ /* 0x000fe200078e00aa */
[----:B------:R-:W-:-:S02]  /*2500*/  LOP3.LUT R119, R18, R141, RZ, 0x3c, !PT ;  /* 0x0000008d12777212 */ /* 0x000fc400078e3cff */
[----:B------:R-:W-:Y:S01]  /*2510*/  LEA.HI R7, R7, R122, RZ, 0x3 ;  /* 0x0000007a07077211 */ /* 0x000fe200078f18ff */
[----:B------:R-:W-:Y:S01]  /*2520*/  IMAD.SHL.U32 R122, R122, 0x8, RZ ;  /* 0x000000087a7a7824 */ /* 0x000fe200078e00ff */
[----:B------:R-:W-:Y:S01]  /*2530*/  LEA.HI R0, R0, R17, RZ, 0x4 ;  /* 0x0000001100007211 */ /* 0x000fe200078f20ff */
[----:B------:R-:W-:Y:S01]  /*2540*/  IMAD.MOV.U32 R59, RZ, RZ, 0x1 ;  /* 0x00000001ff3b7424 */ /* 0x000fe200078e00ff */
[----:B------:R-:W-:Y:S01]  /*2550*/  LOP3.LUT R18, R211, 0x38, R2, 0xf8, !PT ;  /* 0x00000038d3127812 */ /* 0x000fe200078ef802 */
[----:B------:R-:W-:Y:S01]  /*2560*/  IMAD.SHL.U32 R7, R7, 0x200, RZ ;  /* 0x0000020007077824 */ /* 0x000fe200078e00ff */
[----:B------:R-:W-:Y:S01]  /*2570*/  IADD3 R117, R117, R9, R140 ;  /* 0x0000000975757210 */ /* 0x000fe20007ffe08c */
[----:B------:R-:W-:Y:S01]  /*2580*/  IMAD.MOV.U32 R47, RZ, RZ, RZ ;  /* 0x000000ffff2f7224 */ /* 0x000fe200078e00ff */
[----:B------:R-:W-:Y:S01]  /*2590*/  SHF.R.S32.HI R9, RZ, 0x4, R5 ;  /* 0x00000004ff097819 */ /* 0x000fe20000011405 */
[----:B------:R-:W-:Y:S01]  /*25a0*/  IMAD.IADD R127, R157, 0x1, R127 ;  /* 0x000000019d7f7824 */ /* 0x000fe200078e027f */
[----:B------:R-:W-:-:S02]  /*25b0*/  LOP3.LUT R115, R18, R141, RZ, 0x3c, !PT ;  /* 0x0000008d12737212 */ /* 0x000fc400078e3cff */
[----:B------:R-:W-:Y:S02]  /*25c0*/  SHF.R.S32.HI R5, RZ, 0x4, R0 ;  /* 0x00000004ff057819 */ /* 0x000fe40000011400 */
[----:B------:R-:W-:Y:S02]  /*25d0*/  LOP3.LUT R18, R211, 0x38, R122, 0xf8, !PT ;  /* 0x00000038d3127812 */ /* 0x000fe400078ef87a */
[----:B------:R-:W-:Y:S02]  /*25e0*/  LEA.HI R8, R8, R19, RZ, 0x6 ;  /* 0x0000001308087211 */ /* 0x000fe400078f30ff */
[----:B------:R-:W-:Y:S02]  /*25f0*/  LEA.HI.SX32 R118, R2, R5, 0x1d ;  /* 0x0000000502767211 */ /* 0x000fe400078feaff */
[----:B------:R-:W-:Y:S01]  /*2600*/  LOP3.LUT R113, R18, R141, RZ, 0x3c, !PT ;  /* 0x0000008d12717212 */ /* 0x000fe200078e3cff */
[----:B------:R-:W-:Y:S01]  /*2610*/  IMAD.SHL.U32 R8, R8, 0x40, RZ ;  /* 0x0000004008087824 */ /* 0x000fe200078e00ff */
[----:B------:R-:W-:-:S02]  /*2620*/  @P0 LEA R18, P1, R106, R20, 0x1 ;  /* 0x000000146a120211 */ /* 0x000fc400078208ff */
[----:B------:R-:W-:Y:S02]  /*2630*/  LEA.HI.SX32 R120, R4, R9, 0x1d ;  /* 0x0000000904787211 */ /* 0x000fe400078feaff */
[----:B------:R-:W-:Y:S02]  /*2640*/  SHF.R.S32.HI R9, RZ, 0x1f, R118 ;  /* 0x0000001fff097819 */ /* 0x000fe40000011476 */
[----:B------:R-:W-:Y:S02]  /*2650*/  @P0 LEA.HI.X R19, R106, R21, R105, 0x1, P1 ;  /* 0x000000156a130211 */ /* 0x000fe400008f0c69 */
[----:B------:R-:W-:Y:S01]  /*2660*/  LEA.HI R0, R9, R118, RZ, 0x3 ;  /* 0x0000007609007211 */ /* 0x000fe200078f18ff */
[----:B------:R-:W-:Y:S01]  /*2670*/  IMAD.SHL.U32 R118, R118, 0x8, RZ ;  /* 0x0000000876767824 */ /* 0x000fe200078e00ff */
[----:B------:R-:W-:Y:S01]  /*2680*/  LOP3.LUT R8, R8, 0xfffff000, RZ, 0xc0, !PT ;  /* 0xfffff00008087812 */ /* 0x000fe200078ec0ff */
[----:B------:R2:W-:Y:S01]  /*2690*/  @P0 LDGSTS.E.BYPASS.LTC128B.128 [R139+0x13100], [R18.64], !P5 ;  /* 0x13100000128b0fae */ /* 0x0005e2000e901d48 */
[----:B------:R-:W-:Y:S01]  /*26a0*/  SHF.R.S32.HI R5, RZ, 0x1f, R120 ;  /* 0x0000001fff057819 */ /* 0x000fe20000011478 */
[----:B------:R-:W-:Y:S01]  /*26b0*/  IMAD.SHL.U32 R0, R0, 0x200, RZ ;  /* 0x0000020000007824 */ /* 0x000fe200078e00ff */
[----:B------:R-:W-:Y:S01]  /*26c0*/  ISETP.LE.AND P2, PT, R96, c[0x0][0x27c], PT ;  /* 0x00009f0060007a0c */ /* 0x000fe20003f43270 */
[----:B------:R2:W-:Y:S01]  /*26d0*/  @P0 LDGSTS.E.BYPASS.LTC128B.128 [R139+0x15100], [R18.64+0x80], !P4 ;  /* 0x15100080128b0fae */ /* 0x0005e2000e101d48 */
[----:B------:R-:W-:-:S02]  /*26e0*/  IADD3 R115, R115, R8, R140 ;  /* 0x0000000873737210 */ /* 0x000fc40007ffe08c */
[----:B------:R-:W-:Y:S01]  /*26f0*/  LEA.HI R5, R5, R120, RZ, 0x3 ;  /* 0x0000007805057211 */ /* 0x000fe200078f18ff */
[----:B------:R2:W-:Y:S01]  /*2700*/  @P0 LDGSTS.E.BYPASS.LTC128B.128 [R139+0x17100], [R18.64+0x100], !P3 ;  /* 0x17100100128b0fae */ /* 0x0005e2000d901d48 */
[----:B------:R-:W-:Y:S01]  /*2710*/  LOP3.LUT R16, R16, 0xfffff000, RZ, 0xc0, !PT ;  /* 0xfffff00010107812 */ /* 0x000fe200078ec0ff */
[----:B------:R-:W-:Y:S01]  /*2720*/  IMAD.SHL.U32 R120, R120, 0x8, RZ ;  /* 0x0000000878787824 */ /* 0x000fe200078e00ff */
[----:B------:R-:W-:Y:S01]  /*2730*/  LOP3.LUT R8, R211, 0x38, R118, 0xf8, !PT ;  /* 0x00000038d3087812 */ /* 0x000fe200078ef876 */
[----:B------:R-:W0:Y:S01]  /*2740*/  LDGDEPBAR ;  /* 0x00000000000079af */ /* 0x000e220000000000 */
[----:B------:R-:W-:Y:S01]  /*2750*/  IADD3 R93, P1, P0, R162, R168, R144 ;  /* 0x000000a8a25d7210 */ /* 0x000fe2000783e090 */
[----:B------:R-:W-:Y:S01]  /*2760*/  IMAD.SHL.U32 R5, R5, 0x200, RZ ;  /* 0x0000020005057824 */ /* 0x000fe200078e00ff */
[----:B------:R-:W-:Y:S02]  /*2770*/  IADD3 R119, R119, R16, R140 ;  /* 0x0000001077777210 */ /* 0x000fe40007ffe08c */
[----:B------:R-:W-:-:S02]  /*2780*/  LOP3.LUT R109, R8, R141, RZ, 0x3c, !PT ;  /* 0x0000008d086d7212 */ /* 0x000fc400078e3cff */
[----:B------:R-:W-:Y:S02]  /*2790*/  LOP3.LUT R16, R211, 0x38, R120, 0xf8, !PT ;  /* 0x00000038d3107812 */ /* 0x000fe400078ef878 */
[----:B------:R-:W-:Y:S02]  /*27a0*/  SHF.R.S32.HI R8, RZ, 0x1f, R85 ;  /* 0x0000001fff087819 */ /* 0x000fe40000011455 */
[----:B------:R-:W-:Y:S02]  /*27b0*/  IADD3.X R126, R97, R103, R145, P1, P0 ;  /* 0x00000067617e7210 */ /* 0x000fe40000fe0491 */
[----:B------:R-:W-:Y:S02]  /*27c0*/  ISETP.NE.AND P0, PT, RZ, UR4, PT ;  /* 0x00000004ff007c0c */ /* 0x000fe4000bf05270 */
[----:B------:R-:W-:Y:S01]  /*27d0*/  LOP3.LUT R111, R16, R141, RZ, 0x3c, !PT ;  /* 0x0000008d106f7212 */ /* 0x000fe200078e3cff */
[----:B------:R-:W-:Y:S01]  /*27e0*/  IMAD R16, R8, c[0x0][0x290], RZ ;  /* 0x0000a40008107a24 */ /* 0x000fe200078e02ff */
[----:B------:R-:W-:Y:S01]  /*27f0*/  LOP3.LUT R0, R0, 0xfffff000, RZ, 0xc0, !PT ;  /* 0xfffff00000007812 */ /* 0x000fe200078ec0ff */
[----:B------:R-:W-:Y:S01]  /*2800*/  IMAD R8, R8, c[0x0][0x280], RZ ;  /* 0x0000a00008087a24 */ /* 0x000fe200078e02ff */
[----:B------:R-:W-:Y:S01]  /*2810*/  @P2 LOP3.LUT R216, R216, 0x2, RZ, 0xfc, !PT ;  /* 0x00000002d8d82812 */ /* 0x000fe200078efcff */
[----:B------:R-:W-:Y:S01]  /*2820*/  IMAD R123, R85, c[0x0][0x294], R16 ;  /* 0x0000a500557b7a24 */ /* 0x000fe200078e0210 */
[----:B------:R-:W-:Y:S01]  /*2830*/  IADD3 R109, R109, R0, R140 ;  /* 0x000000006d6d7210 */ /* 0x000fe20007ffe08c */
[----:B------:R-:W-:Y:S01]  /*2840*/  IMAD R121, R85, c[0x0][0x284], R8 ;  /* 0x0000a10055797a24 */ /* 0x000fe200078e0208 */
[----:B------:R-:W-:Y:S01]  /*2850*/  LOP3.LUT R7, R7, 0xfffff000, RZ, 0xc0, !PT ;  /* 0xfffff00007077812 */ /* 0x000fe200078ec0ff */
[----:B------:R-:W-:Y:S01]  /*2860*/  IMAD.IADD R125, R177, 0x1, R123 ;  /* 0x00000001b17d7824 */ /* 0x000fe200078e027b */
[----:B------:R-:W-:Y:S01]  /*2870*/  LOP3.LUT R5, R5, 0xfffff000, RZ, 0xc0, !PT ;  /* 0xfffff00005057812 */ /* 0x000fe200078ec0ff */
[----:B------:R-:W-:Y:S01]  /*2880*/  IMAD.IADD R124, R175, 0x1, R121 ;  /* 0x00000001af7c7824 */ /* 0x000fe200078e0279 */
[----:B------:R-:W-:Y:S01]  /*2890*/  LOP3.LUT R0, R211, 0x18, R144, 0xf8, !PT ;  /* 0x00000018d3007812 */ /* 0x000fe200078ef890 */
[----:B------:R-:W-:Y:S01]  /*28a0*/  IMAD.IADD R123, R123, 0x1, R173 ;  /* 0x000000017b7b7824 */ /* 0x000fe200078e02ad */
[----:B------:R-:W-:Y:S01]  /*28b0*/  LOP3.LUT R216, R216, 0xfffffffe, RZ, 0xc0, !PT ;  /* 0xfffffffed8d87812 */ /* 0x000fe200078ec0ff */
[----:B------:R-:W-:Y:S01]  /*28c0*/  IMAD.IADD R121, R121, 0x1, R171 ;  /* 0x0000000179797824 */ /* 0x000fe200078e02ab */
[----:B------:R-:W-:-:S02]  /*28d0*/  LOP3.LUT R133, R6, 0xfffffff8, RZ, 0xc0, !PT ;  /* 0xfffffff806857812 */ /* 0x000fc400078ec0ff */
[----:B------:R-:W-:Y:S02]  /*28e0*/  LOP3.LUT R131, R4, 0xfffffff8, RZ, 0xc0, !PT ;  /* 0xfffffff804837812 */ /* 0x000fe400078ec0ff */
[----:B------:R-:W-:Y:S02]  /*28f0*/  LOP3.LUT R129, R2, 0xfffffff8, RZ, 0xc0, !PT ;  /* 0xfffffff802817812 */ /* 0x000fe400078ec0ff */
[CC--:B------:R-:W-:Y:S01]  /*2900*/  SHF.L.U64.HI R110, R112.reuse, R3.reuse, c[0x0][0x294] ;  /* 0x0000a500706e7619 */ /* 0x0c0fe20000010203 */
[----:B------:R-:W-:Y:S01]  /*2910*/  IMAD.SHL.U32 R112, R112, 0x40, RZ ;  /* 0x0000004070707824 */ /* 0x000fe200078e00ff */
[C---:B------:R-:W-:Y:S01]  /*2920*/  SHF.L.U64.HI R114, R116.reuse, R3, c[0x0][0x284] ;  /* 0x0000a10074727619 */ /* 0x040fe20000010203 */
[----:B------:R-:W-:Y:S01]  /*2930*/  IMAD.SHL.U32 R116, R116, 0x40, RZ ;  /* 0x0000004074747824 */ /* 0x000fe200078e00ff */
[--C-:B------:R-:W-:Y:S02]  /*2940*/  IADD3 R113, R113, R7, R140.reuse ;  /* 0x0000000771717210 */ /* 0x100fe40007ffe08c */
[----:B------:R-:W-:-:S02]  /*2950*/  IADD3 R111, R111, R5, R140 ;  /* 0x000000056f6f7210 */ /* 0x000fc40007ffe08c */
[----:B------:R-:W-:Y:S02]  /*2960*/  LOP3.LUT R0, R140, R0, R141, 0xf6, !PT ;  /* 0x000000008c007212 */ /* 0x000fe400078ef68d */
[----:B------:R-:W-:Y:S02]  /*2970*/  @P0 LOP3.LUT R216, R216, 0x1, RZ, 0xfc, !PT ;  /* 0x00000001d8d80812 */ /* 0x000fe400078efcff */
[----:B------:R-:W-:Y:S02]  /*2980*/  SHF.R.S32.HI R150, RZ, 0x1f, R133 ;  /* 0x0000001fff967819 */ /* 0x000fe40000011485 */
[----:B------:R-:W-:Y:S02]  /*2990*/  SHF.R.S32.HI R148, RZ, 0x1f, R131 ;  /* 0x0000001fff947819 */ /* 0x000fe40000011483 */
[----:B------:R-:W-:Y:S02]  /*29a0*/  SHF.R.S32.HI R134, RZ, 0x1f, R129 ;  /* 0x0000001fff867819 */ /* 0x000fe40000011481 */
[----:B------:R-:W-:-:S02]  /*29b0*/  SHF.R.S32.HI R132, RZ, 0x1f, R122 ;  /* 0x0000001fff847819 */ /* 0x000fc4000001147a */
[----:B------:R-:W-:Y:S02]  /*29c0*/  SHF.R.S32.HI R130, RZ, 0x1f, R120 ;  /* 0x0000001fff827819 */ /* 0x000fe40000011478 */
[----:B--2---:R-:W-:Y:S02]  /*29d0*/  SHF.R.S32.HI R128, RZ, 0x1f, R118 ;  /* 0x0000001fff807819 */ /* 0x004fe40000011476 */
.L_x_1398:
[----:B------:R-:W-:Y:S01]  /*29e0*/  SHF.R.S32.HI R5, RZ, 0x1f, R15 ;  /* 0x0000001fff057819 */ /* 0x000fe2000001140f */
[----:B------:R-:W-:Y:S04]  /*29f0*/  DEPBAR.LE SB0, 0x2 ;  /* 0x000080800000791a */ /* 0x000fe80000000000 */
[----:B------:R-:W-:Y:S01]  /*2a00*/  ISETP.LE.AND P1, PT, R96, c[0x0][0x27c], PT ;  /* 0x00009f0060007a0c */ /* 0x000fe20003f23270 */
[----:B------:R-:W-:Y:S01]  /*2a10*/  WARPSYNC 0xffffffff ;  /* 0xffffffff00007948 */ /* 0x000fe20003800000 */
[----:B------:R-:W-:Y:S01]  /*2a20*/  BAR.SYNC.DEFER_BLOCKING 0x0 ;  /* 0x0000000000007b1d */ /* 0x000fe20000010000 */
[-C--:B------:R-:W-:Y:S02]  /*2a30*/  IMAD R151, R98, R15.reuse, RZ ;  /* 0x0000000f62977224 */ /* 0x080fe400078e02ff */
[----:B------:R-:W-:Y:S04]  /*2a40*/  IMAD.WIDE.U32 R20, R100, R15, RZ ;  /* 0x0000000f64147225 */ /* 0x000fe800078e00ff */
[----:B------:R-:W-:Y:S01]  /*2a50*/  IMAD R151, R5, R100, R151 ;  /* 0x0000006405977224 */ /* 0x000fe200078e0297 */
[----:B------:R-:W-:Y:S01]  /*2a60*/  IADD3 R4, P0, R93, R20, RZ ;  /* 0x000000145d047210 */ /* 0x000fe20007f1e0ff */
[----:B-1----:R-:W-:Y:S02]  /*2a70*/  IMAD R2, R47, 0x3000, R0 ;  /* 0x000030002f027824 */ /* 0x002fe400078e0200 */
[----:B------:R-:W-:Y:S03]  /*2a80*/  IMAD.IADD R151, R21, 0x1, R151 ;  /* 0x0000000115977824 */ /* 0x000fe600078e0297 */
[----:B------:R-:W-:Y:S01]  /*2a90*/  IADD3 R135, R2, 0x20, RZ ;  /* 0x0000002002877810 */ /* 0x000fe20007ffe0ff */
[----:B------:R-:W-:Y:S01]  /*2aa0*/  IMAD.X R3, R151, 0x1, R126, P0 ;  /* 0x0000000197037824 */ /* 0x000fe200000e067e */
[----:B------:R-:W-:Y:S02]  /*2ab0*/  LEA R74, P0, R4, c[0x0][0x1c8], 0x1 ;  /* 0x00007200044a7a11 */ /* 0x000fe400078008ff */
[----:B------:R-:W-:Y:S02]  /*2ac0*/  @P6 IADD3 R135, R2, -0x20, RZ ;  /* 0xffffffe002876810 */ /* 0x000fe40007ffe0ff */
[----:B------:R-:W-:Y:S02]  /*2ad0*/  LEA.HI.X R75, R4, c[0x0][0x1cc], R3, 0x1, P0 ;  /* 0x00007300044b7a11 */ /* 0x000fe400000f0c03 */
[----:B------:R-:W-:Y:S02]  /*2ae0*/  LEA R149, R2, 0x100, 0x1 ;  /* 0x0000010002957811 */ /* 0x000fe400078e08ff */
[----:B------:R-:W-:Y:S01]  /*2af0*/  LEA R135, R135, 0x100, 0x1 ;  /* 0x0000010087877811 */ /* 0x000fe200078e08ff */
[----:B------:R-:W-:Y:S01]  /*2b00*/  BSSY B1, `(.L_x_1374) ;  /* 0x00003ad000017945 */ /* 0x000fe20003800000 */
[----:B------:R-:W-:-:S05]  /*2b10*/  @!P1 BRA `(.L_x_1375) ;  /* 0x000038e000009947 */ /* 0x000fca0003800000 */
[-C--:B------:R-:W-:Y:S01]  /*2b20*/  IMAD R3, R114, R15.reuse, RZ ;  /* 0x0000000f72037224 */ /* 0x080fe200078e02ff */
[----:B------:R-:W-:Y:S01]  /*2b30*/  LOP3.LUT P1, RZ, R216, 0x1, RZ, 0xc0, !PT ;  /* 0x00000001d8ff7812 */ /* 0x000fe2000782c0ff */
[-C--:B------:R-:W-:Y:S02]  /*2b40*/  IMAD R9, R110, R15.reuse, RZ ;  /* 0x0000000f6e097224 */ /* 0x080fe400078e02ff */
[----:B------:R-:W-:Y:S02]  /*2b50*/  IMAD R152, R15, -0x40, R90 ;  /* 0xffffffc00f987824 */ /* 0x000fe400078e025a */
[C---:B------:R-:W-:Y:S02]  /*2b60*/  IMAD R3, R5.reuse, R116, R3 ;  /* 0x0000007405037224 */ /* 0x040fe400078e0203 */
[----:B------:R-:W-:Y:S01]  /*2b70*/  IMAD R9, R5, R112, R9 ;  /* 0x0000007005097224 */ /* 0x000fe200078e0209 */
[----:B------:R-:W-:Y:S01]  /*2b80*/  IMNMX R152, R152, 0x40, PT ;  /* 0x0000004098987817 */ /* 0x000fe20003800200 */
[-C--:B------:R-:W-:Y:S04]  /*2b90*/  IMAD.WIDE.U32 R6, R116, R15.reuse, RZ ;  /* 0x0000000f74067225 */ /* 0x080fe800078e00ff */
[----:B------:R-:W-:Y:S01]  /*2ba0*/  IMAD.WIDE.U32 R4, R112, R15, RZ ;  /* 0x0000000f70047225 */ /* 0x000fe200078e00ff */
[----:B------:R-:W-:Y:S04]  /*2bb0*/  IADD3 R3, R7, R3, RZ ;  /* 0x0000000307037210 */ /* 0x000fe80007ffe0ff */
[----:B------:R-:W-:Y:S01]  /*2bc0*/  IADD3 R2, R5, R9, RZ ;  /* 0x0000000905027210 */ /* 0x000fe20007ffe0ff */
[----:B------:R-:W-:-:S05]  /*2bd0*/  @!P1 BRA `(.L_x_1376) ;  /* 0x00001c1000009947 */ /* 0x000fca0003800000 */
[----:B------:R-:W-:Y:S01]  /*2be0*/  ISETP.GE.AND P1, PT, R213, R152, PT ;  /* 0x00000098d500720c */ /* 0x000fe20003f26270 */
[----:B------:R-:W-:Y:S01]  /*2bf0*/  BSSY B0, `(.L_x_1377) ;  /* 0x000003c000007945 */ /* 0x000fe20003800000 */
[C---:B------:R-:W-:Y:S01]  /*2c00*/  IADD3 R29, R142.reuse, 0x20, RZ ;  /* 0x000000208e1d7810 */ /* 0x040fe20007ffe0ff */
[----:B------:R-:W-:Y:S01]  /*2c10*/  CS2R R24, SRZ ;  /* 0x0000000000187805 */ /* 0x000fe2000001ff00 */
[----:B------:R-:W-:Y:S01]  /*2c20*/  IADD3 R20, R142, 0x40, RZ ;  /* 0x000000408e147810 */ /* 0x000fe20007ffe0ff */
        /* <DEDUP_REMOVED lines=56> */
.L_x_1378:
[----:B------:R-:W-:Y:S05]  /*2fb0*/  BSYNC B0 ;  /* 0x0000000000007941 */ /* 0x000fea0003800000 */
.L_x_1377:
[----:B------:R-:W-:-:S05]  /*2fc0*/  @P1 BRA `(.L_x_1379) ;  /* 0x0000360000001947 */ /* 0x000fca0003800000 */
[----:B------:R-:W-:Y:S01]  /*2fd0*/  ISETP.GE.AND P0, PT, R144, c[0x0][0x1d4], PT ;  /* 0x0000750090007a0c */ /* 0x000fe20003f06270 */
[----:B-1---5:R-:W-:Y:S01]  /*2fe0*/  IMAD.MOV.U32 R3, RZ, RZ, R26 ;  /* 0x000000ffff037224 */ /* 0x022fe200078e001a */
[----:B------:R-:W-:Y:S01]  /*2ff0*/  BSSY B0, `(.L_x_1380) ;  /* 0x0000060000007945 */ /* 0x000fe20003800000 */
[----:B------:R-:W-:Y:S02]  /*3000*/  IMAD.MOV.U32 R2, RZ, RZ, R27 ;  /* 0x000000ffff027224 */ /* 0x000fe400078e001b */
        /* <DEDUP_REMOVED lines=35> */
[----:B------:R-:W-:Y:S02]  /*3240*/  PRMT R64, R18, 0x7610, R64 ;  /* 0x0000761012407816 */ /* 0x000fe40000000040 */
        /* <DEDUP_REMOVED lines=8> */
[--C-:B------:R-:W-:Y:S06]  /*32d0*/  IMAD.MOV.U32 R45, RZ, RZ, R73.reuse ;  /* 0x000000ffff2d7224 */ /* 0x100fec00078e0049 */
[----:B------:R-:W-:Y:S02]  /*32e0*/  @!P0 SHF.R.U64 R49, R72, 0x10, R73 ;  /* 0x0000001048318819 */ /* 0x000fe40000001249 */
[--C-:B------:R-:W-:Y:S02]  /*32f0*/  @!P0 SHF.R.U64 R37, R40, 0x10, R41.reuse ;  /* 0x0000001028258819 */ /* 0x100fe40000001229 */
[----:B------:R-:W-:Y:S02]  /*3300*/  @!P0 SHF.R.U32.HI R36, RZ, 0x10, R41 ;  /* 0x00000010ff248819 */ /* 0x000fe40000011629 */
[----:B------:R-:W-:Y:S02]  /*3310*/  @!P0 PRMT R46, R46, 0x5410, R49 ;  /* 0x000054102e2e8816 */ /* 0x000fe40000000031 */
[----:B------:R-:W-:Y:S02]  /*3320*/  @!P0 SHF.R.U32.HI R44, RZ, 0x10, R73 ;  /* 0x00000010ff2c8819 */ /* 0x000fe40000011649 */
[----:B------:R-:W-:Y:S02]  /*3330*/  @!P0 PRMT R37, R38, 0x5410, R37 ;  /* 0x0000541026258816 */ /* 0x000fe40000000025 */
[----:B------:R-:W-:Y:S02]  /*3340*/  @!P0 PRMT R36, R39, 0x5410, R36 ;  /* 0x0000541027248816 */ /* 0x000fe40000000024 */
[----:B------:R-:W-:Y:S01]  /*3350*/  @!P0 PRMT R50, R45, 0x5410, R44 ;  /* 0x000054102d328816 */ /* 0x000fe2000000002c */
[C---:B------:R-:W-:Y:S01]  /*3360*/  @!P0 IMAD.U32 R44, R46.reuse, 0x10000, RZ ;  /* 0x000100002e2c8824 */ /* 0x040fe200078e00ff */
[----:B------:R-:W-:Y:S02]  /*3370*/  @!P0 LOP3.LUT R46, R46, 0xffff0000, RZ, 0xc0, !PT ;  /* 0xffff00002e2e8812 */ /* 0x000fe400078ec0ff */
[C---:B------:R-:W-:Y:S02]  /*3380*/  @!P0 SHF.L.U32 R38, R37.reuse, 0x10, RZ ;  /* 0x0000001025268819 */ /* 0x040fe400000006ff */
[----:B------:R-:W-:Y:S01]  /*3390*/  @!P0 LOP3.LUT R37, R37, 0xffff0000, RZ, 0xc0, !PT ;  /* 0xffff000025258812 */ /* 0x000fe200078ec0ff */
[C---:B-1----:R-:W-:Y:S01]  /*33a0*/  @!P0 IMAD.U32 R45, R16.reuse, 0x10000, RZ ;  /* 0x00010000102d8824 */ /* 0x042fe200078e00ff */
[----:B------:R-:W-:Y:S02]  /*33b0*/  @!P0 LOP3.LUT R39, R16, 0xffff0000, RZ, 0xc0, !PT ;  /* 0xffff000010278812 */ /* 0x000fe400078ec0ff */
[C---:B------:R-:W-:Y:S02]  /*33c0*/  @!P0 LOP3.LUT R40, R17.reuse, 0xffff0000, RZ, 0xc0, !PT ;  /* 0xffff000011288812 */ /* 0x040fe400078ec0ff */
[----:B------:R-:W-:Y:S01]  /*33d0*/  @!P0 SHF.L.U32 R48, R17, 0x10, RZ ;  /* 0x0000001011308819 */ /* 0x000fe200000006ff */
[----:B------:R-:W-:Y:S01]  /*33e0*/  @!P0 FMUL.FTZ R77, R39, R44 ;  /* 0x0000002c274d8220 */ /* 0x000fe20000410000 */
[----:B------:R-:W-:Y:S01]  /*33f0*/  @!P0 SHF.L.U32 R49, R19, 0x10, RZ ;  /* 0x0000001013318819 */ /* 0x000fe200000006ff */
[----:B------:R-:W-:Y:S02]  /*3400*/  @!P0 FMUL.FTZ R76, R40, R46 ;  /* 0x0000002e284c8220 */ /* 0x000fe40000410000 */
[-C--:B------:R-:W-:Y:S01]  /*3410*/  @!P0 FMUL.FTZ R2, R39, R38.reuse ;  /* 0x0000002627028220 */ /* 0x080fe20000410000 */
[----:B------:R-:W-:Y:S01]  /*3420*/  @!P0 LOP3.LUT R39, R19, 0xffff0000, RZ, 0xc0, !PT ;  /* 0xffff000013278812 */ /* 0x000fe200078ec0ff */
[----:B------:R-:W-:Y:S01]  /*3430*/  @!P0 FFMA.FTZ R77, R45, R38, -R77 ;  /* 0x000000262d4d8223 */ /* 0x000fe2000001084d */
[----:B------:R-:W-:Y:S01]  /*3440*/  @!P0 LOP3.LUT R38, R18, 0xffff0000, RZ, 0xc0, !PT ;  /* 0xffff000012268812 */ /* 0x000fe200078ec0ff */
[-C--:B------:R-:W-:Y:S02]  /*3450*/  @!P0 FMUL.FTZ R3, R40, R37.reuse ;  /* 0x0000002528038220 */ /* 0x080fe40000410000 */
[----:B------:R-:W-:Y:S02]  /*3460*/  @!P0 FFMA.FTZ R76, R48, R37, -R76 ;  /* 0x00000025304c8223 */ /* 0x000fe4000001084c */
[C---:B------:R-:W-:Y:S01]  /*3470*/  @!P0 IMAD.U32 R37, R36.reuse, 0x10000, RZ ;  /* 0x0001000024258824 */ /* 0x040fe200078e00ff */
[----:B------:R-:W-:Y:S01]  /*3480*/  @!P0 LOP3.LUT R36, R36, 0xffff0000, RZ, 0xc0, !PT ;  /* 0xffff000024248812 */ /* 0x000fe200078ec0ff */
[----:B------:R-:W-:Y:S01]  /*3490*/  @!P0 FFMA.FTZ R2, R44, R45, R2 ;  /* 0x0000002d2c028223 */ /* 0x000fe20000010002 */
[----:B------:R-:W-:Y:S01]  /*34a0*/  @!P0 SHF.L.U32 R44, R18, 0x10, RZ ;  /* 0x00000010122c8819 */ /* 0x000fe200000006ff */
[C---:B------:R-:W-:Y:S01]  /*34b0*/  @!P0 IMAD.U32 R45, R50.reuse, 0x10000, RZ ;  /* 0x00010000322d8824 */ /* 0x040fe200078e00ff */
[----:B------:R-:W-:Y:S01]  /*34c0*/  @!P0 LOP3.LUT R50, R50, 0xffff0000, RZ, 0xc0, !PT ;  /* 0xffff000032328812 */ /* 0x000fe200078ec0ff */
[----:B------:R-:W-:Y:S01]  /*34d0*/  @!P0 FMUL.FTZ R4, R38, R37 ;  /* 0x0000002526048220 */ /* 0x000fe20000410000 */
[----:B------:R-:W-:Y:S01]  /*34e0*/  @!P0 F2FP.BF16.PACK_AB R77, R2, R77 ;  /* 0x0000004d024d823e */ /* 0x000fe200000010ff */
[----:B------:R-:W-:Y:S02]  /*34f0*/  @!P0 FMUL.FTZ R79, R38, R45 ;  /* 0x0000002d264f8220 */ /* 0x000fe40000410000 */
[C---:B------:R-:W-:Y:S02]  /*3500*/  @!P0 FMUL.FTZ R78, R39.reuse, R50 ;  /* 0x00000032274e8220 */ /* 0x040fe40000410000 */
[----:B------:R-:W-:Y:S02]  /*3510*/  @!P0 FMUL.FTZ R5, R39, R36 ;  /* 0x0000002427058220 */ /* 0x000fe40000410000 */
[----:B------:R-:W-:Y:S02]  /*3520*/  @!P0 FFMA.FTZ R3, R46, R48, R3 ;  /* 0x000000302e038223 */ /* 0x000fe40000010003 */
[----:B------:R-:W-:Y:S02]  /*3530*/  @!P0 FFMA.FTZ R4, R45, R44, R4 ;  /* 0x0000002c2d048223 */ /* 0x000fe40000010004 */
[----:B------:R-:W-:Y:S01]  /*3540*/  @!P0 FFMA.FTZ R79, R44, R37, -R79 ;  /* 0x000000252c4f8223 */ /* 0x000fe2000001084f */
[----:B------:R-:W-:Y:S01]  /*3550*/  @!P0 F2FP.BF16.PACK_AB R76, R3, R76 ;  /* 0x0000004c034c823e */ /* 0x000fe200000010ff */
[----:B------:R-:W-:Y:S02]  /*3560*/  @!P0 FFMA.FTZ R78, R49, R36, -R78 ;  /* 0x00000024314e8223 */ /* 0x000fe4000001084e */
        /* <DEDUP_REMOVED lines=8> */
.L_x_1381:
[----:B------:R-:W-:Y:S05]  /*35f0*/  BSYNC B0 ;  /* 0x0000000000007941 */ /* 0x000fea0003800000 */
.L_x_1380:
        /* <DEDUP_REMOVED lines=11> */
[----:B------:R-:W-:Y:S02]  /*36b0*/  @!P0 SHF.R.U32.HI R39, RZ, 0x10, R71 ;  /* 0x00000010ff278819 */ /* 0x000fe40000011647 */
[----:B------:R-:W-:Y:S02]  /*36c0*/  @!P0 PRMT R33, R33, 0x5410, R36 ;  /* 0x0000541021218816 */ /* 0x000fe40000000024 */
[----:B------:R-:W-:Y:S02]  /*36d0*/  @!P0 PRMT R32, R32, 0x5410, R37 ;  /* 0x0000541020208816 */ /* 0x000fe40000000025 */
[----:B------:R-:W-:Y:S01]  /*36e0*/  @!P0 LOP3.LUT R40, R69, 0xffff0000, RZ, 0xc0, !PT ;  /* 0xffff000045288812 */ /* 0x000fe200078ec0ff */
        /* <DEDUP_REMOVED lines=22> */
[----:B------:R-:W-:Y:S02]  /*3850*/  @!P0 IMAD.U32 R39, R68, 0x10000, RZ ;  /* 0x0001000044278824 */ /* 0x000fe400078e00ff */
        /* <DEDUP_REMOVED lines=18> */
.L_x_1383:
[----:B------:R-:W-:Y:S05]  /*3980*/  BSYNC B0 ;  /* 0x0000000000007941 */ /* 0x000fea0003800000 */
.L_x_1382:
        /* <DEDUP_REMOVED lines=9> */
[----:B------:R-:W-:Y:S02]  /*3a20*/  @!P0 PRMT R65, R65, 0x5410, R36 ;  /* 0x0000541041418816 */ /* 0x000fe40000000024 */
[----:B------:R-:W-:Y:S02]  /*3a30*/  @!P0 SHF.R.U32.HI R37, RZ, 0x10, R67 ;  /* 0x00000010ff258819 */ /* 0x000fe40000011643 */
[----:B------:R-:W-:Y:S02]  /*3a40*/  @!P0 PRMT R28, R28, 0x5410, R29 ;  /* 0x000054101c1c8816 */ /* 0x000fe4000000001d */
[----:B------:R-:W-:Y:S01]  /*3a50*/  @!P0 PRMT R64, R64, 0x5410, R37 ;  /* 0x0000541040408816 */ /* 0x000fe20000000025 */
[C---:B------:R-:W-:Y:S01]  /*3a60*/  @!P0 IMAD.U32 R37, R65.reuse, 0x10000, RZ ;  /* 0x0001000041258824 */ /* 0x040fe200078e00ff */
[----:B------:R-:W-:Y:S01]  /*3a70*/  @!P0 LOP3.LUT R38, R65, 0xffff0000, RZ, 0xc0, !PT ;  /* 0xffff000041268812 */ /* 0x000fe200078ec0ff */
[C---:B------:R-:W-:Y:S01]  /*3a80*/  @!P0 IMAD.U32 R29, R28.reuse, 0x10000, RZ ;  /* 0x000100001c1d8824 */ /* 0x040fe200078e00ff */
[----:B------:R-:W-:Y:S02]  /*3a90*/  @!P0 SHF.R.U32.HI R34, RZ, 0x10, R35 ;  /* 0x00000010ff228819 */ /* 0x000fe40000011623 */
[----:B------:R-:W-:Y:S02]  /*3aa0*/  @!P0 LOP3.LUT R28, R28, 0xffff0000, RZ, 0xc0, !PT ;  /* 0xffff00001c1c8812 */ /* 0x000fe400078ec0ff */
[----:B------:R-:W-:Y:S02]  /*3ab0*/  @!P0 PRMT R23, R23, 0x5410, R34 ;  /* 0x0000541017178816 */ /* 0x000fe40000000022 */
        /* <DEDUP_REMOVED lines=11> */
[C---:B------:R-:W-:Y:S01]  /*3b70*/  @!P0 LOP3.LUT R29, R18.reuse, 0xffff0000, RZ, 0xc0, !PT ;  /* 0xffff0000121d8812 */ /* 0x040fe200078ec0ff */
[-C--:B------:R-:W-:Y:S02]  /*3b80*/  @!P0 FMUL.FTZ R3, R33, R28.reuse ;  /* 0x0000001c21038220 */ /* 0x080fe40000410000 */
[----:B------:R-:W-:Y:S02]  /*3b90*/  @!P0 FFMA.FTZ R44, R39, R28, -R44 ;  /* 0x0000001c272c8223 */ /* 0x000fe4000001082c */
[C---:B------:R-:W-:Y:S01]  /*3ba0*/  @!P0 IMAD.U32 R28, R23.reuse, 0x10000, RZ ;  /* 0x00010000171c8824 */ /* 0x040fe200078e00ff */
[----:B------:R-:W-:Y:S01]  /*3bb0*/  @!P0 LOP3.LUT R23, R23, 0xffff0000, RZ, 0xc0, !PT ;  /* 0xffff000017178812 */ /* 0x000fe200078ec0ff */
[----:B------:R-:W-:Y:S01]  /*3bc0*/  @!P0 FFMA.FTZ R2, R37, R36, R2 ;  /* 0x0000002425028223 */ /* 0x000fe20000010002 */
[----:B------:R-:W-:Y:S01]  /*3bd0*/  @!P0 SHF.L.U32 R37, R18, 0x10, RZ ;  /* 0x0000001012258819 */ /* 0x000fe200000006ff */
[----:B------:R-:W-:Y:S02]  /*3be0*/  @!P0 IMAD.U32 R36, R64, 0x10000, RZ ;  /* 0x0001000040248824 */ /* 0x000fe400078e00ff */
[C---:B------:R-:W-:Y:S01]  /*3bf0*/  @!P0 FMUL.FTZ R4, R29.reuse, R28 ;  /* 0x0000001c1d048220 */ /* 0x040fe20000410000 */
        /* <DEDUP_REMOVED lines=17> */
.L_x_1385:
[----:B------:R-:W-:Y:S05]  /*3d10*/  BSYNC B0 ;  /* 0x0000000000007941 */ /* 0x000fea0003800000 */
.L_x_1384:
        /* <DEDUP_REMOVED lines=10> */
[----:B------:R-:W-:Y:S02]  /*3dc0*/  @!P0 PRMT R58, R58, 0x5410, R33 ;  /* 0x000054103a3a8816 */ /* 0x000fe40000000021 */
[----:B------:R-:W-:Y:S02]  /*3dd0*/  @!P0 PRMT R22, R22, 0x5410, R23 ;  /* 0x0000541016168816 */ /* 0x000fe40000000017 */
[----:B------:R-:W-:Y:S01]  /*3de0*/  @!P0 SHF.R.U32.HI R32, RZ, 0x10, R63 ;  /* 0x00000010ff208819 */ /* 0x000fe2000001163f */
[C---:B------:R-:W-:Y:S01]  /*3df0*/  @!P0 IMAD.U32 R33, R58.reuse, 0x10000, RZ ;  /* 0x000100003a218824 */ /* 0x040fe200078e00ff */
[----:B------:R-:W-:Y:S01]  /*3e00*/  @!P0 LOP3.LUT R34, R58, 0xffff0000, RZ, 0xc0, !PT ;  /* 0xffff00003a228812 */ /* 0x000fe200078ec0ff */
[C---:B------:R-:W-:Y:S01]  /*3e10*/  @!P0 IMAD.U32 R23, R22.reuse, 0x10000, RZ ;  /* 0x0001000016178824 */ /* 0x040fe200078e00ff */
[----:B------:R-:W-:Y:S02]  /*3e20*/  @!P0 SHF.R.U32.HI R30, RZ, 0x10, R31 ;  /* 0x00000010ff1e8819 */ /* 0x000fe4000001161f */
[----:B------:R-:W-:Y:S02]  /*3e30*/  @!P0 PRMT R57, R57, 0x5410, R32 ;  /* 0x0000541039398816 */ /* 0x000fe40000000020 */
        /* <DEDUP_REMOVED lines=39> */
.L_x_1387:
[----:B------:R-:W-:Y:S05]  /*40b0*/  BSYNC B0 ;  /* 0x0000000000007941 */ /* 0x000fea0003800000 */
.L_x_1386:
        /* <DEDUP_REMOVED lines=13> */
[----:B------:R-:W-:Y:S01]  /*4190*/  @!P0 PRMT R9, R9, 0x5410, R20 ;  /* 0x0000541009098816 */ /* 0x000fe20000000014 */
[----:B------:R-:W-:Y:S01]  /*41a0*/  @!P0 IMAD.U32 R23, R56, 0x10000, RZ ;  /* 0x0001000038178824 */ /* 0x000fe200078e00ff */
[----:B------:R-:W-:Y:S02]  /*41b0*/  @!P0 PRMT R8, R8, 0x5410, R21 ;  /* 0x0000541008088816 */ /* 0x000fe40000000015 */
[----:B------:R-:W-:Y:S01]  /*41c0*/  @!P0 PRMT R53, R53, 0x5410, R28 ;  /* 0x0000541035358816 */ /* 0x000fe2000000001c */
[C---:B------:R-:W-:Y:S01]  /*41d0*/  @!P0 IMAD.U32 R20, R9.reuse, 0x10000, RZ ;  /* 0x0001000009148824 */ /* 0x040fe200078e00ff */
[----:B------:R-:W-:Y:S02]  /*41e0*/  @!P0 LOP3.LUT R28, R56, 0xffff0000, RZ, 0xc0, !PT ;  /* 0xffff0000381c8812 */ /* 0x000fe400078ec0ff */
        /* <DEDUP_REMOVED lines=38> */
.L_x_1389:
[----:B------:R-:W-:Y:S05]  /*4450*/  BSYNC B0 ;  /* 0x0000000000007941 */ /* 0x000fea0003800000 */
.L_x_1388:
        /* <DEDUP_REMOVED lines=57> */
.L_x_1376:
        /* <DEDUP_REMOVED lines=47> */
.L_x_1391:
[----:B------:R-:W-:Y:S05]  /*4ae0*/  BSYNC B0 ;  /* 0x0000000000007941 */ /* 0x000fea0003800000 */
.L_x_1390:
[----:B------:R-:W-:Y:S04]  /*4af0*/  IADD3 R153, P0, R168, R20, RZ ;  /* 0x00000014a8997210 */ /* 0x000fe80007f1e0ff */
[----:B------:R-:W-:Y:S01]  /*4b00*/  IADD3.X R151, R151, R103, RZ, P0, !PT ;  /* 0x0000006797977210 */ /* 0x000fe200007fe4ff */
[----:B------:R-:W-:-:S05]  /*4b10*/  @P1 BRA `(.L_x_1379) ;  /* 0x00001ab000001947 */ /* 0x000fca0003800000 */
[----:B------:R-:W-:Y:S01]  /*4b20*/  ISETP.GE.AND P0, PT, R144, c[0x0][0x1d4], PT ;  /* 0x0000750090007a0c */ /* 0x000fe20003f06270 */
[----:B-----5:R-:W-:Y:S01]  /*4b30*/  IMAD.MOV.U32 R5, RZ, RZ, R18 ;  /* 0x000000ffff057224 */ /* 0x020fe200078e0012 */
[----:B------:R-:W-:Y:S01]  /*4b40*/  BSSY B0, `(.L_x_1392) ;  /* 0x000009c000007945 */ /* 0x000fe20003800000 */
[----:B------:R-:W-:Y:S02]  /*4b50*/  IMAD.MOV.U32 R4, RZ, RZ, R19 ;  /* 0x000000ffff047224 */ /* 0x000fe400078e0013 */
[----:B-1----:R-:W-:Y:S01]  /*4b60*/  IMAD.MOV.U32 R3, RZ, RZ, R16 ;  /* 0x000000ffff037224 */ /* 0x002fe200078e0010 */
        /* <DEDUP_REMOVED lines=27> */
[----:B------:R-:W-:Y:S01]  /*4d20*/  IMAD R178, R47, 0x3000, RZ ;  /* 0x000030002fb27824 */ /* 0x000fe200078e02ff */
[----:B------:R-:W-:Y:S02]  /*4d30*/  PRMT R83, R7, 0x7610, R83 ;  /* 0x0000761007537816 */ /* 0x000fe40000000053 */
[----:B------:R-:W-:Y:S01]  /*4d40*/  PRMT R82, R6, 0x7610, R82 ;  /* 0x0000761006527816 */ /* 0x000fe20000000052 */
[----:B------:R-:W-:-:S05]  /*4d50*/  @P0 BRA `(.L_x_1393) ;  /* 0x000007a000000947 */ /* 0x000fca0003800000 */
[----:B------:R-:W-:Y:S01]  /*4d60*/  ISETP.GE.AND P2, PT, R122, c[0x0][0x1d4], PT ;  /* 0x000075007a007a0c */ /* 0x000fe20003f46270 */
[----:B------:R-:W-:Y:S01]  /*4d70*/  IMAD.IADD R183, R113, 0x1, R178 ;  /* 0x0000000171b77824 */ /* 0x000fe200078e02b2 */
[C---:B------:R-:W-:Y:S01]  /*4d80*/  IADD3 R63, P1, P0, R162.reuse, R153, R133 ;  /* 0x00000099a23f7210 */ /* 0x040fe2000783e085 */
[----:B------:R-:W-:Y:S01]  /*4d90*/  IMAD.MOV.U32 R44, RZ, RZ, R49 ;  /* 0x000000ffff2c7224 */ /* 0x000fe200078e0031 */
[----:B------:R-:W-:Y:S01]  /*4da0*/  MOV R40, R33 ;  /* 0x0000002100287202 */ /* 0x000fe20000000f00 */
[----:B------:R-:W-:Y:S01]  /*4db0*/  IMAD.SHL.U32 R179, R183, 0x2, RZ ;  /* 0x00000002b7b37824 */ /* 0x000fe200078e00ff */
[C---:B------:R-:W-:Y:S01]  /*4dc0*/  IADD3.X R62, R97.reuse, R151, R150, P1, P0 ;  /* 0x00000097613e7210 */ /* 0x040fe20000fe0496 */
[----:B------:R-:W-:Y:S02]  /*4dd0*/  IMAD.MOV.U32 R42, RZ, RZ, R34 ;  /* 0x000000ffff2a7224 */ /* 0x000fe400078e0022 */
[----:B------:R-:W-:Y:S01]  /*4de0*/  IMAD.MOV.U32 R52, RZ, RZ, R48 ;  /* 0x000000ffff347224 */ /* 0x000fe200078e0030 */
[----:B------:R-:W1:Y:S01]  /*4df0*/  LDS.128 R20, [R179+0xc100] ;  /* 0x00c10000b3147984 */ /* 0x000e620000000c00 */
[----:B------:R-:W-:Y:S02]  /*4e00*/  IMAD.MOV.U32 R41, RZ, RZ, R32 ;  /* 0x000000ffff297224 */ /* 0x000fe400078e0020 */
[----:B------:R-:W-:Y:S01]  /*4e10*/  @!P2 IADD3 R182, P1, P0, R162, R153, R122 ;  /* 0x00000099a2b6a210 */ /* 0x000fe2000783e07a */
[----:B------:R-:W-:Y:S03]  /*4e20*/  IMAD.MOV.U32 R46, RZ, RZ, R51 ;  /* 0x000000ffff2e7224 */ /* 0x000fe600078e0033 */
[----:B------:R-:W-:Y:S02]  /*4e30*/  @!P2 IADD3.X R61, R97, R151, R132, P1, P0 ;  /* 0x00000097613da210 */ /* 0x000fe40000fe0484 */
[C---:B------:R-:W-:Y:S04]  /*4e40*/  LEA R180, P0, R63.reuse, c[0x0][0x1c8], 0x1 ;  /* 0x000072003fb47a11 */ /* 0x040fe800078008ff */
[----:B------:R-:W-:Y:S02]  /*4e50*/  LEA.HI.X R181, R63, c[0x0][0x1cc], R62, 0x1, P0 ;  /* 0x000073003fb57a11 */ /* 0x000fe400000f0c3e */
[C---:B------:R-:W-:Y:S04]  /*4e60*/  @!P2 LEA R62, P0, R182.reuse, c[0x0][0x1c8], 0x1 ;  /* 0x00007200b63eaa11 */ /* 0x040fe800078008ff */
[----:B------:R-:W-:Y:S01]  /*4e70*/  @!P2 LEA.HI.X R63, R182, c[0x0][0x1cc], R61, 0x1, P0 ;  /* 0x00007300b63faa11 */ /* 0x000fe200000f0c3d */
[----:B------:R-:W-:Y:S01]  /*4e80*/  IMAD.IADD R182, R119, 0x1, R178 ;  /* 0x0000000177b67824 */ /* 0x000fe200078e02b2 */
[----:B------:R-:W-:Y:S04]  /*4e90*/  ISETP.GE.AND P0, PT, R144, c[0x0][0x27c], PT ;  /* 0x00009f0090007a0c */ /* 0x000fe80003f06270 */
[----:B------:R-:W-:Y:S05]  /*4ea0*/  SHF.L.U32 R61, R182, 0x1, RZ ;  /* 0x00000001b63d7819 */ /* 0x000fea00000006ff */
[----:B------:R-:W2:Y:S04]  /*4eb0*/  LDS.128 R72, [R61+0xc100] ;  /* 0x00c100003d487984 */ /* 0x000ea80000000c00 */
[--C-:B------:R-:W-:Y:S02]  /*4ec0*/  @!P0 SHF.R.U64 R53, R48, 0x10, R49.reuse ;  /* 0x0000001030358819 */ /* 0x100fe40000001231 */
[----:B------:R-:W-:Y:S01]  /*4ed0*/  @!P0 SHF.R.U32.HI R55, RZ, 0x10, R49 ;  /* 0x00000010ff378819 */ /* 0x000fe20000011631 */
[----:B------:R-:W-:Y:S01]  /*4ee0*/  IMAD.MOV.U32 R49, RZ, RZ, R50 ;  /* 0x000000ffff317224 */ /* 0x000fe200078e0032 */
[----:B------:R-:W-:Y:S02]  /*4ef0*/  @!P0 SHF.R.U64 R54, R50, 0x10, R51 ;  /* 0x0000001032368819 */ /* 0x000fe40000001233 */
[----:B------:R-:W-:Y:S02]  /*4f00*/  @!P0 PRMT R50, R52, 0x5410, R53 ;  /* 0x0000541034328816 */ /* 0x000fe40000000035 */
[----:B------:R-:W-:Y:S02]  /*4f10*/  @!P0 SHF.R.U32.HI R43, RZ, 0x10, R33 ;  /* 0x00000010ff2b8819 */ /* 0x000fe40000011621 */
[----:B------:R-:W-:Y:S02]  /*4f20*/  @!P0 SHF.R.U32.HI R51, RZ, 0x10, R51 ;  /* 0x00000010ff338819 */ /* 0x000fe40000011633 */
[----:B------:R-:W-:Y:S02]  /*4f30*/  @!P0 PRMT R48, R44, 0x5410, R55 ;  /* 0x000054102c308816 */ /* 0x000fe40000000037 */
[----:B------:R-:W-:Y:S01]  /*4f40*/  @!P0 PRMT R52, R49, 0x5410, R54 ;  /* 0x0000541031348816 */ /* 0x000fe20000000036 */
[----:B------:R-:W-:Y:S01]  /*4f50*/  @!P0 IMAD.U32 R49, R50, 0x10000, RZ ;  /* 0x0001000032318824 */ /* 0x000fe200078e00ff */
[----:B------:R-:W-:Y:S01]  /*4f60*/  @!P0 PRMT R40, R40, 0x5410, R43 ;  /* 0x0000541028288816 */ /* 0x000fe2000000002b */
[----:B-1----:R-:W-:Y:S01]  /*4f70*/  @!P0 IMAD.U32 R43, R21, 0x10000, RZ ;  /* 0x00010000152b8824 */ /* 0x002fe200078e00ff */
[----:B------:R-:W-:Y:S02]  /*4f80*/  @!P0 PRMT R58, R46, 0x5410, R51 ;  /* 0x000054102e3a8816 */ /* 0x000fe40000000033 */
[--C-:B------:R-:W-:Y:S02]  /*4f90*/  @!P0 SHF.R.U64 R45, R34, 0x10, R35.reuse ;  /* 0x00000010222d8819 */ /* 0x100fe40000001223 */
[----:B------:R-:W-:Y:S01]  /*4fa0*/  @!P0 SHF.R.U32.HI R34, RZ, 0x10, R35 ;  /* 0x00000010ff228819 */ /* 0x000fe20000011623 */
[----:B------:R-:W-:Y:S01]  /*4fb0*/  @!P0 IMAD.U32 R56, R58, 0x10000, RZ ;  /* 0x000100003a388824 */ /* 0x000fe200078e00ff */
[C---:B------:R-:W-:Y:S02]  /*4fc0*/  @!P0 SHF.L.U32 R46, R48.reuse, 0x10, RZ ;  /* 0x00000010302e8819 */ /* 0x040fe400000006ff */
[----:B------:R-:W-:Y:S02]  /*4fd0*/  @!P0 LOP3.LUT R48, R48, 0xffff0000, RZ, 0xc0, !PT ;  /* 0xffff000030308812 */ /* 0x000fe400078ec0ff */
[----:B------:R-:W-:Y:S01]  /*4fe0*/  @!P0 LOP3.LUT R58, R58, 0xffff0000, RZ, 0xc0, !PT ;  /* 0xffff00003a3a8812 */ /* 0x000fe200078ec0ff */
[----:B------:R-:W-:Y:S01]  /*4ff0*/  @!P0 FMUL.FTZ R179, R43, R46 ;  /* 0x0000002e2bb38220 */ /* 0x000fe20000410000 */
[----:B------:R-:W-:Y:S02]  /*5000*/  @!P0 SHF.R.U64 R32, R32, 0x10, R33 ;  /* 0x0000001020208819 */ /* 0x000fe40000001221 */
[----:B------:R-:W-:Y:S02]  /*5010*/  MOV R33, R35 ;  /* 0x0000002300217202 */ /* 0x000fe40000000f00 */
[----:B------:R-:W-:Y:S01]  /*5020*/  @!P0 PRMT R35, R42, 0x5410, R45 ;  /* 0x000054102a238816 */ /* 0x000fe2000000002d */
[----:B------:R-:W-:Y:S01]  /*5030*/  @!P0 IMAD.U32 R42, R20, 0x10000, RZ ;  /* 0x00010000142a8824 */ /* 0x000fe200078e00ff */
[C---:B--2---:R-:W-:Y:S01]  /*5040*/  @!P0 SHF.L.U32 R51, R73.reuse, 0x10, RZ ;  /* 0x0000001049338819 */ /* 0x044fe200000006ff */
[----:B------:R-:W-:Y:S01]  /*5050*/  @!P0 IMAD.U32 R44, R72, 0x10000, RZ ;  /* 0x00010000482c8824 */ /* 0x000fe200078e00ff */
[----:B------:R-:W-:Y:S01]  /*5060*/  @!P0 LOP3.LUT R53, R73, 0xffff0000, RZ, 0xc0, !PT ;  /* 0xffff000049358812 */ /* 0x000fe200078ec0ff */
[----:B------:R-:W-:Y:S01]  /*5070*/  @!P0 FMUL.FTZ R61, R42, R49 ;  /* 0x000000312a3d8220 */ /* 0x000fe20000410000 */
[C---:B------:R-:W-:Y:S01]  /*5080*/  @!P0 LOP3.LUT R54, R74.reuse, 0xffff0000, RZ, 0xc0, !PT ;  /* 0xffff00004a368812 */ /* 0x040fe200078ec0ff */
[----:B------:R-:W-:Y:S01]  /*5090*/  @!P0 IMAD.U32 R55, R74, 0x10000, RZ ;  /* 0x000100004a378824 */ /* 0x000fe200078e00ff */
[C---:B------:R-:W-:Y:S01]  /*50a0*/  @!P0 LOP3.LUT R60, R75.reuse, 0xffff0000, RZ, 0xc0, !PT ;  /* 0xffff00004b3c8812 */ /* 0x040fe200078ec0ff */
[----:B------:R-:W-:Y:S01]  /*50b0*/  @!P0 IMAD.U32 R57, R75, 0x10000, RZ ;  /* 0x000100004b398824 */ /* 0x000fe200078e00ff */
[----:B------:R-:W-:Y:S02]  /*50c0*/  @!P0 PRMT R32, R41, 0x5410, R32 ;  /* 0x0000541029208816 */ /* 0x000fe40000000020 */
[----:B------:R-:W-:Y:S01]  /*50d0*/  @!P0 PRMT R33, R33, 0x5410, R34 ;  /* 0x0000541021218816 */ /* 0x000fe20000000022 */
[----:B------:R-:W-:Y:S02]  /*50e0*/  @!P0 IMAD.U32 R34, R40, 0x10000, RZ ;  /* 0x0001000028228824 */ /* 0x000fe400078e00ff */
[C---:B------:R-:W-:Y:S01]  /*50f0*/  @!P0 IMAD.U32 R41, R32.reuse, 0x10000, RZ ;  /* 0x0001000020298824 */ /* 0x040fe200078e00ff */
[----:B------:R-:W-:Y:S01]  /*5100*/  @!P0 LOP3.LUT R32, R32, 0xffff0000, RZ, 0xc0, !PT ;  /* 0xffff000020208812 */ /* 0x000fe200078ec0ff */
[----:B------:R-:W-:Y:S01]  /*5110*/  @!P0 FMUL.FTZ R4, R43, R34 ;  /* 0x000000222b048220 */ /* 0x000fe20000410000 */
[----:B------:R-:W-:Y:S01]  /*5120*/  @!P0 LOP3.LUT R43, R20, 0xffff0000, RZ, 0xc0, !PT ;  /* 0xffff0000142b8812 */ /* 0x000fe200078ec0ff */
[-C--:B------:R-:W-:Y:S02]  /*5130*/  @!P0 FMUL.FTZ R2, R42, R41.reuse ;  /* 0x000000292a028220 */ /* 0x080fe40000410000 */
[----:B------:R-:W-:Y:S01]  /*5140*/  @!P0 FFMA.FTZ R61, R44, R41, -R61 ;  /* 0x000000292c3d8223 */ /* 0x000fe2000001083d */
[----:B------:R-:W-:Y:S01]  /*5150*/  @!P0 LOP3.LUT R41, R21, 0xffff0000, RZ, 0xc0, !PT ;  /* 0xffff000015298812 */ /* 0x000fe200078ec0ff */
[----:B------:R-:W-:Y:S01]  /*5160*/  @!P0 FFMA.FTZ R2, R49, R44, R2 ;  /* 0x0000002c31028223 */ /* 0x000fe20000010002 */
[----:B------:R-:W-:Y:S01]  /*5170*/  @!P0 LOP3.LUT R49, R72, 0xffff0000, RZ, 0xc0, !PT ;  /* 0xffff000048318812 */ /* 0x000fe200078ec0ff */
[----:B------:R-:W-:Y:S01]  /*5180*/  @!P0 FFMA.FTZ R179, R51, R34, -R179 ;  /* 0x0000002233b38223 */ /* 0x000fe200000108b3 */
[----:B------:R-:W-:Y:S01]  /*5190*/  @!P0 LOP3.LUT R34, R40, 0xffff0000, RZ, 0xc0, !PT ;  /* 0xffff000028228812 */ /* 0x000fe200078ec0ff */
[C---:B------:R-:W-:Y:S01]  /*51a0*/  @!P0 FMUL.FTZ R182, R41.reuse, R48 ;  /* 0x0000003029b68220 */ /* 0x040fe20000410000 */
[----:B------:R-:W-:Y:S01]  /*51b0*/  @!P0 LOP3.LUT R44, R50, 0xffff0000, RZ, 0xc0, !PT ;  /* 0xffff0000322c8812 */ /* 0x000fe200078ec0ff */
[C---:B------:R-:W-:Y:S01]  /*51c0*/  @!P0 IMAD.U32 R50, R52.reuse, 0x10000, RZ ;  /* 0x0001000034328824 */ /* 0x040fe200078e00ff */
[----:B------:R-:W-:Y:S01]  /*51d0*/  @!P0 LOP3.LUT R52, R52, 0xffff0000, RZ, 0xc0, !PT ;  /* 0xffff000034348812 */ /* 0x000fe200078ec0ff */
[----:B------:R-:W-:Y:S02]  /*51e0*/  @!P0 FMUL.FTZ R5, R41, R34 ;  /* 0x0000002229058220 */ /* 0x000fe40000410000 */
[----:B------:R-:W-:Y:S02]  /*51f0*/  @!P0 FMUL.FTZ R184, R43, R44 ;  /* 0x0000002c2bb88220 */ /* 0x000fe40000410000 */
[----:B------:R-:W-:Y:S01]  /*5200*/  @!P0 FFMA.FTZ R182, R53, R34, -R182 ;  /* 0x0000002235b68223 */ /* 0x000fe200000108b6 */
[C---:B------:R-:W-:Y:S01]  /*5210*/  @!P0 LOP3.LUT R34, R22.reuse, 0xffff0000, RZ, 0xc0, !PT ;  /* 0xffff000016228812 */ /* 0x040fe200078ec0ff */
[-C--:B------:R-:W-:Y:S02]  /*5220*/  @!P0 FMUL.FTZ R3, R43, R32.reuse ;  /* 0x000000202b038220 */ /* 0x080fe40000410000 */
[----:B------:R-:W-:Y:S01]  /*5230*/  @!P0 FFMA.FTZ R184, R49, R32, -R184 ;  /* 0x0000002031b88223 */ /* 0x000fe200000108b8 */
[C---:B------:R-:W-:Y:S01]  /*5240*/  @!P0 SHF.L.U32 R32, R35.reuse, 0x10, RZ ;  /* 0x0000001023208819 */ /* 0x040fe200000006ff */
[----:B------:R-:W-:Y:S01]  /*5250*/  @!P0 IMAD.U32 R41, R22, 0x10000, RZ ;  /* 0x0001000016298824 */ /* 0x000fe200078e00ff */
[----:B------:R-:W-:Y:S01]  /*5260*/  @!P0 LOP3.LUT R35, R35, 0xffff0000, RZ, 0xc0, !PT ;  /* 0xffff000023238812 */ /* 0x000fe200078ec0ff */
[----:B------:R-:W-:Y:S01]  /*5270*/  @!P0 FMUL.FTZ R196, R34, R52 ;  /* 0x0000003422c48220 */ /* 0x000fe20000410000 */
[----:B------:R-:W-:Y:S01]  /*5280*/  @!P0 F2FP.BF16.PACK_AB R179, R182, R179 ;  /* 0x000000b3b6b3823e */ /* 0x000fe200000010ff */
[----:B------:R-:W-:Y:S01]  /*5290*/  @!P0 FMUL.FTZ R185, R41, R50 ;  /* 0x0000003229b98220 */ /* 0x000fe20000410000 */
[----:B------:R-:W-:Y:S01]  /*52a0*/  @!P0 F2FP.BF16.PACK_AB R184, R184, R61 ;  /* 0x0000003db8b8823e */ /* 0x000fe200000010ff */
[-C--:B------:R-:W-:Y:S01]  /*52b0*/  @!P0 FMUL.FTZ R7, R34, R35.reuse ;  /* 0x0000002322078220 */ /* 0x080fe20000410000 */
[C---:B------:R-:W-:Y:S01]  /*52c0*/  @!P0 LOP3.LUT R34, R23.reuse, 0xffff0000, RZ, 0xc0, !PT ;  /* 0xffff000017228812 */ /* 0x040fe200078ec0ff */
[----:B------:R-:W-:Y:S01]  /*52d0*/  @!P0 FFMA.FTZ R196, R54, R35, -R196 ;  /* 0x0000002336c48223 */ /* 0x000fe200000108c4 */
[----:B------:R-:W-:Y:S01]  /*52e0*/  @!P0 SHF.L.U32 R35, R23, 0x10, RZ ;  /* 0x0000001017238819 */ /* 0x000fe200000006ff */
[----:B------:R-:W-:Y:S01]  /*52f0*/  @!P0 FMUL.FTZ R6, R41, R32 ;  /* 0x0000002029068220 */ /* 0x000fe20000410000 */
[----:B------:R-:W-:Y:S01]  /*5300*/  @!P0 MOV R72, R184 ;  /* 0x000000b800488202 */ /* 0x000fe20000000f00 */
[----:B------:R-:W-:Y:S02]  /*5310*/  @!P0 FFMA.FTZ R185, R55, R32, -R185 ;  /* 0x0000002037b98223 */ /* 0x000fe400000108b9 */
[C---:B------:R-:W-:Y:S01]  /*5320*/  @!P0 IMAD.U32 R32, R33.reuse, 0x10000, RZ ;  /* 0x0001000021208824 */ /* 0x040fe200078e00ff */
[----:B------:R-:W-:Y:S01]  /*5330*/  @!P0 LOP3.LUT R33, R33, 0xffff0000, RZ, 0xc0, !PT ;  /* 0xffff000021218812 */ /* 0x000fe200078ec0ff */
[----:B------:R-:W-:Y:S01]  /*5340*/  @!P0 FFMA.FTZ R3, R44, R49, R3 ;  /* 0x000000312c038223 */ /* 0x000fe20000010003 */
[----:B------:R-:W-:Y:S01]  /*5350*/  @!P0 F2FP.BF16.PACK_AB R185, R196, R185 ;  /* 0x000000b9c4b9823e */ /* 0x000fe200000010ff */
[----:B------:R-:W-:Y:S02]  /*5360*/  @!P0 FMUL.FTZ R183, R35, R56 ;  /* 0x0000003823b78220 */ /* 0x000fe40000410000 */
[----:B------:R-:W-:Y:S01]  /*5370*/  @!P0 FMUL.FTZ R186, R34, R58 ;  /* 0x0000003a22ba8220 */ /* 0x000fe20000410000 */
[----:B------:R-:W-:Y:S01]  /*5380*/  @!P0 F2FP.BF16.PACK_AB R61, R3, R2 ;  /* 0x00000002033d823e */ /* 0x000fe200000010ff */
[----:B------:R-:W-:Y:S02]  /*5390*/  @!P0 FFMA.FTZ R4, R46, R51, R4 ;  /* 0x000000332e048223 */ /* 0x000fe40000010004 */
[----:B------:R-:W-:Y:S02]  /*53a0*/  @!P0 FFMA.FTZ R5, R48, R53, R5 ;  /* 0x0000003530058223 */ /* 0x000fe40000010005 */
[----:B------:R-:W-:Y:S02]  /*53b0*/  @!P0 FFMA.FTZ R183, R57, R32, -R183 ;  /* 0x0000002039b78223 */ /* 0x000fe400000108b7 */
[----:B------:R-:W-:Y:S01]  /*53c0*/  @!P0 FFMA.FTZ R186, R60, R33, -R186 ;  /* 0x000000213cba8223 */ /* 0x000fe200000108ba */
[----:B------:R-:W-:Y:S01]  /*53d0*/  @!P0 F2FP.BF16.PACK_AB R182, R5, R4 ;  /* 0x0000000405b6823e */ /* 0x000fe200000010ff */
[----:B------:R-:W-:Y:S02]  /*53e0*/  @!P0 FMUL.FTZ R8, R35, R32 ;  /* 0x0000002023088220 */ /* 0x000fe40000410000 */
[----:B------:R-:W-:Y:S01]  /*53f0*/  @!P0 FFMA.FTZ R6, R50, R55, R6 ;  /* 0x0000003732068223 */ /* 0x000fe20000010006 */
[----:B------:R-:W-:Y:S01]  /*5400*/  @!P0 F2FP.BF16.PACK_AB R186, R186, R183 ;  /* 0x000000b7baba823e */ /* 0x000fe200000010ff */
[----:B------:R-:W-:Y:S02]  /*5410*/  @!P0 FMUL.FTZ R9, R34, R33 ;  /* 0x0000002122098220 */ /* 0x000fe40000410000 */
[----:B------:R-:W-:Y:S01]  /*5420*/  @!P0 FFMA.FTZ R7, R52, R54, R7 ;  /* 0x0000003634078223 */ /* 0x000fe20000010007 */
[----:B------:R-:W-:Y:S01]  /*5430*/  @!P0 MOV R75, R186 ;  /* 0x000000ba004b8202 */ /* 0x000fe20000000f00 */
[----:B------:R-:W-:Y:S02]  /*5440*/  @!P0 FFMA.FTZ R8, R56, R57, R8 ;  /* 0x0000003938088223 */ /* 0x000fe40000010008 */
        /* <DEDUP_REMOVED lines=11> */
.L_x_1393:
[----:B------:R-:W-:Y:S05]  /*5500*/  BSYNC B0 ;  /* 0x0000000000007941 */ /* 0x000fea0003800000 */
.L_x_1392:
[----:B------:R-:W-:Y:S01]  /*5510*/  ISETP.GE.AND P0, PT, R13, c[0x0][0x1d4], PT ;  /* 0x000075000d007a0c */ /* 0x000fe20003f06270 */
[----:B------:R-:W-:Y:S01]  /*5520*/  @!UPT UIADD3 URZ, URZ, URZ, URZ ;  /* 0x0000003f3f3ff290 */ /* 0x000fe2000fffe03f */
[----:B------:R-:W-:Y:S11]  /*5530*/  BSSY B0, `(.L_x_1394) ;  /* 0x0000074000007945 */ /* 0x000ff60003800000 */
[----:B------:R-:W-:-:S05]  /*5540*/  @P0 BRA `(.L_x_1395) ;  /* 0x0000072000000947 */ /* 0x000fca0003800000 */
[----:B------:R-:W-:Y:S01]  /*5550*/  ISETP.GE.AND P2, PT, R120, c[0x0][0x1d4], PT ;  /* 0x0000750078007a0c */ /* 0x000fe20003f46270 */
[----:B-1----:R-:W-:Y:S01]  /*5560*/  IMAD.IADD R72, R111, 0x1, R178 ;  /* 0x000000016f487824 */ /* 0x002fe200078e02b2 */
[----:B------:R-:W-:Y:S03]  /*5570*/  IADD3 R57, P1, P0, R162, R153, R131 ;  /* 0x00000099a2397210 */ /* 0x000fe6000783e083 */
[----:B------:R-:W-:Y:S01]  /*5580*/  IMAD.SHL.U32 R58, R72, 0x2, RZ ;  /* 0x00000002483a7824 */ /* 0x000fe200078e00ff */
[C---:B------:R-:W-:Y:S04]  /*5590*/  IADD3.X R50, R97.reuse, R151, R148, P1, P0 ;  /* 0x0000009761327210 */ /* 0x040fe80000fe0494 */
[----:B------:R-:W1:Y:S03]  /*55a0*/  LDS.128 R20, [R58+0xc100] ;  /* 0x00c100003a147984 */ /* 0x000e660000000c00 */
[----:B------:R-:W-:Y:S04]  /*55b0*/  @!P2 IADD3 R55, P1, P0, R162, R153, R120 ;  /* 0x00000099a237a210 */ /* 0x000fe8000783e078 */
[----:B------:R-:W-:Y:S02]  /*55c0*/  @!P2 IADD3.X R52, R97, R151, R130, P1, P0 ;  /* 0x000000976134a210 */ /* 0x000fe40000fe0482 */
[C---:B------:R-:W-:Y:S04]  /*55d0*/  LEA R56, P0, R57.reuse, c[0x0][0x1c8], 0x1 ;  /* 0x0000720039387a11 */ /* 0x040fe800078008ff */
[----:B------:R-:W-:Y:S02]  /*55e0*/  LEA.HI.X R57, R57, c[0x0][0x1cc], R50, 0x1, P0 ;  /* 0x0000730039397a11 */ /* 0x000fe400000f0c32 */
[C---:B------:R-:W-:Y:S04]  /*55f0*/  @!P2 LEA R54, P0, R55.reuse, c[0x0][0x1c8], 0x1 ;  /* 0x000072003736aa11 */ /* 0x040fe800078008ff */
[----:B------:R-:W-:Y:S01]  /*5600*/  @!P2 LEA.HI.X R55, R55, c[0x0][0x1cc], R52, 0x1, P0 ;  /* 0x000073003737aa11 */ /* 0x000fe200000f0c34 */
[----:B------:R-:W-:Y:S01]  /*5610*/  IMAD.IADD R52, R117, 0x1, R178 ;  /* 0x0000000175347824 */ /* 0x000fe200078e02b2 */
[----:B------:R-:W-:Y:S03]  /*5620*/  ISETP.GE.AND P0, PT, R13, c[0x0][0x27c], PT ;  /* 0x00009f000d007a0c */ /* 0x000fe60003f06270 */
[----:B------:R-:W-:Y:S05]  /*5630*/  IMAD.SHL.U32 R50, R52, 0x2, RZ ;  /* 0x0000000234327824 */ /* 0x000fea00078e00ff */
[----:B------:R-:W2:Y:S05]  /*5640*/  LDS.128 R60, [R50+0xc100] ;  /* 0x00c10000323c7984 */ /* 0x000eaa0000000c00 */
[----:B------:R-:W-:Y:S02]  /*5650*/  @!P0 SHF.R.U64 R32, R68, 0x10, R69 ;  /* 0x0000001044208819 */ /* 0x000fe40000001245 */
[----:B------:R-:W-:Y:S02]  /*5660*/  @!P0 SHF.R.U64 R26, R26, 0x10, R27 ;  /* 0x000000101a1a8819 */ /* 0x000fe4000000121b */
[----:B------:R-:W-:Y:S02]  /*5670*/  @!P0 PRMT R83, R83, 0x5410, R32 ;  /* 0x0000541053538816 */ /* 0x000fe40000000020 */
[----:B------:R-:W-:Y:S01]  /*5680*/  @!P0 PRMT R39, R39, 0x5410, R26 ;  /* 0x0000541027278816 */ /* 0x000fe2000000001a */
[----:B-1----:R-:W-:Y:S01]  /*5690*/  @!P0 IMAD.U32 R26, R20, 0x10000, RZ ;  /* 0x00010000141a8824 */ /* 0x002fe200078e00ff */
[----:B------:R-:W-:Y:S02]  /*56a0*/  @!P0 SHF.R.U64 R41, R70, 0x10, R71 ;  /* 0x0000001046298819 */ /* 0x000fe40000001247 */
[----:B------:R-:W-:Y:S02]  /*56b0*/  @!P0 SHF.R.U32.HI R33, RZ, 0x10, R27 ;  /* 0x00000010ff218819 */ /* 0x000fe4000001161b */
[----:B------:R-:W-:Y:S02]  /*56c0*/  @!P0 LOP3.LUT R27, R20, 0xffff0000, RZ, 0xc0, !PT ;  /* 0xffff0000141b8812 */ /* 0x000fe400078ec0ff */
[----:B------:R-:W-:Y:S02]  /*56d0*/  @!P0 PRMT R80, R80, 0x5410, R41 ;  /* 0x0000541050508816 */ /* 0x000fe40000000029 */
[--C-:B------:R-:W-:Y:S02]  /*56e0*/  @!P0 SHF.R.U64 R24, R24, 0x10, R25.reuse ;  /* 0x0000001018188819 */ /* 0x100fe40000001219 */
[C---:B------:R-:W-:Y:S01]  /*56f0*/  @!P0 LOP3.LUT R44, R80.reuse, 0xffff0000, RZ, 0xc0, !PT ;  /* 0xffff0000502c8812 */ /* 0x040fe200078ec0ff */
[----:B------:R-:W-:Y:S01]  /*5700*/  @!P0 IMAD.U32 R45, R80, 0x10000, RZ ;  /* 0x00010000502d8824 */ /* 0x000fe200078e00ff */
[----:B------:R-:W-:Y:S02]  /*5710*/  @!P0 PRMT R37, R37, 0x5410, R24 ;  /* 0x0000541025258816 */ /* 0x000fe40000000018 */
[----:B------:R-:W-:Y:S02]  /*5720*/  @!P0 SHF.R.U32.HI R25, RZ, 0x10, R25 ;  /* 0x00000010ff198819 */ /* 0x000fe40000011619 */
[----:B------:R-:W-:Y:S02]  /*5730*/  @!P0 LOP3.LUT R24, R37, 0xffff0000, RZ, 0xc0, !PT ;  /* 0xffff000025188812 */ /* 0x000fe400078ec0ff */
[----:B------:R-:W-:Y:S02]  /*5740*/  @!P0 SHF.R.U32.HI R35, RZ, 0x10, R69 ;  /* 0x00000010ff238819 */ /* 0x000fe40000011645 */
[----:B------:R-:W-:Y:S01]  /*5750*/  @!P0 SHF.R.U32.HI R34, RZ, 0x10, R71 ;  /* 0x00000010ff228819 */ /* 0x000fe20000011647 */
[----:B------:R-:W-:Y:S01]  /*5760*/  @!P0 FMUL.FTZ R3, R27, R24 ;  /* 0x000000181b038220 */ /* 0x000fe20000410000 */
[----:B------:R-:W-:Y:S01]  /*5770*/  @!P0 PRMT R36, R36, 0x5410, R25 ;  /* 0x0000541024248816 */ /* 0x000fe20000000019 */
[----:B------:R-:W-:Y:S01]  /*5780*/  @!P0 IMAD.U32 R25, R37, 0x10000, RZ ;  /* 0x0001000025198824 */ /* 0x000fe200078e00ff */
[----:B------:R-:W-:Y:S02]  /*5790*/  @!P0 PRMT R82, R82, 0x5410, R35 ;  /* 0x0000541052528816 */ /* 0x000fe40000000023 */
[----:B------:R-:W-:Y:S01]  /*57a0*/  @!P0 SHF.L.U32 R35, R83, 0x10, RZ ;  /* 0x0000001053238819 */ /* 0x000fe200000006ff */
[C---:B--2---:R-:W-:Y:S01]  /*57b0*/  @!P0 IMAD.U32 R32, R60.reuse, 0x10000, RZ ;  /* 0x000100003c208824 */ /* 0x044fe200078e00ff */
[----:B------:R-:W-:Y:S01]  /*57c0*/  @!P0 LOP3.LUT R41, R60, 0xffff0000, RZ, 0xc0, !PT ;  /* 0xffff00003c298812 */ /* 0x000fe200078ec0ff */
[C---:B------:R-:W-:Y:S01]  /*57d0*/  @!P0 FMUL.FTZ R2, R26.reuse, R25 ;  /* 0x000000191a028220 */ /* 0x040fe20000410000 */
[----:B------:R-:W-:Y:S01]  /*57e0*/  @!P0 LOP3.LUT R43, R61, 0xffff0000, RZ, 0xc0, !PT ;  /* 0xffff00003d2b8812 */ /* 0x000fe200078ec0ff */
[----:B------:R-:W-:Y:S01]  /*57f0*/  @!P0 FMUL.FTZ R50, R26, R35 ;  /* 0x000000231a328220 */ /* 0x000fe20000410000 */
[----:B------:R-:W-:Y:S01]  /*5800*/  @!P0 SHF.L.U32 R26, R21, 0x10, RZ ;  /* 0x00000010151a8819 */ /* 0x000fe200000006ff */
[----:B------:R-:W-:Y:S01]  /*5810*/  @!P0 FFMA.FTZ R2, R35, R32, R2 ;  /* 0x0000002023028223 */ /* 0x000fe20000010002 */
[----:B------:R-:W-:Y:S01]  /*5820*/  @!P0 LOP3.LUT R53, R63, 0xffff0000, RZ, 0xc0, !PT ;  /* 0xffff00003f358812 */ /* 0x000fe200078ec0ff */
[----:B------:R-:W-:Y:S01]  /*5830*/  @!P0 IMAD.U32 R35, R82, 0x10000, RZ ;  /* 0x0001000052238824 */ /* 0x000fe200078e00ff */
[----:B------:R-:W-:Y:S01]  /*5840*/  @!P0 LOP3.LUT R49, R62, 0xffff0000, RZ, 0xc0, !PT ;  /* 0xffff00003e318812 */ /* 0x000fe200078ec0ff */
[----:B------:R-:W-:Y:S01]  /*5850*/  @!P0 FFMA.FTZ R50, R32, R25, -R50 ;  /* 0x0000001920328223 */ /* 0x000fe20000010832 */
[----:B------:R-:W-:Y:S01]  /*5860*/  @!P0 LOP3.LUT R40, R82, 0xffff0000, RZ, 0xc0, !PT ;  /* 0xffff000052288812 */ /* 0x000fe200078ec0ff */
[----:B------:R-:W-:Y:S01]  /*5870*/  @!P0 IMAD.U32 R25, R36, 0x10000, RZ ;  /* 0x0001000024198824 */ /* 0x000fe200078e00ff */
[----:B------:R-:W-:Y:S01]  /*5880*/  @!P0 PRMT R81, R81, 0x5410, R34 ;  /* 0x0000541051518816 */ /* 0x000fe20000000022 */
[----:B------:R-:W-:Y:S01]  /*5890*/  @!P0 IMAD.U32 R32, R61, 0x10000, RZ ;  /* 0x000100003d208824 */ /* 0x000fe200078e00ff */
[----:B------:R-:W-:Y:S01]  /*58a0*/  @!P0 LOP3.LUT R34, R83, 0xffff0000, RZ, 0xc0, !PT ;  /* 0xffff000053228812 */ /* 0x000fe200078ec0ff */
[C---:B------:R-:W-:Y:S01]  /*58b0*/  @!P0 FMUL.FTZ R52, R26.reuse, R35 ;  /* 0x000000231a348220 */ /* 0x040fe20000410000 */
[----:B------:R-:W-:Y:S01]  /*58c0*/  @!P0 LOP3.LUT R48, R81, 0xffff0000, RZ, 0xc0, !PT ;  /* 0xffff000051308812 */ /* 0x000fe200078ec0ff */
[-C--:B------:R-:W-:Y:S01]  /*58d0*/  @!P0 FMUL.FTZ R4, R26, R25.reuse ;  /* 0x000000191a048220 */ /* 0x080fe20000410000 */
[----:B------:R-:W-:Y:S01]  /*58e0*/  @!P0 SHF.L.U32 R26, R23, 0x10, RZ ;  /* 0x00000010171a8819 */ /* 0x000fe200000006ff */
[----:B------:R-:W-:Y:S01]  /*58f0*/  @!P0 FMUL.FTZ R73, R27, R34 ;  /* 0x000000221b498220 */ /* 0x000fe20000410000 */
[----:B------:R-:W-:Y:S01]  /*5900*/  @!P0 LOP3.LUT R27, R21, 0xffff0000, RZ, 0xc0, !PT ;  /* 0xffff0000151b8812 */ /* 0x000fe200078ec0ff */
[----:B------:R-:W-:Y:S01]  /*5910*/  @!P0 IMAD.U32 R51, R81, 0x10000, RZ ;  /* 0x0001000051338824 */ /* 0x000fe200078e00ff */
[----:B------:R-:W-:Y:S01]  /*5920*/  @!P0 PRMT R38, R38, 0x5410, R33 ;  /* 0x0000541026268816 */ /* 0x000fe20000000021 */
[----:B------:R-:W-:Y:S01]  /*5930*/  @!P0 FFMA.FTZ R73, R41, R24, -R73 ;  /* 0x0000001829498223 */ /* 0x000fe20000010849 */
[----:B------:R-:W-:Y:S01]  /*5940*/  @!P0 LOP3.LUT R24, R36, 0xffff0000, RZ, 0xc0, !PT ;  /* 0xffff000024188812 */ /* 0x000fe200078ec0ff */
[----:B------:R-:W-:Y:S02]  /*5950*/  @!P0 FMUL.FTZ R75, R27, R40 ;  /* 0x000000281b4b8220 */ /* 0x000fe40000410000 */
[----:B------:R-:W-:Y:S01]  /*5960*/  @!P0 FFMA.FTZ R52, R32, R25, -R52 ;  /* 0x0000001920348223 */ /* 0x000fe20000010834 */
[----:B------:R-:W-:Y:S01]  /*5970*/  @!P0 F2FP.BF16.PACK_AB R50, R73, R50 ;  /* 0x000000324932823e */ /* 0x000fe200000010ff */
[-C--:B------:R-:W-:Y:S01]  /*5980*/  @!P0 FMUL.FTZ R5, R27, R24.reuse ;  /* 0x000000181b058220 */ /* 0x080fe20000410000 */
[----:B------:R-:W-:Y:S01]  /*5990*/  @!P0 LOP3.LUT R27, R23, 0xffff0000, RZ, 0xc0, !PT ;  /* 0xffff0000171b8812 */ /* 0x000fe200078ec0ff */
[----:B------:R-:W-:Y:S01]  /*59a0*/  @!P0 FFMA.FTZ R75, R43, R24, -R75 ;  /* 0x000000182b4b8223 */ /* 0x000fe2000001084b */
[C---:B------:R-:W-:Y:S01]  /*59b0*/  @!P0 LOP3.LUT R24, R38.reuse, 0xffff0000, RZ, 0xc0, !PT ;  /* 0xffff000026188812 */ /* 0x040fe200078ec0ff */
[----:B------:R-:W-:Y:S02]  /*59c0*/  @!P0 IMAD.U32 R25, R38, 0x10000, RZ ;  /* 0x0001000026198824 */ /* 0x000fe400078e00ff */
[----:B------:R-:W-:Y:S01]  /*59d0*/  @!P0 IMAD.U32 R46, R63, 0x10000, RZ ;  /* 0x000100003f2e8824 */ /* 0x000fe200078e00ff */
[----:B------:R-:W-:Y:S01]  /*59e0*/  @!P0 F2FP.BF16.PACK_AB R75, R75, R52 ;  /* 0x000000344b4b823e */ /* 0x000fe200000010ff */
[C---:B------:R-:W-:Y:S02]  /*59f0*/  @!P0 FMUL.FTZ R58, R26.reuse, R51 ;  /* 0x000000331a3a8220 */ /* 0x040fe40000410000 */
[C---:B------:R-:W-:Y:S01]  /*5a00*/  @!P0 FMUL.FTZ R179, R27.reuse, R48 ;  /* 0x000000301bb38220 */ /* 0x040fe20000410000 */
[----:B------:R-:W-:Y:S01]  /*5a10*/  @!P0 MOV R61, R75 ;  /* 0x0000004b003d8202 */ /* 0x000fe20000000f00 */
[-C--:B------:R-:W-:Y:S01]  /*5a20*/  @!P0 FMUL.FTZ R8, R26, R25.reuse ;  /* 0x000000191a088220 */ /* 0x080fe20000410000 */
[C---:B------:R-:W-:Y:S01]  /*5a30*/  @!P0 SHF.L.U32 R26, R22.reuse, 0x10, RZ ;  /* 0x00000010161a8819 */ /* 0x040fe200000006ff */
[-C--:B------:R-:W-:Y:S01]  /*5a40*/  @!P0 FMUL.FTZ R9, R27, R24.reuse ;  /* 0x000000181b098220 */ /* 0x080fe20000410000 */
[----:B------:R-:W-:Y:S01]  /*5a50*/  @!P0 LOP3.LUT R27, R22, 0xffff0000, RZ, 0xc0, !PT ;  /* 0xffff0000161b8812 */ /* 0x000fe200078ec0ff */
[----:B------:R-:W-:Y:S02]  /*5a60*/  @!P0 FFMA.FTZ R58, R46, R25, -R58 ;  /* 0x000000192e3a8223 */ /* 0x000fe4000001083a */
[----:B------:R-:W-:Y:S02]  /*5a70*/  @!P0 IMAD.U32 R25, R39, 0x10000, RZ ;  /* 0x0001000027198824 */ /* 0x000fe400078e00ff */
[----:B------:R-:W-:Y:S01]  /*5a80*/  @!P0 FFMA.FTZ R179, R53, R24, -R179 ;  /* 0x0000001835b38223 */ /* 0x000fe200000108b3 */
[----:B------:R-:W-:Y:S01]  /*5a90*/  @!P0 LOP3.LUT R24, R39, 0xffff0000, RZ, 0xc0, !PT ;  /* 0xffff000027188812 */ /* 0x000fe200078ec0ff */
[----:B------:R-:W-:Y:S02]  /*5aa0*/  @!P0 IMAD.U32 R42, R62, 0x10000, RZ ;  /* 0x000100003e2a8824 */ /* 0x000fe400078e00ff */
[----:B------:R-:W-:Y:S01]  /*5ab0*/  @!P0 FMUL.FTZ R72, R26, R45 ;  /* 0x0000002d1a488220 */ /* 0x000fe20000410000 */
[----:B------:R-:W-:Y:S01]  /*5ac0*/  @!P0 F2FP.BF16.PACK_AB R58, R179, R58 ;  /* 0x0000003ab33a823e */ /* 0x000fe200000010ff */
[----:B------:R-:W-:Y:S02]  /*5ad0*/  @!P0 FMUL.FTZ R181, R27, R44 ;  /* 0x0000002c1bb58220 */ /* 0x000fe40000410000 */
[----:B------:R-:W-:Y:S02]  /*5ae0*/  @!P0 FFMA.FTZ R3, R34, R41, R3 ;  /* 0x0000002922038223 */ /* 0x000fe40000010003 */
[-C--:B------:R-:W-:Y:S02]  /*5af0*/  @!P0 FMUL.FTZ R6, R26, R25.reuse ;  /* 0x000000191a068220 */ /* 0x080fe40000410000 */
        /* <DEDUP_REMOVED lines=23> */
.L_x_1395:
[----:B------:R-:W-:Y:S05]  /*5c70*/  BSYNC B0 ;  /* 0x0000000000007941 */ /* 0x000fea0003800000 */
.L_x_1394:
[----:B------:R-:W-:Y:S11]  /*5c80*/  ISETP.GE.AND P0, PT, R14, c[0x0][0x1d4], PT ;  /* 0x000075000e007a0c */ /* 0x000ff60003f06270 */
[----:B------:R-:W-:Y:S02]  /*5c90*/  @!UPT UIADD3 URZ, URZ, URZ, URZ ;  /* 0x0000003f3f3ff290 */ /* 0x000fe4000fffe03f */
[----:B------:R-:W-:-:S05]  /*5ca0*/  @P0 BRA `(.L_x_1379) ;  /* 0x0000092000000947 */ /* 0x000fca0003800000 */
[----:B------:R-:W-:Y:S01]  /*5cb0*/  IADD3 R53, P1, P0, R162, R153, R129 ;  /* 0x00000099a2357210 */ /* 0x000fe2000783e081 */
[--C-:B------:R-:W-:Y:S02]  /*5cc0*/  IMAD.IADD R52, R109, 0x1, R178.reuse ;  /* 0x000000016d347824 */ /* 0x100fe400078e02b2 */
[----:B------:R-:W-:Y:S01]  /*5cd0*/  IMAD.IADD R178, R115, 0x1, R178 ;  /* 0x0000000173b27824 */ /* 0x000fe200078e02b2 */
[----:B------:R-:W-:Y:S01]  /*5ce0*/  IADD3.X R46, R97, R151, R134, P1, P0 ;  /* 0x00000097612e7210 */ /* 0x000fe20000fe0486 */
[----:B-1----:R-:W-:Y:S01]  /*5cf0*/  IMAD.SHL.U32 R55, R52, 0x2, RZ ;  /* 0x0000000234377824 */ /* 0x002fe200078e00ff */
[C---:B------:R-:W-:Y:S02]  /*5d00*/  LEA R52, P0, R53.reuse, c[0x0][0x1c8], 0x1 ;  /* 0x0000720035347a11 */ /* 0x040fe400078008ff */
[----:B------:R-:W-:Y:S02]  /*5d10*/  SHF.L.U32 R54, R178, 0x1, RZ ;  /* 0x00000001b2367819 */ /* 0x000fe400000006ff */
[----:B------:R-:W-:Y:S01]  /*5d20*/  LEA.HI.X R53, R53, c[0x0][0x1cc], R46, 0x1, P0 ;  /* 0x0000730035357a11 */ /* 0x000fe200000f0c2e */
[----:B------:R-:W1:Y:S01]  /*5d30*/  LDS.128 R20, [R55+0xc100] ;  /* 0x00c1000037147984 */ /* 0x000e620000000c00 */
[----:B------:R-:W-:Y:S07]  /*5d40*/  ISETP.GE.AND P0, PT, R14, c[0x0][0x27c], PT ;  /* 0x00009f000e007a0c */ /* 0x000fee0003f06270 */
[----:B------:R-:W2:Y:S06]  /*5d50*/  LDS.128 R48, [R54+0xc100] ;  /* 0x00c1000036307984 */ /* 0x000eac0000000c00 */
[----:B------:R-:W-:Y:S02]  /*5d60*/  @!P0 SHF.R.U64 R26, R66, 0x10, R67 ;  /* 0x00000010421a8819 */ /* 0x000fe40000001243 */
[----:B------:R-:W-:Y:S02]  /*5d70*/  @!P0 SHF.R.U64 R32, R64, 0x10, R65 ;  /* 0x0000001040208819 */ /* 0x000fe40000001241 */
[----:B------:R-:W-:Y:S02]  /*5d80*/  @!P0 PRMT R77, R77, 0x5410, R26 ;  /* 0x000054104d4d8816 */ /* 0x000fe4000000001a */
[--C-:B------:R-:W-:Y:S02]  /*5d90*/  @!P0 SHF.R.U64 R16, R16, 0x10, R17.reuse ;  /* 0x0000001010108819 */ /* 0x100fe40000001211 */
[----:B------:R-:W-:Y:S01]  /*5da0*/  @!P0 SHF.R.U32.HI R17, RZ, 0x10, R17 ;  /* 0x00000010ff118819 */ /* 0x000fe20000011611 */
[----:B------:R-:W-:Y:S01]  /*5db0*/  @!P0 IMAD.U32 R37, R77, 0x10000, RZ ;  /* 0x000100004d258824 */ /* 0x000fe200078e00ff */
[----:B------:R-:W-:Y:S02]  /*5dc0*/  @!P0 PRMT R29, R29, 0x5410, R16 ;  /* 0x000054101d1d8816 */ /* 0x000fe40000000010 */
[----:B------:R-:W-:Y:S02]  /*5dd0*/  @!P0 PRMT R28, R28, 0x5410, R17 ;  /* 0x000054101c1c8816 */ /* 0x000fe40000000011 */
[----:B------:R-:W-:Y:S01]  /*5de0*/  @!P0 LOP3.LUT R40, R77, 0xffff0000, RZ, 0xc0, !PT ;  /* 0xffff00004d288812 */ /* 0x000fe200078ec0ff */
[----:B------:R-:W-:Y:S01]  /*5df0*/  @!P0 IMAD.U32 R17, R29, 0x10000, RZ ;  /* 0x000100001d118824 */ /* 0x000fe200078e00ff */
[----:B------:R-:W-:Y:S02]  /*5e00*/  @!P0 PRMT R79, R79, 0x5410, R32 ;  /* 0x000054104f4f8816 */ /* 0x000fe40000000020 */
[----:B------:R-:W-:Y:S02]  /*5e10*/  @!P0 SHF.R.U32.HI R27, RZ, 0x10, R65 ;  /* 0x00000010ff1b8819 */ /* 0x000fe40000011641 */
[C---:B------:R-:W-:Y:S02]  /*5e20*/  @!P0 LOP3.LUT R32, R79.reuse, 0xffff0000, RZ, 0xc0, !PT ;  /* 0xffff00004f208812 */ /* 0x040fe400078ec0ff */
[----:B------:R-:W-:Y:S01]  /*5e30*/  @!P0 PRMT R78, R78, 0x5410, R27 ;  /* 0x000054104e4e8816 */ /* 0x000fe2000000001b */
[----:B------:R-:W-:Y:S01]  /*5e40*/  @!P0 IMAD.U32 R27, R79, 0x10000, RZ ;  /* 0x000100004f1b8824 */ /* 0x000fe200078e00ff */
[----:B------:R-:W-:Y:S01]  /*5e50*/  @!P0 SHF.R.U32.HI R33, RZ, 0x10, R67 ;  /* 0x00000010ff218819 */ /* 0x000fe20000011643 */
[----:B-1----:R-:W-:Y:S01]  /*5e60*/  @!P0 IMAD.U32 R16, R20, 0x10000, RZ ;  /* 0x0001000014108824 */ /* 0x002fe200078e00ff */
[----:B------:R-:W-:Y:S01]  /*5e70*/  @!P0 LOP3.LUT R36, R78, 0xffff0000, RZ, 0xc0, !PT ;  /* 0xffff00004e248812 */ /* 0x000fe200078ec0ff */
[----:B------:R-:W-:Y:S01]  /*5e80*/  @!P0 IMAD.U32 R24, R23, 0x10000, RZ ;  /* 0x0001000017188824 */ /* 0x000fe200078e00ff */
[----:B------:R-:W-:Y:S01]  /*5e90*/  @!P0 LOP3.LUT R25, R22, 0xffff0000, RZ, 0xc0, !PT ;  /* 0xffff000016198812 */ /* 0x000fe200078ec0ff */
[----:B------:R-:W-:Y:S01]  /*5ea0*/  @!P0 FMUL.FTZ R46, R16, R27 ;  /* 0x0000001b102e8220 */ /* 0x000fe20000410000 */
[--C-:B------:R-:W-:Y:S01]  /*5eb0*/  @!P0 SHF.R.U64 R18, R18, 0x10, R19.reuse ;  /* 0x0000001012128819 */ /* 0x100fe20000001213 */
[-C--:B------:R-:W-:Y:S01]  /*5ec0*/  @!P0 FMUL.FTZ R2, R16, R17.reuse ;  /* 0x0000001110028220 */ /* 0x080fe20000410000 */
[----:B------:R-:W-:Y:S01]  /*5ed0*/  @!P0 SHF.R.U32.HI R19, RZ, 0x10, R19 ;  /* 0x00000010ff138819 */ /* 0x000fe20000011613 */
[----:B------:R-:W-:Y:S01]  /*5ee0*/  @!P0 IMAD.U32 R16, R28, 0x10000, RZ ;  /* 0x000100001c108824 */ /* 0x000fe200078e00ff */
[----:B--2---:R-:W-:Y:S01]  /*5ef0*/  @!P0 SHF.L.U32 R26, R48, 0x10, RZ ;  /* 0x00000010301a8819 */ /* 0x004fe200000006ff */
[----:B------:R-:W-:Y:S01]  /*5f00*/  @!P0 IMAD.U32 R39, R50, 0x10000, RZ ;  /* 0x0001000032278824 */ /* 0x000fe200078e00ff */
[----:B------:R-:W-:Y:S01]  /*5f10*/  @!P0 SHF.L.U32 R35, R49, 0x10, RZ ;  /* 0x0000001031238819 */ /* 0x000fe200000006ff */
[----:B------:R-:W-:Y:S01]  /*5f20*/  @!P0 FMUL.FTZ R60, R25, R40 ;  /* 0x00000028193c8220 */ /* 0x000fe20000410000 */
[----:B------:R-:W-:Y:S01]  /*5f30*/  @!P0 LOP3.LUT R34, R48, 0xffff0000, RZ, 0xc0, !PT ;  /* 0xffff000030228812 */ /* 0x000fe200078ec0ff */
[----:B------:R-:W-:Y:S01]  /*5f40*/  @!P0 FFMA.FTZ R46, R26, R17, -R46 ;  /* 0x000000111a2e8223 */ /* 0x000fe2000001082e */
[----:B------:R-:W-:Y:S01]  /*5f50*/  @!P0 LOP3.LUT R38, R49, 0xffff0000, RZ, 0xc0, !PT ;  /* 0xffff000031268812 */ /* 0x000fe200078ec0ff */
[----:B------:R-:W-:Y:S01]  /*5f60*/  @!P0 FFMA.FTZ R2, R27, R26, R2 ;  /* 0x0000001a1b028223 */ /* 0x000fe20000010002 */
[----:B------:R-:W-:Y:S01]  /*5f70*/  @!P0 LOP3.LUT R41, R50, 0xffff0000, RZ, 0xc0, !PT ;  /* 0xffff000032298812 */ /* 0x000fe200078ec0ff */
[C---:B------:R-:W-:Y:S01]  /*5f80*/  @!P0 IMAD.U32 R42, R51.reuse, 0x10000, RZ ;  /* 0x00010000332a8824 */ /* 0x040fe200078e00ff */
[----:B------:R-:W-:Y:S02]  /*5f90*/  @!P0 LOP3.LUT R45, R51, 0xffff0000, RZ, 0xc0, !PT ;  /* 0xffff0000332d8812 */ /* 0x000fe400078ec0ff */
[----:B------:R-:W-:Y:S02]  /*5fa0*/  @!P0 LOP3.LUT R17, R29, 0xffff0000, RZ, 0xc0, !PT ;  /* 0xffff00001d118812 */ /* 0x000fe400078ec0ff */
[----:B------:R-:W-:Y:S01]  /*5fb0*/  @!P0 PRMT R30, R30, 0x5410, R19 ;  /* 0x000054101e1e8816 */ /* 0x000fe20000000013 */
[----:B------:R-:W-:Y:S01]  /*5fc0*/  @!P0 IMAD.U32 R19, R21, 0x10000, RZ ;  /* 0x0001000015138824 */ /* 0x000fe200078e00ff */
[----:B------:R-:W-:Y:S02]  /*5fd0*/  @!P0 PRMT R31, R31, 0x5410, R18 ;  /* 0x000054101f1f8816 */ /* 0x000fe40000000012 */
[----:B------:R-:W-:Y:S01]  /*5fe0*/  @!P0 LOP3.LUT R18, R20, 0xffff0000, RZ, 0xc0, !PT ;  /* 0xffff000014128812 */ /* 0x000fe200078ec0ff */
[C---:B------:R-:W-:Y:S01]  /*5ff0*/  @!P0 FMUL.FTZ R4, R19.reuse, R16 ;  /* 0x0000001013048220 */ /* 0x040fe20000410000 */
[----:B------:R-:W-:Y:S01]  /*6000*/  @!P0 PRMT R76, R76, 0x5410, R33 ;  /* 0x000054104c4c8816 */ /* 0x000fe20000000021 */
[----:B------:R-:W-:Y:S02]  /*6010*/  @!P0 IMAD.U32 R33, R78, 0x10000, RZ ;  /* 0x000100004e218824 */ /* 0x000fe400078e00ff */
[----:B------:R-:W-:Y:S01]  /*6020*/  @!P0 FMUL.FTZ R55, R18, R32 ;  /* 0x0000002012378220 */ /* 0x000fe20000410000 */
[----:B------:R-:W-:Y:S01]  /*6030*/  @!P0 LOP3.LUT R44, R76, 0xffff0000, RZ, 0xc0, !PT ;  /* 0xffff00004c2c8812 */ /* 0x000fe200078ec0ff */
[----:B------:R-:W-:Y:S02]  /*6040*/  @!P0 FMUL.FTZ R54, R19, R33 ;  /* 0x0000002113368220 */ /* 0x000fe40000410000 */
[-C--:B------:R-:W-:Y:S01]  /*6050*/  @!P0 FMUL.FTZ R3, R18, R17.reuse ;  /* 0x0000001112038220 */ /* 0x080fe20000410000 */
[----:B------:R-:W-:Y:S01]  /*6060*/  @!P0 LOP3.LUT R18, R21, 0xffff0000, RZ, 0xc0, !PT ;  /* 0xffff000015128812 */ /* 0x000fe200078ec0ff */
[----:B------:R-:W-:Y:S01]  /*6070*/  @!P0 FFMA.FTZ R54, R35, R16, -R54 ;  /* 0x0000001023368223 */ /* 0x000fe20000010836 */
[----:B------:R-:W-:Y:S01]  /*6080*/  @!P0 SHF.L.U32 R16, R31, 0x10, RZ ;  /* 0x000000101f108819 */ /* 0x000fe200000006ff */
[----:B------:R-:W-:Y:S02]  /*6090*/  @!P0 IMAD.U32 R19, R22, 0x10000, RZ ;  /* 0x0001000016138824 */ /* 0x000fe400078e00ff */
[----:B------:R-:W-:Y:S01]  /*60a0*/  @!P0 FFMA.FTZ R55, R34, R17, -R55 ;  /* 0x0000001122378223 */ /* 0x000fe20000010837 */
[----:B------:R-:W-:Y:S01]  /*60b0*/  @!P0 LOP3.LUT R17, R28, 0xffff0000, RZ, 0xc0, !PT ;  /* 0xffff00001c118812 */ /* 0x000fe200078ec0ff */
[----:B------:R-:W-:Y:S02]  /*60c0*/  @!P0 FMUL.FTZ R57, R18, R36 ;  /* 0x0000002412398220 */ /* 0x000fe40000410000 */
[----:B------:R-:W-:Y:S01]  /*60d0*/  @!P0 FMUL.FTZ R56, R19, R37 ;  /* 0x0000002513388220 */ /* 0x000fe20000410000 */
[----:B------:R-:W-:Y:S01]  /*60e0*/  @!P0 F2FP.BF16.PACK_AB R46, R55, R46 ;  /* 0x0000002e372e823e */ /* 0x000fe200000010ff */
[----:B------:R-:W-:Y:S01]  /*60f0*/  @!P0 FMUL.FTZ R6, R19, R16 ;  /* 0x0000001013068220 */ /* 0x000fe20000410000 */
[----:B------:R-:W-:Y:S01]  /*6100*/  @!P0 LOP3.LUT R19, R23, 0xffff0000, RZ, 0xc0, !PT ;  /* 0xffff000017138812 */ /* 0x000fe200078ec0ff */
[----:B------:R-:W-:Y:S01]  /*6110*/  @!P0 IMAD.U32 R43, R76, 0x10000, RZ ;  /* 0x000100004c2b8824 */ /* 0x000fe200078e00ff */
[----:B------:R-:W-:Y:S01]  /*6120*/  @!P0 MOV R48, R46 ;  /* 0x0000002e00308202 */ /* 0x000fe20000000f00 */
[-C--:B------:R-:W-:Y:S01]  /*6130*/  @!P0 FMUL.FTZ R5, R18, R17.reuse ;  /* 0x0000001112058220 */ /* 0x080fe20000410000 */
[----:B------:R-:W-:Y:S01]  /*6140*/  @!P0 LOP3.LUT R18, R31, 0xffff0000, RZ, 0xc0, !PT ;  /* 0xffff00001f128812 */ /* 0x000fe200078ec0ff */
[----:B------:R-:W-:Y:S01]  /*6150*/  @!P0 FFMA.FTZ R57, R38, R17, -R57 ;  /* 0x0000001126398223 */ /* 0x000fe20000010839 */
[C---:B------:R-:W-:Y:S01]  /*6160*/  @!P0 SHF.L.U32 R17, R30.reuse, 0x10, RZ ;  /* 0x000000101e118819 */ /* 0x040fe200000006ff */
[----:B------:R-:W-:Y:S01]  /*6170*/  @!P0 FFMA.FTZ R56, R39, R16, -R56 ;  /* 0x0000001027388223 */ /* 0x000fe20000010838 */
[----:B------:R-:W-:Y:S01]  /*6180*/  @!P0 LOP3.LUT R16, R30, 0xffff0000, RZ, 0xc0, !PT ;  /* 0xffff00001e108812 */ /* 0x000fe200078ec0ff */
[----:B------:R-:W-:Y:S01]  /*6190*/  @!P0 FMUL.FTZ R61, R24, R43 ;  /* 0x0000002b183d8220 */ /* 0x000fe20000410000 */
[----:B------:R-:W-:Y:S01]  /*61a0*/  @!P0 F2FP.BF16.PACK_AB R57, R57, R54 ;  /* 0x000000363939823e */ /* 0x000fe200000010ff */
[----:B------:R-:W-:Y:S02]  /*61b0*/  @!P0 FMUL.FTZ R58, R19, R44 ;  /* 0x0000002c133a8220 */ /* 0x000fe40000410000 */
[----:B------:R-:W-:Y:S02]  /*61c0*/  @!P0 FFMA.FTZ R3, R32, R34, R3 ;  /* 0x0000002220038223 */ /* 0x000fe40000010003 */
[----:B------:R-:W-:Y:S02]  /*61d0*/  @!P0 FFMA.FTZ R60, R41, R18, -R60 ;  /* 0x00000012293c8223 */ /* 0x000fe4000001083c */
[----:B------:R-:W-:Y:S01]  /*61e0*/  @!P0 FFMA.FTZ R4, R33, R35, R4 ;  /* 0x0000002321048223 */ /* 0x000fe20000010004 */
[----:B------:R-:W-:Y:S01]  /*61f0*/  @!P0 F2FP.BF16.PACK_AB R46, R3, R2 ;  /* 0x00000002032e823e */ /* 0x000fe200000010ff */
[----:B------:R-:W-:Y:S01]  /*6200*/  @!P0 FFMA.FTZ R61, R42, R17, -R61 ;  /* 0x000000112a3d8223 */ /* 0x000fe2000001083d */
[----:B------:R-:W-:Y:S01]  /*6210*/  @!P0 F2FP.BF16.PACK_AB R55, R60, R56 ;  /* 0x000000383c37823e */ /* 0x000fe200000010ff */
[----:B------:R-:W-:Y:S02]  /*6220*/  @!P0 FFMA.FTZ R58, R45, R16, -R58 ;  /* 0x000000102d3a8223 */ /* 0x000fe4000001083a */
[----:B------:R-:W-:Y:S02]  /*6230*/  @!P0 FMUL.FTZ R7, R25, R18 ;  /* 0x0000001219078220 */ /* 0x000fe40000410000 */
[----:B------:R-:W-:Y:S01]  /*6240*/  @!P0 FFMA.FTZ R5, R36, R38, R5 ;  /* 0x0000002624058223 */ /* 0x000fe20000010005 */
[----:B------:R-:W-:Y:S01]  /*6250*/  @!P0 F2FP.BF16.PACK_AB R58, R58, R61 ;  /* 0x0000003d3a3a823e */ /* 0x000fe200000010ff */
[----:B------:R-:W-:Y:S02]  /*6260*/  @!P0 FMUL.FTZ R8, R24, R17 ;  /* 0x0000001118088220 */ /* 0x000fe40000410000 */
[----:B------:R-:W-:Y:S01]  /*6270*/  @!P0 FFMA.FTZ R6, R37, R39, R6 ;  /* 0x0000002725068223 */ /* 0x000fe20000010006 */
[----:B------:R-:W-:Y:S01]  /*6280*/  @!P0 MOV R51, R58 ;  /* 0x0000003a00338202 */ /* 0x000fe20000000f00 */
[----:B------:R-:W-:Y:S02]  /*6290*/  @!P0 FMUL.FTZ R9, R19, R16 ;  /* 0x0000001013098220 */ /* 0x000fe40000410000 */
[----:B------:R-:W-:Y:S02]  /*62a0*/  @!P0 FFMA.FTZ R7, R40, R41, R7 ;  /* 0x0000002928078223 */ /* 0x000fe40000010007 */
[----:B------:R-:W-:Y:S02]  /*62b0*/  @!P0 FFMA.FTZ R8, R43, R42, R8 ;  /* 0x0000002a2b088223 */ /* 0x000fe40000010008 */
[----:B------:R-:W-:Y:S01]  /*62c0*/  @!P0 IMAD.MOV.U32 R49, RZ, RZ, R57 ;  /* 0x000000ffff318224 */ /* 0x000fe200078e0039 */
[----:B------:R-:W-:Y:S01]  /*62d0*/  @!P0 F2FP.BF16.PACK_AB R54, R7, R6 ;  /* 0x000000060736823e */ /* 0x000fe200000010ff */
[----:B------:R-:W-:Y:S01]  /*62e0*/  @!P0 IMAD.MOV.U32 R50, RZ, RZ, R55 ;  /* 0x000000ffff328224 */ /* 0x000fe200078e0037 */
[----:B------:R-:W-:Y:S01]  /*62f0*/  @!P0 F2FP.BF16.PACK_AB R55, R5, R4 ;  /* 0x000000040537823e */ /* 0x000fe200000010ff */
[----:B------:R-:W-:Y:S01]  /*6300*/  @!P0 FFMA.FTZ R9, R44, R45, R9 ;  /* 0x0000002d2c098223 */ /* 0x000fe20000010009 */
[----:B------:R-:W-:Y:S01]  /*6310*/  @!P0 MOV R22, R54 ;  /* 0x0000003600168202 */ /* 0x000fe20000000f00 */
[----:B------:R-:W-:Y:S01]  /*6320*/  @!P0 IMAD.MOV.U32 R20, RZ, RZ, R46 ;  /* 0x000000ffff148224 */ /* 0x000fe200078e002e */
[----:B------:R1:W-:Y:S01]  /*6330*/  STG.E.128 [R52.64], R48 ;  /* 0x0000003034007986 */ /* 0x0003e2000c101d08 */
[----:B------:R-:W-:Y:S01]  /*6340*/  @!P0 IMAD.MOV.U32 R21, RZ, RZ, R55 ;  /* 0x000000ffff158224 */ /* 0x000fe200078e0037 */
[----:B------:R-:W-:Y:S05]  /*6350*/  @!P0 F2FP.BF16.PACK_AB R57, R9, R8 ;  /* 0x000000080939823e */ /* 0x000fea00000010ff */
        /* <DEDUP_REMOVED lines=10> */
.L_x_1375:
        /* <DEDUP_REMOVED lines=29> */
.L_x_1379:
[----:B------:R-:W-:Y:S05]  /*65d0*/  BSYNC B1 ;  /* 0x0000000000017941 */ /* 0x000fea0003800000 */
.L_x_1374:
[C---:B------:R-:W-:Y:S01]  /*65e0*/  ISETP.GT.AND P0, PT, R15.reuse, R12, PT ;  /* 0x0000000c0f00720c */ /* 0x040fe20003f04270 */
[----:B------:R-:W-:Y:S01]  /*65f0*/  @!UPT UIADD3 URZ, URZ, URZ, URZ ;  /* 0x0000003f3f3ff290 */ /* 0x000fe2000fffe03f */
[----:B------:R-:W-:Y:S11]  /*6600*/  BSSY B0, `(.L_x_1396) ;  /* 0x0000041000007945 */ /* 0x000ff60003800000 */
[----:B-1----:R-:W-:Y:S01]  /*6610*/  @P0 IADD3 R6, R15, -0x1, RZ ;  /* 0xffffffff0f060810 */ /* 0x002fe20007ffe0ff */
[----:B------:R-:W-:Y:S02]  /*6620*/  @P0 IMAD.MOV.U32 R8, RZ, RZ, R160 ;  /* 0x000000ffff080224 */ /* 0x000fe400078e00a0 */
[----:B------:R-:W-:Y:S01]  /*6630*/  @P0 IMAD.MOV.U32 R9, RZ, RZ, R95 ;  /* 0x000000ffff090224 */ /* 0x000fe200078e005f */
[----:B------:R-:W-:Y:S01]  /*6640*/  @P0 SHF.R.S32.HI R3, RZ, 0x1f, R6 ;  /* 0x0000001fff030819 */ /* 0x000fe20000011406 */
[----:B--2---:R-:W-:Y:S02]  /*6650*/  @P0 IMAD R4, R99, R6, RZ ;  /* 0x0000000663040224 */ /* 0x004fe400078e02ff */
[-C--:B------:R-:W-:Y:S04]  /*6660*/  @P0 IMAD.WIDE.U32 R6, R6, R101.reuse, R8 ;  /* 0x0000006506060225 */ /* 0x080fe800078e0008 */
[----:B------:R-:W-:Y:S01]  /*6670*/  @P0 IMAD R4, R3, R101, R4 ;  /* 0x0000006503040224 */ /* 0x000fe200078e0204 */
[C---:B------:R-:W-:Y:S01]  /*6680*/  @P0 LEA R8, P1, R6.reuse, c[0x0][0x250], 0x1 ;  /* 0x0000940006080a11 */ /* 0x040fe200078208ff */
[C---:B------:R-:W-:Y:S01]  /*6690*/  @P0 IMAD R2, R59.reuse, 0x6000, R10 ;  /* 0x000060003b020824 */ /* 0x040fe200078e020a */
[----:B------:R-:W-:Y:S01]  /*66a0*/  IADD3 R3, R59, 0x1, RZ ;  /* 0x000000013b037810 */ /* 0x000fe20007ffe0ff */
[----:B------:R-:W-:Y:S05]  /*66b0*/  @P0 IMAD.IADD R4, R7, 0x1, R4 ;  /* 0x0000000107040824 */ /* 0x000fea00078e0204 */
[----:B------:R-:W-:Y:S02]  /*66c0*/  @P0 LEA.HI.X R9, R6, c[0x0][0x254], R4, 0x1, P1 ;  /* 0x0000950006090a11 */ /* 0x000fe400008f0c04 */
[C---:B------:R-:W-:Y:S03]  /*66d0*/  @P0 LEA R6, P1, R108.reuse, R8, 0x1 ;  /* 0x000000086c060211 */ /* 0x040fe600078208ff */
[----:B------:R-:W-:Y:S01]  /*66e0*/  @!PT LDS RZ, [RZ] ;  /* 0x00000000fffff984 */ /* 0x000fe20000000800 */
[----:B------:R-:W-:Y:S01]  /*66f0*/  @!PT LDS RZ, [RZ] ;  /* 0x00000000fffff984 */ /* 0x000fe20000000800 */
[----:B------:R-:W-:Y:S01]  /*6700*/  @!PT LDS RZ, [RZ] ;  /* 0x00000000fffff984 */ /* 0x000fe20000000800 */
[----:B------:R1:W-:Y:S01]  /*6710*/  @P0 LDGSTS.E.BYPASS.LTC128B.128 [R2], [R8.64], !P5 ;  /* 0x0000000008020fae */ /* 0x0003e2000e901d48 */
[----:B------:R-:W-:Y:S03]  /*6720*/  @P0 LEA.HI.X R7, R108, R9, R107, 0x1, P1 ;  /* 0x000000096c070211 */ /* 0x000fe600008f0c6b */
[----:B------:R1:W-:Y:S04]  /*6730*/  @P0 LDGSTS.E.BYPASS.LTC128B.128 [R2+0x2000], [R8.64+0x80], !P4 ;  /* 0x0200008008020fae */ /* 0x0003e8000e101d48 */
[----:B------:R1:W-:Y:S04]  /*6740*/  @P0 LDGSTS.E.BYPASS.LTC128B.128 [R2+0x4000], [R8.64+0x100], !P3 ;  /* 0x0400010008020fae */ /* 0x0003e8000d901d48 */
[----:B------:R1:W-:Y:S04]  /*6750*/  @P0 LDGSTS.E.BYPASS.LTC128B.128 [R2+0x1000], [R6.64], !P5 ;  /* 0x0100000006020fae */ /* 0x0003e8000e901d48 */
[----:B------:R1:W-:Y:S04]  /*6760*/  @P0 LDGSTS.E.BYPASS.LTC128B.128 [R2+0x3000], [R6.64+0x80], !P4 ;  /* 0x0300008006020fae */ /* 0x0003e8000e101d48 */
[----:B------:R1:W-:Y:S01]  /*6770*/  @P0 LDGSTS.E.BYPASS.LTC128B.128 [R2+0x5000], [R6.64+0x100], !P3 ;  /* 0x0500010006020fae */ /* 0x0003e2000d901d48 */
[----:B------:R-:W-:Y:S03]  /*6780*/  ISETP.GE.AND P0, PT, R59, 0x1, PT ;  /* 0x000000013b00780c */ /* 0x000fe60003f06270 */
[----:B------:R-:W0:Y:S01]  /*6790*/  LDGDEPBAR ;  /* 0x00000000000079af */ /* 0x000e220000000000 */
[----:B------:R-:W-:Y:S02]  /*67a0*/  SEL R59, R3, RZ, !P0 ;  /* 0x000000ff033b7207 */ /* 0x000fe40004000000 */
[----:B------:R-:W-:Y:S01]  /*67b0*/  ISETP.GE.AND P0, PT, R213, R152, PT ;  /* 0x00000098d500720c */ /* 0x000fe20003f06270 */
[----:B------:R-:W-:Y:S04]  /*67c0*/  DEPBAR.LE SB0, 0x2 ;  /* 0x000080800000791a */ /* 0x000fe80000000000 */
[----:B------:R-:W-:Y:S08]  /*67d0*/  BAR.SYNC.DEFER_BLOCKING 0x0 ;  /* 0x0000000000007b1d */ /* 0x000ff00000010000 */
[----:B------:R-:W-:-:S05]  /*67e0*/  @P0 BRA `(.L_x_1397) ;  /* 0x0000022000000947 */ /* 0x000fca0003800000 */
[C---:B-1----:R-:W-:Y:S01]  /*67f0*/  LEA R6, P0, R15.reuse, R164, 0x6 ;  /* 0x000000a40f067211 */ /* 0x042fe200078030ff */
[----:B------:R-:W-:Y:S02]  /*6800*/  IMAD.MOV.U32 R4, RZ, RZ, R156 ;  /* 0x000000ffff047224 */ /* 0x000fe400078e009c */
[----:B------:R-:W-:Y:S01]  /*6810*/  IMAD.MOV.U32 R5, RZ, RZ, R127 ;  /* 0x000000ffff057224 */ /* 0x000fe200078e007f */
[----:B------:R-:W-:Y:S03]  /*6820*/  LEA.HI.X.SX32 R7, R15, R165, 0x6, P0 ;  /* 0x000000a50f077211 */ /* 0x000fe600000f36ff */
[----:B------:R-:W-:Y:S04]  /*6830*/  IMAD.WIDE.U32 R4, R6, c[0x0][0x208], R4 ;  /* 0x0000820006047a25 */ /* 0x000fe800078e0004 */
[----:B------:R-:W-:Y:S01]  /*6840*/  IMAD R2, R7, c[0x0][0x208], RZ ;  /* 0x0000820007027a24 */ /* 0x000fe200078e02ff */
[----:B------:R-:W-:Y:S03]  /*6850*/  LEA R8, P0, R4, c[0x0][0x1f8], 0x1 ;  /* 0x00007e0004087a11 */ /* 0x000fe600078008ff */
[----:B------:R-:W-:Y:S04]  /*6860*/  IMAD R2, R6, c[0x0][0x20c], R2 ;  /* 0x0000830006027a24 */ /* 0x000fe800078e0202 */
[----:B------:R-:W-:Y:S05]  /*6870*/  IMAD.IADD R2, R5, 0x1, R2 ;  /* 0x0000000105027824 */ /* 0x000fea00078e0202 */
[----:B------:R-:W-:Y:S02]  /*6880*/  LEA.HI.X R9, R4, c[0x0][0x1fc], R2, 0x1, P0 ;  /* 0x00007f0004097a11 */ /* 0x000fe400000f0c02 */
[C---:B------:R-:W-:Y:S02]  /*6890*/  ISETP.GE.AND P0, PT, R144.reuse, c[0x0][0x1d4], PT ;  /* 0x0000750090007a0c */ /* 0x040fe40003f06270 */
[----:B------:R-:W-:Y:S11]  /*68a0*/  IADD3 R2, R144, 0x80, RZ ;  /* 0x0000008090027810 */ /* 0x000ff60007ffe0ff */
[----:B-----5:R-:W1:Y:S04]  /*68b0*/  @!P0 LDS.128 R16, [R149] ;  /* 0x0000000095108984 */ /* 0x020e680000000c00 */
[----:B-1----:R-:W-:Y:S01]  /*68c0*/  @!P0 STG.E.128 [R8.64], R16 ;  /* 0x0000001008008986 */ /* 0x002fe2000c101d08 */
        /* <DEDUP_REMOVED lines=10> */
[----:B------:R-:W1:Y:S04]  /*6970*/  @!P0 LDS.128 R24, [R135] ;  /* 0x0000000087188984 */ /* 0x000e680000000c00 */
        /* <DEDUP_REMOVED lines=9> */
.L_x_1397:
[----:B-1----:R-:W-:Y:S05]  /*6a10*/  BSYNC B0 ;  /* 0x0000000000007941 */ /* 0x002fea0003800000 */
.L_x_1396:
[----:B------:R-:W-:Y:S04]  /*6a20*/  IADD3 R3, R15, -0x2, RZ ;  /* 0xfffffffe0f037810 */ /* 0x000fe80007ffe0ff */
[C---:B------:R-:W-:Y:S11]  /*6a30*/  ISETP.GE.AND P0, PT, R3.reuse, R12, PT ;  /* 0x0000000c0300720c */ /* 0x040ff60003f06270 */
[----:B------:R-:W-:Y:S02]  /*6a40*/  @!UPT UIADD3 URZ, URZ, URZ, URZ ;  /* 0x0000003f3f3ff290 */ /* 0x000fe4000fffe03f */
[----:B------:R-:W-:Y:S01]  /*6a50*/  @P0 SHF.R.S32.HI R4, RZ, 0x1f, R3 ;  /* 0x0000001fff040819 */ /* 0x000fe20000011403 */
[----:B------:R-:W-:Y:S02]  /*6a60*/  @P0 IMAD.MOV.U32 R6, RZ, RZ, R158 ;  /* 0x000000ffff060224 */ /* 0x000fe400078e009e */
[----:B------:R-:W-:Y:S02]  /*6a70*/  @P0 IMAD.MOV.U32 R7, RZ, RZ, R167 ;  /* 0x000000ffff070224 */ /* 0x000fe400078e00a7 */
[----:B------:R-:W-:Y:S02]  /*6a80*/  @P0 IMAD R5, R102, R3, RZ ;  /* 0x0000000366050224 */ /* 0x000fe400078e02ff */
[-C--:B------:R-:W-:Y:S04]  /*6a90*/  @P0 IMAD.WIDE.U32 R6, R3, R104.reuse, R6 ;  /* 0x0000006803060225 */ /* 0x080fe800078e0006 */
[----:B------:R-:W-:Y:S01]  /*6aa0*/  @P0 IMAD R5, R4, R104, R5 ;  /* 0x0000006804050224 */ /* 0x000fe200078e0205 */
[C---:B------:R-:W-:Y:S01]  /*6ab0*/  @P0 LEA R8, P1, R6.reuse, c[0x0][0x220], 0x1 ;  /* 0x0000880006080a11 */ /* 0x040fe200078208ff */
[----:B------:R-:W-:Y:S01]  /*6ac0*/  @P0 IMAD R2, R59, 0x6000, R11 ;  /* 0x000060003b020824 */ /* 0x000fe200078e020b */
[----:B------:R-:W-:Y:S01]  /*6ad0*/  IADD3 R4, R47, 0x1, RZ ;  /* 0x000000012f047810 */ /* 0x000fe20007ffe0ff */
[----:B------:R-:W-:Y:S05]  /*6ae0*/  @P0 IMAD.IADD R5, R7, 0x1, R5 ;  /* 0x0000000107050824 */ /* 0x000fea00078e0205 */
[----:B------:R-:W-:Y:S02]  /*6af0*/  @P0 LEA.HI.X R9, R6, c[0x0][0x224], R5, 0x1, P1 ;  /* 0x0000890006090a11 */ /* 0x000fe400008f0c05 */
[C---:B-----5:R-:W-:Y:S03]  /*6b00*/  @P0 LEA R16, P1, R106.reuse, R8, 0x1 ;  /* 0x000000086a100211 */ /* 0x060fe600078208ff */
        /* <DEDUP_REMOVED lines=13> */
[C---:B------:R-:W-:Y:S02]  /*6be0*/  ISETP.GT.AND P0, PT, R15.reuse, R12, PT ;  /* 0x0000000c0f00720c */ /* 0x040fe40003f04270 */
[----:B------:R-:W-:Y:S11]  /*6bf0*/  IADD3 R15, R15, -0x1, RZ ;  /* 0xffffffff0f0f7810 */ /* 0x000ff60007ffe0ff */
[----:B------:R-:W-:-:S05]  /*6c00*/  @P0 BRA `(.L_x_1398) ;  /* 0xffffbdd000000947 */ /* 0x000fca000383ffff */
[----:B------:R-:W-:Y:S01]  /*6c10*/  WARPSYNC 0xffffffff ;  /* 0xffffffff00007948 */ /* 0x000fe20003800000 */
[----:B------:R-:W-:Y:S06]  /*6c20*/  BAR.SYNC.DEFER_BLOCKING 0x0 ;  /* 0x0000000000007b1d */ /* 0x000fec0000010000 */
.L_x_1373:
[----:B------:R-:W-:Y:S01]  /*6c30*/  ISETP.GE.AND P0, PT, R84, 0x1, PT ;  /* 0x000000015400780c */ /* 0x000fe20003f06270 */
[----:B------:R-:W-:Y:S01]  /*6c40*/  BSSY B0, `(.L_x_1399) ;  /* 0x000001e000007945 */ /* 0x000fe20003800000 */
[----:B------:R-:W-:Y:S01]  /*6c50*/  IMAD.IADD R13, R91, 0x1, R92 ;  /* 0x000000015b0d7824 */ /* 0x000fe200078e025c */
[----:B-1----:R-:W-:-:S10]  /*6c60*/  MOV R2, RZ ;  /* 0x000000ff00027202 */ /* 0x002fd40000000f00 */
        /* <DEDUP_REMOVED lines=27> */
.L_x_1400:
[----:B------:R-:W-:Y:S05]  /*6e20*/  BSYNC B0 ;  /* 0x0000000000007941 */ /* 0x000fea0003800000 */
.L_x_1399:
        /* <DEDUP_REMOVED lines=58> */
[----:B------:R-:W-:-:S05]  /*71d0*/  @P1 MOV R0, 0x4 ;  /* 0x0000000400001802 */ /* 0x000fca0000000f00 */
[----:B------:R-:W-:-:S05]  /*71e0*/  @P1 IMAD.WIDE R8, R215, R0, c[0x0][0x340] ;  /* 0x0000d000d7081625 */ /* 0x000fca00078e0200 */
[----:B------:R1:W2:Y:S01]  /*71f0*/  @P1 LDG.E R0, [R8.64] ;  /* 0x0000000808001981 */ /* 0x0002a2000c1e1900 */
[----:B------:R-:W-:Y:S01]  /*7200*/  SHF.R.S32.HI R3, RZ, 0x1f, R146 ;  /* 0x0000001fff037819 */ /* 0x000fe20000011492 */
[----:B------:R-:W-:Y:S01]  /*7210*/  IMAD.WIDE.U32 R14, R87, c[0x0][0x178], RZ ;  /* 0x00005e00570e7a25 */ /* 0x000fe200078e00ff */
[----:B------:R-:W-:Y:S02]  /*7220*/  MOV R6, 0x1 ;  /* 0x0000000100067802 */ /* 0x000fe40000000f00 */
[----:B------:R-:W-:Y:S02]  /*7230*/  LEA.HI R4, R3, R146, RZ, 0x3 ;  /* 0x0000009203047211 */ /* 0x000fe400078f18ff */
[----:B------:R-:W-:Y:S02]  /*7240*/  ISETP.NE.AND P3, PT, R6, c[0x0][0x2c4], PT ;  /* 0x0000b10006007a0c */ /* 0x000fe40003f65270 */
[----:B------:R-:W-:Y:S02]  /*7250*/  SHF.R.S32.HI R4, RZ, 0x3, R4 ;  /* 0x00000003ff047819 */ /* 0x000fe40000011404 */
[----:B------:R-:W-:-:S02]  /*7260*/  SHF.R.S32.HI R5, RZ, 0x1f, R87 ;  /* 0x0000001fff057819 */ /* 0x000fc40000011457 */
[----:B------:R-:W-:Y:S01]  /*7270*/  SHF.R.S32.HI R7, RZ, 0x1f, R13 ;  /* 0x0000001fff077819 */ /* 0x000fe2000001140d */
[----:B------:R-:W-:Y:S01]  /*7280*/  IMAD R6, R193, 0x20, R4 ;  /* 0x00000020c1067824 */ /* 0x000fe200078e0204 */
[----:B------:R-:W-:Y:S01]  /*7290*/  ISETP.NE.U32.AND P2, PT, RZ, c[0x0][0x348], PT ;  /* 0x0000d200ff007a0c */ /* 0x000fe20003f45070 */
[----:B------:R-:W-:Y:S01]  /*72a0*/  IMAD R16, R5, c[0x0][0x178], RZ ;  /* 0x00005e0005107a24 */ /* 0x000fe200078e02ff */
[----:B------:R-:W-:Y:S02]  /*72b0*/  SHF.R.S32.HI R21, RZ, 0x1f, R154 ;  /* 0x0000001fff157819 */ /* 0x000fe4000001149a */
[----:B------:R-:W-:Y:S01]  /*72c0*/  LEA R5, R201, R6, 0x7 ;  /* 0x00000006c9057211 */ /* 0x000fe200078e38ff */
[----:B------:R-:W-:Y:S01]  /*72d0*/  IMAD R16, R87, c[0x0][0x17c], R16 ;  /* 0x00005f0057107a24 */ /* 0x000fe200078e0210 */
[----:B------:R-:W-:Y:S02]  /*72e0*/  ISETP.NE.AND.EX P2, PT, RZ, c[0x0][0x34c], PT, P2 ;  /* 0x0000d300ff007a0c */ /* 0x000fe40003f45320 */
[----:B------:R-:W-:Y:S01]  /*72f0*/  MOV R6, R5 ;  /* 0x0000000500067202 */ /* 0x000fe20000000f00 */
[----:B------:R-:W-:Y:S01]  /*7300*/  IMAD.IADD R17, R15, 0x1, R16 ;  /* 0x000000010f117824 */ /* 0x000fe200078e0210 */
[----:B-1----:R-:W-:Y:S01]  /*7310*/  IADD3 R9, P0, R4, R13, RZ ;  /* 0x0000000d04097210 */ /* 0x002fe20007f1e0ff */
[----:B------:R-:W-:Y:S01]  /*7320*/  @P3 IMAD.HI.U32 R8, R5, c[0x0][0x2c8], RZ ;  /* 0x0000b20005083a27 */ /* 0x000fe200078e00ff */
[----:B------:R-:W-:-:S02]  /*7330*/  MOV R20, R154 ;  /* 0x0000009a00147202 */ /* 0x000fc40000000f00 */
[----:B------:R-:W-:Y:S01]  /*7340*/  LEA.HI.X.SX32 R12, R4, R7, 0x1, P0 ;  /* 0x00000007040c7211 */ /* 0x000fe200000f0eff */
[----:B------:R-:W-:Y:S01]  /*7350*/  IMAD.MOV.U32 R16, RZ, RZ, R14 ;  /* 0x000000ffff107224 */ /* 0x000fe200078e000e */
[----:B------:R-:W-:Y:S01]  /*7360*/  @P3 SHF.R.U32.HI R6, RZ, c[0x0][0x2cc], R8 ;  /* 0x0000b300ff063a19 */ /* 0x000fe20000011608 */
[----:B------:R-:W-:Y:S01]  /*7370*/  IMAD.WIDE.U32 R22, R9, c[0x0][0x1e0], R20 ;  /* 0x0000780009167a25 */ /* 0x000fe200078e0014 */
[----:B------:R-:W-:Y:S02]  /*7380*/  SEL R14, R88, RZ, !P2 ;  /* 0x000000ff580e7207 */ /* 0x000fe40005000000 */
[----:B------:R-:W-:Y:S01]  /*7390*/  SEL R7, R215, RZ, !P2 ;  /* 0x000000ffd7077207 */ /* 0x000fe20005000000 */
[----:B------:R-:W-:Y:S01]  /*73a0*/  IMAD R8, R12, c[0x0][0x1e0], RZ ;  /* 0x000078000c087a24 */ /* 0x000fe200078e02ff */
[----:B------:R-:W-:Y:S01]  /*73b0*/  ISETP.NE.U32.AND P0, PT, RZ, c[0x0][0x350], PT ;  /* 0x0000d400ff007a0c */ /* 0x000fe20003f05070 */
[----:B------:R-:W-:Y:S01]  /*73c0*/  IMAD.WIDE.U32 R16, R217, c[0x0][0x1b8], R16 ;  /* 0x00006e00d9107a25 */ /* 0x000fe200078e0010 */
[----:B------:R-:W-:-:S02]  /*73d0*/  ISETP.GE.AND P6, PT, R209, c[0x0][0x1d4], PT ;  /* 0x00007500d1007a0c */ /* 0x000fc40003fc6270 */
[----:B------:R-:W-:Y:S01]  /*73e0*/  ISETP.NE.AND.EX P0, PT, RZ, c[0x0][0x354], PT, P0 ;  /* 0x0000d500ff007a0c */ /* 0x000fe20003f05300 */
[----:B------:R-:W-:Y:S01]  /*73f0*/  IMAD R12, R12, c[0x0][0x208], RZ ;  /* 0x000082000c0c7a24 */ /* 0x000fe200078e02ff */
[----:B------:R-:W-:Y:S01]  /*7400*/  ISETP.GE.AND P4, PT, R154, c[0x0][0x198], PT ;  /* 0x000066009a007a0c */ /* 0x000fe20003f86270 */
[----:B------:R-:W-:Y:S01]  /*7410*/  IMAD R13, R9, c[0x0][0x1e4], R8 ;  /* 0x00007900090d7a24 */ /* 0x000fe200078e0208 */
[----:B------:R-:W-:Y:S01]  /*7420*/  ISETP.GE.AND P3, PT, R209, c[0x0][0x198], PT ;  /* 0x00006600d1007a0c */ /* 0x000fe20003f66270 */
[----:B------:R-:W-:Y:S01]  /*7430*/  IMAD R14, R14, c[0x0][0x1c0], RZ ;  /* 0x000070000e0e7a24 */ /* 0x000fe200078e02ff */
[----:B------:R-:W-:Y:S01]  /*7440*/  ISETP.GE.AND P2, PT, R208, c[0x0][0x198], PT ;  /* 0x00006600d0007a0c */ /* 0x000fe20003f46270 */
[----:B------:R-:W-:Y:S01]  /*7450*/  IMAD R17, R217, c[0x0][0x1bc], R17 ;  /* 0x00006f00d9117a24 */ /* 0x000fe200078e0211 */
[----:B------:R-:W-:Y:S01]  /*7460*/  IADD3 R23, R23, R13, RZ ;  /* 0x0000000d17177210 */ /* 0x000fe20007ffe0ff */
[----:B------:R-:W-:Y:S02]  /*7470*/  IMAD.MOV R8, RZ, RZ, -R6 ;  /* 0x000000ffff087224 */ /* 0x000fe400078e0a06 */
[----:B------:R-:W-:-:S04]  /*7480*/  IMAD.WIDE.U32 R18, R9, c[0x0][0x208], R20 ;  /* 0x0000820009127a25 */ /* 0x000fc800078e0014 */
[----:B------:R-:W-:Y:S02]  /*7490*/  IMAD R12, R9, c[0x0][0x20c], R12 ;  /* 0x00008300090c7a24 */ /* 0x000fe400078e020c */
[C---:B------:R-:W-:Y:S02]  /*74a0*/  IMAD R9, R7.reuse, c[0x0][0x1c4], R14 ;  /* 0x0000710007097a24 */ /* 0x040fe400078e020e */
[----:B------:R-:W-:-:S04]  /*74b0*/  IMAD.WIDE.U32 R16, R7, c[0x0][0x1c0], R16 ;  /* 0x0000700007107a25 */ /* 0x000fc800078e0010 */
[----:B------:R-:W-:Y:S01]  /*74c0*/  IMAD R8, R8, c[0x0][0x2c4], R5 ;  /* 0x0000b10008087a24 */ /* 0x000fe200078e0205 */
[----:B------:R-:W-:Y:S01]  /*74d0*/  SHF.R.S32.HI R5, RZ, 0x1f, R6 ;  /* 0x0000001fff057819 */ /* 0x000fe20000011406 */
[----:B------:R-:W-:Y:S01]  /*74e0*/  IMAD.IADD R19, R19, 0x1, R12 ;  /* 0x0000000113137824 */ /* 0x000fe200078e020c */
[----:B------:R-:W-:Y:S01]  /*74f0*/  IADD3 R17, R17, R9, RZ ;  /* 0x0000000911117210 */ /* 0x000fe20007ffe0ff */
[----:B------:R-:W-:-:S04]  /*7500*/  IMAD.WIDE.U32 R228, R217, c[0x0][0x1e8], R22 ;  /* 0x00007a00d9e47a25 */ /* 0x000fc800078e0016 */
[----:B------:R-:W-:Y:S02]  /*7510*/  IMAD R5, R5, c[0x0][0x1b0], RZ ;  /* 0x00006c0005057a24 */ /* 0x000fe400078e02ff */
[----:B------:R-:W-:-:S04]  /*7520*/  IMAD.WIDE.U32 R16, R6, c[0x0][0x1b0], R16 ;  /* 0x00006c0006107a25 */ /* 0x000fc800078e0010 */
[----:B------:R-:W-:Y:S01]  /*7530*/  IMAD R5, R6, c[0x0][0x1b4], R5 ;  /* 0x00006d0006057a24 */ /* 0x000fe200078e0205 */
[----:B------:R-:W-:Y:S01]  /*7540*/  SHF.R.S32.HI R6, RZ, 0x1f, R8 ;  /* 0x0000001fff067819 */ /* 0x000fe20000011408 */
[----:B------:R-:W-:-:S04]  /*7550*/  IMAD.WIDE.U32 R226, R217, c[0x0][0x210], R18 ;  /* 0x00008400d9e27a25 */ /* 0x000fc800078e0012 */
[----:B------:R-:W-:Y:S02]  /*7560*/  IMAD.IADD R17, R17, 0x1, R5 ;  /* 0x0000000111117824 */ /* 0x000fe400078e0205 */
[----:B------:R-:W-:Y:S02]  /*7570*/  IMAD R5, R6, c[0x0][0x1a8], RZ ;  /* 0x00006a0006057a24 */ /* 0x000fe400078e02ff */
[----:B------:R-:W-:Y:S02]  /*7580*/  IMAD R229, R217, c[0x0][0x1ec], R229 ;  /* 0x00007b00d9e57a24 */ /* 0x000fe400078e02e5 */
[C---:B------:R-:W-:Y:S02]  /*7590*/  IMAD R6, R8.reuse, c[0x0][0x1ac], R5 ;  /* 0x00006b0008067a24 */ /* 0x040fe400078e0205 */
[----:B------:R-:W-:Y:S01]  /*75a0*/  IMAD.WIDE.U32 R12, R8, c[0x0][0x1a8], R16 ;  /* 0x00006a00080c7a25 */ /* 0x000fe200078e0010 */
[----:B------:R-:W-:-:S03]  /*75b0*/  IADD3 R8, R2, -0x1, RZ ;  /* 0xffffffff02087810 */ /* 0x000fc60007ffe0ff */
[----:B------:R-:W-:Y:S01]  /*75c0*/  IMAD R227, R217, c[0x0][0x214], R227 ;  /* 0x00008500d9e37a24 */ /* 0x000fe200078e02e3 */
[----:B------:R-:W-:Y:S01]  /*75d0*/  IADD3 R6, R13, R6, RZ ;  /* 0x000000060d067210 */ /* 0x000fe20007ffe0ff */
[----:B------:R-:W-:Y:S01]  /*75e0*/  IMAD R5, R201, 0x80, R4 ;  /* 0x00000080c9057824 */ /* 0x000fe200078e0204 */
[----:B--2---:R-:W-:Y:S01]  /*75f0*/  @P1 SHF.R.S32.HI R219, RZ, 0x1f, R0 ;  /* 0x0000001fffdb1819 */ /* 0x004fe20000011400 */
[----:B------:R-:W-:Y:S01]  /*7600*/  @!P1 IMAD.MOV.U32 R0, RZ, RZ, R215 ;  /* 0x000000ffff009224 */ /* 0x000fe200078e00d7 */
[----:B------:R-:W-:Y:S02]  /*7610*/  @!P1 MOV R219, R88 ;  /* 0x0000005800db9202 */ /* 0x000fe40000000f00 */
[----:B------:R-:W-:Y:S02]  /*7620*/  ISETP.GE.AND P1, PT, R154, c[0x0][0x1d4], PT ;  /* 0x000075009a007a0c */ /* 0x000fe40003f26270 */
[----:B------:R-:W-:Y:S02]  /*7630*/  SEL R219, R219, RZ, !P0 ;  /* 0x000000ffdbdb7207 */ /* 0x000fe40004000000 */
[----:B------:R-:W-:-:S02]  /*7640*/  SEL R0, R0, RZ, !P0 ;  /* 0x000000ff00007207 */ /* 0x000fc40004000000 */
[C---:B------:R-:W-:Y:S01]  /*7650*/  LEA R7, P0, R12.reuse, c[0x0][0x160], 0x1 ;  /* 0x000058000c077a11 */ /* 0x040fe200078008ff */
[C---:B------:R-:W-:Y:S01]  /*7660*/  IMAD R9, R219.reuse, c[0x0][0x1f0], RZ ;  /* 0x00007c00db097a24 */ /* 0x040fe200078e02ff */
[----:B------:R-:W-:Y:S01]  /*7670*/  P2R R222, PR, RZ, 0x2 ;  /* 0x00000002ffde7803 */ /* 0x000fe20000000000 */
[----:B------:R-:W-:Y:S01]  /*7680*/  IMAD R219, R219, c[0x0][0x218], RZ ;  /* 0x00008600dbdb7a24 */ /* 0x000fe200078e02ff */
[----:B------:R-:W-:Y:S01]  /*7690*/  LEA.HI.X R6, R12, c[0x0][0x164], R6, 0x1, P0 ;  /* 0x000059000c067a11 */ /* 0x000fe200000f0c06 */
[C---:B------:R-:W-:Y:S02]  /*76a0*/  IMAD R9, R0.reuse, c[0x0][0x1f4], R9 ;  /* 0x00007d0000097a24 */ /* 0x040fe400078e0209 */
[----:B------:R-:W-:-:S04]  /*76b0*/  IMAD.WIDE.U32 R228, R0, c[0x0][0x1f0], R228 ;  /* 0x00007c0000e47a25 */ /* 0x000fc800078e00e4 */
[C---:B------:R-:W-:Y:S01]  /*76c0*/  IMAD R219, R0.reuse, c[0x0][0x21c], R219 ;  /* 0x0000870000db7a24 */ /* 0x040fe200078e02db */
[----:B------:R-:W-:Y:S01]  /*76d0*/  IADD3 R220, R229, R9, RZ ;  /* 0x00000009e5dc7210 */ /* 0x000fe20007ffe0ff */
[----:B------:R-:W-:-:S04]  /*76e0*/  IMAD.WIDE.U32 R226, R0, c[0x0][0x218], R226 ;  /* 0x0000860000e27a25 */ /* 0x000fc800078e00e2 */
[----:B------:R-:W-:Y:S01]  /*76f0*/  IMAD.IADD R219, R227, 0x1, R219 ;  /* 0x00000001e3db7824 */ /* 0x000fe200078e02db */
[----:B------:R-:W-:Y:S05]  /*7700*/  BRA.DIV ~URZ, `(.L_x_1402) ;  /* 0x0000fe427f007947 */ /* 0x000fea000b800000 */
[----:B------:R1:W2:Y:S02]  /*7710*/  SHFL.IDX PT, R9, R6, RZ, 0x181f ;  /* 0x00181fff06097589 */ /* 0x0002a400000e0000 */
.L_x_1526:
[----:B------:R-:W-:Y:S05]  /*7720*/  BRA.DIV ~URZ, `(.L_x_1403) ;  /* 0x0000fe927f007947 */ /* 0x000fea000b800000 */
[----:B------:R3:W4:Y:S02]  /*7730*/  SHFL.IDX PT, R13, R7, RZ, 0x181f ;  /* 0x00181fff070d7589 */ /* 0x00072400000e0000 */
.L_x_1527:
[----:B------:R-:W-:Y:S01]  /*7740*/  IMAD R86, R86, c[0x0][0x2c4], RZ ;  /* 0x0000b10056567a24 */ /* 0x000fe200078e02ff */
[----:B------:R-:W-:Y:S01]  /*7750*/  BSSY B0, `(.L_x_1404) ;  /* 0x0000011000007945 */ /* 0x000fe20003800000 */
[----:B------:R-:W-:Y:S02]  /*7760*/  SHF.R.S32.HI R19, RZ, 0x1f, R208 ;  /* 0x0000001fff137819 */ /* 0x000fe400000114d0 */
[----:B------:R-:W-:Y:S02]  /*7770*/  SHF.R.S32.HI R18, RZ, 0x1f, R209 ;  /* 0x0000001fff127819 */ /* 0x000fe400000114d1 */
[----:B------:R-:W-:-:S13]  /*7780*/  ISETP.GE.AND P0, PT, R5, R86, PT ;  /* 0x000000560500720c */ /* 0x000fda0003f06270 */
[----:B------:R-:W-:Y:S05]  /*7790*/  @P0 BRA `(.L_x_1405) ;  /* 0x000000c000000947 */ /* 0x000fea0003800000 */
[CC--:B----4-:R-:W-:Y:S02]  /*77a0*/  LEA R14, P0, R154.reuse, R13.reuse, 0x1 ;  /* 0x0000000d9a0e7211 */ /* 0x0d0fe400078008ff */
        /* <DEDUP_REMOVED lines=11> */
.L_x_1405:
[----:B------:R-:W-:Y:S05]  /*7860*/  BSYNC B0 ;  /* 0x0000000000007941 */ /* 0x000fea0003800000 */
.L_x_1404:
[----:B------:R-:W-:Y:S05]  /*7870*/  BRA.DIV ~URZ, `(.L_x_1406) ;  /* 0x0000fda27f007947 */ /* 0x000fea000b800000 */
[----:B--2---:R2:W1:Y:S04]  /*7880*/  SHFL.IDX PT, R9, R6, 0x1, 0x181f ;  /* 0x00381f0006097f89 */ /* 0x00446800000e0000 */
[----:B------:R2:W3:Y:S02]  /*7890*/  SHFL.IDX PT, R15, R7, 0x1, 0x181f ;  /* 0x00381f00070f7f89 */ /* 0x0004e400000e0000 */
.L_x_1528:
[----:B----4-:R-:W-:Y:S01]  /*78a0*/  IADD3 R13, R5, 0x20, RZ ;  /* 0x00000020050d7810 */ /* 0x010fe20007ffe0ff */
[----:B------:R-:W-:Y:S03]  /*78b0*/  BSSY B0, `(.L_x_1407) ;  /* 0x000000f000007945 */ /* 0x000fe60003800000 */
[----:B------:R-:W-:-:S13]  /*78c0*/  ISETP.GE.AND P0, PT, R13, R86, PT ;  /* 0x000000560d00720c */ /* 0x000fda0003f06270 */
[----:B------:R-:W-:Y:S05]  /*78d0*/  @P0 BRA `(.L_x_1408) ;  /* 0x000000c000000947 */ /* 0x000fea0003800000 */
[CC--:B---3--:R-:W-:Y:S02]  /*78e0*/  LEA R16, P0, R154.reuse, R15.reuse, 0x1 ;  /* 0x0000000f9a107211 */ /* 0x0c8fe400078008ff */
[C---:B------:R-:W-:Y:S02]  /*78f0*/  LEA R12, P1, R209.reuse, R15, 0x1 ;  /* 0x0000000fd10c7211 */ /* 0x040fe400078208ff */
[----:B-1----:R-:W-:Y:S02]  /*7900*/  LEA.HI.X R17, R154, R9, R21, 0x1, P0 ;  /* 0x000000099a117211 */ /* 0x002fe400000f0c15 */
        /* <DEDUP_REMOVED lines=9> */
.L_x_1408:
[----:B------:R-:W-:Y:S05]  /*79a0*/  BSYNC B0 ;  /* 0x0000000000007941 */ /* 0x000fea0003800000 */
.L_x_1407:
[----:B------:R-:W-:Y:S05]  /*79b0*/  BRA.DIV ~URZ, `(.L_x_1409) ;  /* 0x0000fd327f007947 */ /* 0x000fea000b800000 */
[----:B-1----:R1:W4:Y:S02]  /*79c0*/  SHFL.IDX PT, R9, R6, 0x2, 0x181f ;  /* 0x00581f0006097f89 */ /* 0x00232400000e0000 */
.L_x_1529:
[----:B------:R-:W-:Y:S05]  /*79d0*/  BRA.DIV ~URZ, `(.L_x_1410) ;  /* 0x0000fd827f007947 */ /* 0x000fea000b800000 */
[----:B---3--:R3:W1:Y:S02]  /*79e0*/  SHFL.IDX PT, R15, R7, 0x2, 0x181f ;  /* 0x00581f00070f7f89 */ /* 0x00866400000e0000 */
.L_x_1530:
[----:B------:R-:W-:Y:S01]  /*79f0*/  IADD3 R13, R5, 0x40, RZ ;  /* 0x00000040050d7810 */ /* 0x000fe20007ffe0ff */
[----:B------:R-:W-:Y:S03]  /*7a00*/  BSSY B0, `(.L_x_1411) ;  /* 0x000000f000007945 */ /* 0x000fe60003800000 */
[----:B------:R-:W-:-:S13]  /*7a10*/  ISETP.GE.AND P0, PT, R13, R86, PT ;  /* 0x000000560d00720c */ /* 0x000fda0003f06270 */
[----:B------:R-:W-:Y:S05]  /*7a20*/  @P0 BRA `(.L_x_1412) ;  /* 0x000000c000000947 */ /* 0x000fea0003800000 */
[CC--:B-1----:R-:W-:Y:S02]  /*7a30*/  LEA R16, P0, R154.reuse, R15.reuse, 0x1 ;  /* 0x0000000f9a107211 */ /* 0x0c2fe400078008ff */
[C---:B------:R-:W-:Y:S02]  /*7a40*/  LEA R12, P1, R209.reuse, R15, 0x1 ;  /* 0x0000000fd10c7211 */ /* 0x040fe400078208ff */
[----:B----4-:R-:W-:Y:S02]  /*7a50*/  LEA.HI.X R17, R154, R9, R21, 0x1, P0 ;  /* 0x000000099a117211 */ /* 0x010fe400000f0c15 */
        /* <DEDUP_REMOVED lines=9> */
.L_x_1412:
[----:B------:R-:W-:Y:S05]  /*7af0*/  BSYNC B0 ;  /* 0x0000000000007941 */ /* 0x000fea0003800000 */
.L_x_1411:
[----:B------:R-:W-:Y:S05]  /*7b00*/  BRA.DIV ~URZ, `(.L_x_1413) ;  /* 0x0000fcc27f007947 */ /* 0x000fea000b800000 */
[----:B----4-:R4:W2:Y:S04]  /*7b10*/  SHFL.IDX PT, R9, R6, 0x3, 0x181f ;  /* 0x00781f0006097f89 */ /* 0x0108a800000e0000 */
[----:B-1----:R4:W1:Y:S02]  /*7b20*/  SHFL.IDX PT, R13, R7, 0x3, 0x181f ;  /* 0x00781f00070d7f89 */ /* 0x00286400000e0000 */
.L_x_1531:
[----:B------:R-:W-:-:S04]  /*7b30*/  IADD3 R5, R5, 0x60, RZ ;  /* 0x0000006005057810 */ /* 0x000fc80007ffe0ff */
[----:B------:R-:W-:-:S13]  /*7b40*/  ISETP.GE.AND P0, PT, R5, R86, PT ;  /* 0x000000560500720c */ /* 0x000fda0003f06270 */
[----:B-1----:R-:W-:-:S04]  /*7b50*/  @!P0 LEA R14, P1, R154, R13, 0x1 ;  /* 0x0000000d9a0e8211 */ /* 0x002fc800078208ff */
[----:B--2---:R-:W-:Y:S02]  /*7b60*/  @!P0 LEA.HI.X R15, R154, R9, R21, 0x1, P1 ;  /* 0x000000099a0f8211 */ /* 0x004fe400008f0c15 */
[----:B----4-:R-:W-:-:S03]  /*7b70*/  @!P0 LEA R6, P1, R209, R13, 0x1 ;  /* 0x0000000dd1068211 */ /* 0x010fc600078208ff */
[----:B------:R-:W-:Y:S01]  /*7b80*/  @!PT LDS RZ, [RZ] ;  /* 0x00000000fffff984 */ /* 0x000fe20000000800 */
[----:B------:R-:W-:Y:S01]  /*7b90*/  @!PT LDS RZ, [RZ] ;  /* 0x00000000fffff984 */ /* 0x000fe20000000800 */
[----:B------:R-:W-:Y:S01]  /*7ba0*/  @!PT LDS RZ, [RZ] ;  /* 0x00000000fffff984 */ /* 0x000fe20000000800 */
[----:B------:R1:W-:Y:S01]  /*7bb0*/  @!P0 LDGSTS.E.BYPASS.LTC128B.128 [R139+0x1b100], [R14.64], !P4 ;  /* 0x1b1000000e8b8fae */ /* 0x0003e2000e101d48 */
[----:B---3--:R-:W-:Y:S02]  /*7bc0*/  @!P0 LEA.HI.X R7, R209, R9, R18, 0x1, P1 ;  /* 0x00000009d1078211 */ /* 0x008fe400008f0c12 */
        /* <DEDUP_REMOVED lines=10> */
[----:B------:R-:W-:Y:S01]  /*7c70*/  IMAD R6, R8, -0x40, R5 ;  /* 0xffffffc008067824 */ /* 0x000fe200078e0205 */
[----:B------:R-:W-:Y:S01]  /*7c80*/  LEA R5, P2, R14, R228, 0x6 ;  /* 0x000000e40e057211 */ /* 0x000fe200078430ff */
[----:B------:R-:W-:Y:S01]  /*7c90*/  IMAD R9, R7, c[0x0][0x1e0], RZ ;  /* 0x0000780007097a24 */ /* 0x000fe200078e02ff */
[----:B------:R-:W-:Y:S01]  /*7ca0*/  ULDC.64 UR4, c[0x0][0x208] ;  /* 0x0000820000047ab9 */ /* 0x000fe20000000a00 */
[----:B------:R-:W-:Y:S01]  /*7cb0*/  IMAD.MOV.U32 R0, RZ, RZ, 0x20 ;  /* 0x00000020ff007424 */ /* 0x000fe200078e00ff */
[----:B------:R-:W-:Y:S01]  /*7cc0*/  ISETP.GE.AND P1, PT, R6, 0x1, PT ;  /* 0x000000010600780c */ /* 0x000fe20003f26270 */
[----:B------:R-:W-:Y:S01]  /*7cd0*/  IMAD R9, R8, c[0x0][0x1e4], R9 ;  /* 0x0000790008097a24 */ /* 0x000fe200078e0209 */
[----:B------:R-:W-:Y:S01]  /*7ce0*/  ISETP.GE.AND P0, PT, R6, 0x21, PT ;  /* 0x000000210600780c */ /* 0x000fe20003f06270 */
[----:B------:R-:W-:Y:S01]  /*7cf0*/  IMAD.WIDE.U32 R12, R0, c[0x0][0x1e0], RZ ;  /* 0x00007800000c7a25 */ /* 0x000fe200078e00ff */
[----:B------:R-:W-:Y:S01]  /*7d00*/  USHF.L.U32 UR7, UR4, 0x6, URZ ;  /* 0x0000000604077899 */ /* 0x000fe2000800063f */
[----:B------:R-:W-:Y:S01]  /*7d10*/  BSSY B0, `(.L_x_1414) ;  /* 0x000004d000007945 */ /* 0x000fe20003800000 */
[----:B------:R-:W-:Y:S01]  /*7d20*/  UMOV UR6, 0x6 ;  /* 0x0000000600067882 */ /* 0x000fe20000000000 */
[----:B------:R-:W-:Y:S01]  /*7d30*/  IMAD.IADD R9, R15, 0x1, R9 ;  /* 0x000000010f097824 */ /* 0x000fe200078e0209 */
[----:B------:R-:W-:Y:S01]  /*7d40*/  USHF.L.U64.HI UR5, UR4, UR6, UR5 ;  /* 0x0000000604057299 */ /* 0x000fe20008010205 */
[----:B------:R-:W-:-:S02]  /*7d50*/  IMAD R7, R7, c[0x0][0x208], RZ ;  /* 0x0000820007077a24 */ /* 0x000fc400078e02ff */
[----:B------:R-:W-:Y:S01]  /*7d60*/  IMAD.WIDE.U32 R16, R8, c[0x0][0x208], RZ ;  /* 0x0000820008107a25 */ /* 0x000fe200078e00ff */
[----:B------:R-:W-:Y:S02]  /*7d70*/  LEA.HI.X R4, R14, R220, R9, 0x6, P2 ;  /* 0x000000dc0e047211 */ /* 0x000fe400010f3409 */
[C---:B------:R-:W-:Y:S01]  /*7d80*/  @P1 LEA R18, P3, R5.reuse, c[0x0][0x1c8], 0x1 ;  /* 0x0000720005121a11 */ /* 0x040fe200078608ff */
[----:B------:R-:W-:Y:S01]  /*7d90*/  IMAD R9, R0, c[0x0][0x1e4], RZ ;  /* 0x0000790000097a24 */ /* 0x000fe200078e02ff */
[C---:B------:R-:W-:Y:S01]  /*7da0*/  @P0 IADD3 R12, P2, R5.reuse, R12, RZ ;  /* 0x0000000c050c0210 */ /* 0x040fe20007f5e0ff */
[----:B------:R-:W-:Y:S01]  /*7db0*/  IMAD R7, R8, c[0x0][0x20c], R7 ;  /* 0x0000830008077a24 */ /* 0x000fe200078e0207 */
[----:B------:R-:W-:Y:S02]  /*7dc0*/  @P1 LEA.HI.X R19, R5, c[0x0][0x1cc], R4, 0x1, P3 ;  /* 0x0000730005131a11 */ /* 0x000fe400018f0c04 */
[----:B------:R-:W-:Y:S01]  /*7dd0*/  @P0 IADD3.X R9, R4, R13, R9, P2, !PT ;  /* 0x0000000d04090210 */ /* 0x000fe200017fe409 */
[----:B------:R-:W-:Y:S01]  /*7de0*/  IMAD.IADD R14, R17, 0x1, R7 ;  /* 0x00000001110e7824 */ /* 0x000fe200078e0207 */
[----:B------:R-:W-:-:S02]  /*7df0*/  @P0 LEA R20, P3, R12, c[0x0][0x1c8], 0x1 ;  /* 0x000072000c140a11 */ /* 0x000fc400078608ff */
[----:B------:R-:W-:Y:S02]  /*7e00*/  @P1 ISETP.GE.AND P5, PT, R208, c[0x0][0x1d4], PT ;  /* 0x00007500d0001a0c */ /* 0x000fe40003fa6270 */
[----:B------:R-:W-:Y:S01]  /*7e10*/  @P0 LEA.HI.X R21, R12, c[0x0][0x1cc], R9, 0x1, P3 ;  /* 0x000073000c150a11 */ /* 0x000fe200018f0c09 */
[----:B------:R-:W-:Y:S01]  /*7e20*/  IMAD.MOV.U32 R9, RZ, RZ, 0x40 ;  /* 0x00000040ff097424 */ /* 0x000fe200078e00ff */
[----:B------:R-:W-:Y:S02]  /*7e30*/  ISETP.NE.AND P3, PT, R222, RZ, PT ;  /* 0x000000ffde00720c */ /* 0x000fe40003f65270 */
[----:B------:R-:W-:Y:S02]  /*7e40*/  LEA R4, P2, R16, R226, 0x6 ;  /* 0x000000e210047211 */ /* 0x000fe400078430ff */
[----:B------:R-:W-:Y:S02]  /*7e50*/  @P0 ISETP.GE.AND P4, PT, R208, c[0x0][0x1d4], PT ;  /* 0x00007500d0000a0c */ /* 0x000fe40003f86270 */
[----:B------:R-:W-:-:S02]  /*7e60*/  LEA.HI.X R17, R16, R219, R14, 0x6, P2 ;  /* 0x000000db10117211 */ /* 0x000fc400010f340e */
[----:B------:R-:W-:-:S04]  /*7e70*/  LEA R12, P2, R4, c[0x0][0x1f8], 0x1 ;  /* 0x00007e00040c7a11 */ /* 0x000fc800078408ff */
[----:B------:R-:W-:Y:S01]  /*7e80*/  LEA.HI.X R13, R4, c[0x0][0x1fc], R17, 0x1, P2 ;  /* 0x00007f00040d7a11 */ /* 0x000fe200010f0c11 */
[----:B------:R-:W-:Y:S01]  /*7e90*/  @!PT LDS RZ, [RZ] ;  /* 0x00000000fffff984 */ /* 0x000fe20000000800 */
[----:B------:R-:W-:Y:S01]  /*7ea0*/  @!PT LDS RZ, [RZ] ;  /* 0x00000000fffff984 */ /* 0x000fe20000000800 */
[----:B------:R-:W-:Y:S01]  /*7eb0*/  @!PT LDS RZ, [RZ] ;  /* 0x00000000fffff984 */ /* 0x000fe20000000800 */
[----:B------:R1:W-:Y:S01]  /*7ec0*/  @P1 LDGSTS.E.BYPASS.LTC128B.128 [R139+0xc100], [R18.64], !P3 ;  /* 0x0c100000128b1fae */ /* 0x0003e2000d901d48 */
[----:B------:R-:W-:-:S03]  /*7ed0*/  ISETP.GE.AND P2, PT, R154, c[0x0][0x1d4], PT ;  /* 0x000075009a007a0c */ /* 0x000fc60003f46270 */
[----:B------:R1:W-:Y:S01]  /*7ee0*/  @P1 LDGSTS.E.BYPASS.LTC128B.128 [R139+0xe100], [R18.64+0x80], !P6 ;  /* 0x0e100080128b1fae */ /* 0x0003e2000f101d48 */
[----:B------:R-:W-:-:S03]  /*7ef0*/  ISETP.LT.OR P3, PT, R6, 0x1, P2 ;  /* 0x000000010600780c */ /* 0x000fc60001761670 */
[----:B------:R1:W-:Y:S01]  /*7f00*/  @P1 LDGSTS.E.BYPASS.LTC128B.128 [R139+0x10100], [R18.64+0x100], !P5 ;  /* 0x10100100128b1fae */ /* 0x0003e2000e901d48 */
[----:B------:R-:W-:Y:S02]  /*7f10*/  ISETP.NE.AND P5, PT, R222, RZ, PT ;  /* 0x000000ffde00720c */ /* 0x000fe40003fa5270 */
[----:B------:R-:W-:-:S11]  /*7f20*/  ISETP.GE.AND P1, PT, R209, c[0x0][0x1d4], PT ;  /* 0x00007500d1007a0c */ /* 0x000fd60003f26270 */
[----:B------:R1:W-:Y:S01]  /*7f30*/  @P0 LDGSTS.E.BYPASS.LTC128B.128 [R139+0xd100], [R20.64], !P5 ;  /* 0x0d100000148b0fae */ /* 0x0003e2000e901d48 */
[----:B------:R-:W-:-:S03]  /*7f40*/  ISETP.LT.OR P5, PT, R6, 0x1, P1 ;  /* 0x000000010600780c */ /* 0x000fc60000fa1670 */
[----:B------:R1:W-:Y:S04]  /*7f50*/  @P0 LDGSTS.E.BYPASS.LTC128B.128 [R139+0xf100], [R20.64+0x80], !P6 ;  /* 0x0f100080148b0fae */ /* 0x0003e8000f101d48 */
[----:B------:R1:W-:Y:S01]  /*7f60*/  @P0 LDGSTS.E.BYPASS.LTC128B.128 [R139+0x11100], [R20.64+0x100], !P4 ;  /* 0x11100100148b0fae */ /* 0x0003e2000e101d48 */
[----:B------:R-:W-:-:S03]  /*7f70*/  ISETP.GE.AND P0, PT, R208, c[0x0][0x1d4], PT ;  /* 0x00007500d0007a0c */ /* 0x000fc60003f06270 */
[----:B------:R-:W0:Y:S01]  /*7f80*/  LDGDEPBAR ;  /* 0x00000000000079af */ /* 0x000e220000000000 */
[----:B------:R-:W-:-:S03]  /*7f90*/  ISETP.LT.OR P4, PT, R6, 0x1, P0 ;  /* 0x000000010600780c */ /* 0x000fc60000781670 */
[----:B------:R1:W-:Y:S01]  /*7fa0*/  LDGSTS.E.BYPASS.LTC128B.128 [R139+0x100], [R12.64], !P3 ;  /* 0x001000000c8b7fae */ /* 0x0003e2000d901d48 */
[C---:B------:R-:W-:Y:S02]  /*7fb0*/  ISETP.LT.OR P3, PT, R6.reuse, 0x21, P2 ;  /* 0x000000210600780c */ /* 0x040fe40001761670 */
[C---:B------:R-:W-:Y:S01]  /*7fc0*/  ISETP.LT.OR P2, PT, R6.reuse, 0x21, P1 ;  /* 0x000000210600780c */ /* 0x040fe20000f41670 */
[----:B------:R1:W-:Y:S01]  /*7fd0*/  LDGSTS.E.BYPASS.LTC128B.128 [R139+0x2100], [R12.64+0x80], !P5 ;  /* 0x021000800c8b7fae */ /* 0x0003e2000e901d48 */
[----:B------:R-:W-:Y:S02]  /*7fe0*/  ISETP.LT.OR P1, PT, R6, 0x21, P0 ;  /* 0x000000210600780c */ /* 0x000fe40000721670 */
[----:B------:R-:W-:Y:S02]  /*7ff0*/  IADD3 R4, P0, R12, UR7, RZ ;  /* 0x000000070c047c10 */ /* 0x000fe4000ff1e0ff */
[----:B------:R-:W-:Y:S01]  /*8000*/  ISETP.GT.AND P5, PT, R8, R221, PT ;  /* 0x000000dd0800720c */ /* 0x000fe20003fa4270 */
[----:B------:R1:W-:Y:S01]  /*8010*/  LDGSTS.E.BYPASS.LTC128B.128 [R139+0x4100], [R12.64+0x100], !P4 ;  /* 0x041001000c8b7fae */ /* 0x0003e2000e101d48 */
[----:B------:R-:W-:-:S05]  /*8020*/  IADD3.X R5, R13, UR5, RZ, P0, !PT ;  /* 0x000000050d057c10 */ /* 0x000fca00087fe4ff */
[----:B------:R1:W-:Y:S04]  /*8030*/  LDGSTS.E.BYPASS.LTC128B.128 [R139+0x1100], [R4.64], !P3 ;  /* 0x01100000048b7fae */ /* 0x0003e8000d901d48 */
[----:B------:R1:W-:Y:S04]  /*8040*/  LDGSTS.E.BYPASS.LTC128B.128 [R139+0x3100], [R4.64+0x80], !P2 ;  /* 0x03100080048b7fae */ /* 0x0003e8000d101d48 */
[----:B------:R1:W-:Y:S04]  /*8050*/  LDGSTS.E.BYPASS.LTC128B.128 [R139+0x5100], [R4.64+0x100], !P1 ;  /* 0x05100100048b7fae */ /* 0x0003e8000c901d48 */
[----:B------:R-:W0:Y:S01]  /*8060*/  LDGDEPBAR ;  /* 0x00000000000079af */ /* 0x000e220000000000 */
[----:B------:R-:W-:Y:S05]  /*8070*/  @!P5 BRA `(.L_x_1415) ;  /* 0x000001600000d947 */ /* 0x000fea0003800000 */
[----:B-1----:R-:W-:Y:S01]  /*8080*/  IADD3 R5, R2, -0x2, RZ ;  /* 0xfffffffe02057810 */ /* 0x002fe20007ffe0ff */
[----:B------:R-:W-:Y:S01]  /*8090*/  IMAD.WIDE.U32 R14, R9, c[0x0][0x1e0], RZ ;  /* 0x00007800090e7a25 */ /* 0x000fe200078e00ff */
[----:B------:R-:W-:-:S02]  /*80a0*/  ISETP.NE.AND P4, PT, R222, RZ, PT ;  /* 0x000000ffde00720c */ /* 0x000fc40003f85270 */
        /* <DEDUP_REMOVED lines=19> */
.L_x_1415:
[----:B------:R-:W-:Y:S05]  /*81e0*/  BSYNC B0 ;  /* 0x0000000000007941 */ /* 0x000fea0003800000 */
.L_x_1414:
[----:B------:R-:W-:Y:S01]  /*81f0*/  ISETP.LT.AND P0, PT, RZ, c[0x0][0x27c], PT ;  /* 0x00009f00ff007a0c */ /* 0x000fe20003f01270 */
[----:B------:R-:W0:-:S12]  /*8200*/  LDGDEPBAR ;  /* 0x00000000000079af */ /* 0x000e180000000000 */
[----:B------:R-:W-:Y:S05]  /*8210*/  @P0 BRA `(.L_x_1416) ;  /* 0x0000002000000947 */ /* 0x000fea0003800000 */
[----:B------:R-:W-:-:S04]  /*8220*/  DEPBAR.LE SB0, 0x3 ;  /* 0x000080c00000791a */ /* 0x000fc80000000000 */
[----:B------:R-:W-:Y:S05]  /*8230*/  BRA `(.L_x_1417) ;  /* 0x0000597000007947 */ /* 0x000fea0003800000 */
.L_x_1416:
[----:B-1---5:R-:W-:Y:S01]  /*8240*/  SHF.R.S32.HI R4, RZ, 0x1f, R85 ;  /* 0x0000001fff047819 */ /* 0x022fe20000011455 */
[----:B------:R-:W-:Y:S01]  /*8250*/  ULDC.U8 UR4, c[0x0][0x298] ;  /* 0x0000a60000047ab9 */ /* 0x000fe20000000000 */
[C---:B------:R-:W-:Y:S01]  /*8260*/  IMAD.WIDE.U32 R16, R85.reuse, c[0x0][0x280], RZ ;  /* 0x0000a00055107a25 */ /* 0x040fe200078e00ff */
[----:B------:R-:W-:Y:S01]  /*8270*/  ISETP.NE.AND P2, PT, RZ, UR4, PT ;  /* 0x00000004ff007c0c */ /* 0x000fe2000bf45270 */
[----:B------:R-:W-:Y:S01]  /*8280*/  BSSY B2, `(.L_x_1417) ;  /* 0x0000592000027945 */ /* 0x000fe20003800000 */
[----:B------:R-:W-:Y:S01]  /*8290*/  IADD3 R19, R142, 0x40, RZ ;  /* 0x000000408e137810 */ /* 0x000fe20007ffe0ff */
[----:B------:R-:W-:Y:S01]  /*82a0*/  IMAD R6, R4, c[0x0][0x280], RZ ;  /* 0x0000a00004067a24 */ /* 0x000fe200078e02ff */
[----:B------:R-:W-:Y:S01]  /*82b0*/  IADD3 R33, R142, 0x20, RZ ;  /* 0x000000208e217810 */ /* 0x000fe20007ffe0ff */
[----:B------:R-:W-:Y:S02]  /*82c0*/  IMAD R4, R4, c[0x0][0x290], RZ ;  /* 0x0000a40004047a24 */ /* 0x000fe400078e02ff */
[----:B------:R-:W-:-:S04]  /*82d0*/  IMAD.WIDE.U32 R14, R85, c[0x0][0x290], RZ ;  /* 0x0000a400550e7a25 */ /* 0x000fc800078e00ff */
[C---:B------:R-:W-:Y:S01]  /*82e0*/  IMAD R5, R85.reuse, c[0x0][0x284], R6 ;  /* 0x0000a10055057a24 */ /* 0x040fe200078e0206 */
[----:B------:R-:W-:Y:S01]  /*82f0*/  LEA R12, P0, R14, c[0x0][0x288], 0x1 ;  /* 0x0000a2000e0c7a11 */ /* 0x000fe200078008ff */
[----:B------:R-:W-:Y:S01]  /*8300*/  IMAD R85, R85, c[0x0][0x294], R4 ;  /* 0x0000a50055557a24 */ /* 0x000fe200078e0204 */
[----:B------:R-:W-:Y:S01]  /*8310*/  LEA R4, P1, R16, c[0x0][0x270], 0x1 ;  /* 0x00009c0010047a11 */ /* 0x000fe200078208ff */
[----:B------:R-:W-:Y:S02]  /*8320*/  IMAD.IADD R5, R5, 0x1, R17 ;  /* 0x0000000105057824 */ /* 0x000fe400078e0211 */
[----:B------:R-:W-:-:S03]  /*8330*/  IMAD.IADD R6, R85, 0x1, R15 ;  /* 0x0000000155067824 */ /* 0x000fc600078e020f */
[----:B------:R-:W-:Y:S01]  /*8340*/  LEA.HI.X R7, R16, c[0x0][0x274], R5, 0x1, P1 ;  /* 0x00009d0010077a11 */ /* 0x000fe200008f0c05 */
[----:B------:R-:W-:Y:S01]  /*8350*/  IMAD R5, R201, 0x80, R213 ;  /* 0x00000080c9057824 */ /* 0x000fe200078e02d5 */
[----:B------:R-:W-:Y:S02]  /*8360*/  LEA.HI.X R6, R14, c[0x0][0x28c], R6, 0x1, P0 ;  /* 0x0000a3000e067a11 */ /* 0x000fe400000f0c06 */
[----:B------:R-:W-:Y:S01]  /*8370*/  IADD3 R16, R213, 0x40, RZ ;  /* 0x00000040d5107810 */ /* 0x000fe20007ffe0ff */
[----:B------:R-:W-:Y:S05]  /*8380*/  @!P2 BRA `(.L_x_1418) ;  /* 0x00002a500000a947 */ /* 0x000fea0003800000 */
[----:B------:R-:W-:Y:S01]  /*8390*/  ISETP.GE.AND P0, PT, R5, R86, PT ;  /* 0x000000560500720c */ /* 0x000fe20003f06270 */
[----:B------:R-:W1:Y:S01]  /*83a0*/  SHFL.IDX PT, R35, R7, RZ, 0x1c1f ;  /* 0x001c1fff07237589 */ /* 0x000e6200000e0000 */
[----:B------:R-:W-:Y:S01]  /*83b0*/  BSSY B0, `(.L_x_1419) ;  /* 0x0000054000007945 */ /* 0x000fe20003800000 */
[----:B------:R-:W-:Y:S01]  /*83c0*/  CS2R R14, SRZ ;  /* 0x00000000000e7805 */ /* 0x000fe2000001ff00 */
[----:B------:R-:W-:Y:S01]  /*83d0*/  CS2R R28, SRZ ;  /* 0x00000000001c7805 */ /* 0x000fe2000001ff00 */
[----:B------:R2:W3:Y:S01]  /*83e0*/  SHFL.IDX PT, R34, R4, RZ, 0x1c1f ;  /* 0x001c1fff04227589 */ /* 0x0004e200000e0000 */
[----:B------:R-:W-:Y:S01]  /*83f0*/  CS2R R22, SRZ ;  /* 0x0000000000167805 */ /* 0x000fe2000001ff00 */
[----:B------:R-:W-:Y:S01]  /*8400*/  CS2R R26, SRZ ;  /* 0x00000000001a7805 */ /* 0x000fe2000001ff00 */
[----:B------:R-:W-:Y:S01]  /*8410*/  CS2R R36, SRZ ;  /* 0x0000000000247805 */ /* 0x000fe2000001ff00 */
[----:B------:R4:W1:Y:S01]  /*8420*/  SHFL.IDX PT, R31, R6, RZ, 0x1c1f ;  /* 0x001c1fff061f7589 */ /* 0x00086200000e0000 */
[----:B------:R-:W-:Y:S01]  /*8430*/  CS2R R38, SRZ ;  /* 0x0000000000267805 */ /* 0x000fe2000001ff00 */
[----:B------:R-:W-:Y:S01]  /*8440*/  CS2R R60, SRZ ;  /* 0x00000000003c7805 */ /* 0x000fe2000001ff00 */
[----:B------:R-:W-:Y:S01]  /*8450*/  CS2R R20, SRZ ;  /* 0x0000000000147805 */ /* 0x000fe2000001ff00 */
[----:B------:R5:W1:Y:S01]  /*8460*/  SHFL.IDX PT, R30, R12, RZ, 0x1c1f ;  /* 0x001c1fff0c1e7589 */ /* 0x000a6200000e0000 */
[----:B------:R-:W-:Y:S01]  /*8470*/  CS2R R24, SRZ ;  /* 0x0000000000187805 */ /* 0x000fe2000001ff00 */
[----:B--2---:R-:W-:Y:S01]  /*8480*/  CS2R R4, SRZ ;  /* 0x0000000000047805 */ /* 0x004fe2000001ff00 */
[----:B----4-:R-:W-:Y:S01]  /*8490*/  CS2R R6, SRZ ;  /* 0x0000000000067805 */ /* 0x010fe2000001ff00 */
[----:B-----5:R-:W-:Y:S01]  /*84a0*/  CS2R R12, SRZ ;  /* 0x00000000000c7805 */ /* 0x020fe2000001ff00 */
[----:B------:R-:W-:Y:S05]  /*84b0*/  @P0 BRA `(.L_x_1420) ;  /* 0x0000043000000947 */ /* 0x000fea0003800000 */
[C---:B-1-3--:R-:W-:Y:S01]  /*84c0*/  ISETP.GE.AND P1, PT, R33.reuse, c[0x0][0x27c], PT ;  /* 0x00009f0021007a0c */ /* 0x04afe20003f26270 */
[----:B------:R-:W-:Y:S01]  /*84d0*/  IMAD.SHL.U32 R7, R33, 0x2, RZ ;  /* 0x0000000221077824 */ /* 0x000fe200078e00ff */
[----:B------:R-:W-:Y:S01]  /*84e0*/  SHF.R.S32.HI R6, RZ, 0x1f, R33 ;  /* 0x0000001fff067819 */ /* 0x000fe20000011421 */
[----:B------:R-:W-:Y:S01]  /*84f0*/  CS2R R26, SRZ ;  /* 0x00000000001a7805 */ /* 0x000fe2000001ff00 */
[C---:B------:R-:W-:Y:S01]  /*8500*/  ISETP.GE.AND P0, PT, R137.reuse, c[0x0][0x27c], PT ;  /* 0x00009f0089007a0c */ /* 0x040fe20003f06270 */
[----:B------:R-:W-:Y:S01]  /*8510*/  IMAD.SHL.U32 R5, R137, 0x2, RZ ;  /* 0x0000000289057824 */ /* 0x000fe200078e00ff */
[----:B------:R-:W-:-:S02]  /*8520*/  SHF.L.U64.HI R13, R33, 0x1, R6 ;  /* 0x00000001210d7819 */ /* 0x000fc40000010206 */
[----:B------:R-:W-:-:S05]  /*8530*/  SHF.R.S32.HI R4, RZ, 0x1f, R137 ;  /* 0x0000001fff047819 */ /* 0x000fca0000011489 */
[-C--:B------:R-:W-:Y:S02]  /*8540*/  @!P1 IADD3 R14, P2, R34, R7.reuse, RZ ;  /* 0x00000007220e9210 */ /* 0x080fe40007f5e0ff */
[----:B------:R-:W-:Y:S02]  /*8550*/  @!P1 IADD3 R28, P3, R30, R7, RZ ;  /* 0x000000071e1c9210 */ /* 0x000fe40007f7e0ff */
[----:B------:R-:W-:Y:S01]  /*8560*/  SHF.L.U64.HI R7, R137, 0x1, R4 ;  /* 0x0000000189077819 */ /* 0x000fe20000010204 */
[--C-:B------:R-:W-:Y:S01]  /*8570*/  @!P1 IMAD.X R15, R35, 0x1, R13.reuse, P2 ;  /* 0x00000001230f9824 */ /* 0x100fe200010e060d */
[----:B------:R-:W-:Y:S01]  /*8580*/  @!P0 IADD3 R24, P2, R34, R5, RZ ;  /* 0x0000000522188210 */ /* 0x000fe20007f5e0ff */
[----:B------:R-:W-:Y:S02]  /*8590*/  @!P1 IMAD.X R29, R31, 0x1, R13, P3 ;  /* 0x000000011f1d9824 */ /* 0x000fe400018e060d */
[----:B------:R-:W-:Y:S01]  /*85a0*/  CS2R R12, SRZ ;  /* 0x00000000000c7805 */ /* 0x000fe2000001ff00 */
[----:B------:R1:W5:Y:S01]  /*85b0*/  @!P1 LD.E.64 R26, [R14.64] ;  /* 0x000000080e1a9980 */ /* 0x000362000c101b00 */
[----:B------:R-:W-:Y:S01]  /*85c0*/  ISETP.GE.AND P3, PT, R19, c[0x0][0x27c], PT ;  /* 0x00009f0013007a0c */ /* 0x000fe20003f66270 */
[----:B------:R-:W-:-:S03]  /*85d0*/  @!P0 IMAD.X R25, R35, 0x1, R7, P2 ;  /* 0x0000000123198824 */ /* 0x000fc600010e0607 */
[----:B------:R2:W5:Y:S01]  /*85e0*/  @!P1 LD.E.64 R12, [R28.64] ;  /* 0x000000081c0c9980 */ /* 0x000562000c101b00 */
[----:B------:R-:W-:Y:S01]  /*85f0*/  @!P0 IADD3 R20, P1, R30, R5, RZ ;  /* 0x000000051e148210 */ /* 0x000fe20007f3e0ff */
[----:B------:R-:W-:Y:S01]  /*8600*/  CS2R R22, SRZ ;  /* 0x0000000000167805 */ /* 0x000fe2000001ff00 */
[----:B------:R-:W-:-:S03]  /*8610*/  ISETP.GE.AND P2, PT, R138, c[0x0][0x27c], PT ;  /* 0x00009f008a007a0c */ /* 0x000fc60003f46270 */
[----:B------:R-:W-:Y:S02]  /*8620*/  @!P0 IMAD.X R21, R31, 0x1, R7, P1 ;  /* 0x000000011f158824 */ /* 0x000fe400008e0607 */
[----:B------:R-:W-:Y:S01]  /*8630*/  CS2R R6, SRZ ;  /* 0x0000000000067805 */ /* 0x000fe2000001ff00 */
[----:B------:R-:W-:Y:S01]  /*8640*/  SHF.R.S32.HI R4, RZ, 0x1f, R19 ;  /* 0x0000001fff047819 */ /* 0x000fe20000011413 */
[----:B------:R3:W5:Y:S01]  /*8650*/  @!P0 LD.E.64 R22, [R24.64] ;  /* 0x0000000818168980 */ /* 0x000762000c101b00 */
[----:B------:R-:W-:Y:S02]  /*8660*/  SHF.R.S32.HI R5, RZ, 0x1f, R138 ;  /* 0x0000001fff057819 */ /* 0x000fe4000001148a */
[C---:B------:R-:W-:Y:S01]  /*8670*/  SHF.L.U64.HI R4, R19.reuse, 0x1, R4 ;  /* 0x0000000113047819 */ /* 0x040fe20000010204 */
[----:B------:R4:W5:Y:S01]  /*8680*/  @!P0 LD.E.64 R6, [R20.64] ;  /* 0x0000000814068980 */ /* 0x000962000c101b00 */
[----:B-1----:R-:W-:Y:S02]  /*8690*/  IMAD.SHL.U32 R14, R19, 0x2, RZ ;  /* 0x00000002130e7824 */ /* 0x002fe400078e00ff */
[----:B------:R-:W-:-:S03]  /*86a0*/  IMAD.SHL.U32 R15, R138, 0x2, RZ ;  /* 0x000000028a0f7824 */ /* 0x000fc600078e00ff */
[----:B------:R-:W-:Y:S02]  /*86b0*/  @!P3 IADD3 R42, P0, R34, R14, RZ ;  /* 0x0000000e222ab210 */ /* 0x000fe40007f1e0ff */
[----:B------:R-:W-:-:S03]  /*86c0*/  SHF.L.U64.HI R5, R138, 0x1, R5 ;  /* 0x000000018a057819 */ /* 0x000fc60000010205 */
[----:B------:R-:W-:Y:S01]  /*86d0*/  @!P3 IMAD.X R43, R35, 0x1, R4, P0 ;  /* 0x00000001232bb824 */ /* 0x000fe200000e0604 */
[----:B------:R-:W-:Y:S02]  /*86e0*/  @!P2 IADD3 R46, P0, R34, R15, RZ ;  /* 0x0000000f222ea210 */ /* 0x000fe40007f1e0ff */
[----:B------:R-:W-:-:S03]  /*86f0*/  ISETP.GE.AND P1, PT, R142, c[0x0][0x27c], PT ;  /* 0x00009f008e007a0c */ /* 0x000fc60003f26270 */
[----:B------:R-:W-:Y:S01]  /*8700*/  @!P2 IMAD.X R47, R35, 0x1, R5, P0 ;  /* 0x00000001232fa824 */ /* 0x000fe200000e0605 */
[----:B------:R-:W-:-:S05]  /*8710*/  @!P2 IADD3 R44, P0, R30, R15, RZ ;  /* 0x0000000f1e2ca210 */ /* 0x000fca0007f1e0ff */
[----:B------:R-:W-:Y:S01]  /*8720*/  @!P2 IMAD.X R45, R31, 0x1, R5, P0 ;  /* 0x000000011f2da824 */ /* 0x000fe200000e0605 */
[----:B------:R-:W-:Y:S01]  /*8730*/  ISETP.GE.AND P0, PT, R136, c[0x0][0x27c], PT ;  /* 0x00009f0088007a0c */ /* 0x000fe20003f06270 */
[----:B------:R-:W-:Y:S01]  /*8740*/  CS2R R38, SRZ ;  /* 0x0000000000267805 */ /* 0x000fe2000001ff00 */
[----:B---3--:R-:W-:Y:S01]  /*8750*/  CS2R R24, SRZ ;  /* 0x0000000000187805 */ /* 0x008fe2000001ff00 */
[----:B------:R-:W-:Y:S01]  /*8760*/  @!P3 IADD3 R40, P4, R30, R14, RZ ;  /* 0x0000000e1e28b210 */ /* 0x000fe20007f9e0ff */
[----:B------:R-:W-:Y:S01]  /*8770*/  @!P1 IMAD.WIDE R48, R142, 0x2, R34 ;  /* 0x000000028e309825 */ /* 0x000fe200078e0222 */
[----:B------:R-:W-:-:S03]  /*8780*/  SHF.R.S32.HI R15, RZ, 0x1f, R136 ;  /* 0x0000001fff0f7819 */ /* 0x000fc60000011488 */
[----:B----4-:R-:W-:Y:S01]  /*8790*/  @!P1 IMAD.WIDE R20, R142, 0x2, R30 ;  /* 0x000000028e149825 */ /* 0x010fe200078e021e */
[----:B------:R1:W5:Y:S03]  /*87a0*/  @!P1 LD.E.64 R38, [R48.64] ;  /* 0x0000000830269980 */ /* 0x000366000c101b00 */
[C---:B------:R-:W-:Y:S01]  /*87b0*/  IMAD.SHL.U32 R5, R136.reuse, 0x2, RZ ;  /* 0x0000000288057824 */ /* 0x040fe200078e00ff */
[----:B------:R3:W5:Y:S01]  /*87c0*/  @!P1 LD.E.64 R24, [R20.64] ;  /* 0x0000000814189980 */ /* 0x000762000c101b00 */
[----:B------:R-:W-:Y:S01]  /*87d0*/  @!P3 IMAD.X R41, R31, 0x1, R4, P4 ;  /* 0x000000011f29b824 */ /* 0x000fe200020e0604 */
[----:B------:R-:W-:Y:S02]  /*87e0*/  SHF.L.U64.HI R4, R136, 0x1, R15 ;  /* 0x0000000188047819 */ /* 0x000fe4000001020f */
[----:B------:R-:W-:-:S05]  /*87f0*/  @!P0 IADD3 R34, P1, R34, R5, RZ ;  /* 0x0000000522228210 */ /* 0x000fca0007f3e0ff */
[--C-:B------:R-:W-:Y:S01]  /*8800*/  @!P0 IMAD.X R35, R35, 0x1, R4.reuse, P1 ;  /* 0x0000000123238824 */ /* 0x100fe200008e0604 */
[----:B------:R-:W-:Y:S01]  /*8810*/  @!P0 IADD3 R30, P1, R30, R5, RZ ;  /* 0x000000051e1e8210 */ /* 0x000fe20007f3e0ff */
[----:B--2---:R-:W-:Y:S01]  /*8820*/  CS2R R28, SRZ ;  /* 0x00000000001c7805 */ /* 0x004fe2000001ff00 */
[----:B------:R-:W-:Y:S01]  /*8830*/  CS2R R36, SRZ ;  /* 0x0000000000247805 */ /* 0x000fe2000001ff00 */
[----:B------:R-:W-:Y:S01]  /*8840*/  CS2R R14, SRZ ;  /* 0x00000000000e7805 */ /* 0x000fe2000001ff00 */
[----:B------:R-:W-:Y:S01]  /*8850*/  CS2R R60, SRZ ;  /* 0x00000000003c7805 */ /* 0x000fe2000001ff00 */
[----:B------:R-:W-:Y:S02]  /*8860*/  @!P0 IMAD.X R31, R31, 0x1, R4, P1 ;  /* 0x000000011f1f8824 */ /* 0x000fe400008e0604 */
[----:B------:R-:W-:Y:S01]  /*8870*/  CS2R R4, SRZ ;  /* 0x0000000000047805 */ /* 0x000fe2000001ff00 */
[----:B------:R1:W5:Y:S04]  /*8880*/  @!P3 LD.E.64 R28, [R42.64] ;  /* 0x000000082a1cb980 */ /* 0x000368000c101b00 */
[----:B------:R1:W5:Y:S01]  /*8890*/  @!P2 LD.E.64 R36, [R46.64] ;  /* 0x000000082e24a980 */ /* 0x000362000c101b00 */
[----:B---3--:R-:W-:-:S03]  /*88a0*/  CS2R R20, SRZ ;  /* 0x0000000000147805 */ /* 0x008fc6000001ff00 */
[----:B------:R1:W5:Y:S04]  /*88b0*/  @!P3 LD.E.64 R4, [R40.64] ;  /* 0x000000082804b980 */ /* 0x000368000c101b00 */
[----:B------:R1:W5:Y:S04]  /*88c0*/  @!P0 LD.E.64 R14, [R34.64] ;  /* 0x00000008220e8980 */ /* 0x000368000c101b00 */
[----:B------:R1:W5:Y:S04]  /*88d0*/  @!P2 LD.E.64 R20, [R44.64] ;  /* 0x000000082c14a980 */ /* 0x000368000c101b00 */
[----:B------:R1:W5:Y:S02]  /*88e0*/  @!P0 LD.E.64 R60, [R30.64] ;  /* 0x000000081e3c8980 */ /* 0x000364000c101b00 */
.L_x_1420:
[----:B-1-3--:R-:W-:Y:S05]  /*88f0*/  BSYNC B0 ;  /* 0x0000000000007941 */ /* 0x00afea0003800000 */
.L_x_1419:
[----:B-----5:R-:W-:Y:S01]  /*8900*/  IMAD.MOV.U32 R56, RZ, RZ, R36 ;  /* 0x000000ffff387224 */ /* 0x020fe200078e0024 */
[----:B------:R-:W-:Y:S01]  /*8910*/  SHF.R.U64 R36, R36, 0x10, R37 ;  /* 0x0000001024247819 */ /* 0x000fe20000001225 */
[----:B------:R-:W-:Y:S01]  /*8920*/  IMAD.MOV.U32 R41, RZ, RZ, R21 ;  /* 0x000000ffff297224 */ /* 0x000fe200078e0015 */
[--C-:B------:R-:W-:Y:S01]  /*8930*/  SHF.R.U32.HI R35, RZ, 0x10, R37.reuse ;  /* 0x00000010ff237819 */ /* 0x100fe20000011625 */
[----:B------:R-:W-:Y:S01]  /*8940*/  IMAD.MOV.U32 R55, RZ, RZ, R37 ;  /* 0x000000ffff377224 */ /* 0x000fe200078e0025 */
[----:B------:R-:W-:Y:S01]  /*8950*/  SHF.R.U32.HI R32, RZ, 0x10, R21 ;  /* 0x00000010ff207819 */ /* 0x000fe20000011615 */
[--C-:B------:R-:W-:Y:S01]  /*8960*/  IMAD.MOV.U32 R44, RZ, RZ, R25.reuse ;  /* 0x000000ffff2c7224 */ /* 0x100fe200078e0019 */
[----:B------:R-:W-:Y:S01]  /*8970*/  SHF.R.U32.HI R37, RZ, 0x10, R25 ;  /* 0x00000010ff257819 */ /* 0x000fe20000011619 */
[----:B------:R-:W-:Y:S01]  /*8980*/  IMAD R86, R201, -0x80, R86 ;  /* 0xffffff80c9567824 */ /* 0x000fe200078e0256 */
[----:B------:R-:W-:Y:S01]  /*8990*/  PRMT R32, R41, 0x5410, R32 ;  /* 0x0000541029207816 */ /* 0x000fe20000000020 */
[----:B------:R-:W-:Y:S01]  /*89a0*/  IMAD.MOV.U32 R42, RZ, RZ, R20 ;  /* 0x000000ffff2a7224 */ /* 0x000fe200078e0014 */
[----:B------:R-:W-:Y:S01]  /*89b0*/  SHF.R.U64 R34, R20, 0x10, R21 ;  /* 0x0000001014227819 */ /* 0x000fe20000001215 */
[----:B------:R-:W-:Y:S01]  /*89c0*/  IMAD.MOV.U32 R54, RZ, RZ, R26 ;  /* 0x000000ffff367224 */ /* 0x000fe200078e001a */
[----:B------:R-:W-:Y:S01]  /*89d0*/  PRMT R37, R44, 0x5410, R37 ;  /* 0x000054102c257816 */ /* 0x000fe20000000025 */
[----:B------:R-:W-:Y:S01]  /*89e0*/  IMAD.MOV.U32 R53, RZ, RZ, R27 ;  /* 0x000000ffff357224 */ /* 0x000fe200078e001b */
[----:B------:R-:W-:Y:S01]  /*89f0*/  IMNMX R41, R86, 0x80, PT ;  /* 0x0000008056297817 */ /* 0x000fe20003800200 */
[----:B------:R-:W-:Y:S01]  /*8a00*/  IMAD.MOV.U32 R52, RZ, RZ, R22 ;  /* 0x000000ffff347224 */ /* 0x000fe200078e0016 */
[----:B------:R-:W-:Y:S01]  /*8a10*/  LOP3.LUT R44, R211, 0x18, R144, 0xf8, !PT ;  /* 0x00000018d32c7812 */ /* 0x000fe200078ef890 */
[----:B------:R-:W-:Y:S01]  /*8a20*/  IMAD.MOV.U32 R51, RZ, RZ, R23 ;  /* 0x000000ffff337224 */ /* 0x000fe200078e0017 */
[----:B------:R-:W-:Y:S01]  /*8a30*/  SHF.R.U64 R31, R26, 0x10, R27 ;  /* 0x000000101a1f7819 */ /* 0x000fe2000000121b */
[----:B------:R-:W-:Y:S01]  /*8a40*/  IMAD.MOV.U32 R49, RZ, RZ, R29 ;  /* 0x000000ffff317224 */ /* 0x000fe200078e001d */
[----:B------:R-:W-:Y:S01]  /*8a50*/  SHF.R.U32.HI R30, RZ, 0x10, R27 ;  /* 0x00000010ff1e7819 */ /* 0x000fe2000001161b */
[----:B------:R-:W-:Y:S01]  /*8a60*/  IMAD.MOV.U32 R18, RZ, RZ, R12 ;  /* 0x000000ffff127224 */ /* 0x000fe200078e000c */
[--C-:B------:R-:W-:Y:S01]  /*8a70*/  SHF.R.U64 R27, R22, 0x10, R23.reuse ;  /* 0x00000010161b7819 */ /* 0x100fe20000001217 */
[----:B------:R-:W-:Y:S01]  /*8a80*/  IMAD.MOV.U32 R58, RZ, RZ, R38 ;  /* 0x000000ffff3a7224 */ /* 0x000fe200078e0026 */
[----:B------:R-:W-:Y:S01]  /*8a90*/  SHF.R.U32.HI R26, RZ, 0x10, R23 ;  /* 0x00000010ff1a7819 */ /* 0x000fe20000011617 */
[----:B------:R-:W-:Y:S01]  /*8aa0*/  IMAD.MOV.U32 R46, RZ, RZ, R24 ;  /* 0x000000ffff2e7224 */ /* 0x000fe200078e0018 */
[----:B------:R-:W-:Y:S01]  /*8ab0*/  SHF.R.U64 R23, R28, 0x10, R29 ;  /* 0x000000101c177819 */ /* 0x000fe2000000121d */
[----:B------:R-:W-:Y:S01]  /*8ac0*/  IMAD.MOV.U32 R43, RZ, RZ, R7 ;  /* 0x000000ffff2b7224 */ /* 0x000fe200078e0007 */
[----:B------:R-:W-:Y:S01]  /*8ad0*/  SHF.R.U32.HI R22, RZ, 0x10, R29 ;  /* 0x00000010ff167819 */ /* 0x000fe2000001161d */
[----:B------:R-:W-:Y:S01]  /*8ae0*/  IMAD.MOV.U32 R50, RZ, RZ, R28 ;  /* 0x000000ffff327224 */ /* 0x000fe200078e001c */
[----:B------:R-:W-:Y:S01]  /*8af0*/  PRMT R34, R42, 0x5410, R34 ;  /* 0x000054102a227816 */ /* 0x000fe20000000022 */
[----:B------:R-:W-:Y:S01]  /*8b00*/  IMAD.MOV.U32 R57, RZ, RZ, R39 ;  /* 0x000000ffff397224 */ /* 0x000fe200078e0027 */
[----:B------:R-:W-:Y:S01]  /*8b10*/  ISETP.GE.AND P1, PT, R213, R41, PT ;  /* 0x00000029d500720c */ /* 0x000fe20003f26270 */
[----:B------:R-:W-:Y:S01]  /*8b20*/  IMAD.MOV.U32 R48, RZ, RZ, R14 ;  /* 0x000000ffff307224 */ /* 0x000fe200078e000e */
[----:B------:R-:W-:Y:S01]  /*8b30*/  SHF.R.U64 R29, R12, 0x10, R13 ;  /* 0x000000100c1d7819 */ /* 0x000fe2000000120d */
[----:B------:R-:W-:Y:S01]  /*8b40*/  IMAD.MOV.U32 R12, RZ, RZ, R6 ;  /* 0x000000ffff0c7224 */ /* 0x000fe200078e0006 */
[----:B------:R-:W-:Y:S01]  /*8b50*/  LOP3.LUT R42, R140, R44, R141, 0xf6, !PT ;  /* 0x0000002c8c2a7212 */ /* 0x000fe200078ef68d */
[----:B------:R-:W-:Y:S01]  /*8b60*/  IMAD.MOV.U32 R47, RZ, RZ, R15 ;  /* 0x000000ffff2f7224 */ /* 0x000fe200078e000f */
[----:B------:R-:W-:Y:S01]  /*8b70*/  LOP3.LUT P0, RZ, R212, 0x4, RZ, 0xc0, !PT ;  /* 0x00000004d4ff7812 */ /* 0x000fe2000780c0ff */
[----:B------:R-:W-:Y:S01]  /*8b80*/  IMAD.MOV.U32 R45, RZ, RZ, R13 ;  /* 0x000000ffff2d7224 */ /* 0x000fe200078e000d */
[----:B------:R-:W-:Y:S01]  /*8b90*/  PRMT R29, R18, 0x5410, R29 ;  /* 0x00005410121d7816 */ /* 0x000fe2000000001d */
[----:B------:R-:W-:Y:S01]  /*8ba0*/  IMAD.SHL.U32 R18, R42, 0x2, RZ ;  /* 0x000000022a127824 */ /* 0x000fe200078e00ff */
[----:B------:R-:W-:Y:S01]  /*8bb0*/  SHF.R.U64 R40, R38, 0x10, R39 ;  /* 0x0000001026287819 */ /* 0x000fe20000001227 */
[----:B------:R-:W-:-:S04]  /*8bc0*/  DEPBAR.LE SB0, 0x3 ;  /* 0x000080c00000791a */ /* 0x000fc80000000000 */
[----:B------:R-:W-:Y:S01]  /*8bd0*/  SHF.R.U64 R38, R24, 0x10, R25 ;  /* 0x0000001018267819 */ /* 0x000fe20000001219 */
[----:B------:R-:W-:Y:S01]  /*8be0*/  BSSY B1, `(.L_x_1421) ;  /* 0x0000122000017945 */ /* 0x000fe20003800000 */
[--C-:B------:R-:W-:Y:S01]  /*8bf0*/  SHF.R.U64 R25, R6, 0x10, R7.reuse ;  /* 0x0000001006197819 */ /* 0x100fe20000001207 */
[----:B------:R-:W-:Y:S01]  /*8c00*/  IMAD.MOV.U32 R6, RZ, RZ, R4 ;  /* 0x000000ffff067224 */ /* 0x000fe200078e0004 */
[----:B------:R-:W-:Y:S01]  /*8c10*/  SHF.R.U32.HI R24, RZ, 0x10, R7 ;  /* 0x00000010ff187819 */ /* 0x000fe20000011607 */
[--C-:B------:R-:W-:Y:S01]  /*8c20*/  IMAD.MOV.U32 R7, RZ, RZ, R5.reuse ;  /* 0x000000ffff077224 */ /* 0x100fe200078e0005 */
[----:B------:R-:W-:Y:S01]  /*8c30*/  SHF.R.U64 R21, R4, 0x10, R5 ;  /* 0x0000001004157819 */ /* 0x000fe20000001205 */
[----:B------:R-:W-:Y:S01]  /*8c40*/  IMAD.MOV.U32 R4, RZ, RZ, R61 ;  /* 0x000000ffff047224 */ /* 0x000fe200078e003d */
[----:B------:R-:W-:Y:S01]  /*8c50*/  SHF.R.U32.HI R20, RZ, 0x10, R5 ;  /* 0x00000010ff147819 */ /* 0x000fe20000011605 */
[----:B------:R-:W-:Y:S01]  /*8c60*/  IMAD.MOV.U32 R5, RZ, RZ, R60 ;  /* 0x000000ffff057224 */ /* 0x000fe200078e003c */
[----:B------:R-:W-:-:S02]  /*8c70*/  SHF.R.U64 R17, R14, 0x10, R15 ;  /* 0x000000100e117819 */ /* 0x000fc4000000120f */
[----:B------:R-:W-:Y:S02]  /*8c80*/  SHF.R.U32.HI R28, RZ, 0x10, R13 ;  /* 0x00000010ff1c7819 */ /* 0x000fe4000001160d */
[----:B------:R-:W-:Y:S02]  /*8c90*/  SHF.R.U32.HI R39, RZ, 0x10, R39 ;  /* 0x00000010ff277819 */ /* 0x000fe40000011627 */
[----:B------:R-:W-:Y:S02]  /*8ca0*/  SHF.R.U32.HI R15, RZ, 0x10, R15 ;  /* 0x00000010ff0f7819 */ /* 0x000fe4000001160f */
[--C-:B------:R-:W-:Y:S02]  /*8cb0*/  SHF.R.U64 R14, R60, 0x10, R61.reuse ;  /* 0x000000103c0e7819 */ /* 0x100fe4000000123d */
[----:B------:R-:W-:Y:S02]  /*8cc0*/  SHF.R.U32.HI R13, RZ, 0x10, R61 ;  /* 0x00000010ff0d7819 */ /* 0x000fe4000001163d */
[----:B------:R-:W-:-:S02]  /*8cd0*/  IADD3 R42, R18, 0x18100, RZ ;  /* 0x00018100122a7810 */ /* 0x000fc40007ffe0ff */
[----:B------:R-:W-:Y:S02]  /*8ce0*/  PRMT R25, R12, 0x5410, R25 ;  /* 0x000054100c197816 */ /* 0x000fe40000000019 */
[----:B------:R-:W-:Y:S02]  /*8cf0*/  IADD3 R12, R18, 0x18140, RZ ;  /* 0x00018140120c7810 */ /* 0x000fe40007ffe0ff */
        /* <DEDUP_REMOVED lines=17> */
[----:B------:R-:W-:Y:S02]  /*8e10*/  @P0 IADD3 R12, R42, -0x40, RZ ;  /* 0xffffffc02a0c0810 */ /* 0x000fe40007ffe0ff */
[----:B------:R-:W-:Y:S02]  /*8e20*/  PRMT R14, R5, 0x5410, R14 ;  /* 0x00005410050e7816 */ /* 0x000fe4000000000e */
        /* <DEDUP_REMOVED lines=8> */
[----:B------:R-:W-:Y:S01]  /*8eb0*/  IMAD.U32 R44, R38, 0x10000, RZ ;  /* 0x00010000262c7824 */ /* 0x000fe200078e00ff */
[----:B------:R-:W-:Y:S02]  /*8ec0*/  LOP3.LUT R45, R40, 0xffff0000, RZ, 0xc0, !PT ;  /* 0xffff0000282d7812 */ /* 0x000fe400078ec0ff */
[C---:B-1----:R-:W-:Y:S01]  /*8ed0*/  SHF.L.U32 R43, R4.reuse, 0x10, RZ ;  /* 0x00000010042b7819 */ /* 0x042fe200000006ff */
[----:B------:R-:W-:Y:S01]  /*8ee0*/  IMAD.U32 R46, R7, 0x10000, RZ ;  /* 0x00010000072e7824 */ /* 0x000fe200078e00ff */
[----:B------:R-:W-:Y:S02]  /*8ef0*/  LOP3.LUT R42, R4, 0xffff0000, RZ, 0xc0, !PT ;  /* 0xffff0000042a7812 */ /* 0x000fe400078ec0ff */
[C---:B------:R-:W-:Y:S02]  /*8f00*/  SHF.L.U32 R4, R5.reuse, 0x10, RZ ;  /* 0x0000001005047819 */ /* 0x040fe400000006ff */
[----:B------:R-:W-:-:S02]  /*8f10*/  LOP3.LUT R50, R5, 0xffff0000, RZ, 0xc0, !PT ;  /* 0xffff000005327812 */ /* 0x000fc400078ec0ff */
[----:B------:R-:W-:Y:S02]  /*8f20*/  LOP3.LUT R5, R38, 0xffff0000, RZ, 0xc0, !PT ;  /* 0xffff000026057812 */ /* 0x000fe400078ec0ff */
[C---:B------:R-:W-:Y:S02]  /*8f30*/  SHF.L.U32 R49, R6.reuse, 0x10, RZ ;  /* 0x0000001006317819 */ /* 0x040fe400000006ff */
[----:B------:R-:W-:Y:S01]  /*8f40*/  LOP3.LUT R48, R6, 0xffff0000, RZ, 0xc0, !PT ;  /* 0xffff000006307812 */ /* 0x000fe200078ec0ff */
[CC--:B------:R-:W-:Y:S01]  /*8f50*/  FMUL.FTZ R6, R42.reuse, R44.reuse ;  /* 0x0000002c2a067220 */ /* 0x0c0fe20000410000 */
[----:B------:R-:W-:Y:S01]  /*8f60*/  LOP3.LUT R51, R7, 0xffff0000, RZ, 0xc0, !PT ;  /* 0xffff000007337812 */ /* 0x000fe200078ec0ff */
[----:B------:R-:W-:Y:S02]  /*8f70*/  FMUL.FTZ R42, R42, R47 ;  /* 0x0000002f2a2a7220 */ /* 0x000fe40000410000 */
        /* <DEDUP_REMOVED lines=12> */
[----:B------:R-:W-:Y:S02]  /*9040*/  FMUL.FTZ R48, R48, R47 ;  /* 0x0000002f30307220 */ /* 0x000fe40000410000 */
[----:B------:R-:W-:Y:S02]  /*9050*/  FMUL.FTZ R51, R51, R45 ;  /* 0x0000002d33337220 */ /* 0x000fe40000410000 */
[----:B------:R-:W-:Y:S01]  /*9060*/  FFMA.FTZ R47, R49, R47, -R4 ;  /* 0x0000002f312f7223 */ /* 0x000fe20000010804 */
[----:B------:R-:W-:Y:S01]  /*9070*/  F2FP.BF16.PACK_AB R4, R43, R6 ;  /* 0x000000062b04723e */ /* 0x000fe200000010ff */
[----:B------:R-:W-:-:S02]  /*9080*/  FFMA.FTZ R48, R49, R44, R48 ;  /* 0x0000002c31307223 */ /* 0x000fc40000010030 */
[----:B------:R-:W-:Y:S01]  /*9090*/  FFMA.FTZ R45, R46, R45, -R5 ;  /* 0x0000002d2e2d7223 */ /* 0x000fe20000010805 */
[----:B------:R-:W-:Y:S01]  /*90a0*/  F2FP.BF16.PACK_AB R5, R50, R7 ;  /* 0x000000073205723e */ /* 0x000fe200000010ff */
[----:B------:R-:W-:Y:S01]  /*90b0*/  FFMA.FTZ R42, R46, R42, R51 ;  /* 0x0000002a2e2a7223 */ /* 0x000fe20000010033 */
[----:B------:R-:W-:-:S04]  /*90c0*/  F2FP.BF16.PACK_AB R6, R48, R47 ;  /* 0x0000002f3006723e */ /* 0x000fc800000010ff */
[----:B------:R-:W-:-:S05]  /*90d0*/  F2FP.BF16.PACK_AB R7, R42, R45 ;  /* 0x0000002d2a07723e */ /* 0x000fca00000010ff */
[----:B------:R1:W-:Y:S02]  /*90e0*/  STS.128 [R18+0x18100], R4 ;  /* 0x0181000412007388 */ /* 0x0003e40000000c00 */
.L_x_1424:
[----:B------:R-:W-:Y:S05]  /*90f0*/  BSYNC B0 ;  /* 0x0000000000007941 */ /* 0x000fea0003800000 */
.L_x_1423:
[----:B------:R-:W-:Y:S01]  /*9100*/  ISETP.GE.AND P0, PT, R138, c[0x0][0x27c], PT ;  /* 0x00009f008a007a0c */ /* 0x000fe20003f06270 */
[----:B------:R-:W-:-:S12]  /*9110*/  BSSY B0, `(.L_x_1425) ;  /* 0x0000028000007945 */ /* 0x000fd80003800000 */
[----:B------:R-:W-:Y:S05]  /*9120*/  @P0 BRA `(.L_x_1426) ;  /* 0x0000026000000947 */ /* 0x000fea0003800000 */
[----:B-1----:R-:W1:Y:S01]  /*9130*/  LDS.128 R4, [R12] ;  /* 0x000000000c047984 */ /* 0x002e620000000c00 */
        /* <DEDUP_REMOVED lines=14> */
[----:B------:R-:W-:Y:S02]  /*9220*/  FMUL.FTZ R7, R50, R5 ;  /* 0x0000000532077220 */ /* 0x000fe40000410000 */
[----:B------:R-:W-:Y:S01]  /*9230*/  FFMA.FTZ R6, R43, R47, -R6 ;  /* 0x0000002f2b067223 */ /* 0x000fe20000010806 */
[----:B------:R-:W-:Y:S01]  /*9240*/  SHF.L.U32 R47, R35, 0x10, RZ ;  /* 0x00000010232f7819 */ /* 0x000fe200000006ff */
[----:B------:R-:W-:Y:S01]  /*9250*/  FFMA.FTZ R43, R43, R44, R42 ;  /* 0x0000002c2b2b7223 */ /* 0x000fe2000001002a */
[----:B------:R-:W-:Y:S01]  /*9260*/  SHF.L.U32 R44, R32, 0x10, RZ ;  /* 0x00000010202c7819 */ /* 0x000fe200000006ff */
        /* <DEDUP_REMOVED lines=17> */
[----:B------:R1:W-:Y:S02]  /*9380*/  STS.128 [R12], R4 ;  /* 0x000000040c007388 */ /* 0x0003e40000000c00 */
.L_x_1426:
[----:B------:R-:W-:Y:S05]  /*9390*/  BSYNC B0 ;  /* 0x0000000000007941 */ /* 0x000fea0003800000 */
.L_x_1425:
[----:B------:R-:W-:Y:S01]  /*93a0*/  ISETP.GE.AND P0, PT, R33, c[0x0][0x27c], PT ;  /* 0x00009f0021007a0c */ /* 0x000fe20003f06270 */
[----:B------:R-:W-:-:S12]  /*93b0*/  BSSY B0, `(.L_x_1427) ;  /* 0x0000028000007945 */ /* 0x000fd80003800000 */
[----:B------:R-:W-:Y:S05]  /*93c0*/  @P0 BRA `(.L_x_1428) ;  /* 0x0000026000000947 */ /* 0x000fea0003800000 */
[----:B-1----:R-:W1:Y:S01]  /*93d0*/  LDS.128 R4, [R18+0x1c100] ;  /* 0x01c1000012047984 */ /* 0x002e620000000c00 */
        /* <DEDUP_REMOVED lines=37> */
.L_x_1428:
[----:B------:R-:W-:Y:S05]  /*9630*/  BSYNC B0 ;  /* 0x0000000000007941 */ /* 0x000fea0003800000 */
.L_x_1427:
        /* <DEDUP_REMOVED lines=41> */
.L_x_1430:
[----:B------:R-:W-:Y:S05]  /*98d0*/  BSYNC B0 ;  /* 0x0000000000007941 */ /* 0x000fea0003800000 */
.L_x_1429:
        /* <DEDUP_REMOVED lines=41> */
.L_x_1432:
[----:B------:R-:W-:Y:S05]  /*9b70*/  BSYNC B0 ;  /* 0x0000000000007941 */ /* 0x000fea0003800000 */
.L_x_1431:
[----:B------:R-:W-:-:S13]  /*9b80*/  ISETP.GE.AND P0, PT, R136, c[0x0][0x27c], PT ;  /* 0x00009f0088007a0c */ /* 0x000fda0003f06270 */
[----:B------:R-:W-:Y:S05]  /*9b90*/  @P0 BRA `(.L_x_1422) ;  /* 0x0000026000000947 */ /* 0x000fea0003800000 */
[----:B-1----:R-:W1:Y:S01]  /*9ba0*/  LDS.128 R4, [R12+0x8000] ;  /* 0x008000000c047984 */ /* 0x002e620000000c00 */
[C---:B------:R-:W-:Y:S01]  /*9bb0*/  SHF.L.U32 R47, R17.reuse, 0x10, RZ ;  /* 0x00000010112f7819 */ /* 0x040fe200000006ff */
        /* <DEDUP_REMOVED lines=36> */
.L_x_1422:
[----:B------:R-:W-:Y:S05]  /*9e00*/  BSYNC B1 ;  /* 0x0000000000017941 */ /* 0x000fea0003800000 */
.L_x_1421:
[----:B------:R-:W-:-:S13]  /*9e10*/  ISETP.GE.AND P0, PT, R16, R41, PT ;  /* 0x000000291000720c */ /* 0x000fda0003f06270 */
[----:B------:R-:W-:Y:S05]  /*9e20*/  @P0 BRA `(.L_x_1433) ;  /* 0x00003d7000000947 */ /* 0x000fea0003800000 */
[----:B------:R-:W-:Y:S01]  /*9e30*/  ISETP.GE.AND P0, PT, R142, c[0x0][0x27c], PT ;  /* 0x00009f008e007a0c */ /* 0x000fe20003f06270 */
[----:B------:R-:W-:-:S12]  /*9e40*/  BSSY B0, `(.L_x_1434) ;  /* 0x0000028000007945 */ /* 0x000fd80003800000 */
[----:B------:R-:W-:Y:S05]  /*9e50*/  @P0 BRA `(.L_x_1435) ;  /* 0x0000026000000947 */ /* 0x000fea0003800000 */
[----:B-1----:R-:W1:Y:S01]  /*9e60*/  LDS.128 R4, [R18+0x1a100] ;  /* 0x01a1000012047984 */ /* 0x002e620000000c00 */
[----:B------:R-:W-:Y:S02]  /*9e70*/  LOP3.LUT R43, R40, 0xffff0000, RZ, 0xc0, !PT ;  /* 0xffff0000282b7812 */ /* 0x000fe400078ec0ff */
[----:B------:R-:W-:Y:S02]  /*9e80*/  LOP3.LUT R45, R38, 0xffff0000, RZ, 0xc0, !PT ;  /* 0xffff0000262d7812 */ /* 0x000fe400078ec0ff */
[C---:B-1----:R-:W-:Y:S02]  /*9e90*/  SHF.L.U32 R41, R4.reuse, 0x10, RZ ;  /* 0x0000001004297819 */ /* 0x042fe400000006ff */
[----:B------:R-:W-:Y:S02]  /*9ea0*/  LOP3.LUT R16, R4, 0xffff0000, RZ, 0xc0, !PT ;  /* 0xffff000004107812 */ /* 0x000fe400078ec0ff */
[C---:B------:R-:W-:Y:S02]  /*9eb0*/  SHF.L.U32 R4, R5.reuse, 0x10, RZ ;  /* 0x0000001005047819 */ /* 0x040fe400000006ff */
[----:B------:R-:W-:-:S02]  /*9ec0*/  LOP3.LUT R42, R5, 0xffff0000, RZ, 0xc0, !PT ;  /* 0xffff0000052a7812 */ /* 0x000fc400078ec0ff */
[----:B------:R-:W-:Y:S01]  /*9ed0*/  SHF.L.U32 R5, R40, 0x10, RZ ;  /* 0x0000001028057819 */ /* 0x000fe200000006ff */
[----:B------:R-:W-:Y:S01]  /*9ee0*/  IMAD.U32 R40, R38, 0x10000, RZ ;  /* 0x0001000026287824 */ /* 0x000fe200078e00ff */
[C---:B------:R-:W-:Y:S01]  /*9ef0*/  SHF.L.U32 R46, R6.reuse, 0x10, RZ ;  /* 0x00000010062e7819 */ /* 0x040fe200000006ff */
[C---:B------:R-:W-:Y:S01]  /*9f00*/  IMAD.U32 R38, R7.reuse, 0x10000, RZ ;  /* 0x0001000007267824 */ /* 0x040fe200078e00ff */
[----:B------:R-:W-:Y:S01]  /*9f10*/  LOP3.LUT R44, R6, 0xffff0000, RZ, 0xc0, !PT ;  /* 0xffff0000062c7812 */ /* 0x000fe200078ec0ff */
[----:B------:R-:W-:Y:S01]  /*9f20*/  FMUL.FTZ R6, R40, R16 ;  /* 0x0000001028067220 */ /* 0x000fe20000410000 */
[----:B------:R-:W-:Y:S01]  /*9f30*/  LOP3.LUT R47, R7, 0xffff0000, RZ, 0xc0, !PT ;  /* 0xffff0000072f7812 */ /* 0x000fe200078ec0ff */
[----:B------:R-:W-:Y:S02]  /*9f40*/  FMUL.FTZ R7, R45, R42 ;  /* 0x0000002a2d077220 */ /* 0x000fe40000410000 */
[C---:B------:R-:W-:Y:S02]  /*9f50*/  FMUL.FTZ R16, R5.reuse, R16 ;  /* 0x0000001005107220 */ /* 0x040fe40000410000 */
[----:B------:R-:W-:-:S02]  /*9f60*/  FFMA.FTZ R6, R5, R41, -R6 ;  /* 0x0000002905067223 */ /* 0x000fc40000010806 */
[----:B------:R-:W-:Y:S01]  /*9f70*/  FFMA.FTZ R5, R43, R4, -R7 ;  /* 0x000000042b057223 */ /* 0x000fe20000010807 */
[----:B------:R-:W-:Y:S01]  /*9f80*/  SHF.L.U32 R7, R37, 0x10, RZ ;  /* 0x0000001025077819 */ /* 0x000fe200000006ff */
[----:B------:R-:W-:Y:S01]  /*9f90*/  FMUL.FTZ R42, R43, R42 ;  /* 0x0000002a2b2a7220 */ /* 0x000fe20000410000 */
[----:B------:R-:W-:Y:S01]  /*9fa0*/  SHF.L.U32 R43, R39, 0x10, RZ ;  /* 0x00000010272b7819 */ /* 0x000fe200000006ff */
[----:B------:R-:W-:Y:S01]  /*9fb0*/  FFMA.FTZ R41, R40, R41, R16 ;  /* 0x0000002928297223 */ /* 0x000fe20000010010 */
[----:B------:R-:W-:Y:S01]  /*9fc0*/  LOP3.LUT R37, R37, 0xffff0000, RZ, 0xc0, !PT ;  /* 0xffff000025257812 */ /* 0x000fe200078ec0ff */
[----:B------:R-:W-:Y:S01]  /*9fd0*/  FFMA.FTZ R42, R45, R4, R42 ;  /* 0x000000042d2a7223 */ /* 0x000fe2000001002a */
[----:B------:R-:W-:Y:S01]  /*9fe0*/  LOP3.LUT R39, R39, 0xffff0000, RZ, 0xc0, !PT ;  /* 0xffff000027277812 */ /* 0x000fe200078ec0ff */
[-C--:B------:R-:W-:Y:S02]  /*9ff0*/  FMUL.FTZ R4, R7, R44.reuse ;  /* 0x0000002c07047220 */ /* 0x080fe40000410000 */
[----:B------:R-:W-:Y:S01]  /*a000*/  FMUL.FTZ R44, R43, R44 ;  /* 0x0000002c2b2c7220 */ /* 0x000fe20000410000 */
[----:B------:R-:W-:Y:S01]  /*a010*/  F2FP.BF16.PACK_AB R5, R42, R5 ;  /* 0x000000052a05723e */ /* 0x000fe200000010ff */
[----:B------:R-:W-:-:S02]  /*a020*/  FMUL.FTZ R16, R37, R47 ;  /* 0x0000002f25107220 */ /* 0x000fc40000410000 */
[----:B------:R-:W-:Y:S02]  /*a030*/  FMUL.FTZ R47, R39, R47 ;  /* 0x0000002f272f7220 */ /* 0x000fe40000410000 */
[----:B------:R-:W-:Y:S02]  /*a040*/  FFMA.FTZ R44, R7, R46, R44 ;  /* 0x0000002e072c7223 */ /* 0x000fe4000001002c */
[----:B------:R-:W-:Y:S02]  /*a050*/  FFMA.FTZ R7, R39, R38, -R16 ;  /* 0x0000002627077223 */ /* 0x000fe40000010810 */
[----:B------:R-:W-:Y:S01]  /*a060*/  FFMA.FTZ R43, R43, R46, -R4 ;  /* 0x0000002e2b2b7223 */ /* 0x000fe20000010804 */
[----:B------:R-:W-:Y:S01]  /*a070*/  F2FP.BF16.PACK_AB R4, R41, R6 ;  /* 0x000000062904723e */ /* 0x000fe200000010ff */
[----:B------:R-:W-:-:S03]  /*a080*/  FFMA.FTZ R38, R37, R38, R47 ;  /* 0x0000002625267223 */ /* 0x000fc6000001002f */
[----:B------:R-:W-:Y:S02]  /*a090*/  F2FP.BF16.PACK_AB R6, R44, R43 ;  /* 0x0000002b2c06723e */ /* 0x000fe400000010ff */
[----:B------:R-:W-:-:S05]  /*a0a0*/  F2FP.BF16.PACK_AB R7, R38, R7 ;  /* 0x000000072607723e */ /* 0x000fca00000010ff */
[----:B------:R1:W-:Y:S02]  /*a0b0*/  STS.128 [R18+0x1a100], R4 ;  /* 0x01a1000412007388 */ /* 0x0003e40000000c00 */
.L_x_1435:
[----:B------:R-:W-:Y:S05]  /*a0c0*/  BSYNC B0 ;  /* 0x0000000000007941 */ /* 0x000fea0003800000 */
.L_x_1434:
        /* <DEDUP_REMOVED lines=20> */
[C---:B------:R-:W-:Y:S01]  /*a210*/  FFMA.FTZ R5, R39.reuse, R4, -R7 ;  /* 0x0000000427057223 */ /* 0x040fe20000010807 */
        /* <DEDUP_REMOVED lines=12> */
[-C--:B------:R-:W-:Y:S02]  /*a2e0*/  FFMA.FTZ R40, R7, R42.reuse, R40 ;  /* 0x0000002a07287223 */ /* 0x080fe40000010028 */
[----:B------:R-:W-:Y:S01]  /*a2f0*/  FFMA.FTZ R39, R39, R42, -R4 ;  /* 0x0000002a27277223 */ /* 0x000fe20000010804 */
[----:B------:R-:W-:Y:S01]  /*a300*/  F2FP.BF16.PACK_AB R4, R37, R6 ;  /* 0x000000062504723e */ /* 0x000fe200000010ff */
[-C--:B------:R-:W-:Y:S02]  /*a310*/  FFMA.FTZ R7, R35, R34.reuse, -R16 ;  /* 0x0000002223077223 */ /* 0x080fe40000010810 */
[----:B------:R-:W-:Y:S01]  /*a320*/  FFMA.FTZ R32, R32, R34, R43 ;  /* 0x0000002220207223 */ /* 0x000fe2000001002b */
[----:B------:R-:W-:-:S04]  /*a330*/  F2FP.BF16.PACK_AB R6, R40, R39 ;  /* 0x000000272806723e */ /* 0x000fc800000010ff */
[----:B------:R-:W-:-:S05]  /*a340*/  F2FP.BF16.PACK_AB R7, R32, R7 ;  /* 0x000000072007723e */ /* 0x000fca00000010ff */
[----:B------:R1:W-:Y:S02]  /*a350*/  STS.128 [R12+0x2000], R4 ;  /* 0x002000040c007388 */ /* 0x0003e40000000c00 */
.L_x_1437:
[----:B------:R-:W-:Y:S05]  /*a360*/  BSYNC B0 ;  /* 0x0000000000007941 */ /* 0x000fea0003800000 */
.L_x_1436:
        /* <DEDUP_REMOVED lines=15> */
[-C--:B------:R-:W-:Y:S01]  /*a460*/  FMUL.FTZ R6, R31, R16.reuse ;  /* 0x000000101f067220 */ /* 0x080fe20000410000 */
[----:B------:R-:W-:Y:S01]  /*a470*/  LOP3.LUT R38, R7, 0xffff0000, RZ, 0xc0, !PT ;  /* 0xffff000007267812 */ /* 0x000fe200078ec0ff */
[-C--:B------:R-:W-:Y:S02]  /*a480*/  FMUL.FTZ R7, R29, R33.reuse ;  /* 0x000000211d077220 */ /* 0x080fe40000410000 */
        /* <DEDUP_REMOVED lines=15> */
[-C--:B------:R-:W-:Y:S01]  /*a580*/  FFMA.FTZ R16, R16, R37.reuse, -R4 ;  /* 0x0000002510107223 */ /* 0x080fe20000010804 */
[----:B------:R-:W-:Y:S01]  /*a590*/  F2FP.BF16.PACK_AB R4, R31, R6 ;  /* 0x000000061f04723e */ /* 0x000fe200000010ff */
[----:B------:R-:W-:-:S02]  /*a5a0*/  FFMA.FTZ R7, R7, R37, R36 ;  /* 0x0000002507077223 */ /* 0x000fc40000010024 */
[-C--:B------:R-:W-:Y:S02]  /*a5b0*/  FFMA.FTZ R29, R30, R35.reuse, -R29 ;  /* 0x000000231e1d7223 */ /* 0x080fe4000001081d */
[----:B------:R-:W-:Y:S01]  /*a5c0*/  FFMA.FTZ R38, R28, R35, R38 ;  /* 0x000000231c267223 */ /* 0x000fe20000010026 */
[----:B------:R-:W-:-:S04]  /*a5d0*/  F2FP.BF16.PACK_AB R6, R7, R16 ;  /* 0x000000100706723e */ /* 0x000fc800000010ff */
[----:B------:R-:W-:-:S05]  /*a5e0*/  F2FP.BF16.PACK_AB R7, R38, R29 ;  /* 0x0000001d2607723e */ /* 0x000fca00000010ff */
[----:B------:R1:W-:Y:S02]  /*a5f0*/  STS.128 [R18+0x1e100], R4 ;  /* 0x01e1000412007388 */ /* 0x0003e40000000c00 */
.L_x_1439:
[----:B------:R-:W-:Y:S05]  /*a600*/  BSYNC B0 ;  /* 0x0000000000007941 */ /* 0x000fea0003800000 */
.L_x_1438:
        /* <DEDUP_REMOVED lines=41> */
.L_x_1441:
[----:B------:R-:W-:Y:S05]  /*a8a0*/  BSYNC B0 ;  /* 0x0000000000007941 */ /* 0x000fea0003800000 */
.L_x_1440:
        /* <DEDUP_REMOVED lines=27> */
[----:B------:R-:W-:Y:S01]  /*aa60*/  FFMA.FTZ R24, R21, R4, R24 ;  /* 0x0000000415187223 */ /* 0x000fe20000010018 */
[----:B------:R-:W-:Y:S01]  /*aa70*/  F2FP.BF16.PACK_AB R4, R19, R6 ;  /* 0x000000061304723e */ /* 0x000fe200000010ff */
[-C--:B------:R-:W-:Y:S02]  /*aa80*/  FMUL.FTZ R21, R7, R27.reuse ;  /* 0x0000001b07157220 */ /* 0x080fe40000410000 */
[----:B------:R-:W-:Y:S01]  /*aa90*/  FMUL.FTZ R27, R16, R27 ;  /* 0x0000001b101b7220 */ /* 0x000fe20000410000 */
[----:B------:R-:W-:Y:S01]  /*aaa0*/  F2FP.BF16.PACK_AB R5, R24, R5 ;  /* 0x000000051805723e */ /* 0x000fe200000010ff */
[-C--:B------:R-:W-:Y:S02]  /*aab0*/  FMUL.FTZ R23, R20, R29.reuse ;  /* 0x0000001d14177220 */ /* 0x080fe40000410000 */
[----:B------:R-:W-:Y:S02]  /*aac0*/  FMUL.FTZ R29, R22, R29 ;  /* 0x0000001d161d7220 */ /* 0x000fe40000410000 */
[----:B------:R-:W-:-:S02]  /*aad0*/  FFMA.FTZ R21, R16, R28, -R21 ;  /* 0x0000001c10157223 */ /* 0x000fc40000010815 */
[----:B------:R-:W-:Y:S02]  /*aae0*/  FFMA.FTZ R28, R7, R28, R27 ;  /* 0x0000001c071c7223 */ /* 0x000fe4000001001b */
[-C--:B------:R-:W-:Y:S02]  /*aaf0*/  FFMA.FTZ R7, R22, R26.reuse, -R23 ;  /* 0x0000001a16077223 */ /* 0x080fe40000010817 */
[----:B------:R-:W-:Y:S01]  /*ab00*/  FFMA.FTZ R20, R20, R26, R29 ;  /* 0x0000001a14147223 */ /* 0x000fe2000001001d */
[----:B------:R-:W-:-:S04]  /*ab10*/  F2FP.BF16.PACK_AB R6, R28, R21 ;  /* 0x000000151c06723e */ /* 0x000fc800000010ff */
[----:B------:R-:W-:-:S05]  /*ab20*/  F2FP.BF16.PACK_AB R7, R20, R7 ;  /* 0x000000071407723e */ /* 0x000fca00000010ff */
[----:B------:R1:W-:Y:S02]  /*ab30*/  STS.128 [R18+0x22100], R4 ;  /* 0x0221000412007388 */ /* 0x0003e40000000c00 */
.L_x_1443:
[----:B------:R-:W-:Y:S05]  /*ab40*/  BSYNC B0 ;  /* 0x0000000000007941 */ /* 0x000fea0003800000 */
.L_x_1442:
        /* <DEDUP_REMOVED lines=19> */
[C---:B------:R-:W-:Y:S01]  /*ac80*/  FFMA.FTZ R5, R20.reuse, R4, -R7 ;  /* 0x0000000414057223 */ /* 0x040fe20000010807 */
        /* <DEDUP_REMOVED lines=19> */
[----:B------:R1:W-:Y:S01]  /*adc0*/  STS.128 [R12+0xa000], R4 ;  /* 0x00a000040c007388 */ /* 0x0003e20000000c00 */
[----:B------:R-:W-:Y:S05]  /*add0*/  BRA `(.L_x_1433) ;  /* 0x00002dc000007947 */ /* 0x000fea0003800000 */
.L_x_1418:
[----:B------:R-:W-:Y:S01]  /*ade0*/  ISETP.GE.AND P0, PT, R5, R86, PT ;  /* 0x000000560500720c */ /* 0x000fe20003f06270 */
[C---:B------:R-:W-:Y:S01]  /*adf0*/  IMAD.IADD R20, R142.reuse, 0x1, R19 ;  /* 0x000000018e147824 */ /* 0x040fe200078e0213 */
[----:B------:R-:W1:Y:S01]  /*ae00*/  SHFL.IDX PT, R43, R7, RZ, 0x1c1f ;  /* 0x001c1fff072b7589 */ /* 0x000e6200000e0000 */
[----:B------:R-:W-:Y:S01]  /*ae10*/  IMAD.IADD R40, R142, 0x1, R33 ;  /* 0x000000018e287824 */ /* 0x000fe200078e0221 */
[----:B------:R-:W-:Y:S01]  /*ae20*/  BSSY B0, `(.L_x_1444) ;  /* 0x000003a000007945 */ /* 0x000fe20003800000 */
[----:B------:R-:W-:Y:S01]  /*ae30*/  CS2R R46, SRZ ;  /* 0x00000000002e7805 */ /* 0x000fe2000001ff00 */
[----:B------:R-:W-:Y:S01]  /*ae40*/  SHF.R.S32.HI R19, RZ, 0x1f, R20 ;  /* 0x0000001fff137819 */ /* 0x000fe20000011414 */
[----:B------:R2:W3:Y:S01]  /*ae50*/  SHFL.IDX PT, R42, R4, RZ, 0x1c1f ;  /* 0x001c1fff042a7589 */ /* 0x0004e200000e0000 */
[----:B------:R-:W-:Y:S01]  /*ae60*/  SHF.R.S32.HI R39, RZ, 0x1f, R40 ;  /* 0x0000001fff277819 */ /* 0x000fe20000011428 */
[----:B------:R-:W-:Y:S01]  /*ae70*/  CS2R R44, SRZ ;  /* 0x00000000002c7805 */ /* 0x000fe2000001ff00 */
[----:B------:R-:W-:Y:S01]  /*ae80*/  LEA.HI R18, R19, R20, RZ, 0x3 ;  /* 0x0000001413127211 */ /* 0x000fe200078f18ff */
[----:B------:R4:W1:Y:S01]  /*ae90*/  SHFL.IDX PT, R23, R6, RZ, 0x1c1f ;  /* 0x001c1fff06177589 */ /* 0x00086200000e0000 */
[----:B------:R-:W-:Y:S01]  /*aea0*/  LEA.HI R38, R39, R40, RZ, 0x3 ;  /* 0x0000002827267211 */ /* 0x000fe200078f18ff */
[----:B------:R-:W-:Y:S01]  /*aeb0*/  CS2R R34, SRZ ;  /* 0x0000000000227805 */ /* 0x000fe2000001ff00 */
[----:B------:R-:W-:Y:S01]  /*aec0*/  CS2R R32, SRZ ;  /* 0x0000000000207805 */ /* 0x000fe2000001ff00 */
[----:B------:R5:W1:Y:S01]  /*aed0*/  SHFL.IDX PT, R22, R12, RZ, 0x1c1f ;  /* 0x001c1fff0c167589 */ /* 0x000a6200000e0000 */
[----:B------:R-:W-:Y:S01]  /*aee0*/  CS2R R30, SRZ ;  /* 0x00000000001e7805 */ /* 0x000fe2000001ff00 */
[----:B------:R-:W-:Y:S01]  /*aef0*/  CS2R R28, SRZ ;  /* 0x00000000001c7805 */ /* 0x000fe2000001ff00 */
[----:B------:R-:W-:Y:S01]  /*af00*/  CS2R R26, SRZ ;  /* 0x00000000001a7805 */ /* 0x000fe2000001ff00 */
[----:B------:R-:W-:Y:S01]  /*af10*/  CS2R R24, SRZ ;  /* 0x0000000000187805 */ /* 0x000fe2000001ff00 */
[----:B------:R-:W-:Y:S01]  /*af20*/  CS2R R14, SRZ ;  /* 0x00000000000e7805 */ /* 0x000fe2000001ff00 */
[----:B------:R-:W-:-:S02]  /*af30*/  SHF.R.S32.HI R17, RZ, 0x3, R18 ;  /* 0x00000003ff117819 */ /* 0x000fc40000011412 */
[----:B------:R-:W-:Y:S01]  /*af40*/  SHF.R.S32.HI R37, RZ, 0x3, R38 ;  /* 0x00000003ff257819 */ /* 0x000fe20000011426 */
[----:B--2---:R-:W-:Y:S01]  /*af50*/  CS2R R4, SRZ ;  /* 0x0000000000047805 */ /* 0x004fe2000001ff00 */
[----:B----4-:R-:W-:Y:S01]  /*af60*/  CS2R R6, SRZ ;  /* 0x0000000000067805 */ /* 0x010fe2000001ff00 */
[----:B-----5:R-:W-:Y:S01]  /*af70*/  CS2R R12, SRZ ;  /* 0x00000000000c7805 */ /* 0x020fe2000001ff00 */
[----:B------:R-:W-:Y:S05]  /*af80*/  @P0 BRA `(.L_x_1445) ;  /* 0x0000023000000947 */ /* 0x000fea0003800000 */
[C---:B-1-3--:R-:W-:Y:S01]  /*af90*/  ISETP.GE.AND P0, PT, R144.reuse, c[0x0][0x27c], PT ;  /* 0x00009f0090007a0c */ /* 0x04afe20003f06270 */
        /* <DEDUP_REMOVED lines=21> */
[----:B------:R-:W-:Y:S01]  /*b0f0*/  CS2R R24, SRZ ;  /* 0x0000000000187805 */ /* 0x000fe2000001ff00 */
[----:B------:R-:W-:Y:S01]  /*b100*/  CS2R R30, SRZ ;  /* 0x00000000001e7805 */ /* 0x000fe2000001ff00 */
[----:B------:R-:W-:Y:S01]  /*b110*/  CS2R R28, SRZ ;  /* 0x00000000001c7805 */ /* 0x000fe2000001ff00 */
[C---:B------:R-:W-:Y:S01]  /*b120*/  @!P1 IMAD.WIDE R42, R5.reuse, 0x2, R42 ;  /* 0x00000002052a9825 */ /* 0x040fe200078e022a */
[----:B------:R-:W-:Y:S01]  /*b130*/  CS2R R6, SRZ ;  /* 0x0000000000067805 */ /* 0x000fe2000001ff00 */
[----:B------:R1:W5:Y:S02]  /*b140*/  @!P2 LD.E.128 R32, [R52.64] ;  /* 0x000000083420a980 */ /* 0x000364000c101d00 */
[----:B------:R-:W-:-:S02]  /*b150*/  @!P1 IMAD.WIDE R22, R5, 0x2, R22 ;  /* 0x0000000205169825 */ /* 0x000fc400078e0216 */
[----:B------:R-:W-:Y:S01]  /*b160*/  CS2R R4, SRZ ;  /* 0x0000000000047805 */ /* 0x000fe2000001ff00 */
[----:B------:R1:W5:Y:S04]  /*b170*/  @!P2 LD.E.128 R12, [R54.64] ;  /* 0x00000008360ca980 */ /* 0x000368000c101d00 */
[----:B------:R1:W5:Y:S04]  /*b180*/  @!P1 LD.E.128 R44, [R42.64] ;  /* 0x000000082a2c9980 */ /* 0x000368000c101d00 */
[----:B------:R1:W5:Y:S04]  /*b190*/  @!P1 LD.E.128 R24, [R22.64] ;  /* 0x0000000816189980 */ /* 0x000368000c101d00 */
[----:B------:R1:W5:Y:S04]  /*b1a0*/  @!P0 LD.E.128 R28, [R50.64] ;  /* 0x00000008321c8980 */ /* 0x000368000c101d00 */
[----:B------:R1:W5:Y:S02]  /*b1b0*/  @!P0 LD.E.128 R4, [R48.64] ;  /* 0x0000000830048980 */ /* 0x000364000c101d00 */
.L_x_1445:
[----:B-1-3--:R-:W-:Y:S05]  /*b1c0*/  BSYNC B0 ;  /* 0x0000000000007941 */ /* 0x00afea0003800000 */
.L_x_1444:
[--C-:B-----5:R-:W-:Y:S01]  /*b1d0*/  IMAD.MOV.U32 R49, RZ, RZ, R33.reuse ;  /* 0x000000ffff317224 */ /* 0x120fe200078e0021 */
[--C-:B------:R-:W-:Y:S01]  /*b1e0*/  SHF.R.U32.HI R66, RZ, 0x10, R33.reuse ;  /* 0x00000010ff427819 */ /* 0x100fe20000011621 */
[----:B------:R-:W-:Y:S01]  /*b1f0*/  IMAD.MOV.U32 R63, RZ, RZ, R34 ;  /* 0x000000ffff3f7224 */ /* 0x000fe200078e0022 */
[----:B------:R-:W-:Y:S01]  /*b200*/  SHF.R.U64 R53, R32, 0x10, R33 ;  /* 0x0000001020357819 */ /* 0x000fe20000001221 */
[--C-:B------:R-:W-:Y:S01]  /*b210*/  IMAD.MOV.U32 R33, RZ, RZ, R35.reuse ;  /* 0x000000ffff217224 */ /* 0x100fe200078e0023 */
[--C-:B------:R-:W-:Y:S01]  /*b220*/  SHF.R.U64 R34, R34, 0x10, R35.reuse ;  /* 0x0000001022227819 */ /* 0x100fe20000001223 */
[----:B------:R-:W-:Y:S01]  /*b230*/  IMAD.MOV.U32 R57, RZ, RZ, R4 ;  /* 0x000000ffff397224 */ /* 0x000fe200078e0004 */
[----:B------:R-:W-:Y:S01]  /*b240*/  SHF.R.U32.HI R68, RZ, 0x10, R35 ;  /* 0x00000010ff447819 */ /* 0x000fe20000011623 */
[--C-:B------:R-:W-:Y:S01]  /*b250*/  IMAD.MOV.U32 R43, RZ, RZ, R5.reuse ;  /* 0x000000ffff2b7224 */ /* 0x100fe200078e0005 */
[----:B------:R-:W-:Y:S01]  /*b260*/  PRMT R35, R49, 0x5410, R66 ;  /* 0x0000541031237816 */ /* 0x000fe20000000042 */
[----:B------:R-:W-:Y:S01]  /*b270*/  IMAD R49, R201, -0x80, R86 ;  /* 0xffffff80c9317824 */ /* 0x000fe200078e0256 */
[--C-:B------:R-:W-:Y:S01]  /*b280*/  SHF.R.U64 R4, R4, 0x10, R5.reuse ;  /* 0x0000001004047819 */ /* 0x100fe20000001205 */
[----:B------:R-:W-:Y:S01]  /*b290*/  IMAD.MOV.U32 R59, RZ, RZ, R28 ;  /* 0x000000ffff3b7224 */ /* 0x000fe200078e001c */
[----:B------:R-:W-:Y:S01]  /*b2a0*/  SHF.R.U32.HI R56, RZ, 0x10, R5 ;  /* 0x00000010ff387819 */ /* 0x000fe20000011605 */
[----:B------:R-:W-:Y:S01]  /*b2b0*/  IMAD.MOV.U32 R5, RZ, RZ, R6 ;  /* 0x000000ffff057224 */ /* 0x000fe200078e0006 */
[----:B------:R-:W-:Y:S01]  /*b2c0*/  IMNMX R49, R49, 0x80, PT ;  /* 0x0000008031317817 */ /* 0x000fe20003800200 */
[----:B------:R-:W-:Y:S01]  /*b2d0*/  IMAD.MOV.U32 R62, RZ, RZ, R32 ;  /* 0x000000ffff3e7224 */ /* 0x000fe200078e0020 */
[--C-:B------:R-:W-:Y:S01]  /*b2e0*/  SHF.R.U64 R42, R6, 0x10, R7.reuse ;  /* 0x00000010062a7819 */ /* 0x100fe20000001207 */
[----:B------:R-:W-:Y:S01]  /*b2f0*/  IMAD.MOV.U32 R41, RZ, RZ, R7 ;  /* 0x000000ffff297224 */ /* 0x000fe200078e0007 */
[----:B------:R-:W-:Y:S01]  /*b300*/  ISETP.GE.AND P0, PT, R213, R49, PT ;  /* 0x00000031d500720c */ /* 0x000fe20003f06270 */
        /* <DEDUP_REMOVED lines=8> */
[--C-:B------:R-:W-:Y:S01]  /*b390*/  IMAD.MOV.U32 R31, RZ, RZ, R13.reuse ;  /* 0x000000ffff1f7224 */ /* 0x100fe200078e000d */
        /* <DEDUP_REMOVED lines=8> */
[----:B------:R-:W-:Y:S01]  /*b420*/  SHF.R.U64 R30, R14, 0x10, R15 ;  /* 0x000000100e1e7819 */ /* 0x000fe2000000120f */
[----:B------:R-:W-:Y:S01]  /*b430*/  IMAD.MOV.U32 R50, RZ, RZ, R45 ;  /* 0x000000ffff327224 */ /* 0x000fe200078e002d */
[----:B------:R-:W-:Y:S01]  /*b440*/  SHF.R.U32.HI R14, RZ, 0x10, R15 ;  /* 0x00000010ff0e7819 */ /* 0x000fe2000001160f */
        /* <DEDUP_REMOVED lines=48> */
[----:B------:R-:W-:Y:S02]  /*b750*/  SHF.R.S32.HI R4, RZ, 0x1f, R5 ;  /* 0x0000001fff047819 */ /* 0x000fe40000011405 */
[----:B------:R-:W-:-:S02]  /*b760*/  SHF.L.U32 R6, R5, 0x3, RZ ;  /* 0x0000000305067819 */ /* 0x000fc400000006ff */
[----:B------:R-:W-:Y:S02]  /*b770*/  LEA.HI R4, R4, R5, RZ, 0x3 ;  /* 0x0000000504047211 */ /* 0x000fe400078f18ff */
[----:B------:R-:W-:Y:S02]  /*b780*/  LOP3.LUT R6, R211, 0x38, R6, 0xf8, !PT ;  /* 0x00000038d3067812 */ /* 0x000fe400078ef806 */
[----:B------:R-:W-:Y:S01]  /*b790*/  SHF.L.U32 R51, R51, 0x1, RZ ;  /* 0x0000000133337819 */ /* 0x000fe200000006ff */
[----:B------:R-:W-:Y:S01]  /*b7a0*/  IMAD.SHL.U32 R4, R4, 0x400, RZ ;  /* 0x0000040004047824 */ /* 0x000fe200078e00ff */
[----:B------:R-:W-:Y:S02]  /*b7b0*/  LOP3.LUT R5, R6, R141, RZ, 0x3c, !PT ;  /* 0x0000008d06057212 */ /* 0x000fe400078e3cff */
[----:B------:R-:W-:Y:S01]  /*b7c0*/  LOP3.LUT R65, R47, 0xffff0000, RZ, 0xc0, !PT ;  /* 0xffff00002f417812 */ /* 0x000fe200078ec0ff */
[----:B------:R-:W1:Y:S01]  /*b7d0*/  LDS.128 R12, [R51+0x18100] ;  /* 0x01810000330c7984 */ /* 0x000e620000000c00 */
[----:B------:R-:W-:-:S04]  /*b7e0*/  LOP3.LUT R4, R4, 0x7fffe000, RZ, 0xc0, !PT ;  /* 0x7fffe00004047812 */ /* 0x000fc800078ec0ff */
        /* <DEDUP_REMOVED lines=11> */
[C---:B--2---:R-:W-:Y:S01]  /*b8a0*/  SHF.L.U32 R59, R4.reuse, 0x10, RZ ;  /* 0x00000010043b7819 */ /* 0x044fe200000006ff */
[C---:B------:R-:W-:Y:S01]  /*b8b0*/  IMAD.U32 R66, R7.reuse, 0x10000, RZ ;  /* 0x0001000007427824 */ /* 0x040fe200078e00ff */
[----:B------:R-:W-:Y:S02]  /*b8c0*/  LOP3.LUT R62, R7, 0xffff0000, RZ, 0xc0, !PT ;  /* 0xffff0000073e7812 */ /* 0x000fe400078ec0ff */
[----:B------:R-:W-:Y:S01]  /*b8d0*/  LOP3.LUT R57, R4, 0xffff0000, RZ, 0xc0, !PT ;  /* 0xffff000004397812 */ /* 0x000fe200078ec0ff */
[C---:B------:R-:W-:Y:S01]  /*b8e0*/  FMUL.FTZ R58, R59.reuse, R60 ;  /* 0x0000003c3b3a7220 */ /* 0x040fe20000410000 */
[----:B------:R-:W-:Y:S01]  /*b8f0*/  LOP3.LUT R7, R44, 0xffff0000, RZ, 0xc0, !PT ;  /* 0xffff00002c077812 */ /* 0x000fe200078ec0ff */
[-C--:B------:R-:W-:Y:S01]  /*b900*/  FMUL.FTZ R59, R59, R70.reuse ;  /* 0x000000463b3b7220 */ /* 0x080fe20000410000 */
[C---:B------:R-:W-:Y:S01]  /*b910*/  SHF.L.U32 R68, R6.reuse, 0x10, RZ ;  /* 0x0000001006447819 */ /* 0x040fe200000006ff */
[----:B------:R-:W-:Y:S01]  /*b920*/  IMAD.U32 R4, R5, 0x10000, RZ ;  /* 0x0001000005047824 */ /* 0x000fe200078e00ff */
[----:B------:R-:W-:Y:S01]  /*b930*/  LOP3.LUT R15, R6, 0xffff0000, RZ, 0xc0, !PT ;  /* 0xffff0000060f7812 */ /* 0x000fe200078ec0ff */
[----:B------:R-:W-:Y:S01]  /*b940*/  FFMA.FTZ R58, R53, R70, -R58 ;  /* 0x00000046353a7223 */ /* 0x000fe2000001083a */
[----:B------:R-:W-:Y:S01]  /*b950*/  LOP3.LUT R64, R5, 0xffff0000, RZ, 0xc0, !PT ;  /* 0xffff000005407812 */ /* 0x000fe200078ec0ff */
[----:B------:R-:W-:Y:S01]  /*b960*/  FMUL.FTZ R63, R57, R7 ;  /* 0x00000007393f7220 */ /* 0x000fe20000410000 */
[----:B------:R-:W-:Y:S01]  /*b970*/  LOP3.LUT R6, R48, 0xffff0000, RZ, 0xc0, !PT ;  /* 0xffff000030067812 */ /* 0x000fe200078ec0ff */
[----:B------:R-:W-:Y:S01]  /*b980*/  FFMA.FTZ R53, R53, R60, R59 ;  /* 0x0000003c35357223 */ /* 0x000fe2000001003b */
[----:B------:R-:W-:Y:S01]  /*b990*/  SHF.L.U32 R5, R43, 0x10, RZ ;  /* 0x000000102b057819 */ /* 0x000fe200000006ff */
[----:B------:R-:W-:-:S02]  /*b9a0*/  IMAD.U32 R59, R47, 0x10000, RZ ;  /* 0x000100002f3b7824 */ /* 0x000fc400078e00ff */
[-C--:B------:R-:W-:Y:S02]  /*b9b0*/  FMUL.FTZ R61, R57, R6.reuse ;  /* 0x00000006393d7220 */ /* 0x080fe40000410000 */
[----:B------:R-:W-:Y:S02]  /*b9c0*/  FMUL.FTZ R60, R4, R5 ;  /* 0x00000005043c7220 */ /* 0x000fe40000410000 */
[----:B------:R-:W-:Y:S01]  /*b9d0*/  FFMA.FTZ R57, R56, R6, -R63 ;  /* 0x0000000638397223 */ /* 0x000fe2000001083f */
[----:B------:R-:W-:Y:S01]  /*b9e0*/  SHF.L.U32 R63, R42, 0x10, RZ ;  /* 0x000000102a3f7819 */ /* 0x000fe200000006ff */
[----:B------:R-:W-:Y:S02]  /*b9f0*/  FMUL.FTZ R6, R4, R59 ;  /* 0x0000003b04067220 */ /* 0x000fe40000410000 */
        /* <DEDUP_REMOVED lines=8> */
[----:B------:R-:W-:-:S02]  /*ba80*/  FMUL.FTZ R5, R68, R63 ;  /* 0x0000003f44057220 */ /* 0x000fc40000410000 */
[-C--:B------:R-:W-:Y:S02]  /*ba90*/  FMUL.FTZ R68, R68, R60.reuse ;  /* 0x0000003c44447220 */ /* 0x080fe40000410000 */
[----:B------:R-:W-:Y:S02]  /*baa0*/  FFMA.FTZ R60, R55, R60, -R5 ;  /* 0x0000003c373c7223 */ /* 0x000fe40000010805 */
[C---:B------:R-:W-:Y:S02]  /*bab0*/  FMUL.FTZ R59, R15.reuse, R6 ;  /* 0x000000060f3b7220 */ /* 0x040fe40000410000 */
[----:B------:R-:W-:Y:S02]  /*bac0*/  FMUL.FTZ R15, R15, R61 ;  /* 0x0000003d0f0f7220 */ /* 0x000fe40000410000 */
[----:B------:R-:W-:Y:S02]  /*bad0*/  FFMA.FTZ R55, R55, R63, R68 ;  /* 0x0000003f37377223 */ /* 0x000fe40000010044 */
[----:B------:R-:W-:-:S02]  /*bae0*/  IMAD.U32 R5, R45, 0x10000, RZ ;  /* 0x000100002d057824 */ /* 0x000fc400078e00ff */
[----:B------:R-:W-:Y:S02]  /*baf0*/  FMUL.FTZ R68, R66, R7 ;  /* 0x0000000742447220 */ /* 0x000fe40000410000 */
[C---:B------:R-:W-:Y:S01]  /*bb00*/  FFMA.FTZ R59, R52.reuse, R61, -R59 ;  /* 0x0000003d343b7223 */ /* 0x040fe2000001083b */
[----:B------:R-:W-:Y:S01]  /*bb10*/  LOP3.LUT R61, R41, 0xffff0000, RZ, 0xc0, !PT ;  /* 0xffff0000293d7812 */ /* 0x000fe200078ec0ff */
[----:B------:R-:W-:Y:S01]  /*bb20*/  FFMA.FTZ R6, R52, R6, R15 ;  /* 0x0000000634067223 */ /* 0x000fe2000001000f */
[----:B------:R-:W-:Y:S01]  /*bb30*/  LOP3.LUT R15, R45, 0xffff0000, RZ, 0xc0, !PT ;  /* 0xffff00002d0f7812 */ /* 0x000fe200078ec0ff */
[-C--:B------:R-:W-:Y:S02]  /*bb40*/  FMUL.FTZ R66, R66, R5.reuse ;  /* 0x0000000542427220 */ /* 0x080fe40000410000 */
[----:B------:R-:W-:Y:S01]  /*bb50*/  FFMA.FTZ R52, R13, R5, -R68 ;  /* 0x000000050d347223 */ /* 0x000fe20000010844 */
[----:B------:R-:W-:Y:S01]  /*bb60*/  LOP3.LUT R5, R43, 0xffff0000, RZ, 0xc0, !PT ;  /* 0xffff00002b057812 */ /* 0x000fe200078ec0ff */
[----:B------:R-:W-:Y:S01]  /*bb70*/  FFMA.FTZ R7, R13, R7, R66 ;  /* 0x000000070d077223 */ /* 0x000fe20000010042 */
[----:B------:R-:W-:Y:S01]  /*bb80*/  F2FP.BF16.PACK_AB R6, R6, R55 ;  /* 0x000000370606723e */ /* 0x000fe200000010ff */
[----:B------:R-:W-:-:S02]  /*bb90*/  FMUL.FTZ R63, R62, R61 ;  /* 0x0000003d3e3f7220 */ /* 0x000fc40000410000 */
[C---:B------:R-:W-:Y:S02]  /*bba0*/  FMUL.FTZ R13, R64.reuse, R5 ;  /* 0x00000005400d7220 */ /* 0x040fe40000410000 */
        /* <DEDUP_REMOVED lines=12> */
[----:B------:R1:W-:Y:S04]  /*bc70*/  STS.128 [R51+0x18100], R12 ;  /* 0x0181000c33007388 */ /* 0x0003e80000000c00 */
[----:B------:R1:W-:Y:S02]  /*bc80*/  STS.128 [R50+0x18100], R4 ;  /* 0x0181000432007388 */ /* 0x0003e40000000c00 */
.L_x_1449:
[----:B------:R-:W-:Y:S05]  /*bc90*/  BSYNC B0 ;  /* 0x0000000000007941 */ /* 0x000fea0003800000 */
.L_x_1448:
[----:B-1----:R-:W-:Y:S01]  /*bca0*/  IADD3 R4, R144, 0x20, RZ ;  /* 0x0000002090047810 */ /* 0x002fe20007ffe0ff */
[----:B------:R-:W-:Y:S03]  /*bcb0*/  BSSY B0, `(.L_x_1450) ;  /* 0x0000061000007945 */ /* 0x000fe60003800000 */
[----:B------:R-:W-:-:S13]  /*bcc0*/  ISETP.GE.AND P0, PT, R4, c[0x0][0x27c], PT ;  /* 0x00009f0004007a0c */ /* 0x000fda0003f06270 */
[----:B------:R-:W-:Y:S05]  /*bcd0*/  @P0 BRA `(.L_x_1451) ;  /* 0x000005e000000947 */ /* 0x000fea0003800000 */
[----:B------:R-:W-:Y:S01]  /*bce0*/  IMAD.MOV.U32 R6, RZ, RZ, c[0x0][0x27c] ;  /* 0x00009f00ff067624 */ /* 0x000fe200078e00ff */
[----:B------:R-:W-:Y:S01]  /*bcf0*/  LOP3.LUT R12, R211, 0x38, R38, 0xf8, !PT ;  /* 0x00000038d30c7812 */ /* 0x000fe200078ef826 */
[----:B------:R-:W-:Y:S01]  /*bd00*/  IMAD.U32 R60, R32, 0x10000, RZ ;  /* 0x00010000203c7824 */ /* 0x000fe200078e00ff */
[----:B------:R-:W-:Y:S02]  /*bd10*/  LEA.HI R4, R39, R40, RZ, 0x6 ;  /* 0x0000002827047211 */ /* 0x000fe400078f30ff */
[----:B------:R-:W-:Y:S02]  /*bd20*/  LEA.HI R7, R6, R37, RZ, 0x1d ;  /* 0x0000002506077211 */ /* 0x000fe400078fe8ff */
[----:B------:R-:W-:Y:S01]  /*bd30*/  LOP3.LUT R5, R12, R141, RZ, 0x3c, !PT ;  /* 0x0000008d0c057212 */ /* 0x000fe200078e3cff */
[----:B------:R-:W-:Y:S01]  /*bd40*/  IMAD.SHL.U32 R4, R4, 0x80, RZ ;  /* 0x0000008004047824 */ /* 0x000fe200078e00ff */
[----:B------:R-:W-:Y:S02]  /*bd50*/  SHF.R.S32.HI R6, RZ, 0x1f, R7 ;  /* 0x0000001fff067819 */ /* 0x000fe40000011407 */
[----:B------:R-:W-:-:S02]  /*bd60*/  SHF.L.U32 R12, R7, 0x3, RZ ;  /* 0x00000003070c7819 */ /* 0x000fc400000006ff */
[----:B------:R-:W-:Y:S02]  /*bd70*/  LEA.HI R6, R6, R7, RZ, 0x3 ;  /* 0x0000000706067211 */ /* 0x000fe400078f18ff */
[----:B------:R-:W-:Y:S02]  /*bd80*/  LOP3.LUT R12, R211, 0x38, R12, 0xf8, !PT ;  /* 0x00000038d30c7812 */ /* 0x000fe400078ef80c */
[----:B------:R-:W-:Y:S01]  /*bd90*/  LOP3.LUT R4, R4, 0xffffe000, RZ, 0xc0, !PT ;  /* 0xffffe00004047812 */ /* 0x000fe200078ec0ff */
[----:B------:R-:W-:Y:S01]  /*bda0*/  IMAD.SHL.U32 R6, R6, 0x400, RZ ;  /* 0x0000040006067824 */ /* 0x000fe200078e00ff */
[----:B------:R-:W-:Y:S02]  /*bdb0*/  LOP3.LUT R51, R12, R141, RZ, 0x3c, !PT ;  /* 0x0000008d0c337212 */ /* 0x000fe400078e3cff */
[----:B------:R-:W-:Y:S02]  /*bdc0*/  IADD3 R4, R5, R4, R140 ;  /* 0x0000000405047210 */ /* 0x000fe40007ffe08c */
[----:B------:R-:W-:-:S02]  /*bdd0*/  LOP3.LUT R6, R6, 0x7fffe000, RZ, 0xc0, !PT ;  /* 0x7fffe00006067812 */ /* 0x000fc400078ec0ff */
[----:B------:R-:W-:Y:S02]  /*bde0*/  LEA R50, R4, 0x18100, 0x1 ;  /* 0x0001810004327811 */ /* 0x000fe400078e08ff */
[----:B------:R-:W-:Y:S02]  /*bdf0*/  IADD3 R51, R51, R6, R140 ;  /* 0x0000000633337210 */ /* 0x000fe40007ffe08c */
[----:B------:R-:W-:Y:S01]  /*be00*/  SHF.L.U32 R70, R36, 0x10, RZ ;  /* 0x0000001024467819 */ /* 0x000fe200000006ff */
[----:B------:R-:W1:Y:S01]  /*be10*/  LDS.128 R12, [R50] ;  /* 0x00000000320c7984 */ /* 0x000e620000000c00 */
[----:B------:R-:W-:Y:S01]  /*be20*/  LOP3.LUT R65, R35, 0xffff0000, RZ, 0xc0, !PT ;  /* 0xffff000023417812 */ /* 0x000fe200078ec0ff */
[----:B------:R-:W-:-:S05]  /*be30*/  IMAD.SHL.U32 R51, R51, 0x2, RZ ;  /* 0x0000000233337824 */ /* 0x000fca00078e00ff */
[----:B------:R-:W2:Y:S01]  /*be40*/  LDS.128 R4, [R51+0x18100] ;  /* 0x0181000033047984 */ /* 0x000ea20000000c00 */
[C---:B-1----:R-:W-:Y:S01]  /*be50*/  SHF.L.U32 R53, R12.reuse, 0x10, RZ ;  /* 0x000000100c357819 */ /* 0x042fe200000006ff */
[C---:B------:R-:W-:Y:S01]  /*be60*/  IMAD.U32 R54, R13.reuse, 0x10000, RZ ;  /* 0x000100000d367824 */ /* 0x040fe200078e00ff */
[----:B------:R-:W-:Y:S01]  /*be70*/  LOP3.LUT R56, R12, 0xffff0000, RZ, 0xc0, !PT ;  /* 0xffff00000c387812 */ /* 0x000fe200078ec0ff */
[C---:B------:R-:W-:Y:S01]  /*be80*/  IMAD.U32 R55, R14.reuse, 0x10000, RZ ;  /* 0x000100000e377824 */ /* 0x040fe200078e00ff */
[----:B------:R-:W-:Y:S02]  /*be90*/  LOP3.LUT R12, R13, 0xffff0000, RZ, 0xc0, !PT ;  /* 0xffff00000d0c7812 */ /* 0x000fe400078ec0ff */
[----:B------:R-:W-:Y:S01]  /*bea0*/  LOP3.LUT R52, R14, 0xffff0000, RZ, 0xc0, !PT ;  /* 0xffff00000e347812 */ /* 0x000fe200078ec0ff */
[----:B--2---:R-:W-:Y:S01]  /*beb0*/  IMAD.U32 R59, R4, 0x10000, RZ ;  /* 0x00010000043b7824 */ /* 0x004fe200078e00ff */
[C---:B------:R-:W-:Y:S01]  /*bec0*/  SHF.L.U32 R66, R7.reuse, 0x10, RZ ;  /* 0x0000001007427819 */ /* 0x040fe200000006ff */
[----:B------:R-:W-:Y:S01]  /*bed0*/  IMAD.U32 R68, R6, 0x10000, RZ ;  /* 0x0001000006447824 */ /* 0x000fe200078e00ff */
[----:B------:R-:W-:Y:S01]  /*bee0*/  LOP3.LUT R62, R7, 0xffff0000, RZ, 0xc0, !PT ;  /* 0xffff0000073e7812 */ /* 0x000fe200078ec0ff */
[----:B------:R-:W-:Y:S01]  /*bef0*/  FMUL.FTZ R58, R59, R60 ;  /* 0x0000003c3b3a7220 */ /* 0x000fe20000410000 */
[----:B------:R-:W-:Y:S01]  /*bf00*/  SHF.L.U32 R13, R15, 0x10, RZ ;  /* 0x000000100f0d7819 */ /* 0x000fe200000006ff */
[-C--:B------:R-:W-:Y:S01]  /*bf10*/  FMUL.FTZ R59, R59, R70.reuse ;  /* 0x000000463b3b7220 */ /* 0x080fe20000410000 */
[----:B------:R-:W-:Y:S01]  /*bf20*/  LOP3.LUT R14, R15, 0xffff0000, RZ, 0xc0, !PT ;  /* 0xffff00000f0e7812 */ /* 0x000fe200078ec0ff */
[C---:B------:R-:W-:Y:S01]  /*bf30*/  FFMA.FTZ R58, R53.reuse, R70, -R58 ;  /* 0x00000046353a7223 */ /* 0x040fe2000001083a */
[----:B------:R-:W-:Y:S01]  /*bf40*/  LOP3.LUT R57, R4, 0xffff0000, RZ, 0xc0, !PT ;  /* 0xffff000004397812 */ /* 0x000fe200078ec0ff */
[----:B------:R-:W-:Y:S01]  /*bf50*/  FFMA.FTZ R53, R53, R60, R59 ;  /* 0x0000003c35357223 */ /* 0x000fe2000001003b */
[----:B------:R-:W-:-:S02]  /*bf60*/  LOP3.LUT R7, R32, 0xffff0000, RZ, 0xc0, !PT ;  /* 0xffff000020077812 */ /* 0x000fc400078ec0ff */
[----:B------:R-:W-:Y:S02]  /*bf70*/  LOP3.LUT R15, R6, 0xffff0000, RZ, 0xc0, !PT ;  /* 0xffff0000060f7812 */ /* 0x000fe400078ec0ff */
[----:B------:R-:W-:Y:S01]  /*bf80*/  LOP3.LUT R6, R36, 0xffff0000, RZ, 0xc0, !PT ;  /* 0xffff000024067812 */ /* 0x000fe200078ec0ff */
[----:B------:R-:W-:Y:S01]  /*bf90*/  FMUL.FTZ R63, R57, R7 ;  /* 0x00000007393f7220 */ /* 0x000fe20000410000 */
[C---:B------:R-:W-:Y:S02]  /*bfa0*/  SHF.L.U32 R4, R5.reuse, 0x10, RZ ;  /* 0x0000001005047819 */ /* 0x040fe400000006ff */
[----:B------:R-:W-:Y:S01]  /*bfb0*/  LOP3.LUT R64, R5, 0xffff0000, RZ, 0xc0, !PT ;  /* 0xffff000005407812 */ /* 0x000fe200078ec0ff */
[----:B------:R-:W-:Y:S01]  /*bfc0*/  IMAD.U32 R5, R31, 0x10000, RZ ;  /* 0x000100001f057824 */ /* 0x000fe200078e00ff */
[----:B------:R-:W-:Y:S01]  /*bfd0*/  SHF.L.U32 R59, R35, 0x10, RZ ;  /* 0x00000010233b7819 */ /* 0x000fe200000006ff */
[----:B------:R-:W-:Y:S02]  /*bfe0*/  FMUL.FTZ R61, R57, R6 ;  /* 0x00000006393d7220 */ /* 0x000fe40000410000 */
[----:B------:R-:W-:-:S02]  /*bff0*/  FMUL.FTZ R60, R4, R5 ;  /* 0x00000005043c7220 */ /* 0x000fc40000410000 */
[----:B------:R-:W-:Y:S02]  /*c000*/  FFMA.FTZ R57, R56, R6, -R63 ;  /* 0x0000000638397223 */ /* 0x000fe4000001083f */
        /* <DEDUP_REMOVED lines=11> */
[----:B------:R-:W-:Y:S02]  /*c0c0*/  IMAD.U32 R7, R29, 0x10000, RZ ;  /* 0x000100001d077824 */ /* 0x000fe400078e00ff */
[----:B------:R-:W-:Y:S01]  /*c0d0*/  FFMA.FTZ R60, R55, R60, -R5 ;  /* 0x0000003c373c7223 */ /* 0x000fe20000010805 */
[----:B------:R-:W-:Y:S01]  /*c0e0*/  SHF.L.U32 R5, R33, 0x10, RZ ;  /* 0x0000001021057819 */ /* 0x000fe200000006ff */
[C---:B------:R-:W-:Y:S02]  /*c0f0*/  FMUL.FTZ R59, R15.reuse, R6 ;  /* 0x000000060f3b7220 */ /* 0x040fe40000410000 */
[----:B------:R-:W-:Y:S02]  /*c100*/  FMUL.FTZ R15, R15, R61 ;  /* 0x0000003d0f0f7220 */ /* 0x000fe40000410000 */
[----:B------:R-:W-:-:S02]  /*c110*/  FFMA.FTZ R55, R55, R63, R68 ;  /* 0x0000003f37377223 */ /* 0x000fc40000010044 */
        /* <DEDUP_REMOVED lines=26> */
.L_x_1451:
[----:B------:R-:W-:Y:S05]  /*c2c0*/  BSYNC B0 ;  /* 0x0000000000007941 */ /* 0x000fea0003800000 */
.L_x_1450:
[----:B-1----:R-:W-:-:S04]  /*c2d0*/  IADD3 R4, R144, 0x40, RZ ;  /* 0x0000004090047810 */ /* 0x002fc80007ffe0ff */
        /* <DEDUP_REMOVED lines=96> */
.L_x_1447:
[----:B------:R-:W-:Y:S05]  /*c8e0*/  BSYNC B1 ;  /* 0x0000000000017941 */ /* 0x000fea0003800000 */
.L_x_1446:
[----:B------:R-:W-:-:S13]  /*c8f0*/  ISETP.GE.AND P0, PT, R16, R49, PT ;  /* 0x000000311000720c */ /* 0x000fda0003f06270 */
[----:B------:R-:W-:Y:S05]  /*c900*/  @P0 BRA `(.L_x_1433) ;  /* 0x0000129000000947 */ /* 0x000fea0003800000 */
[----:B------:R-:W-:Y:S01]  /*c910*/  ISETP.GE.AND P0, PT, R144, c[0x0][0x27c], PT ;  /* 0x00009f0090007a0c */ /* 0x000fe20003f06270 */
[----:B------:R-:W-:Y:S01]  /*c920*/  IMAD.SHL.U32 R49, R16, 0x40, RZ ;  /* 0x0000004010317824 */ /* 0x000fe200078e00ff */
[----:B-1----:R-:W-:Y:S01]  /*c930*/  SHF.R.S32.HI R51, RZ, 0x1f, R16 ;  /* 0x0000001fff337819 */ /* 0x002fe20000011410 */
[----:B------:R-:W-:Y:S03]  /*c940*/  BSSY B0, `(.L_x_1452) ;  /* 0x0000061000007945 */ /* 0x000fe60003800000 */
[----:B------:R-:W-:Y:S02]  /*c950*/  LEA.HI R51, R51, R16, RZ, 0x3 ;  /* 0x0000001033337211 */ /* 0x000fe400078f18ff */
[----:B------:R-:W-:-:S03]  /*c960*/  LOP3.LUT R49, R49, 0x1c0, RZ, 0xc0, !PT ;  /* 0x000001c031317812 */ /* 0x000fc600078ec0ff */
[----:B------:R-:W-:Y:S01]  /*c970*/  IMAD.SHL.U32 R51, R51, 0x40, RZ ;  /* 0x0000004033337824 */ /* 0x000fe200078e00ff */
[----:B------:R-:W-:-:S04]  /*c980*/  SHF.R.U32.HI R16, RZ, 0x3, R49 ;  /* 0x00000003ff107819 */ /* 0x000fc80000011631 */
[----:B------:R-:W-:Y:S01]  /*c990*/  LOP3.LUT R51, R51, 0xfffffe00, RZ, 0xc0, !PT ;  /* 0xfffffe0033337812 */ /* 0x000fe200078ec0ff */
[----:B------:R-:W-:Y:S05]  /*c9a0*/  @P0 BRA `(.L_x_1453) ;  /* 0x000005a000000947 */ /* 0x000fea0003800000 */
[----:B------:R-:W-:Y:S01]  /*c9b0*/  IMAD.MOV.U32 R5, RZ, RZ, c[0x0][0x27c] ;  /* 0x00009f00ff057624 */ /* 0x000fe200078e00ff */
[----:B------:R-:W-:Y:S01]  /*c9c0*/  LOP3.LUT R50, R49, 0x38, R144, 0xf8, !PT ;  /* 0x0000003831327812 */ /* 0x000fe200078ef890 */
[C---:B------:R-:W-:Y:S01]  /*c9d0*/  IMAD.U32 R59, R48.reuse, 0x10000, RZ ;  /* 0x00010000303b7824 */ /* 0x040fe200078e00ff */
[----:B------:R-:W-:Y:S02]  /*c9e0*/  LOP3.LUT R48, R48, 0xffff0000, RZ, 0xc0, !PT ;  /* 0xffff000030307812 */ /* 0x000fe400078ec0ff */
        /* <DEDUP_REMOVED lines=35> */
[C---:B------:R-:W-:Y:S01]  /*cc20*/  SHF.L.U32 R59, R43.reuse, 0x10, RZ ;  /* 0x000000102b3b7819 */ /* 0x040fe200000006ff */
[----:B------:R-:W-:Y:S01]  /*cc30*/  FMUL.FTZ R64, R44, R15 ;  /* 0x0000000f2c407220 */ /* 0x000fe20000410000 */
[----:B------:R-:W-:Y:S01]  /*cc40*/  LOP3.LUT R43, R43, 0xffff0000, RZ, 0xc0, !PT ;  /* 0xffff00002b2b7812 */ /* 0x000fe200078ec0ff */
[----:B------:R-:W-:-:S02]  /*cc50*/  FFMA.FTZ R57, R5, R54, R57 ;  /* 0x0000003605397223 */ /* 0x000fc40000010039 */
[C---:B------:R-:W-:Y:S01]  /*cc60*/  IMAD.U32 R5, R47.reuse, 0x10000, RZ ;  /* 0x000100002f057824 */ /* 0x040fe200078e00ff */
[----:B------:R-:W-:Y:S01]  /*cc70*/  LOP3.LUT R47, R47, 0xffff0000, RZ, 0xc0, !PT ;  /* 0xffff00002f2f7812 */ /* 0x000fe200078ec0ff */
[C---:B------:R-:W-:Y:S02]  /*cc80*/  FMUL.FTZ R15, R48.reuse, R15 ;  /* 0x0000000f300f7220 */ /* 0x040fe40000410000 */
[----:B------:R-:W-:Y:S01]  /*cc90*/  FFMA.FTZ R65, R48, R53, -R64 ;  /* 0x0000003530417223 */ /* 0x000fe20000010840 */
[C---:B------:R-:W-:Y:S01]  /*cca0*/  SHF.L.U32 R48, R42.reuse, 0x10, RZ ;  /* 0x000000102a307819 */ /* 0x040fe200000006ff */
[-C--:B------:R-:W-:Y:S01]  /*ccb0*/  FMUL.FTZ R54, R59, R4.reuse ;  /* 0x000000043b367220 */ /* 0x080fe20000410000 */
[----:B------:R-:W-:Y:S01]  /*ccc0*/  LOP3.LUT R42, R42, 0xffff0000, RZ, 0xc0, !PT ;  /* 0xffff00002a2a7812 */ /* 0x000fe200078ec0ff */
[C---:B------:R-:W-:Y:S02]  /*ccd0*/  FMUL.FTZ R4, R5.reuse, R4 ;  /* 0x0000000405047220 */ /* 0x040fe40000410000 */
[----:B------:R-:W-:-:S02]  /*cce0*/  FFMA.FTZ R54, R5, R12, -R54 ;  /* 0x0000000c05367223 */ /* 0x000fc40000010836 */
[----:B------:R-:W-:Y:S02]  /*ccf0*/  FFMA.FTZ R44, R44, R53, R15 ;  /* 0x000000352c2c7223 */ /* 0x000fe4000001000f */
[----:B------:R-:W-:Y:S02]  /*cd00*/  FFMA.FTZ R5, R59, R12, R4 ;  /* 0x0000000c3b057223 */ /* 0x000fe40000010004 */
[C---:B------:R-:W-:Y:S01]  /*cd10*/  IMAD.U32 R15, R46.reuse, 0x10000, RZ ;  /* 0x000100002e0f7824 */ /* 0x040fe200078e00ff */
[----:B------:R-:W-:Y:S01]  /*cd20*/  LOP3.LUT R46, R46, 0xffff0000, RZ, 0xc0, !PT ;  /* 0xffff00002e2e7812 */ /* 0x000fe200078ec0ff */
[CC--:B------:R-:W-:Y:S02]  /*cd30*/  FMUL.FTZ R4, R48.reuse, R62.reuse ;  /* 0x0000003e30047220 */ /* 0x0c0fe40000410000 */
[C---:B------:R-:W-:Y:S02]  /*cd40*/  FMUL.FTZ R62, R15.reuse, R62 ;  /* 0x0000003e0f3e7220 */ /* 0x040fe40000410000 */
[-C--:B------:R-:W-:Y:S01]  /*cd50*/  FFMA.FTZ R53, R15, R55.reuse, -R4 ;  /* 0x000000370f357223 */ /* 0x080fe20000010804 */
[----:B------:R-:W-:Y:S01]  /*cd60*/  SHF.L.U32 R4, R41, 0x10, RZ ;  /* 0x0000001029047819 */ /* 0x000fe200000006ff */
[----:B------:R-:W-:Y:S01]  /*cd70*/  IMAD.U32 R12, R45, 0x10000, RZ ;  /* 0x000100002d0c7824 */ /* 0x000fe200078e00ff */
[----:B------:R-:W-:Y:S01]  /*cd80*/  LOP3.LUT R41, R41, 0xffff0000, RZ, 0xc0, !PT ;  /* 0xffff000029297812 */ /* 0x000fe200078ec0ff */
[----:B------:R-:W-:Y:S01]  /*cd90*/  FFMA.FTZ R62, R48, R55, R62 ;  /* 0x00000037303e7223 */ /* 0x000fe2000001003e */
[----:B------:R-:W-:Y:S01]  /*cda0*/  LOP3.LUT R45, R45, 0xffff0000, RZ, 0xc0, !PT ;  /* 0xffff00002d2d7812 */ /* 0x000fe200078ec0ff */
[----:B------:R-:W-:-:S02]  /*cdb0*/  FMUL.FTZ R15, R42, R61 ;  /* 0x0000003d2a0f7220 */ /* 0x000fc40000410000 */
[-C--:B------:R-:W-:Y:S02]  /*cdc0*/  FMUL.FTZ R48, R4, R60.reuse ;  /* 0x0000003c04307220 */ /* 0x080fe40000410000 */
[----:B------:R-:W-:Y:S02]  /*cdd0*/  FMUL.FTZ R61, R46, R61 ;  /* 0x0000003d2e3d7220 */ /* 0x000fe40000410000 */
[----:B------:R-:W-:Y:S02]  /*cde0*/  FMUL.FTZ R60, R12, R60 ;  /* 0x0000003c0c3c7220 */ /* 0x000fe40000410000 */
[-C--:B------:R-:W-:Y:S02]  /*cdf0*/  FFMA.FTZ R46, R46, R14.reuse, -R15 ;  /* 0x0000000e2e2e7223 */ /* 0x080fe4000001080f */
[----:B------:R-:W-:Y:S02]  /*ce00*/  FFMA.FTZ R61, R42, R14, R61 ;  /* 0x0000000e2a3d7223 */ /* 0x000fe4000001003d */
[----:B------:R-:W-:Y:S01]  /*ce10*/  FFMA.FTZ R15, R12, R13, -R48 ;  /* 0x0000000d0c0f7223 */ /* 0x000fe20000010830 */
[----:B------:R-:W-:Y:S01]  /*ce20*/  F2FP.BF16.PACK_AB R14, R46, R53 ;  /* 0x000000352e0e723e */ /* 0x000fe200000010ff */
[----:B------:R-:W-:Y:S01]  /*ce30*/  FFMA.FTZ R60, R4, R13, R60 ;  /* 0x0000000d043c7223 */ /* 0x000fe2000001003c */
[----:B------:R-:W-:Y:S01]  /*ce40*/  F2FP.BF16.PACK_AB R12, R65, R6 ;  /* 0x00000006410c723e */ /* 0x000fe200000010ff */
[----:B------:R-:W-:Y:S01]  /*ce50*/  FMUL.FTZ R13, R43, R63 ;  /* 0x0000003f2b0d7220 */ /* 0x000fe20000410000 */
[----:B------:R-:W-:Y:S01]  /*ce60*/  F2FP.BF16.PACK_AB R6, R61, R62 ;  /* 0x0000003e3d06723e */ /* 0x000fe200000010ff */
[----:B------:R-:W-:Y:S01]  /*ce70*/  FMUL.FTZ R42, R41, R7 ;  /* 0x00000007292a7220 */ /* 0x000fe20000410000 */
[----:B------:R-:W-:Y:S01]  /*ce80*/  F2FP.BF16.PACK_AB R4, R44, R57 ;  /* 0x000000392c04723e */ /* 0x000fe200000010ff */
[----:B------:R-:W-:-:S02]  /*ce90*/  FMUL.FTZ R63, R47, R63 ;  /* 0x0000003f2f3f7220 */ /* 0x000fc40000410000 */
[----:B------:R-:W-:Y:S02]  /*cea0*/  FMUL.FTZ R7, R45, R7 ;  /* 0x000000072d077220 */ /* 0x000fe40000410000 */
[----:B------:R-:W-:Y:S02]  /*ceb0*/  FFMA.FTZ R13, R47, R56, -R13 ;  /* 0x000000382f0d7223 */ /* 0x000fe4000001080d */
[----:B------:R-:W-:Y:S02]  /*cec0*/  FFMA.FTZ R42, R45, R58, -R42 ;  /* 0x0000003a2d2a7223 */ /* 0x000fe4000001082a */
[----:B------:R-:W-:Y:S01]  /*ced0*/  FFMA.FTZ R56, R43, R56, R63 ;  /* 0x000000382b387223 */ /* 0x000fe2000001003f */
[----:B------:R-:W-:Y:S01]  /*cee0*/  F2FP.BF16.PACK_AB R13, R13, R54 ;  /* 0x000000360d0d723e */ /* 0x000fe200000010ff */
[----:B------:R-:W-:Y:S01]  /*cef0*/  FFMA.FTZ R7, R41, R58, R7 ;  /* 0x0000003a29077223 */ /* 0x000fe20000010007 */
[----:B------:R-:W-:Y:S02]  /*cf00*/  F2FP.BF16.PACK_AB R15, R42, R15 ;  /* 0x0000000f2a0f723e */ /* 0x000fe400000010ff */
[----:B------:R-:W-:-:S02]  /*cf10*/  F2FP.BF16.PACK_AB R5, R56, R5 ;  /* 0x000000053805723e */ /* 0x000fc400000010ff */
[----:B------:R-:W-:Y:S01]  /*cf20*/  F2FP.BF16.PACK_AB R7, R7, R60 ;  /* 0x0000003c0707723e */ /* 0x000fe200000010ff */
[----:B------:R1:W-:Y:S04]  /*cf30*/  STS.128 [R50], R12 ;  /* 0x0000000c32007388 */ /* 0x0003e80000000c00 */
[----:B------:R1:W-:Y:S02]  /*cf40*/  STS.128 [R52+0x18100], R4 ;  /* 0x0181000434007388 */ /* 0x0003e40000000c00 */
.L_x_1453:
[----:B------:R-:W-:Y:S05]  /*cf50*/  BSYNC B0 ;  /* 0x0000000000007941 */ /* 0x000fea0003800000 */
.L_x_1452:
[----:B-1----:R-:W-:Y:S01]  /*cf60*/  IADD3 R4, R144, 0x20, RZ ;  /* 0x0000002090047810 */ /* 0x002fe20007ffe0ff */
[----:B------:R-:W-:Y:S03]  /*cf70*/  BSSY B0, `(.L_x_1454) ;  /* 0x0000061000007945 */ /* 0x000fe60003800000 */
[----:B------:R-:W-:-:S13]  /*cf80*/  ISETP.GE.AND P0, PT, R4, c[0x0][0x27c], PT ;  /* 0x00009f0004007a0c */ /* 0x000fda0003f06270 */
[----:B------:R-:W-:Y:S05]  /*cf90*/  @P0 BRA `(.L_x_1455) ;  /* 0x000005e000000947 */ /* 0x000fea0003800000 */
[----:B------:R-:W-:Y:S01]  /*cfa0*/  IMAD.MOV.U32 R4, RZ, RZ, c[0x0][0x27c] ;  /* 0x00009f00ff047624 */ /* 0x000fe200078e00ff */
[----:B------:R-:W-:Y:S02]  /*cfb0*/  LEA.HI R39, R39, R40, RZ, 0x6 ;  /* 0x0000002827277211 */ /* 0x000fe400078f30ff */
[----:B------:R-:W-:Y:S02]  /*cfc0*/  LOP3.LUT R5, R49, 0x38, R38, 0xf8, !PT ;  /* 0x0000003831057812 */ /* 0x000fe400078ef826 */
[----:B------:R-:W-:Y:S01]  /*cfd0*/  LEA.HI R4, R4, R37, RZ, 0x1d ;  /* 0x0000002504047211 */ /* 0x000fe200078fe8ff */
[----:B------:R-:W-:Y:S01]  /*cfe0*/  IMAD.SHL.U32 R39, R39, 0x80, RZ ;  /* 0x0000008027277824 */ /* 0x000fe200078e00ff */
[----:B------:R-:W-:Y:S02]  /*cff0*/  LOP3.LUT R6, R5, R16, RZ, 0x3c, !PT ;  /* 0x0000001005067212 */ /* 0x000fe400078e3cff */
        /* <DEDUP_REMOVED lines=11> */
[C---:B------:R-:W-:Y:S01]  /*d0b0*/  SHF.L.U32 R45, R36.reuse, 0x10, RZ ;  /* 0x00000010242d7819 */ /* 0x040fe200000006ff */
[----:B------:R-:W1:Y:S01]  /*d0c0*/  LDS.128 R12, [R37] ;  /* 0x00000000250c7984 */ /* 0x000e620000000c00 */
[----:B------:R-:W-:Y:S01]  /*d0d0*/  LOP3.LUT R36, R36, 0xffff0000, RZ, 0xc0, !PT ;  /* 0xffff000024247812 */ /* 0x000fe200078ec0ff */
[----:B------:R-:W-:-:S05]  /*d0e0*/  IMAD.SHL.U32 R38, R38, 0x2, RZ ;  /* 0x0000000226267824 */ /* 0x000fca00078e00ff */
[----:B------:R-:W2:Y:S01]  /*d0f0*/  LDS.128 R4, [R38+0x18100] ;  /* 0x0181000026047984 */ /* 0x000ea20000000c00 */
[----:B-1----:R-:W-:Y:S01]  /*d100*/  SHF.L.U32 R40, R12, 0x10, RZ ;  /* 0x000000100c287819 */ /* 0x002fe200000006ff */
[----:B------:R-:W-:Y:S01]  /*d110*/  IMAD.U32 R41, R14, 0x10000, RZ ;  /* 0x000100000e297824 */ /* 0x000fe200078e00ff */
[----:B------:R-:W-:Y:S01]  /*d120*/  LOP3.LUT R39, R12, 0xffff0000, RZ, 0xc0, !PT ;  /* 0xffff00000c277812 */ /* 0x000fe200078ec0ff */
[C---:B------:R-:W-:Y:S01]  /*d130*/  IMAD.U32 R12, R13.reuse, 0x10000, RZ ;  /* 0x000100000d0c7824 */ /* 0x040fe200078e00ff */
[----:B------:R-:W-:Y:S02]  /*d140*/  LOP3.LUT R42, R13, 0xffff0000, RZ, 0xc0, !PT ;  /* 0xffff00000d2a7812 */ /* 0x000fe400078ec0ff */
[C---:B------:R-:W-:Y:S01]  /*d150*/  SHF.L.U32 R13, R15.reuse, 0x10, RZ ;  /* 0x000000100f0d7819 */ /* 0x040fe200000006ff */
[----:B--2---:R-:W-:Y:S01]  /*d160*/  IMAD.U32 R43, R4, 0x10000, RZ ;  /* 0x00010000042b7824 */ /* 0x004fe200078e00ff */
[----:B------:R-:W-:Y:S01]  /*d170*/  LOP3.LUT R44, R15, 0xffff0000, RZ, 0xc0, !PT ;  /* 0xffff00000f2c7812 */ /* 0x000fe200078ec0ff */
[----:B------:R-:W-:Y:S01]  /*d180*/  IMAD.U32 R48, R6, 0x10000, RZ ;  /* 0x0001000006307824 */ /* 0x000fe200078e00ff */
[----:B------:R-:W-:-:S02]  /*d190*/  LOP3.LUT R15, R4, 0xffff0000, RZ, 0xc0, !PT ;  /* 0xffff0000040f7812 */ /* 0x000fc400078ec0ff */
[C---:B------:R-:W-:Y:S02]  /*d1a0*/  SHF.L.U32 R4, R5.reuse, 0x10, RZ ;  /* 0x0000001005047819 */ /* 0x040fe400000006ff */
[----:B------:R-:W-:Y:S01]  /*d1b0*/  LOP3.LUT R50, R5, 0xffff0000, RZ, 0xc0, !PT ;  /* 0xffff000005327812 */ /* 0x000fe200078ec0ff */
[----:B------:R-:W-:Y:S01]  /*d1c0*/  IMAD.U32 R5, R32, 0x10000, RZ ;  /* 0x0001000020057824 */ /* 0x000fe200078e00ff */
[----:B------:R-:W-:Y:S02]  /*d1d0*/  LOP3.LUT R47, R6, 0xffff0000, RZ, 0xc0, !PT ;  /* 0xffff0000062f7812 */ /* 0x000fe400078ec0ff */
[----:B------:R-:W-:Y:S01]  /*d1e0*/  LOP3.LUT R32, R32, 0xffff0000, RZ, 0xc0, !PT ;  /* 0xffff000020207812 */ /* 0x000fe200078ec0ff */
[-C--:B------:R-:W-:Y:S01]  /*d1f0*/  FMUL.FTZ R6, R5, R43.reuse ;  /* 0x0000002b05067220 */ /* 0x080fe20000410000 */
[----:B------:R-:W-:Y:S01]  /*d200*/  SHF.L.U32 R46, R7, 0x10, RZ ;  /* 0x00000010072e7819 */ /* 0x000fe200000006ff */
[C---:B------:R-:W-:Y:S01]  /*d210*/  FMUL.FTZ R43, R45.reuse, R43 ;  /* 0x0000002b2d2b7220 */ /* 0x040fe20000410000 */
[----:B------:R-:W-:Y:S01]  /*d220*/  LOP3.LUT R14, R14, 0xffff0000, RZ, 0xc0, !PT ;  /* 0xffff00000e0e7812 */ /* 0x000fe200078ec0ff */
[-C--:B------:R-:W-:Y:S01]  /*d230*/  FFMA.FTZ R6, R45, R40.reuse, -R6 ;  /* 0x000000282d067223 */ /* 0x080fe20000010806 */
[----:B------:R-:W-:Y:S01]  /*d240*/  LOP3.LUT R7, R7, 0xffff0000, RZ, 0xc0, !PT ;  /* 0xffff000007077812 */ /* 0x000fe200078ec0ff */
[----:B------:R-:W-:Y:S01]  /*d250*/  FFMA.FTZ R43, R5, R40, R43 ;  /* 0x00000028052b7223 */ /* 0x000fe2000001002b */
[----:B------:R-:W-:Y:S01]  /*d260*/  SHF.L.U32 R5, R35, 0x10, RZ ;  /* 0x0000001023057819 */ /* 0x000fe200000006ff */
[C---:B------:R-:W-:Y:S01]  /*d270*/  IMAD.U32 R45, R31.reuse, 0x10000, RZ ;  /* 0x000100001f2d7824 */ /* 0x040fe200078e00ff */
[----:B------:R-:W-:Y:S01]  /*d280*/  LOP3.LUT R31, R31, 0xffff0000, RZ, 0xc0, !PT ;  /* 0xffff00001f1f7812 */ /* 0x000fe200078ec0ff */
[-C--:B------:R-:W-:Y:S01]  /*d290*/  FMUL.FTZ R52, R32, R15.reuse ;  /* 0x0000000f20347220 */ /* 0x080fe20000410000 */
[----:B------:R-:W-:Y:S01]  /*d2a0*/  LOP3.LUT R35, R35, 0xffff0000, RZ, 0xc0, !PT ;  /* 0xffff000023237812 */ /* 0x000fe200078ec0ff */
[----:B------:R-:W-:-:S02]  /*d2b0*/  FMUL.FTZ R15, R36, R15 ;  /* 0x0000000f240f7220 */ /* 0x000fc40000410000 */
[-C--:B------:R-:W-:Y:S02]  /*d2c0*/  FMUL.FTZ R40, R45, R4.reuse ;  /* 0x000000042d287220 */ /* 0x080fe40000410000 */
[-C--:B------:R-:W-:Y:S02]  /*d2d0*/  FFMA.FTZ R53, R36, R39.reuse, -R52 ;  /* 0x0000002724357223 */ /* 0x080fe40000010834 */
[C---:B------:R-:W-:Y:S02]  /*d2e0*/  FMUL.FTZ R4, R5.reuse, R4 ;  /* 0x0000000405047220 */ /* 0x040fe40000410000 */
[C---:B------:R-:W-:Y:S01]  /*d2f0*/  IMAD.U32 R36, R30.reuse, 0x10000, RZ ;  /* 0x000100001e247824 */ /* 0x040fe200078e00ff */
[----:B------:R-:W-:Y:S01]  /*d300*/  LOP3.LUT R30, R30, 0xffff0000, RZ, 0xc0, !PT ;  /* 0xffff00001e1e7812 */ /* 0x000fe200078ec0ff */
[----:B------:R-:W-:Y:S01]  /*d310*/  FFMA.FTZ R32, R32, R39, R15 ;  /* 0x0000002720207223 */ /* 0x000fe2000001000f */
[C---:B------:R-:W-:Y:S01]  /*d320*/  SHF.L.U32 R15, R34.reuse, 0x10, RZ ;  /* 0x00000010220f7819 */ /* 0x040fe200000006ff */
[-C--:B------:R-:W-:Y:S01]  /*d330*/  FFMA.FTZ R40, R5, R12.reuse, -R40 ;  /* 0x0000000c05287223 */ /* 0x080fe20000010828 */
[----:B------:R-:W-:Y:S01]  /*d340*/  LOP3.LUT R34, R34, 0xffff0000, RZ, 0xc0, !PT ;  /* 0xffff000022227812 */ /* 0x000fe200078ec0ff */
[----:B------:R-:W-:Y:S01]  /*d350*/  FFMA.FTZ R5, R45, R12, R4 ;  /* 0x0000000c2d057223 */ /* 0x000fe20000010004 */
[C---:B------:R-:W-:Y:S01]  /*d360*/  SHF.L.U32 R12, R33.reuse, 0x10, RZ ;  /* 0x00000010210c7819 */ /* 0x040fe200000006ff */
[-C--:B------:R-:W-:Y:S01]  /*d370*/  FMUL.FTZ R4, R36, R48.reuse ;  /* 0x0000003024047220 */ /* 0x080fe20000410000 */
[----:B------:R-:W-:Y:S01]  /*d380*/  LOP3.LUT R33, R33, 0xffff0000, RZ, 0xc0, !PT ;  /* 0xffff000021217812 */ /* 0x000fe200078ec0ff */
[----:B------:R-:W-:-:S02]  /*d390*/  FMUL.FTZ R48, R15, R48 ;  /* 0x000000300f307220 */ /* 0x000fc40000410000 */
[-C--:B------:R-:W-:Y:S02]  /*d3a0*/  FFMA.FTZ R39, R15, R41.reuse, -R4 ;  /* 0x000000290f277223 */ /* 0x080fe40000010804 */
[C---:B------:R-:W-:Y:S01]  /*d3b0*/  IMAD.U32 R4, R29.reuse, 0x10000, RZ ;  /* 0x000100001d047824 */ /* 0x040fe200078e00ff */
[----:B------:R-:W-:Y:S01]  /*d3c0*/  LOP3.LUT R29, R29, 0xffff0000, RZ, 0xc0, !PT ;  /* 0xffff00001d1d7812 */ /* 0x000fe200078ec0ff */
[----:B------:R-:W-:Y:S02]  /*d3d0*/  FFMA.FTZ R48, R36, R41, R48 ;  /* 0x0000002924307223 */ /* 0x000fe40000010030 */
[-C--:B------:R-:W-:Y:S02]  /*d3e0*/  FMUL.FTZ R15, R30, R47.reuse ;  /* 0x0000002f1e0f7220 */ /* 0x080fe40000410000 */
[----:B------:R-:W-:Y:S02]  /*d3f0*/  FMUL.FTZ R36, R4, R46 ;  /* 0x0000002e04247220 */ /* 0x000fe40000410000 */
[----:B------:R-:W-:-:S02]  /*d400*/  FMUL.FTZ R47, R34, R47 ;  /* 0x0000002f222f7220 */ /* 0x000fc40000410000 */
        /* <DEDUP_REMOVED lines=23> */
.L_x_1455:
[----:B------:R-:W-:Y:S05]  /*d580*/  BSYNC B0 ;  /* 0x0000000000007941 */ /* 0x000fea0003800000 */
.L_x_1454:
[----:B-1----:R-:W-:-:S04]  /*d590*/  IADD3 R4, R144, 0x40, RZ ;  /* 0x0000004090047810 */ /* 0x002fc80007ffe0ff */
[----:B------:R-:W-:-:S13]  /*d5a0*/  ISETP.GE.AND P0, PT, R4, c[0x0][0x27c], PT ;  /* 0x00009f0004007a0c */ /* 0x000fda0003f06270 */
[----:B------:R-:W-:Y:S05]  /*d5b0*/  @P0 BRA `(.L_x_1433) ;  /* 0x000005e000000947 */ /* 0x000fea0003800000 */
[----:B------:R-:W-:Y:S01]  /*d5c0*/  IMAD.MOV.U32 R4, RZ, RZ, c[0x0][0x27c] ;  /* 0x00009f00ff047624 */ /* 0x000fe200078e00ff */
[----:B------:R-:W-:Y:S01]  /*d5d0*/  LEA.HI R19, R19, R20, RZ, 0x6 ;  /* 0x0000001413137211 */ /* 0x000fe200078f30ff */
[----:B------:R-:W-:Y:S01]  /*d5e0*/  IMAD.U32 R37, R23, 0x10000, RZ ;  /* 0x0001000017257824 */ /* 0x000fe200078e00ff */
        /* <DEDUP_REMOVED lines=18> */
[----:B------:R-:W-:Y:S01]  /*d710*/  IMAD.SHL.U32 R17, R17, 0x2, RZ ;  /* 0x0000000211117824 */ /* 0x000fe200078e00ff */
[----:B------:R-:W-:Y:S02]  /*d720*/  LOP3.LUT R43, R22, 0xffff0000, RZ, 0xc0, !PT ;  /* 0xffff0000162b7812 */ /* 0x000fe400078ec0ff */
[----:B------:R-:W-:-:S02]  /*d730*/  LOP3.LUT R41, R26, 0xffff0000, RZ, 0xc0, !PT ;  /* 0xffff00001a297812 */ /* 0x000fc400078ec0ff */
[----:B------:R-:W2:Y:S01]  /*d740*/  LDS.128 R4, [R17+0x18100] ;  /* 0x0181000011047984 */ /* 0x000ea20000000c00 */
[----:B------:R-:W-:Y:S02]  /*d750*/  LOP3.LUT R23, R23, 0xffff0000, RZ, 0xc0, !PT ;  /* 0xffff000017177812 */ /* 0x000fe400078ec0ff */
        /* <DEDUP_REMOVED lines=16> */
[C---:B------:R-:W-:Y:S01]  /*d860*/  SHF.L.U32 R33, R7.reuse, 0x10, RZ ;  /* 0x0000001007217819 */ /* 0x040fe200000006ff */
[----:B------:R-:W-:Y:S01]  /*d870*/  FMUL.FTZ R30, R32, R30 ;  /* 0x0000001e201e7220 */ /* 0x000fe20000410000 */
[----:B------:R-:W-:Y:S01]  /*d880*/  LOP3.LUT R14, R14, 0xffff0000, RZ, 0xc0, !PT ;  /* 0xffff00000e0e7812 */ /* 0x000fe200078ec0ff */
[----:B------:R-:W-:Y:S01]  /*d890*/  FMUL.FTZ R39, R24, R15 ;  /* 0x0000000f18277220 */ /* 0x000fe20000410000 */
[----:B------:R-:W-:Y:S01]  /*d8a0*/  LOP3.LUT R7, R7, 0xffff0000, RZ, 0xc0, !PT ;  /* 0xffff000007077812 */ /* 0x000fe200078ec0ff */
[----:B------:R-:W-:Y:S01]  /*d8b0*/  FFMA.FTZ R30, R5, R19, R30 ;  /* 0x00000013051e7223 */ /* 0x000fe2000001001e */
[C---:B------:R-:W-:Y:S01]  /*d8c0*/  SHF.L.U32 R5, R27.reuse, 0x10, RZ ;  /* 0x000000101b057819 */ /* 0x040fe200000006ff */
[C---:B------:R-:W-:Y:S01]  /*d8d0*/  FMUL.FTZ R15, R28.reuse, R15 ;  /* 0x0000000f1c0f7220 */ /* 0x040fe20000410000 */
[----:B------:R-:W-:Y:S01]  /*d8e0*/  LOP3.LUT R27, R27, 0xffff0000, RZ, 0xc0, !PT ;  /* 0xffff00001b1b7812 */ /* 0x000fe200078ec0ff */
[----:B------:R-:W-:-:S02]  /*d8f0*/  FFMA.FTZ R39, R28, R18, -R39 ;  /* 0x000000121c277223 */ /* 0x000fc40000010827 */
[-C--:B------:R-:W-:Y:S02]  /*d900*/  FMUL.FTZ R28, R37, R4.reuse ;  /* 0x00000004251c7220 */ /* 0x080fe40000410000 */
[----:B------:R-:W-:Y:S02]  /*d910*/  FFMA.FTZ R6, R32, R19, -R6 ;  /* 0x0000001320067223 */ /* 0x000fe40000010806 */
[C---:B------:R-:W-:Y:S02]  /*d920*/  FMUL.FTZ R4, R5.reuse, R4 ;  /* 0x0000000405047220 */ /* 0x040fe40000410000 */
[----:B------:R-:W-:Y:S01]  /*d930*/  FFMA.FTZ R15, R24, R18, R15 ;  /* 0x00000012180f7223 */ /* 0x000fe2000001000f */
[----:B------:R-:W-:Y:S01]  /*d940*/  SHF.L.U32 R18, R26, 0x10, RZ ;  /* 0x000000101a127819 */ /* 0x000fe200000006ff */
[----:B------:R-:W-:Y:S02]  /*d950*/  IMAD.U32 R19, R22, 0x10000, RZ ;  /* 0x0001000016137824 */ /* 0x000fe400078e00ff */
[----:B------:R-:W-:-:S02]  /*d960*/  FFMA.FTZ R28, R5, R12, -R28 ;  /* 0x0000000c051c7223 */ /* 0x000fc4000001081c */
[----:B------:R-:W-:Y:S01]  /*d970*/  FFMA.FTZ R5, R37, R12, R4 ;  /* 0x0000000c25057223 */ /* 0x000fe20000010004 */
[----:B------:R-:W-:Y:S01]  /*d980*/  SHF.L.U32 R12, R25, 0x10, RZ ;  /* 0x00000010190c7819 */ /* 0x000fe200000006ff */
[-C--:B------:R-:W-:Y:S02]  /*d990*/  FMUL.FTZ R37, R19, R35.reuse ;  /* 0x0000002313257220 */ /* 0x080fe40000410000 */
[C---:B------:R-:W-:Y:S02]  /*d9a0*/  FMUL.FTZ R35, R18.reuse, R35 ;  /* 0x0000002312237220 */ /* 0x040fe40000410000 */
[----:B------:R-:W-:Y:S02]  /*d9b0*/  IMAD.U32 R4, R21, 0x10000, RZ ;  /* 0x0001000015047824 */ /* 0x000fe400078e00ff */
[-C--:B------:R-:W-:Y:S02]  /*d9c0*/  FFMA.FTZ R37, R18, R20.reuse, -R37 ;  /* 0x0000001412257223 */ /* 0x080fe40000010825 */
[----:B------:R-:W-:-:S02]  /*d9d0*/  FFMA.FTZ R35, R19, R20, R35 ;  /* 0x0000001413237223 */ /* 0x000fc40000010023 */
[-C--:B------:R-:W-:Y:S02]  /*d9e0*/  FMUL.FTZ R18, R43, R34.reuse ;  /* 0x000000222b127220 */ /* 0x080fe40000410000 */
[-C--:B------:R-:W-:Y:S02]  /*d9f0*/  FMUL.FTZ R19, R4, R33.reuse ;  /* 0x0000002104137220 */ /* 0x080fe40000410000 */
[----:B------:R-:W-:Y:S02]  /*da00*/  FMUL.FTZ R34, R41, R34 ;  /* 0x0000002229227220 */ /* 0x000fe40000410000 */
[C---:B------:R-:W-:Y:S02]  /*da10*/  FMUL.FTZ R33, R12.reuse, R33 ;  /* 0x000000210c217220 */ /* 0x040fe40000410000 */
[----:B------:R-:W-:Y:S01]  /*da20*/  FFMA.FTZ R19, R12, R13, -R19 ;  /* 0x0000000d0c137223 */ /* 0x000fe20000010813 */
[----:B------:R-:W-:Y:S01]  /*da30*/  LOP3.LUT R12, R21, 0xffff0000, RZ, 0xc0, !PT ;  /* 0xffff0000150c7812 */ /* 0x000fe200078ec0ff */
[----:B------:R-:W-:-:S02]  /*da40*/  FFMA.FTZ R18, R41, R14, -R18 ;  /* 0x0000000e29127223 */ /* 0x000fc40000010812 */
[----:B------:R-:W-:Y:S01]  /*da50*/  FFMA.FTZ R34, R43, R14, R34 ;  /* 0x0000000e2b227223 */ /* 0x000fe20000010022 */
[----:B------:R-:W-:Y:S01]  /*da60*/  LOP3.LUT R14, R25, 0xffff0000, RZ, 0xc0, !PT ;  /* 0xffff0000190e7812 */ /* 0x000fe200078ec0ff */
[----:B------:R-:W-:Y:S02]  /*da70*/  FFMA.FTZ R33, R4, R13, R33 ;  /* 0x0000000d04217223 */ /* 0x000fe40000010021 */
[-C--:B------:R-:W-:Y:S02]  /*da80*/  FMUL.FTZ R4, R23, R36.reuse ;  /* 0x0000002417047220 */ /* 0x080fe40000410000 */
[-C--:B------:R-:W-:Y:S02]  /*da90*/  FMUL.FTZ R20, R12, R7.reuse ;  /* 0x000000070c147220 */ /* 0x080fe40000410000 */
[----:B------:R-:W-:Y:S02]  /*daa0*/  FMUL.FTZ R22, R27, R36 ;  /* 0x000000241b167220 */ /* 0x000fe40000410000 */
[----:B------:R-:W-:-:S02]  /*dab0*/  FMUL.FTZ R7, R14, R7 ;  /* 0x000000070e077220 */ /* 0x000fc40000410000 */
[----:B------:R-:W-:Y:S01]  /*dac0*/  FFMA.FTZ R13, R27, R29, -R4 ;  /* 0x0000001d1b0d7223 */ /* 0x000fe20000010804 */
[----:B------:R-:W-:Y:S01]  /*dad0*/  F2FP.BF16.PACK_AB R4, R15, R30 ;  /* 0x0000001e0f04723e */ /* 0x000fe200000010ff */
[----:B------:R-:W-:Y:S01]  /*dae0*/  FFMA.FTZ R20, R14, R31, -R20 ;  /* 0x0000001f0e147223 */ /* 0x000fe20000010814 */
[----:B------:R-:W-:Y:S01]  /*daf0*/  F2FP.BF16.PACK_AB R14, R18, R37 ;  /* 0x00000025120e723e */ /* 0x000fe200000010ff */
[----:B------:R-:W-:Y:S01]  /*db00*/  FFMA.FTZ R22, R23, R29, R22 ;  /* 0x0000001d17167223 */ /* 0x000fe20000010016 */
[----:B------:R-:W-:Y:S01]  /*db10*/  F2FP.BF16.PACK_AB R13, R13, R28 ;  /* 0x0000001c0d0d723e */ /* 0x000fe200000010ff */
[----:B------:R-:W-:Y:S01]  /*db20*/  FFMA.FTZ R24, R12, R31, R7 ;  /* 0x0000001f0c187223 */ /* 0x000fe20000010007 */
[----:B------:R-:W-:Y:S02]  /*db30*/  F2FP.BF16.PACK_AB R12, R39, R6 ;  /* 0x00000006270c723e */ /* 0x000fe400000010ff */
[----:B------:R-:W-:Y:S02]  /*db40*/  F2FP.BF16.PACK_AB R15, R20, R19 ;  /* 0x00000013140f723e */ /* 0x000fe400000010ff */
[----:B------:R-:W-:-:S02]  /*db50*/  F2FP.BF16.PACK_AB R6, R34, R35 ;  /* 0x000000232206723e */ /* 0x000fc400000010ff */
[----:B------:R-:W-:Y:S01]  /*db60*/  F2FP.BF16.PACK_AB R5, R22, R5 ;  /* 0x000000051605723e */ /* 0x000fe200000010ff */
[----:B------:R1:W-:Y:S01]  /*db70*/  STS.128 [R16], R12 ;  /* 0x0000000c10007388 */ /* 0x0003e20000000c00 */
[----:B------:R-:W-:-:S05]  /*db80*/  F2FP.BF16.PACK_AB R7, R24, R33 ;  /* 0x000000211807723e */ /* 0x000fca00000010ff */
[----:B------:R1:W-:Y:S02]  /*db90*/  STS.128 [R17+0x18100], R4 ;  /* 0x0181000411007388 */ /* 0x0003e40000000c00 */
.L_x_1433:
[----:B------:R-:W-:Y:S05]  /*dba0*/  BSYNC B2 ;  /* 0x0000000000027941 */ /* 0x000fea0003800000 */
.L_x_1417:
[----:B------:R-:W-:-:S04]  /*dbb0*/  DEPBAR.LE SB0, 0x2 ;  /* 0x000080800000791a */ /* 0x000fc80000000000 */
[----:B------:R-:W-:Y:S01]  /*dbc0*/  BAR.SYNC.DEFER_BLOCKING 0x0 ;  /* 0x0000000000007b1d */ /* 0x000fe20000010000 */
[----:B------:R-:W-:Y:S01]  /*dbd0*/  LOP3.LUT P0, RZ, R193, 0x2, RZ, 0xc0, !PT ;  /* 0x00000002c1ff7812 */ /* 0x000fe2000780c0ff */
[----:B------:R-:W-:-:S03]  /*dbe0*/  IMAD.IADD R195, R194, 0x1, R191 ;  /* 0x00000001c2c37824 */ /* 0x000fc600078e02bf */
[----:B------:R-:W-:Y:S01]  /*dbf0*/  SEL R197, R0, 0xffffffe0, !P0 ;  /* 0xffffffe000c57807 */ /* 0x000fe20004000000 */
[----:B------:R-:W-:Y:S04]  /*dc00*/  BSSY B0, `(.L_x_1456) ;  /* 0x0000024000007945 */ /* 0x000fe80003800000 */
[----:B------:R-:W-:Y:S01]  /*dc10*/  IMAD.IADD R76, R192, 0x1, R197 ;  /* 0x00000001c04c7824 */ /* 0x000fe200078e02c5 */
[----:B------:R2:W3:Y:S04]  /*dc20*/  LDSM.16.M88.4 R60, [R194] ;  /* 0x00000000c23c783b */ /* 0x0004e80000000200 */
[----:B------:R2:W4:Y:S04]  /*dc30*/  LDSM.16.M88.4 R32, [R192] ;  /* 0x00000000c020783b */ /* 0x0005280000000200 */
[----:B------:R2:W1:Y:S04]  /*dc40*/  LDSM.16.M88.4 R24, [R192+0x800] ;  /* 0x00080000c018783b */ /* 0x0004680000000200 */
[----:B-1----:R2:W1:Y:S04]  /*dc50*/  LDSM.16.M88.4 R16, [R192+0x1000] ;  /* 0x00100000c010783b */ /* 0x0024680000000200 */
[----:B------:R2:W1:Y:S04]  /*dc60*/  LDSM.16.M88.4 R40, [R192+0x1800] ;  /* 0x00180000c028783b */ /* 0x0004680000000200 */
[----:B------:R2:W1:Y:S04]  /*dc70*/  LDSM.16.M88.4 R44, [R195] ;  /* 0x00000000c32c783b */ /* 0x0004680000000200 */
[----:B------:R2:W1:Y:S04]  /*dc80*/  LDSM.16.M88.4 R12, [R76] ;  /* 0x000000004c0c783b */ /* 0x0004680000000200 */
[----:B------:R2:W1:Y:S04]  /*dc90*/  LDSM.16.M88.4 R56, [R76+0x800] ;  /* 0x000800004c38783b */ /* 0x0004680000000200 */
[----:B------:R2:W1:Y:S04]  /*dca0*/  LDSM.16.M88.4 R52, [R76+0x1000] ;  /* 0x001000004c34783b */ /* 0x0004680000000200 */
[----:B------:R2:W1:Y:S01]  /*dcb0*/  LDSM.16.M88.4 R48, [R76+0x1800] ;  /* 0x001800004c30783b */ /* 0x0004620000000200 */
[----:B------:R-:W-:Y:S05]  /*dcc0*/  @!P5 BRA `(.L_x_1457) ;  /* 0x000001700000d947 */ /* 0x000fea0003800000 */
[----:B------:R-:W-:Y:S02]  /*dcd0*/  IADD3 R4, R2, -0x2, RZ ;  /* 0xfffffffe02047810 */ /* 0x000fe40007ffe0ff */
[----:B------:R-:W-:-:S02]  /*dce0*/  ISETP.NE.AND P3, PT, R222, RZ, PT ;  /* 0x000000ffde00720c */ /* 0x000fc40003f65270 */
[----:B------:R-:W-:Y:S01]  /*dcf0*/  SHF.R.S32.HI R0, RZ, 0x1f, R4 ;  /* 0x0000001fff007819 */ /* 0x000fe20000011404 */
[----:B------:R-:W-:-:S04]  /*dd00*/  IMAD.WIDE.U32 R6, R4, c[0x0][0x208], RZ ;  /* 0x0000820004067a25 */ /* 0x000fc800078e00ff */
[----:B------:R-:W-:Y:S01]  /*dd10*/  IMAD R5, R0, c[0x0][0x208], RZ ;  /* 0x0000820000057a24 */ /* 0x000fe200078e02ff */
[----:B------:R-:W-:-:S03]  /*dd20*/  LEA R0, P0, R6, R226, 0x6 ;  /* 0x000000e206007211 */ /* 0x000fc600078030ff */
[----:B------:R-:W-:Y:S01]  /*dd30*/  IMAD R5, R4, c[0x0][0x20c], R5 ;  /* 0x0000830004057a24 */ /* 0x000fe200078e0205 */
[----:B------:R-:W-:-:S03]  /*dd40*/  LEA R20, P2, R0, c[0x0][0x1f8], 0x1 ;  /* 0x00007e0000147a11 */ /* 0x000fc600078408ff */
[----:B------:R-:W-:-:S05]  /*dd50*/  IMAD.IADD R4, R7, 0x1, R5 ;  /* 0x0000000107047824 */ /* 0x000fca00078e0205 */
        /* <DEDUP_REMOVED lines=14> */
.L_x_1457:
[----:B------:R-:W-:Y:S05]  /*de40*/  BSYNC B0 ;  /* 0x0000000000007941 */ /* 0x000fea0003800000 */
.L_x_1456:
[----:B------:R-:W-:Y:S01]  /*de50*/  LOP3.LUT P0, RZ, R193, 0x4, RZ, 0xc0, !PT ;  /* 0x00000004c1ff7812 */ /* 0x000fe2000780c0ff */
[C---:B---34-:R-:W-:Y:S01]  /*de60*/  HMMA.16816.F32.BF16 R36, R60.reuse, R32, RZ ;  /* 0x000000203c24723c */ /* 0x058fe200000418ff */
[----:B------:R-:W-:Y:S01]  /*de70*/  LDSM.16.M88.4 R68, [R190] ;  /* 0x00000000be44783b */ /* 0x000fe20000000200 */
[----:B------:R-:W-:Y:S01]  /*de80*/  LEA.HI R3, R3, R146, RZ, 0x5 ;  /* 0x0000009203037211 */ /* 0x000fe200078f28ff */
[----:B------:R-:W-:Y:S01]  /*de90*/  IMAD R8, R8, -0x40, R84 ;  /* 0xffffffc008087824 */ /* 0x000fe200078e0254 */
[----:B------:R-:W-:Y:S01]  /*dea0*/  SEL R77, R9, 0xffffffc0, !P0 ;  /* 0xffffffc0094d7807 */ /* 0x000fe20004000000 */
[----:B------:R-:W0:Y:S01]  /*deb0*/  LDGDEPBAR ;  /* 0x00000000000079af */ /* 0x000e220000000000 */
[----:B------:R-:W-:Y:S01]  /*dec0*/  LOP3.LUT R3, R3, 0xffffffe0, RZ, 0xc0, !PT ;  /* 0xffffffe003037812 */ /* 0x000fe200078ec0ff */
[----:B------:R-:W-:Y:S01]  /*ded0*/  IMAD.IADD R177, R191, 0x1, R188 ;  /* 0x00000001bfb17824 */ /* 0x000fe200078e02bc */
[C---:B------:R-:W-:Y:S01]  /*dee0*/  HMMA.16816.F32.BF16 R32, R60.reuse, R34, RZ ;  /* 0x000000223c20723c */ /* 0x040fe200000418ff */
[----:B------:R-:W-:Y:S01]  /*def0*/  IMAD.IADD R9, R192, 0x1, R77 ;  /* 0x00000001c0097824 */ /* 0x000fe200078e024d */
[----:B------:R-:W-:Y:S01]  /*df00*/  IADD3 R0, R77, R192, R197 ;  /* 0x000000c04d007210 */ /* 0x000fe20007ffe0c5 */
[----:B------:R-:W-:Y:S01]  /*df10*/  IMAD.IADD R3, R146, 0x1, -R3 ;  /* 0x0000000192037824 */ /* 0x000fe200078e0a03 */
[----:B------:R-:W-:Y:S01]  /*df20*/  BSSY B0, `(.L_x_1458) ;  /* 0x000020f000007945 */ /* 0x000fe20003800000 */
[----:B------:R-:W-:Y:S01]  /*df30*/  IMAD.IADD R170, R191, 0x1, R147 ;  /* 0x00000001bfaa7824 */ /* 0x000fe200078e0293 */
[----:B--2---:R-:W2:Y:S02]  /*df40*/  LDSM.16.M88.4 R4, [R9] ;  /* 0x000000000904783b */ /* 0x004ea40000000200 */
[C---:B------:R-:W-:Y:S02]  /*df50*/  HMMA.16816.F32.BF16 R28, R60.reuse, R24, RZ ;  /* 0x000000183c1c723c */ /* 0x040fe400000418ff */
[----:B------:R-:W-:Y:S06]  /*df60*/  LDSM.16.M88.4 R72, [R9+0x1800] ;  /* 0x001800000948783b */ /* 0x000fec0000000200 */
[C---:B------:R-:W-:Y:S08]  /*df70*/  HMMA.16816.F32.BF16 R24, R60.reuse, R26, RZ ;  /* 0x0000001a3c18723c */ /* 0x040ff000000418ff */
[C---:B-1----:R-:W-:Y:S08]  /*df80*/  HMMA.16816.F32.BF16 R20, R60.reuse, R16, RZ ;  /* 0x000000103c14723c */ /* 0x042ff000000418ff */
[C---:B------:R-:W-:Y:S08]  /*df90*/  HMMA.16816.F32.BF16 R16, R60.reuse, R18, RZ ;  /* 0x000000123c10723c */ /* 0x040ff000000418ff */
[C---:B------:R-:W-:Y:S08]  /*dfa0*/  HMMA.16816.F32.BF16 R64, R60.reuse, R40, RZ ;  /* 0x000000283c40723c */ /* 0x040ff000000418ff */
[----:B------:R-:W-:Y:S01]  /*dfb0*/  HMMA.16816.F32.BF16 R60, R60, R42, RZ ;  /* 0x0000002a3c3c723c */ /* 0x000fe200000418ff */
[----:B------:R-:W1:Y:S07]  /*dfc0*/  LDSM.16.M88.4 R40, [R9+0x800] ;  /* 0x000800000928783b */ /* 0x000e6e0000000200 */
[C---:B------:R-:W-:Y:S08]  /*dfd0*/  HMMA.16816.F32.BF16 R36, R44.reuse, R12, R36 ;  /* 0x0000000c2c24723c */ /* 0x040ff00000041824 */
[C---:B------:R-:W-:Y:S01]  /*dfe0*/  HMMA.16816.F32.BF16 R32, R44.reuse, R14, R32 ;  /* 0x0000000e2c20723c */ /* 0x040fe20000041820 */
[----:B------:R-:W3:Y:S07]  /*dff0*/  LDSM.16.M88.4 R12, [R9+0x1000] ;  /* 0x00100000090c783b */ /* 0x000eee0000000200 */
        /* <DEDUP_REMOVED lines=8> */
[----:B------:R-:W-:Y:S04]  /*e080*/  LDSM.16.M88.4 R44, [R0+0x1000] ;  /* 0x00100000002c783b */ /* 0x000fe80000000200 */
[----:B------:R-:W-:Y:S03]  /*e090*/  LDSM.16.M88.4 R48, [R194+0x4000] ;  /* 0x00400000c230783b */ /* 0x000fe60000000200 */
[C---:B--2---:R-:W-:Y:S08]  /*e0a0*/  HMMA.16816.F32.BF16 R36, R68.reuse, R4, R36 ;  /* 0x000000044424723c */ /* 0x044ff00000041824 */
[C---:B------:R-:W-:Y:S01]  /*e0b0*/  HMMA.16816.F32.BF16 R32, R68.reuse, R6, R32 ;  /* 0x000000064420723c */ /* 0x040fe20000041820 */
[----:B------:R-:W2:Y:S07]  /*e0c0*/  LDSM.16.M88.4 R4, [R189] ;  /* 0x00000000bd04783b */ /* 0x000eae0000000200 */
[C---:B-1----:R-:W-:Y:S08]  /*e0d0*/  HMMA.16816.F32.BF16 R28, R68.reuse, R40, R28 ;  /* 0x00000028441c723c */ /* 0x042ff0000004181c */
[C---:B------:R-:W-:Y:S01]  /*e0e0*/  HMMA.16816.F32.BF16 R24, R68.reuse, R42, R24 ;  /* 0x0000002a4418723c */ /* 0x040fe20000041818 */
[----:B------:R-:W1:Y:S07]  /*e0f0*/  LDSM.16.M88.4 R40, [R0+0x1800] ;  /* 0x001800000028783b */ /* 0x000e6e0000000200 */
[C---:B---3--:R-:W-:Y:S08]  /*e100*/  HMMA.16816.F32.BF16 R20, R68.reuse, R12, R20 ;  /* 0x0000000c4414723c */ /* 0x048ff00000041814 */
        /* <DEDUP_REMOVED lines=14> */
[----:B------:R-:W-:Y:S07]  /*e1f0*/  LDSM.16.M88.4 R44, [R76+0x2000] ;  /* 0x002000004c2c783b */ /* 0x000fee0000000200 */
[C---:B-1----:R-:W-:Y:S08]  /*e200*/  HMMA.16816.F32.BF16 R64, R4.reuse, R40, R64 ;  /* 0x000000280440723c */ /* 0x042ff00000041840 */
[----:B------:R-:W-:Y:S01]  /*e210*/  HMMA.16816.F32.BF16 R60, R4, R42, R60 ;  /* 0x0000002a043c723c */ /* 0x000fe2000004183c */
[----:B------:R-:W-:Y:S04]  /*e220*/  LDSM.16.M88.4 R4, [R195+0x4000] ;  /* 0x00400000c304783b */ /* 0x000fe80000000200 */
[----:B------:R-:W1:Y:S03]  /*e230*/  LDSM.16.M88.4 R40, [R76+0x2800] ;  /* 0x002800004c28783b */ /* 0x000e660000000200 */
[C---:B---3--:R-:W-:Y:S08]  /*e240*/  HMMA.16816.F32.BF16 R28, R48.reuse, R68, R28 ;  /* 0x00000044301c723c */ /* 0x048ff0000004181c */
[C---:B------:R-:W-:Y:S01]  /*e250*/  HMMA.16816.F32.BF16 R24, R48.reuse, R70, R24 ;  /* 0x000000463018723c */ /* 0x040fe20000041818 */
[----:B------:R-:W-:Y:S07]  /*e260*/  LDSM.16.M88.4 R68, [R9+0x2800] ;  /* 0x002800000944783b */ /* 0x000fee0000000200 */
[C---:B------:R-:W-:Y:S08]  /*e270*/  HMMA.16816.F32.BF16 R36, R48.reuse, R12, R36 ;  /* 0x0000000c3024723c */ /* 0x040ff00000041824 */
[C---:B------:R-:W-:Y:S01]  /*e280*/  HMMA.16816.F32.BF16 R32, R48.reuse, R14, R32 ;  /* 0x0000000e3020723c */ /* 0x040fe20000041820 */
[----:B------:R-:W3:Y:S07]  /*e290*/  LDSM.16.M88.4 R12, [R76+0x3000] ;  /* 0x003000004c0c783b */ /* 0x000eee0000000200 */
[C---:B--2---:R-:W-:Y:S08]  /*e2a0*/  HMMA.16816.F32.BF16 R20, R48.reuse, R56, R20 ;  /* 0x000000383014723c */ /* 0x044ff00000041814 */
[C---:B------:R-:W-:Y:S01]  /*e2b0*/  HMMA.16816.F32.BF16 R16, R48.reuse, R58, R16 ;  /* 0x0000003a3010723c */ /* 0x040fe20000041810 */
[----:B------:R-:W-:Y:S07]  /*e2c0*/  LDSM.16.M88.4 R56, [R9+0x3800] ;  /* 0x003800000938783b */ /* 0x000fee0000000200 */
        /* <DEDUP_REMOVED lines=9> */
[----:B------:R-:W-:Y:S07]  /*e360*/  LDSM.16.M88.4 R44, [R189+0x4000] ;  /* 0x00400000bd2c783b */ /* 0x000fee0000000200 */
[C---:B---3--:R-:W-:Y:S08]  /*e370*/  HMMA.16816.F32.BF16 R20, R4.reuse, R12, R20 ;  /* 0x0000000c0414723c */ /* 0x048ff00000041814 */
[C---:B------:R-:W-:Y:S01]  /*e380*/  HMMA.16816.F32.BF16 R16, R4.reuse, R14, R16 ;  /* 0x0000000e0410723c */ /* 0x040fe20000041810 */
[----:B------:R-:W-:Y:S07]  /*e390*/  LDSM.16.M88.4 R12, [R0+0x2000] ;  /* 0x00200000000c783b */ /* 0x000fee0000000200 */
[C---:B------:R-:W-:Y:S08]  /*e3a0*/  HMMA.16816.F32.BF16 R64, R4.reuse, R72, R64 ;  /* 0x000000480440723c */ /* 0x040ff00000041840 */
        /* <DEDUP_REMOVED lines=8> */
[----:B------:R-:W-:Y:S07]  /*e430*/  LDSM.16.M88.4 R68, [R192+0x5800] ;  /* 0x00580000c044783b */ /* 0x000fee0000000200 */
[C---:B------:R-:W-:Y:S08]  /*e440*/  HMMA.16816.F32.BF16 R20, R40.reuse, R48, R20 ;  /* 0x000000302814723c */ /* 0x040ff00000041814 */
[C---:B------:R-:W-:Y:S01]  /*e450*/  HMMA.16816.F32.BF16 R16, R40.reuse, R50, R16 ;  /* 0x000000322810723c */ /* 0x040fe20000041810 */
[----:B------:R-:W3:Y:S07]  /*e460*/  LDSM.16.M88.4 R48, [R0+0x3800] ;  /* 0x003800000030783b */ /* 0x000eee0000000200 */
[C---:B------:R-:W-:Y:S08]  /*e470*/  HMMA.16816.F32.BF16 R64, R40.reuse, R56, R64 ;  /* 0x000000382840723c */ /* 0x040ff00000041840 */
[----:B------:R-:W-:Y:S01]  /*e480*/  HMMA.16816.F32.BF16 R60, R40, R58, R60 ;  /* 0x0000003a283c723c */ /* 0x000fe2000004183c */
[----:B------:R-:W4:Y:S04]  /*e490*/  LDSM.16.M88.4 R40, [R192+0x4000] ;  /* 0x00400000c028783b */ /* 0x000f280000000200 */
[----:B------:R-:W-:Y:S03]  /*e4a0*/  LDSM.16.M88.4 R56, [R195+0x8000] ;  /* 0x00800000c338783b */ /* 0x000fe60000000200 */
        /* <DEDUP_REMOVED lines=10> */
[----:B------:R-:W-:Y:S01]  /*e550*/  HMMA.16816.F32.BF16 R60, R44, R50, R60 ;  /* 0x000000322c3c723c */ /* 0x000fe2000004183c */
[----:B------:R-:W3:Y:S04]  /*e560*/  LDSM.16.M88.4 R44, [R76+0x5000] ;  /* 0x005000004c2c783b */ /* 0x000ee80000000200 */
[----:B------:R-:W1:Y:S03]  /*e570*/  LDSM.16.M88.4 R48, [R76+0x4800] ;  /* 0x004800004c30783b */ /* 0x000e660000000200 */
[C---:B----4-:R-:W-:Y:S08]  /*e580*/  HMMA.16816.F32.BF16 R36, R72.reuse, R40, R36 ;  /* 0x000000284824723c */ /* 0x050ff00000041824 */
[C---:B------:R-:W-:Y:S01]  /*e590*/  HMMA.16816.F32.BF16 R32, R72.reuse, R42, R32 ;  /* 0x0000002a4820723c */ /* 0x040fe20000041820 */
[----:B------:R-:W4:Y:S07]  /*e5a0*/  LDSM.16.M88.4 R40, [R76+0x5800] ;  /* 0x005800004c28783b */ /* 0x000f2e0000000200 */
[C---:B--2---:R-:W-:Y:S08]  /*e5b0*/  HMMA.16816.F32.BF16 R20, R72.reuse, R4, R20 ;  /* 0x000000044814723c */ /* 0x044ff00000041814 */
[C---:B------:R-:W-:Y:S01]  /*e5c0*/  HMMA.16816.F32.BF16 R16, R72.reuse, R6, R16 ;  /* 0x000000064810723c */ /* 0x040fe20000041810 */
[----:B------:R-:W-:Y:S07]  /*e5d0*/  LDSM.16.M88.4 R4, [R9+0x4000] ;  /* 0x004000000904783b */ /* 0x000fee0000000200 */
[C---:B------:R-:W-:Y:S08]  /*e5e0*/  HMMA.16816.F32.BF16 R28, R72.reuse, R12, R28 ;  /* 0x0000000c481c723c */ /* 0x040ff0000004181c */
[C---:B------:R-:W-:Y:S01]  /*e5f0*/  HMMA.16816.F32.BF16 R24, R72.reuse, R14, R24 ;  /* 0x0000000e4818723c */ /* 0x040fe20000041818 */
[----:B------:R-:W2:Y:S07]  /*e600*/  LDSM.16.M88.4 R12, [R190+0x8000] ;  /* 0x00800000be0c783b */ /* 0x000eae0000000200 */
[C---:B------:R-:W-:Y:S08]  /*e610*/  HMMA.16816.F32.BF16 R64, R72.reuse, R68, R64 ;  /* 0x000000444840723c */ /* 0x040ff00000041840 */
[----:B------:R-:W-:Y:S01]  /*e620*/  HMMA.16816.F32.BF16 R60, R72, R70, R60 ;  /* 0x00000046483c723c */ /* 0x000fe2000004183c */
[----:B------:R-:W-:Y:S07]  /*e630*/  LDSM.16.M88.4 R72, [R9+0x5800] ;  /* 0x005800000948783b */ /* 0x000fee0000000200 */
[C---:B-1----:R-:W-:Y:S08]  /*e640*/  HMMA.16816.F32.BF16 R36, R56.reuse, R52, R36 ;  /* 0x000000343824723c */ /* 0x042ff00000041824 */
[C---:B------:R-:W-:Y:S01]  /*e650*/  HMMA.16816.F32.BF16 R32, R56.reuse, R54, R32 ;  /* 0x000000363820723c */ /* 0x040fe20000041820 */
[----:B------:R-:W1:Y:S07]  /*e660*/  LDSM.16.M88.4 R52, [R9+0x4800] ;  /* 0x004800000934783b */ /* 0x000e6e0000000200 */
[C---:B---3--:R-:W-:Y:S08]  /*e670*/  HMMA.16816.F32.BF16 R20, R56.reuse, R44, R20 ;  /* 0x0000002c3814723c */ /* 0x048ff00000041814 */
[C---:B------:R-:W-:Y:S01]  /*e680*/  HMMA.16816.F32.BF16 R16, R56.reuse, R46, R16 ;  /* 0x0000002e3810723c */ /* 0x040fe20000041810 */
[----:B------:R-:W3:Y:S07]  /*e690*/  LDSM.16.M88.4 R44, [R9+0x5000] ;  /* 0x00500000092c783b */ /* 0x000eee0000000200 */
[C---:B------:R-:W-:Y:S08]  /*e6a0*/  HMMA.16816.F32.BF16 R28, R56.reuse, R48, R28 ;  /* 0x00000030381c723c */ /* 0x040ff0000004181c */
[C---:B----4-:R-:W-:Y:S01]  /*e6b0*/  HMMA.16816.F32.BF16 R68, R56.reuse, R40, R64 ;  /* 0x000000283844723c */ /* 0x050fe20000041840 */
[----:B------:R-:W-:Y:S07]  /*e6c0*/  LDSM.16.M88.4 R64, [R189+0x8000] ;  /* 0x00800000bd40783b */ /* 0x000fee0000000200 */
[----:B------:R-:W-:Y:S01]  /*e6d0*/  HMMA.16816.F32.BF16 R60, R56, R42, R60 ;  /* 0x0000002a383c723c */ /* 0x000fe2000004183c */
[----:B------:R-:W4:Y:S07]  /*e6e0*/  LDSM.16.M88.4 R40, [R0+0x4800] ;  /* 0x004800000028783b */ /* 0x000f2e0000000200 */
[C---:B--2---:R-:W-:Y:S08]  /*e6f0*/  HMMA.16816.F32.BF16 R36, R12.reuse, R4, R36 ;  /* 0x000000040c24723c */ /* 0x044ff00000041824 */
[----:B------:R-:W-:Y:S01]  /*e700*/  HMMA.16816.F32.BF16 R32, R12, R6, R32 ;  /* 0x000000060c20723c */ /* 0x000fe20000041820 */
[----:B------:R-:W2:Y:S07]  /*e710*/  LDSM.16.M88.4 R4, [R0+0x5000] ;  /* 0x005000000004783b */ /* 0x000eae0000000200 */
[----:B------:R-:W-:Y:S01]  /*e720*/  HMMA.16816.F32.BF16 R24, R56, R50, R24 ;  /* 0x000000323818723c */ /* 0x000fe20000041818 */
[----:B------:R-:W2:Y:S07]  /*e730*/  LDSM.16.M88.4 R48, [R0+0x4000] ;  /* 0x004000000030783b */ /* 0x000eae0000000200 */
[C---:B-1----:R-:W-:Y:S08]  /*e740*/  HMMA.16816.F32.BF16 R28, R12.reuse, R52, R28 ;  /* 0x000000340c1c723c */ /* 0x042ff0000004181c */
[C---:B---3--:R-:W-:Y:S08]  /*e750*/  HMMA.16816.F32.BF16 R20, R12.reuse, R44, R20 ;  /* 0x0000002c0c14723c */ /* 0x048ff00000041814 */
[----:B------:R-:W-:Y:S08]  /*e760*/  HMMA.16816.F32.BF16 R24, R12, R54, R24 ;  /* 0x000000360c18723c */ /* 0x000ff00000041818 */
[C---:B----4-:R-:W-:Y:S07]  /*e770*/  HMMA.16816.F32.BF16 R28, R64.reuse, R40, R28 ;  /* 0x00000028401c723c */ /* 0x050fee000004181c */
[----:B------:R-:W-:Y:S01]  /*e780*/  SHF.R.S32.HI R40, RZ, 0x1f, R3 ;  /* 0x0000001fff287819 */ /* 0x000fe20000011403 */
[C---:B--2---:R-:W-:Y:S07]  /*e790*/  HMMA.16816.F32.BF16 R20, R64.reuse, R4, R20 ;  /* 0x000000044014723c */ /* 0x044fee0000041814 */
[----:B------:R-:W-:Y:S01]  /*e7a0*/  LEA.HI R4, R40, R3, RZ, 0x2 ;  /* 0x0000000328047211 */ /* 0x000fe200078f10ff */
[----:B------:R-:W-:Y:S03]  /*e7b0*/  HMMA.16816.F32.BF16 R36, R64, R48, R36 ;  /* 0x000000304024723c */ /* 0x000fe60000041824 */
[----:B------:R-:W-:-:S05]  /*e7c0*/  LOP3.LUT R4, R4, 0x7ffffffc, RZ, 0xc0, !PT ;  /* 0x7ffffffc04047812 */ /* 0x000fca00078ec0ff */
[----:B------:R-:W-:Y:S01]  /*e7d0*/  HMMA.16816.F32.BF16 R16, R12, R46, R16 ;  /* 0x0000002e0c10723c */ /* 0x000fe20000041810 */
[----:B------:R-:W-:-:S04]  /*e7e0*/  IMAD.IADD R3, R3, 0x1, -R4 ;  /* 0x0000000103037824 */ /* 0x000fc800078e0a04 */
[----:B------:R-:W-:-:S03]  /*e7f0*/  IMAD.SHL.U32 R3, R3, 0x2, RZ ;  /* 0x0000000203037824 */ /* 0x000fc600078e00ff */
[----:B------:R-:W-:Y:S01]  /*e800*/  HMMA.16816.F32.BF16 R68, R12, R72, R68 ;  /* 0x000000480c44723c */ /* 0x000fe20000041844 */
[----:B------:R-:W-:-:S05]  /*e810*/  IMAD.IADD R3, R8, 0x1, -R3 ;  /* 0x0000000108037824 */ /* 0x000fca00078e0a03 */
[C---:B------:R-:W-:Y:S02]  /*e820*/  ISETP.GT.AND P1, PT, R3.reuse, RZ, PT ;  /* 0x000000ff0300720c */ /* 0x040fe40003f24270 */
[----:B------:R-:W-:Y:S01]  /*e830*/  HMMA.16816.F32.BF16 R60, R12, R74, R60 ;  /* 0x0000004a0c3c723c */ /* 0x000fe2000004183c */
[----:B------:R-:W1:Y:S01]  /*e840*/  LDSM.16.M88.4 R12, [R0+0x5800] ;  /* 0x00580000000c783b */ /* 0x000e620000000200 */
[----:B------:R-:W-:Y:S01]  /*e850*/  ISETP.GT.AND P0, PT, R3, 0x1, PT ;  /* 0x000000010300780c */ /* 0x000fe20003f04270 */
[----:B------:R-:W-:-:S04]  /*e860*/  DEPBAR.LE SB0, 0x2 ;  /* 0x000080800000791a */ /* 0x000fc80000000000 */
[----:B------:R-:W-:Y:S01]  /*e870*/  ISETP.GT.AND P2, PT, R3, 0x8, PT ;  /* 0x000000080300780c */ /* 0x000fe20003f44270 */
[C---:B------:R-:W-:Y:S01]  /*e880*/  HMMA.16816.F32.BF16 R32, R64.reuse, R50, R32 ;  /* 0x000000324020723c */ /* 0x040fe20000041820 */
[----:B------:R-:W-:Y:S01]  /*e890*/  FSEL R5, R36, -INF , P1 ;  /* 0xff80000024057808 */ /* 0x000fe20000800000 */
[----:B------:R-:W-:Y:S01]  /*e8a0*/  BAR.SYNC.DEFER_BLOCKING 0x0 ;  /* 0x0000000000007b1d */ /* 0x000fe20000010000 */
[----:B------:R-:W-:Y:S02]  /*e8b0*/  FSEL R40, R37, -INF , P0 ;  /* 0xff80000025287808 */ /* 0x000fe40000000000 */
[----:B------:R-:W-:Y:S02]  /*e8c0*/  FSEL R36, R39, -INF , P0 ;  /* 0xff80000027247808 */ /* 0x000fe40000000000 */
[----:B------:R-:W-:Y:S01]  /*e8d0*/  ISETP.GT.AND P0, PT, R3, 0x9, PT ;  /* 0x000000090300780c */ /* 0x000fe20003f04270 */
[----:B------:R-:W-:Y:S01]  /*e8e0*/  HMMA.16816.F32.BF16 R24, R64, R42, R24 ;  /* 0x0000002a4018723c */ /* 0x000fe20000041818 */
[----:B------:R-:W-:-:S02]  /*e8f0*/  FSEL R38, R38, -INF , P1 ;  /* 0xff80000026267808 */ /* 0x000fc40000800000 */
[C---:B------:R-:W-:Y:S02]  /*e900*/  ISETP.GT.AND P1, PT, R3.reuse, 0x10, PT ;  /* 0x000000100300780c */ /* 0x040fe40003f24270 */
[----:B------:R-:W-:Y:S02]  /*e910*/  FMNMX.FTZ R9, R38, R36, !PT ;  /* 0x0000002426097209 */ /* 0x000fe40007810000 */
[----:B------:R-:W-:Y:S01]  /*e920*/  FSEL R30, R30, -INF , P1 ;  /* 0xff8000001e1e7808 */ /* 0x000fe20000800000 */
[----:B------:R-:W-:Y:S01]  /*e930*/  HMMA.16816.F32.BF16 R16, R64, R6, R16 ;  /* 0x000000064010723c */ /* 0x000fe20000041810 */
[C---:B------:R-:W-:Y:S02]  /*e940*/  ISETP.GT.AND P4, PT, R3.reuse, 0x29, PT ;  /* 0x000000290300780c */ /* 0x040fe40003f84270 */
[----:B------:R-:W-:-:S04]  /*e950*/  ISETP.GT.AND P3, PT, R3, 0x30, PT ;  /* 0x000000300300780c */ /* 0x000fc80003f64270 */
[----:B------:R-:W-:Y:S02]  /*e960*/  FMNMX.FTZ R7, R5, R40, !PT ;  /* 0x0000002805077209 */ /* 0x000fe40007810000 */
[----:B------:R-:W-:Y:S01]  /*e970*/  FSEL R44, R32, -INF , P2 ;  /* 0xff800000202c7808 */ /* 0x000fe20001000000 */
[----:B-----5:R-:W-:Y:S01]  /*e980*/  LDSM.16.MT88.4 R84, [R147+0x2000] ;  /* 0x002000009354783b */ /* 0x020fe20000004200 */
[----:B------:R-:W-:Y:S02]  /*e990*/  FSEL R42, R33, -INF , P0 ;  /* 0xff800000212a7808 */ /* 0x000fe40000000000 */
[----:B------:R-:W-:Y:S01]  /*e9a0*/  FMNMX.FTZ R7, R44, R7, !PT ;  /* 0x000000072c077209 */ /* 0x000fe20007810000 */
[----:B------:R-:W-:Y:S01]  /*e9b0*/  LDSM.16.MT88.4 R128, [R188] ;  /* 0x00000000bc80783b */ /* 0x000fe20000004200 */
[----:B------:R-:W-:Y:S02]  /*e9c0*/  FSEL R32, R35, -INF , P0 ;  /* 0xff80000023207808 */ /* 0x000fe40000000000 */
[----:B------:R-:W-:Y:S01]  /*e9d0*/  ISETP.GT.AND P0, PT, R3, 0x11, PT ;  /* 0x000000110300780c */ /* 0x000fe20003f04270 */
[----:B-1----:R-:W-:Y:S01]  /*e9e0*/  HMMA.16816.F32.BF16 R68, R64, R12, R68 ;  /* 0x0000000c4044723c */ /* 0x002fe20000041844 */
[----:B------:R-:W-:Y:S01]  /*e9f0*/  FSEL R6, R28, -INF , P1 ;  /* 0xff8000001c067808 */ /* 0x000fe20000800000 */
[----:B------:R-:W-:Y:S01]  /*ea00*/  LDSM.16.MT88.4 R52, [R147] ;  /* 0x000000009334783b */ /* 0x000fe20000004200 */
[----:B------:R-:W-:-:S02]  /*ea10*/  FMNMX.FTZ R7, R42, R7, !PT ;  /* 0x000000072a077209 */ /* 0x000fc40007810000 */
[----:B------:R-:W-:Y:S01]  /*ea20*/  FSEL R4, R29, -INF , P0 ;  /* 0xff8000001d047808 */ /* 0x000fe20000000000 */
[----:B------:R-:W-:Y:S01]  /*ea30*/  LDSM.16.MT88.4 R76, [R177+0x2000] ;  /* 0x00200000b14c783b */ /* 0x000fe20000004200 */
[----:B------:R-:W-:Y:S01]  /*ea40*/  ISETP.GT.AND P1, PT, R3, 0x18, PT ;  /* 0x000000180300780c */ /* 0x000fe20003f24270 */
[----:B------:R-:W-:Y:S01]  /*ea50*/  HMMA.16816.F32.BF16 R60, R64, R14, R60 ;  /* 0x0000000e403c723c */ /* 0x000fe2000004183c */
[----:B------:R-:W-:Y:S01]  /*ea60*/  FMNMX.FTZ R7, R6, R7, !PT ;  /* 0x0000000706077209 */ /* 0x000fe20007810000 */
[----:B------:R-:W-:Y:S01]  /*ea70*/  LDSM.16.MT88.4 R92, [R170+0x2000] ;  /* 0x00200000aa5c783b */ /* 0x000fe20000004200 */
[----:B------:R-:W-:Y:S02]  /*ea80*/  FSEL R28, R31, -INF , P0 ;  /* 0xff8000001f1c7808 */ /* 0x000fe40000000000 */
[----:B------:R-:W-:Y:S01]  /*ea90*/  ISETP.GT.AND P0, PT, R3, 0x19, PT ;  /* 0x000000190300780c */ /* 0x000fe20003f04270 */
[----:B------:R-:W-:Y:S01]  /*eaa0*/  LDSM.16.MT88.4 R100, [R188+0x4000] ;  /* 0x00400000bc64783b */ /* 0x000fe20000004200 */
[----:B------:R-:W-:-:S02]  /*eab0*/  FSEL R24, R24, -INF , P1 ;  /* 0xff80000018187808 */ /* 0x000fc40000800000 */
[----:B------:R-:W-:Y:S01]  /*eac0*/  FMNMX.FTZ R7, R4, R7, !PT ;  /* 0x0000000704077209 */ /* 0x000fe20007810000 */
[----:B------:R-:W-:Y:S01]  /*ead0*/  LDSM.16.MT88.4 R108, [R177+0x4000] ;  /* 0x00400000b16c783b */ /* 0x000fe20000004200 */
[----:B------:R-:W-:Y:S02]  /*eae0*/  FSEL R34, R34, -INF , P2 ;  /* 0xff80000022227808 */ /* 0x000fe40001000000 */
[----:B------:R-:W-:Y:S01]  /*eaf0*/  ISETP.GT.AND P2, PT, R3, 0x20, PT ;  /* 0x000000200300780c */ /* 0x000fe20003f44270 */
[----:B------:R-:W-:Y:S01]  /*eb00*/  LDSM.16.MT88.4 R112, [R147+0x4000] ;  /* 0x004000009370783b */ /* 0x000fe20000004200 */
[----:B------:R-:W-:Y:S02]  /*eb10*/  FSEL R0, R25, -INF , P0 ;  /* 0xff80000019007808 */ /* 0x000fe40000000000 */
[----:B------:R-:W-:Y:S01]  /*eb20*/  FMNMX.FTZ R7, R24, R7, !PT ;  /* 0x0000000718077209 */ /* 0x000fe20007810000 */
[----:B------:R-:W-:Y:S01]  /*eb30*/  LDSM.16.MT88.4 R148, [R177+0x800] ;  /* 0x00080000b194783b */ /* 0x000fe20000004200 */
[----:B------:R-:W-:-:S02]  /*eb40*/  FMNMX.FTZ R9, R34, R9, !PT ;  /* 0x0000000922097209 */ /* 0x000fc40007810000 */
[----:B------:R-:W-:Y:S02]  /*eb50*/  FSEL R12, R27, -INF , P0 ;  /* 0xff8000001b0c7808 */ /* 0x000fe40000000000 */
[----:B------:R-:W-:Y:S02]  /*eb60*/  ISETP.GT.AND P0, PT, R3, 0x21, PT ;  /* 0x000000210300780c */ /* 0x000fe40003f04270 */
        /* <DEDUP_REMOVED lines=22> */
[----:B------:R-:W-:-:S02]  /*ecd0*/  FMNMX.FTZ R7, R198, R7, !PT ;  /* 0x00000007c6077209 */ /* 0x000fc40007810000 */
[----:B------:R-:W-:Y:S02]  /*ece0*/  FMNMX.FTZ R9, R178, R9, !PT ;  /* 0x00000009b2097209 */ /* 0x000fe40007810000 */
[----:B------:R-:W-:Y:S02]  /*ecf0*/  FSEL R224, R18, -INF , P0 ;  /* 0xff80000012e07808 */ /* 0x000fe40000000000 */
[C---:B------:R-:W-:Y:S02]  /*ed00*/  ISETP.GT.AND P1, PT, R3.reuse, 0x38, PT ;  /* 0x000000380300780c */ /* 0x040fe40003f24270 */
[----:B------:R-:W-:Y:S02]  /*ed10*/  ISETP.GT.AND P0, PT, R3, 0x39, PT ;  /* 0x000000390300780c */ /* 0x000fe40003f04270 */
[----:B------:R-:W-:Y:S02]  /*ed20*/  FMNMX.FTZ R3, R196, R7, !PT ;  /* 0x00000007c4037209 */ /* 0x000fe40007810000 */
[----:B------:R-:W-:-:S02]  /*ed30*/  FMNMX.FTZ R7, R230, R9, !PT ;  /* 0x00000009e6077209 */ /* 0x000fc40007810000 */
[----:B------:R-:W-:Y:S02]  /*ed40*/  FSEL R184, R19, -INF , P4 ;  /* 0xff80000013b87808 */ /* 0x000fe40002000000 */
[----:B------:R-:W-:Y:S02]  /*ed50*/  FMNMX.FTZ R7, R224, R7, !PT ;  /* 0x00000007e0077209 */ /* 0x000fe40007810000 */
[----:B------:R-:W-:Y:S02]  /*ed60*/  FSEL R180, R70, -INF , P3 ;  /* 0xff80000046b47808 */ /* 0x000fe40001800000 */
[----:B------:R-:W-:Y:S02]  /*ed70*/  FMNMX.FTZ R7, R184, R7, !PT ;  /* 0x00000007b8077209 */ /* 0x000fe40007810000 */
[----:B------:R-:W-:Y:S02]  /*ed80*/  FSEL R186, R60, -INF , P1 ;  /* 0xff8000003cba7808 */ /* 0x000fe40000800000 */
[----:B------:R-:W-:-:S02]  /*ed90*/  FSEL R154, R71, -INF , P2 ;  /* 0xff800000479a7808 */ /* 0x000fc40001000000 */
[----:B------:R-:W-:Y:S01]  /*eda0*/  FMNMX.FTZ R7, R180, R7, !PT ;  /* 0x00000007b4077209 */ /* 0x000fe20007810000 */
[----:B------:R-:W-:Y:S01]  /*edb0*/  LDSM.16.MT88.4 R68, [R188+0x2000] ;  /* 0x00200000bc44783b */ /* 0x000fe20000004200 */
[----:B------:R-:W-:Y:S02]  /*edc0*/  FSEL R182, R61, -INF , P0 ;  /* 0xff8000003db67808 */ /* 0x000fe40000000000 */
[----:B------:R-:W-:Y:S02]  /*edd0*/  FMNMX.FTZ R3, R186, R3, !PT ;  /* 0x00000003ba037209 */ /* 0x000fe40007810000 */
[----:B------:R-:W-:Y:S02]  /*ede0*/  FSEL R152, R62, -INF , P1 ;  /* 0xff8000003e987808 */ /* 0x000fe40000800000 */
[----:B------:R-:W-:Y:S02]  /*edf0*/  FMNMX.FTZ R7, R154, R7, !PT ;  /* 0x000000079a077209 */ /* 0x000fe40007810000 */
[----:B------:R-:W-:-:S02]  /*ee00*/  FMNMX.FTZ R3, R182, R3, !PT ;  /* 0x00000003b6037209 */ /* 0x000fc40007810000 */
[----:B------:R-:W-:Y:S02]  /*ee10*/  FSEL R176, R63, -INF , P0 ;  /* 0xff8000003fb07808 */ /* 0x000fe40000000000 */
[----:B------:R-:W-:Y:S01]  /*ee20*/  FMNMX.FTZ R7, R152, R7, !PT ;  /* 0x0000000798077209 */ /* 0x000fe20007810000 */
[----:B------:R-:W1:Y:S03]  /*ee30*/  SHFL.BFLY PT, R8, R3, 0x2, 0x1f ;  /* 0x0c401f0003087f89 */ /* 0x000e6600000e0000 */
[----:B------:R-:W-:Y:S01]  /*ee40*/  FMNMX.FTZ R9, R176, R7, !PT ;  /* 0x00000007b0097209 */ /* 0x000fe20007810000 */
[----:B------:R-:W-:Y:S04]  /*ee50*/  LDSM.16.MT88.4 R60, [R214] ;  /* 0x00000000d63c783b */ /* 0x000fe80000004200 */
        /* <DEDUP_REMOVED lines=9> */
[----:B------:R-:W-:Y:S01]  /*eef0*/  FSEL R153, R153, RZ, P0 ;  /* 0x000000ff99997208 */ /* 0x000fe20000000000 */
[----:B------:R-:W-:Y:S01]  /*ef00*/  LDSM.16.MT88.4 R16, [R170+0x2800] ;  /* 0x00280000aa10783b */ /* 0x000fe20000004200 */
[C---:B------:R-:W-:Y:S01]  /*ef10*/  FSETP.NEU.FTZ.AND P0, PT, R3.reuse, -INF , PT ;  /* 0xff8000000300780b */ /* 0x040fe20003f1d000 */
[----:B------:R-:W-:Y:S02]  /*ef20*/  FMUL.FTZ R175, R3, c[0x0][0x2d0] ;  /* 0x0000b40003af7a20 */ /* 0x000fe40000410000 */
[--C-:B------:R-:W-:Y:S02]  /*ef30*/  FFMA.FTZ R169, R5, c[0x0][0x2d0], -R153.reuse ;  /* 0x0000b40005a97a23 */ /* 0x100fe40000010899 */
[--C-:B------:R-:W-:Y:S01]  /*ef40*/  FFMA.FTZ R168, R40, c[0x0][0x2d0], -R153.reuse ;  /* 0x0000b40028a87a23 */ /* 0x100fe20000010899 */
[----:B------:R-:W-:Y:S01]  /*ef50*/  FSEL R175, R175, RZ, P0 ;  /* 0x000000ffafaf7208 */ /* 0x000fe20000000000 */
[--C-:B------:R-:W-:Y:S02]  /*ef60*/  FFMA.FTZ R167, R44, c[0x0][0x2d0], -R153.reuse ;  /* 0x0000b4002ca77a23 */ /* 0x100fe40000010899 */
[----:B------:R-:W-:Y:S01]  /*ef70*/  FFMA.FTZ R162, R42, c[0x0][0x2d0], -R153 ;  /* 0x0000b4002aa27a23 */ /* 0x000fe20000010899 */
[----:B------:R-:W1:Y:S01]  /*ef80*/  LDSM.16.MT88.4 R44, [R177] ;  /* 0x00000000b12c783b */ /* 0x000e620000004200 */
[--C-:B------:R-:W-:Y:S01]  /*ef90*/  FFMA.FTZ R166, R38, c[0x0][0x2d0], -R175.reuse ;  /* 0x0000b40026a67a23 */ /* 0x100fe200000108af */
[----:B------:R-:W-:Y:S01]  /*efa0*/  MUFU.EX2 R169, R169 ;  /* 0x000000a900a97308 */ /* 0x000fe20000000800 */
[----:B------:R-:W-:-:S02]  /*efb0*/  FFMA.FTZ R165, R36, c[0x0][0x2d0], -R175 ;  /* 0x0000b40024a57a23 */ /* 0x000fc400000108af */
[--C-:B------:R-:W-:Y:S01]  /*efc0*/  FFMA.FTZ R164, R34, c[0x0][0x2d0], -R175.reuse ;  /* 0x0000b40022a47a23 */ /* 0x100fe200000108af */
[----:B------:R-:W-:Y:S01]  /*efd0*/  LDSM.16.MT88.4 R36, [R147+0x800] ;  /* 0x000800009324783b */ /* 0x000fe20000004200 */
[----:B------:R-:W-:Y:S02]  /*efe0*/  FFMA.FTZ R161, R32, c[0x0][0x2d0], -R175 ;  /* 0x0000b40020a17a23 */ /* 0x000fe400000108af */
[--C-:B------:R-:W-:Y:S01]  /*eff0*/  FFMA.FTZ R163, R6, c[0x0][0x2d0], -R153.reuse ;  /* 0x0000b40006a37a23 */ /* 0x100fe20000010899 */
[----:B------:R-:W2:Y:S01]  /*f000*/  MUFU.EX2 R168, R168 ;  /* 0x000000a800a87308 */ /* 0x000ea20000000800 */
[----:B------:R-:W-:Y:S01]  /*f010*/  FFMA.FTZ R158, R4, c[0x0][0x2d0], -R153 ;  /* 0x0000b400049e7a23 */ /* 0x000fe20000010899 */
[----:B------:R-:W-:Y:S01]  /*f020*/  LDSM.16.MT88.4 R32, [R170+0x800] ;  /* 0x00080000aa20783b */ /* 0x000fe20000004200 */
[--C-:B------:R-:W-:Y:S02]  /*f030*/  FFMA.FTZ R160, R14, c[0x0][0x2d0], -R175.reuse ;  /* 0x0000b4000ea07a23 */ /* 0x100fe400000108af */
[----:B------:R-:W-:Y:S01]  /*f040*/  FFMA.FTZ R9, R12, c[0x0][0x2d0], -R175 ;  /* 0x0000b4000c097a23 */ /* 0x000fe200000108af */
[----:B------:R-:W3:Y:S01]  /*f050*/  LDSM.16.MT88.4 R4, [R214+0x4000] ;  /* 0x00400000d604783b */ /* 0x000ee20000004200 */
[--C-:B------:R-:W-:Y:S01]  /*f060*/  FFMA.FTZ R157, R24, c[0x0][0x2d0], -R153.reuse ;  /* 0x0000b400189d7a23 */ /* 0x100fe20000010899 */
[----:B------:R-:W-:Y:S01]  /*f070*/  MUFU.EX2 R167, R167 ;  /* 0x000000a700a77308 */ /* 0x000fe20000000800 */
[----:B------:R-:W-:Y:S01]  /*f080*/  FFMA.FTZ R0, R0, c[0x0][0x2d0], -R153 ;  /* 0x0000b40000007a23 */ /* 0x000fe20000010899 */
[----:B------:R-:W4:Y:S01]  /*f090*/  LDSM.16.MT88.4 R12, [R188+0x2800] ;  /* 0x00280000bc0c783b */ /* 0x000f220000004200 */
[----:B------:R-:W-:-:S02]  /*f0a0*/  FFMA.FTZ R159, R30, c[0x0][0x2d0], -R175 ;  /* 0x0000b4001e9f7a23 */ /* 0x000fc400000108af */
[----:B------:R-:W-:Y:S01]  /*f0b0*/  FFMA.FTZ R156, R28, c[0x0][0x2d0], -R175 ;  /* 0x0000b4001c9c7a23 */ /* 0x000fe200000108af */
[----:B------:R-:W1:Y:S01]  /*f0c0*/  LDSM.16.MT88.4 R24, [R188+0x800] ;  /* 0x00080000bc18783b */ /* 0x000e620000004200 */
[--C-:B------:R-:W-:Y:S01]  /*f0d0*/  FFMA.FTZ R171, R174, c[0x0][0x2d0], -R153.reuse ;  /* 0x0000b400aeab7a23 */ /* 0x100fe20000010899 */
[----:B------:R-:W3:Y:S01]  /*f0e0*/  MUFU.EX2 R162, R162 ;  /* 0x000000a200a27308 */ /* 0x000ee20000000800 */
[----:B--2---:R-:W-:Y:S01]  /*f0f0*/  F2FP.BF16.PACK_AB R116, R168, R169 ;  /* 0x000000a9a874723e */ /* 0x004fe200000010ff */
[----:B------:R-:W-:Y:S01]  /*f100*/  LDSM.16.MT88.4 R28, [R177+0x2800] ;  /* 0x00280000b11c783b */ /* 0x000fe20000004200 */
[--C-:B------:R-:W-:Y:S02]  /*f110*/  FFMA.FTZ R174, R234, c[0x0][0x2d0], -R153.reuse ;  /* 0x0000b400eaae7a23 */ /* 0x100fe40000010899 */
[--C-:B------:R-:W-:Y:S02]  /*f120*/  FFMA.FTZ R172, R172, c[0x0][0x2d0], -R153.reuse ;  /* 0x0000b400acac7a23 */ /* 0x100fe40000010899 */
[----:B------:R-:W-:Y:S01]  /*f130*/  FFMA.FTZ R173, R232, c[0x0][0x2d0], -R153 ;  /* 0x0000b400e8ad7a23 */ /* 0x000fe20000010899 */
[----:B------:R-:W-:Y:S01]  /*f140*/  MUFU.EX2 R166, R166 ;  /* 0x000000a600a67308 */ /* 0x000fe20000000800 */
[----:B------:R-:W-:-:S02]  /*f150*/  FFMA.FTZ R178, R178, c[0x0][0x2d0], -R175 ;  /* 0x0000b400b2b27a23 */ /* 0x000fc400000108af */
[--C-:B------:R-:W-:Y:S02]  /*f160*/  FFMA.FTZ R179, R230, c[0x0][0x2d0], -R175.reuse ;  /* 0x0000b400e6b37a23 */ /* 0x100fe400000108af */
[--C-:B------:R-:W-:Y:S02]  /*f170*/  FFMA.FTZ R181, R224, c[0x0][0x2d0], -R175.reuse ;  /* 0x0000b400e0b57a23 */ /* 0x100fe400000108af */
[----:B------:R-:W-:Y:S01]  /*f180*/  FFMA.FTZ R184, R184, c[0x0][0x2d0], -R175 ;  /* 0x0000b400b8b87a23 */ /* 0x000fe200000108af */
[----:B------:R-:W2:Y:S01]  /*f190*/  MUFU.EX2 R165, R165 ;  /* 0x000000a500a57308 */ /* 0x000ea20000000800 */
[----:B---3--:R-:W-:Y:S01]  /*f1a0*/  F2FP.BF16.PACK_AB R118, R162, R167 ;  /* 0x000000a7a276723e */ /* 0x008fe200000010ff */
[--C-:B------:R-:W-:Y:S02]  /*f1b0*/  FFMA.FTZ R185, R186, c[0x0][0x2d0], -R153.reuse ;  /* 0x0000b400bab97a23 */ /* 0x100fe40000010899 */
[--C-:B------:R-:W-:Y:S02]  /*f1c0*/  FFMA.FTZ R183, R198, c[0x0][0x2d0], -R153.reuse ;  /* 0x0000b400c6b77a23 */ /* 0x100fe40000010899 */
[----:B------:R-:W-:-:S02]  /*f1d0*/  FFMA.FTZ R196, R196, c[0x0][0x2d0], -R153 ;  /* 0x0000b400c4c47a23 */ /* 0x000fc40000010899 */
[----:B------:R-:W-:Y:S01]  /*f1e0*/  MUFU.EX2 R164, R164 ;  /* 0x000000a400a47308 */ /* 0x000fe20000000800 */
[----:B------:R-:W-:Y:S02]  /*f1f0*/  FFMA.FTZ R182, R182, c[0x0][0x2d0], -R153 ;  /* 0x0000b400b6b67a23 */ /* 0x000fe40000010899 */
[--C-:B------:R-:W-:Y:S02]  /*f200*/  FFMA.FTZ R180, R180, c[0x0][0x2d0], -R175.reuse ;  /* 0x0000b400b4b47a23 */ /* 0x100fe400000108af */
[--C-:B------:R-:W-:Y:S02]  /*f210*/  FFMA.FTZ R187, R154, c[0x0][0x2d0], -R175.reuse ;  /* 0x0000b4009abb7a23 */ /* 0x100fe400000108af */
[--C-:B------:R-:W-:Y:S01]  /*f220*/  FFMA.FTZ R186, R152, c[0x0][0x2d0], -R175.reuse ;  /* 0x0000b40098ba7a23 */ /* 0x100fe200000108af */
[----:B------:R-:W3:Y:S01]  /*f230*/  MUFU.EX2 R161, R161 ;  /* 0x000000a100a17308 */ /* 0x000ee20000000800 */
[----:B--2---:R-:W-:Y:S01]  /*f240*/  F2FP.BF16.PACK_AB R117, R165, R166 ;  /* 0x000000a6a575723e */ /* 0x004fe200000010ff */
[----:B------:R-:W-:Y:S01]  /*f250*/  FFMA.FTZ R225, R176, c[0x0][0x2d0], -R175 ;  /* 0x0000b400b0e17a23 */ /* 0x000fe200000108af */
[----:B------:R-:W-:Y:S01]  /*f260*/  LDSM.16.MT88.4 R152, [R177+0x3800] ;  /* 0x00380000b198783b */ /* 0x000fe20000004200 */
[----:B------:R-:W-:-:S02]  /*f270*/  FADD.FTZ R168, R169, R168 ;  /* 0x000000a8a9a87221 */ /* 0x000fc40000010000 */
[----:B------:R-:W-:Y:S02]  /*f280*/  FADD.FTZ R165, R166, R165 ;  /* 0x000000a5a6a57221 */ /* 0x000fe40000010000 */
[----:B------:R-:W-:Y:S01]  /*f290*/  MUFU.EX2 R163, R163 ;  /* 0x000000a300a37308 */ /* 0x000fe20000000800 */
[----:B------:R-:W-:-:S04]  /*f2a0*/  FADD.FTZ R167, R167, R168 ;  /* 0x000000a8a7a77221 */ /* 0x000fc80000010000 */
[----:B------:R-:W-:Y:S01]  /*f2b0*/  FADD.FTZ R162, R162, R167 ;  /* 0x000000a7a2a27221 */ /* 0x000fe20000010000 */
[----:B---3--:R-:W-:Y:S02]  /*f2c0*/  F2FP.BF16.PACK_AB R119, R161, R164 ;  /* 0x000000a4a177723e */ /* 0x008fe400000010ff */
        /* <DEDUP_REMOVED lines=10> */
[----:B------:R-:W3:Y:S06]  /*f370*/  MUFU.EX2 R156, R156 ;  /* 0x0000009c009c7308 */ /* 0x000eec0000000800 */
        /* <DEDUP_REMOVED lines=36> */
[C---:B------:R-:W-:Y:S07]  /*f5c0*/  HMMA.16816.F32.BF16 R120, R116.reuse, R4, RZ ;  /* 0x000000047478723c */ /* 0x040fee00000418ff */
[----:B--2---:R-:W-:Y:S01]  /*f5d0*/  F2FP.BF16.PACK_AB R4, R158, R163 ;  /* 0x000000a39e04723e */ /* 0x004fe200000010ff */
[----:B------:R-:W-:Y:S01]  /*f5e0*/  HMMA.16816.F32.BF16 R116, R116, R6, RZ ;  /* 0x000000067474723c */ /* 0x000fe200000418ff */
[----:B---3--:R-:W-:Y:S01]  /*f5f0*/  F2FP.BF16.PACK_AB R5, R156, R159 ;  /* 0x0000009f9c05723e */ /* 0x008fe200000010ff */
        /* <DEDUP_REMOVED lines=53> */
[----:B------:R-:W-:Y:S01]  /*f950*/  FADD.FTZ R178, R179, R178 ;  /* 0x000000b2b3b27221 */ /* 0x000fe20000010000 */
[----:B------:R-:W-:Y:S01]  /*f960*/  IADD3 R0, R2, -0x3, RZ ;  /* 0xfffffffd02007810 */ /* 0x000fe20007ffe0ff */
[----:B------:R-:W-:-:S02]  /*f970*/  FADD.FTZ R172, R172, R171 ;  /* 0x000000abacac7221 */ /* 0x000fc40000010000 */
[----:B------:R-:W-:Y:S01]  /*f980*/  FADD.FTZ R181, R181, R178 ;  /* 0x000000b2b5b57221 */ /* 0x000fe20000010000 */
[----:B------:R-:W-:Y:S01]  /*f990*/  ISETP.GE.AND P0, PT, R0, R221, PT ;  /* 0x000000dd0000720c */ /* 0x000fe20003f06270 */
        /* <DEDUP_REMOVED lines=34> */
[----:B------:R-:W1:Y:S07]  /*fbc0*/  LDSM.16.MT88.4 R28, [R188+0x3800] ;  /* 0x00380000bc1c783b */ /* 0x000e6e0000004200 */
        /* <DEDUP_REMOVED lines=45> */
[----:B------:R-:W-:Y:S01]  /*fea0*/  IMAD.WIDE.U32 R6, R0, c[0x0][0x1e0], RZ ;  /* 0x0000780000067a25 */ /* 0x000fe200078e00ff */
[----:B------:R-:W-:-:S03]  /*feb0*/  ISETP.NE.AND P5, PT, R222, RZ, PT ;  /* 0x000000ffde00720c */ /* 0x000fc60003fa5270 */
[----:B------:R-:W-:-:S04]  /*fec0*/  IMAD R5, R5, c[0x0][0x1e0], RZ ;  /* 0x0000780005057a24 */ /* 0x000fc800078e02ff */
[----:B------:R-:W-:Y:S01]  /*fed0*/  IMAD R0, R0, c[0x0][0x1e4], R5 ;  /* 0x0000790000007a24 */ /* 0x000fe200078e0205 */
[----:B------:R-:W-:-:S03]  /*fee0*/  LEA R5, P0, R6, R228, 0x6 ;  /* 0x000000e406057211 */ /* 0x000fc600078030ff */
[----:B------:R-:W-:Y:S01]  /*fef0*/  IMAD.IADD R7, R7, 0x1, R0 ;  /* 0x0000000107077824 */ /* 0x000fe200078e0200 */
[----:B------:R-:W-:Y:S01]  /*ff00*/  LEA R12, P1, R5, c[0x0][0x1c8], 0x1 ;  /* 0x00007200050c7a11 */ /* 0x000fe200078208ff */
[----:B------:R-:W-:-:S03]  /*ff10*/  IMAD.MOV.U32 R0, RZ, RZ, c[0x0][0x1e0] ;  /* 0x00007800ff007624 */ /* 0x000fc600078e00ff */
        /* <DEDUP_REMOVED lines=15> */
.L_x_1459:
[----:B------:R-:W-:Y:S05]  /*10010*/  BSYNC B0 ;  /* 0x0000000000007941 */ /* 0x000fea0003800000 */
.L_x_1458:
        /* <DEDUP_REMOVED lines=8> */
.L_x_1461:
        /* <DEDUP_REMOVED lines=9> */
[----:B------:R-:W-:Y:S01]  /*10130*/  @!P1 IMAD.WIDE.U32 R36, R230, c[0x0][0x208], RZ ;  /* 0x00008200e6249a25 */ /* 0x000fe200078e00ff */
[----:B------:R-:W-:Y:S02]  /*10140*/  @!P1 MOV R2, c[0x0][0x208] ;  /* 0x0000820000029a02 */ /* 0x000fe40000000f00 */
[----:B------:R-:W-:Y:S01]  /*10150*/  @!P1 ISETP.GE.AND P3, PT, R209, c[0x0][0x1d4], PT ;  /* 0x00007500d1009a0c */ /* 0x000fe20003f66270 */
[----:B------:R-:W-:Y:S01]  /*10160*/  @!P1 IMAD R3, R3, c[0x0][0x208], RZ ;  /* 0x0000820003039a24 */ /* 0x000fe200078e02ff */
[----:B------:R-:W-:Y:S01]  /*10170*/  @!P1 SHF.L.U32 R169, R36, 0x6, RZ ;  /* 0x0000000624a99819 */ /* 0x000fe200000006ff */
[----:B------:R-:W-:Y:S01]  /*10180*/  @!P1 IMAD R180, R223, 0x6000, R10 ;  /* 0x00006000dfb49824 */ /* 0x000fe200078e020a */
[----:B------:R-:W-:Y:S01]  /*10190*/  @!P1 ISETP.GE.AND P2, PT, R208, c[0x0][0x1d4], PT ;  /* 0x00007500d0009a0c */ /* 0x000fe20003f46270 */
[----:B------:R-:W-:Y:S01]  /*101a0*/  LDSM.16.M88.4 R148, [R194] ;  /* 0x00000000c294783b */ /* 0x000fe20000000200 */
[----:B------:R-:W-:Y:S05]  /*101b0*/  @!P1 IMAD R3, R230, c[0x0][0x20c], R3 ;  /* 0x00008300e6039a24 */ /* 0x000fea00078e0203 */
[----:B------:R-:W-:Y:S02]  /*101c0*/  @!P1 IADD3 R168, R37, R3, RZ ;  /* 0x0000000325a89210 */ /* 0x000fe40007ffe0ff */
[----:B------:R-:W2:Y:S01]  /*101d0*/  LDSM.16.M88.4 R152, [R184] ;  /* 0x00000000b898783b */ /* 0x000ea20000000200 */
[----:B------:R-:W-:Y:S02]  /*101e0*/  @!P1 MOV R37, c[0x0][0x20c] ;  /* 0x0000830000259a02 */ /* 0x000fe40000000f00 */
[----:B------:R-:W-:Y:S02]  /*101f0*/  @!P1 SHF.L.U64.HI R168, R36, 0x6, R168 ;  /* 0x0000000624a89819 */ /* 0x000fe400000102a8 */
[C---:B------:R-:W-:Y:S03]  /*10200*/  @!P1 LEA R3, P0, R2.reuse, R169, 0x5 ;  /* 0x000000a902039211 */ /* 0x040fe600078028ff */
[----:B------:R-:W3:Y:S01]  /*10210*/  LDSM.16.M88.4 R156, [R184+0x800] ;  /* 0x00080000b89c783b */ /* 0x000ee20000000200 */
[----:B------:R-:W-:Y:S02]  /*10220*/  @!P1 IADD3 R3, P5, R3, R226, RZ ;  /* 0x000000e203039210 */ /* 0x000fe40007fbe0ff */
[----:B------:R-:W-:Y:S02]  /*10230*/  @!P1 LEA.HI.X R2, R2, R168, R37, 0x5, P0 ;  /* 0x000000a802029211 */ /* 0x000fe400000f2c25 */
[----:B------:R-:W-:Y:S02]  /*10240*/  @!P1 LEA R182, P4, R3, c[0x0][0x1f8], 0x1 ;  /* 0x00007e0003b69a11 */ /* 0x000fe400078808ff */
[----:B------:R-:W-:Y:S01]  /*10250*/  @!P1 IADD3 R169, P0, R169, R226, RZ ;  /* 0x000000e2a9a99210 */ /* 0x000fe20007f1e0ff */
[----:B------:R-:W4:Y:S01]  /*10260*/  LDSM.16.M88.4 R160, [R184+0x1000] ;  /* 0x00100000b8a0783b */ /* 0x000f220000000200 */
[-C--:B------:R-:W-:Y:S02]  /*10270*/  @!P1 IADD3.X R170, R2, R219.reuse, RZ, P5, !PT ;  /* 0x000000db02aa9210 */ /* 0x080fe40002ffe4ff */
[----:B------:R-:W-:Y:S02]  /*10280*/  @!P1 LEA R176, P6, R169, c[0x0][0x1f8], 0x1 ;  /* 0x00007e00a9b09a11 */ /* 0x000fe400078c08ff */
[----:B------:R-:W-:Y:S02]  /*10290*/  @!P1 IADD3.X R168, R168, R219, RZ, P0, !PT ;  /* 0x000000dba8a89210 */ /* 0x000fe400007fe4ff */
[----:B------:R-:W-:Y:S01]  /*102a0*/  @!P1 LEA.HI.X R183, R3, c[0x0][0x1fc], R170, 0x1, P4 ;  /* 0x00007f0003b79a11 */ /* 0x000fe200020f0caa */
[----:B------:R-:W5:Y:S01]  /*102b0*/  LDSM.16.M88.4 R164, [R184+0x1800] ;  /* 0x00180000b8a4783b */ /* 0x000f620000000200 */
[----:B------:R-:W-:Y:S02]  /*102c0*/  @!P1 LEA.HI.X R177, R169, c[0x0][0x1fc], R168, 0x1, P6 ;  /* 0x00007f00a9b19a11 */ /* 0x000fe400030f0ca8 */
[----:B------:R-:W-:Y:S02]  /*102d0*/  ISETP.NE.AND P5, PT, R222, RZ, PT ;  /* 0x000000ffde00720c */ /* 0x000fe40003fa5270 */
[----:B------:R-:W-:Y:S02]  /*102e0*/  MOV R2, 0x40 ;  /* 0x0000004000027802 */ /* 0x000fe40000000f00 */
[----:B------:R-:W-:Y:S02]  /*102f0*/  LOP3.LUT P0, RZ, R193, 0x4, RZ, 0xc0, !PT ;  /* 0x00000004c1ff7812 */ /* 0x000fe4000780c0ff */
[C---:B------:R-:W-:Y:S02]  /*10300*/  ISETP.GE.AND P6, PT, R223.reuse, 0x1, PT ;  /* 0x00000001df00780c */ /* 0x040fe40003fc6270 */
[----:B------:R-:W-:Y:S02]  /*10310*/  SEL R185, R2, 0xffffffc0, !P0 ;  /* 0xffffffc002b97807 */ /* 0x000fe40004000000 */
[----:B------:R-:W-:Y:S02]  /*10320*/  IADD3 R223, R223, 0x1, RZ ;  /* 0x00000001dfdf7810 */ /* 0x000fe40007ffe0ff */
[C---:B------:R-:W-:Y:S01]  /*10330*/  IADD3 R2, R185.reuse, R184, RZ ;  /* 0x000000b8b9027210 */ /* 0x040fe20007ffe0ff */
[C---:B-12---:R-:W-:Y:S03]  /*10340*/  HMMA.16816.F32.BF16 R4, R148.reuse, R152, RZ ;  /* 0x000000989404723c */ /* 0x046fe600000418ff */
[----:B------:R-:W-:Y:S02]  /*10350*/  IADD3 R3, R185, R8, RZ ;  /* 0x00000008b9037210 */ /* 0x000fe40007ffe0ff */
[----:B------:R-:W-:Y:S02]  /*10360*/  IADD3 R198, R197, R184, R185 ;  /* 0x000000b8c5c67210 */ /* 0x000fe40007ffe0b9 */
[----:B------:R-:W-:Y:S01]  /*10370*/  SEL R223, R223, RZ, !P6 ;  /* 0x000000ffdfdf7207 */ /* 0x000fe20007000000 */
        /* <DEDUP_REMOVED lines=110> */
[C---:B-1----:R-:W-:Y:S01]  /*10a60*/  HMMA.16816.F32.BF16 R24, R164.reuse, R156, R24 ;  /* 0x0000009ca418723c */ /* 0x042fe20000041818 */
[----:B------:R-:W-:Y:S07]  /*10a70*/  LDSM.16.M88.4 R184, [R3+0x4000] ;  /* 0x0040000003b8783b */ /* 0x000fee0000000200 */
        /* <DEDUP_REMOVED lines=92> */
[--C-:B------:R-:W-:Y:S02]  /*11040*/  FFMA.FTZ R177, R12, c[0x0][0x2d0], -R185.reuse ;  /* 0x0000b4000cb17a23 */ /* 0x100fe400000108b9 */
[----:B------:R-:W-:Y:S02]  /*11050*/  IMAD R12, R196, 0x6000, RZ ;  /* 0x00006000c40c7824 */ /* 0x000fe400078e02ff */
[----:B------:R-:W-:Y:S02]  /*11060*/  FMUL.FTZ R183, R3, c[0x0][0x2d0] ;  /* 0x0000b40003b77a20 */ /* 0x000fe40000410000 */
[----:B------:R-:W-:Y:S01]  /*11070*/  FMUL.FTZ R2, R9, c[0x0][0x2d0] ;  /* 0x0000b40009027a20 */ /* 0x000fe20000410000 */
[-C--:B------:R-:W-:Y:S01]  /*11080*/  IADD3 R174, R188, R12.reuse, RZ ;  /* 0x0000000cbcae7210 */ /* 0x080fe20007ffe0ff */
[----:B------:R-:W-:Y:S01]  /*11090*/  FADD.FTZ R9, -R3, R0 ;  /* 0x0000000003097221 */ /* 0x000fe20000010100 */
[----:B------:R-:W-:Y:S01]  /*110a0*/  MUFU.EX2 R177, R177 ;  /* 0x000000b100b17308 */ /* 0x000fe20000000800 */
[--C-:B------:R-:W-:Y:S01]  /*110b0*/  FFMA.FTZ R175, R4, c[0x0][0x2d0], -R185.reuse ;  /* 0x0000b40004af7a23 */ /* 0x100fe200000108b9 */
[----:B------:R-:W-:Y:S01]  /*110c0*/  IADD3 R172, R147, R12, RZ ;  /* 0x0000000c93ac7210 */ /* 0x000fe20007ffe0ff */
[----:B------:R-:W1:Y:S01]  /*110d0*/  LDSM.16.MT88.4 R148, [R174] ;  /* 0x00000000ae94783b */ /* 0x000e620000004200 */
[----:B------:R-:W-:Y:S01]  /*110e0*/  FMUL.FTZ R0, R9, c[0x0][0x2d0] ;  /* 0x0000b40009007a20 */ /* 0x000fe20000410000 */
[----:B------:R-:W-:Y:S01]  /*110f0*/  IADD3 R9, R191, R174, RZ ;  /* 0x000000aebf097210 */ /* 0x000fe20007ffe0ff */
[--C-:B------:R-:W-:Y:S01]  /*11100*/  FFMA.FTZ R176, R5, c[0x0][0x2d0], -R185.reuse ;  /* 0x0000b40005b07a23 */ /* 0x100fe200000108b9 */
[----:B------:R-:W-:Y:S01]  /*11110*/  IADD3 R173, R191, R172, RZ ;  /* 0x000000acbfad7210 */ /* 0x000fe20007ffe0ff */
[----:B------:R-:W-:Y:S02]  /*11120*/  FFMA.FTZ R178, R13, c[0x0][0x2d0], -R185 ;  /* 0x0000b4000db27a23 */ /* 0x000fe400000108b9 */
[--C-:B------:R-:W-:Y:S01]  /*11130*/  FFMA.FTZ R179, R6, c[0x0][0x2d0], -R183.reuse ;  /* 0x0000b40006b37a23 */ /* 0x100fe200000108b7 */
[----:B------:R-:W2:Y:S01]  /*11140*/  MUFU.EX2 R2, R2 ;  /* 0x0000000200027308 */ /* 0x000ea20000000800 */
[--C-:B------:R-:W-:Y:S01]  /*11150*/  FFMA.FTZ R180, R7, c[0x0][0x2d0], -R183.reuse ;  /* 0x0000b40007b47a23 */ /* 0x100fe200000108b7 */
[----:B------:R-:W3:Y:S01]  /*11160*/  LDSM.16.MT88.4 R152, [R9] ;  /* 0x000000000998783b */ /* 0x000ee20000004200 */
[--C-:B------:R-:W-:Y:S02]  /*11170*/  FFMA.FTZ R181, R14, c[0x0][0x2d0], -R183.reuse ;  /* 0x0000b4000eb57a23 */ /* 0x100fe400000108b7 */
[--C-:B------:R-:W-:Y:S02]  /*11180*/  FFMA.FTZ R182, R15, c[0x0][0x2d0], -R183.reuse ;  /* 0x0000b4000fb67a23 */ /* 0x100fe400000108b7 */
[--C-:B------:R-:W-:Y:S02]  /*11190*/  FFMA.FTZ R238, R30, c[0x0][0x2d0], -R183.reuse ;  /* 0x0000b4001eee7a23 */ /* 0x100fe400000108b7 */
[----:B------:R-:W-:Y:S01]  /*111a0*/  FFMA.FTZ R241, R31, c[0x0][0x2d0], -R183 ;  /* 0x0000b4001ff17a23 */ /* 0x000fe200000108b7 */
[----:B------:R-:W4:Y:S01]  /*111b0*/  MUFU.EX2 R0, R0 ;  /* 0x0000000000007308 */ /* 0x000f220000000800 */
[----:B------:R-:W5:Y:S01]  /*111c0*/  LDSM.16.MT88.4 R156, [R172] ;  /* 0x00000000ac9c783b */ /* 0x000f620000004200 */
[--C-:B------:R-:W-:Y:S02]  /*111d0*/  FFMA.FTZ R240, R32, c[0x0][0x2d0], -R185.reuse ;  /* 0x0000b40020f07a23 */ /* 0x100fe400000108b9 */
[--C-:B------:R-:W-:Y:S02]  /*111e0*/  FFMA.FTZ R243, R33, c[0x0][0x2d0], -R185.reuse ;  /* 0x0000b40021f37a23 */ /* 0x100fe400000108b9 */
[----:B------:R-:W-:Y:S02]  /*111f0*/  FFMA.FTZ R242, R36, c[0x0][0x2d0], -R185 ;  /* 0x0000b40024f27a23 */ /* 0x000fe400000108b9 */
[--C-:B------:R-:W-:Y:S01]  /*11200*/  FFMA.FTZ R244, R34, c[0x0][0x2d0], -R183.reuse ;  /* 0x0000b40022f47a23 */ /* 0x100fe200000108b7 */
[----:B------:R-:W-:Y:S01]  /*11210*/  LDSM.16.MT88.4 R160, [R174+0x2800] ;  /* 0x00280000aea0783b */ /* 0x000fe20000004200 */
[----:B------:R-:W-:Y:S01]  /*11220*/  MUFU.EX2 R175, R175 ;  /* 0x000000af00af7308 */ /* 0x000fe20000000800 */
[--C-:B------:R-:W-:Y:S02]  /*11230*/  FFMA.FTZ R245, R35, c[0x0][0x2d0], -R183.reuse ;  /* 0x0000b40023f57a23 */ /* 0x100fe400000108b7 */
[----:B------:R-:W-:Y:S02]  /*11240*/  FFMA.FTZ R246, R38, c[0x0][0x2d0], -R183 ;  /* 0x0000b40026f67a23 */ /* 0x000fe400000108b7 */
[C---:B--2---:R-:W-:Y:S02]  /*11250*/  FMUL.FTZ R4, R2.reuse, R132 ;  /* 0x0000008402047220 */ /* 0x044fe40000410000 */
[C---:B------:R-:W-:Y:S01]  /*11260*/  FMUL.FTZ R5, R2.reuse, R133 ;  /* 0x0000008502057220 */ /* 0x040fe20000410000 */
[----:B------:R-:W-:Y:S01]  /*11270*/  LDSM.16.MT88.4 R164, [R9+0x2800] ;  /* 0x0028000009a4783b */ /* 0x000fe20000004200 */
[C---:B------:R-:W-:Y:S01]  /*11280*/  FMUL.FTZ R12, R2.reuse, R128 ;  /* 0x00000080020c7220 */ /* 0x040fe20000410000 */
[----:B------:R-:W2:Y:S01]  /*11290*/  MUFU.EX2 R176, R176 ;  /* 0x000000b000b07308 */ /* 0x000ea20000000800 */
[C---:B------:R-:W-:Y:S02]  /*112a0*/  FMUL.FTZ R13, R2.reuse, R129 ;  /* 0x00000081020d7220 */ /* 0x040fe40000410000 */
[----:B------:R-:W-:Y:S02]  /*112b0*/  FMUL.FTZ R40, R2, R40 ;  /* 0x0000002802287220 */ /* 0x000fe40000410000 */
[C---:B----4-:R-:W-:Y:S01]  /*112c0*/  FMUL.FTZ R6, R0.reuse, R134 ;  /* 0x0000008600067220 */ /* 0x050fe20000410000 */
[----:B------:R-:W-:Y:S01]  /*112d0*/  LDSM.16.MT88.4 R168, [R172+0x2800] ;  /* 0x00280000aca8783b */ /* 0x000fe20000004200 */
[C---:B------:R-:W-:Y:S02]  /*112e0*/  FMUL.FTZ R7, R0.reuse, R135 ;  /* 0x0000008700077220 */ /* 0x040fe40000410000 */
[C---:B------:R-:W-:Y:S01]  /*112f0*/  FMUL.FTZ R14, R0.reuse, R130 ;  /* 0x00000082000e7220 */ /* 0x040fe20000410000 */
[----:B------:R-:W4:Y:S01]  /*11300*/  MUFU.EX2 R178, R178 ;  /* 0x000000b200b27308 */ /* 0x000f220000000800 */
[----:B------:R-:W-:Y:S02]  /*11310*/  FMUL.FTZ R15, R0, R131 ;  /* 0x00000083000f7220 */ /* 0x000fe40000410000 */
[----:B------:R-:W-:Y:S01]  /*11320*/  FMUL.FTZ R41, R2, R41 ;  /* 0x0000002902297220 */ /* 0x000fe20000410000 */
[----:B------:R-:W1:Y:S01]  /*11330*/  LDSM.16.MT88.4 R128, [R173] ;  /* 0x00000000ad80783b */ /* 0x000e620000004200 */
[C---:B------:R-:W-:Y:S02]  /*11340*/  FMUL.FTZ R42, R0.reuse, R42 ;  /* 0x0000002a002a7220 */ /* 0x040fe40000410000 */
[----:B------:R-:W-:Y:S02]  /*11350*/  FMUL.FTZ R43, R0, R43 ;  /* 0x0000002b002b7220 */ /* 0x000fe40000410000 */
[C---:B------:R-:W-:Y:S01]  /*11360*/  FMUL.FTZ R44, R2.reuse, R44 ;  /* 0x0000002c022c7220 */ /* 0x040fe20000410000 */
[----:B------:R-:W-:Y:S01]  /*11370*/  MUFU.EX2 R179, R179 ;  /* 0x000000b300b37308 */ /* 0x000fe20000000800 */
[----:B------:R-:W-:Y:S01]  /*11380*/  FMUL.FTZ R45, R2, R45 ;  /* 0x0000002d022d7220 */ /* 0x000fe20000410000 */
[----:B------:R-:W-:Y:S01]  /*11390*/  LDSM.16.MT88.4 R32, [R9+0x1800] ;  /* 0x001800000920783b */ /* 0x000fe20000004200 */
[----:B------:R-:W-:Y:S01]  /*113a0*/  FMUL.FTZ R46, R0, R46 ;  /* 0x0000002e002e7220 */ /* 0x000fe20000410000 */
[----:B--2---:R-:W-:Y:S01]  /*113b0*/  F2FP.BF16.PACK_AB R132, R176, R175 ;  /* 0x000000afb084723e */ /* 0x004fe200000010ff */
[----:B------:R-:W-:Y:S02]  /*113c0*/  FMUL.FTZ R47, R0, R47 ;  /* 0x0000002f002f7220 */ /* 0x000fe40000410000 */
[C---:B------:R-:W-:Y:S02]  /*113d0*/  FMUL.FTZ R48, R2.reuse, R48 ;  /* 0x0000003002307220 */ /* 0x040fe40000410000 */
[----:B------:R-:W-:Y:S01]  /*113e0*/  FMUL.FTZ R49, R2, R49 ;  /* 0x0000003102317220 */ /* 0x000fe20000410000 */
[----:B------:R-:W2:Y:S01]  /*113f0*/  MUFU.EX2 R180, R180 ;  /* 0x000000b400b47308 */ /* 0x000ea20000000800 */
        /* <DEDUP_REMOVED lines=15> */
[----:B--2---:R-:W-:Y:S01]  /*114f0*/  F2FP.BF16.PACK_AB R133, R180, R179 ;  /* 0x000000b3b485723e */ /* 0x004fe200000010ff */
        /* <DEDUP_REMOVED lines=9> */
[----:B------:R-:W-:Y:S01]  /*11590*/  MUFU.EX2 R241, R241 ;  /* 0x000000f100f17308 */ /* 0x000fe20000000800 */
[C---:B------:R-:W-:Y:S02]  /*115a0*/  FMUL.FTZ R70, R0.reuse, R70 ;  /* 0x0000004600467220 */ /* 0x040fe40000410000 */
[----:B------:R-:W-:Y:S01]  /*115b0*/  FMUL.FTZ R71, R0, R71 ;  /* 0x0000004700477220 */ /* 0x000fe20000410000 */
[----:B----4-:R-:W-:Y:S01]  /*115c0*/  F2FP.BF16.PACK_AB R135, R182, R181 ;  /* 0x000000b5b687723e */ /* 0x010fe200000010ff */
[C---:B------:R-:W-:Y:S02]  /*115d0*/  FMUL.FTZ R72, R2.reuse, R72 ;  /* 0x0000004802487220 */ /* 0x040fe40000410000 */
[----:B------:R-:W-:Y:S02]  /*115e0*/  FMUL.FTZ R73, R2, R73 ;  /* 0x0000004902497220 */ /* 0x000fe40000410000 */
[C---:B------:R-:W-:Y:S01]  /*115f0*/  FMUL.FTZ R74, R0.reuse, R74 ;  /* 0x0000004a004a7220 */ /* 0x040fe20000410000 */
[----:B------:R-:W-:Y:S01]  /*11600*/  MUFU.EX2 R240, R240 ;  /* 0x000000f000f07308 */ /* 0x000fe20000000800 */
[C---:B-1----:R-:W-:Y:S05]  /*11610*/  HMMA.16816.F32.BF16 R4, R132.reuse, R148, R4 ;  /* 0x000000948404723c */ /* 0x042fea0000041804 */
[----:B------:R-:W-:Y:S02]  /*11620*/  FMUL.FTZ R75, R0, R75 ;  /* 0x0000004b004b7220 */ /* 0x000fe40000410000 */
[C---:B------:R-:W-:Y:S01]  /*11630*/  FMUL.FTZ R76, R2.reuse, R76 ;  /* 0x0000004c024c7220 */ /* 0x040fe20000410000 */
[C---:B------:R-:W-:Y:S01]  /*11640*/  HMMA.16816.F32.BF16 R12, R132.reuse, R150, R12 ;  /* 0x00000096840c723c */ /* 0x040fe2000004180c */
[----:B------:R-:W1:Y:S01]  /*11650*/  LDSM.16.MT88.4 R148, [R174+0x2000] ;  /* 0x00200000ae94783b */ /* 0x000e620000004200 */
[----:B------:R-:W-:Y:S02]  /*11660*/  MUFU.EX2 R243, R243 ;  /* 0x000000f300f37308 */ /* 0x000fe40000000800 */
[----:B------:R-:W-:Y:S02]  /*11670*/  FMUL.FTZ R77, R2, R77 ;  /* 0x0000004d024d7220 */ /* 0x000fe40000410000 */
[C---:B------:R-:W-:Y:S02]  /*11680*/  FMUL.FTZ R78, R0.reuse, R78 ;  /* 0x0000004e004e7220 */ /* 0x040fe40000410000 */
[C---:B---3--:R-:W-:Y:S04]  /*11690*/  HMMA.16816.F32.BF16 R40, R132.reuse, R152, R40 ;  /* 0x000000988428723c */ /* 0x048fe80000041828 */
[----:B------:R-:W-:Y:S01]  /*116a0*/  FMUL.FTZ R79, R0, R79 ;  /* 0x0000004f004f7220 */ /* 0x000fe20000410000 */
[----:B------:R-:W-:Y:S01]  /*116b0*/  MUFU.EX2 R242, R242 ;  /* 0x000000f200f27308 */ /* 0x000fe20000000800 */
[C---:B------:R-:W-:Y:S02]  /*116c0*/  FMUL.FTZ R80, R2.reuse, R80 ;  /* 0x0000005002507220 */ /* 0x040fe40000410000 */
[C---:B------:R-:W-:Y:S01]  /*116d0*/  HMMA.16816.F32.BF16 R44, R132.reuse, R154, R44 ;  /* 0x0000009a842c723c */ /* 0x040fe2000004182c */
[----:B------:R-:W2:Y:S03]  /*116e0*/  LDSM.16.MT88.4 R152, [R9+0x2000] ;  /* 0x002000000998783b */ /* 0x000ea60000004200 */
[----:B------:R-:W-:Y:S02]  /*116f0*/  FMUL.FTZ R81, R2, R81 ;  /* 0x0000005102517220 */ /* 0x000fe40000410000 */
[C---:B------:R-:W-:Y:S01]  /*11700*/  FMUL.FTZ R82, R0.reuse, R82 ;  /* 0x0000005200527220 */ /* 0x040fe20000410000 */
[----:B------:R-:W-:Y:S01]  /*11710*/  MUFU.EX2 R244, R244 ;  /* 0x000000f400f47308 */ /* 0x000fe20000000800 */
[C---:B-----5:R-:W-:Y:S04]  /*11720*/  HMMA.16816.F32.BF16 R48, R132.reuse, R156, R48 ;  /* 0x0000009c8430723c */ /* 0x060fe80000041830 */
        /* <DEDUP_REMOVED lines=8> */
[----:B------:R-:W-:Y:S01]  /*117b0*/  FMUL.FTZ R87, R0, R87 ;  /* 0x0000005700577220 */ /* 0x000fe20000410000 */
[----:B------:R-:W-:Y:S01]  /*117c0*/  MUFU.EX2 R246, R246 ;  /* 0x000000f600f67308 */ /* 0x000fe20000000800 */
[C---:B------:R-:W-:Y:S02]  /*117d0*/  FMUL.FTZ R88, R2.reuse, R88 ;  /* 0x0000005802587220 */ /* 0x040fe40000410000 */
[C---:B------:R-:W-:Y:S01]  /*117e0*/  HMMA.16816.F32.BF16 R60, R132.reuse, R130, R60 ;  /* 0x00000082843c723c */ /* 0x040fe2000004183c */
[----:B------:R-:W3:Y:S03]  /*117f0*/  LDSM.16.MT88.4 R128, [R172+0x2000] ;  /* 0x00200000ac80783b */ /* 0x000ee60000004200 */
        /* <DEDUP_REMOVED lines=16> */
[----:B------:R-:W-:Y:S01]  /*11900*/  FMUL.FTZ R99, R0, R99 ;  /* 0x0000006300637220 */ /* 0x000fe20000410000 */
[C---:B---3--:R-:W-:Y:S03]  /*11910*/  HMMA.16816.F32.BF16 R80, R132.reuse, R128, R80 ;  /* 0x000000808450723c */ /* 0x048fe60000041850 */
[C---:B------:R-:W-:Y:S02]  /*11920*/  FMUL.FTZ R100, R2.reuse, R100 ;  /* 0x0000006402647220 */ /* 0x040fe40000410000 */
[----:B------:R-:W-:Y:S02]  /*11930*/  FMUL.FTZ R101, R2, R101 ;  /* 0x0000006502657220 */ /* 0x000fe40000410000 */
[C---:B------:R-:W-:Y:S01]  /*11940*/  FMUL.FTZ R102, R0.reuse, R102 ;  /* 0x0000006600667220 */ /* 0x040fe20000410000 */
        /* <DEDUP_REMOVED lines=17> */
[--C-:B------:R-:W-:Y:S02]  /*11a60*/  FFMA.FTZ R186, R16, c[0x0][0x2d0], -R185.reuse ;  /* 0x0000b40010ba7a23 */ /* 0x100fe400000108b9 */
[C---:B------:R-:W-:Y:S01]  /*11a70*/  FMUL.FTZ R16, R2.reuse, R124 ;  /* 0x0000007c02107220 */ /* 0x040fe20000410000 */
[C---:B---3--:R-:W-:Y:S03]  /*11a80*/  HMMA.16816.F32.BF16 R104, R132.reuse, R128, R104 ;  /* 0x000000808468723c */ /* 0x048fe60000041868 */
[----:B------:R-:W-:Y:S01]  /*11a90*/  FFMA.FTZ R187, R17, c[0x0][0x2d0], -R185 ;  /* 0x0000b40011bb7a23 */ /* 0x000fe200000108b9 */
[----:B------:R-:W-:Y:S01]  /*11aa0*/  MUFU.EX2 R186, R186 ;  /* 0x000000ba00ba7308 */ /* 0x000fe20000000800 */
[----:B------:R-:W-:Y:S02]  /*11ab0*/  FMUL.FTZ R17, R2, R125 ;  /* 0x0000007d02117220 */ /* 0x000fe40000410000 */
[--C-:B------:R-:W-:Y:S01]  /*11ac0*/  FFMA.FTZ R232, R18, c[0x0][0x2d0], -R183.reuse ;  /* 0x0000b40012e87a23 */ /* 0x100fe200000108b7 */
[C---:B------:R-:W-:Y:S01]  /*11ad0*/  HMMA.16816.F32.BF16 R108, R132.reuse, R130, R108 ;  /* 0x00000082846c723c */ /* 0x040fe2000004186c */
[----:B------:R-:W-:Y:S03]  /*11ae0*/  LDSM.16.MT88.4 R128, [R9+0x800] ;  /* 0x000800000980783b */ /* 0x000fe60000004200 */
[C---:B------:R-:W-:Y:S02]  /*11af0*/  FMUL.FTZ R18, R0.reuse, R126 ;  /* 0x0000007e00127220 */ /* 0x040fe40000410000 */
[----:B------:R-:W-:Y:S01]  /*11b00*/  FFMA.FTZ R235, R19, c[0x0][0x2d0], -R183 ;  /* 0x0000b40013eb7a23 */ /* 0x000fe200000108b7 */
[----:B------:R-:W3:Y:S01]  /*11b10*/  MUFU.EX2 R187, R187 ;  /* 0x000000bb00bb7308 */ /* 0x000ee20000000800 */
[----:B------:R-:W-:Y:S02]  /*11b20*/  FMUL.FTZ R19, R0, R127 ;  /* 0x0000007f00137220 */ /* 0x000fe40000410000 */
[----:B------:R-:W4:Y:S02]  /*11b30*/  LDSM.16.MT88.4 R124, [R174+0x800] ;  /* 0x00080000ae7c783b */ /* 0x000f240000004200 */
[--C-:B------:R-:W-:Y:S02]  /*11b40*/  FFMA.FTZ R198, R20, c[0x0][0x2d0], -R185.reuse ;  /* 0x0000b40014c67a23 */ /* 0x100fe400000108b9 */
[----:B------:R-:W-:Y:S01]  /*11b50*/  FFMA.FTZ R233, R21, c[0x0][0x2d0], -R185 ;  /* 0x0000b40015e97a23 */ /* 0x000fe200000108b9 */
[C---:B-1----:R-:W-:Y:S02]  /*11b60*/  HMMA.16816.F32.BF16 R16, R132.reuse, R148, R16 ;  /* 0x000000948410723c */ /* 0x042fe40000041810 */
[----:B------:R-:W-:Y:S01]  /*11b70*/  MUFU.EX2 R232, R232 ;  /* 0x000000e800e87308 */ /* 0x000fe20000000800 */
[--C-:B------:R-:W-:Y:S02]  /*11b80*/  FFMA.FTZ R234, R22, c[0x0][0x2d0], -R183.reuse ;  /* 0x0000b40016ea7a23 */ /* 0x100fe400000108b7 */
[--C-:B------:R-:W-:Y:S02]  /*11b90*/  FFMA.FTZ R237, R23, c[0x0][0x2d0], -R183.reuse ;  /* 0x0000b40017ed7a23 */ /* 0x100fe400000108b7 */
[C---:B------:R-:W-:Y:S02]  /*11ba0*/  FMUL.FTZ R112, R2.reuse, R112 ;  /* 0x0000007002707220 */ /* 0x040fe40000410000 */
[----:B------:R-:W-:Y:S03]  /*11bb0*/  FMUL.FTZ R113, R2, R113 ;  /* 0x0000007102717220 */ /* 0x000fe60000410000 */
[----:B------:R-:W-:Y:S01]  /*11bc0*/  MUFU.EX2 R198, R198 ;  /* 0x000000c600c67308 */ /* 0x000fe20000000800 */
[C---:B------:R-:W-:Y:S02]  /*11bd0*/  FMUL.FTZ R114, R0.reuse, R114 ;  /* 0x0000007200727220 */ /* 0x040fe40000410000 */
[----:B------:R-:W-:Y:S02]  /*11be0*/  FMUL.FTZ R115, R0, R115 ;  /* 0x0000007300737220 */ /* 0x000fe40000410000 */
[C---:B------:R-:W-:Y:S01]  /*11bf0*/  FMUL.FTZ R20, R2.reuse, R120 ;  /* 0x0000007802147220 */ /* 0x040fe20000410000 */
[----:B---3--:R-:W-:Y:S01]  /*11c00*/  F2FP.BF16.PACK_AB R120, R187, R186 ;  /* 0x000000babb78723e */ /* 0x008fe200000010ff */
[----:B------:R-:W-:Y:S02]  /*11c10*/  FMUL.FTZ R21, R2, R121 ;  /* 0x0000007902157220 */ /* 0x000fe40000410000 */
[C---:B------:R-:W-:Y:S01]  /*11c20*/  FMUL.FTZ R22, R0.reuse, R122 ;  /* 0x0000007a00167220 */ /* 0x040fe20000410000 */
[C---:B------:R-:W-:Y:S01]  /*11c30*/  HMMA.16816.F32.BF16 R112, R132.reuse, R150, R112 ;  /* 0x000000968470723c */ /* 0x040fe20000041870 */
[----:B------:R-:W1:Y:S01]  /*11c40*/  MUFU.EX2 R233, R233 ;  /* 0x000000e900e97308 */ /* 0x000e620000000800 */
[----:B------:R-:W3:Y:S01]  /*11c50*/  LDSM.16.MT88.4 R148, [R172+0x800] ;  /* 0x00080000ac94783b */ /* 0x000ee20000004200 */
[----:B------:R-:W-:Y:S02]  /*11c60*/  FMUL.FTZ R23, R0, R123 ;  /* 0x0000007b00177220 */ /* 0x000fe40000410000 */
[C---:B------:R-:W-:Y:S02]  /*11c70*/  FMUL.FTZ R116, R2.reuse, R116 ;  /* 0x0000007402747220 */ /* 0x040fe40000410000 */
[----:B------:R-:W-:Y:S02]  /*11c80*/  FMUL.FTZ R117, R2, R117 ;  /* 0x0000007502757220 */ /* 0x000fe40000410000 */
[C---:B------:R-:W-:Y:S01]  /*11c90*/  FMUL.FTZ R118, R0.reuse, R118 ;  /* 0x0000007600767220 */ /* 0x040fe20000410000 */
[C---:B--2---:R-:W-:Y:S01]  /*11ca0*/  HMMA.16816.F32.BF16 R20, R132.reuse, R152, R20 ;  /* 0x000000988414723c */ /* 0x044fe20000041814 */
[----:B------:R-:W2:Y:S02]  /*11cb0*/  MUFU.EX2 R235, R235 ;  /* 0x000000eb00eb7308 */ /* 0x000ea40000000800 */
[----:B------:R-:W-:Y:S02]  /*11cc0*/  FMUL.FTZ R119, R0, R119 ;  /* 0x0000007700777220 */ /* 0x000fe40000410000 */
[--C-:B------:R-:W-:Y:S02]  /*11cd0*/  FFMA.FTZ R236, R26, c[0x0][0x2d0], -R183.reuse ;  /* 0x0000b4001aec7a23 */ /* 0x100fe400000108b7 */
[--C-:B------:R-:W-:Y:S01]  /*11ce0*/  FFMA.FTZ R239, R27, c[0x0][0x2d0], -R183.reuse ;  /* 0x0000b4001bef7a23 */ /* 0x100fe200000108b7 */
[----:B------:R-:W-:Y:S01]  /*11cf0*/  F2FP.BF16.PACK_AB R27, R241, R238 ;  /* 0x000000eef11b723e */ /* 0x000fe200000010ff */
[----:B------:R-:W-:Y:S01]  /*11d00*/  FFMA.FTZ R183, R39, c[0x0][0x2d0], -R183 ;  /* 0x0000b40027b77a23 */ /* 0x000fe200000108b7 */
[----:B------:R-:W-:Y:S01]  /*11d10*/  HMMA.16816.F32.BF16 R116, R132, R154, R116 ;  /* 0x0000009a8474723c */ /* 0x000fe20000041874 */
[----:B------:R-:W-:Y:S01]  /*11d20*/  MUFU.EX2 R234, R234 ;  /* 0x000000ea00ea7308 */ /* 0x000fe20000000800 */
[----:B------:R-:W5:Y:S01]  /*11d30*/  LDSM.16.MT88.4 R132, [R173+0x2800] ;  /* 0x00280000ad84783b */ /* 0x000f620000004200 */
[----:B------:R-:W-:Y:S01]  /*11d40*/  FFMA.FTZ R179, R0, R225, R179 ;  /* 0x000000e100b37223 */ /* 0x000fe200000100b3 */
[----:B-1----:R-:W-:Y:S01]  /*11d50*/  F2FP.BF16.PACK_AB R122, R233, R198 ;  /* 0x000000c6e97a723e */ /* 0x002fe200000010ff */
[----:B------:R-:W-:Y:S02]  /*11d60*/  FFMA.FTZ R175, R2, R231, R175 ;  /* 0x000000e702af7223 */ /* 0x000fe400000100af */
[----:B------:R-:W-:Y:S03]  /*11d70*/  FADD.FTZ R180, R180, R179 ;  /* 0x000000b3b4b47221 */ /* 0x000fe60000010000 */
[----:B------:R-:W-:Y:S01]  /*11d80*/  LDSM.16.MT88.4 R152, [R172+0x3800] ;  /* 0x00380000ac98783b */ /* 0x000fe20000004200 */
[----:B------:R-:W1:Y:S01]  /*11d90*/  MUFU.EX2 R237, R237 ;  /* 0x000000ed00ed7308 */ /* 0x000e620000000800 */
[----:B------:R-:W-:Y:S02]  /*11da0*/  FADD.FTZ R176, R176, R175 ;  /* 0x000000afb0b07221 */ /* 0x000fe40000010000 */
[----:B------:R-:W-:Y:S01]  /*11db0*/  FADD.FTZ R181, R181, R180 ;  /* 0x000000b4b5b57221 */ /* 0x000fe20000010000 */
[----:B--2---:R-:W-:Y:S01]  /*11dc0*/  F2FP.BF16.PACK_AB R121, R235, R232 ;  /* 0x000000e8eb79723e */ /* 0x004fe200000010ff */
[----:B------:R-:W-:Y:S02]  /*11dd0*/  FADD.FTZ R177, R177, R176 ;  /* 0x000000b0b1b17221 */ /* 0x000fe40000010000 */
[----:B------:R-:W-:Y:S02]  /*11de0*/  FADD.FTZ R181, R182, R181 ;  /* 0x000000b5b6b57221 */ /* 0x000fe40000010000 */
[----:B------:R-:W-:Y:S01]  /*11df0*/  FADD.FTZ R177, R178, R177 ;  /* 0x000000b1b2b17221 */ /* 0x000fe20000010000 */
[----:B------:R-:W-:Y:S01]  /*11e00*/  MUFU.EX2 R236, R236 ;  /* 0x000000ec00ec7308 */ /* 0x000fe20000000800 */
[----:B------:R-:W-:Y:S02]  /*11e10*/  FADD.FTZ R232, R232, R181 ;  /* 0x000000b5e8e87221 */ /* 0x000fe40000010000 */
[----:B------:R-:W-:Y:S02]  /*11e20*/  FADD.FTZ R186, R186, R177 ;  /* 0x000000b1baba7221 */ /* 0x000fe40000010000 */
[----:B------:R-:W-:Y:S02]  /*11e30*/  FADD.FTZ R235, R235, R232 ;  /* 0x000000e8ebeb7221 */ /* 0x000fe40000010000 */
[----:B------:R-:W-:Y:S03]  /*11e40*/  FADD.FTZ R187, R187, R186 ;  /* 0x000000babbbb7221 */ /* 0x000fe60000010000 */
[----:B------:R-:W2:Y:S01]  /*11e50*/  MUFU.EX2 R239, R239 ;  /* 0x000000ef00ef7308 */ /* 0x000ea20000000800 */
[----:B------:R-:W-:Y:S01]  /*11e60*/  FADD.FTZ R198, R198, R187 ;  /* 0x000000bbc6c67221 */ /* 0x000fe20000010000 */
[----:B-1----:R-:W-:Y:S01]  /*11e70*/  F2FP.BF16.PACK_AB R123, R237, R234 ;  /* 0x000000eaed7b723e */ /* 0x002fe200000010ff */
[----:B------:R-:W-:Y:S02]  /*11e80*/  FADD.FTZ R234, R234, R235 ;  /* 0x000000ebeaea7221 */ /* 0x000fe40000010000 */
[----:B------:R-:W-:Y:S02]  /*11e90*/  FADD.FTZ R233, R233, R198 ;  /* 0x000000c6e9e97221 */ /* 0x000fe40000010000 */
[----:B------:R-:W-:Y:S03]  /*11ea0*/  FADD.FTZ R237, R237, R234 ;  /* 0x000000eaeded7221 */ /* 0x000fe60000010000 */
[----:B------:R-:W-:Y:S01]  /*11eb0*/  MUFU.EX2 R183, R183 ;  /* 0x000000b700b77308 */ /* 0x000fe20000000800 */
[C---:B----4-:R-:W-:Y:S08]  /*11ec0*/  HMMA.16816.F32.BF16 R4, R120.reuse, R124, R4 ;  /* 0x0000007c7804723c */ /* 0x050ff00000041804 */
[C---:B------:R-:W-:Y:S01]  /*11ed0*/  HMMA.16816.F32.BF16 R12, R120.reuse, R126, R12 ;  /* 0x0000007e780c723c */ /* 0x040fe2000004180c */
[----:B------:R-:W1:Y:S07]  /*11ee0*/  LDSM.16.MT88.4 R124, [R174+0x4800] ;  /* 0x00480000ae7c783b */ /* 0x000e6e0000004200 */
[C---:B------:R-:W-:Y:S08]  /*11ef0*/  HMMA.16816.F32.BF16 R40, R120.reuse, R128, R40 ;  /* 0x000000807828723c */ /* 0x040ff00000041828 */
[C---:B------:R-:W-:Y:S01]  /*11f00*/  HMMA.16816.F32.BF16 R44, R120.reuse, R130, R44 ;  /* 0x00000082782c723c */ /* 0x040fe2000004182c */
[----:B------:R-:W4:Y:S07]  /*11f10*/  LDSM.16.MT88.4 R128, [R9+0x4800] ;  /* 0x004800000980783b */ /* 0x000f2e0000004200 */
[C---:B---3--:R-:W-:Y:S08]  /*11f20*/  HMMA.16816.F32.BF16 R48, R120.reuse, R148, R48 ;  /* 0x000000947830723c */ /* 0x048ff00000041830 */
[C---:B------:R-:W-:Y:S01]  /*11f30*/  HMMA.16816.F32.BF16 R52, R120.reuse, R150, R52 ;  /* 0x000000967834723c */ /* 0x040fe20000041834 */
[----:B------:R-:W3:Y:S07]  /*11f40*/  LDSM.16.MT88.4 R148, [R172+0x4800] ;  /* 0x00480000ac94783b */ /* 0x000eee0000004200 */
[C---:B------:R-:W-:Y:S08]  /*11f50*/  HMMA.16816.F32.BF16 R56, R120.reuse, R156, R56 ;  /* 0x0000009c7838723c */ /* 0x040ff00000041838 */
[C---:B------:R-:W-:Y:S08]  /*11f60*/  HMMA.16816.F32.BF16 R60, R120.reuse, R158, R60 ;  /* 0x0000009e783c723c */ /* 0x040ff0000004183c */
[C---:B------:R-:W-:Y:S08]  /*11f70*/  HMMA.16816.F32.BF16 R64, R120.reuse, R160, R64 ;  /* 0x000000a07840723c */ /* 0x040ff00000041840 */
[C---:B------:R-:W-:Y:S08]  /*11f80*/  HMMA.16816.F32.BF16 R68, R120.reuse, R162, R68 ;  /* 0x000000a27844723c */ /* 0x040ff00000041844 */
[C---:B------:R-:W-:Y:S08]  /*11f90*/  HMMA.16816.F32.BF16 R72, R120.reuse, R164, R72 ;  /* 0x000000a47848723c */ /* 0x040ff00000041848 */
[C---:B------:R-:W-:Y:S08]  /*11fa0*/  HMMA.16816.F32.BF16 R76, R120.reuse, R166, R76 ;  /* 0x000000a6784c723c */ /* 0x040ff0000004184c */
[C---:B------:R-:W-:Y:S07]  /*11fb0*/  HMMA.16816.F32.BF16 R80, R120.reuse, R168, R80 ;  /* 0x000000a87850723c */ /* 0x040fee0000041850 */
[--C-:B------:R-:W-:Y:S01]  /*11fc0*/  FFMA.FTZ R168, R24, c[0x0][0x2d0], -R185.reuse ;  /* 0x0000b40018a87a23 */ /* 0x100fe200000108b9 */
[C---:B------:R-:W-:Y:S04]  /*11fd0*/  HMMA.16816.F32.BF16 R84, R120.reuse, R170, R84 ;  /* 0x000000aa7854723c */ /* 0x040fe80000041854 */
[--C-:B------:R-:W-:Y:S01]  /*11fe0*/  FFMA.FTZ R169, R25, c[0x0][0x2d0], -R185.reuse ;  /* 0x0000b40019a97a23 */ /* 0x100fe200000108b9 */
[----:B--2---:R-:W-:Y:S01]  /*11ff0*/  F2FP.BF16.PACK_AB R25, R239, R236 ;  /* 0x000000ecef19723e */ /* 0x004fe200000010ff */
[----:B------:R-:W-:Y:S01]  /*12000*/  MUFU.EX2 R168, R168 ;  /* 0x000000a800a87308 */ /* 0x000fe20000000800 */
[--C-:B------:R-:W-:Y:S01]  /*12010*/  FFMA.FTZ R170, R28, c[0x0][0x2d0], -R185.reuse ;  /* 0x0000b4001caa7a23 */ /* 0x100fe200000108b9 */
[C---:B-----5:R-:W-:Y:S04]  /*12020*/  HMMA.16816.F32.BF16 R88, R120.reuse, R132, R88 ;  /* 0x000000847858723c */ /* 0x060fe80000041858 */
[--C-:B------:R-:W-:Y:S02]  /*12030*/  FFMA.FTZ R171, R29, c[0x0][0x2d0], -R185.reuse ;  /* 0x0000b4001dab7a23 */ /* 0x100fe400000108b9 */
[----:B------:R-:W-:Y:S01]  /*12040*/  LDSM.16.MT88.4 R28, [R9+0x1000] ;  /* 0x00100000091c783b */ /* 0x000fe20000004200 */
[----:B------:R-:W-:Y:S01]  /*12050*/  FFMA.FTZ R185, R37, c[0x0][0x2d0], -R185 ;  /* 0x0000b40025b97a23 */ /* 0x000fe200000108b9 */
[C---:B------:R-:W-:Y:S01]  /*12060*/  HMMA.16816.F32.BF16 R92, R120.reuse, R134, R92 ;  /* 0x00000086785c723c */ /* 0x040fe2000004185c */
[----:B------:R-:W2:Y:S03]  /*12070*/  MUFU.EX2 R169, R169 ;  /* 0x000000a900a97308 */ /* 0x000ea60000000800 */
[----:B------:R-:W-:Y:S02]  /*12080*/  FADD.FTZ R236, R236, R237 ;  /* 0x000000edecec7221 */ /* 0x000fe40000010000 */
[----:B------:R-:W5:Y:S02]  /*12090*/  LDSM.16.MT88.4 R132, [R173+0x4800] ;  /* 0x00480000ad84783b */ /* 0x000f640000004200 */
[C---:B-1----:R-:W-:Y:S03]  /*120a0*/  HMMA.16816.F32.BF16 R96, R120.reuse, R124, R96 ;  /* 0x0000007c7860723c */ /* 0x042fe60000041860 */
[----:B------:R-:W-:Y:S01]  /*120b0*/  MUFU.EX2 R170, R170 ;  /* 0x000000aa00aa7308 */ /* 0x000fe20000000800 */
[----:B------:R-:W-:Y:S02]  /*120c0*/  FADD.FTZ R239, R239, R236 ;  /* 0x000000ecefef7221 */ /* 0x000fe40000010000 */
[----:B------:R-:W-:Y:S02]  /*120d0*/  LDSM.16.MT88.4 R36, [R173+0x1800] ;  /* 0x00180000ad24783b */ /* 0x000fe40000004200 */
[C---:B------:R-:W-:Y:S04]  /*120e0*/  HMMA.16816.F32.BF16 R100, R120.reuse, R126, R100 ;  /* 0x0000007e7864723c */ /* 0x040fe80000041864 */
[----:B------:R-:W-:Y:S01]  /*120f0*/  FADD.FTZ R238, R238, R239 ;  /* 0x000000efeeee7221 */ /* 0x000fe20000010000 */
[----:B------:R-:W1:Y:S01]  /*12100*/  MUFU.EX2 R171, R171 ;  /* 0x000000ab00ab7308 */ /* 0x000e620000000800 */
[----:B------:R-:W5:Y:S02]  /*12110*/  LDSM.16.MT88.4 R124, [R174+0x1000] ;  /* 0x00100000ae7c783b */ /* 0x000f640000004200 */
[C---:B----4-:R-:W-:Y:S04]  /*12120*/  HMMA.16816.F32.BF16 R104, R120.reuse, R128, R104 ;  /* 0x000000807868723c */ /* 0x050fe80000041868 */
[C---:B--2---:R-:W-:Y:S01]  /*12130*/  F2FP.BF16.PACK_AB R24, R169.reuse, R168 ;  /* 0x000000a8a918723e */ /* 0x044fe200000010ff */
[----:B------:R-:W-:Y:S02]  /*12140*/  FADD.FTZ R168, R168, R233 ;  /* 0x000000e9a8a87221 */ /* 0x000fe40000010000 */
[----:B------:R-:W2:Y:S01]  /*12150*/  MUFU.EX2 R185, R185 ;  /* 0x000000b900b97308 */ /* 0x000ea20000000800 */
[C---:B------:R-:W-:Y:S01]  /*12160*/  HMMA.16816.F32.BF16 R108, R120.reuse, R130, R108 ;  /* 0x00000082786c723c */ /* 0x040fe2000004186c */
[----:B------:R-:W4:Y:S03]  /*12170*/  LDSM.16.MT88.4 R128, [R172+0x1000] ;  /* 0x00100000ac80783b */ /* 0x000f260000004200 */
[----:B------:R-:W-:Y:S02]  /*12180*/  FADD.FTZ R169, R169, R168 ;  /* 0x000000a8a9a97221 */ /* 0x000fe40000010000 */
[----:B------:R-:W-:Y:S02]  /*12190*/  FADD.FTZ R241, R241, R238 ;  /* 0x000000eef1f17221 */ /* 0x000fe40000010000 */
[C---:B---3--:R-:W-:Y:S04]  /*121a0*/  HMMA.16816.F32.BF16 R16, R120.reuse, R148, R16 ;  /* 0x000000947810723c */ /* 0x048fe80000041810 */
[C---:B-1----:R-:W-:Y:S01]  /*121b0*/  F2FP.BF16.PACK_AB R26, R171.reuse, R170 ;  /* 0x000000aaab1a723e */ /* 0x042fe200000010ff */
[----:B------:R-:W-:Y:S03]  /*121c0*/  FADD.FTZ R170, R170, R169 ;  /* 0x000000a9aaaa7221 */ /* 0x000fe60000010000 */
[C---:B------:R-:W-:Y:S01]  /*121d0*/  HMMA.16816.F32.BF16 R112, R120.reuse, R150, R112 ;  /* 0x000000967870723c */ /* 0x040fe20000041870 */
[----:B------:R-:W1:Y:S03]  /*121e0*/  LDSM.16.MT88.4 R148, [R173+0x1000] ;  /* 0x00100000ad94783b */ /* 0x000e660000004200 */
[----:B------:R-:W-:Y:S04]  /*121f0*/  FADD.FTZ R171, R171, R170 ;  /* 0x000000aaabab7221 */ /* 0x000fe80000010000 */
[C---:B-----5:R-:W-:Y:S08]  /*12200*/  HMMA.16816.F32.BF16 R20, R120.reuse, R132, R20 ;  /* 0x000000847814723c */ /* 0x060ff00000041814 */
[----:B------:R-:W-:Y:S01]  /*12210*/  HMMA.16816.F32.BF16 R116, R120, R134, R116 ;  /* 0x000000867874723c */ /* 0x000fe20000041874 */
[----:B------:R-:W3:Y:S07]  /*12220*/  LDSM.16.MT88.4 R120, [R174+0x3000] ;  /* 0x00300000ae78783b */ /* 0x000eee0000004200 */
[C---:B------:R-:W-:Y:S01]  /*12230*/  HMMA.16816.F32.BF16 R4, R24.reuse, R124, R4 ;  /* 0x0000007c1804723c */ /* 0x040fe20000041804 */
[----:B------:R-:W5:Y:S07]  /*12240*/  LDSM.16.MT88.4 R132, [R9+0x3000] ;  /* 0x003000000984783b */ /* 0x000f6e0000004200 */
[C---:B------:R-:W-:Y:S01]  /*12250*/  HMMA.16816.F32.BF16 R12, R24.reuse, R126, R12 ;  /* 0x0000007e180c723c */ /* 0x040fe2000004180c */
[----:B------:R-:W2:Y:S07]  /*12260*/  LDSM.16.MT88.4 R124, [R172+0x3000] ;  /* 0x00300000ac7c783b */ /* 0x000eae0000004200 */
[C---:B------:R-:W-:Y:S08]  /*12270*/  HMMA.16816.F32.BF16 R40, R24.reuse, R28, R40 ;  /* 0x0000001c1828723c */ /* 0x040ff00000041828 */
[C---:B------:R-:W-:Y:S01]  /*12280*/  HMMA.16816.F32.BF16 R44, R24.reuse, R30, R44 ;  /* 0x0000001e182c723c */ /* 0x040fe2000004182c */
[----:B------:R-:W2:Y:S07]  /*12290*/  LDSM.16.MT88.4 R28, [R173+0x3000] ;  /* 0x00300000ad1c783b */ /* 0x000eae0000004200 */
[C---:B----4-:R-:W-:Y:S08]  /*122a0*/  HMMA.16816.F32.BF16 R48, R24.reuse, R128, R48 ;  /* 0x000000801830723c */ /* 0x050ff00000041830 */
        /* <DEDUP_REMOVED lines=8> */
[C---:B-----5:R-:W-:Y:S08]  /*12330*/  HMMA.16816.F32.BF16 R72, R24.reuse, R132, R72 ;  /* 0x000000841848723c */ /* 0x060ff00000041848 */
[C---:B------:R-:W-:Y:S08]  /*12340*/  HMMA.16816.F32.BF16 R76, R24.reuse, R134, R76 ;  /* 0x00000086184c723c */ /* 0x040ff0000004184c */
[C---:B--2---:R-:W-:Y:S08]  /*12350*/  HMMA.16816.F32.BF16 R80, R24.reuse, R124, R80 ;  /* 0x0000007c1850723c */ /* 0x044ff00000041850 */
[C---:B------:R-:W-:Y:S01]  /*12360*/  HMMA.16816.F32.BF16 R84, R24.reuse, R126, R84 ;  /* 0x0000007e1854723c */ /* 0x040fe20000041854 */
[----:B------:R-:W2:Y:S07]  /*12370*/  LDSM.16.MT88.4 R124, [R172+0x5000] ;  /* 0x00500000ac7c783b */ /* 0x000eae0000004200 */
[C---:B------:R-:W-:Y:S08]  /*12380*/  HMMA.16816.F32.BF16 R88, R24.reuse, R28, R88 ;  /* 0x0000001c1858723c */ /* 0x040ff00000041858 */
[C---:B------:R-:W-:Y:S01]  /*12390*/  HMMA.16816.F32.BF16 R92, R24.reuse, R30, R92 ;  /* 0x0000001e185c723c */ /* 0x040fe2000004185c */
[----:B------:R-:W3:Y:S07]  /*123a0*/  LDSM.16.MT88.4 R28, [R173+0x5000] ;  /* 0x00500000ad1c783b */ /* 0x000eee0000004200 */
[C---:B----4-:R-:W-:Y:S08]  /*123b0*/  HMMA.16816.F32.BF16 R96, R24.reuse, R128, R96 ;  /* 0x000000801860723c */ /* 0x050ff00000041860 */
        /* <DEDUP_REMOVED lines=9> */
[----:B------:R-:W-:Y:S01]  /*12450*/  HMMA.16816.F32.BF16 R116, R24, R30, R116 ;  /* 0x0000001e1874723c */ /* 0x000fe20000041874 */
[----:B------:R-:W3:Y:S06]  /*12460*/  LDSM.16.MT88.4 R28, [R173+0x3800] ;  /* 0x00380000ad1c783b */ /* 0x000eec0000004200 */
[----:B------:R-:W-:Y:S01]  /*12470*/  F2FP.BF16.PACK_AB R24, R243, R240 ;  /* 0x000000f0f318723e */ /* 0x000fe200000010ff */
[----:B------:R-:W-:Y:S01]  /*12480*/  FADD.FTZ R240, R240, R171 ;  /* 0x000000abf0f07221 */ /* 0x000fe20000010000 */
[----:B------:R-:W-:Y:S03]  /*12490*/  F2FP.BF16.PACK_AB R26, R185, R242 ;  /* 0x000000f2b91a723e */ /* 0x000fe600000010ff */
[----:B------:R-:W-:Y:S01]  /*124a0*/  F2FP.BF16.PACK_AB R25, R245, R244 ;  /* 0x000000f4f519723e */ /* 0x000fe200000010ff */
[----:B------:R-:W-:Y:S01]  /*124b0*/  FADD.FTZ R244, R244, R241 ;  /* 0x000000f1f4f47221 */ /* 0x000fe20000010000 */
[----:B------:R-:W-:Y:S01]  /*124c0*/  F2FP.BF16.PACK_AB R27, R183, R246 ;  /* 0x000000f6b71b723e */ /* 0x000fe200000010ff */
[----:B------:R-:W-:Y:S02]  /*124d0*/  FADD.FTZ R243, R243, R240 ;  /* 0x000000f0f3f37221 */ /* 0x000fe40000010000 */
[----:B------:R-:W-:Y:S02]  /*124e0*/  FADD.FTZ R245, R245, R244 ;  /* 0x000000f4f5f57221 */ /* 0x000fe40000010000 */
[----:B------:R-:W-:Y:S02]  /*124f0*/  FADD.FTZ R242, R242, R243 ;  /* 0x000000f3f2f27221 */ /* 0x000fe40000010000 */
[C---:B----4-:R-:W-:Y:S01]  /*12500*/  HMMA.16816.F32.BF16 R132, R24.reuse, R128, R4 ;  /* 0x000000801884723c */ /* 0x050fe20000041804 */
[----:B------:R-:W4:Y:S02]  /*12510*/  LDSM.16.MT88.4 R4, [R174+0x5800] ;  /* 0x00580000ae04783b */ /* 0x000f240000004200 */
[----:B------:R-:W-:Y:S02]  /*12520*/  FADD.FTZ R246, R246, R245 ;  /* 0x000000f5f6f67221 */ /* 0x000fe40000010000 */
[----:B------:R-:W-:Y:S02]  /*12530*/  FADD.FTZ R231, R185, R242 ;  /* 0x000000f2b9e77221 */ /* 0x000fe40000010000 */
[----:B------:R-:W-:Y:S01]  /*12540*/  FADD.FTZ R225, R183, R246 ;  /* 0x000000f6b7e17221 */ /* 0x000fe20000010000 */
[C---:B------:R-:W-:Y:S01]  /*12550*/  HMMA.16816.F32.BF16 R128, R24.reuse, R130, R12 ;  /* 0x000000821880723c */ /* 0x040fe2000004180c */
[----:B------:R-:W5:Y:S07]  /*12560*/  LDSM.16.MT88.4 R12, [R9+0x5800] ;  /* 0x00580000090c783b */ /* 0x000f6e0000004200 */
[C---:B------:R-:W-:Y:S07]  /*12570*/  HMMA.16816.F32.BF16 R40, R24.reuse, R32, R40 ;  /* 0x000000201828723c */ /* 0x040fee0000041828 */
[----:B------:R-:W-:Y:S01]  /*12580*/  IADD3 R32, R224, -0x2, RZ ;  /* 0xfffffffee0207810 */ /* 0x000fe20007ffe0ff */
[C---:B------:R-:W-:Y:S03]  /*12590*/  HMMA.16816.F32.BF16 R44, R24.reuse, R34, R44 ;  /* 0x00000022182c723c */ /* 0x040fe6000004182c */
[C---:B------:R-:W-:Y:S05]  /*125a0*/  ISETP.GE.AND P0, PT, R32.reuse, R221, PT ;  /* 0x000000dd2000720c */ /* 0x040fea0003f06270 */
[C---:B-1----:R-:W-:Y:S08]  /*125b0*/  HMMA.16816.F32.BF16 R48, R24.reuse, R120, R48 ;  /* 0x000000781830723c */ /* 0x042ff00000041830 */
[C---:B------:R-:W-:Y:S01]  /*125c0*/  HMMA.16816.F32.BF16 R52, R24.reuse, R122, R52 ;  /* 0x0000007a1834723c */ /* 0x040fe20000041834 */
[----:B------:R-:W-:Y:S02]  /*125d0*/  @P0 MOV R0, c[0x0][0x1e0] ;  /* 0x0000780000000a02 */ /* 0x000fe40000000f00 */
[----:B------:R-:W-:Y:S02]  /*125e0*/  @P0 ISETP.GE.AND P2, PT, R209, c[0x0][0x1d4], PT ;  /* 0x00007500d1000a0c */ /* 0x000fe40003f46270 */
[----:B------:R-:W-:Y:S03]  /*125f0*/  @P0 MOV R2, c[0x0][0x1e4] ;  /* 0x0000790000020a02 */ /* 0x000fe60000000f00 */
        /* <DEDUP_REMOVED lines=8> */
[C---:B---3--:R-:W-:Y:S08]  /*12680*/  HMMA.16816.F32.BF16 R88, R24.reuse, R28, R88 ;  /* 0x0000001c1858723c */ /* 0x048ff00000041858 */
[C---:B------:R-:W-:Y:S01]  /*12690*/  HMMA.16816.F32.BF16 R92, R24.reuse, R30, R92 ;  /* 0x0000001e185c723c */ /* 0x040fe2000004185c */
[----:B------:R-:W1:Y:S07]  /*126a0*/  LDSM.16.MT88.4 R28, [R172+0x5800] ;  /* 0x00580000ac1c783b */ /* 0x000e6e0000004200 */
[C---:B----4-:R-:W-:Y:S07]  /*126b0*/  HMMA.16816.F32.BF16 R96, R24.reuse, R4, R96 ;  /* 0x000000041860723c */ /* 0x050fee0000041860 */
[----:B------:R-:W-:Y:S01]  /*126c0*/  @P0 SHF.R.S32.HI R5, RZ, 0x1f, R32 ;  /* 0x0000001fff050819 */ /* 0x000fe20000011420 */
[C---:B------:R-:W-:Y:S04]  /*126d0*/  HMMA.16816.F32.BF16 R100, R24.reuse, R6, R100 ;  /* 0x000000061864723c */ /* 0x040fe80000041864 */
[----:B------:R-:W-:Y:S04]  /*126e0*/  @P0 IMAD R5, R5, c[0x0][0x1e0], RZ ;  /* 0x0000780005050a24 */ /* 0x000fe800078e02ff */
[C---:B-----5:R-:W-:Y:S04]  /*126f0*/  HMMA.16816.F32.BF16 R104, R24.reuse, R12, R104 ;  /* 0x0000000c1868723c */ /* 0x060fe80000041868 */
[C---:B------:R-:W-:Y:S02]  /*12700*/  @P0 IMAD R5, R32.reuse, c[0x0][0x1e4], R5 ;  /* 0x0000790020050a24 */ /* 0x040fe400078e0205 */
[----:B------:R-:W-:Y:S02]  /*12710*/  @P0 IMAD.WIDE.U32 R32, R32, c[0x0][0x1e0], RZ ;  /* 0x0000780020200a25 */ /* 0x000fe400078e00ff */
[C---:B------:R-:W-:Y:S04]  /*12720*/  HMMA.16816.F32.BF16 R108, R24.reuse, R14, R108 ;  /* 0x0000000e186c723c */ /* 0x040fe8000004186c */
[----:B------:R-:W-:Y:S02]  /*12730*/  @P0 IADD3 R9, R33, R5, RZ ;  /* 0x0000000521090210 */ /* 0x000fe40007ffe0ff */
[----:B------:R-:W2:Y:S01]  /*12740*/  LDSM.16.MT88.4 R4, [R173+0x5800] ;  /* 0x00580000ad04783b */ /* 0x000ea20000004200 */
[C---:B------:R-:W-:Y:S02]  /*12750*/  @P0 SHF.L.U32 R13, R32.reuse, 0x6, RZ ;  /* 0x00000006200d0819 */ /* 0x040fe400000006ff */
[----:B------:R-:W-:Y:S01]  /*12760*/  @P0 SHF.L.U64.HI R9, R32, 0x6, R9 ;  /* 0x0000000620090819 */ /* 0x000fe20000010209 */
[C---:B-1----:R-:W-:Y:S03]  /*12770*/  HMMA.16816.F32.BF16 R124, R24.reuse, R28, R16 ;  /* 0x0000001c187c723c */ /* 0x042fe60000041810 */
[C---:B------:R-:W-:Y:S04]  /*12780*/  @P0 LEA R15, P1, R0.reuse, R13, 0x5 ;  /* 0x0000000d000f0211 */ /* 0x040fe800078228ff */
[----:B------:R-:W-:Y:S01]  /*12790*/  @P0 LEA.HI.X R33, R0, R9, R2, 0x5, P1 ;  /* 0x0000000900210211 */ /* 0x000fe200008f2c02 */
[C---:B------:R-:W-:Y:S04]  /*127a0*/  HMMA.16816.F32.BF16 R112, R24.reuse, R30, R112 ;  /* 0x0000001e1870723c */ /* 0x040fe80000041870 */
[-C--:B------:R-:W-:Y:S02]  /*127b0*/  @P0 IADD3 R15, P4, R15, R228.reuse, RZ ;  /* 0x000000e40f0f0210 */ /* 0x080fe40007f9e0ff */
[----:B------:R-:W-:Y:S02]  /*127c0*/  @P0 IADD3 R13, P1, R13, R228, RZ ;  /* 0x000000e40d0d0210 */ /* 0x000fe40007f3e0ff */
[-C--:B------:R-:W-:Y:S02]  /*127d0*/  @P0 IADD3.X R2, R33, R220.reuse, RZ, P4, !PT ;  /* 0x000000dc21020210 */ /* 0x080fe400027fe4ff */
[----:B------:R-:W-:Y:S02]  /*127e0*/  ISETP.NE.AND P4, PT, R222, RZ, PT ;  /* 0x000000ffde00720c */ /* 0x000fe40003f85270 */
[----:B------:R-:W-:Y:S02]  /*127f0*/  @P0 LEA R16, P5, R13, c[0x0][0x1c8], 0x1 ;  /* 0x000072000d100a11 */ /* 0x000fe400078a08ff */
[----:B------:R-:W-:Y:S01]  /*12800*/  @P0 IADD3.X R0, R9, R220, RZ, P1, !PT ;  /* 0x000000dc09000210 */ /* 0x000fe20000ffe4ff */
[----:B------:R-:W-:Y:S01]  /*12810*/  @P0 IMAD R9, R223, 0x6000, R11 ;  /* 0x00006000df090824 */ /* 0x000fe200078e020b */
[----:B------:R-:W-:Y:S02]  /*12820*/  @P0 ISETP.GE.AND P1, PT, R208, c[0x0][0x1d4], PT ;  /* 0x00007500d0000a0c */ /* 0x000fe40003f26270 */
[----:B------:R-:W-:Y:S02]  /*12830*/  @P0 LEA.HI.X R17, R13, c[0x0][0x1cc], R0, 0x1, P5 ;  /* 0x000073000d110a11 */ /* 0x000fe400028f0c00 */
[C---:B------:R-:W-:Y:S02]  /*12840*/  @P0 LEA R12, P3, R15.reuse, c[0x0][0x1c8], 0x1 ;  /* 0x000072000f0c0a11 */ /* 0x040fe400078608ff */
[C---:B------:R-:W-:Y:S01]  /*12850*/  IADD3 R0, R196.reuse, 0x1, RZ ;  /* 0x00000001c4007810 */ /* 0x040fe20007ffe0ff */
[----:B------:R-:W-:Y:S01]  /*12860*/  @!PT LDS RZ, [RZ] ;  /* 0x00000000fffff984 */ /* 0x000fe20000000800 */
[----:B------:R-:W-:Y:S01]  /*12870*/  @!PT LDS RZ, [RZ] ;  /* 0x00000000fffff984 */ /* 0x000fe20000000800 */
[----:B------:R-:W-:Y:S01]  /*12880*/  @!PT LDS RZ, [RZ] ;  /* 0x00000000fffff984 */ /* 0x000fe20000000800 */
[----:B------:R1:W-:Y:S01]  /*12890*/  @P0 LDGSTS.E.BYPASS.LTC128B.128 [R9], [R16.64], !P4 ;  /* 0x0000000010090fae */ /* 0x0003e2000e101d48 */
[----:B------:R-:W-:Y:S01]  /*128a0*/  @P0 LEA.HI.X R13, R15, c[0x0][0x1cc], R2, 0x1, P3 ;  /* 0x000073000f0d0a11 */ /* 0x000fe200018f0c02 */
[C---:B--2---:R-:W-:Y:S06]  /*128b0*/  HMMA.16816.F32.BF16 R120, R24.reuse, R4, R20 ;  /* 0x000000041878723c */ /* 0x044fec0000041814 */
[----:B------:R1:W-:Y:S02]  /*128c0*/  @P0 LDGSTS.E.BYPASS.LTC128B.128 [R9+0x2000], [R16.64+0x80], !P2 ;  /* 0x0200008010090fae */ /* 0x0003e4000d101d48 */
[----:B------:R-:W-:Y:S06]  /*128d0*/  HMMA.16816.F32.BF16 R116, R24, R6, R116 ;  /* 0x000000061874723c */ /* 0x000fec0000041874 */
[----:B------:R1:W-:Y:S08]  /*128e0*/  @P0 LDGSTS.E.BYPASS.LTC128B.128 [R9+0x4000], [R16.64+0x100], !P1 ;  /* 0x0400010010090fae */ /* 0x0003f0000c901d48 */
[----:B------:R1:W-:Y:S08]  /*128f0*/  @P0 LDGSTS.E.BYPASS.LTC128B.128 [R9+0x1000], [R12.64], !P4 ;  /* 0x010000000c090fae */ /* 0x0003f0000e101d48 */
[----:B------:R1:W-:Y:S08]  /*12900*/  @P0 LDGSTS.E.BYPASS.LTC128B.128 [R9+0x3000], [R12.64+0x80], !P2 ;  /* 0x030000800c090fae */ /* 0x0003f0000d101d48 */
[----:B------:R1:W-:Y:S01]  /*12910*/  @P0 LDGSTS.E.BYPASS.LTC128B.128 [R9+0x5000], [R12.64+0x100], !P1 ;  /* 0x050001000c090fae */ /* 0x0003e2000c901d48 */
[----:B------:R-:W-:Y:S02]  /*12920*/  ISETP.GE.AND P0, PT, R221, R224, PT ;  /* 0x000000e0dd00720c */ /* 0x000fe40003f06270 */
[----:B------:R-:W-:Y:S02]  /*12930*/  ISETP.GE.AND P1, PT, R196, 0x1, PT ;  /* 0x00000001c400780c */ /* 0x000fe40003f26270 */
[----:B------:R-:W-:Y:S02]  /*12940*/  MOV R224, R230 ;  /* 0x000000e600e07202 */ /* 0x000fe40000000f00 */
[----:B------:R-:W-:Y:S01]  /*12950*/  SEL R196, R0, RZ, !P1 ;  /* 0x000000ff00c47207 */ /* 0x000fe20004800000 */
[----:B------:R-:W0:Y:S01]  /*12960*/  LDGDEPBAR ;  /* 0x00000000000079af */ /* 0x000e220000000000 */
[----:B------:R-:W-:Y:S02]  /*12970*/  MOV R0, R3 ;  /* 0x0000000300007202 */ /* 0x000fe40000000f00 */
[----:B-1----:R-:W-:Y:S03]  /*12980*/  MOV R9, R8 ;  /* 0x0000000800097202 */ /* 0x002fe60000000f00 */
[----:B------:R-:W-:-:S05]  /*12990*/  @!P0 BRA `(.L_x_1461) ;  /* 0xffffd70000008947 */ /* 0x000fca000383ffff */
.L_x_1460:
[----:B-1----:R-:W-:Y:S02]  /*129a0*/  MOV R5, 0x1f ;  /* 0x0000001f00057802 */ /* 0x002fe40000000f00 */
[----:B------:R-:W-:Y:S01]  /*129b0*/  MOV R0, 0xffffffff ;  /* 0xffffffff00007802 */ /* 0x000fe20000000f00 */
[----:B------:R-:W-:Y:S05]  /*129c0*/  BRA.DIV ~URZ, `(.L_x_1462) ;  /* 0x00004ec27f007947 */ /* 0x000fea000b800000 */
[----:B------:R1:W2:Y:S02]  /*129d0*/  SHFL.BFLY PT, R6, R231, 0x2, 0x1f ;  /* 0x0c401f00e7067f89 */ /* 0x0002a400000e0000 */
.L_x_1532:
[----:B-12---:R-:W-:Y:S01]  /*129e0*/  FADD.FTZ R231, R6, R231 ;  /* 0x000000e706e77221 */ /* 0x006fe20000010000 */
[----:B------:R-:W-:Y:S05]  /*129f0*/  BRA.DIV ~URZ, `(.L_x_1463) ;  /* 0x00004ed27f007947 */ /* 0x000fea000b800000 */
[----:B------:R-:W1:Y:S04]  /*12a00*/  SHFL.BFLY PT, R12, R225, 0x2, 0x1f ;  /* 0x0c401f00e10c7f89 */ /* 0x000e6800000e0000 */
[----:B------:R-:W2:Y:S01]  /*12a10*/  SHFL.BFLY PT, R4, R231, 0x1, 0x1f ;  /* 0x0c201f00e7047f89 */ /* 0x000ea200000e0000 */
[----:B-1----:R-:W-:-:S02]  /*12a20*/  FADD.FTZ R12, R12, R225 ;  /* 0x000000e10c0c7221 */ /* 0x002fc40000010000 */
[----:B--2---:R-:W-:-:S03]  /*12a30*/  FADD.FTZ R4, R231, R4 ;  /* 0x00000004e7047221 */ /* 0x004fc60000010000 */
[----:B------:R1:W2:Y:S04]  /*12a40*/  SHFL.BFLY PT, R6, R12, 0x1, 0x1f ;  /* 0x0c201f000c067f89 */ /* 0x0002a800000e0000 */
.L_x_1533:
[----:B-12---:R-:W-:Y:S01]  /*12a50*/  FADD.FTZ R12, R6, R12 ;  /* 0x0000000c060c7221 */ /* 0x006fe20000010000 */
[----:B------:R-:W-:Y:S02]  /*12a60*/  FSETP.NE.FTZ.AND P1, PT, R4, RZ, PT ;  /* 0x000000ff0400720b */ /* 0x000fe40003f35000 */
[----:B------:R-:W-:Y:S02]  /*12a70*/  MOV R9, RZ ;  /* 0x000000ff00097202 */ /* 0x000fe40000000f00 */
[----:B------:R-:W-:Y:S02]  /*12a80*/  FSETP.NE.FTZ.AND P0, PT, R12, RZ, PT ;  /* 0x000000ff0c00720b */ /* 0x000fe40003f15000 */
[----:B------:R-:W-:Y:S02]  /*12a90*/  MOV R2, RZ ;  /* 0x000000ff00027202 */ /* 0x000fe40000000f00 */
[----:B------:R-:W-:-:S05]  /*12aa0*/  MOV R0, 0xff800000 ;  /* 0xff80000000007802 */ /* 0x000fca0000000f00 */
[----:B------:R-:W1:Y:S01]  /*12ab0*/  @P1 MUFU.LG2 R5, R4 ;  /* 0x0000000400051308 */ /* 0x000e620000000c00 */
[----:B------:R-:W-:-:S03]  /*12ac0*/  @P1 MOV R6, 0x3f317218 ;  /* 0x3f31721800061802 */ /* 0x000fc60000000f00 */
[----:B------:R-:W-:Y:S02]  /*12ad0*/  @P0 MOV R14, 0x3f317218 ;  /* 0x3f317218000e0802 */ /* 0x000fe40000000f00 */
[----:B------:R-:W-:Y:S02]  /*12ae0*/  @P1 FMUL.FTZ R6, R6, c[0x0][0x2d0] ;  /* 0x0000b40006061a20 */ /* 0x000fe40000410000 */
[----:B------:R-:W2:Y:S01]  /*12af0*/  @P0 MUFU.LG2 R13, R12 ;  /* 0x0000000c000d0308 */ /* 0x000ea20000000c00 */
[----:B------:R-:W-:-:S07]  /*12b00*/  @P0 FMUL.FTZ R14, R14, c[0x0][0x2d0] ;  /* 0x0000b4000e0e0a20 */ /* 0x000fce0000410000 */
[----:B------:R-:W3:Y:S01]  /*12b10*/  @P1 MUFU.RCP R9, R4 ;  /* 0x0000000400091308 */ /* 0x000ee20000001000 */
[----:B-1----:R-:W-:-:S04]  /*12b20*/  @P1 FMUL.FTZ R5, R5, 0.69314718246459960938 ;  /* 0x3f31721805051820 */ /* 0x002fc80000410000 */
[----:B------:R-:W-:-:S03]  /*12b30*/  @P1 FFMA.FTZ R0, R6, R8, R5 ;  /* 0x0000000806001223 */ /* 0x000fc60000010005 */
[----:B------:R1:W4:Y:S01]  /*12b40*/  @P0 MUFU.RCP R2, R12 ;  /* 0x0000000c00020308 */ /* 0x0003220000001000 */
[----:B--2---:R-:W-:Y:S01]  /*12b50*/  @P0 FMUL.FTZ R15, R13, 0.69314718246459960938 ;  /* 0x3f3172180d0f0820 */ /* 0x004fe20000410000 */
[----:B------:R-:W-:Y:S01]  /*12b60*/  MOV R13, 0x1 ;  /* 0x00000001000d7802 */ /* 0x000fe20000000f00 */
[C---:B---3--:R-:W-:Y:S02]  /*12b70*/  FMUL.FTZ R132, R9.reuse, R132 ;  /* 0x0000008409847220 */ /* 0x048fe40000410000 */
        /* <DEDUP_REMOVED lines=48> */
[----:B------:R-:W-:Y:S01]  /*12e80*/  @P0 FFMA.FTZ R12, R14, R3, R15 ;  /* 0x000000030e0c0223 */ /* 0x000fe2000001000f */
[----:B------:R-:W-:Y:S01]  /*12e90*/  PRMT R3, R13, 0x7610, R3 ;  /* 0x000076100d037816 */ /* 0x000fe20000000003 */
        /* <DEDUP_REMOVED lines=48> */
.L_x_1401:
        /* <DEDUP_REMOVED lines=8> */
[----:B------:R-:W2:Y:S01]  /*13220*/  POPC R15, UR4 ;  /* 0x00000004000f7d09 */ /* 0x000ea20008000000 */
[----:B-1----:R-:W-:-:S13]  /*13230*/  ISETP.EQ.U32.AND P0, PT, R14, R13, PT ;  /* 0x0000000d0e00720c */ /* 0x002fda0003f02070 */
[----:B--2---:R-:W2:Y:S04]  /*13240*/  @P0 ATOMG.E.ADD.STRONG.GPU PT, R13, [R16.64], R15 ;  /* 0x0000000f100d09a8 */ /* 0x004ea800081ee1c8 */
[----:B------:R-:W1:Y:S02]  /*13250*/  S2R R2, SR_LTMASK ;  /* 0x0000000000027919 */ /* 0x000e640000003900 */
[----:B-1----:R-:W-:-:S04]  /*13260*/  LOP3.LUT R2, R2, UR4, RZ, 0xc0, !PT ;  /* 0x0000000402027c12 */ /* 0x002fc8000f8ec0ff */
[----:B------:R-:W1:Y:S01]  /*13270*/  POPC R200, R2 ;  /* 0x0000000200c87309 */ /* 0x000e620000000000 */
[----:B--2---:R-:W1:Y:S02]  /*13280*/  SHFL.IDX PT, R13, R13, R14, 0x1f ;  /* 0x00001f0e0d0d7589 */ /* 0x004e6400000e0000 */
[----:B-1----:R-:W-:-:S05]  /*13290*/  IADD3 R200, R13, c[0x0][0xc], R200 ;  /* 0x000003000dc87a10 */ /* 0x002fca0007ffe0c8 */
.L_x_1465:
[----:B------:R-:W-:Y:S05]  /*132a0*/  BSYNC B0 ;  /* 0x0000000000007941 */ /* 0x000fea0003800000 */
.L_x_1464:
[----:B------:R-:W-:Y:S01]  /*132b0*/  PRMT R3, R3, 0x9910, RZ ;  /* 0x0000991003037816 */ /* 0x000fe200000000ff */
[----:B------:R-:W-:Y:S01]  /*132c0*/  BSSY B1, `(.L_x_1466) ;  /* 0x0000342000017945 */ /* 0x000fe20003800000 */
[----:B------:R-:W-:Y:S02]  /*132d0*/  IMAD.MOV.U32 R2, RZ, RZ, R200 ;  /* 0x000000ffff027224 */ /* 0x000fe400078e00c8 */
[----:B------:R-:W-:Y:S01]  /*132e0*/  ISETP.NE.AND P0, PT, R3, RZ, PT ;  /* 0x000000ff0300720c */ /* 0x000fe20003f05270 */
[----:B------:R-:W-:-:S12]  /*132f0*/  IMAD.SHL.U32 R20, R193, 0x8, RZ ;  /* 0x00000008c1147824 */ /* 0x000fd800078e00ff */
[----:B------:R-:W-:Y:S05]  /*13300*/  @!P0 BRA `(.L_x_1467) ;  /* 0x000027b000008947 */ /* 0x000fea0003800000 */
[----:B------:R-:W-:Y:S01]  /*13310*/  SHF.R.S32.HI R13, RZ, 0x1f, R146 ;  /* 0x0000001fff0d7819 */ /* 0x000fe20000011492 */
[----:B------:R-:W-:Y:S01]  /*13320*/  WARPSYNC 0xffffffff ;  /* 0xffffffff00007948 */ /* 0x000fe20003800000 */
[----:B------:R-:W-:Y:S01]  /*13330*/  BAR.SYNC.DEFER_BLOCKING 0x1, 0x100 ;  /* 0x0044000000007b1d */ /* 0x000fe20000010000 */
[----:B------:R-:W-:Y:S01]  /*13340*/  LOP3.LUT R15, R141, R211, RZ, 0xfc, !PT ;  /* 0x000000d38d0f7212 */ /* 0x000fe200078efcff */
[----:B------:R-:W-:Y:S01]  /*13350*/  IMAD.MOV.U32 R21, RZ, RZ, 0x20 ;  /* 0x00000020ff157424 */ /* 0x000fe200078e00ff */
[----:B------:R-:W-:Y:S02]  /*13360*/  LEA.HI R19, R13, R146, RZ, 0x5 ;  /* 0x000000920d137211 */ /* 0x000fe400078f28ff */
[----:B------:R-:W-:Y:S02]  /*13370*/  LOP3.LUT R14, R212, 0x1, RZ, 0xc0, !PT ;  /* 0x00000001d40e7812 */ /* 0x000fe400078ec0ff */
[----:B------:R-:W-:Y:S02]  /*13380*/  SHF.R.S32.HI R17, RZ, 0x5, R19 ;  /* 0x00000005ff117819 */ /* 0x000fe40000011413 */
[----:B------:R-:W-:-:S02]  /*13390*/  ISETP.NE.U32.AND P0, PT, R14, 0x1, PT ;  /* 0x000000010e00780c */ /* 0x000fc40003f05070 */
[----:B------:R-:W-:Y:S01]  /*133a0*/  F2FP.BF16.PACK_AB R31, R133, R132 ;  /* 0x00000084851f723e */ /* 0x000fe200000010ff */
[----:B------:R-:W-:Y:S01]  /*133b0*/  IMAD.SHL.U32 R3, R17, 0x400, RZ ;  /* 0x0000040011037824 */ /* 0x000fe200078e00ff */
[----:B------:R-:W-:Y:S02]  /*133c0*/  R2P PR, R212, 0x6 ;  /* 0x00000006d4007804 */ /* 0x000fe40000000000 */
[----:B------:R-:W-:Y:S01]  /*133d0*/  F2FP.BF16.PACK_AB R29, R135, R134 ;  /* 0x00000086871d723e */ /* 0x000fe200000010ff */
[----:B------:R-:W-:Y:S01]  /*133e0*/  IMAD R16, R210, 0x2, R3 ;  /* 0x00000002d2107824 */ /* 0x000fe200078e0203 */
[----:B------:R-:W-:Y:S02]  /*133f0*/  F2FP.BF16.PACK_AB R27, R129, R128 ;  /* 0x00000080811b723e */ /* 0x000fe400000010ff */
[----:B------:R-:W-:Y:S01]  /*13400*/  SEL R21, R21, 0xffffffe0, !P1 ;  /* 0xffffffe015157807 */ /* 0x000fe20004800000 */
[----:B------:R-:W-:Y:S01]  /*13410*/  IMAD.IADD R15, R16, 0x1, R15 ;  /* 0x00000001100f7824 */ /* 0x000fe200078e020f */
[----:B------:R-:W-:-:S02]  /*13420*/  F2FP.BF16.PACK_AB R25, R41, R40 ;  /* 0x000000282919723e */ /* 0x000fc400000010ff */
[----:B------:R-:W-:Y:S01]  /*13430*/  F2FP.BF16.PACK_AB R23, R43, R42 ;  /* 0x0000002a2b17723e */ /* 0x000fe200000010ff */
[----:B------:R-:W-:Y:S01]  /*13440*/  IMAD.SHL.U32 R26, R15, 0x2, RZ ;  /* 0x000000020f1a7824 */ /* 0x000fe200078e00ff */
[----:B------:R-:W-:Y:S01]  /*13450*/  F2FP.BF16.PACK_AB R16, R45, R44 ;  /* 0x0000002c2d10723e */ /* 0x000fe200000010ff */
[----:B------:R-:W-:Y:S01]  /*13460*/  IMAD.MOV.U32 R15, RZ, RZ, 0x40 ;  /* 0x00000040ff0f7424 */ /* 0x000fe200078e00ff */
[----:B------:R-:W-:Y:S01]  /*13470*/  F2FP.BF16.PACK_AB R24, R47, R46 ;  /* 0x0000002e2f18723e */ /* 0x000fe200000010ff */
[C---:B------:R-:W-:Y:S01]  /*13480*/  IMAD.IADD R14, R26.reuse, 0x1, R21 ;  /* 0x000000011a0e7824 */ /* 0x040fe200078e0215 */
[C---:B------:R-:W-:Y:S01]  /*13490*/  IADD3 R3, R26.reuse, 0x80, RZ ;  /* 0x000000801a037810 */ /* 0x040fe20007ffe0ff */
[----:B------:R1:W-:Y:S01]  /*134a0*/  STS [R26+0x80], R31 ;  /* 0x0000801f1a007388 */ /* 0x0003e20000000800 */
[----:B------:R-:W-:Y:S02]  /*134b0*/  IADD3 R22, R26, 0x70, RZ ;  /* 0x000000701a167810 */ /* 0x000fe40007ffe0ff */
[----:B------:R-:W-:Y:S01]  /*134c0*/  @P0 IADD3 R22, R3, 0x10, RZ ;  /* 0x0000001003160810 */ /* 0x000fe20007ffe0ff */
[----:B------:R2:W-:Y:S01]  /*134d0*/  STS [R26+0x480], R29 ;  /* 0x0004801d1a007388 */ /* 0x0005e20000000800 */
[----:B------:R-:W-:-:S02]  /*134e0*/  F2FP.BF16.PACK_AB R3, R131, R130 ;  /* 0x000000828303723e */ /* 0x000fc400000010ff */
[----:B------:R-:W-:Y:S01]  /*134f0*/  SEL R15, R15, 0xffffffc0, !P2 ;  /* 0xffffffc00f0f7807 */ /* 0x000fe20005000000 */
[--C-:B------:R-:W-:Y:S01]  /*13500*/  IMAD.IADD R21, R21, 0x1, R22.reuse ;  /* 0x0000000115157824 */ /* 0x100fe200078e0216 */
[----:B------:R-:W-:Y:S01]  /*13510*/  F2FP.BF16.PACK_AB R28, R49, R48 ;  /* 0x00000030311c723e */ /* 0x000fe200000010ff */
[----:B------:R3:W-:Y:S01]  /*13520*/  STS [R22+0x400], R3 ;  /* 0x0004000316007388 */ /* 0x0007e20000000800 */
[----:B------:R-:W-:Y:S01]  /*13530*/  F2FP.BF16.PACK_AB R30, R51, R50 ;  /* 0x00000032331e723e */ /* 0x000fe200000010ff */
[----:B------:R-:W-:Y:S01]  /*13540*/  IMAD.IADD R18, R15, 0x1, R22 ;  /* 0x000000010f127824 */ /* 0x000fe200078e0216 */
[----:B------:R-:W-:Y:S01]  /*13550*/  F2FP.BF16.PACK_AB R33, R71, R70 ;  /* 0x000000464721723e */ /* 0x000fe200000010ff */
[----:B------:R4:W-:Y:S01]  /*13560*/  STS [R22], R27 ;  /* 0x0000001b16007388 */ /* 0x0009e20000000800 */
[----:B------:R-:W-:Y:S02]  /*13570*/  F2FP.BF16.PACK_AB R32, R83, R82 ;  /* 0x000000525320723e */ /* 0x000fe400000010ff */
[----:B------:R-:W-:Y:S01]  /*13580*/  ISETP.NE.U32.AND P0, PT, RZ, c[0x0][0x508], PT ;  /* 0x00014200ff007a0c */ /* 0x000fe20003f05070 */
[----:B------:R4:W-:Y:S01]  /*13590*/  STS [R14+0x80], R25 ;  /* 0x000080190e007388 */ /* 0x0009e20000000800 */
[----:B------:R-:W-:-:S02]  /*135a0*/  ISETP.NE.U32.AND P2, PT, RZ, c[0x0][0x500], PT ;  /* 0x00014000ff007a0c */ /* 0x000fc40003f45070 */
[----:B------:R-:W-:Y:S01]  /*135b0*/  ISETP.NE.AND.EX P1, PT, RZ, c[0x0][0x50c], PT, P0 ;  /* 0x00014300ff007a0c */ /* 0x000fe20003f25300 */
[----:B------:R4:W-:Y:S01]  /*135c0*/  STS [R14+0x480], R23 ;  /* 0x000480170e007388 */ /* 0x0009e20000000800 */
[----:B------:R-:W-:Y:S02]  /*135d0*/  ISETP.NE.AND.EX P2, PT, RZ, c[0x0][0x504], PT, P2 ;  /* 0x00014100ff007a0c */ /* 0x000fe40003f45320 */
[----:B-1----:R-:W-:Y:S01]  /*135e0*/  F2FP.BF16.PACK_AB R31, R55, R54 ;  /* 0x00000036371f723e */ /* 0x002fe200000010ff */
[----:B------:R1:W-:Y:S01]  /*135f0*/  STS [R21], R16 ;  /* 0x0000001015007388 */ /* 0x0003e20000000800 */
[----:B--2---:R-:W-:-:S03]  /*13600*/  F2FP.BF16.PACK_AB R29, R53, R52 ;  /* 0x00000034351d723e */ /* 0x004fc600000010ff */
[----:B------:R2:W-:Y:S01]  /*13610*/  STS [R21+0x400], R24 ;  /* 0x0004001815007388 */ /* 0x0005e20000000800 */
[----:B---3--:R-:W-:Y:S01]  /*13620*/  IMAD.IADD R3, R26, 0x1, R15 ;  /* 0x000000011a037824 */ /* 0x008fe200078e020f */
[----:B----4-:R-:W-:-:S04]  /*13630*/  F2FP.BF16.PACK_AB R27, R65, R64 ;  /* 0x00000040411b723e */ /* 0x010fc800000010ff */
[----:B------:R3:W-:Y:S01]  /*13640*/  STS [R3+0x80], R28 ;  /* 0x0000801c03007388 */ /* 0x0007e20000000800 */
[----:B------:R-:W-:-:S03]  /*13650*/  F2FP.BF16.PACK_AB R25, R57, R56 ;  /* 0x000000383919723e */ /* 0x000fc600000010ff */
[----:B------:R4:W-:Y:S01]  /*13660*/  STS [R3+0x480], R30 ;  /* 0x0004801e03007388 */ /* 0x0009e20000000800 */
[----:B------:R-:W-:-:S03]  /*13670*/  F2FP.BF16.PACK_AB R23, R59, R58 ;  /* 0x0000003a3b17723e */ /* 0x000fc600000010ff */
[----:B------:R4:W-:Y:S01]  /*13680*/  STS [R18], R29 ;  /* 0x0000001d12007388 */ /* 0x0009e20000000800 */
[----:B-1----:R-:W-:-:S03]  /*13690*/  IMAD.IADD R16, R15, 0x1, R14 ;  /* 0x000000010f107824 */ /* 0x002fc600078e020e */
[----:B------:R1:W-:Y:S01]  /*136a0*/  STS [R18+0x400], R31 ;  /* 0x0004001f12007388 */ /* 0x0003e20000000800 */
[----:B------:R-:W-:Y:S01]  /*136b0*/  IMAD.IADD R15, R21, 0x1, R15 ;  /* 0x00000001150f7824 */ /* 0x000fe200078e020f */
[----:B--2---:R-:W-:Y:S02]  /*136c0*/  F2FP.BF16.PACK_AB R24, R61, R60 ;  /* 0x0000003c3d18723e */ /* 0x004fe400000010ff */
[----:B------:R2:W-:Y:S04]  /*136d0*/  STS [R16+0x80], R25 ;  /* 0x0000801910007388 */ /* 0x0005e80000000800 */
[----:B------:R2:W-:Y:S04]  /*136e0*/  STS [R16+0x480], R23 ;  /* 0x0004801710007388 */ /* 0x0005e80000000800 */
[----:B------:R2:W-:Y:S01]  /*136f0*/  STS [R15], R24 ;  /* 0x000000180f007388 */ /* 0x0005e20000000800 */
[----:B---3--:R-:W-:-:S02]  /*13700*/  F2FP.BF16.PACK_AB R28, R63, R62 ;  /* 0x0000003e3f1c723e */ /* 0x008fc400000010ff */
[----:B----4-:R-:W-:-:S03]  /*13710*/  F2FP.BF16.PACK_AB R30, R81, R80 ;  /* 0x00000050511e723e */ /* 0x010fc600000010ff */
[----:B------:R3:W-:Y:S01]  /*13720*/  STS [R15+0x400], R28 ;  /* 0x0004001c0f007388 */ /* 0x0007e20000000800 */
[----:B------:R-:W-:-:S03]  /*13730*/  F2FP.BF16.PACK_AB R29, R67, R66 ;  /* 0x00000042431d723e */ /* 0x000fc600000010ff */
[----:B------:R4:W-:Y:S01]  /*13740*/  STS [R26+0x4080], R27 ;  /* 0x0040801b1a007388 */ /* 0x0009e20000000800 */
[----:B-1----:R-:W-:-:S03]  /*13750*/  F2FP.BF16.PACK_AB R31, R69, R68 ;  /* 0x00000044451f723e */ /* 0x002fc600000010ff */
[----:B------:R1:W-:Y:S01]  /*13760*/  STS [R26+0x4480], R29 ;  /* 0x0044801d1a007388 */ /* 0x0003e20000000800 */
[----:B--2---:R-:W-:-:S03]  /*13770*/  F2FP.BF16.PACK_AB R25, R73, R72 ;  /* 0x000000484919723e */ /* 0x004fc600000010ff */
[----:B------:R2:W-:Y:S01]  /*13780*/  STS [R22+0x4000], R31 ;  /* 0x0040001f16007388 */ /* 0x0005e20000000800 */
[----:B------:R-:W-:-:S03]  /*13790*/  F2FP.BF16.PACK_AB R23, R75, R74 ;  /* 0x0000004a4b17723e */ /* 0x000fc600000010ff */
[----:B------:R2:W-:Y:S01]  /*137a0*/  STS [R22+0x4400], R33 ;  /* 0x0044002116007388 */ /* 0x0005e20000000800 */
[----:B------:R-:W-:-:S03]  /*137b0*/  F2FP.BF16.PACK_AB R24, R77, R76 ;  /* 0x0000004c4d18723e */ /* 0x000fc600000010ff */
[----:B------:R2:W-:Y:S04]  /*137c0*/  STS [R14+0x4080], R25 ;  /* 0x004080190e007388 */ /* 0x0005e80000000800 */
[----:B------:R2:W-:Y:S01]  /*137d0*/  STS [R14+0x4480], R23 ;  /* 0x004480170e007388 */ /* 0x0005e20000000800 */
[----:B---3--:R-:W-:-:S03]  /*137e0*/  F2FP.BF16.PACK_AB R28, R79, R78 ;  /* 0x0000004e4f1c723e */ /* 0x008fc600000010ff */
[----:B------:R3:W-:Y:S01]  /*137f0*/  STS [R21+0x4000], R24 ;  /* 0x0040001815007388 */ /* 0x0007e20000000800 */
[----:B----4-:R-:W-:-:S03]  /*13800*/  F2FP.BF16.PACK_AB R27, R5, R4 ;  /* 0x00000004051b723e */ /* 0x010fc600000010ff */
[----:B------:R4:W-:Y:S01]  /*13810*/  STS [R21+0x4400], R28 ;  /* 0x0044001c15007388 */ /* 0x0009e20000000800 */
[----:B-1----:R-:W-:-:S03]  /*13820*/  F2FP.BF16.PACK_AB R29, R9, R8 ;  /* 0x00000008091d723e */ /* 0x002fc600000010ff */
[----:B------:R1:W-:Y:S01]  /*13830*/  STS [R3+0x4080], R30 ;  /* 0x0040801e03007388 */ /* 0x0003e20000000800 */
[----:B--2---:R-:W-:-:S03]  /*13840*/  F2FP.BF16.PACK_AB R31, R97, R96 ;  /* 0x00000060611f723e */ /* 0x004fc600000010ff */
[----:B------:R-:W-:Y:S01]  /*13850*/  STS [R3+0x4480], R32 ;  /* 0x0044802003007388 */ /* 0x000fe20000000800 */
[----:B------:R-:W-:-:S03]  /*13860*/  F2FP.BF16.PACK_AB R33, R99, R98 ;  /* 0x000000626321723e */ /* 0x000fc600000010ff */
[----:B------:R2:W-:Y:S01]  /*13870*/  STS [R18+0x4000], R27 ;  /* 0x0040001b12007388 */ /* 0x0005e20000000800 */
[----:B------:R-:W-:-:S03]  /*13880*/  F2FP.BF16.PACK_AB R25, R7, R6 ;  /* 0x000000060719723e */ /* 0x000fc600000010ff */
[----:B------:R2:W-:Y:S01]  /*13890*/  STS [R18+0x4400], R29 ;  /* 0x0044001d12007388 */ /* 0x0005e20000000800 */
[----:B------:R-:W-:-:S03]  /*138a0*/  F2FP.BF16.PACK_AB R23, R91, R90 ;  /* 0x0000005a5b17723e */ /* 0x000fc600000010ff */
[----:B------:R2:W-:Y:S01]  /*138b0*/  STS [R16+0x4080], R25 ;  /* 0x0040801910007388 */ /* 0x0005e20000000800 */
[----:B---3--:R-:W-:-:S03]  /*138c0*/  F2FP.BF16.PACK_AB R24, R93, R92 ;  /* 0x0000005c5d18723e */ /* 0x008fc600000010ff */
[----:B------:R3:W-:Y:S01]  /*138d0*/  STS [R16+0x4480], R23 ;  /* 0x0044801710007388 */ /* 0x0007e20000000800 */
[----:B----4-:R-:W-:-:S03]  /*138e0*/  F2FP.BF16.PACK_AB R28, R95, R94 ;  /* 0x0000005e5f1c723e */ /* 0x010fc600000010ff */
[----:B------:R4:W-:Y:S01]  /*138f0*/  STS [R15+0x4000], R24 ;  /* 0x004000180f007388 */ /* 0x0009e20000000800 */
[----:B-1----:R-:W-:-:S03]  /*13900*/  F2FP.BF16.PACK_AB R30, R109, R108 ;  /* 0x0000006c6d1e723e */ /* 0x002fc600000010ff */
[----:B------:R1:W-:Y:S04]  /*13910*/  STS [R15+0x4400], R28 ;  /* 0x0044001c0f007388 */ /* 0x0003e80000000800 */
[----:B------:R-:W-:Y:S01]  /*13920*/  STS [R26+0x8080], R31 ;  /* 0x0080801f1a007388 */ /* 0x000fe20000000800 */
[----:B--2---:R-:W-:-:S03]  /*13930*/  F2FP.BF16.PACK_AB R27, R101, R100 ;  /* 0x00000064651b723e */ /* 0x004fc600000010ff */
        /* <DEDUP_REMOVED lines=11> */
[----:B------:R1:W-:Y:S01]  /*139f0*/  STS [R21+0x8400], R24 ;  /* 0x0084001815007388 */ /* 0x0003e20000000800 */
[----:B--2---:R-:W-:-:S03]  /*13a00*/  F2FP.BF16.PACK_AB R26, R127, R126 ;  /* 0x0000007e7f1a723e */ /* 0x004fc600000010ff */
[----:B------:R2:W-:Y:S01]  /*13a10*/  STS [R3+0x8080], R28 ;  /* 0x0080801c03007388 */ /* 0x0005e20000000800 */
[----:B------:R-:W-:-:S03]  /*13a20*/  F2FP.BF16.PACK_AB R27, R115, R114 ;  /* 0x00000072731b723e */ /* 0x000fc600000010ff */
[----:B------:R2:W-:Y:S01]  /*13a30*/  STS [R3+0x8480], R26 ;  /* 0x0084801a03007388 */ /* 0x0005e20000000800 */
[----:B------:R-:W-:Y:S02]  /*13a40*/  F2FP.BF16.PACK_AB R29, R113, R112 ;  /* 0x00000070711d723e */ /* 0x000fe400000010ff */
[----:B------:R-:W-:Y:S01]  /*13a50*/  SHF.R.S32.HI R22, RZ, 0x1f, R215 ;  /* 0x0000001fff167819 */ /* 0x000fe200000114d7 */
[----:B------:R-:W-:Y:S01]  /*13a60*/  STS [R18+0x8400], R27 ;  /* 0x0084001b12007388 */ /* 0x000fe20000000800 */
[----:B---3--:R-:W-:-:S03]  /*13a70*/  F2FP.BF16.PACK_AB R25, R121, R120 ;  /* 0x000000787919723e */ /* 0x008fc600000010ff */
[----:B------:R-:W-:Y:S01]  /*13a80*/  STS [R18+0x8000], R29 ;  /* 0x0080001d12007388 */ /* 0x000fe20000000800 */
[----:B----4-:R-:W-:Y:S01]  /*13a90*/  F2FP.BF16.PACK_AB R23, R123, R122 ;  /* 0x0000007a7b17723e */ /* 0x010fe200000010ff */
[----:B------:R-:W-:Y:S02]  /*13aa0*/  IMAD.MOV.U32 R14, RZ, RZ, RZ ;  /* 0x000000ffff0e7224 */ /* 0x000fe400078e00ff */
[----:B------:R3:W-:Y:S01]  /*13ab0*/  STS [R16+0x8080], R25 ;  /* 0x0080801910007388 */ /* 0x0007e20000000800 */
[----:B-1----:R-:W-:-:S03]  /*13ac0*/  @P1 LEA R30, P0, R215, c[0x0][0x508], 0x2 ;  /* 0x00014200d71e1a11 */ /* 0x002fc600078010ff */
[----:B------:R1:W-:Y:S01]  /*13ad0*/  STS [R16+0x8480], R23 ;  /* 0x0084801710007388 */ /* 0x0003e20000000800 */
[----:B------:R-:W-:Y:S01]  /*13ae0*/  IMAD.MOV.U32 R24, RZ, RZ, 0x4 ;  /* 0x00000004ff187424 */ /* 0x000fe200078e00ff */
[----:B------:R-:W-:Y:S02]  /*13af0*/  @P1 LEA.HI.X R31, R215, c[0x0][0x50c], R22, 0x2, P0 ;  /* 0x00014300d71f1a11 */ /* 0x000fe400000f1416 */
[----:B--2---:R-:W-:Y:S02]  /*13b00*/  F2FP.BF16.PACK_AB R28, R117, R116 ;  /* 0x00000074751c723e */ /* 0x004fe400000010ff */
[----:B------:R-:W-:-:S03]  /*13b10*/  F2FP.BF16.PACK_AB R26, R119, R118 ;  /* 0x00000076771a723e */ /* 0x000fc600000010ff */
[----:B------:R1:W-:Y:S01]  /*13b20*/  STS [R15+0x8000], R28 ;  /* 0x0080001c0f007388 */ /* 0x0003e20000000800 */
[----:B------:R-:W-:-:S03]  /*13b30*/  IMAD.MOV.U32 R3, RZ, RZ, c[0x0][0x388] ;  /* 0x0000e200ff037624 */ /* 0x000fc600078e00ff */
[----:B------:R1:W-:Y:S04]  /*13b40*/  STS [R15+0x8400], R26 ;  /* 0x0084001a0f007388 */ /* 0x0003e80000000800 */
[----:B------:R-:W-:Y:S01]  /*13b50*/  BAR.SYNC.DEFER_BLOCKING 0x1, 0x100 ;  /* 0x0044000000007b1d */ /* 0x000fe20000010000 */
[----:B---3--:R-:W-:-:S05]  /*13b60*/  IMAD.WIDE R24, R215, R24, c[0x0][0x500] ;  /* 0x00014000d7187625 */ /* 0x008fca00078e0218 */
[----:B------:R1:W5:Y:S04]  /*13b70*/  @P1 LDG.E R3, [R30.64] ;  /* 0x000000081e031981 */ /* 0x000368000c1e1900 */
[----:B------:R1:W5:Y:S01]  /*13b80*/  @P2 LDG.E R14, [R24.64] ;  /* 0x00000008180e2981 */ /* 0x000362000c1e1900 */
[----:B------:R-:W-:-:S04]  /*13b90*/  ISETP.NE.AND P0, PT, R202, RZ, PT ;  /* 0x000000ffca00720c */ /* 0x000fc80003f05270 */
[----:B------:R-:W-:Y:S01]  /*13ba0*/  SEL R202, R202, c[0x0][0x3d4], P0 ;  /* 0x0000f500caca7a07 */ /* 0x000fe20000000000 */
[----:B------:R-:W-:Y:S05]  /*13bb0*/  @P1 BRA `(.L_x_1468) ;  /* 0x0000004000001947 */ /* 0x000fea0003800000 */
[----:B------:R-:W-:Y:S05]  /*13bc0*/  @!P2 BRA `(.L_x_1468) ;  /* 0x000000300000a947 */ /* 0x000fea0003800000 */
[----:B-----5:R-:W2:Y:S04]  /*13bd0*/  LDG.E R3, [R24.64] ;  /* 0x0000000818037981 */ /* 0x020ea8000c1e1900 */
[----:B-1----:R-:W2:Y:S02]  /*13be0*/  LDG.E R16, [R24.64+0x4] ;  /* 0x0000040818107981 */ /* 0x002ea4000c1e1900 */
[----:B--2---:R-:W-:Y:S02]  /*13bf0*/  IADD3 R3, -R3, R16, RZ ;  /* 0x0000001003037210 */ /* 0x004fe40007ffe1ff */
.L_x_1468:
[----:B-1----:R-:W-:Y:S01]  /*13c00*/  IMAD.MOV.U32 R23, RZ, RZ, 0x368 ;  /* 0x00000368ff177424 */ /* 0x002fe200078e00ff */
[----:B------:R-:W-:Y:S01]  /*13c10*/  ISETP.GT.AND P2, PT, R202, 0x1, PT ;  /* 0x00000001ca00780c */ /* 0x000fe20003f44270 */
[----:B------:R-:W-:Y:S01]  /*13c20*/  IMAD.MOV.U32 R21, RZ, RZ, c[0x0][0x4e8] ;  /* 0x00013a00ff157624 */ /* 0x000fe200078e00ff */
[----:B------:R-:W-:-:S02]  /*13c30*/  SHF.R.S32.HI R16, RZ, 0x1f, R19 ;  /* 0x0000001fff107819 */ /* 0x000fc40000011413 */
[----:B------:R-:W-:Y:S02]  /*13c40*/  SEL R23, R23, 0x328, P2 ;  /* 0x0000032817177807 */ /* 0x000fe40001000000 */
[----:B------:R-:W-:Y:S02]  /*13c50*/  LOP3.LUT R19, R19, 0xffffffe0, RZ, 0xc0, !PT ;  /* 0xffffffe013137812 */ /* 0x000fe400078ec0ff */
[----:B------:R-:W1:Y:S01]  /*13c60*/  LDC.64 R24, c[0x0][R23+0x170] ;  /* 0x00005c0017187b82 */ /* 0x000e620000000a00 */
[----:B------:R-:W-:Y:S02]  /*13c70*/  LEA.HI R16, R16, R17, RZ, 0x3 ;  /* 0x0000001110107211 */ /* 0x000fe400078f18ff */
[----:B------:R-:W-:Y:S01]  /*13c80*/  IMAD.IADD R19, R146, 0x1, -R19 ;  /* 0x0000000192137824 */ /* 0x000fe200078e0a13 */
[----:B------:R-:W-:Y:S02]  /*13c90*/  LEA.HI R15, R210, R210, RZ, 0x1 ;  /* 0x000000d2d20f7211 */ /* 0x000fe400078f08ff */
[----:B------:R-:W-:-:S02]  /*13ca0*/  LOP3.LUT R16, R16, 0xffffff8, RZ, 0xc0, !PT ;  /* 0x0ffffff810107812 */ /* 0x000fc400078ec0ff */
[----:B------:R-:W2:Y:S01]  /*13cb0*/  LDC.64 R26, c[0x0][R23+0x168] ;  /* 0x00005a00171a7b82 */ /* 0x000ea20000000a00 */
[----:B------:R-:W-:Y:S02]  /*13cc0*/  SHF.R.S32.HI R18, RZ, 0x1f, R19 ;  /* 0x0000001fff127819 */ /* 0x000fe40000011413 */
[----:B------:R-:W-:Y:S01]  /*13cd0*/  IMAD.IADD R17, R17, 0x1, -R16 ;  /* 0x0000000111117824 */ /* 0x000fe200078e0a10 */
[----:B------:R-:W-:Y:S02]  /*13ce0*/  ISETP.NE.U32.AND P0, PT, RZ, c[0x0][0x500], PT ;  /* 0x00014000ff007a0c */ /* 0x000fe40003f05070 */
[----:B------:R-:W-:Y:S02]  /*13cf0*/  LEA.HI R18, R18, R19, RZ, 0x2 ;  /* 0x0000001312127211 */ /* 0x000fe400078f10ff */
[----:B------:R-:W3:Y:S01]  /*13d00*/  LDC.64 R30, c[0x0][R23+0x178] ;  /* 0x00005e00171e7b82 */ /* 0x000ee20000000a00 */
[----:B------:R-:W-:Y:S02]  /*13d10*/  LOP3.LUT R15, R15, 0x1ffffffe, RZ, 0xc0, !PT ;  /* 0x1ffffffe0f0f7812 */ /* 0x000fe400078ec0ff */
[----:B------:R-:W-:-:S02]  /*13d20*/  SHF.R.S32.HI R16, RZ, 0x2, R18 ;  /* 0x00000002ff107819 */ /* 0x000fc40000011412 */
[----:B------:R-:W-:Y:S01]  /*13d30*/  ISETP.NE.AND.EX P0, PT, RZ, c[0x0][0x504], PT, P0 ;  /* 0x00014100ff007a0c */ /* 0x000fe20003f05300 */
[----:B------:R-:W-:Y:S01]  /*13d40*/  IMAD.IADD R15, R210, 0x1, -R15 ;  /* 0x00000001d20f7824 */ /* 0x000fe200078e0a0f */
[----:B------:R-:W-:Y:S01]  /*13d50*/  ISETP.NE.AND P3, PT, R21, 0x1, PT ;  /* 0x000000011500780c */ /* 0x000fe20003f65270 */
[----:B------:R3:W4:Y:S01]  /*13d60*/  LDC.64 R28, c[0x0][R23+0x160] ;  /* 0x00005800171c7b82 */ /* 0x0007220000000a00 */
[----:B------:R-:W-:Y:S01]  /*13d70*/  IMAD R16, R17, 0x10, R16 ;  /* 0x0000001011107824 */ /* 0x000fe200078e0210 */
[----:B------:R-:W-:Y:S02]  /*13d80*/  SEL R215, R215, RZ, !P0 ;  /* 0x000000ffd7d77207 */ /* 0x000fe40004000000 */
[----:B------:R-:W-:Y:S01]  /*13d90*/  SEL R22, R22, RZ, !P0 ;  /* 0x000000ff16167207 */ /* 0x000fe20004000000 */
[--C-:B------:R-:W-:Y:S02]  /*13da0*/  IMAD R32, R15, 0x8, R16.reuse ;  /* 0x000000080f207824 */ /* 0x100fe400078e0210 */
[----:B------:R-:W-:-:S02]  /*13db0*/  IMAD R16, R201, 0x80, R16 ;  /* 0x00000080c9107824 */ /* 0x000fc400078e0210 */
[----:B------:R-:W-:Y:S02]  /*13dc0*/  IMAD R15, R201, 0x80, R32 ;  /* 0x00000080c90f7824 */ /* 0x000fe400078e0220 */
[-C--:B-1----:R-:W-:Y:S02]  /*13dd0*/  IMAD R17, R25, R215.reuse, RZ ;  /* 0x000000d719117224 */ /* 0x082fe400078e02ff */
[----:B------:R-:W-:-:S04]  /*13de0*/  IMAD.WIDE.U32 R34, R24, R215, RZ ;  /* 0x000000d718227225 */ /* 0x000fc800078e00ff */
[----:B------:R-:W-:Y:S02]  /*13df0*/  IMAD R22, R24, R22, R17 ;  /* 0x0000001618167224 */ /* 0x000fe400078e0211 */
[----:B------:R-:W-:-:S04]  /*13e00*/  @P3 IMAD.HI.U32 R17, R15, c[0x0][0x4ec], RZ ;  /* 0x00013b000f113a27 */ /* 0x000fc800078e00ff */
[----:B--2---:R-:W-:Y:S01]  /*13e10*/  IMAD.WIDE.U32 R32, R26, R217, RZ ;  /* 0x000000d91a207225 */ /* 0x004fe200078e00ff */
[----:B------:R-:W-:-:S03]  /*13e20*/  SEL R26, R218, RZ, P2 ;  /* 0x000000ffda1a7207 */ /* 0x000fc60001000000 */
[----:B------:R-:W-:Y:S01]  /*13e30*/  IMAD R21, R27, R217, RZ ;  /* 0x000000d91b157224 */ /* 0x000fe200078e02ff */
[----:B-----5:R-:W-:Y:S01]  /*13e40*/  IADD3 R24, P1, P0, R34, R32, R14 ;  /* 0x0000002022187210 */ /* 0x020fe2000783e00e */
[----:B------:R-:W-:Y:S01]  /*13e50*/  IMAD.MOV.U32 R25, RZ, RZ, R15 ;  /* 0x000000ffff197224 */ /* 0x000fe200078e000f */
[----:B------:R-:W-:Y:S01]  /*13e60*/  @P3 SHF.R.U32.HI R25, RZ, c[0x0][0x4f0], R17 ;  /* 0x00013c00ff193a19 */ /* 0x000fe20000011611 */
[----:B------:R-:W-:Y:S01]  /*13e70*/  IMAD.IADD R22, R35, 0x1, R22 ;  /* 0x0000000123167824 */ /* 0x000fe200078e0216 */
[----:B------:R-:W-:Y:S01]  /*13e80*/  SHF.R.S32.HI R17, RZ, 0x1f, R14 ;  /* 0x0000001fff117819 */ /* 0x000fe2000001140e */
        /* <DEDUP_REMOVED lines=10> */
[-C--:B----4-:R-:W-:Y:S01]  /*13f30*/  IMAD R21, R29, R25.reuse, RZ ;  /* 0x000000191d157224 */ /* 0x090fe200078e02ff */
[----:B------:R-:W-:Y:S01]  /*13f40*/  SHF.R.S32.HI R22, RZ, 0x1f, R25 ;  /* 0x0000001fff167819 */ /* 0x000fe20000011419 */
[----:B------:R-:W-:Y:S01]  /*13f50*/  IMAD.MOV.U32 R23, RZ, RZ, c[0x0][0x4a8] ;  /* 0x00012a00ff177624 */ /* 0x000fe200078e00ff */
[----:B------:R-:W-:Y:S01]  /*13f60*/  IADD3 R26, R16, 0x8, RZ ;  /* 0x00000008101a7810 */ /* 0x000fe20007ffe0ff */
[----:B------:R-:W-:-:S03]  /*13f70*/  IMAD.WIDE.U32 R30, R28, R25, R30 ;  /* 0x000000191c1e7225 */ /* 0x000fc600078e001e */
[----:B------:R-:W-:Y:S01]  /*13f80*/  SEL R23, R23, c[0x0][0x450], P2 ;  /* 0x0001140017177a07 */ /* 0x000fe20001000000 */
[----:B------:R-:W-:Y:S02]  /*13f90*/  IMAD R22, R28, R22, R21 ;  /* 0x000000161c167224 */ /* 0x000fe400078e0215 */
[----:B------:R-:W-:Y:S01]  /*13fa0*/  IMAD.MOV.U32 R21, RZ, RZ, c[0x0][0x4ac] ;  /* 0x00012b00ff157624 */ /* 0x000fe200078e00ff */
[----:B------:R-:W-:Y:S01]  /*13fb0*/  LEA R23, P0, R30, R23, 0x2 ;  /* 0x000000171e177211 */ /* 0x000fe200078010ff */
[----:B------:R-:W-:-:S03]  /*13fc0*/  IMAD.IADD R22, R31, 0x1, R22 ;  /* 0x000000011f167824 */ /* 0x000fc600078e0216 */
[----:B------:R-:W-:Y:S01]  /*13fd0*/  SEL R21, R21, c[0x0][0x454], P2 ;  /* 0x0001150015157a07 */ /* 0x000fe20001000000 */
[----:B------:R-:W-:Y:S03]  /*13fe0*/  SHFL.IDX PT, R24, R23, RZ, 0x1c1f ;  /* 0x001c1fff17187589 */ /* 0x000fe600000e0000 */
[----:B------:R-:W-:Y:S01]  /*13ff0*/  LEA.HI.X R22, R30, R21, R22, 0x2, P0 ;  /* 0x000000151e167211 */ /* 0x000fe200000f1416 */
[----:B------:R-:W-:Y:S01]  /*14000*/  SHFL.IDX PT, R28, R23, 0x1, 0x1c1f ;  /* 0x003c1f00171c7f89 */ /* 0x000fe200000e0000 */
[----:B------:R-:W-:Y:S01]  /*14010*/  IMAD R21, R3, c[0x0][0x4e8], RZ ;  /* 0x00013a0003157a24 */ /* 0x000fe200078e02ff */
[----:B------:R-:W-:Y:S02]  /*14020*/  LOP3.LUT P0, RZ, R19, 0x3, RZ, 0xc0, !PT ;  /* 0x0000000313ff7812 */ /* 0x000fe4000780c0ff */
[----:B------:R-:W1:Y:S02]  /*14030*/  SHFL.IDX PT, R25, R22, RZ, 0x1c1f ;  /* 0x001c1fff16197589 */ /* 0x000e6400000e0000 */
[----:B------:R-:W-:-:S02]  /*14040*/  ISETP.GE.OR P1, PT, R16, R21, P0 ;  /* 0x000000151000720c */ /* 0x000fc40000726670 */
[----:B------:R-:W2:Y:S01]  /*14050*/  SHFL.IDX PT, R29, R22, 0x1, 0x1c1f ;  /* 0x003c1f00161d7f89 */ /* 0x000ea200000e0000 */
[----:B------:R-:W-:-:S10]  /*14060*/  ISETP.GE.OR P0, PT, R26, R21, P0 ;  /* 0x000000151a00720c */ /* 0x000fd40000706670 */
[----:B-1----:R1:W-:Y:S01]  /*14070*/  @!P1 ST.E [R24.64], R0 ;  /* 0x0000000018009985 */ /* 0x0023e2000c101908 */
[----:B------:R-:W-:-:S03]  /*14080*/  ISETP.GE.AND P1, PT, R26, R21, PT ;  /* 0x000000151a00720c */ /* 0x000fc60003f26270 */
[----:B--2---:R1:W-:Y:S01]  /*14090*/  @!P0 ST.E [R28.64], R12 ;  /* 0x0000000c1c008985 */ /* 0x0043e2000c101908 */
[----:B------:R-:W-:Y:S02]  /*140a0*/  ISETP.GE.AND P0, PT, R16, R21, PT ;  /* 0x000000151000720c */ /* 0x000fe40003f06270 */
[----:B------:R-:W-:Y:S01]  /*140b0*/  P2R R3, PR, RZ, 0x2 ;  /* 0x00000002ff037803 */ /* 0x000fe20000000000 */
[----:B------:R-:W-:Y:S05]  /*140c0*/  @P2 BRA `(.L_x_1469) ;  /* 0x0000081000002947 */ /* 0x000fea0003800000 */
[----:B------:R-:W-:Y:S01]  /*140d0*/  IMAD R17, R17, c[0x0][0x3a0], RZ ;  /* 0x0000e80011117a24 */ /* 0x000fe200078e02ff */
[----:B------:R-:W-:Y:S01]  /*140e0*/  LEA.HI R18, R13, R146, RZ, 0x3 ;  /* 0x000000920d127211 */ /* 0x000fe200078f18ff */
[C---:B------:R-:W-:Y:S01]  /*140f0*/  IMAD.WIDE.U32 R4, R14.reuse, c[0x0][0x3a0], RZ ;  /* 0x0000e8000e047a25 */ /* 0x040fe200078e00ff */
[----:B------:R-:W-:Y:S01]  /*14100*/  SHF.R.S32.HI R8, RZ, 0x1f, R215 ;  /* 0x0000001fff087819 */ /* 0x000fe200000114d7 */
[----:B------:R2:W3:Y:S01]  /*14110*/  LDS.128 R64, [R139+0x80] ;  /* 0x000080008b407984 */ /* 0x0004e20000000c00 */
[----:B------:R-:W-:Y:S01]  /*14120*/  SHF.R.S32.HI R18, RZ, 0x3, R18 ;  /* 0x00000003ff127819 */ /* 0x000fe20000011412 */
[----:B------:R-:W-:-:S02]  /*14130*/  IMAD R17, R14, c[0x0][0x3a4], R17 ;  /* 0x0000e9000e117a24 */ /* 0x000fc400078e0211 */
[----:B------:R2:W4:Y:S01]  /*14140*/  LDS.128 R60, [R139+0x1080] ;  /* 0x001080008b3c7984 */ /* 0x0005220000000c00 */
[----:B-1----:R-:W-:Y:S01]  /*14150*/  LEA R0, R193, R18, 0x5 ;  /* 0x00000012c1007211 */ /* 0x002fe200078e28ff */
[----:B------:R-:W-:Y:S01]  /*14160*/  IMAD R8, R8, c[0x0][0x3f0], RZ ;  /* 0x0000fc0008087a24 */ /* 0x000fe200078e02ff */
[----:B------:R-:W-:Y:S01]  /*14170*/  IADD3 R5, R5, R17, RZ ;  /* 0x0000001105057210 */ /* 0x000fe20007ffe0ff */
[----:B------:R2:W1:Y:S01]  /*14180*/  LDS.128 R56, [R139+0x2080] ;  /* 0x002080008b387984 */ /* 0x0004620000000c00 */
[----:B------:R-:W-:Y:S01]  /*14190*/  LEA R0, R201, R0, 0x7 ;  /* 0x00000000c9007211 */ /* 0x000fe200078e38ff */
[----:B------:R-:W-:Y:S01]  /*141a0*/  IMAD R8, R215, c[0x0][0x3f4], R8 ;  /* 0x0000fd00d7087a24 */ /* 0x000fe200078e0208 */
[----:B------:R-:W-:Y:S01]  /*141b0*/  LEA R18, R201, R18, 0x7 ;  /* 0x00000012c9127211 */ /* 0x000fe200078e38ff */
[----:B------:R-:W-:Y:S01]  /*141c0*/  IMAD.WIDE.U32 R6, R217, c[0x0][0x3e8], R4 ;  /* 0x0000fa00d9067a25 */ /* 0x000fe200078e0004 */
[----:B------:R-:W-:Y:S01]  /*141d0*/  MOV R3, R0 ;  /* 0x0000000000037202 */ /* 0x000fe20000000f00 */
[----:B------:R2:W1:Y:S02]  /*141e0*/  LDS.128 R52, [R139+0x3080] ;  /* 0x003080008b347984 */ /* 0x0004640000000c00 */
[----:B------:R-:W-:-:S02]  /*141f0*/  @P3 IMAD.HI.U32 R4, R0, c[0x0][0x4ec], RZ ;  /* 0x00013b0000043a27 */ /* 0x000fc400078e00ff */
[----:B------:R2:W1:Y:S02]  /*14200*/  LDS.128 R48, [R139+0x4080] ;  /* 0x004080008b307984 */ /* 0x0004640000000c00 */
[----:B------:R-:W-:Y:S01]  /*14210*/  IMAD R7, R217, c[0x0][0x3ec], R7 ;  /* 0x0000fb00d9077a24 */ /* 0x000fe200078e0207 */
[----:B------:R-:W-:Y:S01]  /*14220*/  @P3 SHF.R.U32.HI R3, RZ, c[0x0][0x4f0], R4 ;  /* 0x00013c00ff033a19 */ /* 0x000fe20000011604 */
[----:B------:R2:W1:Y:S02]  /*14230*/  LDS.128 R44, [R139+0x5080] ;  /* 0x005080008b2c7984 */ /* 0x0004640000000c00 */
[----:B------:R-:W-:Y:S01]  /*14240*/  IMAD.WIDE.U32 R14, R215, c[0x0][0x3f0], R6 ;  /* 0x0000fc00d70e7a25 */ /* 0x000fe200078e0006 */
[----:B------:R-:W-:Y:S01]  /*14250*/  SHF.R.S32.HI R12, RZ, 0x1f, R3 ;  /* 0x0000001fff0c7819 */ /* 0x000fe20000011403 */
        /* <DEDUP_REMOVED lines=13> */
[----:B------:R-:W-:Y:S02]  /*14330*/  IMAD R0, R0, c[0x0][0x3d8], RZ ;  /* 0x0000f60000007a24 */ /* 0x000fe400078e02ff */
[----:B------:R2:W1:Y:S02]  /*14340*/  LDS.128 R4, [R139+0xb080] ;  /* 0x00b080008b047984 */ /* 0x0004640000000c00 */
[----:B------:R-:W-:-:S04]  /*14350*/  IMAD.WIDE.U32 R12, R9, c[0x0][0x3d8], R14 ;  /* 0x0000f600090c7a25 */ /* 0x000fc800078e000e */
[----:B------:R-:W-:Y:S01]  /*14360*/  IMAD R22, R9, c[0x0][0x3dc], R0 ;  /* 0x0000f70009167a24 */ /* 0x000fe200078e0200 */
[----:B------:R-:W-:-:S04]  /*14370*/  LEA R3, P0, R12, c[0x0][0x380], 0x1 ;  /* 0x0000e0000c037a11 */ /* 0x000fc800078008ff */
[----:B------:R-:W-:-:S04]  /*14380*/  IADD3 R22, R13, R22, RZ ;  /* 0x000000160d167210 */ /* 0x000fc80007ffe0ff */
[----:B------:R-:W-:Y:S01]  /*14390*/  LEA.HI.X R22, R12, c[0x0][0x384], R22, 0x1, P0 ;  /* 0x0000e1000c167a11 */ /* 0x000fe200000f0c16 */
[----:B------:R-:W-:Y:S05]  /*143a0*/  BRA.DIV ~URZ, `(.L_x_1470) ;  /* 0x000036027f007947 */ /* 0x000fea000b800000 */
[----:B---34-:R3:W4:Y:S02]  /*143b0*/  SHFL.IDX PT, R23, R22, RZ, 0x181f ;  /* 0x00181fff16177589 */ /* 0x01872400000e0000 */
.L_x_1534:
[----:B------:R-:W-:Y:S05]  /*143c0*/  BRA.DIV ~URZ, `(.L_x_1471) ;  /* 0x000036527f007947 */ /* 0x000fea000b800000 */
[----:B------:R2:W3:Y:S02]  /*143d0*/  SHFL.IDX PT, R13, R3, RZ, 0x181f ;  /* 0x00181fff030d7589 */ /* 0x0004e400000e0000 */
.L_x_1535:
        /* <DEDUP_REMOVED lines=10> */
[CC--:B------:R-:W-:Y:S02]  /*14480*/  @!P1 LEA R12, P4, R209.reuse, R13.reuse, 0x1 ;  /* 0x0000000dd10c9211 */ /* 0x0c0fe400078808ff */
[----:B------:R-:W-:Y:S02]  /*14490*/  @!P0 LEA R16, P3, R208, R13, 0x1 ;  /* 0x0000000dd0108211 */ /* 0x000fe400078608ff */
[-C--:B----4-:R-:W-:Y:S02]  /*144a0*/  @!P2 LEA.HI.X R15, R20, R23.reuse, R9, 0x1, P5 ;  /* 0x00000017140fa211 */ /* 0x090fe400028f0c09 */
[-C--:B------:R-:W-:Y:S02]  /*144b0*/  @!P1 LEA.HI.X R13, R209, R23.reuse, R8, 0x1, P4 ;  /* 0x00000017d10d9211 */ /* 0x080fe400020f0c08 */
[----:B------:R-:W-:Y:S01]  /*144c0*/  @!P0 LEA.HI.X R17, R208, R23, R19, 0x1, P3 ;  /* 0x00000017d0118211 */ /* 0x000fe200018f0c13 */
[----:B------:R3:W-:Y:S04]  /*144d0*/  @!P2 ST.E.128 [R14.64], R64 ;  /* 0x000000400e00a985 */ /* 0x0007e8000c101d08 */
[----:B-1----:R3:W-:Y:S04]  /*144e0*/  @!P1 ST.E.128 [R12.64], R48 ;  /* 0x000000300c009985 */ /* 0x0027e8000c101d08 */
[----:B------:R3:W-:Y:S02]  /*144f0*/  @!P0 ST.E.128 [R16.64], R32 ;  /* 0x0000002010008985 */ /* 0x0007e4000c101d08 */
.L_x_1473:
[----:B------:R-:W-:Y:S05]  /*14500*/  BSYNC B0 ;  /* 0x0000000000007941 */ /* 0x000fea0003800000 */
.L_x_1472:
[----:B------:R-:W-:Y:S05]  /*14510*/  BRA.DIV ~URZ, `(.L_x_1474) ;  /* 0x000035627f007947 */ /* 0x000fea000b800000 */
[----:B----4-:R4:W2:Y:S04]  /*14520*/  SHFL.IDX PT, R23, R22, 0x1, 0x181f ;  /* 0x00381f0016177f89 */ /* 0x0108a800000e0000 */
[----:B---3--:R4:W3:Y:S02]  /*14530*/  SHFL.IDX PT, R13, R3, 0x1, 0x181f ;  /* 0x00381f00030d7f89 */ /* 0x0088e400000e0000 */
.L_x_1536:
[----:B------:R-:W-:Y:S01]  /*14540*/  IADD3 R0, R18, 0x20, RZ ;  /* 0x0000002012007810 */ /* 0x000fe20007ffe0ff */
[----:B------:R-:W-:Y:S03]  /*14550*/  BSSY B0, `(.L_x_1475) ;  /* 0x000000f000007945 */ /* 0x000fe60003800000 */
[----:B------:R-:W-:-:S13]  /*14560*/  ISETP.GE.AND P0, PT, R0, R21, PT ;  /* 0x000000150000720c */ /* 0x000fda0003f06270 */
[----:B------:R-:W-:Y:S05]  /*14570*/  @P0 BRA `(.L_x_1476) ;  /* 0x000000c000000947 */ /* 0x000fea0003800000 */
[----:B------:R-:W-:Y:S02]  /*14580*/  ISETP.GE.AND P2, PT, R20, c[0x0][0x3c8], PT ;  /* 0x0000f20014007a0c */ /* 0x000fe40003f46270 */
[----:B------:R-:W-:Y:S02]  /*14590*/  ISETP.GE.AND P1, PT, R209, c[0x0][0x3c8], PT ;  /* 0x0000f200d1007a0c */ /* 0x000fe40003f26270 */
[----:B------:R-:W-:-:S09]  /*145a0*/  ISETP.GE.AND P0, PT, R208, c[0x0][0x3c8], PT ;  /* 0x0000f200d0007a0c */ /* 0x000fd20003f06270 */
[-C--:B---3--:R-:W-:Y:S02]  /*145b0*/  @!P2 LEA R14, P5, R20, R13.reuse, 0x1 ;  /* 0x0000000d140ea211 */ /* 0x088fe400078a08ff */
[CC--:B------:R-:W-:Y:S02]  /*145c0*/  @!P1 LEA R12, P4, R209.reuse, R13.reuse, 0x1 ;  /* 0x0000000dd10c9211 */ /* 0x0c0fe400078808ff */
[----:B------:R-:W-:Y:S02]  /*145d0*/  @!P0 LEA R16, P3, R208, R13, 0x1 ;  /* 0x0000000dd0108211 */ /* 0x000fe400078608ff */
[-C--:B--2---:R-:W-:Y:S02]  /*145e0*/  @!P2 LEA.HI.X R15, R20, R23.reuse, R9, 0x1, P5 ;  /* 0x00000017140fa211 */ /* 0x084fe400028f0c09 */
[-C--:B------:R-:W-:Y:S02]  /*145f0*/  @!P1 LEA.HI.X R13, R209, R23.reuse, R8, 0x1, P4 ;  /* 0x00000017d10d9211 */ /* 0x080fe400020f0c08 */
[----:B------:R-:W-:Y:S01]  /*14600*/  @!P0 LEA.HI.X R17, R208, R23, R19, 0x1, P3 ;  /* 0x00000017d0118211 */ /* 0x000fe200018f0c13 */
[----:B------:R2:W-:Y:S04]  /*14610*/  @!P2 ST.E.128 [R14.64], R60 ;  /* 0x0000003c0e00a985 */ /* 0x0005e8000c101d08 */
[----:B-1----:R2:W-:Y:S04]  /*14620*/  @!P1 ST.E.128 [R12.64], R44 ;  /* 0x0000002c0c009985 */ /* 0x0025e8000c101d08 */
[----:B------:R2:W-:Y:S02]  /*14630*/  @!P0 ST.E.128 [R16.64], R28 ;  /* 0x0000001c10008985 */ /* 0x0005e4000c101d08 */
.L_x_1476:
[----:B------:R-:W-:Y:S05]  /*14640*/  BSYNC B0 ;  /* 0x0000000000007941 */ /* 0x000fea0003800000 */
.L_x_1475:
[----:B------:R-:W-:Y:S05]  /*14650*/  BRA.DIV ~URZ, `(.L_x_1477) ;  /* 0x000034e27f007947 */ /* 0x000fea000b800000 */
[----:B--2---:R2:W4:Y:S02]  /*14660*/  SHFL.IDX PT, R23, R22, 0x2, 0x181f ;  /* 0x00581f0016177f89 */ /* 0x00452400000e0000 */
.L_x_1537:
[----:B------:R-:W-:Y:S05]  /*14670*/  BRA.DIV ~URZ, `(.L_x_1478) ;  /* 0x000035327f007947 */ /* 0x000fea000b800000 */
[----:B---3--:R3:W2:Y:S02]  /*14680*/  SHFL.IDX PT, R13, R3, 0x2, 0x181f ;  /* 0x00581f00030d7f89 */ /* 0x0086a400000e0000 */
.L_x_1538:
        /* <DEDUP_REMOVED lines=10> */
[-C--:B----4-:R-:W-:Y:S02]  /*14730*/  @!P2 LEA.HI.X R15, R20, R23.reuse, R9, 0x1, P5 ;  /* 0x00000017140fa211 */ /* 0x090fe400028f0c09 */
[-C--:B------:R-:W-:Y:S02]  /*14740*/  @!P1 LEA.HI.X R13, R209, R23.reuse, R8, 0x1, P4 ;  /* 0x00000017d10d9211 */ /* 0x080fe400020f0c08 */
[----:B------:R-:W-:Y:S01]  /*14750*/  @!P0 LEA.HI.X R17, R208, R23, R19, 0x1, P3 ;  /* 0x00000017d0118211 */ /* 0x000fe200018f0c13 */
[----:B-1----:R1:W-:Y:S04]  /*14760*/  @!P2 ST.E.128 [R14.64], R56 ;  /* 0x000000380e00a985 */ /* 0x0023e8000c101d08 */
[----:B------:R1:W-:Y:S04]  /*14770*/  @!P1 ST.E.128 [R12.64], R40 ;  /* 0x000000280c009985 */ /* 0x0003e8000c101d08 */
[----:B------:R1:W-:Y:S02]  /*14780*/  @!P0 ST.E.128 [R16.64], R24 ;  /* 0x0000001810008985 */ /* 0x0003e4000c101d08 */
.L_x_1480:
[----:B------:R-:W-:Y:S05]  /*14790*/  BSYNC B0 ;  /* 0x0000000000007941 */ /* 0x000fea0003800000 */
.L_x_1479:
[----:B------:R-:W-:Y:S05]  /*147a0*/  BRA.DIV ~URZ, `(.L_x_1481) ;  /* 0x000034627f007947 */ /* 0x000fea000b800000 */
[----:B--2-4-:R-:W2:Y:S04]  /*147b0*/  SHFL.IDX PT, R22, R22, 0x3, 0x181f ;  /* 0x00781f0016167f89 */ /* 0x014ea800000e0000 */
[----:B-1----:R1:W4:Y:S02]  /*147c0*/  SHFL.IDX PT, R13, R3, 0x3, 0x181f ;  /* 0x00781f00030d7f89 */ /* 0x00232400000e0000 */
.L_x_1539:
[----:B------:R-:W-:-:S04]  /*147d0*/  IADD3 R18, R18, 0x60, RZ ;  /* 0x0000006012127810 */ /* 0x000fc80007ffe0ff */
[----:B------:R-:W-:-:S13]  /*147e0*/  ISETP.GE.AND P0, PT, R18, R21, PT ;  /* 0x000000151200720c */ /* 0x000fda0003f06270 */
[----:B------:R-:W-:Y:S05]  /*147f0*/  @P0 BRA `(.L_x_1482) ;  /* 0x00001ee000000947 */ /* 0x000fea0003800000 */
[----:B------:R-:W-:Y:S02]  /*14800*/  ISETP.GE.AND P1, PT, R20, c[0x0][0x3c8], PT ;  /* 0x0000f20014007a0c */ /* 0x000fe40003f26270 */
[----:B------:R-:W-:-:S11]  /*14810*/  ISETP.GE.AND P0, PT, R209, c[0x0][0x3c8], PT ;  /* 0x0000f200d1007a0c */ /* 0x000fd60003f06270 */
[CC--:B----4-:R-:W-:Y:S02]  /*14820*/  @!P1 LEA R16, P3, R20.reuse, R13.reuse, 0x1 ;  /* 0x0000000d14109211 */ /* 0x0d0fe400078608ff */
[C---:B------:R-:W-:Y:S02]  /*14830*/  @!P0 LEA R14, P2, R209.reuse, R13, 0x1 ;  /* 0x0000000dd10e8211 */ /* 0x040fe400078408ff */
[-C--:B--2---:R-:W-:Y:S02]  /*14840*/  @!P1 LEA.HI.X R17, R20, R22.reuse, R9, 0x1, P3 ;  /* 0x0000001614119211 */ /* 0x084fe400018f0c09 */
        /* <DEDUP_REMOVED lines=9> */
.L_x_1469:
[----:B------:R-:W-:Y:S01]  /*148e0*/  IMAD R17, R17, c[0x0][0x408], RZ ;  /* 0x0001020011117a24 */ /* 0x000fe200078e02ff */
[----:B-1----:R-:W-:Y:S01]  /*148f0*/  SHF.R.S32.HI R0, RZ, 0x1f, R215 ;  /* 0x0000001fff007819 */ /* 0x002fe200000114d7 */
[----:B------:R-:W-:-:S04]  /*14900*/  IMAD.WIDE.U32 R12, R14, c[0x0][0x408], RZ ;  /* 0x000102000e0c7a25 */ /* 0x000fc800078e00ff */
[----:B------:R-:W-:Y:S02]  /*14910*/  IMAD R17, R14, c[0x0][0x40c], R17 ;  /* 0x000103000e117a24 */ /* 0x000fe400078e0211 */
[----:B------:R-:W-:-:S03]  /*14920*/  IMAD R0, R0, c[0x0][0x440], RZ ;  /* 0x0001100000007a24 */ /* 0x000fc600078e02ff */
[----:B------:R-:W-:Y:S01]  /*14930*/  IADD3 R13, R13, R17, RZ ;  /* 0x000000110d0d7210 */ /* 0x000fe20007ffe0ff */
[----:B------:R-:W-:-:S04]  /*14940*/  IMAD R0, R215, c[0x0][0x444], R0 ;  /* 0x00011100d7007a24 */ /* 0x000fc800078e0200 */
[----:B------:R-:W-:Y:S01]  /*14950*/  IMAD.WIDE.U32 R16, R217, c[0x0][0x438], R12 ;  /* 0x00010e00d9107a25 */ /* 0x000fe200078e000c */
[----:B------:R-:W-:-:S03]  /*14960*/  MOV R13, R15 ;  /* 0x0000000f000d7202 */ /* 0x000fc60000000f00 */
[----:B------:R-:W-:Y:S02]  /*14970*/  IMAD R17, R217, c[0x0][0x43c], R17 ;  /* 0x00010f00d9117a24 */ /* 0x000fe400078e0211 */
[----:B------:R-:W-:-:S04]  /*14980*/  @P3 IMAD.HI.U32 R12, R15, c[0x0][0x4ec], RZ ;  /* 0x00013b000f0c3a27 */ /* 0x000fc800078e00ff */
[----:B------:R-:W-:Y:S01]  /*14990*/  IMAD.WIDE.U32 R16, R215, c[0x0][0x440], R16 ;  /* 0x00011000d7107a25 */ /* 0x000fe200078e0010 */
[----:B------:R-:W-:-:S04]  /*149a0*/  @P3 SHF.R.U32.HI R13, RZ, c[0x0][0x4f0], R12 ;  /* 0x00013c00ff0d3a19 */ /* 0x000fc8000001160c */
        /* <DEDUP_REMOVED lines=19> */
.L_x_1540:
[----:B------:R-:W-:Y:S05]  /*14ae0*/  BRA.DIV ~URZ, `(.L_x_1484) ;  /* 0x000032527f007947 */ /* 0x000fea000b800000 */
[----:B------:R3:W4:Y:S02]  /*14af0*/  SHFL.IDX PT, R0, R168, RZ, 0x1c1f ;  /* 0x001c1fffa8007589 */ /* 0x00072400000e0000 */
.L_x_1541:
[----:B------:R-:W-:Y:S01]  /*14b00*/  LOP3.LUT R18, R18, 0x7ffffffc, RZ, 0xc0, !PT ;  /* 0x7ffffffc12127812 */ /* 0x000fe200078ec0ff */
[----:B------:R-:W-:Y:S04]  /*14b10*/  BSSY B0, `(.L_x_1485) ;  /* 0x0000093000007945 */ /* 0x000fe80003800000 */
        /* <DEDUP_REMOVED lines=56> */
[-C--:B------:R-:W-:Y:S02]  /*14ea0*/  @!P0 LEA R12, P2, R26, R0.reuse, 0x2 ;  /* 0x000000001a0c8211 */ /* 0x080fe400078410ff */
[----:B------:R-:W-:Y:S01]  /*14eb0*/  @!P3 LEA R16, P5, R163, R0, 0x2 ;  /* 0x00000000a310b211 */ /* 0x000fe200078a10ff */
[----:B------:R-:W-:Y:S01]  /*14ec0*/  @!P1 IMAD.WIDE R14, R166, 0x4, R14 ;  /* 0x00000004a60e9825 */ /* 0x000fe200078e020e */
[----:B------:R-:W-:Y:S02]  /*14ed0*/  @!P0 LEA.HI.X R13, R26, R169, R25, 0x2, P2 ;  /* 0x000000a91a0d8211 */ /* 0x000fe400010f1419 */
[----:B------:R-:W-:Y:S02]  /*14ee0*/  ISETP.GE.AND P2, PT, R159, c[0x0][0x3c8], PT ;  /* 0x0000f2009f007a0c */ /* 0x000fe40003f46270 */
[----:B------:R2:W-:Y:S01]  /*14ef0*/  @!P1 ST.E.64 [R14.64], R132 ;  /* 0x000000840e009985 */ /* 0x0005e2000c101b08 */
[----:B------:R-:W-:-:S02]  /*14f00*/  ISETP.GE.AND P1, PT, R157, c[0x0][0x3c8], PT ;  /* 0x0000f2009d007a0c */ /* 0x000fc40003f26270 */
[----:B------:R-:W-:Y:S01]  /*14f10*/  @!P3 LEA.HI.X R17, R163, R169, R162, 0x2, P5 ;  /* 0x000000a9a311b211 */ /* 0x000fe200028f14a2 */
[----:B------:R4:W-:Y:S01]  /*14f20*/  @!P0 ST.E.64 [R12.64], R128 ;  /* 0x000000800c008985 */ /* 0x0009e2000c101b08 */
[----:B------:R-:W-:-:S03]  /*14f30*/  @!P4 LEA R170, P0, R161, R0, 0x2 ;  /* 0x00000000a1aac211 */ /* 0x000fc600078010ff */
[----:B------:R5:W-:Y:S01]  /*14f40*/  @!P3 ST.E.64 [R16.64], R40 ;  /* 0x000000281000b985 */ /* 0x000be2000c101b08 */
[-C--:B------:R-:W-:Y:S02]  /*14f50*/  @!P4 LEA.HI.X R171, R161, R169.reuse, R160, 0x2, P0 ;  /* 0x000000a9a1abc211 */ /* 0x080fe400000f14a0 */
[C---:B------:R-:W-:Y:S02]  /*14f60*/  @!P2 LEA R172, P5, R159.reuse, R0, 0x2 ;  /* 0x000000009faca211 */ /* 0x040fe400078a10ff */
[----:B------:R-:W-:Y:S01]  /*14f70*/  ISETP.GE.AND P3, PT, R154, c[0x0][0x3c8], PT ;  /* 0x0000f2009a007a0c */ /* 0x000fe20003f66270 */
[----:B------:R1:W-:Y:S01]  /*14f80*/  @!P4 ST.E.64 [R170.64], R44 ;  /* 0x0000002caa00c985 */ /* 0x0003e2000c101b08 */
[----:B------:R-:W-:Y:S02]  /*14f90*/  @!P2 LEA.HI.X R173, R159, R169, R158, 0x2, P5 ;  /* 0x000000a99fada211 */ /* 0x000fe400028f149e */
[----:B------:R-:W-:-:S03]  /*14fa0*/  ISETP.GE.AND P4, PT, R150, c[0x0][0x3c8], PT ;  /* 0x0000f20096007a0c */ /* 0x000fc60003f86270 */
[----:B------:R-:W-:Y:S01]  /*14fb0*/  @!P2 ST.E.64 [R172.64], R48 ;  /* 0x00000030ac00a985 */ /* 0x000fe2000c101b08 */
[----:B------:R-:W-:Y:S02]  /*14fc0*/  ISETP.GE.AND P2, PT, R87, c[0x0][0x3c8], PT ;  /* 0x0000f20057007a0c */ /* 0x000fe40003f46270 */
[----:B--2---:R-:W-:-:S04]  /*14fd0*/  @!P1 LEA R14, P0, R157, R0, 0x2 ;  /* 0x000000009d0e9211 */ /* 0x004fc800078010ff */
[-C--:B------:R-:W-:Y:S02]  /*14fe0*/  @!P1 LEA.HI.X R15, R157, R169.reuse, R156, 0x2, P0 ;  /* 0x000000a99d0f9211 */ /* 0x080fe400000f149c */
[-C--:B----4-:R-:W-:Y:S02]  /*14ff0*/  @!P3 LEA R12, P5, R154, R0.reuse, 0x2 ;  /* 0x000000009a0cb211 */ /* 0x090fe400078a10ff */
[----:B-----5:R-:W-:Y:S01]  /*15000*/  @!P4 LEA R16, P0, R150, R0, 0x2 ;  /* 0x000000009610c211 */ /* 0x020fe200078010ff */
[----:B------:R2:W-:Y:S01]  /*15010*/  @!P1 ST.E.64 [R14.64], R52 ;  /* 0x000000340e009985 */ /* 0x0005e2000c101b08 */
[----:B------:R-:W-:Y:S02]  /*15020*/  ISETP.GE.AND P1, PT, R39, c[0x0][0x3c8], PT ;  /* 0x0000f20027007a0c */ /* 0x000fe40003f26270 */
[-C--:B------:R-:W-:Y:S02]  /*15030*/  @!P3 LEA.HI.X R13, R154, R169.reuse, R153, 0x2, P5 ;  /* 0x000000a99a0db211 */ /* 0x080fe400028f1499 */
[----:B------:R-:W-:-:S02]  /*15040*/  @!P4 LEA.HI.X R17, R150, R169, R149, 0x2, P0 ;  /* 0x000000a99611c211 */ /* 0x000fc400000f1495 */
[-C--:B------:R-:W-:Y:S01]  /*15050*/  @!P2 LEA R40, P5, R87, R0.reuse, 0x2 ;  /* 0x000000005728a211 */ /* 0x080fe200078a10ff */
[----:B------:R4:W-:Y:S01]  /*15060*/  @!P3 ST.E.64 [R12.64], R56 ;  /* 0x000000380c00b985 */ /* 0x0009e2000c101b08 */
[----:B------:R-:W-:Y:S02]  /*15070*/  ISETP.GE.AND P3, PT, R37, c[0x0][0x3c8], PT ;  /* 0x0000f20025007a0c */ /* 0x000fe40003f66270 */
[----:B------:R-:W-:Y:S01]  /*15080*/  @!P2 LEA.HI.X R41, R87, R169, R86, 0x2, P5 ;  /* 0x000000a95729a211 */ /* 0x000fe200028f1456 */
[----:B------:R5:W-:Y:S01]  /*15090*/  @!P4 ST.E.64 [R16.64], R60 ;  /* 0x0000003c1000c985 */ /* 0x000be2000c101b08 */
[----:B------:R-:W-:Y:S02]  /*150a0*/  ISETP.GE.AND P4, PT, R35, c[0x0][0x3c8], PT ;  /* 0x0000f20023007a0c */ /* 0x000fe40003f86270 */
[----:B-1----:R-:W-:Y:S01]  /*150b0*/  @!P1 LEA R44, P0, R39, R0, 0x2 ;  /* 0x00000000272c9211 */ /* 0x002fe200078010ff */
[----:B------:R1:W-:Y:S01]  /*150c0*/  @!P2 ST.E.64 [R40.64], R64 ;  /* 0x000000402800a985 */ /* 0x0003e2000c101b08 */
[----:B------:R-:W-:-:S02]  /*150d0*/  ISETP.GE.AND P2, PT, R33, c[0x0][0x3c8], PT ;  /* 0x0000f20021007a0c */ /* 0x000fc40003f46270 */
[----:B------:R-:W-:-:S05]  /*150e0*/  @!P1 LEA.HI.X R45, R39, R169, R38, 0x2, P0 ;  /* 0x000000a9272d9211 */ /* 0x000fca00000f1426 */
[----:B------:R3:W-:Y:S01]  /*150f0*/  @!P1 ST.E.64 [R44.64], R68 ;  /* 0x000000442c009985 */ /* 0x0007e2000c101b08 */
[----:B------:R-:W-:Y:S02]  /*15100*/  ISETP.GE.AND P1, PT, R31, c[0x0][0x3c8], PT ;  /* 0x0000f2001f007a0c */ /* 0x000fe40003f26270 */
[----:B--2---:R-:W-:-:S04]  /*15110*/  @!P3 LEA R14, P5, R37, R0, 0x2 ;  /* 0x00000000250eb211 */ /* 0x004fc800078a10ff */
[----:B------:R-:W-:Y:S02]  /*15120*/  @!P3 LEA.HI.X R15, R37, R169, R36, 0x2, P5 ;  /* 0x000000a9250fb211 */ /* 0x000fe400028f1424 */
[----:B----4-:R-:W-:-:S03]  /*15130*/  @!P4 LEA R12, P0, R35, R0, 0x2 ;  /* 0x00000000230cc211 */ /* 0x010fc600078010ff */
[----:B------:R2:W-:Y:S01]  /*15140*/  @!P3 ST.E.64 [R14.64], R72 ;  /* 0x000000480e00b985 */ /* 0x0005e2000c101b08 */
[----:B------:R-:W-:Y:S02]  /*15150*/  ISETP.GE.AND P3, PT, R24, c[0x0][0x3c8], PT ;  /* 0x0000f20018007a0c */ /* 0x000fe40003f66270 */
[-C--:B------:R-:W-:Y:S02]  /*15160*/  @!P4 LEA.HI.X R13, R35, R169.reuse, R34, 0x2, P0 ;  /* 0x000000a9230dc211 */ /* 0x080fe400000f1422 */
[-C--:B-----5:R-:W-:Y:S02]  /*15170*/  @!P2 LEA R16, P5, R33, R0.reuse, 0x2 ;  /* 0x000000002110a211 */ /* 0x0a0fe400078a10ff */
[----:B-1----:R-:W-:Y:S01]  /*15180*/  @!P1 LEA R40, P0, R31, R0, 0x2 ;  /* 0x000000001f289211 */ /* 0x002fe200078010ff */
[----:B------:R1:W-:Y:S01]  /*15190*/  @!P4 ST.E.64 [R12.64], R76 ;  /* 0x0000004c0c00c985 */ /* 0x0003e2000c101b08 */
[----:B------:R-:W-:Y:S02]  /*151a0*/  @!P2 LEA.HI.X R17, R33, R169, R32, 0x2, P5 ;  /* 0x000000a92111a211 */ /* 0x000fe400028f1420 */
[----:B------:R-:W-:-:S02]  /*151b0*/  ISETP.GE.AND P4, PT, R22, c[0x0][0x3c8], PT ;  /* 0x0000f20016007a0c */ /* 0x000fc40003f86270 */
[-C--:B------:R-:W-:Y:S01]  /*151c0*/  @!P1 LEA.HI.X R41, R31, R169.reuse, R30, 0x2, P0 ;  /* 0x000000a91f299211 */ /* 0x080fe200000f141e */
[----:B------:R4:W-:Y:S01]  /*151d0*/  @!P2 ST.E.64 [R16.64], R80 ;  /* 0x000000501000a985 */ /* 0x0009e2000c101b08 */
[----:B------:R-:W-:Y:S02]  /*151e0*/  ISETP.GE.AND P2, PT, R20, c[0x0][0x3c8], PT ;  /* 0x0000f20014007a0c */ /* 0x000fe40003f46270 */
[C---:B---3--:R-:W-:Y:S01]  /*151f0*/  @!P3 LEA R44, P5, R24.reuse, R0, 0x2 ;  /* 0x00000000182cb211 */ /* 0x048fe200078a10ff */
[----:B------:R3:W-:Y:S01]  /*15200*/  @!P1 ST.E.64 [R40.64], R4 ;  /* 0x0000000428009985 */ /* 0x0007e2000c101b08 */
[----:B------:R-:W-:Y:S02]  /*15210*/  ISETP.GE.AND P1, PT, R29, c[0x0][0x3c8], PT ;  /* 0x0000f2001d007a0c */ /* 0x000fe40003f26270 */
[----:B------:R-:W-:Y:S02]  /*15220*/  @!P3 LEA.HI.X R45, R24, R169, R23, 0x2, P5 ;  /* 0x000000a9182db211 */ /* 0x000fe400028f1417 */
[----:B------:R-:W-:-:S03]  /*15230*/  ISETP.GE.AND P5, PT, R28, c[0x0][0x3c8], PT ;  /* 0x0000f2001c007a0c */ /* 0x000fc60003fa6270 */
[----:B------:R5:W-:Y:S01]  /*15240*/  @!P3 ST.E.64 [R44.64], R6 ;  /* 0x000000062c00b985 */ /* 0x000be2000c101b08 */
[----:B--2---:R-:W-:-:S04]  /*15250*/  @!P4 LEA R14, P0, R22, R0, 0x2 ;  /* 0x00000000160ec211 */ /* 0x004fc800078010ff */
[----:B------:R-:W-:Y:S02]  /*15260*/  @!P4 LEA.HI.X R15, R22, R169, R21, 0x2, P0 ;  /* 0x000000a9160fc211 */ /* 0x000fe400000f1415 */
[----:B-1----:R-:W-:-:S03]  /*15270*/  @!P2 LEA R12, P0, R20, R0, 0x2 ;  /* 0x00000000140ca211 */ /* 0x002fc600078010ff */
[----:B------:R1:W-:Y:S01]  /*15280*/  @!P4 ST.E.64 [R14.64], R92 ;  /* 0x0000005c0e00c985 */ /* 0x0003e2000c101b08 */
[----:B------:R-:W-:Y:S02]  /*15290*/  ISETP.GE.AND P4, PT, R155, c[0x0][0x3c8], PT ;  /* 0x0000f2009b007a0c */ /* 0x000fe40003f86270 */
[----:B------:R-:W-:Y:S02]  /*152a0*/  @!P2 LEA.HI.X R13, R20, R169, R19, 0x2, P0 ;  /* 0x000000a9140da211 */ /* 0x000fe400000f1413 */
[----:B----4-:R-:W-:-:S03]  /*152b0*/  @!P1 LEA R16, P3, R29, R0, 0x2 ;  /* 0x000000001d109211 */ /* 0x010fc600078610ff */
[----:B------:R2:W-:Y:S01]  /*152c0*/  @!P2 ST.E.64 [R12.64], R96 ;  /* 0x000000600c00a985 */ /* 0x0005e2000c101b08 */
[-C--:B------:R-:W-:Y:S02]  /*152d0*/  @!P1 LEA.HI.X R17, R29, R169.reuse, R18, 0x2, P3 ;  /* 0x000000a91d119211 */ /* 0x080fe400018f1412 */
[CC--:B---3--:R-:W-:Y:S02]  /*152e0*/  @!P6 LEA R4, P0, R165.reuse, R0.reuse, 0x2 ;  /* 0x00000000a504e211 */ /* 0x0c8fe400078010ff */
[----:B------:R-:W-:Y:S01]  /*152f0*/  ISETP.GE.AND P2, PT, R152, c[0x0][0x3c8], PT ;  /* 0x0000f20098007a0c */ /* 0x000fe20003f46270 */
[----:B------:R3:W-:Y:S01]  /*15300*/  @!P1 ST.E.64 [R16.64], R100 ;  /* 0x0000006410009985 */ /* 0x0007e2000c101b08 */
[----:B------:R-:W-:Y:S02]  /*15310*/  @!P6 LEA.HI.X R5, R165, R169, R164, 0x2, P0 ;  /* 0x000000a9a505e211 */ /* 0x000fe400000f14a4 */
[----:B------:R-:W-:Y:S02]  /*15320*/  ISETP.GE.AND P1, PT, R89, c[0x0][0x3c8], PT ;  /* 0x0000f20059007a0c */ /* 0x000fe40003f26270 */
[----:B------:R-:W-:Y:S01]  /*15330*/  ISETP.GE.AND P0, PT, R85, c[0x0][0x3c8], PT ;  /* 0x0000f20055007a0c */ /* 0x000fe20003f06270 */
[----:B------:R4:W-:Y:S01]  /*15340*/  @!P6 ST.E.64 [R4.64], R104 ;  /* 0x000000680400e985 */ /* 0x0009e2000c101b08 */
[----:B-----5:R-:W-:-:S04]  /*15350*/  @!P5 LEA R6, P3, R28, R0, 0x2 ;  /* 0x000000001c06d211 */ /* 0x020fc800078610ff */
[-C--:B------:R-:W-:Y:S02]  /*15360*/  @!P5 LEA.HI.X R7, R28, R169.reuse, R27, 0x2, P3 ;  /* 0x000000a91c07d211 */ /* 0x080fe400018f141b */
[CC--:B------:R-:W-:Y:S02]  /*15370*/  @!P2 LEA R40, P3, R152.reuse, R0.reuse, 0x2 ;  /* 0x000000009828a211 */ /* 0x0c0fe400078610ff */
[CC--:B-1----:R-:W-:Y:S01]  /*15380*/  @!P4 LEA R14, P6, R155.reuse, R0.reuse, 0x2 ;  /* 0x000000009b0ec211 */ /* 0x0c2fe200078c10ff */
[----:B------:R4:W-:Y:S01]  /*15390*/  @!P5 ST.E.64 [R6.64], R108 ;  /* 0x0000006c0600d985 */ /* 0x0009e2000c101b08 */
[-C--:B------:R-:W-:Y:S02]  /*153a0*/  @!P2 LEA.HI.X R41, R152, R169.reuse, R151, 0x2, P3 ;  /* 0x000000a99829a211 */ /* 0x080fe400018f1497 */
[----:B------:R-:W-:Y:S02]  /*153b0*/  @!P4 LEA.HI.X R15, R155, R169, R148, 0x2, P6 ;  /* 0x000000a99b0fc211 */ /* 0x000fe400030f1494 */
[----:B--2---:R-:W-:-:S03]  /*153c0*/  @!P1 LEA R12, P5, R89, R0, 0x2 ;  /* 0x00000000590c9211 */ /* 0x004fc600078a10ff */
[----:B------:R4:W-:Y:S01]  /*153d0*/  @!P4 ST.E.64 [R14.64], R124 ;  /* 0x0000007c0e00c985 */ /* 0x0009e2000c101b08 */
[----:B------:R-:W-:-:S03]  /*153e0*/  @!P1 LEA.HI.X R13, R89, R169, R88, 0x2, P5 ;  /* 0x000000a9590d9211 */ /* 0x000fc600028f1458 */
[----:B------:R4:W-:Y:S01]  /*153f0*/  @!P2 ST.E.64 [R40.64], R112 ;  /* 0x000000702800a985 */ /* 0x0009e2000c101b08 */
[----:B---3--:R-:W-:-:S03]  /*15400*/  @!P0 LEA R16, P3, R85, R0, 0x2 ;  /* 0x0000000055108211 */ /* 0x008fc600078610ff */
[----:B------:R4:W-:Y:S01]  /*15410*/  @!P1 ST.E.64 [R12.64], R120 ;  /* 0x000000780c009985 */ /* 0x0009e2000c101b08 */
[----:B------:R-:W-:-:S05]  /*15420*/  @!P0 LEA.HI.X R17, R85, R169, R84, 0x2, P3 ;  /* 0x000000a955118211 */ /* 0x000fca00018f1454 */
[----:B------:R4:W-:Y:S04]  /*15430*/  @!P0 ST.E.64 [R16.64], R116 ;  /* 0x0000007410008985 */ /* 0x0009e8000c101b08 */
.L_x_1486:
[----:B------:R-:W-:Y:S05]  /*15440*/  BSYNC B0 ;  /* 0x0000000000007941 */ /* 0x000fea0003800000 */
.L_x_1485:
[----:B------:R-:W-:Y:S05]  /*15450*/  BRA.DIV ~URZ, `(.L_x_1487) ;  /* 0x000029527f007947 */ /* 0x000fea000b800000 */
[----:B-1----:R-:W1:Y:S04]  /*15460*/  SHFL.IDX PT, R167, R167, 0x1, 0x1c1f ;  /* 0x003c1f00a7a77f89 */ /* 0x002e6800000e0000 */
[----:B---3--:R-:W3:Y:S02]  /*15470*/  SHFL.IDX PT, R168, R168, 0x1, 0x1c1f ;  /* 0x003c1f00a8a87f89 */ /* 0x008ee400000e0000 */
.L_x_1542:
        /* <DEDUP_REMOVED lines=11> */
[----:B--2---:R-:W-:Y:S01]  /*15530*/  @!P4 IMAD.MOV.U32 R169, RZ, RZ, R167 ;  /* 0x000000ffffa9c224 */ /* 0x004fe200078e00a7 */
[-C--:B------:R-:W-:Y:S02]  /*15540*/  @!P2 LEA.HI.X R5, R163, R167.reuse, R162, 0x2, P5 ;  /* 0x000000a7a305a211 */ /* 0x080fe400028f14a2 */
[----:B------:R-:W-:Y:S01]  /*15550*/  @!P0 LEA R12, P5, R159, R168, 0x2 ;  /* 0x000000a89f0c8211 */ /* 0x000fe200078a10ff */
[----:B------:R-:W-:Y:S01]  /*15560*/  @!P4 IMAD.WIDE R16, R166, 0x4, R168 ;  /* 0x00000004a610c825 */ /* 0x000fe200078e02a8 */
[----:B------:R-:W-:-:S02]  /*15570*/  @!P1 LEA.HI.X R15, R161, R167, R160, 0x2, P6 ;  /* 0x000000a7a10f9211 */ /* 0x000fc400030f14a0 */
[----:B------:R-:W-:Y:S02]  /*15580*/  ISETP.GE.AND P6, PT, R157, c[0x0][0x3c8], PT ;  /* 0x0000f2009d007a0c */ /* 0x000fe40003fc6270 */
[----:B------:R-:W-:Y:S01]  /*15590*/  @!P0 LEA.HI.X R13, R159, R167, R158, 0x2, P5 ;  /* 0x000000a79f0d8211 */ /* 0x000fe200028f149e */
[----:B------:R1:W-:Y:S01]  /*155a0*/  @!P4 ST.E.64 [R16.64], R134 ;  /* 0x000000861000c985 */ /* 0x0003e2000c101b08 */
[----:B------:R-:W-:Y:S02]  /*155b0*/  ISETP.GE.AND P5, PT, R154, c[0x0][0x3c8], PT ;  /* 0x0000f2009a007a0c */ /* 0x000fe40003fa6270 */
[----:B------:R-:W-:Y:S01]  /*155c0*/  ISETP.GE.AND P4, PT, R150, c[0x0][0x3c8], PT ;  /* 0x0000f20096007a0c */ /* 0x000fe20003f86270 */
[----:B------:R-:W-:Y:S01]  /*155d0*/  @!P3 ST.E.64 [R6.64], R130 ;  /* 0x000000820600b985 */ /* 0x000fe2000c101b08 */
[----:B------:R-:W-:-:S03]  /*155e0*/  ISETP.GE.AND P3, PT, R87, c[0x0][0x3c8], PT ;  /* 0x0000f20057007a0c */ /* 0x000fc60003f66270 */
[----:B------:R2:W-:Y:S01]  /*155f0*/  @!P2 ST.E.64 [R4.64], R42 ;  /* 0x0000002a0400a985 */ /* 0x0005e2000c101b08 */
[----:B------:R-:W-:-:S03]  /*15600*/  ISETP.GE.AND P2, PT, R39, c[0x0][0x3c8], PT ;  /* 0x0000f20027007a0c */ /* 0x000fc60003f46270 */
[----:B------:R-:W-:Y:S02]  /*15610*/  @!P1 ST.E.64 [R14.64], R46 ;  /* 0x0000002e0e009985 */ /* 0x000fe4000c101b08 */
[CC--:B------:R-:W-:Y:S02]  /*15620*/  @!P5 LEA R40, P1, R154.reuse, R168.reuse, 0x2 ;  /* 0x000000a89a28d211 */ /* 0x0c0fe400078210ff */
[----:B------:R3:W-:Y:S01]  /*15630*/  @!P0 ST.E.64 [R12.64], R50 ;  /* 0x000000320c008985 */ /* 0x0007e2000c101b08 */
[C---:B------:R-:W-:Y:S02]  /*15640*/  @!P6 LEA R44, P0, R157.reuse, R168, 0x2 ;  /* 0x000000a89d2ce211 */ /* 0x040fe400078010ff */
[-C--:B------:R-:W-:Y:S02]  /*15650*/  @!P5 LEA.HI.X R41, R154, R167.reuse, R153, 0x2, P1 ;  /* 0x000000a79a29d211 */ /* 0x080fe400008f1499 */
[----:B------:R-:W-:Y:S02]  /*15660*/  @!P6 LEA.HI.X R45, R157, R167, R156, 0x2, P0 ;  /* 0x000000a79d2de211 */ /* 0x000fe400000f149c */
[----:B------:R-:W-:-:S03]  /*15670*/  ISETP.GE.AND P1, PT, R37, c[0x0][0x3c8], PT ;  /* 0x0000f20025007a0c */ /* 0x000fc60003f26270 */
[----:B------:R-:W-:Y:S01]  /*15680*/  @!P6 ST.E.64 [R44.64], R54 ;  /* 0x000000362c00e985 */ /* 0x000fe2000c101b08 */
[----:B------:R-:W-:Y:S02]  /*15690*/  ISETP.GE.AND P6, PT, R35, c[0x0][0x3c8], PT ;  /* 0x0000f20023007a0c */ /* 0x000fe40003fc6270 */
[CC--:B-1----:R-:W-:Y:S01]  /*156a0*/  @!P4 LEA R16, P0, R150.reuse, R168.reuse, 0x2 ;  /* 0x000000a89610c211 */ /* 0x0c2fe200078010ff */
[----:B------:R-:W-:Y:S01]  /*156b0*/  @!P5 ST.E.64 [R40.64], R58 ;  /* 0x0000003a2800d985 */ /* 0x000fe2000c101b08 */
[----:B------:R-:W-:Y:S02]  /*156c0*/  ISETP.GE.AND P5, PT, R33, c[0x0][0x3c8], PT ;  /* 0x0000f20021007a0c */ /* 0x000fe40003fa6270 */
[----:B------:R-:W-:Y:S02]  /*156d0*/  @!P4 LEA.HI.X R17, R150, R167, R149, 0x2, P0 ;  /* 0x000000a79611c211 */ /* 0x000fe400000f1495 */
[----:B--2---:R-:W-:-:S03]  /*156e0*/  @!P3 LEA R4, P0, R87, R168, 0x2 ;  /* 0x000000a85704b211 */ /* 0x004fc600078010ff */
[----:B------:R-:W-:Y:S01]  /*156f0*/  @!P4 ST.E.64 [R16.64], R62 ;  /* 0x0000003e1000c985 */ /* 0x000fe2000c101b08 */
[----:B------:R-:W-:Y:S02]  /*15700*/  ISETP.GE.AND P4, PT, R31, c[0x0][0x3c8], PT ;  /* 0x0000f2001f007a0c */ /* 0x000fe40003f86270 */
[----:B------:R-:W-:Y:S02]  /*15710*/  @!P3 LEA.HI.X R5, R87, R167, R86, 0x2, P0 ;  /* 0x000000a75705b211 */ /* 0x000fe400000f1456 */
[----:B------:R-:W-:-:S03]  /*15720*/  @!P2 LEA R6, P0, R39, R168, 0x2 ;  /* 0x000000a82706a211 */ /* 0x000fc600078010ff */
[----:B------:R1:W-:Y:S01]  /*15730*/  @!P3 ST.E.64 [R4.64], R66 ;  /* 0x000000420400b985 */ /* 0x0003e2000c101b08 */
[-C--:B------:R-:W-:Y:S02]  /*15740*/  @!P2 LEA.HI.X R7, R39, R167.reuse, R38, 0x2, P0 ;  /* 0x000000a72707a211 */ /* 0x080fe400000f1426 */
[CC--:B---3--:R-:W-:Y:S02]  /*15750*/  @!P1 LEA R12, P0, R37.reuse, R168.reuse, 0x2 ;  /* 0x000000a8250c9211 */ /* 0x0c8fe400078010ff */
[----:B------:R-:W-:Y:S01]  /*15760*/  ISETP.GE.AND P3, PT, R24, c[0x0][0x3c8], PT ;  /* 0x0000f20018007a0c */ /* 0x000fe20003f66270 */
[----:B------:R2:W-:Y:S01]  /*15770*/  @!P2 ST.E.64 [R6.64], R70 ;  /* 0x000000460600a985 */ /* 0x0005e2000c101b08 */
[----:B------:R-:W-:Y:S02]  /*15780*/  @!P1 LEA.HI.X R13, R37, R167, R36, 0x2, P0 ;  /* 0x000000a7250d9211 */ /* 0x000fe400000f1424 */
[-C--:B------:R-:W-:Y:S02]  /*15790*/  @!P6 LEA R36, P0, R35, R168.reuse, 0x2 ;  /* 0x000000a82324e211 */ /* 0x080fe400078010ff */
[----:B------:R-:W-:Y:S01]  /*157a0*/  ISETP.GE.AND P2, PT, R22, c[0x0][0x3c8], PT ;  /* 0x0000f20016007a0c */ /* 0x000fe20003f46270 */
[----:B------:R3:W-:Y:S01]  /*157b0*/  @!P1 ST.E.64 [R12.64], R74 ;  /* 0x0000004a0c009985 */ /* 0x0007e2000c101b08 */
[----:B------:R-:W-:-:S02]  /*157c0*/  @!P5 LEA R14, P1, R33, R168, 0x2 ;  /* 0x000000a8210ed211 */ /* 0x000fc400078210ff */
[-C--:B------:R-:W-:Y:S02]  /*157d0*/  @!P6 LEA.HI.X R37, R35, R167.reuse, R34, 0x2, P0 ;  /* 0x000000a72325e211 */ /* 0x080fe400000f1422 */
[----:B------:R-:W-:Y:S02]  /*157e0*/  @!P4 LEA R34, P0, R31, R168, 0x2 ;  /* 0x000000a81f22c211 */ /* 0x000fe400078010ff */
[-C--:B------:R-:W-:Y:S01]  /*157f0*/  @!P5 LEA.HI.X R15, R33, R167.reuse, R32, 0x2, P1 ;  /* 0x000000a7210fd211 */ /* 0x080fe200008f1420 */
[----:B------:R-:W-:Y:S01]  /*15800*/  @!P6 ST.E.64 [R36.64], R78 ;  /* 0x0000004e2400e985 */ /* 0x000fe2000c101b08 */
[----:B------:R-:W-:Y:S02]  /*15810*/  ISETP.GE.AND P1, PT, R20, c[0x0][0x3c8], PT ;  /* 0x0000f20014007a0c */ /* 0x000fe40003f26270 */
[----:B------:R-:W-:Y:S01]  /*15820*/  @!P4 LEA.HI.X R35, R31, R167, R30, 0x2, P0 ;  /* 0x000000a71f23c211 */ /* 0x000fe200000f141e */
[----:B------:R4:W-:Y:S01]  /*15830*/  @!P5 ST.E.64 [R14.64], R82 ;  /* 0x000000520e00d985 */ /* 0x0009e2000c101b08 */
[----:B------:R-:W-:-:S02]  /*15840*/  ISETP.GE.AND P6, PT, R29, c[0x0][0x3c8], PT ;  /* 0x0000f2001d007a0c */ /* 0x000fc40003fc6270 */
[----:B------:R-:W-:Y:S01]  /*15850*/  ISETP.GE.AND P5, PT, R165, c[0x0][0x3c8], PT ;  /* 0x0000f200a5007a0c */ /* 0x000fe20003fa6270 */
[----:B------:R-:W-:Y:S01]  /*15860*/  @!P4 ST.E.64 [R34.64], R8 ;  /* 0x000000082200c985 */ /* 0x000fe2000c101b08 */
[-C--:B-1----:R-:W-:Y:S02]  /*15870*/  @!P3 LEA R4, P0, R24, R168.reuse, 0x2 ;  /* 0x000000a81804b211 */ /* 0x082fe400078010ff */
[----:B------:R-:W-:Y:S02]  /*15880*/  ISETP.GE.AND P4, PT, R28, c[0x0][0x3c8], PT ;  /* 0x0000f2001c007a0c */ /* 0x000fe40003f86270 */
[----:B------:R-:W-:Y:S02]  /*15890*/  @!P3 LEA.HI.X R5, R24, R167, R23, 0x2, P0 ;  /* 0x000000a71805b211 */ /* 0x000fe400000f1417 */
[----:B--2---:R-:W-:-:S03]  /*158a0*/  @!P2 LEA R6, P0, R22, R168, 0x2 ;  /* 0x000000a81606a211 */ /* 0x004fc600078010ff */
        /* <DEDUP_REMOVED lines=11> */
[CC--:B----4-:R-:W-:Y:S02]  /*15960*/  @!P4 LEA R14, P0, R28.reuse, R168.reuse, 0x2 ;  /* 0x000000a81c0ec211 */ /* 0x0d0fe400078010ff */
[-C--:B------:R-:W-:Y:S01]  /*15970*/  @!P5 LEA.HI.X R17, R165, R167.reuse, R164, 0x2, P1 ;  /* 0x000000a7a511d211 */ /* 0x080fe200008f14a4 */
[----:B------:R3:W-:Y:S01]  /*15980*/  @!P6 ST.E.64 [R20.64], R102 ;  /* 0x000000661400e985 */ /* 0x0007e2000c101b08 */
[----:B------:R-:W-:Y:S02]  /*15990*/  ISETP.GE.AND P1, PT, R89, c[0x0][0x3c8], PT ;  /* 0x0000f20059007a0c */ /* 0x000fe40003f26270 */
[----:B------:R-:W-:Y:S01]  /*159a0*/  @!P4 LEA.HI.X R15, R28, R167, R27, 0x2, P0 ;  /* 0x000000a71c0fc211 */ /* 0x000fe200000f141b */
[----:B------:R3:W-:Y:S04]  /*159b0*/  @!P5 ST.E.64 [R16.64], R106 ;  /* 0x0000006a1000d985 */ /* 0x0007e8000c101b08 */
        /* <DEDUP_REMOVED lines=16> */
.L_x_1467:
        /* <DEDUP_REMOVED lines=20> */
.L_x_1488:
        /* <DEDUP_REMOVED lines=16> */
[----:B------:R-:W-:Y:S02]  /*15d00*/  MOV R7, R4 ;  /* 0x0000000400077202 */ /* 0x000fe40000000f00 */
[----:B------:R-:W-:-:S05]  /*15d10*/  SEL R218, R218, RZ, P2 ;  /* 0x000000ffdada7207 */ /* 0x000fca0001000000 */
[----:B------:R-:W2:Y:S03]  /*15d20*/  LDC.64 R24, c[0x0][R15+0x168] ;  /* 0x00005a000f187b82 */ /* 0x000ea60000000a00 */
[----:B------:R-:W-:-:S05]  /*15d30*/  @P0 IMAD.HI.U32 R12, R4, c[0x0][0x4ec], RZ ;  /* 0x00013b00040c0a27 */ /* 0x000fca00078e00ff */
[----:B------:R-:W3:Y:S01]  /*15d40*/  LDC.64 R18, c[0x0][R15+0x178] ;  /* 0x00005e000f127b82 */ /* 0x000ee20000000a00 */
[----:B------:R-:W-:-:S05]  /*15d50*/  @P0 SHF.R.U32.HI R7, RZ, c[0x0][0x4f0], R12 ;  /* 0x00013c00ff070a19 */ /* 0x000fca000001160c */
[--C-:B------:R-:W-:Y:S02]  /*15d60*/  IMAD.MOV R13, RZ, RZ, -R7.reuse ;  /* 0x000000ffff0d7224 */ /* 0x100fe400078e0a07 */
[----:B------:R-:W4:Y:S02]  /*15d70*/  LDC.64 R16, c[0x0][R15+0x160] ;  /* 0x000058000f107b82 */ /* 0x000f240000000a00 */
[----:B------:R-:W-:Y:S01]  /*15d80*/  IMAD R13, R13, c[0x0][0x4e8], R4 ;  /* 0x00013a000d0d7a24 */ /* 0x000fe200078e0204 */
[----:B------:R-:W-:Y:S01]  /*15d90*/  SHF.R.S32.HI R4, RZ, 0x1f, R7 ;  /* 0x0000001fff047819 */ /* 0x000fe20000011407 */
[-C--:B-1----:R-:W-:Y:S02]  /*15da0*/  IMAD R14, R27, R215.reuse, RZ ;  /* 0x000000d71b0e7224 */ /* 0x082fe400078e02ff */
[----:B------:R-:W-:-:S04]  /*15db0*/  IMAD.WIDE.U32 R22, R26, R215, RZ ;  /* 0x000000d71a167225 */ /* 0x000fc800078e00ff */
[----:B------:R-:W-:Y:S02]  /*15dc0*/  IMAD R9, R26, R5, R14 ;  /* 0x000000051a097224 */ /* 0x000fe400078e020e */
[-C--:B--2---:R-:W-:Y:S02]  /*15dd0*/  IMAD R8, R25, R217.reuse, RZ ;  /* 0x000000d919087224 */ /* 0x084fe400078e02ff */
[----:B------:R-:W-:Y:S01]  /*15de0*/  IMAD.WIDE.U32 R24, R24, R217, RZ ;  /* 0x000000d918187225 */ /* 0x000fe200078e00ff */
[----:B------:R-:W-:-:S03]  /*15df0*/  IADD3 R9, R23, R9, RZ ;  /* 0x0000000917097210 */ /* 0x000fc60007ffe0ff */
[----:B------:R-:W-:Y:S01]  /*15e00*/  IMAD.IADD R8, R25, 0x1, R8 ;  /* 0x0000000119087824 */ /* 0x000fe200078e0208 */
[----:B------:R-:W-:Y:S01]  /*15e10*/  IADD3 R14, P1, P0, R22, R24, R0 ;  /* 0x00000018160e7210 */ /* 0x000fe2000783e000 */
[-C--:B---3--:R-:W-:Y:S02]  /*15e20*/  IMAD R12, R19, R218.reuse, RZ ;  /* 0x000000da130c7224 */ /* 0x088fe400078e02ff */
[----:B------:R-:W-:Y:S01]  /*15e30*/  IMAD.WIDE.U32 R18, R18, R218, RZ ;  /* 0x000000da12127225 */ /* 0x000fe200078e00ff */
[----:B------:R-:W-:-:S04]  /*15e40*/  IADD3.X R8, R9, R8, R6, P1, P0 ;  /* 0x0000000809087210 */ /* 0x000fc80000fe0406 */
[----:B------:R-:W-:Y:S02]  /*15e50*/  IADD3 R9, R19, R12, RZ ;  /* 0x0000000c13097210 */ /* 0x000fe40007ffe0ff */
[----:B------:R-:W-:Y:S01]  /*15e60*/  IADD3 R14, P1, P0, R7, R14, R18 ;  /* 0x0000000e070e7210 */ /* 0x000fe2000783e012 */
[-C--:B----4-:R-:W-:Y:S01]  /*15e70*/  IMAD R7, R17, R13.reuse, RZ ;  /* 0x0000000d11077224 */ /* 0x090fe200078e02ff */
[----:B------:R-:W-:Y:S02]  /*15e80*/  SHF.R.S32.HI R12, RZ, 0x1f, R13 ;  /* 0x0000001fff0c7819 */ /* 0x000fe4000001140d */
[----:B------:R-:W-:Y:S01]  /*15e90*/  IADD3.X R15, R4, R8, R9, P1, P0 ;  /* 0x00000008040f7210 */ /* 0x000fe20000fe0409 */
[----:B------:R-:W-:Y:S01]  /*15ea0*/  IMAD.MOV.U32 R4, RZ, RZ, c[0x0][0x4a8] ;  /* 0x00012a00ff047624 */ /* 0x000fe200078e00ff */
[----:B------:R-:W-:Y:S01]  /*15eb0*/  MOV R8, c[0x0][0x4ac] ;  /* 0x00012b0000087a02 */ /* 0x000fe20000000f00 */
[C---:B------:R-:W-:Y:S02]  /*15ec0*/  IMAD R7, R16.reuse, R12, R7 ;  /* 0x0000000c10077224 */ /* 0x040fe400078e0207 */
[----:B------:R-:W-:Y:S01]  /*15ed0*/  IMAD.WIDE.U32 R14, R16, R13, R14 ;  /* 0x0000000d100e7225 */ /* 0x000fe200078e000e */
[----:B------:R-:W-:-:S02]  /*15ee0*/  SEL R4, R4, c[0x0][0x450], P2 ;  /* 0x0001140004047a07 */ /* 0x000fc40001000000 */
[----:B------:R-:W-:Y:S01]  /*15ef0*/  SEL R8, R8, c[0x0][0x454], P2 ;  /* 0x0001150008087a07 */ /* 0x000fe20001000000 */
[----:B------:R-:W-:Y:S01]  /*15f00*/  IMAD.IADD R7, R15, 0x1, R7 ;  /* 0x000000010f077824 */ /* 0x000fe200078e0207 */
[C---:B------:R-:W-:Y:S02]  /*15f10*/  LEA R12, P0, R14.reuse, R4, 0x2 ;  /* 0x000000040e0c7211 */ /* 0x040fe400078010ff */
[----:B------:R-:W-:Y:S02]  /*15f20*/  MOV R4, 0xff800000 ;  /* 0xff80000000047802 */ /* 0x000fe40000000f00 */
[----:B------:R-:W-:-:S05]  /*15f30*/  LEA.HI.X R13, R14, R8, R7, 0x2, P0 ;  /* 0x000000080e0d7211 */ /* 0x000fca00000f1407 */
[----:B------:R1:W-:Y:S04]  /*15f40*/  STG.E [R12.64], R4 ;  /* 0x000000040c007986 */ /* 0x0003e8000c101908 */
.L_x_1490:
[----:B------:R-:W-:Y:S05]  /*15f50*/  BSYNC B0 ;  /* 0x0000000000007941 */ /* 0x000fea0003800000 */
.L_x_1489:
[----:B------:R-:W-:-:S13]  /*15f60*/  ISETP.GT.AND P0, PT, R202, 0x1, PT ;  /* 0x00000001ca00780c */ /* 0x000fda0003f04270 */
[----:B------:R-:W-:Y:S05]  /*15f70*/  @P0 BRA `(.L_x_1482) ;  /* 0x0000076000000947 */ /* 0x000fea0003800000 */
[----:B-1----:R-:W-:Y:S01]  /*15f80*/  IMAD R13, R6, c[0x0][0x3a0], RZ ;  /* 0x0000e800060d7a24 */ /* 0x002fe200078e02ff */
[----:B------:R-:W-:Y:S01]  /*15f90*/  SHF.R.S32.HI R7, RZ, 0x1f, R146 ;  /* 0x0000001fff077819 */ /* 0x000fe20000011492 */
[----:B------:R-:W-:-:S03]  /*15fa0*/  IMAD.WIDE.U32 R8, R0, c[0x0][0x3a0], RZ ;  /* 0x0000e80000087a25 */ /* 0x000fc600078e00ff */
[----:B------:R-:W-:Y:S01]  /*15fb0*/  LEA.HI R7, R7, R146, RZ, 0x3 ;  /* 0x0000009207077211 */ /* 0x000fe200078f18ff */
[----:B------:R-:W-:Y:S01]  /*15fc0*/  IMAD R4, R0, c[0x0][0x3a4], R13 ;  /* 0x0000e90000047a24 */ /* 0x000fe200078e020d */
[----:B------:R-:W-:Y:S01]  /*15fd0*/  MOV R0, c[0x0][0x4e8] ;  /* 0x00013a0000007a02 */ /* 0x000fe20000000f00 */
[----:B------:R-:W-:-:S03]  /*15fe0*/  IMAD R6, R5, c[0x0][0x3f0], RZ ;  /* 0x0000fc0005067a24 */ /* 0x000fc600078e02ff */
[----:B------:R-:W-:Y:S01]  /*15ff0*/  ISETP.NE.AND P0, PT, R0, 0x1, PT ;  /* 0x000000010000780c */ /* 0x000fe20003f05270 */
[----:B------:R-:W-:Y:S01]  /*16000*/  IMAD R6, R215, c[0x0][0x3f4], R6 ;  /* 0x0000fd00d7067a24 */ /* 0x000fe200078e0206 */
[----:B------:R-:W-:Y:S02]  /*16010*/  SHF.R.S32.HI R0, RZ, 0x3, R7 ;  /* 0x00000003ff007819 */ /* 0x000fe40000011407 */
[----:B------:R-:W-:Y:S02]  /*16020*/  IADD3 R9, R9, R4, RZ ;  /* 0x0000000409097210 */ /* 0x000fe40007ffe0ff */
[----:B------:R-:W-:-:S03]  /*16030*/  LEA R4, R193, R0, 0x5 ;  /* 0x00000000c1047211 */ /* 0x000fc600078e28ff */
[----:B------:R-:W-:Y:S01]  /*16040*/  IMAD.WIDE.U32 R8, R217, c[0x0][0x3e8], R8 ;  /* 0x0000fa00d9087a25 */ /* 0x000fe200078e0008 */
[C---:B------:R-:W-:Y:S02]  /*16050*/  LEA R4, R201.reuse, R4, 0x7 ;  /* 0x00000004c9047211 */ /* 0x040fe400078e38ff */
[----:B------:R-:W-:Y:S01]  /*16060*/  LEA R201, R201, R0, 0x7 ;  /* 0x00000000c9c97211 */ /* 0x000fe200078e38ff */
[----:B------:R-:W-:Y:S01]  /*16070*/  IMAD R9, R217, c[0x0][0x3ec], R9 ;  /* 0x0000fb00d9097a24 */ /* 0x000fe200078e0209 */
[----:B------:R-:W-:Y:S01]  /*16080*/  MOV R7, R4 ;  /* 0x0000000400077202 */ /* 0x000fe20000000f00 */
[----:B------:R-:W-:-:S04]  /*16090*/  @P0 IMAD.HI.U32 R5, R4, c[0x0][0x4ec], RZ ;  /* 0x00013b0004050a27 */ /* 0x000fc800078e00ff */
[----:B------:R-:W-:Y:S01]  /*160a0*/  IMAD.WIDE.U32 R12, R215, c[0x0][0x3f0], R8 ;  /* 0x0000fc00d70c7a25 */ /* 0x000fe200078e0008 */
        /* <DEDUP_REMOVED lines=18> */
.L_x_1543:
[----:B------:R-:W-:Y:S05]  /*161d0*/  BRA.DIV ~URZ, `(.L_x_1492) ;  /* 0x00001d127f007947 */ /* 0x000fea000b800000 */
[----:B------:R3:W4:Y:S02]  /*161e0*/  SHFL.IDX PT, R13, R4, RZ, 0x181f ;  /* 0x00181fff040d7589 */ /* 0x00072400000e0000 */
.L_x_1544:
        /* <DEDUP_REMOVED lines=19> */
.L_x_1494:
[----:B------:R-:W-:Y:S05]  /*16320*/  BSYNC B0 ;  /* 0x0000000000007941 */ /* 0x000fea0003800000 */
.L_x_1493:
[----:B------:R-:W-:Y:S05]  /*16330*/  BRA.DIV ~URZ, `(.L_x_1495) ;  /* 0x00001c127f007947 */ /* 0x000fea000b800000 */
[----:B--2---:R2:W1:Y:S04]  /*16340*/  SHFL.IDX PT, R7, R5, 0x1, 0x181f ;  /* 0x00381f0005077f89 */ /* 0x00446800000e0000 */
[----:B------:R2:W3:Y:S02]  /*16350*/  SHFL.IDX PT, R15, R4, 0x1, 0x181f ;  /* 0x00381f00040f7f89 */ /* 0x0004e400000e0000 */
.L_x_1545:
[----:B----4-:R-:W-:Y:S01]  /*16360*/  IADD3 R13, R201, 0x20, RZ ;  /* 0x00000020c90d7810 */ /* 0x010fe20007ffe0ff */
        /* <DEDUP_REMOVED lines=9> */
[-C--:B-1----:R-:W-:Y:S02]  /*16400*/  @!P2 LEA.HI.X R15, R20, R7.reuse, R9, 0x1, P5 ;  /* 0x00000007140fa211 */ /* 0x082fe400028f0c09 */
[-C--:B------:R-:W-:Y:S02]  /*16410*/  @!P1 LEA.HI.X R13, R209, R7.reuse, R6, 0x1, P4 ;  /* 0x00000007d10d9211 */ /* 0x080fe400020f0c06 */
[----:B------:R-:W-:Y:S01]  /*16420*/  @!P0 LEA.HI.X R17, R208, R7, R3, 0x1, P3 ;  /* 0x00000007d0118211 */ /* 0x000fe200018f0c03 */
[----:B------:R1:W-:Y:S04]  /*16430*/  @!P2 ST.E.128 [R14.64], RZ ;  /* 0x000000ff0e00a985 */ /* 0x0003e8000c101d08 */
[----:B------:R1:W-:Y:S04]  /*16440*/  @!P1 ST.E.128 [R12.64], RZ ;  /* 0x000000ff0c009985 */ /* 0x0003e8000c101d08 */
[----:B------:R1:W-:Y:S02]  /*16450*/  @!P0 ST.E.128 [R16.64], RZ ;  /* 0x000000ff10008985 */ /* 0x0003e4000c101d08 */
.L_x_1497:
[----:B------:R-:W-:Y:S05]  /*16460*/  BSYNC B0 ;  /* 0x0000000000007941 */ /* 0x000fea0003800000 */
.L_x_1496:
[----:B------:R-:W-:Y:S05]  /*16470*/  BRA.DIV ~URZ, `(.L_x_1498) ;  /* 0x00001ba27f007947 */ /* 0x000fea000b800000 */
[----:B-1----:R1:W4:Y:S02]  /*16480*/  SHFL.IDX PT, R7, R5, 0x2, 0x181f ;  /* 0x00581f0005077f89 */ /* 0x00232400000e0000 */
.L_x_1546:
[----:B------:R-:W-:Y:S05]  /*16490*/  BRA.DIV ~URZ, `(.L_x_1499) ;  /* 0x00001bf27f007947 */ /* 0x000fea000b800000 */
[----:B---3--:R3:W1:Y:S02]  /*164a0*/  SHFL.IDX PT, R15, R4, 0x2, 0x181f ;  /* 0x00581f00040f7f89 */ /* 0x00866400000e0000 */
.L_x_1547:
        /* <DEDUP_REMOVED lines=16> */
.L_x_1501:
[----:B------:R-:W-:Y:S05]  /*165b0*/  BSYNC B0 ;  /* 0x0000000000007941 */ /* 0x000fea0003800000 */
.L_x_1500:
[----:B------:R-:W-:Y:S05]  /*165c0*/  BRA.DIV ~URZ, `(.L_x_1502) ;  /* 0x00001b327f007947 */ /* 0x000fea000b800000 */
[----:B-12---:R-:W1:Y:S04]  /*165d0*/  SHFL.IDX PT, R5, R5, 0x3, 0x181f ;  /* 0x00781f0005057f89 */ /* 0x006e6800000e0000 */
[----:B------:R2:W3:Y:S02]  /*165e0*/  SHFL.IDX PT, R13, R4, 0x3, 0x181f ;  /* 0x00781f00040d7f89 */ /* 0x0004e400000e0000 */
.L_x_1548:
[----:B------:R-:W-:-:S04]  /*165f0*/  IADD3 R201, R201, 0x60, RZ ;  /* 0x00000060c9c97810 */ /* 0x000fc80007ffe0ff */
[----:B------:R-:W-:-:S13]  /*16600*/  ISETP.GE.AND P0, PT, R201, R8, PT ;  /* 0x00000008c900720c */ /* 0x000fda0003f06270 */
[----:B------:R-:W-:Y:S05]  /*16610*/  @P0 BRA `(.L_x_1482) ;  /* 0x000000c000000947 */ /* 0x000fea0003800000 */
[----:B------:R-:W-:Y:S02]  /*16620*/  ISETP.GE.AND P2, PT, R20, c[0x0][0x3c8], PT ;  /* 0x0000f20014007a0c */ /* 0x000fe40003f46270 */
[----:B------:R-:W-:Y:S02]  /*16630*/  ISETP.GE.AND P1, PT, R209, c[0x0][0x3c8], PT ;  /* 0x0000f200d1007a0c */ /* 0x000fe40003f26270 */
[----:B------:R-:W-:-:S09]  /*16640*/  ISETP.GE.AND P0, PT, R208, c[0x0][0x3c8], PT ;  /* 0x0000f200d0007a0c */ /* 0x000fd20003f06270 */
[-C--:B---3--:R-:W-:Y:S02]  /*16650*/  @!P2 LEA R12, P5, R20, R13.reuse, 0x1 ;  /* 0x0000000d140ca211 */ /* 0x088fe400078a08ff */
[CC--:B------:R-:W-:Y:S02]  /*16660*/  @!P1 LEA R8, P4, R209.reuse, R13.reuse, 0x1 ;  /* 0x0000000dd1089211 */ /* 0x0c0fe400078808ff */
[----:B--2---:R-:W-:Y:S02]  /*16670*/  @!P0 LEA R4, P3, R208, R13, 0x1 ;  /* 0x0000000dd0048211 */ /* 0x004fe400078608ff */
[-C--:B-1----:R-:W-:Y:S02]  /*16680*/  @!P2 LEA.HI.X R13, R20, R5.reuse, R9, 0x1, P5 ;  /* 0x00000005140da211 */ /* 0x082fe400028f0c09 */
[-C--:B------:R-:W-:Y:S02]  /*16690*/  @!P1 LEA.HI.X R9, R209, R5.reuse, R6, 0x1, P4 ;  /* 0x00000005d1099211 */ /* 0x080fe400020f0c06 */
[----:B------:R-:W-:Y:S01]  /*166a0*/  @!P0 LEA.HI.X R5, R208, R5, R3, 0x1, P3 ;  /* 0x00000005d0058211 */ /* 0x000fe200018f0c03 */
[----:B------:R1:W-:Y:S04]  /*166b0*/  @!P2 ST.E.128 [R12.64], RZ ;  /* 0x000000ff0c00a985 */ /* 0x0003e8000c101d08 */
[----:B------:R1:W-:Y:S04]  /*166c0*/  @!P1 ST.E.128 [R8.64], RZ ;  /* 0x000000ff08009985 */ /* 0x0003e8000c101d08 */
[----:B------:R1:W-:Y:S02]  /*166d0*/  @!P0 ST.E.128 [R4.64], RZ ;  /* 0x000000ff04008985 */ /* 0x0003e4000c101d08 */
.L_x_1482:
[----:B------:R-:W-:Y:S05]  /*166e0*/  BSYNC B1 ;  /* 0x0000000000017941 */ /* 0x000fea0003800000 */
.L_x_1466:
[----:B------:R-:W-:-:S13]  /*166f0*/  ISETP.NE.AND P0, PT, R207, RZ, PT ;  /* 0x000000ffcf00720c */ /* 0x000fda0003f05270 */
[----:B------:R-:W-:Y:S01]  /*16700*/  @P0 WARPSYNC 0xffffffff ;  /* 0xffffffff00000948 */ /* 0x000fe20003800000 */
[----:B------:R-:W-:Y:S06]  /*16710*/  @P0 BAR.SYNC.DEFER_BLOCKING 0x5, 0x100 ;  /* 0x0144000000000b1d */ /* 0x000fec0000010000 */
[----:B------:R-:W4:Y:S04]  /*16720*/  @P0 LDS.128 R200, [0x24100] ;  /* 0x02410000ffc80984 */ /* 0x000f280000000c00 */
[----:B------:R-:W-:Y:S06]  /*16730*/  @P0 BAR.ARV 0x4, 0x100 ;  /* 0x0104000000000b1d */ /* 0x000fec0000002000 */
[----:B------:R-:W-:Y:S05]  /*16740*/  @P0 BRA `(.L_x_1503) ;  /* 0x00000a6000000947 */ /* 0x000fea0003800000 */
[----:B-1234-:R-:W-:Y:S01]  /*16750*/  LOP3.LUT R4, R146, 0x1f, RZ, 0xc0, !PT ;  /* 0x0000001f92047812 */ /* 0x01efe200078ec0ff */
[----:B------:R-:W-:-:S03]  /*16760*/  IMAD.MOV.U32 R5, RZ, RZ, RZ ;  /* 0x000000ffff057224 */ /* 0x000fc600078e00ff */
[----:B------:R-:W-:Y:S01]  /*16770*/  ISETP.NE.AND P6, PT, R4, 0x1f, PT ;  /* 0x0000001f0400780c */ /* 0x000fe20003fc5270 */
[----:B------:R-:W-:Y:S10]  /*16780*/  BRA.DIV ~URZ, `(.L_x_1504) ;  /* 0x00001a327f007947 */ /* 0x000ff4000b800000 */
[----:B------:R1:W2:Y:S02]  /*16790*/  SHFL.IDX PT, R3, R2, RZ, 0x1f ;  /* 0x00001fff02037589 */ /* 0x0002a400000e0000 */
.L_x_1549:
[----:B------:R-:W-:Y:S05]  /*167a0*/  BRA.DIV ~URZ, `(.L_x_1505) ;  /* 0x00001a827f007947 */ /* 0x000fea000b800000 */
[----:B-1----:R-:W1:Y:S02]  /*167b0*/  SHFL.IDX PT, R2, R2, 0x1, 0x1f ;  /* 0x00201f0002027f89 */ /* 0x002e6400000e0000 */
.L_x_1550:
[----:B------:R-:W-:Y:S02]  /*167c0*/  IMAD.IADD R8, R203, 0x1, R4 ;  /* 0x00000001cb087824 */ /* 0x000fe400078e0204 */
[----:B------:R-:W-:-:S03]  /*167d0*/  IMAD.MOV.U32 R6, RZ, RZ, RZ ;  /* 0x000000ffff067224 */ /* 0x000fc600078e00ff */
[----:B------:R-:W-:-:S13]  /*167e0*/  ISETP.GE.OR P0, PT, R8, c[0x0][0x53c], !P6 ;  /* 0x00014f0008007a0c */ /* 0x000fda0007706670 */
[----:B------:R-:W-:Y:S01]  /*167f0*/  @!P0 MOV R0, 0x4 ;  /* 0x0000000400008802 */ /* 0x000fe20000000f00 */
[----:B------:R-:W-:-:S04]  /*16800*/  @!P0 IMAD.MOV.U32 R7, RZ, RZ, 0x4 ;  /* 0x00000004ff078424 */ /* 0x000fc800078e00ff */
        /* <DEDUP_REMOVED lines=13> */
.L_x_1551:
        /* <DEDUP_REMOVED lines=16> */
.L_x_1552:
[----:B----4-:R-:W-:Y:S01]  /*169e0*/  IMAD R7, R13, c[0x0][0x538], RZ ;  /* 0x00014e000d077a24 */ /* 0x010fe200078e02ff */
[----:B------:R-:W-:Y:S04]  /*169f0*/  BSSY B1, `(.L_x_1508) ;  /* 0x0000076000017945 */ /* 0x000fe80003800000 */
[----:B-1----:R-:W-:-:S04]  /*16a00*/  IADD3 R200, R7, R2, RZ ;  /* 0x0000000207c87210 */ /* 0x002fc80007ffe0ff */
[----:B--2---:R-:W-:-:S13]  /*16a10*/  ISETP.GT.AND P0, PT, R200, R3, PT ;  /* 0x00000003c800720c */ /* 0x004fda0003f04270 */
[----:B------:R-:W-:Y:S05]  /*16a20*/  @P0 BRA `(.L_x_1509) ;  /* 0x0000024000000947 */ /* 0x000fea0003800000 */
.L_x_1513:
        /* <DEDUP_REMOVED lines=9> */
[----:B---3--:R-:W-:-:S04]  /*16ac0*/  @!P0 IMAD.WIDE R8, R7, R2, c[0x0][0x580] ;  /* 0x0001600007088625 */ /* 0x008fc800078e0202 */
[----:B------:R-:W-:Y:S01]  /*16ad0*/  @!P0 IMAD.WIDE R12, R7, R0, c[0x0][0x578] ;  /* 0x00015e00070c8625 */ /* 0x000fe200078e0200 */
[----:B------:R-:W2:Y:S04]  /*16ae0*/  @!P0 LDG.E R6, [R8.64] ;  /* 0x0000000808068981 */ /* 0x000ea8000c1e1900 */
[----:B------:R-:W2:Y:S02]  /*16af0*/  @!P0 LDG.E R5, [R12.64] ;  /* 0x000000080c058981 */ /* 0x000ea4000c1e1900 */
[----:B--2---:R-:W-:Y:S01]  /*16b00*/  IMAD R2, R5, R6, RZ ;  /* 0x0000000605027224 */ /* 0x004fe200078e02ff */
[----:B------:R-:W-:Y:S05]  /*16b10*/  BRA.DIV ~URZ, `(.L_x_1511) ;  /* 0x000019627f007947 */ /* 0x000fea000b800000 */
[----:B------:R1:W2:Y:S02]  /*16b20*/  SHFL.UP PT, R7, R2, 0x1, RZ ;  /* 0x0420000002077989 */ /* 0x0002a400000e00ff */
.L_x_1553:
        /* <DEDUP_REMOVED lines=16> */
.L_x_1554:
[----:B--2---:R-:W-:-:S05]  /*16c30*/  IMAD R7, R13, c[0x0][0x538], RZ ;  /* 0x00014e000d077a24 */ /* 0x004fca00078e02ff */
[----:B------:R-:W-:-:S04]  /*16c40*/  IADD3 R200, R7, R200, RZ ;  /* 0x000000c807c87210 */ /* 0x000fc80007ffe0ff */
[----:B------:R-:W-:-:S13]  /*16c50*/  ISETP.GT.AND P0, PT, R200, R3, PT ;  /* 0x00000003c800720c */ /* 0x000fda0003f04270 */
[----:B-1----:R-:W-:Y:S05]  /*16c60*/  @!P0 BRA `(.L_x_1513) ;  /* 0xfffffdc000008947 */ /* 0x002fea000383ffff */
.L_x_1509:
[----:B------:R-:W-:-:S05]  /*16c70*/  IADD3 R200, -R7, R200, RZ ;  /* 0x000000c807c87210 */ /* 0x000fca0007ffe1ff */
[----:B------:R-:W-:-:S05]  /*16c80*/  IMAD R0, R9, c[0x0][0x538], R200 ;  /* 0x00014e0009007a24 */ /* 0x000fca00078e02c8 */
[----:B------:R-:W-:Y:S01]  /*16c90*/  ISETP.GT.AND P0, PT, R0, R3, PT ;  /* 0x000000030000720c */ /* 0x000fe20003f04270 */
[----:B------:R-:W-:-:S12]  /*16ca0*/  BRA.DIV ~URZ, `(.L_x_1514) ;  /* 0x000019d27f007947 */ /* 0x000fd8000b800000 */
[----:B------:R-:W-:-:S04]  /*16cb0*/  VOTE.ANY R7, PT, !P0 ;  /* 0x0000000000077806 */ /* 0x000fc800040e0100 */
.L_x_1555:
[----:B------:R1:W2:Y:S01]  /*16cc0*/  POPC R2, R7 ;  /* 0x0000000700027309 */ /* 0x0002a20000000000 */
[----:B------:R-:W-:Y:S05]  /*16cd0*/  BRA.DIV ~URZ, `(.L_x_1515) ;  /* 0x000019e27f007947 */ /* 0x000fea000b800000 */
[----:B--2---:R2:W4:Y:S04]  /*16ce0*/  SHFL.IDX PT, R6, R6, R2, 0x1f ;  /* 0x00001f0206067589 */ /* 0x00452800000e0000 */
[----:B------:R2:W1:Y:S02]  /*16cf0*/  SHFL.IDX PT, R5, R5, R2, 0x1f ;  /* 0x00001f0205057589 */ /* 0x00046400000e0000 */
.L_x_1556:
[----:B------:R-:W-:Y:S01]  /*16d00*/  ISETP.NE.AND P0, PT, R7, RZ, PT ;  /* 0x000000ff0700720c */ /* 0x000fe20003f05270 */
[----:B------:R-:W-:-:S12]  /*16d10*/  BSSY B0, `(.L_x_1516) ;  /* 0x0000005000007945 */ /* 0x000fd80003800000 */
[----:B------:R-:W-:Y:S05]  /*16d20*/  @!P0 BRA `(.L_x_1517) ;  /* 0x0000003000008947 */ /* 0x000fea0003800000 */
[----:B------:R-:W-:Y:S01]  /*16d30*/  IADD3 R12, R2, -0x1, RZ ;  /* 0xffffffff020c7810 */ /* 0x000fe20007ffe0ff */
[----:B------:R-:W-:Y:S05]  /*16d40*/  BRA.DIV ~URZ, `(.L_x_1518) ;  /* 0x00001a427f007947 */ /* 0x000fea000b800000 */
[----:B------:R2:W3:Y:S02]  /*16d50*/  SHFL.IDX PT, R19, R9, R12, 0x1f ;  /* 0x00001f0c09137589 */ /* 0x0004e400000e0000 */
.L_x_1517:
[----:B------:R-:W-:Y:S05]  /*16d60*/  BSYNC B0 ;  /* 0x0000000000007941 */ /* 0x000fea0003800000 */
.L_x_1516:
        /* <DEDUP_REMOVED lines=46> */
[-C--:B------:R-:W-:Y:S02]  /*17050*/  @!P0 IADD3 R3, R3, -R12.reuse, RZ ;  /* 0x8000000c03038210 */ /* 0x080fe40007ffe0ff */
[----:B------:R-:W-:Y:S02]  /*17060*/  @!P0 IADD3 R7, R7, 0x1, RZ ;  /* 0x0000000107078810 */ /* 0x000fe40007ffe0ff */
[----:B------:R-:W-:Y:S02]  /*17070*/  ISETP.GE.U32.AND P2, PT, R3, R12, PT ;  /* 0x0000000c0300720c */ /* 0x000fe40003f46070 */
[----:B------:R-:W-:-:S11]  /*17080*/  ISETP.NE.AND P0, PT, R5, RZ, PT ;  /* 0x000000ff0500720c */ /* 0x000fd60003f05270 */
        /* <DEDUP_REMOVED lines=8> */
.L_x_1510:
[----:B------:R-:W-:Y:S01]  /*17110*/  IMAD.MOV.U32 R200, RZ, RZ, R3 ;  /* 0x000000ffffc87224 */ /* 0x000fe200078e0003 */
[----:B------:R-:W-:Y:S01]  /*17120*/  MOV R202, RZ ;  /* 0x000000ff00ca7202 */ /* 0x000fe20000000f00 */
[----:B------:R-:W-:Y:S01]  /*17130*/  IMAD.MOV.U32 R201, RZ, RZ, RZ ;  /* 0x000000ffffc97224 */ /* 0x000fe200078e00ff */
[----:B------:R-:W-:Y:S02]  /*17140*/  MOV R203, c[0x0][0x53c] ;  /* 0x00014f0000cb7a02 */ /* 0x000fe40000000f00 */
.L_x_1519:
[----:B------:R-:W-:Y:S05]  /*17150*/  BSYNC B1 ;  /* 0x0000000000017941 */ /* 0x000fea0003800000 */
.L_x_1508:
[----:B------:R-:W-:Y:S01]  /*17160*/  WARPSYNC 0xffffffff ;  /* 0xffffffff00007948 */ /* 0x000fe20003800000 */
[----:B------:R-:W-:Y:S01]  /*17170*/  BAR.SYNC.DEFER_BLOCKING 0x4, 0x100 ;  /* 0x0104000000007b1d */ /* 0x000fe20000010000 */
[----:B------:R-:W-:-:S13]  /*17180*/  ISETP.NE.AND P0, PT, R4, RZ, PT ;  /* 0x000000ff0400720c */ /* 0x000fda0003f05270 */
[----:B------:R1:W-:Y:S04]  /*17190*/  @!P0 STS.128 [0x24100], R200 ;  /* 0x024100c8ff008388 */ /* 0x0003e80000000c00 */
[----:B------:R-:W-:Y:S06]  /*171a0*/  BAR.ARV 0x5, 0x100 ;  /* 0x0144000000007b1d */ /* 0x000fec0000002000 */
.L_x_1503:
[----:B----4-:R-:W-:-:S13]  /*171b0*/  ISETP.GE.AND P0, PT, R203, c[0x0][0x53c], PT ;  /* 0x00014f00cb007a0c */ /* 0x010fda0003f06270 */
[----:B-123--:R-:W-:Y:S01]  /*171c0*/  @P0 CALL.REL.NOINC `(.L_x_1520) ;  /* 0x0000001000000944 */ /* 0x00efe20003c00000 */
[----:B------:R-:W-:Y:S05]  /*171d0*/  BRA `(.L_x_1521) ;  /* 0xfffe9e3000007947 */ /* 0x000fea000383ffff */
.L_x_1520:
[----:B------:R-:W-:Y:S05]  /*171e0*/  EXIT ;  /* 0x000000000000794d */ /* 0x000fea0003800000 */
.L_x_1359:
[----:B------:R-:W-:Y:S02]  /*171f0*/  MOV R7, 0x1 ;  /* 0x0000000100077802 */ /* 0x000fe40000000f00 */
[----:B------:R-:W-:Y:S02]  /*17200*/  MOV R0, 0x17220 ;  /* 0x0001722000007802 */ /* 0x000fe40000000f00 */
[----:B-1----:R-:W-:Y:S05]  /*17210*/  CALL.REL.NOINC `($__internal_32_$__cuda_sm70_shflsync_up_p) ;  /* 0x0000167000007944 */ /* 0x002fea0003c00000 */
[----:B-12---:R-:W-:Y:S05]  /*17220*/  BRA `(.L_x_1522) ;  /* 0xfffe923000007947 */ /* 0x006fea000383ffff */
.L_x_1360:
[----:B------:R-:W-:Y:S02]  /*17230*/  MOV R7, 0x2 ;  /* 0x0000000200077802 */ /* 0x000fe40000000f00 */
[----:B------:R-:W-:Y:S02]  /*17240*/  MOV R0, 0x17260 ;  /* 0x0001726000007802 */ /* 0x000fe40000000f00 */
[----:B-1----:R-:W-:Y:S05]  /*17250*/  CALL.REL.NOINC `($__internal_32_$__cuda_sm70_shflsync_up_p) ;  /* 0x0000163000007944 */ /* 0x002fea0003c00000 */
[----:B--2---:R-:W-:Y:S01]  /*17260*/  SEL R0, R7, RZ, P4 ;  /* 0x000000ff07007207 */ /* 0x004fe20002000000 */
[----:B------:R-:W-:-:S04]  /*17270*/  IMAD.MOV.U32 R7, RZ, RZ, 0x4 ;  /* 0x00000004ff077424 */ /* 0x000fc800078e00ff */
[----:B-1----:R-:W-:Y:S01]  /*17280*/  IMAD.IADD R9, R9, 0x1, R0 ;  /* 0x0000000109097824 */ /* 0x002fe200078e0200 */
[----:B------:R-:W-:Y:S02]  /*17290*/  MOV R0, 0x172b0 ;  /* 0x000172b000007802 */ /* 0x000fe40000000f00 */
[----:B------:R-:W-:Y:S05]  /*172a0*/  CALL.REL.NOINC `($__internal_32_$__cuda_sm70_shflsync_up_p) ;  /* 0x000015e000007944 */ /* 0x000fea0003c00000 */
        /* <DEDUP_REMOVED lines=11> */
[----:B------:R-:W-:Y:S01]  /*17360*/  IMAD.MOV.U32 R12, RZ, RZ, 0x1f ;  /* 0x0000001fff0c7424 */ /* 0x000fe200078e00ff */
[----:B------:R-:W-:-:S03]  /*17370*/  MOV R13, 0x1f ;  /* 0x0000001f000d7802 */ /* 0x000fc60000000f00 */
[----:B-1----:R-:W-:Y:S01]  /*17380*/  IMAD.IADD R9, R9, 0x1, R0 ;  /* 0x0000000109097824 */ /* 0x002fe200078e0200 */
[----:B------:R-:W-:-:S03]  /*17390*/  MOV R0, 0x173c0 ;  /* 0x000173c000007802 */ /* 0x000fc60000000f00 */
[----:B------:R-:W-:Y:S02]  /*173a0*/  IMAD.MOV.U32 R15, RZ, RZ, R9 ;  /* 0x000000ffff0f7224 */ /* 0x000fe400078e0009 */
[----:B------:R-:W-:Y:S05]  /*173b0*/  CALL.REL.NOINC `($__internal_31_$__cuda_sm70_shflsync_idx_p) ;  /* 0x0000148000007944 */ /* 0x000fea0003c00000 */
[----:B-12---:R-:W-:Y:S05]  /*173c0*/  BRA `(.L_x_1523) ;  /* 0xfffe919000007947 */ /* 0x006fea000383ffff */
.L_x_1362:
[----:B------:R-:W-:Y:S02]  /*173d0*/  SEL R2, RZ, 0x1, P0 ;  /* 0x00000001ff027807 */ /* 0x000fe40000000000 */
[----:B------:R-:W-:Y:S02]  /*173e0*/  MOV R0, 0x17400 ;  /* 0x0001740000007802 */ /* 0x000fe40000000f00 */
[----:B------:R-:W-:Y:S05]  /*173f0*/  CALL.REL.NOINC `($__internal_33_$__cuda_sm70_votesync_ballot) ;  /* 0x000014e000007944 */ /* 0x000fea0003c00000 */
[----:B------:R-:W-:Y:S05]  /*17400*/  BRA `(.L_x_1524) ;  /* 0xfffe91e000007947 */ /* 0x000fea000383ffff */
.L_x_1363:
[----:B------:R-:W-:Y:S01]  /*17410*/  IMAD.MOV.U32 R15, RZ, RZ, R6 ;  /* 0x000000ffff0f7224 */ /* 0x000fe200078e0006 */
[----:B--2---:R-:W-:Y:S01]  /*17420*/  MOV R12, R203 ;  /* 0x000000cb000c7202 */ /* 0x004fe20000000f00 */
[----:B------:R-:W-:Y:S01]  /*17430*/  IMAD.MOV.U32 R13, RZ, RZ, 0x1f ;  /* 0x0000001fff0d7424 */ /* 0x000fe200078e00ff */
[----:B------:R-:W-:Y:S02]  /*17440*/  MOV R0, 0x17460 ;  /* 0x0001746000007802 */ /* 0x000fe40000000f00 */
[----:B-1----:R-:W-:Y:S05]  /*17450*/  CALL.REL.NOINC `($__internal_31_$__cuda_sm70_shflsync_idx_p) ;  /* 0x000013e000007944 */ /* 0x002fea0003c00000 */
[----:B--2---:R-:W-:Y:S01]  /*17460*/  IMAD.MOV.U32 R6, RZ, RZ, R13 ;  /* 0x000000ffff067224 */ /* 0x004fe200078e000d */
[----:B-1----:R-:W-:Y:S01]  /*17470*/  MOV R15, R5 ;  /* 0x00000005000f7202 */ /* 0x002fe20000000f00 */
[----:B------:R-:W-:Y:S01]  /*17480*/  IMAD.MOV.U32 R11, RZ, RZ, RZ ;  /* 0x000000ffff0b7224 */ /* 0x000fe200078e00ff */
[----:B------:R-:W-:Y:S01]  /*17490*/  MOV R12, R203 ;  /* 0x000000cb000c7202 */ /* 0x000fe20000000f00 */
[----:B------:R-:W-:Y:S01]  /*174a0*/  IMAD.MOV.U32 R13, RZ, RZ, 0x1f ;  /* 0x0000001fff0d7424 */ /* 0x000fe200078e00ff */
[----:B------:R-:W-:-:S02]  /*174b0*/  MOV R0, 0x174d0 ;  /* 0x000174d000007802 */ /* 0x000fc40000000f00 */
[----:B------:R-:W-:Y:S05]  /*174c0*/  CALL.REL.NOINC `($__internal_31_$__cuda_sm70_shflsync_idx_p) ;  /* 0x0000137000007944 */ /* 0x000fea0003c00000 */
[----:B--2---:R-:W-:Y:S01]  /*174d0*/  MOV R5, R13 ;  /* 0x0000000d00057202 */ /* 0x004fe20000000f00 */
[----:B-1----:R-:W-:Y:S05]  /*174e0*/  BRA `(.L_x_1525) ;  /* 0xfffe915000007947 */ /* 0x002fea000383ffff */
.L_x_1366:
[----:B------:R-:W-:Y:S01]  /*174f0*/  IMAD.MOV.U32 R15, RZ, RZ, R9 ;  /* 0x000000ffff0f7224 */ /* 0x000fe200078e0009 */
[----:B------:R-:W-:-:S02]  /*17500*/  MOV R13, 0x1f ;  /* 0x0000001f000d7802 */ /* 0x000fc40000000f00 */
[----:B------:R-:W-:Y:S02]  /*17510*/  MOV R0, 0x17530 ;  /* 0x0001753000007802 */ /* 0x000fe40000000f00 */
[----:B-1234-:R-:W-:Y:S05]  /*17520*/  CALL.REL.NOINC `($__internal_31_$__cuda_sm70_shflsync_idx_p) ;  /* 0x0000131000007944 */ /* 0x01efea0003c00000 */
[----:B--2---:R-:W-:Y:S01]  /*17530*/  MOV R11, R13 ;  /* 0x0000000d000b7202 */ /* 0x004fe20000000f00 */
[----:B-1----:R-:W-:Y:S05]  /*17540*/  BRA `(.L_x_1365) ;  /* 0xfffe915000007947 */ /* 0x002fea000383ffff */
.L_x_1402:
[----:B------:R-:W-:Y:S01]  /*17550*/  IMAD.MOV.U32 R15, RZ, RZ, R6 ;  /* 0x000000ffff0f7224 */ /* 0x000fe200078e0006 */
[----:B------:R-:W-:Y:S01]  /*17560*/  MOV R12, RZ ;  /* 0x000000ff000c7202 */ /* 0x000fe20000000f00 */
[----:B------:R-:W-:Y:S01]  /*17570*/  IMAD.MOV.U32 R13, RZ, RZ, 0x181f ;  /* 0x0000181fff0d7424 */ /* 0x000fe200078e00ff */
[----:B------:R-:W-:Y:S02]  /*17580*/  MOV R0, 0x175a0 ;  /* 0x000175a000007802 */ /* 0x000fe40000000f00 */
[----:B-----5:R-:W-:Y:S05]  /*17590*/  CALL.REL.NOINC `($__internal_31_$__cuda_sm70_shflsync_idx_p) ;  /* 0x000012a000007944 */ /* 0x020fea0003c00000 */
[----:B--2---:R-:W-:Y:S01]  /*175a0*/  MOV R9, R13 ;  /* 0x0000000d00097202 */ /* 0x004fe20000000f00 */
[----:B-1----:R-:W-:Y:S05]  /*175b0*/  BRA `(.L_x_1526) ;  /* 0xffff016000007947 */ /* 0x002fea000383ffff */
.L_x_1403:
[----:B------:R-:W-:Y:S01]  /*175c0*/  IMAD.MOV.U32 R15, RZ, RZ, R7 ;  /* 0x000000ffff0f7224 */ /* 0x000fe200078e0007 */
[----:B------:R-:W-:Y:S01]  /*175d0*/  MOV R12, RZ ;  /* 0x000000ff000c7202 */ /* 0x000fe20000000f00 */
[----:B------:R-:W-:Y:S01]  /*175e0*/  IMAD.MOV.U32 R13, RZ, RZ, 0x181f ;  /* 0x0000181fff0d7424 */ /* 0x000fe200078e00ff */
[----:B------:R-:W-:Y:S02]  /*175f0*/  MOV R0, 0x17610 ;  /* 0x0001761000007802 */ /* 0x000fe40000000f00 */
[----:B-12--5:R-:W-:Y:S05]  /*17600*/  CALL.REL.NOINC `($__internal_31_$__cuda_sm70_shflsync_idx_p) ;  /* 0x0000123000007944 */ /* 0x026fea0003c00000 */
[----:B-12---:R-:W-:Y:S05]  /*17610*/  BRA `(.L_x_1527) ;  /* 0xffff012000007947 */ /* 0x006fea000383ffff */
.L_x_1406:
[----:B--2---:R-:W-:Y:S01]  /*17620*/  IMAD.MOV.U32 R15, RZ, RZ, R6 ;  /* 0x000000ffff0f7224 */ /* 0x004fe200078e0006 */
[----:B------:R-:W-:Y:S01]  /*17630*/  MOV R12, 0x1 ;  /* 0x00000001000c7802 */ /* 0x000fe20000000f00 */
[----:B----4-:R-:W-:Y:S01]  /*17640*/  IMAD.MOV.U32 R13, RZ, RZ, 0x181f ;  /* 0x0000181fff0d7424 */ /* 0x010fe200078e00ff */
[----:B------:R-:W-:-:S02]  /*17650*/  MOV R0, 0x17670 ;  /* 0x0001767000007802 */ /* 0x000fc40000000f00 */
[----:B-1-3-5:R-:W-:Y:S05]  /*17660*/  CALL.REL.NOINC `($__internal_31_$__cuda_sm70_shflsync_idx_p) ;  /* 0x000011d000007944 */ /* 0x02afea0003c00000 */
[----:B--2---:R-:W-:Y:S01]  /*17670*/  IMAD.MOV.U32 R9, RZ, RZ, R13 ;  /* 0x000000ffff097224 */ /* 0x004fe200078e000d */
[----:B-1----:R-:W-:Y:S01]  /*17680*/  MOV R12, 0x1 ;  /* 0x00000001000c7802 */ /* 0x002fe20000000f00 */
[----:B------:R-:W-:Y:S01]  /*17690*/  IMAD.MOV.U32 R15, RZ, RZ, R7 ;  /* 0x000000ffff0f7224 */ /* 0x000fe200078e0007 */
[----:B------:R-:W-:-:S02]  /*176a0*/  MOV R13, 0x181f ;  /* 0x0000181f000d7802 */ /* 0x000fc40000000f00 */
[----:B------:R-:W-:Y:S02]  /*176b0*/  MOV R0, 0x176d0 ;  /* 0x000176d000007802 */ /* 0x000fe40000000f00 */
[----:B------:R-:W-:Y:S05]  /*176c0*/  CALL.REL.NOINC `($__internal_31_$__cuda_sm70_shflsync_idx_p) ;  /* 0x0000117000007944 */ /* 0x000fea0003c00000 */
[----:B-12---:R-:W-:Y:S01]  /*176d0*/  MOV R15, R13 ;  /* 0x0000000d000f7202 */ /* 0x006fe20000000f00 */
[----:B------:R-:W-:Y:S05]  /*176e0*/  BRA `(.L_x_1528) ;  /* 0xffff01b000007947 */ /* 0x000fea000383ffff */
.L_x_1409:
[----:B-1-3--:R-:W-:Y:S01]  /*176f0*/  IMAD.MOV.U32 R15, RZ, RZ, R6 ;  /* 0x000000ffff0f7224 */ /* 0x00afe200078e0006 */
[----:B------:R-:W-:Y:S01]  /*17700*/  MOV R12, 0x2 ;  /* 0x00000002000c7802 */ /* 0x000fe20000000f00 */
[----:B------:R-:W-:Y:S01]  /*17710*/  IMAD.MOV.U32 R13, RZ, RZ, 0x181f ;  /* 0x0000181fff0d7424 */ /* 0x000fe200078e00ff */
[----:B------:R-:W-:Y:S02]  /*17720*/  MOV R0, 0x17740 ;  /* 0x0001774000007802 */ /* 0x000fe40000000f00 */
[----:B--2--5:R-:W-:Y:S05]  /*17730*/  CALL.REL.NOINC `($__internal_31_$__cuda_sm70_shflsync_idx_p) ;  /* 0x0000110000007944 */ /* 0x024fea0003c00000 */
[----:B--2---:R-:W-:Y:S01]  /*17740*/  MOV R9, R13 ;  /* 0x0000000d00097202 */ /* 0x004fe20000000f00 */
[----:B-1----:R-:W-:Y:S05]  /*17750*/  BRA `(.L_x_1529) ;  /* 0xffff027000007947 */ /* 0x002fea000383ffff */
.L_x_1410:
[----:B---3--:R-:W-:Y:S01]  /*17760*/  IMAD.MOV.U32 R15, RZ, RZ, R7 ;  /* 0x000000ffff0f7224 */ /* 0x008fe200078e0007 */
[----:B------:R-:W-:Y:S01]  /*17770*/  MOV R12, 0x2 ;  /* 0x00000002000c7802 */ /* 0x000fe20000000f00 */
[----:B------:R-:W-:Y:S01]  /*17780*/  IMAD.MOV.U32 R13, RZ, RZ, 0x181f ;  /* 0x0000181fff0d7424 */ /* 0x000fe200078e00ff */
[----:B------:R-:W-:Y:S02]  /*17790*/  MOV R0, 0x177b0 ;  /* 0x000177b000007802 */ /* 0x000fe40000000f00 */
[----:B-12-45:R-:W-:Y:S05]  /*177a0*/  CALL.REL.NOINC `($__internal_31_$__cuda_sm70_shflsync_idx_p) ;  /* 0x0000109000007944 */ /* 0x036fea0003c00000 */
[----:B-12---:R-:W-:Y:S01]  /*177b0*/  MOV R15, R13 ;  /* 0x0000000d000f7202 */ /* 0x006fe20000000f00 */
[----:B------:R-:W-:Y:S05]  /*177c0*/  BRA `(.L_x_1530) ;  /* 0xffff022000007947 */ /* 0x000fea000383ffff */
.L_x_1413:
[----:B-1----:R-:W-:Y:S01]  /*177d0*/  IMAD.MOV.U32 R15, RZ, RZ, R6 ;  /* 0x000000ffff0f7224 */ /* 0x002fe200078e0006 */
[----:B------:R-:W-:Y:S01]  /*177e0*/  MOV R12, 0x3 ;  /* 0x00000003000c7802 */ /* 0x000fe20000000f00 */
[----:B------:R-:W-:Y:S01]  /*177f0*/  IMAD.MOV.U32 R13, RZ, RZ, 0x181f ;  /* 0x0000181fff0d7424 */ /* 0x000fe200078e00ff */
[----:B------:R-:W-:-:S02]  /*17800*/  MOV R0, 0x17820 ;  /* 0x0001782000007802 */ /* 0x000fc40000000f00 */
[----:B--2345:R-:W-:Y:S05]  /*17810*/  CALL.REL.NOINC `($__internal_31_$__cuda_sm70_shflsync_idx_p) ;  /* 0x0000102000007944 */ /* 0x03cfea0003c00000 */
[----:B--2---:R-:W-:Y:S01]  /*17820*/  IMAD.MOV.U32 R9, RZ, RZ, R13 ;  /* 0x000000ffff097224 */ /* 0x004fe200078e000d */
[----:B-1----:R-:W-:Y:S01]  /*17830*/  MOV R12, 0x3 ;  /* 0x00000003000c7802 */ /* 0x002fe20000000f00 */
[----:B------:R-:W-:Y:S01]  /*17840*/  IMAD.MOV.U32 R15, RZ, RZ, R7 ;  /* 0x000000ffff0f7224 */ /* 0x000fe200078e0007 */
[----:B------:R-:W-:-:S02]  /*17850*/  MOV R13, 0x181f ;  /* 0x0000181f000d7802 */ /* 0x000fc40000000f00 */
[----:B------:R-:W-:Y:S02]  /*17860*/  MOV R0, 0x17880 ;  /* 0x0001788000007802 */ /* 0x000fe40000000f00 */
[----:B------:R-:W-:Y:S05]  /*17870*/  CALL.REL.NOINC `($__internal_31_$__cuda_sm70_shflsync_idx_p) ;  /* 0x00000fc000007944 */ /* 0x000fea0003c00000 */
[----:B-12---:R-:W-:Y:S05]  /*17880*/  BRA `(.L_x_1531) ;  /* 0xffff02a000007947 */ /* 0x006fea000383ffff */
.L_x_1462:
[----:B------:R-:W-:Y:S02]  /*17890*/  MOV R6, 0x2 ;  /* 0x0000000200067802 */ /* 0x000fe40000000f00 */
[----:B------:R-:W-:Y:S02]  /*178a0*/  MOV R2, 0x178c0 ;  /* 0x000178c000027802 */ /* 0x000fe40000000f00 */
[----:B------:R-:W-:Y:S05]  /*178b0*/  CALL.REL.NOINC `($__internal_30_$__cuda_sm70_shflsync_bfly_p) ;  /* 0x00000f3000007944 */ /* 0x000fea0003c00000 */
[----:B-12---:R-:W-:Y:S05]  /*178c0*/  BRA `(.L_x_1532) ;  /* 0xffffb11000007947 */ /* 0x006fea000383ffff */
.L_x_1463:
[----:B------:R-:W-:Y:S02]  /*178d0*/  MOV R6, 0x1 ;  /* 0x0000000100067802 */ /* 0x000fe40000000f00 */
[----:B------:R-:W-:Y:S02]  /*178e0*/  MOV R2, 0x17900 ;  /* 0x0001790000027802 */ /* 0x000fe40000000f00 */
[----:B------:R-:W-:Y:S05]  /*178f0*/  CALL.REL.NOINC `($__internal_30_$__cuda_sm70_shflsync_bfly_p) ;  /* 0x00000ef000007944 */ /* 0x000fea0003c00000 */
[----:B--2---:R-:W-:Y:S01]  /*17900*/  FADD.FTZ R4, R231, R6 ;  /* 0x00000006e7047221 */ /* 0x004fe20000010000 */
[----:B-1----:R-:W-:Y:S02]  /*17910*/  MOV R231, R225 ;  /* 0x000000e100e77202 */ /* 0x002fe40000000f00 */
[----:B------:R-:W-:Y:S02]  /*17920*/  MOV R6, 0x2 ;  /* 0x0000000200067802 */ /* 0x000fe40000000f00 */
[----:B------:R-:W-:Y:S02]  /*17930*/  MOV R2, 0x17950 ;  /* 0x0001795000027802 */ /* 0x000fe40000000f00 */
[----:B------:R-:W-:Y:S05]  /*17940*/  CALL.REL.NOINC `($__internal_30_$__cuda_sm70_shflsync_bfly_p) ;  /* 0x00000ea000007944 */ /* 0x000fea0003c00000 */
[----:B--2---:R-:W-:Y:S01]  /*17950*/  FADD.FTZ R12, R225, R6 ;  /* 0x00000006e10c7221 */ /* 0x004fe20000010000 */
[----:B------:R-:W-:-:S02]  /*17960*/  MOV R6, 0x1 ;  /* 0x0000000100067802 */ /* 0x000fc40000000f00 */
[----:B------:R-:W-:Y:S02]  /*17970*/  MOV R2, 0x179a0 ;  /* 0x000179a000027802 */ /* 0x000fe40000000f00 */
[----:B-1----:R-:W-:Y:S02]  /*17980*/  MOV R231, R12 ;  /* 0x0000000c00e77202 */ /* 0x002fe40000000f00 */
[----:B------:R-:W-:Y:S05]  /*17990*/  CALL.REL.NOINC `($__internal_30_$__cuda_sm70_shflsync_bfly_p) ;  /* 0x00000e5000007944 */ /* 0x000fea0003c00000 */
[----:B-12---:R-:W-:Y:S05]  /*179a0*/  BRA `(.L_x_1533) ;  /* 0xffffb0a000007947 */ /* 0x006fea000383ffff */
.L_x_1470:
[----:B---34-:R-:W-:Y:S01]  /*179b0*/  IMAD.MOV.U32 R15, RZ, RZ, R22 ;  /* 0x000000ffff0f7224 */ /* 0x018fe200078e0016 */
[----:B------:R-:W-:Y:S01]  /*179c0*/  MOV R12, RZ ;  /* 0x000000ff000c7202 */ /* 0x000fe20000000f00 */
[----:B------:R-:W-:Y:S01]  /*179d0*/  IMAD.MOV.U32 R13, RZ, RZ, 0x181f ;  /* 0x0000181fff0d7424 */ /* 0x000fe200078e00ff */
[----:B------:R-:W-:Y:S02]  /*179e0*/  MOV R0, 0x17a00 ;  /* 0x00017a0000007802 */ /* 0x000fe40000000f00 */
[----:B-12---:R-:W-:Y:S05]  /*179f0*/  CALL.REL.NOINC `($__internal_31_$__cuda_sm70_shflsync_idx_p) ;  /* 0x00000e4000007944 */ /* 0x006fea0003c00000 */
[----:B--2---:R-:W-:Y:S01]  /*17a00*/  MOV R23, R13 ;  /* 0x0000000d00177202 */ /* 0x004fe20000000f00 */
[----:B-1----:R-:W-:Y:S05]  /*17a10*/  BRA `(.L_x_1534) ;  /* 0xffffc9a000007947 */ /* 0x002fea000383ffff */
.L_x_1471:
[----:B------:R-:W-:Y:S01]  /*17a20*/  IMAD.MOV.U32 R15, RZ, RZ, R3 ;  /* 0x000000ffff0f7224 */ /* 0x000fe200078e0003 */
[----:B------:R-:W-:Y:S01]  /*17a30*/  MOV R12, RZ ;  /* 0x000000ff000c7202 */ /* 0x000fe20000000f00 */
[----:B------:R-:W-:Y:S01]  /*17a40*/  IMAD.MOV.U32 R13, RZ, RZ, 0x181f ;  /* 0x0000181fff0d7424 */ /* 0x000fe200078e00ff */
[----:B------:R-:W-:Y:S02]  /*17a50*/  MOV R0, 0x17a70 ;  /* 0x00017a7000007802 */ /* 0x000fe40000000f00 */
[----:B-1234-:R-:W-:Y:S05]  /*17a60*/  CALL.REL.NOINC `($__internal_31_$__cuda_sm70_shflsync_idx_p) ;  /* 0x00000dd000007944 */ /* 0x01efea0003c00000 */
[----:B-12---:R-:W-:Y:S05]  /*17a70*/  BRA `(.L_x_1535) ;  /* 0xffffc96000007947 */ /* 0x006fea000383ffff */
.L_x_1474:
[----:B---3--:R-:W-:Y:S01]  /*17a80*/  IMAD.MOV.U32 R15, RZ, RZ, R22 ;  /* 0x000000ffff0f7224 */ /* 0x008fe200078e0016 */
[----:B------:R-:W-:Y:S01]  /*17a90*/  MOV R12, 0x1 ;  /* 0x00000001000c7802 */ /* 0x000fe20000000f00 */
[----:B------:R-:W-:Y:S01]  /*17aa0*/  IMAD.MOV.U32 R13, RZ, RZ, 0x181f ;  /* 0x0000181fff0d7424 */ /* 0x000fe200078e00ff */
[----:B------:R-:W-:-:S02]  /*17ab0*/  MOV R0, 0x17ad0 ;  /* 0x00017ad000007802 */ /* 0x000fc40000000f00 */
[----:B-12-4-:R-:W-:Y:S05]  /*17ac0*/  CALL.REL.NOINC `($__internal_31_$__cuda_sm70_shflsync_idx_p) ;  /* 0x00000d7000007944 */ /* 0x016fea0003c00000 */
[----:B--2---:R-:W-:Y:S01]  /*17ad0*/  IMAD.MOV.U32 R23, RZ, RZ, R13 ;  /* 0x000000ffff177224 */ /* 0x004fe200078e000d */
[----:B-1----:R-:W-:Y:S01]  /*17ae0*/  MOV R12, 0x1 ;  /* 0x00000001000c7802 */ /* 0x002fe20000000f00 */
[----:B------:R-:W-:Y:S01]  /*17af0*/  IMAD.MOV.U32 R15, RZ, RZ, R3 ;  /* 0x000000ffff0f7224 */ /* 0x000fe200078e0003 */
[----:B------:R-:W-:-:S02]  /*17b00*/  MOV R13, 0x181f ;  /* 0x0000181f000d7802 */ /* 0x000fc40000000f00 */
[----:B------:R-:W-:Y:S02]  /*17b10*/  MOV R0, 0x17b30 ;  /* 0x00017b3000007802 */ /* 0x000fe40000000f00 */
[----:B------:R-:W-:Y:S05]  /*17b20*/  CALL.REL.NOINC `($__internal_31_$__cuda_sm70_shflsync_idx_p) ;  /* 0x00000d1000007944 */ /* 0x000fea0003c00000 */
[----:B-12---:R-:W-:Y:S05]  /*17b30*/  BRA `(.L_x_1536) ;  /* 0xffffca0000007947 */ /* 0x006fea000383ffff */
.L_x_1477:
[----:B--2---:R-:W-:Y:S01]  /*17b40*/  IMAD.MOV.U32 R15, RZ, RZ, R22 ;  /* 0x000000ffff0f7224 */ /* 0x004fe200078e0016 */
[----:B------:R-:W-:Y:S01]  /*17b50*/  MOV R12, 0x2 ;  /* 0x00000002000c7802 */ /* 0x000fe20000000f00 */
[----:B---3--:R-:W-:Y:S01]  /*17b60*/  IMAD.MOV.U32 R13, RZ, RZ, 0x181f ;  /* 0x0000181fff0d7424 */ /* 0x008fe200078e00ff */
[----:B------:R-:W-:Y:S02]  /*17b70*/  MOV R0, 0x17b90 ;  /* 0x00017b9000007802 */ /* 0x000fe40000000f00 */
[----:B-1--4-:R-:W-:Y:S05]  /*17b80*/  CALL.REL.NOINC `($__internal_31_$__cuda_sm70_shflsync_idx_p) ;  /* 0x00000cb000007944 */ /* 0x012fea0003c00000 */
[----:B--2---:R-:W-:Y:S01]  /*17b90*/  MOV R23, R13 ;  /* 0x0000000d00177202 */ /* 0x004fe20000000f00 */
[----:B-1----:R-:W-:Y:S05]  /*17ba0*/  BRA `(.L_x_1537) ;  /* 0xffffcac000007947 */ /* 0x002fea000383ffff */
.L_x_1478:
[----:B------:R-:W-:Y:S01]  /*17bb0*/  IMAD.MOV.U32 R15, RZ, RZ, R3 ;  /* 0x000000ffff0f7224 */ /* 0x000fe200078e0003 */
[----:B------:R-:W-:Y:S01]  /*17bc0*/  MOV R12, 0x2 ;  /* 0x00000002000c7802 */ /* 0x000fe20000000f00 */
[----:B---3--:R-:W-:Y:S01]  /*17bd0*/  IMAD.MOV.U32 R13, RZ, RZ, 0x181f ;  /* 0x0000181fff0d7424 */ /* 0x008fe200078e00ff */
[----:B------:R-:W-:Y:S02]  /*17be0*/  MOV R0, 0x17c00 ;  /* 0x00017c0000007802 */ /* 0x000fe40000000f00 */
[----:B-12-4-:R-:W-:Y:S05]  /*17bf0*/  CALL.REL.NOINC `($__internal_31_$__cuda_sm70_shflsync_idx_p) ;  /* 0x00000c4000007944 */ /* 0x016fea0003c00000 */
[----:B-12---:R-:W-:Y:S05]  /*17c00*/  BRA `(.L_x_1538) ;  /* 0xffffca8000007947 */ /* 0x006fea000383ffff */
.L_x_1481:
[----:B-1----:R-:W-:Y:S01]  /*17c10*/  IMAD.MOV.U32 R15, RZ, RZ, R22 ;  /* 0x000000ffff0f7224 */ /* 0x002fe200078e0016 */
[----:B------:R-:W-:Y:S01]  /*17c20*/  MOV R12, 0x3 ;  /* 0x00000003000c7802 */ /* 0x000fe20000000f00 */
[----:B--2---:R-:W-:Y:S01]  /*17c30*/  IMAD.MOV.U32 R13, RZ, RZ, 0x181f ;  /* 0x0000181fff0d7424 */ /* 0x004fe200078e00ff */
[----:B------:R-:W-:-:S02]  /*17c40*/  MOV R0, 0x17c60 ;  /* 0x00017c6000007802 */ /* 0x000fc40000000f00 */
[----:B---34-:R-:W-:Y:S05]  /*17c50*/  CALL.REL.NOINC `($__internal_31_$__cuda_sm70_shflsync_idx_p) ;  /* 0x00000be000007944 */ /* 0x018fea0003c00000 */
[----:B--2---:R-:W-:Y:S01]  /*17c60*/  IMAD.MOV.U32 R22, RZ, RZ, R13 ;  /* 0x000000ffff167224 */ /* 0x004fe200078e000d */
[----:B-1----:R-:W-:Y:S01]  /*17c70*/  MOV R12, 0x3 ;  /* 0x00000003000c7802 */ /* 0x002fe20000000f00 */
[----:B------:R-:W-:Y:S01]  /*17c80*/  IMAD.MOV.U32 R15, RZ, RZ, R3 ;  /* 0x000000ffff0f7224 */ /* 0x000fe200078e0003 */
[----:B------:R-:W-:-:S02]  /*17c90*/  MOV R13, 0x181f ;  /* 0x0000181f000d7802 */ /* 0x000fc40000000f00 */
[----:B------:R-:W-:Y:S02]  /*17ca0*/  MOV R0, 0x17cc0 ;  /* 0x00017cc000007802 */ /* 0x000fe40000000f00 */
[----:B------:R-:W-:Y:S05]  /*17cb0*/  CALL.REL.NOINC `($__internal_31_$__cuda_sm70_shflsync_idx_p) ;  /* 0x00000b8000007944 */ /* 0x000fea0003c00000 */
[----:B-12---:R-:W-:Y:S05]  /*17cc0*/  BRA `(.L_x_1539) ;  /* 0xffffcb0000007947 */ /* 0x006fea000383ffff */
.L_x_1483:
[----:B------:R-:W-:Y:S01]  /*17cd0*/  IMAD.MOV.U32 R15, RZ, RZ, R167 ;  /* 0x000000ffff0f7224 */ /* 0x000fe200078e00a7 */
[----:B------:R-:W-:Y:S01]  /*17ce0*/  MOV R12, RZ ;  /* 0x000000ff000c7202 */ /* 0x000fe20000000f00 */
[----:B------:R-:W-:Y:S01]  /*17cf0*/  IMAD.MOV.U32 R13, RZ, RZ, 0x1c1f ;  /* 0x00001c1fff0d7424 */ /* 0x000fe200078e00ff */
[----:B------:R-:W-:Y:S02]  /*17d00*/  MOV R0, 0x17d20 ;  /* 0x00017d2000007802 */ /* 0x000fe40000000f00 */
[----:B------:R-:W-:Y:S05]  /*17d10*/  CALL.REL.NOINC `($__internal_31_$__cuda_sm70_shflsync_idx_p) ;  /* 0x00000b2000007944 */ /* 0x000fea0003c00000 */
[----:B--2---:R-:W-:Y:S01]  /*17d20*/  MOV R169, R13 ;  /* 0x0000000d00a97202 */ /* 0x004fe20000000f00 */
[----:B-1----:R-:W-:Y:S05]  /*17d30*/  BRA `(.L_x_1540) ;  /* 0xffffcda000007947 */ /* 0x002fea000383ffff */
.L_x_1484:
[----:B------:R-:W-:Y:S01]  /*17d40*/  IMAD.MOV.U32 R15, RZ, RZ, R168 ;  /* 0x000000ffff0f7224 */ /* 0x000fe200078e00a8 */
[----:B------:R-:W-:Y:S01]  /*17d50*/  MOV R12, RZ ;  /* 0x000000ff000c7202 */ /* 0x000fe20000000f00 */
[----:B------:R-:W-:Y:S01]  /*17d60*/  IMAD.MOV.U32 R13, RZ, RZ, 0x1c1f ;  /* 0x00001c1fff0d7424 */ /* 0x000fe200078e00ff */
[----:B------:R-:W-:Y:S02]  /*17d70*/  MOV R0, 0x17d90 ;  /* 0x00017d9000007802 */ /* 0x000fe40000000f00 */
[----:B-12---:R-:W-:Y:S05]  /*17d80*/  CALL.REL.NOINC `($__internal_31_$__cuda_sm70_shflsync_idx_p) ;  /* 0x00000ab000007944 */ /* 0x006fea0003c00000 */
[----:B--2---:R-:W-:Y:S01]  /*17d90*/  MOV R0, R13 ;  /* 0x0000000d00007202 */ /* 0x004fe20000000f00 */
[----:B-1----:R-:W-:Y:S05]  /*17da0*/  BRA `(.L_x_1541) ;  /* 0xffffcd5000007947 */ /* 0x002fea000383ffff */
.L_x_1487:
[----:B----4-:R-:W-:Y:S01]  /*17db0*/  IMAD.MOV.U32 R15, RZ, RZ, R167 ;  /* 0x000000ffff0f7224 */ /* 0x010fe200078e00a7 */
[----:B------:R-:W-:Y:S01]  /*17dc0*/  MOV R12, 0x1 ;  /* 0x00000001000c7802 */ /* 0x000fe20000000f00 */
[----:B------:R-:W-:Y:S01]  /*17dd0*/  IMAD.MOV.U32 R13, RZ, RZ, 0x1c1f ;  /* 0x00001c1fff0d7424 */ /* 0x000fe200078e00ff */
[----:B------:R-:W-:-:S02]  /*17de0*/  MOV R0, 0x17e00 ;  /* 0x00017e0000007802 */ /* 0x000fc40000000f00 */
[----:B-123--:R-:W-:Y:S05]  /*17df0*/  CALL.REL.NOINC `($__internal_31_$__cuda_sm70_shflsync_idx_p) ;  /* 0x00000a4000007944 */ /* 0x00efea0003c00000 */
[----:B--2---:R-:W-:Y:S01]  /*17e00*/  IMAD.MOV.U32 R167, RZ, RZ, R13 ;  /* 0x000000ffffa77224 */ /* 0x004fe200078e000d */
[----:B-1----:R-:W-:Y:S01]  /*17e10*/  MOV R12, 0x1 ;  /* 0x00000001000c7802 */ /* 0x002fe20000000f00 */
[----:B------:R-:W-:Y:S01]  /*17e20*/  IMAD.MOV.U32 R15, RZ, RZ, R168 ;  /* 0x000000ffff0f7224 */ /* 0x000fe200078e00a8 */
[----:B------:R-:W-:-:S02]  /*17e30*/  MOV R13, 0x1c1f ;  /* 0x00001c1f000d7802 */ /* 0x000fc40000000f00 */
[----:B------:R-:W-:Y:S02]  /*17e40*/  MOV R0, 0x17e60 ;  /* 0x00017e6000007802 */ /* 0x000fe40000000f00 */
[----:B------:R-:W-:Y:S05]  /*17e50*/  CALL.REL.NOINC `($__internal_31_$__cuda_sm70_shflsync_idx_p) ;  /* 0x000009e000007944 */ /* 0x000fea0003c00000 */
[----:B--2---:R-:W-:Y:S01]  /*17e60*/  MOV R168, R13 ;  /* 0x0000000d00a87202 */ /* 0x004fe20000000f00 */
[----:B-1----:R-:W-:Y:S05]  /*17e70*/  BRA `(.L_x_1542) ;  /* 0xffffd60000007947 */ /* 0x002fea000383ffff */
.L_x_1491:
[----:B------:R-:W-:Y:S01]  /*17e80*/  IMAD.MOV.U32 R15, RZ, RZ, R5 ;  /* 0x000000ffff0f7224 */ /* 0x000fe200078e0005 */
[----:B------:R-:W-:Y:S01]  /*17e90*/  MOV R12, RZ ;  /* 0x000000ff000c7202 */ /* 0x000fe20000000f00 */
[----:B------:R-:W-:Y:S01]  /*17ea0*/  IMAD.MOV.U32 R13, RZ, RZ, 0x181f ;  /* 0x0000181fff0d7424 */ /* 0x000fe200078e00ff */
[----:B------:R-:W-:Y:S02]  /*17eb0*/  MOV R0, 0x17ed0 ;  /* 0x00017ed000007802 */ /* 0x000fe40000000f00 */
[----:B------:R-:W-:Y:S05]  /*17ec0*/  CALL.REL.NOINC `($__internal_31_$__cuda_sm70_shflsync_idx_p) ;  /* 0x0000097000007944 */ /* 0x000fea0003c00000 */
[----:B--2---:R-:W-:Y:S01]  /*17ed0*/  MOV R7, R13 ;  /* 0x0000000d00077202 */ /* 0x004fe20000000f00 */
[----:B-1----:R-:W-:Y:S05]  /*17ee0*/  BRA `(.L_x_1543) ;  /* 0xffffe2e000007947 */ /* 0x002fea000383ffff */
.L_x_1492:
[----:B------:R-:W-:Y:S01]  /*17ef0*/  IMAD.MOV.U32 R15, RZ, RZ, R4 ;  /* 0x000000ffff0f7224 */ /* 0x000fe200078e0004 */
[----:B------:R-:W-:Y:S01]  /*17f00*/  MOV R12, RZ ;  /* 0x000000ff000c7202 */ /* 0x000fe20000000f00 */
[----:B------:R-:W-:Y:S01]  /*17f10*/  IMAD.MOV.U32 R13, RZ, RZ, 0x181f ;  /* 0x0000181fff0d7424 */ /* 0x000fe200078e00ff */
[----:B------:R-:W-:Y:S02]  /*17f20*/  MOV R0, 0x17f40 ;  /* 0x00017f4000007802 */ /* 0x000fe40000000f00 */
[----:B-12---:R-:W-:Y:S05]  /*17f30*/  CALL.REL.NOINC `($__internal_31_$__cuda_sm70_shflsync_idx_p) ;  /* 0x0000090000007944 */ /* 0x006fea0003c00000 */
[----:B-12---:R-:W-:Y:S05]  /*17f40*/  BRA `(.L_x_1544) ;  /* 0xffffe2a000007947 */ /* 0x006fea000383ffff */
.L_x_1495:
[----:B--2---:R-:W-:Y:S01]  /*17f50*/  IMAD.MOV.U32 R15, RZ, RZ, R5 ;  /* 0x000000ffff0f7224 */ /* 0x004fe200078e0005 */
[----:B------:R-:W-:Y:S01]  /*17f60*/  MOV R12, 0x1 ;  /* 0x00000001000c7802 */ /* 0x000fe20000000f00 */
[----:B----4-:R-:W-:Y:S01]  /*17f70*/  IMAD.MOV.U32 R13, RZ, RZ, 0x181f ;  /* 0x0000181fff0d7424 */ /* 0x010fe200078e00ff */
[----:B------:R-:W-:-:S02]  /*17f80*/  MOV R0, 0x17fa0 ;  /* 0x00017fa000007802 */ /* 0x000fc40000000f00 */
[----:B-1-3--:R-:W-:Y:S05]  /*17f90*/  CALL.REL.NOINC `($__internal_31_$__cuda_sm70_shflsync_idx_p) ;  /* 0x000008a000007944 */ /* 0x00afea0003c00000 */
        /* <DEDUP_REMOVED lines=8> */
.L_x_1498:
[----:B-1-3--:R-:W-:Y:S01]  /*18020*/  IMAD.MOV.U32 R15, RZ, RZ, R5 ;  /* 0x000000ffff0f7224 */ /* 0x00afe200078e0005 */
[----:B------:R-:W-:Y:S01]  /*18030*/  MOV R12, 0x2 ;  /* 0x00000002000c7802 */ /* 0x000fe20000000f00 */
[----:B------:R-:W-:Y:S01]  /*18040*/  IMAD.MOV.U32 R13, RZ, RZ, 0x181f ;  /* 0x0000181fff0d7424 */ /* 0x000fe200078e00ff */
[----:B------:R-:W-:Y:S02]  /*18050*/  MOV R0, 0x18070 ;  /* 0x0001807000007802 */ /* 0x000fe40000000f00 */
[----:B--2---:R-:W-:Y:S05]  /*18060*/  CALL.REL.NOINC `($__internal_31_$__cuda_sm70_shflsync_idx_p) ;  /* 0x000007d000007944 */ /* 0x004fea0003c00000 */
[----:B--2---:R-:W-:Y:S01]  /*18070*/  MOV R7, R13 ;  /* 0x0000000d00077202 */ /* 0x004fe20000000f00 */
[----:B-1----:R-:W-:Y:S05]  /*18080*/  BRA `(.L_x_1546) ;  /* 0xffffe40000007947 */ /* 0x002fea000383ffff */
.L_x_1499:
[----:B---3--:R-:W-:Y:S01]  /*18090*/  IMAD.MOV.U32 R15, RZ, RZ, R4 ;  /* 0x000000ffff0f7224 */ /* 0x008fe200078e0004 */
[----:B------:R-:W-:Y:S01]  /*180a0*/  MOV R12, 0x2 ;  /* 0x00000002000c7802 */ /* 0x000fe20000000f00 */
[----:B------:R-:W-:Y:S01]  /*180b0*/  IMAD.MOV.U32 R13, RZ, RZ, 0x181f ;  /* 0x0000181fff0d7424 */ /* 0x000fe200078e00ff */
[----:B------:R-:W-:Y:S02]  /*180c0*/  MOV R0, 0x180e0 ;  /* 0x000180e000007802 */ /* 0x000fe40000000f00 */
[----:B-12-4-:R-:W-:Y:S05]  /*180d0*/  CALL.REL.NOINC `($__internal_31_$__cuda_sm70_shflsync_idx_p) ;  /* 0x0000076000007944 */ /* 0x016fea0003c00000 */
[----:B-12---:R-:W-:Y:S01]  /*180e0*/  MOV R15, R13 ;  /* 0x0000000d000f7202 */ /* 0x006fe20000000f00 */
[----:B------:R-:W-:Y:S05]  /*180f0*/  BRA `(.L_x_1547) ;  /* 0xffffe3b000007947 */ /* 0x000fea000383ffff */
.L_x_1502:
[----:B-1----:R-:W-:Y:S01]  /*18100*/  IMAD.MOV.U32 R15, RZ, RZ, R5 ;  /* 0x000000ffff0f7224 */ /* 0x002fe200078e0005 */
[----:B------:R-:W-:Y:S01]  /*18110*/  MOV R12, 0x3 ;  /* 0x00000003000c7802 */ /* 0x000fe20000000f00 */
[----:B------:R-:W-:Y:S01]  /*18120*/  IMAD.MOV.U32 R13, RZ, RZ, 0x181f ;  /* 0x0000181fff0d7424 */ /* 0x000fe200078e00ff */
[----:B------:R-:W-:-:S02]  /*18130*/  MOV R0, 0x18150 ;  /* 0x0001815000007802 */ /* 0x000fc40000000f00 */
[----:B--234-:R-:W-:Y:S05]  /*18140*/  CALL.REL.NOINC `($__internal_31_$__cuda_sm70_shflsync_idx_p) ;  /* 0x000006f000007944 */ /* 0x01cfea0003c00000 */
[----:B--2---:R-:W-:Y:S01]  /*18150*/  IMAD.MOV.U32 R5, RZ, RZ, R13 ;  /* 0x000000ffff057224 */ /* 0x004fe200078e000d */
[----:B-1----:R-:W-:Y:S01]  /*18160*/  MOV R12, 0x3 ;  /* 0x00000003000c7802 */ /* 0x002fe20000000f00 */
[----:B------:R-:W-:Y:S01]  /*18170*/  IMAD.MOV.U32 R15, RZ, RZ, R4 ;  /* 0x000000ffff0f7224 */ /* 0x000fe200078e0004 */
[----:B------:R-:W-:-:S02]  /*18180*/  MOV R13, 0x181f ;  /* 0x0000181f000d7802 */ /* 0x000fc40000000f00 */
[----:B------:R-:W-:Y:S02]  /*18190*/  MOV R0, 0x181b0 ;  /* 0x000181b000007802 */ /* 0x000fe40000000f00 */
[----:B------:R-:W-:Y:S05]  /*181a0*/  CALL.REL.NOINC `($__internal_31_$__cuda_sm70_shflsync_idx_p) ;  /* 0x0000069000007944 */ /* 0x000fea0003c00000 */
[----:B-12---:R-:W-:Y:S05]  /*181b0*/  BRA `(.L_x_1548) ;  /* 0xffffe43000007947 */ /* 0x006fea000383ffff */
.L_x_1504:
[----:B------:R-:W-:Y:S01]  /*181c0*/  IMAD.MOV.U32 R15, RZ, RZ, R2 ;  /* 0x000000ffff0f7224 */ /* 0x000fe200078e0002 */
[----:B------:R-:W-:Y:S01]  /*181d0*/  MOV R12, RZ ;  /* 0x000000ff000c7202 */ /* 0x000fe20000000f00 */
[----:B------:R-:W-:Y:S01]  /*181e0*/  IMAD.MOV.U32 R13, RZ, RZ, 0x1f ;  /* 0x0000001fff0d7424 */ /* 0x000fe200078e00ff */
[----:B------:R-:W-:Y:S02]  /*181f0*/  MOV R0, 0x18210 ;  /* 0x0001821000007802 */ /* 0x000fe40000000f00 */
[----:B------:R-:W-:Y:S05]  /*18200*/  CALL.REL.NOINC `($__internal_31_$__cuda_sm70_shflsync_idx_p) ;  /* 0x0000063000007944 */ /* 0x000fea0003c00000 */
[----:B--2---:R-:W-:Y:S01]  /*18210*/  MOV R3, R13 ;  /* 0x0000000d00037202 */ /* 0x004fe20000000f00 */
[----:B-1----:R-:W-:Y:S05]  /*18220*/  BRA `(.L_x_1549) ;  /* 0xffffe57000007947 */ /* 0x002fea000383ffff */
.L_x_1505:
[----:B------:R-:W-:Y:S01]  /*18230*/  IMAD.MOV.U32 R15, RZ, RZ, R2 ;  /* 0x000000ffff0f7224 */ /* 0x000fe200078e0002 */
[----:B------:R-:W-:Y:S01]  /*18240*/  MOV R12, 0x1 ;  /* 0x00000001000c7802 */ /* 0x000fe20000000f00 */
[----:B------:R-:W-:Y:S01]  /*18250*/  IMAD.MOV.U32 R13, RZ, RZ, 0x1f ;  /* 0x0000001fff0d7424 */ /* 0x000fe200078e00ff */
[----:B------:R-:W-:Y:S02]  /*18260*/  MOV R0, 0x18280 ;  /* 0x0001828000007802 */ /* 0x000fe40000000f00 */
[----:B-12---:R-:W-:Y:S05]  /*18270*/  CALL.REL.NOINC `($__internal_31_$__cuda_sm70_shflsync_idx_p) ;  /* 0x000005c000007944 */ /* 0x006fea0003c00000 */
[----:B--2---:R-:W-:Y:S01]  /*18280*/  MOV R2, R13 ;  /* 0x0000000d00027202 */ /* 0x004fe20000000f00 */
[----:B-1----:R-:W-:Y:S05]  /*18290*/  BRA `(.L_x_1550) ;  /* 0xffffe52000007947 */ /* 0x002fea000383ffff */
.L_x_1506:
[----:B------:R-:W-:Y:S02]  /*182a0*/  MOV R7, 0x1 ;  /* 0x0000000100077802 */ /* 0x000fe40000000f00 */
[----:B------:R-:W-:-:S02]  /*182b0*/  MOV R0, 0x182d0 ;  /* 0x000182d000007802 */ /* 0x000fc40000000f00 */
[----:B-12---:R-:W-:Y:S05]  /*182c0*/  CALL.REL.NOINC `($__internal_32_$__cuda_sm70_shflsync_up_p) ;  /* 0x000005c000007944 */ /* 0x006fea0003c00000 */
[----:B-12---:R-:W-:Y:S05]  /*182d0*/  BRA `(.L_x_1551) ;  /* 0xffffe60000007947 */ /* 0x006fea000383ffff */
.L_x_1507:
[----:B------:R-:W-:Y:S02]  /*182e0*/  MOV R7, 0x2 ;  /* 0x0000000200077802 */ /* 0x000fe40000000f00 */
[----:B------:R-:W-:-:S02]  /*182f0*/  MOV R0, 0x18310 ;  /* 0x0001831000007802 */ /* 0x000fc40000000f00 */
[----:B-12---:R-:W-:Y:S05]  /*18300*/  CALL.REL.NOINC `($__internal_32_$__cuda_sm70_shflsync_up_p) ;  /* 0x0000058000007944 */ /* 0x006fea0003c00000 */
        /* <DEDUP_REMOVED lines=23> */
.L_x_1511:
[----:B------:R-:W-:Y:S01]  /*18480*/  IMAD.MOV.U32 R9, RZ, RZ, R2 ;  /* 0x000000ffff097224 */ /* 0x000fe200078e0002 */
[----:B------:R-:W-:Y:S02]  /*18490*/  MOV R7, 0x1 ;  /* 0x0000000100077802 */ /* 0x000fe40000000f00 */
[----:B------:R-:W-:Y:S02]  /*184a0*/  MOV R0, 0x184c0 ;  /* 0x000184c000007802 */ /* 0x000fe40000000f00 */
[----:B------:R-:W-:Y:S05]  /*184b0*/  CALL.REL.NOINC `($__internal_32_$__cuda_sm70_shflsync_up_p) ;  /* 0x000003d000007944 */ /* 0x000fea0003c00000 */
[----:B-12---:R-:W-:Y:S05]  /*184c0*/  BRA `(.L_x_1553) ;  /* 0xffffe66000007947 */ /* 0x006fea000383ffff */
.L_x_1512:
[----:B------:R-:W-:Y:S01]  /*184d0*/  IMAD.MOV.U32 R9, RZ, RZ, R2 ;  /* 0x000000ffff097224 */ /* 0x000fe200078e0002 */
[----:B------:R-:W-:Y:S02]  /*184e0*/  MOV R7, 0x2 ;  /* 0x0000000200077802 */ /* 0x000fe40000000f00 */
[----:B------:R-:W-:Y:S02]  /*184f0*/  MOV R0, 0x18510 ;  /* 0x0001851000007802 */ /* 0x000fe40000000f00 */
[----:B------:R-:W-:Y:S05]  /*18500*/  CALL.REL.NOINC `($__internal_32_$__cuda_sm70_shflsync_up_p) ;  /* 0x0000038000007944 */ /* 0x000fea0003c00000 */
[----:B-12---:R-:W-:Y:S01]  /*18510*/  SEL R9, R7, RZ, P1 ;  /* 0x000000ff07097207 */ /* 0x006fe20000800000 */
[----:B------:R-:W-:Y:S01]  /*18520*/  IMAD.MOV.U32 R7, RZ, RZ, 0x4 ;  /* 0x00000004ff077424 */ /* 0x000fe200078e00ff */
[----:B------:R-:W-:-:S03]  /*18530*/  MOV R0, 0x18560 ;  /* 0x0001856000007802 */ /* 0x000fc60000000f00 */
[----:B------:R-:W-:Y:S02]  /*18540*/  IMAD.IADD R9, R2, 0x1, R9 ;  /* 0x0000000102097824 */ /* 0x000fe400078e0209 */
        /* <DEDUP_REMOVED lines=19> */
.L_x_1514:
[----:B------:R-:W-:Y:S02]  /*18680*/  SEL R2, RZ, 0x1, P0 ;  /* 0x00000001ff027807 */ /* 0x000fe40000000000 */
[----:B------:R-:W-:Y:S02]  /*18690*/  MOV R0, 0x186b0 ;  /* 0x000186b000007802 */ /* 0x000fe40000000f00 */
[----:B---3--:R-:W-:Y:S05]  /*186a0*/  CALL.REL.NOINC `($__internal_33_$__cuda_sm70_votesync_ballot) ;  /* 0x0000023000007944 */ /* 0x008fea0003c00000 */
[----:B------:R-:W-:Y:S05]  /*186b0*/  BRA `(.L_x_1555) ;  /* 0xffffe60000007947 */ /* 0x000fea000383ffff */
.L_x_1515:
[----:B------:R-:W-:Y:S01]  /*186c0*/  IMAD.MOV.U32 R15, RZ, RZ, R6 ;  /* 0x000000ffff0f7224 */ /* 0x000fe200078e0006 */
[----:B--2---:R-:W-:Y:S01]  /*186d0*/  MOV R12, R2 ;  /* 0x00000002000c7202 */ /* 0x004fe20000000f00 */
[----:B------:R-:W-:Y:S01]  /*186e0*/  IMAD.MOV.U32 R13, RZ, RZ, 0x1f ;  /* 0x0000001fff0d7424 */ /* 0x000fe200078e00ff */
[----:B------:R-:W-:Y:S02]  /*186f0*/  MOV R0, 0x18710 ;  /* 0x0001871000007802 */ /* 0x000fe40000000f00 */
[----:B-1-3--:R-:W-:Y:S05]  /*18700*/  CALL.REL.NOINC `($__internal_31_$__cuda_sm70_shflsync_idx_p) ;  /* 0x0000013000007944 */ /* 0x00afea0003c00000 */
[----:B--2---:R-:W-:Y:S01]  /*18710*/  IMAD.MOV.U32 R6, RZ, RZ, R13 ;  /* 0x000000ffff067224 */ /* 0x004fe200078e000d */
[----:B-1----:R-:W-:Y:S01]  /*18720*/  MOV R12, R2 ;  /* 0x00000002000c7202 */ /* 0x002fe20000000f00 */
[----:B------:R-:W-:Y:S01]  /*18730*/  IMAD.MOV.U32 R15, RZ, RZ, R5 ;  /* 0x000000ffff0f7224 */ /* 0x000fe200078e0005 */
[----:B------:R-:W-:Y:S02]  /*18740*/  MOV R13, 0x1f ;  /* 0x0000001f000d7802 */ /* 0x000fe40000000f00 */
[----:B------:R-:W-:-:S02]  /*18750*/  MOV R0, 0x18770 ;  /* 0x0001877000007802 */ /* 0x000fc40000000f00 */
[----:B------:R-:W-:Y:S05]  /*18760*/  CALL.REL.NOINC `($__internal_31_$__cuda_sm70_shflsync_idx_p) ;  /* 0x000000d000007944 */ /* 0x000fea0003c00000 */
[----:B--2---:R-:W-:Y:S01]  /*18770*/  MOV R5, R13 ;  /* 0x0000000d00057202 */ /* 0x004fe20000000f00 */
[----:B-1----:R-:W-:Y:S05]  /*18780*/  BRA `(.L_x_1556) ;  /* 0xffffe57000007947 */ /* 0x002fea000383ffff */
.L_x_1518:
[----:B------:R-:W-:Y:S01]  /*18790*/  IMAD.MOV.U32 R15, RZ, RZ, R9 ;  /* 0x000000ffff0f7224 */ /* 0x000fe200078e0009 */
[----:B------:R-:W-:-:S02]  /*187a0*/  MOV R13, 0x1f ;  /* 0x0000001f000d7802 */ /* 0x000fc40000000f00 */
[----:B------:R-:W-:Y:S02]  /*187b0*/  MOV R0, 0x187d0 ;  /* 0x000187d000007802 */ /* 0x000fe40000000f00 */
[----:B-1234-:R-:W-:Y:S05]  /*187c0*/  CALL.REL.NOINC `($__internal_31_$__cuda_sm70_shflsync_idx_p) ;  /* 0x0000007000007944 */ /* 0x01efea0003c00000 */
[----:B--2---:R-:W-:Y:S01]  /*187d0*/  MOV R19, R13 ;  /* 0x0000000d00137202 */ /* 0x004fe20000000f00 */
[----:B-1----:R-:W-:Y:S05]  /*187e0*/  BRA `(.L_x_1517) ;  /* 0xffffe57000007947 */ /* 0x002fea000383ffff */
        .weak           $__internal_30_$__cuda_sm70_shflsync_bfly_p
        .type           $__internal_30_$__cuda_sm70_shflsync_bfly_p,@function
        .size           $__internal_30_$__cuda_sm70_shflsync_bfly_p,($__internal_31_$__cuda_sm70_shflsync_idx_p - $__internal_30_$__cuda_sm70_shflsync_bfly_p)
$__internal_30_$__cuda_sm70_shflsync_bfly_p:
[----:B------:R-:W-:Y:S01]  /*187f0*/  MOV R14, R2 ;  /* 0x00000002000e7202 */ /* 0x000fe20000000f00 */
[----:B------:R-:W-:Y:S04]  /*18800*/  WARPSYNC R0 ;  /* 0x0000000000007348 */ /* 0x000fe80003800000 */
[----:B------:R-:W-:Y:S01]  /*18810*/  MOV R15, 0x0 ;  /* 0x00000000000f7802 */ /* 0x000fe20000000f00 */
[----:B------:R1:W2:Y:S03]  /*18820*/  SHFL.BFLY PT, R6, R231, R6, R5 ;  /* 0x0c000006e7067389 */ /* 0x0002a600000e0005 */
[----:B------:R-:W-:Y:S05]  /*18830*/  RET.REL.NODEC R14 `(_ZN7cutlass13device_kernelIN5flash19enable_sm80_to_sm89INS1_16FlashAttnFwdSm80INS1_25CollectiveMainloopFwdSm80ILi8ELi2ELb0EN4cute5tupleIJNS5_1CILi128EEENS7_ILi64EEENS7_ILi192EEEEEELi192ENS_10bfloat16_tEfNS_4arch4Sm80ELb0ELb0ELb0ELb1ELb0ELb1ELb1ELb1EEENS1_21CollectiveEpilogueFwdINS6_IJS8_SA_S9_EEENS6_IJNS7_ILi1EEESI_SI_EEESC_SE_Li256ELb1ELb1ELb1ELb0EEENS1_36VarlenDynamicPersistentTileSchedulerILi128ELi64ELi256ELi256ELb1ELb1ELb0ELb0ELb1ELb1EEEEEEEEEvNT_6ParamsE) ;  /* 0xfffe77c00e007950 */ /* 0x000fea0003c3ffff */
        .weak           $__internal_31_$__cuda_sm70_shflsync_idx_p
        .type           $__internal_31_$__cuda_sm70_shflsync_idx_p,@function
        .size           $__internal_31_$__cuda_sm70_shflsync_idx_p,($__internal_32_$__cuda_sm70_shflsync_up_p - $__internal_31_$__cuda_sm70_shflsync_idx_p)
$__internal_31_$__cuda_sm70_shflsync_idx_p:
[----:B------:R-:W-:Y:S01]  /*18840*/  MOV R16, R0 ;  /* 0x0000000000107202 */ /* 0x000fe20000000f00 */
[----:B------:R-:W-:Y:S04]  /*18850*/  WARPSYNC R204 ;  /* 0x000000cc00007348 */ /* 0x000fe80003800000 */
[----:B------:R-:W-:Y:S01]  /*18860*/  MOV R17, 0x0 ;  /* 0x0000000000117802 */ /* 0x000fe20000000f00 */
[----:B------:R1:W2:Y:S03]  /*18870*/  SHFL.IDX PT, R13, R15, R12, R13 ;  /* 0x0000000c0f0d7389 */ /* 0x0002a600000e000d */
[----:B------:R-:W-:Y:S05]  /*18880*/  RET.REL.NODEC R16 `(_ZN7cutlass13device_kernelIN5flash19enable_sm80_to_sm89INS1_16FlashAttnFwdSm80INS1_25CollectiveMainloopFwdSm80ILi8ELi2ELb0EN4cute5tupleIJNS5_1CILi128EEENS7_ILi64EEENS7_ILi192EEEEEELi192ENS_10bfloat16_tEfNS_4arch4Sm80ELb0ELb0ELb0ELb1ELb0ELb1ELb1ELb1EEENS1_21CollectiveEpilogueFwdINS6_IJS8_SA_S9_EEENS6_IJNS7_ILi1EEESI_SI_EEESC_SE_Li256ELb1ELb1ELb1ELb0EEENS1_36VarlenDynamicPersistentTileSchedulerILi128ELi64ELi256ELi256ELb1ELb1ELb0ELb0ELb1ELb1EEEEEEEEEvNT_6ParamsE) ;  /* 0xfffe777010007950 */ /* 0x000fea0003c3ffff */
        .weak           $__internal_32_$__cuda_sm70_shflsync_up_p
        .type           $__internal_32_$__cuda_sm70_shflsync_up_p,@function
        .size           $__internal_32_$__cuda_sm70_shflsync_up_p,($__internal_33_$__cuda_sm70_votesync_ballot - $__internal_32_$__cuda_sm70_shflsync_up_p)
$__internal_32_$__cuda_sm70_shflsync_up_p:
[----:B------:R-:W-:Y:S01]  /*18890*/  MOV R12, R0 ;  /* 0x00000000000c7202 */ /* 0x000fe20000000f00 */
[----:B------:R-:W-:Y:S04]  /*188a0*/  WARPSYNC R205 ;  /* 0x000000cd00007348 */ /* 0x000fe80003800000 */
[----:B------:R-:W-:Y:S01]  /*188b0*/  MOV R13, 0x0 ;  /* 0x00000000000d7802 */ /* 0x000fe20000000f00 */
[----:B------:R1:W2:Y:S03]  /*188c0*/  SHFL.UP PT, R7, R9, R7, R206 ;  /* 0x0400000709077389 */ /* 0x0002a600000e00ce */
[----:B------:R-:W-:Y:S05]  /*188d0*/  RET.REL.NODEC R12 `(_ZN7cutlass13device_kernelIN5flash19enable_sm80_to_sm89INS1_16FlashAttnFwdSm80INS1_25CollectiveMainloopFwdSm80ILi8ELi2ELb0EN4cute5tupleIJNS5_1CILi128EEENS7_ILi64EEENS7_ILi192EEEEEELi192ENS_10bfloat16_tEfNS_4arch4Sm80ELb0ELb0ELb0ELb1ELb0ELb1ELb1ELb1EEENS1_21CollectiveEpilogueFwdINS6_IJS8_SA_S9_EEENS6_IJNS7_ILi1EEESI_SI_EEESC_SE_Li256ELb1ELb1ELb1ELb0EEENS1_36VarlenDynamicPersistentTileSchedulerILi128ELi64ELi256ELi256ELb1ELb1ELb0ELb0ELb1ELb1EEEEEEEEEvNT_6ParamsE) ;  /* 0xfffe77200c007950 */ /* 0x000fea0003c3ffff */
        .weak           $__internal_33_$__cuda_sm70_votesync_ballot
        .type           $__internal_33_$__cuda_sm70_votesync_ballot,@function
        .size           $__internal_33_$__cuda_sm70_votesync_ballot,(.L_x_2493 - $__internal_33_$__cuda_sm70_votesync_ballot)
$__internal_33_$__cuda_sm70_votesync_ballot:
[----:B------:R-:W-:Y:S01]  /*188e0*/  ISETP.NE.U32.AND P0, PT, R2, 0x1, PT ;  /* 0x000000010200780c */ /* 0x000fe20003f05070 */
[----:B------:R-:W-:Y:S01]  /*188f0*/  IMAD.MOV.U32 R12, RZ, RZ, R0 ;  /* 0x000000ffff0c7224 */ /* 0x000fe200078e0000 */
[----:B------:R-:W-:Y:S04]  /*18900*/  WARPSYNC R199 ;  /* 0x000000c700007348 */ /* 0x000fe80003800000 */
[----:B------:R-:W-:-:S07]  /*18910*/  IMAD.MOV.U32 R13, RZ, RZ, 0x0 ;  /* 0x00000000ff0d7424 */ /* 0x000fce00078e00ff */
[----:B------:R-:W-:-:S04]  /*18920*/  VOTE.ANY R2, PT, !P0 ;  /* 0x0000000000027806 */ /* 0x000fc800040e0100 */
[----:B------:R-:W-:Y:S01]  /*18930*/  LOP3.LUT R7, R2, R199, RZ, 0xc0, !PT ;  /* 0x000000c702077212 */ /* 0x000fe200078ec0ff */
[----:B------:R-:W-:Y:S06]  /*18940*/  RET.REL.NODEC R12 `(_ZN7cutlass13device_kernelIN5flash19enable_sm80_to_sm89INS1_16FlashAttnFwdSm80INS1_25CollectiveMainloopFwdSm80ILi8ELi2ELb0EN4cute5tupleIJNS5_1CILi128EEENS7_ILi64EEENS7_ILi192EEEEEELi192ENS_10bfloat16_tEfNS_4arch4Sm80ELb0ELb0ELb0ELb1ELb0ELb1ELb1ELb1EEENS1_21CollectiveEpilogueFwdINS6_IJS8_SA_S9_EEENS6_IJNS7_ILi1EEESI_SI_EEESC_SE_Li256ELb1ELb1ELb1ELb0EEENS1_36VarlenDynamicPersistentTileSchedulerILi128ELi64ELi256ELi256ELb1ELb1ELb0ELb0ELb1ELb1EEEEEEEEEvNT_6ParamsE) ;  /* 0xfffe76b00c007950 */ /* 0x000fec0003c3ffff */
.L_x_1557:
        /* <DEDUP_REMOVED lines=11> */
.L_x_2493:


//--------------------- .text._ZN7cutlass13device_kernelIN5flash19enable_sm80_to_sm89INS1_16FlashAttnFwdSm80INS1_25CollectiveMainloopFwdSm80ILi8ELi2ELb0EN4cute5tupleIJNS5_1CILi128EEENS7_ILi64EEENS7_ILi192EEEEEELi192ENS_10bfloat16_tEfNS_4arch4Sm80ELb0ELb1ELb0ELb0ELb0ELb0ELb1ELb1EEENS1_21CollectiveEpilogueFwdINS6_IJS8_SA_S9_EEENS6_IJNS7_ILi1EEESI_SI_EEESC_SE_Li256ELb0ELb1ELb1ELb0EEENS1_19SingleTileSchedulerILb0ELb1ELb1ELi128EEEEEEEEEvNT_6ParamsE --------------------------
	.section	.text._ZN7cutlass13device_kernelIN5flash19enable_sm80_to_sm89INS1_16FlashAttnFwdSm80INS1_25CollectiveMainloopFwdSm80ILi8ELi2ELb0EN4cute5tupleIJNS5_1CILi128EEENS7_ILi64EEENS7_ILi192EEEEEELi192ENS_10bfloat16_tEfNS_4arch4Sm80ELb0ELb1ELb0ELb0ELb0ELb0ELb1ELb1EEENS1_21CollectiveEpilogueFwdINS6_IJS8_SA_S9_EEENS6_IJNS7_ILi1EEESI_SI_EEESC_SE_Li256ELb0ELb1ELb1ELb0EEENS1_19SingleTileSchedulerILb0ELb1ELb1ELi128EEEEEEEEEvNT_6ParamsE,"ax",@progbits
	.sectioninfo	@"SHI_REGISTERS=241"
	.align	128
.text._ZN7cutlass13device_kernelIN5flash19enable_sm80_to_sm89INS1_16FlashAttnFwdSm80INS1_25CollectiveMainloopFwdSm80ILi8ELi2ELb0EN4cute5tupleIJNS5_1CILi128EEENS7_ILi64EEENS7_ILi192EEEEEELi192ENS_10bfloat16_tEfNS_4arch4Sm80ELb0ELb1ELb0ELb0ELb0ELb0ELb1ELb1EEENS1_21CollectiveEpilogueFwdINS6_IJS8_SA_S9_EEENS6_IJNS7_ILi1EEESI_SI_EEESC_SE_Li256ELb0ELb1ELb1ELb0EEENS1_19SingleTileSchedulerILb0ELb1ELb1ELi128EEEEEEEEEvNT_6ParamsE:
        .type           _ZN7cutlass13device_kernelIN5flash19enable_sm80_to_sm89INS1_16FlashAttnFwdSm80INS1_25CollectiveMainloopFwdSm80ILi8ELi2ELb0EN4cute5tupleIJNS5_1CILi128EEENS7_ILi64EEENS7_ILi192EEEEEELi192ENS_10bfloat16_tEfNS_4arch4Sm80ELb0ELb1ELb0ELb0ELb0ELb0ELb1ELb1EEENS1_21CollectiveEpilogueFwdINS6_IJS8_SA_S9_EEENS6_IJNS7_ILi1EEESI_SI_EEESC_SE_Li256ELb0ELb1ELb1ELb0EEENS1_19SingleTileSchedulerILb0ELb1ELb1ELi128EEEEEEEEEvNT_6ParamsE,@function
        .size           _ZN7cutlass13device_kernelIN5flash19enable_sm80_to_sm89INS1_16FlashAttnFwdSm80INS1_25CollectiveMainloopFwdSm80ILi8ELi2ELb0EN4cute5tupleIJNS5_1CILi128EEENS7_ILi64EEENS7_ILi192EEEEEELi192ENS_10bfloat16_tEfNS_4arch4Sm80ELb0ELb1ELb0ELb0ELb0ELb0ELb1ELb1EEENS1_21CollectiveEpilogueFwdINS6_IJS8_SA_S9_EEENS6_IJNS7_ILi1EEESI_SI_EEESC_SE_Li256ELb0ELb1ELb1ELb0EEENS1_19SingleTileSchedulerILb0ELb1ELb1ELi128EEEEEEEEEvNT_6ParamsE,(.L_x_2498 - _ZN7cutlass13device_kernelIN5flash19enable_sm80_to_sm89INS1_16FlashAttnFwdSm80INS1_25CollectiveMainloopFwdSm80ILi8ELi2ELb0EN4cute5tupleIJNS5_1CILi128EEENS7_ILi64EEENS7_ILi192EEEEEELi192ENS_10bfloat16_tEfNS_4arch4Sm80ELb0ELb1ELb0ELb0ELb0ELb0ELb1ELb1EEENS1_21CollectiveEpilogueFwdINS6_IJS8_SA_S9_EEENS6_IJNS7_ILi1EEESI_SI_EEESC_SE_Li256ELb0ELb1ELb1ELb0EEENS1_19SingleTileSchedulerILb0ELb1ELb1ELi128EEEEEEEEEvNT_6ParamsE)
        .other          _ZN7cutlass13device_kernelIN5flash19enable_sm80_to_sm89INS1_16FlashAttnFwdSm80INS1_25CollectiveMainloopFwdSm80ILi8ELi2ELb0EN4cute5tupleIJNS5_1CILi128EEENS7_ILi64EEENS7_ILi192EEEEEELi192ENS_10bfloat16_tEfNS_4arch4Sm80ELb0ELb1ELb0ELb0ELb0ELb0ELb1ELb1EEENS1_21CollectiveEpilogueFwdINS6_IJS8_SA_S9_EEENS6_IJNS7_ILi1EEESI_SI_EEESC_SE_Li256ELb0ELb1ELb1ELb0EEENS1_19SingleTileSchedulerILb0ELb1ELb1ELi128EEEEEEEEEvNT_6ParamsE,@"STO_CUDA_ENTRY STV_DEFAULT"
_ZN7cutlass13device_kernelIN5flash19enable_sm80_to_sm89INS1_16FlashAttnFwdSm80INS1_25CollectiveMainloopFwdSm80ILi8ELi2ELb0EN4cute5tupleIJNS5_1CILi128EEENS7_ILi64EEENS7_ILi192EEEEEELi192ENS_10bfloat16_tEfNS_4arch4Sm80ELb0ELb1ELb0ELb0ELb0ELb0ELb1ELb1EEENS1_21CollectiveEpilogueFwdINS6_IJS8_SA_S9_EEENS6_IJNS7_ILi1EEESI_SI_EEESC_SE_Li256ELb0ELb1ELb1ELb0EEENS1_19SingleTileSchedulerILb0ELb1ELb1ELi128EEEEEEEEEvNT_6ParamsE:
        /* <DEDUP_REMOVED lines=17> */
.L_x_1558:
[----:B---3--:R-:W-:Y:S02]  /*0110*/  ULDC.64 UR4, c[0x0][0x550] ;  /* 0x0001540000047ab9 */ /* 0x008fe40000000a00 */
[----:B------:R-:W-:Y:S02]  /*0120*/  UISETP.NE.AND UP0, UPT, UR4, 0x1, UPT ;  /* 0x000000010400788c */ /* 0x000fe4000bf05270 */
[----:B------:R-:W-:-:S02]  /*0130*/  UIMAD.WIDE.U32 UR10, UR6, UR5, URZ ;  /* 0x00000005060a72a5 */ /* 0x000fc4000f8e003f */
[----:B------:R-:W-:Y:S02]  /*0140*/  ULDC UR4, c[0x0][0x558] ;  /* 0x0001560000047ab9 */ /* 0x000fe40000000800 */
[----:B------:R-:W-:-:S05]  /*0150*/  UMOV UR8, UR6 ;  /* 0x0000000600087c82 */ /* 0x000fca0008000000 */
[----:B------:R-:W-:-:S03]  /*0160*/  @UP0 USHF.R.U32.HI UR8, URZ, UR4, UR11 ;  /* 0x000000043f080299 */ /* 0x000fc6000801160b */
.L_x_1559:
        /* <DEDUP_REMOVED lines=35> */
.L_x_1561:
[----:B------:R-:W-:Y:S02]  /*03a0*/  ULDC UR4, c[0x0][0x32c] ;  /* 0x0000cb0000047ab9 */ /* 0x000fe40000000800 */
[----:B------:R-:W-:-:S03]  /*03b0*/  UISETP.NE.AND UP0, UPT, UR11, UR4, UPT ;  /* 0x000000040b00728c */ /* 0x000fc6000bf05270 */
[----:B------:R-:W-:Y:S02]  /*03c0*/  ULDC.64 UR4, c[0x0][0x330] ;  /* 0x0000cc0000047ab9 */ /* 0x000fe40000000a00 */
[----:B------:R-:W-:-:S06]  /*03d0*/  UIMAD.WIDE.U32 UR14, UR7, UR4, URZ ;  /* 0x00000004070e72a5 */ /* 0x000fcc000f8e003f */
[----:B------:R-:W-:Y:S02]  /*03e0*/  @UP0 USHF.R.U32.HI UR7, URZ, UR5, UR15 ;  /* 0x000000053f070299 */ /* 0x000fe4000801160f */
.L_x_1562:
[----:B------:R-:W-:Y:S02]  /*03f0*/  ULDC UR4, c[0x0][0x32c] ;  /* 0x0000cb0000047ab9 */ /* 0x000fe40000000800 */
[----:B------:R-:W-:-:S04]  /*0400*/  UIMAD UR4, UR7, UR4, UR4 ;  /* 0x00000004070472a4 */ /* 0x000fc8000f8e0204 */
[----:B------:R-:W-:-:S04]  /*0410*/  UISETP.LT.AND UP0, UPT, UR6, UR4, UPT ;  /* 0x000000040600728c */ /* 0x000fc8000bf01270 */
[----:B------:R-:W-:-:S03]  /*0420*/  USEL UR6, UR6, UR4, UP0 ;  /* 0x0000000406067287 */ /* 0x000fc60008000000 */
.L_x_1560:
[----:B------:R-:W-:Y:S01]  /*0430*/  ULDC.64 UR4, c[0x0][0x2c8] ;  /* 0x0000b20000047ab9 */ /* 0x000fe20000000a00 */
[----:B------:R-:W-:Y:S01]  /*0440*/  PLOP3.LUT P0, PT, PT, PT, UP1, 0x40, 0x0 ;  /* 0x000000000000781c */ /* 0x000fe20003f0e818 */
[----:B------:R-:W-:Y:S02]  /*0450*/  UMOV UR7, 0x3f ;  /* 0x0000003f00077882 */ /* 0x000fe40000000000 */
[----:B------:R-:W-:Y:S02]  /*0460*/  ULDC UR12, c[0x0][0x1d0] ;  /* 0x00007400000c7ab9 */ /* 0x000fe40000000800 */
[----:B------:R-:W-:Y:S02]  /*0470*/  UIMAD.WIDE.U32 UR14, UR13, UR4, URZ ;  /* 0x000000040d0e72a5 */ /* 0x000fe4000f8e003f */
[----:B------:R-:W-:Y:S02]  /*0480*/  UIADD3 UR6, UR6, 0x3f, URZ ;  /* 0x0000003f06067890 */ /* 0x000fe4000fffe03f */
[----:B------:R-:W-:-:S02]  /*0490*/  UIADD3 UR7, UR7, UR12, URZ ;  /* 0x0000000c07077290 */ /* 0x000fc4000fffe03f */
[----:B------:R-:W-:Y:S02]  /*04a0*/  UMOV UR4, UR13 ;  /* 0x0000000d00047c82 */ /* 0x000fe40008000000 */
[----:B------:R-:W-:Y:S02]  /*04b0*/  @UP2 USHF.R.U32.HI UR4, URZ, UR5, UR15 ;  /* 0x000000053f042299 */ /* 0x000fe4000801160f */
[----:B------:R-:W-:Y:S02]  /*04c0*/  ULDC UR11, c[0x0][0x168] ;  /* 0x00005a00000b7ab9 */ /* 0x000fe40000000800 */
[----:B------:R-:W-:Y:S02]  /*04d0*/  USHF.R.S32.HI UR15, URZ, 0x1f, UR6 ;  /* 0x0000001f3f0f7899 */ /* 0x000fe40008011406 */
[----:B------:R-:W-:Y:S02]  /*04e0*/  USHF.R.S32.HI UR14, URZ, 0x1f, UR7 ;  /* 0x0000001f3f0e7899 */ /* 0x000fe40008011407 */
[----:B------:R-:W-:-:S02]  /*04f0*/  UIADD3 UR12, UR12, -UR11, URZ ;  /* 0x8000000b0c0c7290 */ /* 0x000fc4000fffe03f */
[----:B------:R-:W-:Y:S02]  /*0500*/  ULEA.HI UR6, UR15, UR6, URZ, 0x6 ;  /* 0x000000060f067291 */ /* 0x000fe4000f8f303f */
[----:B------:R-:W-:Y:S02]  /*0510*/  ULEA.HI UR14, UR14, UR7, URZ, 0x6 ;  /* 0x000000070e0e7291 */ /* 0x000fe4000f8f303f */
[----:B------:R-:W-:Y:S02]  /*0520*/  UIADD3 UR4, UR12, UR4, URZ ;  /* 0x000000040c047290 */ /* 0x000fe4000fffe03f */
[----:B------:R-:W-:Y:S02]  /*0530*/  ULDC UR5, c[0x0][0x324] ;  /* 0x0000c90000057ab9 */ /* 0x000fe40000000800 */
[----:B------:R-:W-:Y:S02]  /*0540*/  USHF.R.S32.HI UR6, URZ, 0x6, UR6 ;  /* 0x000000063f067899 */ /* 0x000fe40008011406 */
[----:B------:R-:W-:-:S02]  /*0550*/  USHF.R.S32.HI UR14, URZ, 0x6, UR14 ;  /* 0x000000063f0e7899 */ /* 0x000fc4000801140e */
[----:B------:R-:W-:Y:S02]  /*0560*/  UIADD3 UR5, UR4, -UR5, URZ ;  /* 0x8000000504057290 */ /* 0x000fe4000fffe03f */
[----:B------:R-:W-:-:S04]  /*0570*/  UISETP.LT.AND UP0, UPT, UR14, UR6, UPT ;  /* 0x000000060e00728c */ /* 0x000fc8000bf01270 */
[----:B------:R-:W-:Y:S01]  /*0580*/  USEL UR6, UR14, UR6, UP0 ;  /* 0x000000060e067287 */ /* 0x000fe20008000000 */
[----:B------:R-:W-:Y:S01]  /*0590*/  MOV R3, UR5 ;  /* 0x0000000500037c02 */ /* 0x000fe20008000f00 */
[----:B------:R-:W-:Y:S05]  /*05a0*/  @P0 BRA `(.L_x_1563) ;  /* 0x0000010000000947 */ /* 0x000fea0003800000 */
[----:B------:R-:W-:-:S04]  /*05b0*/  MOV R4, UR4 ;  /* 0x0000000400047c02 */ /* 0x000fc80008000f00 */
        /* <DEDUP_REMOVED lines=9> */
.L_x_1564:
[----:B------:R-:W-:-:S04]  /*0650*/  MOV R2, c[0x0][0x32c] ;  /* 0x0000cb0000027a02 */ /* 0x000fc80000000f00 */
[----:B------:R-:W-:-:S13]  /*0660*/  ISETP.NE.AND P0, PT, R2, 0x1, PT ;  /* 0x000000010200780c */ /* 0x000fda0003f05270 */
[----:B------:R-:W-:-:S05]  /*0670*/  @P0 IMAD.HI.U32 R2, R4, c[0x0][0x330], RZ ;  /* 0x0000cc0004020a27 */ /* 0x000fca00078e00ff */
[----:B------:R-:W-:-:S05]  /*0680*/  @P0 SHF.R.U32.HI R4, RZ, c[0x0][0x334], R2 ;  /* 0x0000cd00ff040a19 */ /* 0x000fca0000011602 */
.L_x_1565:
[----:B------:R-:W-:-:S05]  /*0690*/  IMAD R4, R4, c[0x0][0x32c], RZ ;  /* 0x0000cb0004047a24 */ /* 0x000fca00078e02ff */
[----:B------:R-:W-:-:S04]  /*06a0*/  IMNMX R3, R3, R4, !PT ;  /* 0x0000000403037217 */ /* 0x000fc80007800200 */
.L_x_1563:
[----:B------:R-:W-:Y:S01]  /*06b0*/  SHF.R.S32.HI R2, RZ, 0x1f, R3 ;  /* 0x0000001fff027819 */ /* 0x000fe20000011403 */
[----:B------:R-:W-:Y:S01]  /*06c0*/  USHF.R.U32.HI UR5, URZ, 0x10, UR10 ;  /* 0x000000103f057899 */ /* 0x000fe2000801160a */
[----:B------:R-:W-:Y:S01]  /*06d0*/  IMAD.MOV.U32 R132, RZ, RZ, RZ ;  /* 0x000000ffff847224 */ /* 0x000fe200078e00ff */
[----:B------:R-:W-:Y:S01]  /*06e0*/  ULDC UR4, c[0x0][0x338] ;  /* 0x0000ce0000047ab9 */ /* 0x000fe20000000800 */
[----:B------:R-:W-:Y:S01]  /*06f0*/  LEA.HI R2, R2, R3, RZ, 0x6 ;  /* 0x0000000302027211 */ /* 0x000fe200078f30ff */
[----:B------:R-:W-:-:S03]  /*0700*/  UISETP.NE.AND UP0, UPT, UR5, URZ, UPT ;  /* 0x0000003f0500728c */ /* 0x000fc6000bf05270 */
[----:B------:R-:W-:Y:S01]  /*0710*/  SHF.R.S32.HI R189, RZ, 0x6, R2 ;  /* 0x00000006ffbd7819 */ /* 0x000fe20000011402 */
[----:B------:R-:W-:-:S03]  /*0720*/  USEL UR4, UR5, UR4, UP0 ;  /* 0x0000000405047287 */ /* 0x000fc60008000000 */
[----:B------:R-:W-:-:S04]  /*0730*/  IMNMX R189, RZ, R189, !PT ;  /* 0x000000bdffbd7217 */ /* 0x000fc80007800200 */
[----:B------:R-:W-:-:S13]  /*0740*/  ISETP.LT.AND P0, PT, R189, UR6, PT ;  /* 0x00000006bd007c0c */ /* 0x000fda000bf01270 */
[----:B------:R-:W-:Y:S05]  /*0750*/  @!P0 BRA `(.L_x_1566) ;  /* 0x000001c000008947 */ /* 0x000fea0003800000 */
[----:B------:R-:W-:Y:S01]  /*0760*/  IMAD.U32 R2, RZ, RZ, UR4 ;  /* 0x00000004ff027e24 */ /* 0x000fe2000f8e00ff */
[----:B------:R-:W-:-:S04]  /*0770*/  UIADD3 UR5, UR4, -0x1, UR6 ;  /* 0xffffffff04057890 */ /* 0x000fc8000fffe006 */
[-C--:B------:R-:W-:Y:S02]  /*0780*/  IABS R5, R2.reuse ;  /* 0x0000000200057213 */ /* 0x080fe40000000000 */
[----:B------:R-:W-:Y:S02]  /*0790*/  IADD3 R7, -R189, UR5, RZ ;  /* 0x00000005bd077c10 */ /* 0x000fe4000fffe1ff */
[----:B------:R-:W1:Y:S01]  /*07a0*/  I2F.RP R10, R5 ;  /* 0x00000005000a7306 */ /* 0x000e620000209400 */
[----:B------:R-:W-:Y:S02]  /*07b0*/  IABS R2, R2 ;  /* 0x0000000200027213 */ /* 0x000fe40000000000 */
[----:B------:R-:W-:Y:S02]  /*07c0*/  IABS R3, R7 ;  /* 0x0000000700037213 */ /* 0x000fe40000000000 */
[----:B------:R-:W-:Y:S01]  /*07d0*/  LOP3.LUT R7, R7, UR4, RZ, 0x3c, !PT ;  /* 0x0000000407077c12 */ /* 0x000fe2000f8e3cff */
        /* <DEDUP_REMOVED lines=14> */
[----:B------:R-:W-:Y:S02]  /*08c0*/  ISETP.NE.AND P1, PT, RZ, UR4, PT ;  /* 0x00000004ff007c0c */ /* 0x000fe4000bf25270 */
[----:B------:R-:W-:-:S13]  /*08d0*/  ISETP.GE.U32.AND P2, PT, R2, R5, PT ;  /* 0x000000050200720c */ /* 0x000fda0003f46070 */
[----:B------:R-:W-:-:S05]  /*08e0*/  @P2 IADD3 R4, R4, 0x1, RZ ;  /* 0x0000000104042810 */ /* 0x000fca0007ffe0ff */
[----:B------:R-:W-:Y:S01]  /*08f0*/  @!P0 IMAD.MOV R4, RZ, RZ, -R4 ;  /* 0x000000ffff048224 */ /* 0x000fe200078e0a04 */
[----:B------:R-:W-:-:S05]  /*0900*/  @!P1 LOP3.LUT R4, RZ, UR4, RZ, 0x33, !PT ;  /* 0x00000004ff049c12 */ /* 0x000fca000f8e33ff */
[----:B------:R-:W-:Y:S02]  /*0910*/  IMAD.MOV.U32 R132, RZ, RZ, R4 ;  /* 0x000000ffff847224 */ /* 0x000fe400078e0004 */
.L_x_1566:
[----:B------:R-:W-:Y:S01]  /*0920*/  ULOP3.LUT UR10, UR10, 0xffff, URZ, 0xc0, !UPT ;  /* 0x0000ffff0a0a7892 */ /* 0x000fe2000f8ec03f */
[----:B------:R-:W-:Y:S01]  /*0930*/  PLOP3.LUT P2, PT, PT, PT, PT, 0x80, 0x0 ;  /* 0x000000000000781c */ /* 0x000fe20003f4f070 */
[----:B------:R-:W-:Y:S01]  /*0940*/  IMAD.MOV.U32 R7, RZ, RZ, RZ ;  /* 0x000000ffff077224 */ /* 0x000fe200078e00ff */
[----:B------:R-:W-:Y:S01]  /*0950*/  MOV R4, RZ ;  /* 0x000000ff00047202 */ /* 0x000fe20000000f00 */
[----:B------:R-:W-:Y:S01]  /*0960*/  CS2R R84, SRZ ;  /* 0x0000000000547805 */ /* 0x000fe2000001ff00 */
[----:B------:R-:W-:Y:S01]  /*0970*/  CS2R R82, SRZ ;  /* 0x0000000000527805 */ /* 0x000fe2000001ff00 */
[----:B------:R-:W-:Y:S01]  /*0980*/  IMAD R189, R132, UR10, R189 ;  /* 0x0000000a84bd7c24 */ /* 0x000fe2000f8e02bd */
[----:B------:R-:W-:Y:S01]  /*0990*/  ULDC.64 UR10, c[0x0][0x118] ;  /* 0x00004600000a7ab9 */ /* 0x000fe20000000a00 */
[----:B------:R-:W-:Y:S01]  /*09a0*/  CS2R R80, SRZ ;  /* 0x0000000000507805 */ /* 0x000fe2000001ff00 */
[----:B------:R-:W-:Y:S01]  /*09b0*/  CS2R R78, SRZ ;  /* 0x00000000004e7805 */ /* 0x000fe2000001ff00 */
[----:B------:R-:W-:Y:S01]  /*09c0*/  IMAD.IADD R132, R189, 0x1, R132 ;  /* 0x00000001bd847824 */ /* 0x000fe200078e0284 */
[----:B------:R-:W-:Y:S01]  /*09d0*/  CS2R R76, SRZ ;  /* 0x00000000004c7805 */ /* 0x000fe2000001ff00 */
[----:B------:R-:W-:Y:S01]  /*09e0*/  CS2R R74, SRZ ;  /* 0x00000000004a7805 */ /* 0x000fe2000001ff00 */
[----:B------:R-:W-:Y:S01]  /*09f0*/  CS2R R72, SRZ ;  /* 0x0000000000487805 */ /* 0x000fe2000001ff00 */
[----:B------:R-:W-:Y:S01]  /*0a00*/  CS2R R70, SRZ ;  /* 0x0000000000467805 */ /* 0x000fe2000001ff00 */
[----:B------:R-:W-:Y:S01]  /*0a10*/  IMNMX R132, R132, UR6, PT ;  /* 0x0000000684847c17 */ /* 0x000fe2000b800200 */
        /* <DEDUP_REMOVED lines=47> */
[----:B------:R-:W-:-:S05]  /*0d10*/  @P4 IMAD.WIDE R4, R0, R3, c[0x0][0x340] ;  /* 0x0000d00000044625 */ /* 0x000fca00078e0203 */
[----:B------:R1:W2:Y:S01]  /*0d20*/  @P4 LDG.E R2, [R4.64] ;  /* 0x0000000a04024981 */ /* 0x0002a2000c1e1900 */
[----:B------:R-:W-:Y:S01]  /*0d30*/  SHF.R.S32.HI R81, RZ, 0x1f, R6 ;  /* 0x0000001fff517819 */ /* 0x000fe20000011406 */
[----:B------:R-:W-:Y:S01]  /*0d40*/  UIMAD UR6, UR14, UR4, URZ ;  /* 0x000000040e0672a4 */ /* 0x000fe2000f8e023f */
[----:B------:R-:W-:Y:S01]  /*0d50*/  PLOP3.LUT P2, PT, PT, PT, UP2, 0x80, 0x0 ;  /* 0x000000000000781c */ /* 0x000fe20003f4f028 */
[----:B------:R-:W-:Y:S01]  /*0d60*/  UIMAD.WIDE.U32 UR16, UR8, UR4, URZ ;  /* 0x00000004081072a5 */ /* 0x000fe2000f8e003f */
[CC--:B------:R-:W-:Y:S01]  /*0d70*/  LEA.HI R8, R81.reuse, R6.reuse, RZ, 0x3 ;  /* 0x0000000651087211 */ /* 0x0c0fe200078f18ff */
[----:B------:R-:W-:Y:S01]  /*0d80*/  UIMAD UR4, UR8, UR5, UR6 ;  /* 0x00000005080472a4 */ /* 0x000fe2000f8e0206 */
[CC--:B------:R-:W-:Y:S01]  /*0d90*/  LEA.HI R19, R81.reuse, R6.reuse, RZ, 0x4 ;  /* 0x0000000651137211 */ /* 0x0c0fe200078f20ff */
[----:B------:R-:W-:Y:S01]  /*0da0*/  BSSY B0, `(.L_x_1568) ;  /* 0x0000097000007945 */ /* 0x000fe20003800000 */
[----:B------:R-:W-:Y:S01]  /*0db0*/  LOP3.LUT R3, R8, 0xfffffff8, RZ, 0xc0, !PT ;  /* 0xfffffff808037812 */ /* 0x000fe200078ec0ff */
[----:B------:R-:W-:Y:S01]  /*0dc0*/  UIADD3 UR4, UR17, UR4, URZ ;  /* 0x0000000411047290 */ /* 0x000fe2000fffe03f */
[----:B------:R-:W-:Y:S01]  /*0dd0*/  SHF.R.S32.HI R9, RZ, 0x3, R8 ;  /* 0x00000003ff097819 */ /* 0x000fe20000011408 */
[----:B------:R-:W-:Y:S01]  /*0de0*/  IMAD.U32 R21, RZ, RZ, UR17 ;  /* 0x00000011ff157e24 */ /* 0x000fe2000f8e00ff */
[----:B------:R-:W-:Y:S01]  /*0df0*/  PLOP3.LUT P0, PT, PT, PT, UP2, 0x80, 0x0 ;  /* 0x000000000000781c */ /* 0x000fe20003f0f028 */
[----:B------:R-:W-:Y:S01]  /*0e00*/  IMAD.IADD R208, R6, 0x1, -R3 ;  /* 0x0000000106d07824 */ /* 0x000fe200078e0a03 */
[----:B------:R-:W-:Y:S01]  /*0e10*/  LEA.HI R13, R81, R6, RZ, 0x6 ;  /* 0x00000006510d7211 */ /* 0x000fe200078f30ff */
[----:B------:R-:W-:Y:S01]  /*0e20*/  IMAD.SHL.U32 R7, R9, 0x40, RZ ;  /* 0x0000004009077824 */ /* 0x000fe200078e00ff */
[----:B------:R-:W-:Y:S01]  /*0e30*/  ULDC.64 UR6, c[0x0][0x1e8] ;  /* 0x00007a0000067ab9 */ /* 0x000fe20000000a00 */
[C---:B------:R-:W-:Y:S01]  /*0e40*/  IMAD.SHL.U32 R18, R208.reuse, 0x8, RZ ;  /* 0x00000008d0127824 */ /* 0x040fe200078e00ff */
[----:B------:R-:W-:Y:S01]  /*0e50*/  UIMAD UR6, UR14, UR6, URZ ;  /* 0x000000060e0672a4 */ /* 0x000fe2000f8e023f */
[----:B------:R-:W-:Y:S01]  /*0e60*/  IMAD.SHL.U32 R17, R208, 0x40, RZ ;  /* 0x00000040d0117824 */ /* 0x000fe200078e00ff */
[----:B------:R-:W-:Y:S01]  /*0e70*/  LOP3.LUT R7, R7, 0x1c0, RZ, 0xc0, !PT ;  /* 0x000001c007077812 */ /* 0x000fe200078ec0ff */
[----:B------:R-:W-:Y:S01]  /*0e80*/  IMAD.U32 R20, RZ, RZ, UR16 ;  /* 0x00000010ff147e24 */ /* 0x000fe2000f8e00ff */
[----:B------:R-:W-:Y:S01]  /*0e90*/  UIMAD UR6, UR8, UR7, UR6 ;  /* 0x00000007080672a4 */ /* 0x000fe2000f8e0206 */
[----:B------:R-:W-:Y:S01]  /*0ea0*/  IMAD.U32 R21, RZ, RZ, UR4 ;  /* 0x00000004ff157e24 */ /* 0x000fe2000f8e00ff */
[----:B-1----:R-:W-:Y:S01]  /*0eb0*/  SHF.R.S32.HI R5, RZ, 0x4, R19 ;  /* 0x00000004ff057819 */ /* 0x002fe20000011413 */
[----:B------:R-:W-:Y:S01]  /*0ec0*/  IMAD.SHL.U32 R13, R13, 0x8, RZ ;  /* 0x000000080d0d7824 */ /* 0x000fe200078e00ff */
[----:B------:R-:W-:Y:S01]  /*0ed0*/  LOP3.LUT R3, R7, 0x38, R18, 0xf8, !PT ;  /* 0x0000003807037812 */ /* 0x000fe200078ef812 */
[----:B------:R-:W-:Y:S01]  /*0ee0*/  IMAD.WIDE.U32 R20, R0, c[0x0][0x1c0], R20 ;  /* 0x0000700000147a25 */ /* 0x000fe200078e0014 */
[C---:B------:R-:W-:Y:S01]  /*0ef0*/  LEA.HI R4, R19.reuse, R5, RZ, 0x1 ;  /* 0x0000000513047211 */ /* 0x040fe200078f08ff */
[----:B------:R-:W-:Y:S01]  /*0f00*/  ULDC.64 UR4, c[0x0][0x210] ;  /* 0x0000840000047ab9 */ /* 0x000fe20000000a00 */
[----:B------:R-:W-:Y:S01]  /*0f10*/  LOP3.LUT R19, R19, 0xfffffff0, RZ, 0xc0, !PT ;  /* 0xfffffff013137812 */ /* 0x000fe200078ec0ff */
[----:B------:R-:W-:Y:S01]  /*0f20*/  UIMAD UR4, UR14, UR4, URZ ;  /* 0x000000040e0472a4 */ /* 0x000fe2000f8e023f */
[----:B------:R-:W-:Y:S01]  /*0f30*/  SHF.R.U32.HI R194, RZ, 0x3, R7 ;  /* 0x00000003ffc27819 */ /* 0x000fe20000011607 */
[----:B------:R-:W-:Y:S01]  /*0f40*/  IMAD R7, R208, 0x20, R9 ;  /* 0x00000020d0077824 */ /* 0x000fe200078e0209 */
[----:B------:R-:W-:Y:S01]  /*0f50*/  LOP3.LUT R4, R4, 0xfffffffe, RZ, 0xc0, !PT ;  /* 0xfffffffe04047812 */ /* 0x000fe200078ec0ff */
[----:B------:R-:W-:Y:S01]  /*0f60*/  IMAD.IADD R19, R6, 0x1, -R19 ;  /* 0x0000000106137824 */ /* 0x000fe200078e0a13 */
[----:B------:R-:W-:Y:S01]  /*0f70*/  LOP3.LUT R17, R17, 0x1c0, RZ, 0xc0, !PT ;  /* 0x000001c011117812 */ /* 0x000fe200078ec0ff */
[----:B------:R-:W-:Y:S01]  /*0f80*/  UIMAD UR4, UR8, UR5, UR4 ;  /* 0x00000005080472a4 */ /* 0x000fe2000f8e0204 */
[----:B------:R-:W-:Y:S01]  /*0f90*/  IADD3 R7, R7, UR13, RZ ;  /* 0x0000000d07077c10 */ /* 0x000fe2000fffe0ff */
[----:B------:R-:W-:Y:S01]  /*0fa0*/  IMAD.IADD R4, R5, 0x1, -R4 ;  /* 0x0000000105047824 */ /* 0x000fe200078e0a04 */
[----:B------:R-:W-:Y:S01]  /*0fb0*/  IADD3 R5, R18, 0x80, RZ ;  /* 0x0000008012057810 */ /* 0x000fe20007ffe0ff */
[----:B------:R-:W-:Y:S01]  /*0fc0*/  ULDC UR5, c[0x0][0x2c4] ;  /* 0x0000b10000057ab9 */ /* 0x000fe20000000800 */
[----:B------:R-:W-:Y:S01]  /*0fd0*/  SHF.R.S32.HI R14, RZ, 0x1f, R19 ;  /* 0x0000001fff0e7819 */ /* 0x000fe20000011413 */
[----:B------:R-:W-:Y:S01]  /*0fe0*/  @P2 IMAD.HI.U32 R10, R7, c[0x0][0x2c8], RZ ;  /* 0x0000b200070a2a27 */ /* 0x000fe200078e00ff */
[----:B------:R-:W-:-:S02]  /*0ff0*/  ISETP.GE.AND P1, PT, R5, c[0x0][0x1d4], PT ;  /* 0x0000750005007a0c */ /* 0x000fc40003f26270 */
[----:B------:R-:W-:Y:S01]  /*1000*/  ISETP.GE.AND P5, PT, R5, c[0x0][0x198], PT ;  /* 0x0000660005007a0c */ /* 0x000fe20003fa6270 */
[----:B------:R-:W-:Y:S01]  /*1010*/  IMAD.MOV.U32 R15, RZ, RZ, R7 ;  /* 0x000000ffff0f7224 */ /* 0x000fe200078e0007 */
[----:B------:R-:W-:Y:S02]  /*1020*/  LOP3.LUT R194, R3, R194, RZ, 0x3c, !PT ;  /* 0x000000c203c27212 */ /* 0x000fe400078e3cff */
[----:B------:R-:W-:Y:S02]  /*1030*/  LEA.HI R5, R14, R19, RZ, 0x3 ;  /* 0x000000130e057211 */ /* 0x000fe400078f18ff */
[----:B------:R-:W-:Y:S02]  /*1040*/  SHF.R.S32.HI R3, RZ, 0x1f, R0 ;  /* 0x0000001fff037819 */ /* 0x000fe40000011400 */
[----:B------:R-:W-:Y:S02]  /*1050*/  @P0 SHF.R.U32.HI R15, RZ, c[0x0][0x2cc], R10 ;  /* 0x0000b300ff0f0a19 */ /* 0x000fe4000001160a */
[----:B------:R-:W-:Y:S01]  /*1060*/  LOP3.LUT R8, R17, 0x8, R8, 0xf8, !PT ;  /* 0x0000000811087812 */ /* 0x000fe200078ef808 */
[----:B------:R-:W-:Y:S01]  /*1070*/  IMAD R23, R3, c[0x0][0x1c0], RZ ;  /* 0x0000700003177a24 */ /* 0x000fe200078e02ff */
[----:B------:R-:W-:-:S02]  /*1080*/  LOP3.LUT R16, R5, 0xfffffff8, RZ, 0xc0, !PT ;  /* 0xfffffff805107812 */ /* 0x000fc400078ec0ff */
[----:B------:R-:W-:Y:S01]  /*1090*/  SHF.R.U32.HI R17, RZ, 0x3, R17 ;  /* 0x00000003ff117819 */ /* 0x000fe20000011611 */
[----:B------:R-:W-:Y:S01]  /*10a0*/  IMAD R23, R0, c[0x0][0x1c4], R23 ;  /* 0x0000710000177a24 */ /* 0x000fe200078e0217 */
[----:B------:R-:W-:Y:S01]  /*10b0*/  SHF.R.S32.HI R10, RZ, 0x1f, R9 ;  /* 0x0000001fff0a7819 */ /* 0x000fe20000011409 */
[----:B------:R-:W-:Y:S01]  /*10c0*/  IMAD.IADD R16, R19, 0x1, -R16 ;  /* 0x0000000113107824 */ /* 0x000fe200078e0a10 */
[----:B------:R-:W-:Y:S01]  /*10d0*/  LOP3.LUT R17, R8, R17, RZ, 0x3c, !PT ;  /* 0x0000001108117212 */ /* 0x000fe200078e3cff */
[----:B------:R-:W-:Y:S01]  /*10e0*/  IMAD.IADD R21, R21, 0x1, R23 ;  /* 0x0000000115157824 */ /* 0x000fe200078e0217 */
[----:B------:R-:W-:Y:S01]  /*10f0*/  SHF.R.S32.HI R19, RZ, 0x1f, R18 ;  /* 0x0000001fff137819 */ /* 0x000fe20000011412 */
[----:B------:R-:W-:Y:S01]  /*1100*/  IMAD R8, R10, c[0x0][0x1e0], RZ ;  /* 0x000078000a087a24 */ /* 0x000fe200078e02ff */
[----:B------:R-:W-:Y:S01]  /*1110*/  LOP3.LUT R194, R194, 0xfffffe00, R13, 0xf8, !PT ;  /* 0xfffffe00c2c27812 */ /* 0x000fe200078ef80d */
[----:B------:R-:W-:Y:S01]  /*1120*/  IMAD R10, R10, c[0x0][0x208], RZ ;  /* 0x000082000a0a7a24 */ /* 0x000fe200078e02ff */
[--C-:B------:R-:W-:Y:S01]  /*1130*/  SHF.R.S32.HI R14, RZ, 0x1f, R15.reuse ;  /* 0x0000001fff0e7819 */ /* 0x100fe2000001140f */
[C---:B------:R-:W-:Y:S01]  /*1140*/  IMAD R13, R9.reuse, c[0x0][0x1e4], R8 ;  /* 0x00007900090d7a24 */ /* 0x040fe200078e0208 */
[C---:B------:R-:W-:Y:S01]  /*1150*/  LOP3.LUT P2, RZ, R16.reuse, 0x4, RZ, 0xc0, !PT ;  /* 0x0000000410ff7812 */ /* 0x040fe2000784c0ff */
[----:B------:R-:W-:Y:S01]  /*1160*/  IMAD.MOV R8, RZ, RZ, -R15 ;  /* 0x000000ffff087224 */ /* 0x000fe200078e0a0f */
[----:B------:R-:W-:Y:S01]  /*1170*/  LOP3.LUT P3, RZ, R16, 0x2, RZ, 0xc0, !PT ;  /* 0x0000000210ff7812 */ /* 0x000fe2000786c0ff */
[C---:B------:R-:W-:Y:S01]  /*1180*/  IMAD R10, R9.reuse, c[0x0][0x20c], R10 ;  /* 0x00008300090a7a24 */ /* 0x040fe200078e020a */
[----:B------:R-:W-:Y:S01]  /*1190*/  P2R R12, PR, RZ, 0x2 ;  /* 0x00000002ff0c7803 */ /* 0x000fe20000000000 */
[----:B------:R-:W-:Y:S01]  /*11a0*/  IMAD.WIDE.U32 R24, R9, c[0x0][0x1e0], R18 ;  /* 0x0000780009187a25 */ /* 0x000fe200078e0012 */
[----:B------:R-:W-:-:S02]  /*11b0*/  LOP3.LUT P1, RZ, R208, 0x2, RZ, 0xc0, !PT ;  /* 0x00000002d0ff7812 */ /* 0x000fc4000782c0ff */
[----:B------:R-:W-:Y:S01]  /*11c0*/  LEA.HI R80, R81, R6, RZ, 0x5 ;  /* 0x0000000651507211 */ /* 0x000fe200078f28ff */
[----:B------:R-:W-:Y:S01]  /*11d0*/  IMAD.WIDE.U32 R22, R9, c[0x0][0x208], R18 ;  /* 0x0000820009167a25 */ /* 0x000fe200078e0012 */
[----:B------:R-:W-:-:S03]  /*11e0*/  P2R R11, PR, RZ, 0x20 ;  /* 0x00000020ff0b7803 */ /* 0x000fc60000000000 */
[----:B------:R-:W-:Y:S02]  /*11f0*/  IMAD R8, R8, c[0x0][0x2c4], R7 ;  /* 0x0000b10008087a24 */ /* 0x000fe400078e0207 */
[----:B------:R-:W-:Y:S02]  /*1200*/  IMAD.IADD R25, R25, 0x1, R13 ;  /* 0x0000000119197824 */ /* 0x000fe400078e020d */
[----:B------:R-:W-:Y:S02]  /*1210*/  IMAD.IADD R23, R23, 0x1, R10 ;  /* 0x0000000117177824 */ /* 0x000fe400078e020a */
[----:B------:R-:W-:Y:S02]  /*1220*/  IMAD.U32 R7, RZ, RZ, UR8 ;  /* 0x00000008ff077e24 */ /* 0x000fe4000f8e00ff */
[----:B------:R-:W-:Y:S02]  /*1230*/  IMAD R14, R14, c[0x0][0x1b0], RZ ;  /* 0x00006c000e0e7a24 */ /* 0x000fe400078e02ff */
[----:B------:R-:W-:-:S02]  /*1240*/  IMAD.SHL.U32 R16, R16, 0x40, RZ ;  /* 0x0000004010107824 */ /* 0x000fc400078e00ff */
[----:B------:R-:W-:-:S03]  /*1250*/  IMAD.WIDE.U32 R24, R7, c[0x0][0x1e8], R24 ;  /* 0x00007a0007187a25 */ /* 0x000fc600078e0018 */
[----:B------:R-:W-:Y:S01]  /*1260*/  LOP3.LUT R13, R16, 0x1c0, RZ, 0xc0, !PT ;  /* 0x000001c0100d7812 */ /* 0x000fe200078ec0ff */
[----:B------:R-:W-:Y:S01]  /*1270*/  IMAD.WIDE.U32 R22, R7, c[0x0][0x210], R22 ;  /* 0x0000840007167a25 */ /* 0x000fe200078e0016 */
[----:B------:R-:W-:Y:S02]  /*1280*/  SHF.R.S32.HI R7, RZ, 0x1f, R8 ;  /* 0x0000001fff077819 */ /* 0x000fe40000011408 */
[----:B------:R-:W-:Y:S01]  /*1290*/  IADD3 R16, R9, UR13, RZ ;  /* 0x0000000d09107c10 */ /* 0x000fe2000fffe0ff */
[----:B------:R-:W-:Y:S01]  /*12a0*/  IMAD R184, R4, 0x200, R17 ;  /* 0x0000020004b87824 */ /* 0x000fe200078e0211 */
[----:B------:R-:W-:Y:S01]  /*12b0*/  IADD3 R23, R23, UR4, RZ ;  /* 0x0000000417177c10 */ /* 0x000fe2000fffe0ff */
[----:B------:R-:W-:Y:S01]  /*12c0*/  IMAD.WIDE.U32 R20, R15, c[0x0][0x1b0], R20 ;  /* 0x00006c000f147a25 */ /* 0x000fe200078e0014 */
[----:B------:R-:W-:Y:S01]  /*12d0*/  ULDC UR4, c[0x0][0x168] ;  /* 0x00005a0000047ab9 */ /* 0x000fe20000000800 */
[----:B------:R-:W-:Y:S01]  /*12e0*/  IADD3 R25, R25, UR6, RZ ;  /* 0x0000000619197c10 */ /* 0x000fe2000fffe0ff */
[----:B------:R-:W-:Y:S01]  /*12f0*/  UIMAD UR4, UR5, UR4, URZ ;  /* 0x00000004050472a4 */ /* 0x000fe2000f8e023f */
[----:B------:R-:W-:-:S02]  /*1300*/  IMAD R14, R15, c[0x0][0x1b4], R14 ;  /* 0x00006d000f0e7a24 */ /* 0x000fc400078e020e */
[----:B------:R-:W-:Y:S02]  /*1310*/  IMAD.SHL.U32 R4, R4, 0x8, RZ ;  /* 0x0000000804047824 */ /* 0x000fe400078e00ff */
[----:B------:R-:W-:Y:S02]  /*1320*/  IMAD.IADD R21, R21, 0x1, R14 ;  /* 0x0000000115157824 */ /* 0x000fe400078e020e */
[----:B------:R-:W-:Y:S01]  /*1330*/  IMAD R7, R7, c[0x0][0x1a8], RZ ;  /* 0x00006a0007077a24 */ /* 0x000fe200078e02ff */
[----:B------:R-:W-:Y:S01]  /*1340*/  LOP3.LUT R4, R13, 0x8, R4, 0xf8, !PT ;  /* 0x000000080d047812 */ /* 0x000fe200078ef804 */
[----:B------:R-:W-:Y:S01]  /*1350*/  IMAD.WIDE.U32 R14, R8, c[0x0][0x1a8], R20 ;  /* 0x00006a00080e7a25 */ /* 0x000fe200078e0014 */
[----:B------:R-:W-:-:S03]  /*1360*/  SHF.R.U32.HI R13, RZ, 0x3, R13 ;  /* 0x00000003ff0d7819 */ /* 0x000fc6000001160d */
[----:B------:R-:W-:Y:S01]  /*1370*/  IMAD R7, R8, c[0x0][0x1ac], R7 ;  /* 0x00006b0008077a24 */ /* 0x000fe200078e0207 */
[----:B------:R-:W-:Y:S01]  /*1380*/  LOP3.LUT R4, R4, R13, RZ, 0x3c, !PT ;  /* 0x0000000d04047212 */ /* 0x000fe200078e3cff */
[----:B------:R-:W-:Y:S01]  /*1390*/  IMAD.SHL.U32 R13, R5, 0x40, RZ ;  /* 0x00000040050d7824 */ /* 0x000fe200078e00ff */
[----:B------:R-:W-:Y:S01]  /*13a0*/  LEA R10, P0, R14, c[0x0][0x160], 0x1 ;  /* 0x000058000e0a7a11 */ /* 0x000fe200078008ff */
[----:B------:R-:W-:-:S03]  /*13b0*/  IMAD.IADD R5, R15, 0x1, R7 ;  /* 0x000000010f057824 */ /* 0x000fc600078e0207 */
[----:B------:R-:W-:Y:S01]  /*13c0*/  LOP3.LUT R4, R4, 0xfffffe00, R13, 0xf8, !PT ;  /* 0xfffffe0004047812 */ /* 0x000fe200078ef80d */
[----:B------:R1:W3:Y:S01]  /*13d0*/  SHFL.IDX PT, R20, R10, RZ, 0x181f ;  /* 0x00181fff0a147589 */ /* 0x0002e200000e0000 */
[----:B------:R-:W-:Y:S02]  /*13e0*/  IADD3 R13, R18, 0x40, RZ ;  /* 0x00000040120d7810 */ /* 0x000fe40007ffe0ff */
[----:B------:R-:W-:Y:S02]  /*13f0*/  LEA.HI.X R5, R14, c[0x0][0x164], R5, 0x1, P0 ;  /* 0x000059000e057a11 */ /* 0x000fe400000f0c05 */
[----:B------:R-:W-:-:S03]  /*1400*/  LOP3.LUT P0, RZ, R208, 0x4, RZ, 0xc0, !PT ;  /* 0x00000004d0ff7812 */ /* 0x000fc6000780c0ff */
[----:B------:R1:W4:Y:S01]  /*1410*/  SHFL.IDX PT, R21, R5, RZ, 0x181f ;  /* 0x00181fff05157589 */ /* 0x00032200000e0000 */
[--C-:B--2---:R-:W-:Y:S01]  /*1420*/  @P4 IMAD.MOV.U32 R196, RZ, RZ, R2.reuse ;  /* 0x000000ffffc44224 */ /* 0x104fe200078e0002 */
[----:B------:R-:W-:Y:S01]  /*1430*/  @P4 SHF.R.S32.HI R197, RZ, 0x1f, R2 ;  /* 0x0000001fffc54819 */ /* 0x000fe20000011402 */
[----:B------:R-:W-:Y:S01]  /*1440*/  @!P4 IMAD.MOV.U32 R196, RZ, RZ, R0 ;  /* 0x000000ffffc4c224 */ /* 0x000fe200078e0000 */
[----:B------:R-:W-:Y:S01]  /*1450*/  LEA.HI R0, R81, R6, RZ, 0x3 ;  /* 0x0000000651007211 */ /* 0x000fe200078f18ff */
[----:B------:R-:W-:Y:S01]  /*1460*/  @!P4 IMAD.MOV.U32 R197, RZ, RZ, R3 ;  /* 0x000000ffffc5c224 */ /* 0x000fe200078e0003 */
[----:B------:R-:W-:Y:S01]  /*1470*/  ISETP.GE.AND P4, PT, R16, UR4, PT ;  /* 0x0000000410007c0c */ /* 0x000fe2000bf86270 */
[----:B------:R-:W-:Y:S01]  /*1480*/  IMAD.MOV.U32 R2, RZ, RZ, 0x10 ;  /* 0x00000010ff027424 */ /* 0x000fe200078e00ff */
[----:B------:R-:W-:Y:S01]  /*1490*/  LOP3.LUT R7, R0, 0xfffffff8, RZ, 0xc0, !PT ;  /* 0xfffffff800077812 */ /* 0x000fe200078ec0ff */
[C---:B------:R-:W-:Y:S01]  /*14a0*/  IMAD R203, R197.reuse, c[0x0][0x1f0], RZ ;  /* 0x00007c00c5cb7a24 */ /* 0x040fe200078e02ff */
[----:B------:R-:W-:Y:S01]  /*14b0*/  P2R R0, PR, RZ, 0x2 ;  /* 0x00000002ff007803 */ /* 0x000fe20000000000 */
[----:B------:R-:W-:Y:S01]  /*14c0*/  IMAD R201, R197, c[0x0][0x218], RZ ;  /* 0x00008600c5c97a24 */ /* 0x000fe200078e02ff */
[----:B------:R-:W-:Y:S01]  /*14d0*/  ISETP.GE.AND P1, PT, R13, c[0x0][0x198], PT ;  /* 0x000066000d007a0c */ /* 0x000fe20003f26270 */
[----:B------:R-:W-:Y:S01]  /*14e0*/  IMAD.IADD R8, R6, 0x1, -R7 ;  /* 0x0000000106087824 */ /* 0x000fe200078e0a07 */
[----:B------:R-:W-:Y:S01]  /*14f0*/  SEL R2, R2, 0xfffffff0, !P3 ;  /* 0xfffffff002027807 */ /* 0x000fe20005800000 */
[----:B------:R-:W-:Y:S01]  /*1500*/  IMAD.MOV.U32 R3, RZ, RZ, 0x20 ;  /* 0x00000020ff037424 */ /* 0x000fe200078e00ff */
[----:B------:R-:W-:Y:S01]  /*1510*/  P2R R0, PR, RZ, 0x2 ;  /* 0x00000002ff007803 */ /* 0x000fe20000000000 */
[C---:B------:R-:W-:Y:S01]  /*1520*/  IMAD R203, R196.reuse, c[0x0][0x1f4], R203 ;  /* 0x00007d00c4cb7a24 */ /* 0x040fe200078e02cb */
[----:B------:R-:W-:Y:S01]  /*1530*/  SHF.R.S32.HI R7, RZ, 0x5, R80 ;  /* 0x00000005ff077819 */ /* 0x000fe20000011450 */
[C---:B------:R-:W-:Y:S01]  /*1540*/  IMAD R201, R196.reuse, c[0x0][0x21c], R201 ;  /* 0x00008700c4c97a24 */ /* 0x040fe200078e02c9 */
[----:B------:R-:W-:Y:S01]  /*1550*/  SEL R3, R3, 0xffffffe0, !P2 ;  /* 0xffffffe003037807 */ /* 0x000fe20005000000 */
[----:B------:R-:W-:Y:S01]  /*1560*/  IMAD.WIDE.U32 R198, R196, c[0x0][0x1f0], R24 ;  /* 0x00007c00c4c67a25 */ /* 0x000fe200078e0018 */
[----:B------:R-:W-:-:S02]  /*1570*/  ISETP.GE.AND P3, PT, R18, c[0x0][0x1d4], PT ;  /* 0x0000750012007a0c */ /* 0x000fc40003f66270 */
[----:B------:R-:W-:Y:S01]  /*1580*/  ISETP.GE.AND P2, PT, R13, c[0x0][0x1d4], PT ;  /* 0x000075000d007a0c */ /* 0x000fe20003f46270 */
[----:B------:R-:W-:Y:S01]  /*1590*/  IMAD.SHL.U32 R8, R8, 0x8, RZ ;  /* 0x0000000808087824 */ /* 0x000fe200078e00ff */
[----:B------:R-:W-:Y:S01]  /*15a0*/  ISETP.NE.AND P1, PT, R12, RZ, PT ;  /* 0x000000ff0c00720c */ /* 0x000fe20003f25270 */
[----:B------:R-:W-:-:S03]  /*15b0*/  IMAD.WIDE.U32 R196, R196, c[0x0][0x218], R22 ;  /* 0x00008600c4c47a25 */ /* 0x000fc600078e0016 */
[----:B------:R-:W-:Y:S01]  /*15c0*/  ISETP.GE.AND P6, PT, R8, c[0x0][0x198], PT ;  /* 0x0000660008007a0c */ /* 0x000fe20003fc6270 */
[----:B------:R-:W-:Y:S02]  /*15d0*/  IMAD.IADD R203, R199, 0x1, R203 ;  /* 0x00000001c7cb7824 */ /* 0x000fe400078e02cb */
[----:B------:R-:W-:Y:S01]  /*15e0*/  IMAD.IADD R201, R197, 0x1, R201 ;  /* 0x00000001c5c97824 */ /* 0x000fe200078e02c9 */
[----:B------:R-:W-:Y:S05]  /*15f0*/  @P4 BRA `(.L_x_1569) ;  /* 0x0000011000004947 */ /* 0x000fea0003800000 */
[C---:B-1-34-:R-:W-:Y:S02]  /*1600*/  IADD3 R12, R8.reuse, 0x80, RZ ;  /* 0x00000080080c7810 */ /* 0x05afe40007ffe0ff */
[----:B------:R-:W-:Y:S02]  /*1610*/  LEA R22, P4, R8, R20, 0x1 ;  /* 0x0000001408167211 */ /* 0x000fe400078808ff */
[----:B------:R-:W-:Y:S02]  /*1620*/  SHF.R.S32.HI R14, RZ, 0x1f, R13 ;  /* 0x0000001fff0e7819 */ /* 0x000fe4000001140d */
[----:B------:R-:W-:-:S02]  /*1630*/  SHF.R.S32.HI R15, RZ, 0x1f, R12 ;  /* 0x0000001fff0f7819 */ /* 0x000fc4000001140c */
[----:B------:R-:W-:Y:S02]  /*1640*/  LEA.HI.X R23, R8, R21, R19, 0x1, P4 ;  /* 0x0000001508177211 */ /* 0x000fe400020f0c13 */
[----:B------:R-:W-:Y:S02]  /*1650*/  LEA.HI R14, R14, R13, RZ, 0x3 ;  /* 0x0000000d0e0e7211 */ /* 0x000fe400078f18ff */
[----:B------:R-:W-:Y:S02]  /*1660*/  ISETP.NE.AND P4, PT, R0, RZ, PT ;  /* 0x000000ff0000720c */ /* 0x000fe40003f85270 */
[----:B------:R-:W-:Y:S01]  /*1670*/  LEA.HI R15, R15, R12, RZ, 0x3 ;  /* 0x0000000c0f0f7211 */ /* 0x000fe200078f18ff */
[----:B------:R-:W-:Y:S01]  /*1680*/  IMAD.SHL.U32 R12, R194, 0x2, RZ ;  /* 0x00000002c20c7824 */ /* 0x000fe200078e00ff */
[----:B------:R-:W-:Y:S02]  /*1690*/  LOP3.LUT R14, R14, 0xfffffff8, RZ, 0xc0, !PT ;  /* 0xfffffff80e0e7812 */ /* 0x000fe400078ec0ff */
[----:B------:R-:W-:-:S02]  /*16a0*/  LOP3.LUT R15, R15, 0xfffffff8, RZ, 0xc0, !PT ;  /* 0xfffffff80f0f7812 */ /* 0x000fc400078ec0ff */
[----:B------:R-:W-:Y:S01]  /*16b0*/  @!PT LDS RZ, [RZ] ;  /* 0x00000000fffff984 */ /* 0x000fe20000000800 */
[----:B------:R1:W-:Y:S01]  /*16c0*/  LDGSTS.E.BYPASS.LTC128B.128 [R12+0x18100], [R22.64], !P6 ;  /* 0x18100000160c7fae */ /* 0x0003e2000f101d4a */
[----:B------:R-:W-:-:S04]  /*16d0*/  IMAD.WIDE R24, R14, 0x2, R20 ;  /* 0x000000020e187825 */ /* 0x000fc800078e0214 */
[----:B------:R-:W-:Y:S01]  /*16e0*/  IMAD.WIDE R20, R15, 0x2, R20 ;  /* 0x000000020f147825 */ /* 0x000fe200078e0214 */
[----:B------:R1:W-:Y:S04]  /*16f0*/  LDGSTS.E.BYPASS.LTC128B.128 [R12+0x1c100], [R24.64], !P4 ;  /* 0x1c100000180c7fae */ /* 0x0003e8000e101d4a */
[----:B------:R1:W-:Y:S02]  /*1700*/  LDGSTS.E.BYPASS.LTC128B.128 [R12+0x20100], [R20.64], !P5 ;  /* 0x20100000140c7fae */ /* 0x0003e4000e901d4a */
.L_x_1569:
[----:B-1-34-:R-:W-:Y:S05]  /*1710*/  BSYNC B0 ;  /* 0x0000000000007941 */ /* 0x01afea0003800000 */
.L_x_1568:
[----:B------:R-:W-:Y:S01]  /*1720*/  IADD3 R12, R16, 0x20, RZ ;  /* 0x00000020100c7810 */ /* 0x000fe20007ffe0ff */
[----:B------:R1:W2:Y:S01]  /*1730*/  SHFL.IDX PT, R21, R5, 0x1, 0x181f ;  /* 0x00381f0005157f89 */ /* 0x0002a200000e0000 */
[----:B------:R-:W-:Y:S02]  /*1740*/  BSSY B0, `(.L_x_1570) ;  /* 0x0000015000007945 */ /* 0x000fe40003800000 */
[----:B------:R-:W-:Y:S01]  /*1750*/  ISETP.GE.AND P4, PT, R12, UR4, PT ;  /* 0x000000040c007c0c */ /* 0x000fe2000bf86270 */
[----:B------:R1:W3:-:S12]  /*1760*/  SHFL.IDX PT, R20, R10, 0x1, 0x181f ;  /* 0x00381f000a147f89 */ /* 0x0002d800000e0000 */
[----:B------:R-:W-:Y:S05]  /*1770*/  @P4 BRA `(.L_x_1571) ;  /* 0x0000011000004947 */ /* 0x000fea0003800000 */
[C---:B------:R-:W-:Y:S02]  /*1780*/  IADD3 R15, R8.reuse, 0x80, RZ ;  /* 0x00000080080f7810 */ /* 0x040fe40007ffe0ff */
[C---:B---3--:R-:W-:Y:S02]  /*1790*/  LEA R22, P4, R8.reuse, R20, 0x1 ;  /* 0x0000001408167211 */ /* 0x048fe400078808ff */
[----:B------:R-:W-:Y:S02]  /*17a0*/  SHF.R.S32.HI R14, RZ, 0x1f, R13 ;  /* 0x0000001fff0e7819 */ /* 0x000fe4000001140d */
[----:B------:R-:W-:Y:S02]  /*17b0*/  SHF.R.S32.HI R12, RZ, 0x1f, R15 ;  /* 0x0000001fff0c7819 */ /* 0x000fe4000001140f */
[----:B--2---:R-:W-:Y:S02]  /*17c0*/  LEA.HI.X R23, R8, R21, R19, 0x1, P4 ;  /* 0x0000001508177211 */ /* 0x004fe400020f0c13 */
[----:B------:R-:W-:-:S02]  /*17d0*/  LEA.HI R14, R14, R13, RZ, 0x3 ;  /* 0x0000000d0e0e7211 */ /* 0x000fc400078f18ff */
[----:B------:R-:W-:Y:S02]  /*17e0*/  ISETP.NE.AND P4, PT, R0, RZ, PT ;  /* 0x000000ff0000720c */ /* 0x000fe40003f85270 */
[----:B------:R-:W-:Y:S01]  /*17f0*/  LEA.HI R12, R12, R15, RZ, 0x3 ;  /* 0x0000000f0c0c7211 */ /* 0x000fe200078f18ff */
[----:B------:R-:W-:Y:S01]  /*1800*/  IMAD.SHL.U32 R15, R194, 0x2, RZ ;  /* 0x00000002c20f7824 */ /* 0x000fe200078e00ff */
[----:B------:R-:W-:Y:S02]  /*1810*/  LOP3.LUT R14, R14, 0xfffffff8, RZ, 0xc0, !PT ;  /* 0xfffffff80e0e7812 */ /* 0x000fe400078ec0ff */
[----:B------:R-:W-:Y:S02]  /*1820*/  LOP3.LUT R12, R12, 0xfffffff8, RZ, 0xc0, !PT ;  /* 0xfffffff80c0c7812 */ /* 0x000fe400078ec0ff */
[----:B------:R-:W-:Y:S01]  /*1830*/  @!PT LDS RZ, [RZ] ;  /* 0x00000000fffff984 */ /* 0x000fe20000000800 */
[----:B------:R2:W-:Y:S01]  /*1840*/  LDGSTS.E.BYPASS.LTC128B.128 [R15+0x19100], [R22.64], !P6 ;  /* 0x19100000160f7fae */ /* 0x0005e2000f101d4a */
[----:B------:R-:W-:-:S04]  /*1850*/  IMAD.WIDE R24, R14, 0x2, R20 ;  /* 0x000000020e187825 */ /* 0x000fc800078e0214 */
[----:B------:R-:W-:Y:S01]  /*1860*/  IMAD.WIDE R20, R12, 0x2, R20 ;  /* 0x000000020c147825 */ /* 0x000fe200078e0214 */
[----:B------:R2:W-:Y:S04]  /*1870*/  LDGSTS.E.BYPASS.LTC128B.128 [R15+0x1d100], [R24.64], !P4 ;  /* 0x1d100000180f7fae */ /* 0x0005e8000e101d4a */
[----:B------:R2:W-:Y:S02]  /*1880*/  LDGSTS.E.BYPASS.LTC128B.128 [R15+0x21100], [R20.64], !P5 ;  /* 0x21100000140f7fae */ /* 0x0005e4000e901d4a */
.L_x_1571:
[----:B------:R-:W-:Y:S05]  /*1890*/  BSYNC B0 ;  /* 0x0000000000007941 */ /* 0x000fea0003800000 */
.L_x_1570:
[----:B------:R-:W-:Y:S01]  /*18a0*/  IADD3 R12, R16, 0x40, RZ ;  /* 0x00000040100c7810 */ /* 0x000fe20007ffe0ff */
[----:B--2---:R2:W4:Y:S01]  /*18b0*/  SHFL.IDX PT, R21, R5, 0x2, 0x181f ;  /* 0x00581f0005157f89 */ /* 0x00452200000e0000 */
[----:B------:R-:W-:Y:S02]  /*18c0*/  BSSY B0, `(.L_x_1572) ;  /* 0x0000015000007945 */ /* 0x000fe40003800000 */
[----:B------:R-:W-:Y:S01]  /*18d0*/  ISETP.GE.AND P4, PT, R12, UR4, PT ;  /* 0x000000040c007c0c */ /* 0x000fe2000bf86270 */
[----:B---3--:R2:W3:-:S12]  /*18e0*/  SHFL.IDX PT, R20, R10, 0x2, 0x181f ;  /* 0x00581f000a147f89 */ /* 0x0084d800000e0000 */
[----:B------:R-:W-:Y:S05]  /*18f0*/  @P4 BRA `(.L_x_1573) ;  /* 0x0000011000004947 */ /* 0x000fea0003800000 */
[C---:B------:R-:W-:Y:S02]  /*1900*/  IADD3 R15, R8.reuse, 0x80, RZ ;  /* 0x00000080080f7810 */ /* 0x040fe40007ffe0ff */
[C---:B---3--:R-:W-:Y:S02]  /*1910*/  LEA R22, P4, R8.reuse, R20, 0x1 ;  /* 0x0000001408167211 */ /* 0x048fe400078808ff */
[----:B------:R-:W-:Y:S02]  /*1920*/  SHF.R.S32.HI R14, RZ, 0x1f, R13 ;  /* 0x0000001fff0e7819 */ /* 0x000fe4000001140d */
[----:B------:R-:W-:Y:S02]  /*1930*/  SHF.R.S32.HI R12, RZ, 0x1f, R15 ;  /* 0x0000001fff0c7819 */ /* 0x000fe4000001140f */
[----:B----4-:R-:W-:Y:S02]  /*1940*/  LEA.HI.X R23, R8, R21, R19, 0x1, P4 ;  /* 0x0000001508177211 */ /* 0x010fe400020f0c13 */
        /* <DEDUP_REMOVED lines=12> */
.L_x_1573:
[----:B------:R-:W-:Y:S05]  /*1a10*/  BSYNC B0 ;  /* 0x0000000000007941 */ /* 0x000fea0003800000 */
.L_x_1572:
[----:B------:R-:W5:Y:S01]  /*1a20*/  SHFL.IDX PT, R14, R10, 0x3, 0x181f ;  /* 0x00781f000a0e7f89 */ /* 0x000f6200000e0000 */
[----:B------:R-:W-:Y:S01]  /*1a30*/  IADD3 R16, R16, 0x60, RZ ;  /* 0x0000006010107810 */ /* 0x000fe20007ffe0ff */
[----:B------:R-:W-:Y:S01]  /*1a40*/  IMAD.SHL.U32 R144, R194, 0x2, RZ ;  /* 0x00000002c2907824 */ /* 0x000fe200078e00ff */
[----:B------:R-:W-:Y:S01]  /*1a50*/  IADD3 R12, R132, -0x1, RZ ;  /* 0xffffffff840c7810 */ /* 0x000fe20007ffe0ff */
[----:B---3--:R-:W3:Y:S01]  /*1a60*/  SHFL.IDX PT, R15, R5, 0x3, 0x181f ;  /* 0x00781f00050f7f89 */ /* 0x008ee200000e0000 */
[----:B------:R-:W-:Y:S01]  /*1a70*/  ISETP.GE.AND P5, PT, R16, UR4, PT ;  /* 0x0000000410007c0c */ /* 0x000fe2000bfa6270 */
[----:B------:R-:W-:Y:S01]  /*1a80*/  IMAD.MOV.U32 R42, RZ, RZ, 0x6 ;  /* 0x00000006ff2a7424 */ /* 0x000fe200078e00ff */
[----:B------:R-:W-:Y:S01]  /*1a90*/  ULDC UR6, c[0x0][0x324] ;  /* 0x0000c90000067ab9 */ /* 0x000fe20000000800 */
[----:B------:R-:W-:Y:S01]  /*1aa0*/  IMAD.MOV.U32 R202, RZ, RZ, R198 ;  /* 0x000000ffffca7224 */ /* 0x000fe200078e00c6 */
[----:B------:R-:W-:Y:S01]  /*1ab0*/  ULOP3.LUT UR6, URZ, UR6, URZ, 0x33, !UPT ;  /* 0x000000063f067292 */ /* 0x000fe2000f8e333f */
[----:B------:R-:W-:Y:S01]  /*1ac0*/  IMAD.MOV.U32 R190, RZ, RZ, 0x5 ;  /* 0x00000005ffbe7424 */ /* 0x000fe200078e00ff */
[----:B------:R-:W-:Y:S01]  /*1ad0*/  IADD3 R205, R144, 0x100, RZ ;  /* 0x0000010090cd7810 */ /* 0x000fe20007ffe0ff */
[----:B------:R-:W-:-:S02]  /*1ae0*/  IMAD.MOV.U32 R200, RZ, RZ, R196 ;  /* 0x000000ffffc87224 */ /* 0x000fc400078e00c4 */
[----:B------:R-:W-:Y:S02]  /*1af0*/  IMAD.SHL.U32 R184, R184, 0x2, RZ ;  /* 0x00000002b8b87824 */ /* 0x000fe400078e00ff */
[----:B------:R-:W-:Y:S02]  /*1b00*/  IMAD.MOV.U32 R185, RZ, RZ, 0x20 ;  /* 0x00000020ffb97424 */ /* 0x000fe400078e00ff */
[----:B------:R-:W-:Y:S02]  /*1b10*/  IMAD.SHL.U32 R183, R2, 0x2, RZ ;  /* 0x0000000202b77824 */ /* 0x000fe400078e00ff */
[----:B------:R-:W-:Y:S01]  /*1b20*/  IMAD.MOV.U32 R133, RZ, RZ, 0x1 ;  /* 0x00000001ff857424 */ /* 0x000fe200078e00ff */
[----:B-----5:R-:W-:-:S04]  /*1b30*/  @!P5 LEA R16, P4, R8, R14, 0x1 ;  /* 0x0000000e0810d211 */ /* 0x020fc800078808ff */
[----:B---3--:R-:W-:Y:S02]  /*1b40*/  @!P5 LEA.HI.X R17, R8, R15, R19, 0x1, P4 ;  /* 0x0000000f0811d211 */ /* 0x008fe400020f0c13 */
[----:B------:R-:W-:-:S03]  /*1b50*/  ISETP.NE.AND P4, PT, R11, RZ, PT ;  /* 0x000000ff0b00720c */ /* 0x000fc60003f85270 */
[----:B------:R-:W-:Y:S01]  /*1b60*/  @!PT LDS RZ, [RZ] ;  /* 0x00000000fffff984 */ /* 0x000fe20000000800 */
[----:B------:R3:W-:Y:S01]  /*1b70*/  @!P5 LDGSTS.E.BYPASS.LTC128B.128 [R144+0x1b100], [R16.64], !P6 ;  /* 0x1b1000001090dfae */ /* 0x0007e2000f101d4a */
[----:B------:R-:W-:Y:S02]  /*1b80*/  ISETP.NE.AND P6, PT, R0, RZ, PT ;  /* 0x000000ff0000720c */ /* 0x000fe40003fc5270 */
[----:B------:R-:W-:-:S04]  /*1b90*/  @!P5 SHF.R.S32.HI R0, RZ, 0x1f, R13 ;  /* 0x0000001fff00d819 */ /* 0x000fc8000001140d */
[----:B------:R-:W-:Y:S02]  /*1ba0*/  @!P5 LEA.HI R11, R0, R13, RZ, 0x3 ;  /* 0x0000000d000bd211 */ /* 0x000fe400078f18ff */
[----:B------:R-:W-:Y:S02]  /*1bb0*/  IADD3 R0, R8, 0x80, RZ ;  /* 0x0000008008007810 */ /* 0x000fe40007ffe0ff */
[----:B------:R-:W-:Y:S02]  /*1bc0*/  @!P5 LOP3.LUT R11, R11, 0xfffffff8, RZ, 0xc0, !PT ;  /* 0xfffffff80b0bd812 */ /* 0x000fe400078ec0ff */
[----:B-12---:R-:W-:-:S03]  /*1bd0*/  @!P5 SHF.R.S32.HI R5, RZ, 0x1f, R0 ;  /* 0x0000001fff05d819 */ /* 0x006fc60000011400 */
[----:B------:R-:W-:Y:S01]  /*1be0*/  @!P5 IMAD.WIDE R18, R11, 0x2, R14 ;  /* 0x000000020b12d825 */ /* 0x000fe200078e020e */
[----:B------:R-:W-:-:S03]  /*1bf0*/  @!P5 LEA.HI R10, R5, R0, RZ, 0x3 ;  /* 0x00000000050ad211 */ /* 0x000fc600078f18ff */
[----:B------:R-:W-:Y:S01]  /*1c00*/  IMAD.SHL.U32 R5, R12, 0x40, RZ ;  /* 0x000000400c057824 */ /* 0x000fe200078e00ff */
[----:B------:R-:W-:Y:S01]  /*1c10*/  @!P5 LOP3.LUT R10, R10, 0xfffffff8, RZ, 0xc0, !PT ;  /* 0xfffffff80a0ad812 */ /* 0x000fe200078ec0ff */
[----:B------:R-:W-:Y:S01]  /*1c20*/  IMAD.MOV.U32 R11, RZ, RZ, c[0x0][0x1e0] ;  /* 0x00007800ff0b7624 */ /* 0x000fe200078e00ff */
[----:B------:R1:W-:Y:S01]  /*1c30*/  @!P5 LDGSTS.E.BYPASS.LTC128B.128 [R144+0x1f100], [R18.64], !P6 ;  /* 0x1f1000001290dfae */ /* 0x0003e2000f101d4a */
[----:B------:R-:W-:Y:S02]  /*1c40*/  ISETP.GE.AND P6, PT, R8, c[0x0][0x1d4], PT ;  /* 0x0000750008007a0c */ /* 0x000fe40003fc6270 */
[----:B----4-:R-:W-:Y:S01]  /*1c50*/  @!P5 IMAD.WIDE R20, R10, 0x2, R14 ;  /* 0x000000020a14d825 */ /* 0x010fe200078e020e */
[----:B------:R-:W-:Y:S02]  /*1c60*/  IADD3 R9, -R5, c[0x0][0x1d0], -R9 ;  /* 0x0000740005097a10 */ /* 0x000fe40007ffe909 */
[C---:B------:R-:W-:Y:S01]  /*1c70*/  SHF.L.U64.HI R145, R11.reuse, R42, c[0x0][0x1e4] ;  /* 0x000079000b917619 */ /* 0x040fe2000001022a */
[----:B------:R-:W-:Y:S01]  /*1c80*/  IMAD.SHL.U32 R147, R11, 0x40, RZ ;  /* 0x000000400b937824 */ /* 0x000fe200078e00ff */
[----:B------:R2:W-:Y:S01]  /*1c90*/  @!P5 LDGSTS.E.BYPASS.LTC128B.128 [R144+0x23100], [R20.64], !P4 ;  /* 0x231000001490dfae */ /* 0x0005e2000e101d4a */
[----:B------:R-:W-:Y:S01]  /*1ca0*/  ISETP.GE.AND P4, PT, R9, 0x1, PT ;  /* 0x000000010900780c */ /* 0x000fe20003f86270 */
[----:B------:R-:W-:Y:S01]  /*1cb0*/  IMAD.SHL.U32 R193, R11, 0x20, RZ ;  /* 0x000000200bc17824 */ /* 0x000fe200078e00ff */
[----:B------:R-:W-:Y:S01]  /*1cc0*/  SHF.R.S32.HI R10, RZ, 0x1f, R12 ;  /* 0x0000001fff0a7819 */ /* 0x000fe2000001140c */
[----:B------:R-:W0:Y:S01]  /*1cd0*/  LDGDEPBAR ;  /* 0x00000000000079af */ /* 0x000e220000000000 */
[----:B---3--:R-:W-:Y:S01]  /*1ce0*/  IMAD R17, R145, R12, RZ ;  /* 0x0000000c91117224 */ /* 0x008fe200078e02ff */
[----:B------:R-:W-:Y:S01]  /*1cf0*/  SHF.L.U64.HI R192, R11, R190, c[0x0][0x1e4] ;  /* 0x000079000bc07619 */ /* 0x000fe200000102be */
[----:B------:R-:W-:-:S04]  /*1d00*/  IMAD.WIDE.U32 R14, R12, R147, R202 ;  /* 0x000000930c0e7225 */ /* 0x000fc800078e00ca */
[----:B------:R-:W-:Y:S02]  /*1d10*/  IMAD R17, R10, R147, R17 ;  /* 0x000000930a117224 */ /* 0x000fe400078e0211 */
[----:B------:R-:W-:Y:S02]  /*1d20*/  IMAD.MOV.U32 R11, RZ, RZ, c[0x0][0x208] ;  /* 0x00008200ff0b7624 */ /* 0x000fe400078e00ff */
[----:B------:R-:W-:Y:S02]  /*1d30*/  IMAD.IADD R17, R15, 0x1, R17 ;  /* 0x000000010f117824 */ /* 0x000fe400078e0211 */
[C---:B------:R-:W-:Y:S01]  /*1d40*/  IMAD.SHL.U32 R43, R11.reuse, 0x40, RZ ;  /* 0x000000400b2b7824 */ /* 0x040fe200078e00ff */
[C---:B------:R-:W-:Y:S01]  /*1d50*/  SHF.L.U64.HI R42, R11.reuse, R42, c[0x0][0x20c] ;  /* 0x000083000b2a7619 */ /* 0x040fe2000001022a */
[----:B------:R-:W-:Y:S01]  /*1d60*/  IMAD.SHL.U32 R191, R11, 0x20, RZ ;  /* 0x000000200bbf7824 */ /* 0x000fe200078e00ff */
[----:B------:R-:W-:Y:S01]  /*1d70*/  BAR.SYNC.DEFER_BLOCKING 0x0 ;  /* 0x0000000000007b1d */ /* 0x000fe20000010000 */
[----:B-1----:R-:W-:-:S02]  /*1d80*/  @P4 LEA R18, P5, R14, c[0x0][0x1c8], 0x1 ;  /* 0x000072000e124a11 */ /* 0x002fc400078a08ff */
[----:B------:R-:W-:Y:S01]  /*1d90*/  SHF.L.U64.HI R190, R11, R190, c[0x0][0x20c] ;  /* 0x000083000bbe7619 */ /* 0x000fe200000102be */
[----:B------:R-:W-:Y:S01]  /*1da0*/  IMAD.SHL.U32 R41, R191, 0x2, RZ ;  /* 0x00000002bf297824 */ /* 0x000fe200078e00ff */
[----:B------:R-:W-:Y:S02]  /*1db0*/  @P4 LEA.HI.X R19, R14, c[0x0][0x1cc], R17, 0x1, P5 ;  /* 0x000073000e134a11 */ /* 0x000fe400028f0c11 */
[----:B------:R-:W-:Y:S02]  /*1dc0*/  ISETP.GT.AND P5, PT, R9, 0x20, PT ;  /* 0x000000200900780c */ /* 0x000fe40003fa4270 */
[----:B------:R-:W-:Y:S01]  /*1dd0*/  SHF.L.U64.HI R40, R191, 0x1, R190 ;  /* 0x00000001bf287819 */ /* 0x000fe200000102be */
[----:B------:R-:W-:Y:S01]  /*1de0*/  @!PT LDS RZ, [RZ] ;  /* 0x00000000fffff984 */ /* 0x000fe20000000800 */
[----:B------:R-:W-:Y:S01]  /*1df0*/  @!PT LDS RZ, [RZ] ;  /* 0x00000000fffff984 */ /* 0x000fe20000000800 */
[----:B------:R-:W-:Y:S01]  /*1e00*/  @!PT LDS RZ, [RZ] ;  /* 0x00000000fffff984 */ /* 0x000fe20000000800 */
[----:B------:R1:W-:Y:S04]  /*1e10*/  @P4 LDGSTS.E.BYPASS.LTC128B.128 [R144+0xc100], [R18.64], !P3 ;  /* 0x0c10000012904fae */ /* 0x0003e8000d901d4a */
[----:B------:R1:W-:Y:S04]  /*1e20*/  @P4 LDGSTS.E.BYPASS.LTC128B.128 [R144+0xe100], [R18.64+0x80], !P2 ;  /* 0x0e10008012904fae */ /* 0x0003e8000d101d4a */
[----:B------:R1:W-:Y:S02]  /*1e30*/  @P4 LDGSTS.E.BYPASS.LTC128B.128 [R144+0x10100], [R18.64+0x100], !P1 ;  /* 0x1010010012904fae */ /* 0x0003e4000c901d4a */
[----:B------:R-:W-:-:S05]  /*1e40*/  @P5 IADD3 R15, P4, R193, R14, RZ ;  /* 0x0000000ec10f5210 */ /* 0x000fca0007f9e0ff */
[----:B------:R-:W-:Y:S01]  /*1e50*/  @P5 IMAD.X R14, R192, 0x1, R17, P4 ;  /* 0x00000001c00e5824 */ /* 0x000fe200020e0611 */
[----:B------:R-:W-:-:S04]  /*1e60*/  @P5 LEA R16, P4, R15, c[0x0][0x1c8], 0x1 ;  /* 0x000072000f105a11 */ /* 0x000fc800078808ff */
[----:B------:R-:W-:Y:S01]  /*1e70*/  @P5 LEA.HI.X R17, R15, c[0x0][0x1cc], R14, 0x1, P4 ;  /* 0x000073000f115a11 */ /* 0x000fe200020f0c0e */
[----:B------:R-:W-:Y:S01]  /*1e80*/  IMAD R14, R42, R12, RZ ;  /* 0x0000000c2a0e7224 */ /* 0x000fe200078e02ff */
[----:B------:R-:W-:-:S03]  /*1e90*/  ISETP.GT.AND P4, PT, R12, R189, PT ;  /* 0x000000bd0c00720c */ /* 0x000fc60003f84270 */
[-C--:B------:R-:W-:Y:S01]  /*1ea0*/  IMAD R10, R10, R43.reuse, R14 ;  /* 0x0000002b0a0a7224 */ /* 0x080fe200078e020e */
[----:B------:R3:W-:Y:S04]  /*1eb0*/  @P5 LDGSTS.E.BYPASS.LTC128B.128 [R144+0xd100], [R16.64], !P3 ;  /* 0x0d10000010905fae */ /* 0x0007e8000d901d4a */
[----:B------:R3:W-:Y:S04]  /*1ec0*/  @P5 LDGSTS.E.BYPASS.LTC128B.128 [R144+0xf100], [R16.64+0x80], !P2 ;  /* 0x0f10008010905fae */ /* 0x0007e8000d101d4a */
[----:B------:R3:W-:Y:S01]  /*1ed0*/  @P5 LDGSTS.E.BYPASS.LTC128B.128 [R144+0x11100], [R16.64+0x100], !P1 ;  /* 0x1110010010905fae */ /* 0x0007e2000c901d4a */
[----:B------:R-:W-:Y:S01]  /*1ee0*/  @P4 IADD3 R45, R132, -0x2, RZ ;  /* 0xfffffffe842d4810 */ /* 0x000fe20007ffe0ff */
[----:B-1----:R-:W-:Y:S01]  /*1ef0*/  IMAD.WIDE.U32 R18, R12, R43, R200 ;  /* 0x0000002b0c127225 */ /* 0x002fe200078e00c8 */
[----:B------:R-:W-:Y:S01]  /*1f00*/  @P4 IADD3 R12, R132, -0x2, RZ ;  /* 0xfffffffe840c4810 */ /* 0x000fe20007ffe0ff */
[----:B------:R-:W0:Y:S02]  /*1f10*/  LDGDEPBAR ;  /* 0x00000000000079af */ /* 0x000e240000000000 */
[----:B------:R-:W-:Y:S01]  /*1f20*/  IMAD.IADD R10, R19, 0x1, R10 ;  /* 0x00000001130a7824 */ /* 0x000fe200078e020a */
[----:B------:R-:W-:Y:S01]  /*1f30*/  LEA R14, P5, R18, c[0x0][0x1f8], 0x1 ;  /* 0x00007e00120e7a11 */ /* 0x000fe200078a08ff */
[----:B------:R-:W-:Y:S01]  /*1f40*/  @P4 IMAD R42, R42, R45, RZ ;  /* 0x0000002d2a2a4224 */ /* 0x000fe200078e02ff */
[----:B------:R-:W-:-:S02]  /*1f50*/  @P4 SHF.R.S32.HI R11, RZ, 0x1f, R12 ;  /* 0x0000001fff0b4819 */ /* 0x000fc4000001140c */
[----:B------:R-:W-:Y:S01]  /*1f60*/  LEA.HI.X R15, R18, c[0x0][0x1fc], R10, 0x1, P5 ;  /* 0x00007f00120f7a11 */ /* 0x000fe200028f0c0a */
[----:B------:R-:W-:Y:S01]  /*1f70*/  @P4 IMAD R10, R145, R12, RZ ;  /* 0x0000000c910a4224 */ /* 0x000fe200078e02ff */
[----:B------:R-:W-:-:S03]  /*1f80*/  IADD3 R18, P5, R41, R14, RZ ;  /* 0x0000000e29127210 */ /* 0x000fc60007fbe0ff */
[-C--:B------:R-:W-:Y:S02]  /*1f90*/  @P4 IMAD R10, R11, R147.reuse, R10 ;  /* 0x000000930b0a4224 */ /* 0x080fe400078e020a */
[----:B------:R-:W-:Y:S02]  /*1fa0*/  IMAD.X R19, R40, 0x1, R15, P5 ;  /* 0x0000000128137824 */ /* 0x000fe400028e060f */
[----:B---3--:R-:W-:-:S04]  /*1fb0*/  @P4 IMAD.WIDE.U32 R16, R12, R147, R202 ;  /* 0x000000930c104225 */ /* 0x008fc800078e00ca */
[----:B------:R-:W-:Y:S01]  /*1fc0*/  @P4 IMAD.IADD R10, R17, 0x1, R10 ;  /* 0x00000001110a4824 */ /* 0x000fe200078e020a */
[----:B--2---:R-:W-:-:S04]  /*1fd0*/  @P4 LEA R20, P5, R16, c[0x0][0x1c8], 0x1 ;  /* 0x0000720010144a11 */ /* 0x004fc800078a08ff */
[----:B------:R-:W-:Y:S02]  /*1fe0*/  @P4 LEA.HI.X R21, R16, c[0x0][0x1cc], R10, 0x1, P5 ;  /* 0x0000730010154a11 */ /* 0x000fe400028f0c0a */
[----:B------:R-:W-:-:S04]  /*1ff0*/  @P4 LEA R10, P5, R193, R20, 0x1 ;  /* 0x00000014c10a4211 */ /* 0x000fc800078a08ff */
[----:B------:R-:W-:Y:S02]  /*2000*/  @P4 LEA.HI.X R11, R193, R21, R192, 0x1, P5 ;  /* 0x00000015c10b4211 */ /* 0x000fe400028f0cc0 */
[----:B------:R-:W-:Y:S02]  /*2010*/  ISETP.LT.OR P5, PT, R9, 0x1, P6 ;  /* 0x000000010900780c */ /* 0x000fe400037a1670 */
[----:B------:R-:W-:-:S11]  /*2020*/  ISETP.GE.AND P6, PT, R13, c[0x0][0x1d4], PT ;  /* 0x000075000d007a0c */ /* 0x000fd60003fc6270 */
[----:B------:R1:W-:Y:S01]  /*2030*/  LDGSTS.E.BYPASS.LTC128B.128 [R144+0x100], [R14.64], !P5 ;  /* 0x001000000e907fae */ /* 0x0003e2000e901d4a */
[----:B------:R-:W-:Y:S02]  /*2040*/  ISETP.LT.OR P5, PT, R9, 0x1, P6 ;  /* 0x000000010900780c */ /* 0x000fe400037a1670 */
[----:B------:R-:W-:Y:S01]  /*2050*/  ISETP.GE.AND P6, PT, R0, c[0x0][0x1d4], PT ;  /* 0x0000750000007a0c */ /* 0x000fe20003fc6270 */
[----:B------:R-:W-:-:S04]  /*2060*/  IMAD R0, R7, 0x400, R4 ;  /* 0x0000040007007824 */ /* 0x000fc800078e0204 */
[C---:B------:R-:W-:Y:S01]  /*2070*/  IMAD.SHL.U32 R56, R0.reuse, 0x2, RZ ;  /* 0x0000000200387824 */ /* 0x040fe200078e00ff */
[----:B------:R-:W-:Y:S02]  /*2080*/  LEA R186, R0, 0x18100, 0x1 ;  /* 0x0001810000ba7811 */ /* 0x000fe400078e08ff */
[----:B------:R-:W-:Y:S01]  /*2090*/  @P4 SHF.R.S32.HI R0, RZ, 0x1f, R45 ;  /* 0x0000001fff004819 */ /* 0x000fe2000001142d */
[-C--:B------:R-:W-:Y:S02]  /*20a0*/  @P4 IMAD.WIDE.U32 R44, R45, R43.reuse, R200 ;  /* 0x0000002b2d2c4225 */ /* 0x080fe400078e00c8 */
[----:B------:R1:W-:Y:S01]  /*20b0*/  LDGSTS.E.BYPASS.LTC128B.128 [R144+0x2100], [R14.64+0x80], !P5 ;  /* 0x021000800e907fae */ /* 0x0003e2000e901d4a */
[C---:B------:R-:W-:Y:S01]  /*20c0*/  ISETP.LT.OR P5, PT, R9.reuse, 0x1, P6 ;  /* 0x000000010900780c */ /* 0x040fe200037a1670 */
[----:B------:R-:W-:Y:S01]  /*20d0*/  IMAD.IADD R182, R186, 0x1, R183 ;  /* 0x00000001bab67824 */ /* 0x000fe200078e02b7 */
[----:B------:R-:W-:Y:S01]  /*20e0*/  ISETP.LT.OR P6, PT, R9, 0x21, P6 ;  /* 0x000000210900780c */ /* 0x000fe200037c1670 */
[----:B------:R-:W-:-:S02]  /*20f0*/  @P4 IMAD R43, R0, R43, R42 ;  /* 0x0000002b002b4224 */ /* 0x000fc400078e022a */
[----:B------:R-:W-:Y:S02]  /*2100*/  IMAD.MOV.U32 R0, RZ, RZ, 0x40 ;  /* 0x00000040ff007424 */ /* 0x000fe400078e00ff */
[----:B------:R-:W-:Y:S02]  /*2110*/  @P4 IMAD.IADD R43, R45, 0x1, R43 ;  /* 0x000000012d2b4824 */ /* 0x000fe400078e022b */
[C---:B------:R-:W-:Y:S01]  /*2120*/  IMAD R181, R3.reuse, 0x2, R186 ;  /* 0x0000000203b57824 */ /* 0x040fe200078e02ba */
[----:B------:R-:W-:Y:S01]  /*2130*/  SEL R188, R0, 0xffffffc0, !P0 ;  /* 0xffffffc000bc7807 */ /* 0x000fe20004000000 */
[----:B------:R-:W-:Y:S01]  /*2140*/  IMAD R180, R3, 0x2, R182 ;  /* 0x0000000203b47824 */ /* 0x000fe200078e02b6 */
[----:B------:R-:W-:Y:S01]  /*2150*/  PLOP3.LUT P0, PT, PT, PT, UP2, 0x80, 0x0 ;  /* 0x000000000000781c */ /* 0x000fe20003f0f028 */
[----:B------:R1:W-:Y:S01]  /*2160*/  LDGSTS.E.BYPASS.LTC128B.128 [R144+0x4100], [R14.64+0x100], !P5 ;  /* 0x041001000e907fae */ /* 0x0003e2000e901d4a */
[----:B------:R-:W-:Y:S01]  /*2170*/  ISETP.GE.AND P5, PT, R8, c[0x0][0x1d4], PT ;  /* 0x0000750008007a0c */ /* 0x000fe20003fa6270 */
[----:B------:R-:W-:-:S03]  /*2180*/  IMAD.IADD R2, R184, 0x1, R188 ;  /* 0x00000001b8027824 */ /* 0x000fc600078e02bc */
[----:B------:R-:W-:-:S13]  /*2190*/  ISETP.LT.OR P5, PT, R9, 0x21, P5 ;  /* 0x000000210900780c */ /* 0x000fda0002fa1670 */
[----:B------:R2:W-:Y:S01]  /*21a0*/  LDGSTS.E.BYPASS.LTC128B.128 [R144+0x1100], [R18.64], !P5 ;  /* 0x0110000012907fae */ /* 0x0005e2000e901d4a */
[----:B------:R-:W-:-:S04]  /*21b0*/  ISETP.GE.AND P5, PT, R13, c[0x0][0x1d4], PT ;  /* 0x000075000d007a0c */ /* 0x000fc80003fa6270 */
[----:B------:R-:W-:-:S13]  /*21c0*/  ISETP.LT.OR P5, PT, R9, 0x21, P5 ;  /* 0x000000210900780c */ /* 0x000fda0002fa1670 */
[----:B------:R2:W-:Y:S04]  /*21d0*/  LDGSTS.E.BYPASS.LTC128B.128 [R144+0x3100], [R18.64+0x80], !P5 ;  /* 0x0310008012907fae */ /* 0x0005e8000e901d4a */
[----:B------:R2:W-:Y:S01]  /*21e0*/  LDGSTS.E.BYPASS.LTC128B.128 [R144+0x5100], [R18.64+0x100], !P6 ;  /* 0x0510010012907fae */ /* 0x0005e2000f101d4a */
[----:B------:R-:W-:-:S03]  /*21f0*/  LOP3.LUT P6, RZ, R208, 0x2, RZ, 0xc0, !PT ;  /* 0x00000002d0ff7812 */ /* 0x000fc600078cc0ff */
[----:B------:R-:W0:Y:S01]  /*2200*/  LDGDEPBAR ;  /* 0x00000000000079af */ /* 0x000e220000000000 */
[----:B------:R-:W-:-:S03]  /*2210*/  SEL R185, R185, 0xffffffe0, !P6 ;  /* 0xffffffe0b9b97807 */ /* 0x000fc60007000000 */
[----:B------:R3:W-:Y:S02]  /*2220*/  @P4 LDGSTS.E.BYPASS.LTC128B.128 [R144+0x12100], [R20.64], !P3 ;  /* 0x1210000014904fae */ /* 0x0007e4000d901d4a */
[----:B------:R-:W-:Y:S02]  /*2230*/  IMAD.IADD R83, R184, 0x1, R185 ;  /* 0x00000001b8537824 */ /* 0x000fe400078e02b9 */
[----:B------:R3:W-:Y:S02]  /*2240*/  @P4 LDGSTS.E.BYPASS.LTC128B.128 [R144+0x14100], [R20.64+0x80], !P2 ;  /* 0x1410008014904fae */ /* 0x0007e4000d101d4a */
[----:B------:R-:W-:Y:S02]  /*2250*/  IMAD.IADD R0, R188, 0x1, R83 ;  /* 0x00000001bc007824 */ /* 0x000fe400078e0253 */
[----:B------:R3:W-:Y:S04]  /*2260*/  @P4 LDGSTS.E.BYPASS.LTC128B.128 [R144+0x16100], [R20.64+0x100], !P1 ;  /* 0x1610010014904fae */ /* 0x0007e8000c901d4a */
[----:B------:R4:W-:Y:S04]  /*2270*/  @P4 LDGSTS.E.BYPASS.LTC128B.128 [R144+0x13100], [R10.64], !P3 ;  /* 0x131000000a904fae */ /* 0x0009e8000d901d4a */
[----:B------:R4:W-:Y:S04]  /*2280*/  @P4 LDGSTS.E.BYPASS.LTC128B.128 [R144+0x15100], [R10.64+0x80], !P2 ;  /* 0x151000800a904fae */ /* 0x0009e8000d101d4a */
[----:B------:R4:W-:Y:S04]  /*2290*/  @P4 LDGSTS.E.BYPASS.LTC128B.128 [R144+0x17100], [R10.64+0x100], !P1 ;  /* 0x171001000a904fae */ /* 0x0009e8000c901d4a */
[----:B------:R-:W0:Y:S01]  /*22a0*/  LDGDEPBAR ;  /* 0x00000000000079af */ /* 0x000e220000000000 */
[----:B------:R-:W-:-:S04]  /*22b0*/  DEPBAR.LE SB0, 0x3 ;  /* 0x000080c00000791a */ /* 0x000fc80000000000 */
[----:B------:R-:W-:-:S04]  /*22c0*/  DEPBAR.LE SB0, 0x2 ;  /* 0x000080800000791a */ /* 0x000fc80000000000 */
[----:B------:R-:W-:Y:S06]  /*22d0*/  BAR.SYNC.DEFER_BLOCKING 0x0 ;  /* 0x0000000000007b1d */ /* 0x000fec0000010000 */
[----:B------:R-:W-:Y:S04]  /*22e0*/  LDSM.16.M88.4 R56, [R56+0x18100] ;  /* 0x018100003838783b */ /* 0x000fe80000000200 */
[----:B------:R-:W5:Y:S04]  /*22f0*/  LDSM.16.M88.4 R28, [R184+0xc100] ;  /* 0x00c10000b81c783b */ /* 0x000f680000000200 */
[----:B---3--:R-:W3:Y:S04]  /*2300*/  LDSM.16.M88.4 R20, [R184+0xc900] ;  /* 0x00c90000b814783b */ /* 0x008ee80000000200 */
[----:B------:R-:W2:Y:S04]  /*2310*/  LDSM.16.M88.4 R64, [R184+0xd100] ;  /* 0x00d10000b840783b */ /* 0x000ea80000000200 */
[----:B-1----:R-:W1:Y:S04]  /*2320*/  LDSM.16.M88.4 R12, [R184+0xd900] ;  /* 0x00d90000b80c783b */ /* 0x002e680000000200 */
[----:B------:R-:W-:Y:S04]  /*2330*/  LDSM.16.M88.4 R48, [R182] ;  /* 0x00000000b630783b */ /* 0x000fe80000000200 */
[----:B------:R-:W1:Y:S04]  /*2340*/  LDSM.16.M88.4 R36, [R83+0xc100] ;  /* 0x00c100005324783b */ /* 0x000e680000000200 */
[----:B----4-:R-:W4:Y:S04]  /*2350*/  LDSM.16.M88.4 R8, [R83+0xc900] ;  /* 0x00c900005308783b */ /* 0x010f280000000200 */
[----:B------:R-:W1:Y:S01]  /*2360*/  LDSM.16.M88.4 R52, [R83+0xd900] ;  /* 0x00d900005334783b */ /* 0x000e620000000200 */
[C---:B-----5:R-:W-:Y:S08]  /*2370*/  HMMA.16816.F32.BF16 R32, R56.reuse, R28, RZ ;  /* 0x0000001c3820723c */ /* 0x060ff000000418ff */
[C---:B------:R-:W-:Y:S08]  /*2380*/  HMMA.16816.F32.BF16 R28, R56.reuse, R30, RZ ;  /* 0x0000001e381c723c */ /* 0x040ff000000418ff */
[C---:B---3--:R-:W-:Y:S08]  /*2390*/  HMMA.16816.F32.BF16 R24, R56.reuse, R20, RZ ;  /* 0x000000143818723c */ /* 0x048ff000000418ff */
[C---:B------:R-:W-:Y:S08]  /*23a0*/  HMMA.16816.F32.BF16 R20, R56.reuse, R22, RZ ;  /* 0x000000163814723c */ /* 0x040ff000000418ff */
[C---:B--2---:R-:W-:Y:S08]  /*23b0*/  HMMA.16816.F32.BF16 R16, R56.reuse, R64, RZ ;  /* 0x000000403810723c */ /* 0x044ff000000418ff */
[C---:B------:R-:W-:Y:S08]  /*23c0*/  HMMA.16816.F32.BF16 R64, R56.reuse, R66, RZ ;  /* 0x000000423840723c */ /* 0x040ff000000418ff */
[----:B-1----:R-:W-:Y:S08]  /*23d0*/  HMMA.16816.F32.BF16 R60, R56, R12, RZ ;  /* 0x0000000c383c723c */ /* 0x002ff000000418ff */
[----:B------:R-:W-:Y:S07]  /*23e0*/  HMMA.16816.F32.BF16 R32, R48, R36, R32 ;  /* 0x000000243020723c */ /* 0x000fee0000041820 */
[C---:B------:R-:W-:Y:S01]  /*23f0*/  @P4 LEA R36, P5, R44.reuse, c[0x0][0x1f8], 0x1 ;  /* 0x00007e002c244a11 */ /* 0x040fe200078a08ff */
[----:B------:R-:W-:Y:S01]  /*2400*/  HMMA.16816.F32.BF16 R56, R56, R14, RZ ;  /* 0x0000000e3838723c */ /* 0x000fe200000418ff */
[----:B------:R-:W1:Y:S02]  /*2410*/  LDSM.16.M88.4 R12, [R83+0xd100] ;  /* 0x00d10000530c783b */ /* 0x000e640000000200 */
[----:B------:R-:W-:-:S05]  /*2420*/  @P4 LEA.HI.X R37, R44, c[0x0][0x1fc], R43, 0x1, P5 ;  /* 0x00007f002c254a11 */ /* 0x000fca00028f0c2b */
[C---:B------:R-:W-:Y:S01]  /*2430*/  HMMA.16816.F32.BF16 R28, R48.reuse, R38, R28 ;  /* 0x00000026301c723c */ /* 0x040fe2000004181c */
[----:B------:R-:W-:Y:S01]  /*2440*/  @!PT LDS RZ, [RZ] ;  /* 0x00000000fffff984 */ /* 0x000fe20000000800 */
[----:B------:R-:W-:Y:S01]  /*2450*/  @!PT LDS RZ, [RZ] ;  /* 0x00000000fffff984 */ /* 0x000fe20000000800 */
[----:B------:R-:W-:Y:S01]  /*2460*/  @!PT LDS RZ, [RZ] ;  /* 0x00000000fffff984 */ /* 0x000fe20000000800 */
[----:B------:R2:W-:Y:S04]  /*2470*/  @P4 LDGSTS.E.BYPASS.LTC128B.128 [R144+0x6100], [R36.64], !P3 ;  /* 0x0610000024904fae */ /* 0x0005e8000d901d4a */
[----:B------:R2:W-:Y:S02]  /*2480*/  @P4 LDGSTS.E.BYPASS.LTC128B.128 [R144+0x8100], [R36.64+0x80], !P2 ;  /* 0x0810008024904fae */ /* 0x0005e4000d101d4a */
[----:B------:R-:W-:Y:S01]  /*2490*/  @P4 IADD3 R38, P5, R41, R36, RZ ;  /* 0x0000002429264210 */ /* 0x000fe20007fbe0ff */
[----:B----4-:R-:W-:Y:S01]  /*24a0*/  HMMA.16816.F32.BF16 R24, R48, R8, R24 ;  /* 0x000000083018723c */ /* 0x010fe20000041818 */
[----:B------:R2:W-:Y:S03]  /*24b0*/  @P4 LDGSTS.E.BYPASS.LTC128B.128 [R144+0xa100], [R36.64+0x100], !P1 ;  /* 0x0a10010024904fae */ /* 0x0005e6000c901d4a */
[----:B------:R-:W-:-:S04]  /*24c0*/  @P4 IMAD.X R39, R40, 0x1, R37, P5 ;  /* 0x0000000128274824 */ /* 0x000fc800028e0625 */
[C---:B------:R-:W-:Y:S01]  /*24d0*/  HMMA.16816.F32.BF16 R20, R48.reuse, R10, R20 ;  /* 0x0000000a3014723c */ /* 0x040fe20000041814 */
[----:B------:R2:W-:Y:S04]  /*24e0*/  @P4 LDGSTS.E.BYPASS.LTC128B.128 [R144+0x7100], [R38.64], !P3 ;  /* 0x0710000026904fae */ /* 0x0005e8000d901d4a */
[----:B------:R2:W-:Y:S03]  /*24f0*/  @P4 LDGSTS.E.BYPASS.LTC128B.128 [R144+0x9100], [R38.64+0x80], !P2 ;  /* 0x0910008026904fae */ /* 0x0005e6000d101d4a */
[----:B------:R-:W-:Y:S01]  /*2500*/  HMMA.16816.F32.BF16 R60, R48, R52, R60 ;  /* 0x00000034303c723c */ /* 0x000fe2000004183c */
[----:B------:R2:W-:Y:S01]  /*2510*/  @P4 LDGSTS.E.BYPASS.LTC128B.128 [R144+0xb100], [R38.64+0x100], !P1 ;  /* 0x0b10010026904fae */ /* 0x0005e2000c901d4a */
[----:B------:R-:W-:-:S03]  /*2520*/  PLOP3.LUT P4, PT, PT, PT, UP2, 0x80, 0x0 ;  /* 0x000000000000781c */ /* 0x000fc60003f8f028 */
[----:B------:R-:W-:Y:S03]  /*2530*/  LDSM.16.M88.4 R8, [R181] ;  /* 0x00000000b508783b */ /* 0x000fe60000000200 */
[C---:B------:R-:W-:Y:S01]  /*2540*/  HMMA.16816.F32.BF16 R56, R48.reuse, R54, R56 ;  /* 0x000000363038723c */ /* 0x040fe20000041838 */
[----:B------:R-:W3:Y:S04]  /*2550*/  LDSM.16.M88.4 R44, [R2+0xc100] ;  /* 0x00c10000022c783b */ /* 0x000ee80000000200 */
[----:B------:R-:W4:Y:S03]  /*2560*/  LDSM.16.M88.4 R72, [R2+0xc900] ;  /* 0x00c900000248783b */ /* 0x000f260000000200 */
[C---:B-1----:R-:W-:Y:S01]  /*2570*/  HMMA.16816.F32.BF16 R16, R48.reuse, R12, R16 ;  /* 0x0000000c3010723c */ /* 0x042fe20000041810 */
[----:B------:R-:W1:Y:S04]  /*2580*/  LDSM.16.M88.4 R68, [R2+0xd100] ;  /* 0x00d100000244783b */ /* 0x000e680000000200 */
[----:B------:R-:W5:Y:S03]  /*2590*/  LDSM.16.M88.4 R40, [R2+0xd900] ;  /* 0x00d900000228783b */ /* 0x000f660000000200 */
[----:B------:R-:W-:Y:S01]  /*25a0*/  HMMA.16816.F32.BF16 R64, R48, R14, R64 ;  /* 0x0000000e3040723c */ /* 0x000fe20000041840 */
[----:B------:R-:W-:Y:S04]  /*25b0*/  LDSM.16.M88.4 R12, [R0+0xc100] ;  /* 0x00c10000000c783b */ /* 0x000fe80000000200 */
[----:B--2---:R-:W2:Y:S04]  /*25c0*/  LDSM.16.M88.4 R36, [R180] ;  /* 0x00000000b424783b */ /* 0x004ea80000000200 */
[----:B------:R-:W1:Y:S04]  /*25d0*/  LDSM.16.M88.4 R52, [R0+0xc900] ;  /* 0x00c900000034783b */ /* 0x000e680000000200 */
[----:B------:R-:W1:Y:S04]  /*25e0*/  LDSM.16.M88.4 R48, [R0+0xd100] ;  /* 0x00d100000030783b */ /* 0x000e680000000200 */
[----:B------:R-:W-:Y:S04]  /*25f0*/  LDSM.16.M88.4 R76, [R2+0xf100] ;  /* 0x00f10000024c783b */ /* 0x000fe80000000200 */
[----:B------:R-:W0:Y:S01]  /*2600*/  LDGDEPBAR ;  /* 0x00000000000079af */ /* 0x000e220000000000 */
[C---:B---3--:R-:W-:Y:S08]  /*2610*/  HMMA.16816.F32.BF16 R32, R8.reuse, R44, R32 ;  /* 0x0000002c0820723c */ /* 0x048ff00000041820 */
[C---:B------:R-:W-:Y:S01]  /*2620*/  HMMA.16816.F32.BF16 R28, R8.reuse, R46, R28 ;  /* 0x0000002e081c723c */ /* 0x040fe2000004181c */
[----:B------:R-:W3:Y:S07]  /*2630*/  LDSM.16.M88.4 R44, [R0+0xd900] ;  /* 0x00d90000002c783b */ /* 0x000eee0000000200 */
[C---:B----4-:R-:W-:Y:S08]  /*2640*/  HMMA.16816.F32.BF16 R24, R8.reuse, R72, R24 ;  /* 0x000000480818723c */ /* 0x050ff00000041818 */
[C---:B------:R-:W-:Y:S01]  /*2650*/  HMMA.16816.F32.BF16 R20, R8.reuse, R74, R20 ;  /* 0x0000004a0814723c */ /* 0x040fe20000041814 */
[----:B------:R-:W-:Y:S07]  /*2660*/  LDSM.16.M88.4 R72, [R184+0xe100] ;  /* 0x00e10000b848783b */ /* 0x000fee0000000200 */
[C---:B-1----:R-:W-:Y:S08]  /*2670*/  HMMA.16816.F32.BF16 R16, R8.reuse, R68, R16 ;  /* 0x000000440810723c */ /* 0x042ff00000041810 */
[C---:B------:R-:W-:Y:S01]  /*2680*/  HMMA.16816.F32.BF16 R64, R8.reuse, R70, R64 ;  /* 0x000000460840723c */ /* 0x040fe20000041840 */
[----:B------:R-:W-:Y:S07]  /*2690*/  LDSM.16.M88.4 R68, [R184+0xf900] ;  /* 0x00f90000b844783b */ /* 0x000fee0000000200 */
[C---:B-----5:R-:W-:Y:S08]  /*26a0*/  HMMA.16816.F32.BF16 R60, R8.reuse, R40, R60 ;  /* 0x00000028083c723c */ /* 0x060ff0000004183c */
[----:B------:R-:W-:Y:S01]  /*26b0*/  HMMA.16816.F32.BF16 R56, R8, R42, R56 ;  /* 0x0000002a0838723c */ /* 0x000fe20000041838 */
[----:B------:R-:W-:Y:S04]  /*26c0*/  LDSM.16.M88.4 R8, [R186+0x4000] ;  /* 0x00400000ba08783b */ /* 0x000fe80000000200 */
[----:B------:R-:W1:Y:S03]  /*26d0*/  LDSM.16.M88.4 R40, [R184+0xe900] ;  /* 0x00e90000b828783b */ /* 0x000e660000000200 */
[C---:B--2---:R-:W-:Y:S08]  /*26e0*/  HMMA.16816.F32.BF16 R32, R36.reuse, R12, R32 ;  /* 0x0000000c2420723c */ /* 0x044ff00000041820 */
[C---:B------:R-:W-:Y:S01]  /*26f0*/  HMMA.16816.F32.BF16 R28, R36.reuse, R14, R28 ;  /* 0x0000000e241c723c */ /* 0x040fe2000004181c */
[----:B------:R-:W2:Y:S07]  /*2700*/  LDSM.16.M88.4 R12, [R184+0xf100] ;  /* 0x00f10000b80c783b */ /* 0x000eae0000000200 */
        /* <DEDUP_REMOVED lines=8> */
[----:B------:R-:W3:Y:S04]  /*2790*/  LDSM.16.M88.4 R36, [R182+0x4000] ;  /* 0x00400000b624783b */ /* 0x000ee80000000200 */
[----:B------:R-:W4:Y:S03]  /*27a0*/  LDSM.16.M88.4 R44, [R83+0xf100] ;  /* 0x00f10000532c783b */ /* 0x000f260000000200 */
[C---:B-1----:R-:W-:Y:S08]  /*27b0*/  HMMA.16816.F32.BF16 R24, R8.reuse, R40, R24 ;  /* 0x000000280818723c */ /* 0x042ff00000041818 */
        /* <DEDUP_REMOVED lines=8> */
[C---:B------:R-:W-:Y:S08]  /*2840*/  HMMA.16816.F32.BF16 R60, R8.reuse, R68, R60 ;  /* 0x00000044083c723c */ /* 0x040ff0000004183c */
[----:B------:R-:W-:Y:S01]  /*2850*/  HMMA.16816.F32.BF16 R56, R8, R70, R56 ;  /* 0x000000460838723c */ /* 0x000fe20000041838 */
[----:B------:R-:W5:Y:S04]  /*2860*/  LDSM.16.M88.4 R8, [R2+0xe900] ;  /* 0x00e900000208783b */ /* 0x000f680000000200 */
[----:B------:R-:W1:Y:S03]  /*2870*/  LDSM.16.M88.4 R68, [R2+0xf900] ;  /* 0x00f900000244783b */ /* 0x000e660000000200 */
[C---:B---3--:R-:W-:Y:S08]  /*2880*/  HMMA.16816.F32.BF16 R32, R36.reuse, R52, R32 ;  /* 0x000000342420723c */ /* 0x048ff00000041820 */
[C---:B------:R-:W-:Y:S01]  /*2890*/  HMMA.16816.F32.BF16 R28, R36.reuse, R54, R28 ;  /* 0x00000036241c723c */ /* 0x040fe2000004181c */
[----:B------:R-:W-:Y:S07]  /*28a0*/  LDSM.16.M88.4 R52, [R180+0x4000] ;  /* 0x00400000b434783b */ /* 0x000fee0000000200 */
[C---:B------:R-:W-:Y:S08]  /*28b0*/  HMMA.16816.F32.BF16 R24, R36.reuse, R48, R24 ;  /* 0x000000302418723c */ /* 0x040ff00000041818 */
[C---:B------:R-:W-:Y:S01]  /*28c0*/  HMMA.16816.F32.BF16 R20, R36.reuse, R50, R20 ;  /* 0x000000322414723c */ /* 0x040fe20000041814 */
[----:B------:R-:W3:Y:S07]  /*28d0*/  LDSM.16.M88.4 R48, [R0+0xe100] ;  /* 0x00e100000030783b */ /* 0x000eee0000000200 */
[C---:B----4-:R-:W-:Y:S08]  /*28e0*/  HMMA.16816.F32.BF16 R16, R36.reuse, R44, R16 ;  /* 0x0000002c2410723c */ /* 0x050ff00000041810 */
[C---:B------:R-:W-:Y:S01]  /*28f0*/  HMMA.16816.F32.BF16 R64, R36.reuse, R46, R64 ;  /* 0x0000002e2440723c */ /* 0x040fe20000041840 */
[----:B------:R-:W4:Y:S07]  /*2900*/  LDSM.16.M88.4 R44, [R0+0xe900] ;  /* 0x00e90000002c783b */ /* 0x000f2e0000000200 */
[C---:B-1----:R-:W-:Y:S08]  /*2910*/  HMMA.16816.F32.BF16 R60, R36.reuse, R40, R60 ;  /* 0x00000028243c723c */ /* 0x042ff0000004183c */
[----:B------:R-:W-:Y:S01]  /*2920*/  HMMA.16816.F32.BF16 R56, R36, R42, R56 ;  /* 0x0000002a2438723c */ /* 0x000fe20000041838 */
[----:B------:R-:W1:Y:S04]  /*2930*/  LDSM.16.M88.4 R40, [R0+0xf100] ;  /* 0x00f100000028783b */ /* 0x000e680000000200 */
[----:B------:R-:W1:Y:S03]  /*2940*/  LDSM.16.M88.4 R36, [R0+0xf900] ;  /* 0x00f900000024783b */ /* 0x000e660000000200 */
[C---:B--2---:R-:W-:Y:S08]  /*2950*/  HMMA.16816.F32.BF16 R32, R72.reuse, R12, R32 ;  /* 0x0000000c4820723c */ /* 0x044ff00000041820 */
[C---:B------:R-:W-:Y:S01]  /*2960*/  HMMA.16816.F32.BF16 R28, R72.reuse, R14, R28 ;  /* 0x0000000e481c723c */ /* 0x040fe2000004181c */
[----:B------:R-:W-:Y:S07]  /*2970*/  LDSM.16.M88.4 R12, [R186+0x8000] ;  /* 0x00800000ba0c783b */ /* 0x000fee0000000200 */
[C---:B-----5:R-:W-:Y:S08]  /*2980*/  HMMA.16816.F32.BF16 R24, R72.reuse, R8, R24 ;  /* 0x000000084818723c */ /* 0x060ff00000041818 */
[C---:B------:R-:W-:Y:S01]  /*2990*/  HMMA.16816.F32.BF16 R20, R72.reuse, R10, R20 ;  /* 0x0000000a4814723c */ /* 0x040fe20000041814 */
[----:B------:R-:W2:Y:S07]  /*29a0*/  LDSM.16.M88.4 R8, [R184+0x10100] ;  /* 0x01010000b808783b */ /* 0x000eae0000000200 */
[C---:B------:R-:W-:Y:S08]  /*29b0*/  HMMA.16816.F32.BF16 R16, R72.reuse, R76, R16 ;  /* 0x0000004c4810723c */ /* 0x040ff00000041810 */
[C---:B------:R-:W-:Y:S08]  /*29c0*/  HMMA.16816.F32.BF16 R64, R72.reuse, R78, R64 ;  /* 0x0000004e4840723c */ /* 0x040ff00000041840 */
[C---:B------:R-:W-:Y:S08]  /*29d0*/  HMMA.16816.F32.BF16 R60, R72.reuse, R68, R60 ;  /* 0x00000044483c723c */ /* 0x040ff0000004183c */
[----:B------:R-:W-:Y:S01]  /*29e0*/  HMMA.16816.F32.BF16 R68, R72, R70, R56 ;  /* 0x000000464844723c */ /* 0x000fe20000041838 */
[----:B------:R-:W5:Y:S04]  /*29f0*/  LDSM.16.M88.4 R56, [R184+0x10900] ;  /* 0x01090000b838783b */ /* 0x000f680000000200 */
[----:B------:R-:W2:Y:S03]  /*2a00*/  LDSM.16.M88.4 R72, [R184+0x11100] ;  /* 0x01110000b848783b */ /* 0x000ea60000000200 */
        /* <DEDUP_REMOVED lines=8> */
[----:B------:R-:W1:Y:S07]  /*2a90*/  LDSM.16.M88.4 R40, [R83+0x10100] ;  /* 0x010100005328783b */ /* 0x000e6e0000000200 */
[C---:B------:R-:W-:Y:S08]  /*2aa0*/  HMMA.16816.F32.BF16 R60, R52.reuse, R36, R60 ;  /* 0x00000024343c723c */ /* 0x040ff0000004183c */
[----:B------:R-:W-:Y:S01]  /*2ab0*/  HMMA.16816.F32.BF16 R68, R52, R38, R68 ;  /* 0x000000263444723c */ /* 0x000fe20000041844 */
[----:B------:R-:W4:Y:S04]  /*2ac0*/  LDSM.16.M88.4 R52, [R83+0x10900] ;  /* 0x010900005334783b */ /* 0x000f280000000200 */
[----:B------:R-:W1:Y:S03]  /*2ad0*/  LDSM.16.M88.4 R36, [R83+0x11100] ;  /* 0x011100005324783b */ /* 0x000e660000000200 */
[C---:B--2---:R-:W-:Y:S08]  /*2ae0*/  HMMA.16816.F32.BF16 R32, R12.reuse, R8, R32 ;  /* 0x000000080c20723c */ /* 0x044ff00000041820 */
[C---:B------:R-:W-:Y:S01]  /*2af0*/  HMMA.16816.F32.BF16 R28, R12.reuse, R10, R28 ;  /* 0x0000000a0c1c723c */ /* 0x040fe2000004181c */
[----:B------:R-:W2:Y:S07]  /*2b00*/  LDSM.16.M88.4 R8, [R83+0x11900] ;  /* 0x011900005308783b */ /* 0x000eae0000000200 */
[C---:B-----5:R-:W-:Y:S08]  /*2b10*/  HMMA.16816.F32.BF16 R24, R12.reuse, R56, R24 ;  /* 0x000000380c18723c */ /* 0x060ff00000041818 */
[C---:B------:R-:W-:Y:S01]  /*2b20*/  HMMA.16816.F32.BF16 R20, R12.reuse, R58, R20 ;  /* 0x0000003a0c14723c */ /* 0x040fe20000041814 */
[----:B------:R-:W-:Y:S07]  /*2b30*/  LDSM.16.M88.4 R56, [R180+0x8000] ;  /* 0x00800000b438783b */ /* 0x000fee0000000200 */
[C---:B------:R-:W-:Y:S08]  /*2b40*/  HMMA.16816.F32.BF16 R16, R12.reuse, R72, R16 ;  /* 0x000000480c10723c */ /* 0x040ff00000041810 */
[C---:B------:R-:W-:Y:S08]  /*2b50*/  HMMA.16816.F32.BF16 R64, R12.reuse, R74, R64 ;  /* 0x0000004a0c40723c */ /* 0x040ff00000041840 */
[C---:B---3--:R-:W-:Y:S08]  /*2b60*/  HMMA.16816.F32.BF16 R60, R12.reuse, R48, R60 ;  /* 0x000000300c3c723c */ /* 0x048ff0000004183c */
[----:B------:R-:W-:Y:S01]  /*2b70*/  HMMA.16816.F32.BF16 R68, R12, R50, R68 ;  /* 0x000000320c44723c */ /* 0x000fe20000041844 */
[----:B------:R-:W-:Y:S04]  /*2b80*/  LDSM.16.M88.4 R12, [R2+0x10100] ;  /* 0x01010000020c783b */ /* 0x000fe80000000200 */
[----:B------:R-:W-:Y:S03]  /*2b90*/  LDSM.16.M88.4 R48, [R2+0x11100] ;  /* 0x011100000230783b */ /* 0x000fe60000000200 */
[C---:B-1----:R-:W-:Y:S08]  /*2ba0*/  HMMA.16816.F32.BF16 R32, R44.reuse, R40, R32 ;  /* 0x000000282c20723c */ /* 0x042ff00000041820 */
[C---:B------:R-:W-:Y:S01]  /*2bb0*/  HMMA.16816.F32.BF16 R28, R44.reuse, R42, R28 ;  /* 0x0000002a2c1c723c */ /* 0x040fe2000004181c */
[----:B------:R-:W1:Y:S07]  /*2bc0*/  LDSM.16.M88.4 R40, [R181+0x8000] ;  /* 0x00800000b528783b */ /* 0x000e6e0000000200 */
[C---:B----4-:R-:W-:Y:S08]  /*2bd0*/  HMMA.16816.F32.BF16 R24, R44.reuse, R52, R24 ;  /* 0x000000342c18723c */ /* 0x050ff00000041818 */
[C---:B------:R-:W-:Y:S01]  /*2be0*/  HMMA.16816.F32.BF16 R20, R44.reuse, R54, R20 ;  /* 0x000000362c14723c */ /* 0x040fe20000041814 */
[----:B------:R-:W3:Y:S07]  /*2bf0*/  LDSM.16.M88.4 R52, [R2+0x10900] ;  /* 0x010900000234783b */ /* 0x000eee0000000200 */
[C---:B------:R-:W-:Y:S08]  /*2c00*/  HMMA.16816.F32.BF16 R16, R44.reuse, R36, R16 ;  /* 0x000000242c10723c */ /* 0x040ff00000041810 */
[C---:B------:R-:W-:Y:S01]  /*2c10*/  HMMA.16816.F32.BF16 R64, R44.reuse, R38, R64 ;  /* 0x000000262c40723c */ /* 0x040fe20000041840 */
[----:B------:R-:W4:Y:S07]  /*2c20*/  LDSM.16.M88.4 R36, [R2+0x11900] ;  /* 0x011900000224783b */ /* 0x000f2e0000000200 */
[C---:B--2---:R-:W-:Y:S01]  /*2c30*/  HMMA.16816.F32.BF16 R72, R44.reuse, R8, R60 ;  /* 0x000000082c48723c */ /* 0x044fe2000004183c */
[----:B------:R-:W-:Y:S07]  /*2c40*/  LDSM.16.M88.4 R60, [R0+0x10100] ;  /* 0x01010000003c783b */ /* 0x000fee0000000200 */
[----:B------:R-:W-:Y:S01]  /*2c50*/  HMMA.16816.F32.BF16 R68, R44, R10, R68 ;  /* 0x0000000a2c44723c */ /* 0x000fe20000041844 */
[----:B------:R-:W2:Y:S07]  /*2c60*/  LDSM.16.M88.4 R8, [R0+0x10900] ;  /* 0x010900000008783b */ /* 0x000eae0000000200 */
[C---:B-1----:R-:W-:Y:S08]  /*2c70*/  HMMA.16816.F32.BF16 R32, R40.reuse, R12, R32 ;  /* 0x0000000c2820723c */ /* 0x042ff00000041820 */
[C---:B------:R-:W-:Y:S01]  /*2c80*/  HMMA.16816.F32.BF16 R28, R40.reuse, R14, R28 ;  /* 0x0000000e281c723c */ /* 0x040fe2000004181c */
[----:B------:R-:W1:Y:S07]  /*2c90*/  LDSM.16.M88.4 R12, [R0+0x11100] ;  /* 0x01110000000c783b */ /* 0x000e6e0000000200 */
[C---:B---3--:R-:W-:Y:S08]  /*2ca0*/  HMMA.16816.F32.BF16 R24, R40.reuse, R52, R24 ;  /* 0x000000342818723c */ /* 0x048ff00000041818 */
[C---:B------:R-:W-:Y:S08]  /*2cb0*/  HMMA.16816.F32.BF16 R20, R40.reuse, R54, R20 ;  /* 0x000000362814723c */ /* 0x040ff00000041814 */
[C---:B------:R-:W-:Y:S08]  /*2cc0*/  HMMA.16816.F32.BF16 R16, R40.reuse, R48, R16 ;  /* 0x000000302810723c */ /* 0x040ff00000041810 */
[C---:B------:R-:W-:Y:S08]  /*2cd0*/  HMMA.16816.F32.BF16 R64, R40.reuse, R50, R64 ;  /* 0x000000322840723c */ /* 0x040ff00000041840 */
[C---:B----4-:R-:W-:Y:S07]  /*2ce0*/  HMMA.16816.F32.BF16 R72, R40.reuse, R36, R72 ;  /* 0x000000242848723c */ /* 0x050fee0000041848 */
[----:B------:R-:W-:Y:S01]  /*2cf0*/  LOP3.LUT R37, R80, 0xffffffe0, RZ, 0xc0, !PT ;  /* 0xffffffe050257812 */ /* 0x000fe200078ec0ff */
[----:B------:R-:W-:Y:S04]  /*2d00*/  HMMA.16816.F32.BF16 R68, R40, R38, R68 ;  /* 0x000000262844723c */ /* 0x000fe80000041844 */
[----:B------:R-:W-:-:S02]  /*2d10*/  IMAD.IADD R2, R6, 0x1, -R37 ;  /* 0x0000000106027824 */ /* 0x000fc400078e0a25 */
[----:B------:R3:W4:Y:S01]  /*2d20*/  LDSM.16.M88.4 R36, [R0+0x11900] ;  /* 0x011900000024783b */ /* 0x0007220000000200 */
[----:B------:R-:W-:Y:S01]  /*2d30*/  LEA.HI R41, R81, R6, RZ, 0x2 ;  /* 0x0000000651297211 */ /* 0x000fe200078f10ff */
[C---:B--2---:R-:W-:Y:S01]  /*2d40*/  HMMA.16816.F32.BF16 R24, R56.reuse, R8, R24 ;  /* 0x000000083818723c */ /* 0x044fe20000041818 */
[----:B------:R-:W-:Y:S02]  /*2d50*/  SHF.R.S32.HI R40, RZ, 0x1f, R7 ;  /* 0x0000001fff287819 */ /* 0x000fe40000011407 */
[----:B------:R-:W-:Y:S02]  /*2d60*/  LOP3.LUT R41, R41, 0xfffffffc, RZ, 0xc0, !PT ;  /* 0xfffffffc29297812 */ /* 0x000fe400078ec0ff */
[----:B------:R-:W-:Y:S02]  /*2d70*/  LEA.HI R40, R40, R7, RZ, 0x3 ;  /* 0x0000000728287211 */ /* 0x000fe400078f18ff */
[----:B------:R-:W-:Y:S01]  /*2d80*/  SHF.R.S32.HI R43, RZ, 0x1f, R2 ;  /* 0x0000001fff2b7819 */ /* 0x000fe20000011402 */
[----:B------:R-:W-:Y:S01]  /*2d90*/  IMAD.IADD R41, R6, 0x1, -R41 ;  /* 0x0000000106297824 */ /* 0x000fe200078e0a29 */
[----:B------:R-:W-:Y:S01]  /*2da0*/  LOP3.LUT R42, R40, 0xffffff8, RZ, 0xc0, !PT ;  /* 0x0ffffff8282a7812 */ /* 0x000fe200078ec0ff */
[----:B------:R-:W-:Y:S01]  /*2db0*/  HMMA.16816.F32.BF16 R32, R56, R60, R32 ;  /* 0x0000003c3820723c */ /* 0x000fe20000041820 */
[----:B------:R-:W-:-:S02]  /*2dc0*/  LEA.HI R6, R43, R2, RZ, 0x2 ;  /* 0x000000022b067211 */ /* 0x000fc400078f10ff */
[----:B------:R-:W-:Y:S01]  /*2dd0*/  LEA.HI R40, R41, R41, RZ, 0x1 ;  /* 0x0000002929287211 */ /* 0x000fe200078f08ff */
[----:B------:R-:W-:Y:S01]  /*2de0*/  IMAD.IADD R42, R7, 0x1, -R42 ;  /* 0x00000001072a7824 */ /* 0x000fe200078e0a2a */
[C---:B------:R-:W-:Y:S02]  /*2df0*/  LEA.HI.SX32 R195, R6.reuse, UR13, 0x1e ;  /* 0x0000000d06c37c11 */ /* 0x040fe4000f8ff2ff */
[----:B------:R-:W-:Y:S01]  /*2e00*/  LOP3.LUT R9, R6, 0x7ffffffc, RZ, 0xc0, !PT ;  /* 0x7ffffffc06097812 */ /* 0x000fe200078ec0ff */
[----:B------:R-:W-:Y:S02]  /*2e10*/  HMMA.16816.F32.BF16 R28, R56, R62, R28 ;  /* 0x0000003e381c723c */ /* 0x000fe4000004181c */
[----:B------:R-:W-:Y:S01]  /*2e20*/  IMAD R195, R42, 0x10, R195 ;  /* 0x000000102ac37824 */ /* 0x000fe200078e02c3 */
[----:B---3--:R-:W-:Y:S01]  /*2e30*/  LOP3.LUT R0, R40, 0x1ffffffe, RZ, 0xc0, !PT ;  /* 0x1ffffffe28007812 */ /* 0x008fe200078ec0ff */
[----:B------:R-:W-:Y:S01]  /*2e40*/  IMAD.IADD R204, R2, 0x1, -R9 ;  /* 0x0000000102cc7824 */ /* 0x000fe200078e0a09 */
[----:B------:R-:W-:-:S03]  /*2e50*/  IADD3 R9, -R5, c[0x0][0x1d0], R133 ;  /* 0x0000740005097a10 */ /* 0x000fc60007ffe185 */
[----:B------:R-:W-:Y:S01]  /*2e60*/  IMAD.IADD R0, R41, 0x1, -R0 ;  /* 0x0000000129007824 */ /* 0x000fe200078e0a00 */
[----:B------:R-:W-:Y:S01]  /*2e70*/  HMMA.16816.F32.BF16 R20, R56, R10, R20 ;  /* 0x0000000a3814723c */ /* 0x000fe20000041814 */
[----:B------:R-:W-:Y:S02]  /*2e80*/  IMAD.SHL.U32 R204, R204, 0x2, RZ ;  /* 0x00000002cccc7824 */ /* 0x000fe400078e00ff */
[----:B------:R-:W-:-:S03]  /*2e90*/  IMAD R195, R0, 0x8, R195 ;  /* 0x0000000800c37824 */ /* 0x000fc600078e02c3 */
[----:B------:R-:W-:Y:S01]  /*2ea0*/  IADD3 R6, R9, -c[0x0][0x168], -R204 ;  /* 0x80005a0009067a10 */ /* 0x000fe20007ffe8cc */
[----:B------:R-:W-:Y:S01]  /*2eb0*/  @P4 IMAD.HI.U32 R7, R195, c[0x0][0x2c8], RZ ;  /* 0x0000b200c3074a27 */ /* 0x000fe200078e00ff */
[----:B------:R-:W-:Y:S01]  /*2ec0*/  IADD3 R2, -R204, c[0x0][0x1d0], -R5 ;  /* 0x00007400cc027a10 */ /* 0x000fe20007ffe905 */
[C---:B-1----:R-:W-:Y:S01]  /*2ed0*/  HMMA.16816.F32.BF16 R16, R56.reuse, R12, R16 ;  /* 0x0000000c3810723c */ /* 0x042fe20000041810 */
[C---:B------:R-:W-:Y:S01]  /*2ee0*/  IADD3 R8, R6.reuse, c[0x0][0x328], RZ ;  /* 0x0000ca0006087a10 */ /* 0x040fe20007ffe0ff */
[----:B------:R-:W-:Y:S01]  /*2ef0*/  IMAD.MOV.U32 R0, RZ, RZ, R195 ;  /* 0x000000ffff007224 */ /* 0x000fe200078e00c3 */
[----:B------:R-:W-:Y:S02]  /*2f00*/  @P0 SHF.R.U32.HI R0, RZ, c[0x0][0x2cc], R7 ;  /* 0x0000b300ff000a19 */ /* 0x000fe40000011607 */
[----:B------:R-:W-:Y:S02]  /*2f10*/  PLOP3.LUT P0, PT, PT, PT, UP1, 0x40, 0x0 ;  /* 0x000000000000781c */ /* 0x000fe40003f0e818 */
[----:B------:R-:W-:Y:S01]  /*2f20*/  IADD3 R6, R6, UR6, RZ ;  /* 0x0000000606067c10 */ /* 0x000fe2000fffe0ff */
[----:B------:R-:W1:Y:S01]  /*2f30*/  SHFL.IDX PT, R7, R0, RZ, 0x1c1f ;  /* 0x001c1fff00077589 */ /* 0x000e6200000e0000 */
[C---:B------:R-:W-:Y:S08]  /*2f40*/  HMMA.16816.F32.BF16 R64, R56.reuse, R14, R64 ;  /* 0x0000000e3840723c */ /* 0x040ff00000041840 */
[C---:B----4-:R-:W-:Y:S08]  /*2f50*/  HMMA.16816.F32.BF16 R72, R56.reuse, R36, R72 ;  /* 0x000000243848723c */ /* 0x050ff00000041848 */
[----:B------:R-:W-:Y:S01]  /*2f60*/  HMMA.16816.F32.BF16 R68, R56, R38, R68 ;  /* 0x000000263844723c */ /* 0x000fe20000041844 */
[----:B-1----:R-:W-:-:S02]  /*2f70*/  IMAD.IADD R9, R8, 0x1, R7 ;  /* 0x0000000108097824 */ /* 0x002fc400078e0207 */
        /* <DEDUP_REMOVED lines=8> */
[----:B------:R-:W-:Y:S02]  /*3000*/  ISETP.NE.AND P0, PT, R133, c[0x0][0x32c], PT ;  /* 0x0000cb0085007a0c */ /* 0x000fe40003f05270 */
[----:B------:R-:W-:-:S11]  /*3010*/  LOP3.LUT R9, RZ, R14, RZ, 0x33, !PT ;  /* 0x0000000eff097212 */ /* 0x000fd600078e33ff */
[----:B------:R-:W-:-:S05]  /*3020*/  @P0 IMAD.HI.U32 R7, R9, c[0x0][0x330], RZ ;  /* 0x0000cc0009070a27 */ /* 0x000fca00078e00ff */
[----:B------:R-:W-:-:S04]  /*3030*/  @P0 SHF.R.U32.HI R9, RZ, c[0x0][0x334], R7 ;  /* 0x0000cd00ff090a19 */ /* 0x000fc80000011607 */
[----:B------:R-:W-:Y:S01]  /*3040*/  LOP3.LUT R14, RZ, R9, RZ, 0x33, !PT ;  /* 0x00000009ff0e7212 */ /* 0x000fe200078e33ff */
[----:B------:R-:W-:Y:S05]  /*3050*/  BRA `(.L_x_1577) ;  /* 0x0000003000007947 */ /* 0x000fea0003800000 */
.L_x_1576:
[----:B------:R-:W-:-:S13]  /*3060*/  ISETP.NE.AND P0, PT, R133, c[0x0][0x32c], PT ;  /* 0x0000cb0085007a0c */ /* 0x000fda0003f05270 */
[----:B------:R-:W-:-:S05]  /*3070*/  @P0 IMAD.HI.U32 R7, R14, c[0x0][0x330], RZ ;  /* 0x0000cc000e070a27 */ /* 0x000fca00078e00ff */
[----:B------:R-:W-:Y:S02]  /*3080*/  @P0 SHF.R.U32.HI R14, RZ, c[0x0][0x334], R7 ;  /* 0x0000cd00ff0e0a19 */ /* 0x000fe40000011607 */
.L_x_1577:
[----:B------:R-:W-:Y:S05]  /*3090*/  BSYNC B0 ;  /* 0x0000000000007941 */ /* 0x000fea0003800000 */
.L_x_1575:
[----:B------:R-:W-:-:S04]  /*30a0*/  IMAD R9, R14, c[0x0][0x32c], -R5 ;  /* 0x0000cb000e097a24 */ /* 0x000fc800078e0a05 */
[----:B------:R-:W-:-:S05]  /*30b0*/  IMAD.IADD R9, R9, 0x1, -R204 ;  /* 0x0000000109097824 */ /* 0x000fca00078e0acc */
[----:B------:R-:W-:Y:S02]  /*30c0*/  IADD3 R7, R9, c[0x0][0x32c], RZ ;  /* 0x0000cb0009077a10 */ /* 0x000fe40007ffe0ff */
[----:B------:R-:W-:Y:S02]  /*30d0*/  IMNMX R10, R10, R9, !PT ;  /* 0x000000090a0a7217 */ /* 0x000fe40007800200 */
[----:B------:R-:W-:Y:S02]  /*30e0*/  IMNMX R12, R12, R7, PT ;  /* 0x000000070c0c7217 */ /* 0x000fe40003800200 */
.L_x_1574:
[----:B------:R-:W-:Y:S01]  /*30f0*/  ISETP.GT.AND P0, PT, R132, RZ, PT ;  /* 0x000000ff8400720c */ /* 0x000fe20003f04270 */
[----:B------:R-:W1:Y:S03]  /*3100*/  SHFL.IDX PT, R13, R0, 0x1, 0x1c1f ;  /* 0x003c1f00000d7f89 */ /* 0x000e6600000e0000 */
[C---:B------:R-:W-:Y:S02]  /*3110*/  ISETP.GT.AND P4, PT, R10.reuse, RZ, P0 ;  /* 0x000000ff0a00720c */ /* 0x040fe40000784270 */
[----:B------:R-:W-:-:S02]  /*3120*/  ISETP.GT.AND P5, PT, R10, 0x1, P0 ;  /* 0x000000010a00780c */ /* 0x000fc400007a4270 */
[C---:B------:R-:W-:Y:S02]  /*3130*/  ISETP.LT.OR P4, PT, R12.reuse, 0x1, P4 ;  /* 0x000000010c00780c */ /* 0x040fe40002781670 */
[----:B------:R-:W-:Y:S02]  /*3140*/  ISETP.LT.OR P5, PT, R12, 0x2, P5 ;  /* 0x000000020c00780c */ /* 0x000fe40002fa1670 */
[----:B------:R-:W-:Y:S02]  /*3150*/  FSEL R32, R32, -INF , !P4 ;  /* 0xff80000020207808 */ /* 0x000fe40006000000 */
[----:B------:R-:W-:Y:S02]  /*3160*/  ISETP.GT.AND P4, PT, R10, 0x8, P0 ;  /* 0x000000080a00780c */ /* 0x000fe40000784270 */
[----:B------:R-:W-:Y:S02]  /*3170*/  FSEL R33, R33, -INF , !P5 ;  /* 0xff80000021217808 */ /* 0x000fe40006800000 */
[----:B------:R-:W-:-:S02]  /*3180*/  ISETP.LT.OR P4, PT, R12, 0x9, P4 ;  /* 0x000000090c00780c */ /* 0x000fc40002781670 */
[----:B------:R-:W-:Y:S02]  /*3190*/  ISETP.GT.AND P5, PT, R10, 0x9, P0 ;  /* 0x000000090a00780c */ /* 0x000fe400007a4270 */
[----:B------:R-:W-:Y:S02]  /*31a0*/  FSEL R11, R28, -INF , !P4 ;  /* 0xff8000001c0b7808 */ /* 0x000fe40006000000 */
[----:B------:R-:W-:Y:S01]  /*31b0*/  ISETP.GT.AND P4, PT, R10, 0x10, P0 ;  /* 0x000000100a00780c */ /* 0x000fe20000784270 */
[--C-:B-1----:R-:W-:Y:S01]  /*31c0*/  IMAD.IADD R15, R8, 0x1, R13.reuse ;  /* 0x00000001080f7824 */ /* 0x102fe200078e020d */
[----:B------:R-:W-:Y:S01]  /*31d0*/  ISETP.LT.OR P5, PT, R12, 0xa, P5 ;  /* 0x0000000a0c00780c */ /* 0x000fe20002fa1670 */
[----:B------:R-:W-:Y:S01]  /*31e0*/  IMAD.IADD R0, R6, 0x1, R13 ;  /* 0x0000000106007824 */ /* 0x000fe200078e020d */
[----:B------:R-:W-:Y:S02]  /*31f0*/  ISETP.LT.OR P4, PT, R12, 0x11, P4 ;  /* 0x000000110c00780c */ /* 0x000fe40002781670 */
[----:B------:R-:W-:-:S02]  /*3200*/  FSEL R29, R29, -INF , !P5 ;  /* 0xff8000001d1d7808 */ /* 0x000fc40006800000 */
[----:B------:R-:W-:Y:S02]  /*3210*/  FSEL R9, R24, -INF , !P4 ;  /* 0xff80000018097808 */ /* 0x000fe40006000000 */
[C---:B------:R-:W-:Y:S02]  /*3220*/  ISETP.GT.AND P4, PT, R10.reuse, 0x18, P0 ;  /* 0x000000180a00780c */ /* 0x040fe40000784270 */
[----:B------:R-:W-:Y:S02]  /*3230*/  ISETP.GT.AND P5, PT, R10, 0x11, P0 ;  /* 0x000000110a00780c */ /* 0x000fe400007a4270 */
[C---:B------:R-:W-:Y:S02]  /*3240*/  ISETP.LT.OR P4, PT, R12.reuse, 0x19, P4 ;  /* 0x000000190c00780c */ /* 0x040fe40002781670 */
[----:B------:R-:W-:Y:S02]  /*3250*/  ISETP.LT.OR P5, PT, R12, 0x12, P5 ;  /* 0x000000120c00780c */ /* 0x000fe40002fa1670 */
[----:B------:R-:W-:-:S02]  /*3260*/  FSEL R7, R20, -INF , !P4 ;  /* 0xff80000014077808 */ /* 0x000fc40006000000 */
[----:B------:R-:W-:Y:S02]  /*3270*/  ISETP.GT.AND P4, PT, R10, 0x20, P0 ;  /* 0x000000200a00780c */ /* 0x000fe40000784270 */
[----:B------:R-:W-:Y:S02]  /*3280*/  FSEL R25, R25, -INF , !P5 ;  /* 0xff80000019197808 */ /* 0x000fe40006800000 */
[----:B------:R-:W-:Y:S02]  /*3290*/  ISETP.LT.OR P4, PT, R12, 0x21, P4 ;  /* 0x000000210c00780c */ /* 0x000fe40002781670 */
[----:B------:R-:W-:Y:S02]  /*32a0*/  ISETP.GT.AND P5, PT, R10, 0x19, P0 ;  /* 0x000000190a00780c */ /* 0x000fe400007a4270 */
[----:B------:R-:W-:Y:S02]  /*32b0*/  FSEL R171, R16, -INF , !P4 ;  /* 0xff80000010ab7808 */ /* 0x000fe40006000000 */
[----:B------:R-:W-:-:S02]  /*32c0*/  ISETP.GT.AND P4, PT, R10, 0x28, P0 ;  /* 0x000000280a00780c */ /* 0x000fc40000784270 */
[C---:B------:R-:W-:Y:S02]  /*32d0*/  ISETP.LT.OR P5, PT, R12.reuse, 0x1a, P5 ;  /* 0x0000001a0c00780c */ /* 0x040fe40002fa1670 */
[----:B------:R-:W-:Y:S02]  /*32e0*/  ISETP.LT.OR P4, PT, R12, 0x29, P4 ;  /* 0x000000290c00780c */ /* 0x000fe40002781670 */
[----:B------:R-:W-:Y:S02]  /*32f0*/  FSEL R21, R21, -INF , !P5 ;  /* 0xff80000015157808 */ /* 0x000fe40006800000 */
        /* <DEDUP_REMOVED lines=14> */
[----:B------:R-:W-:-:S02]  /*33e0*/  PLOP3.LUT P4, PT, PT, PT, UP1, 0x40, 0x0 ;  /* 0x000000000000781c */ /* 0x000fc40003f8e818 */
[----:B------:R-:W-:Y:S02]  /*33f0*/  ISETP.LT.OR P5, PT, R12, 0x32, P5 ;  /* 0x000000320c00780c */ /* 0x000fe40002fa1670 */
[----:B------:R-:W-:Y:S02]  /*3400*/  IMNMX R2, R15, R2, PT ;  /* 0x000000020f027217 */ /* 0x000fe40003800200 */
[----:B------:R-:W-:Y:S02]  /*3410*/  FSEL R173, R73, -INF , !P5 ;  /* 0xff80000049ad7808 */ /* 0x000fe40006800000 */
[----:B------:R-:W-:-:S04]  /*3420*/  ISETP.GT.AND P5, PT, R10, 0x39, P0 ;  /* 0x000000390a00780c */ /* 0x000fc800007a4270 */
[----:B------:R-:W-:-:S04]  /*3430*/  ISETP.LT.OR P5, PT, R12, 0x3a, P5 ;  /* 0x0000003a0c00780c */ /* 0x000fc80002fa1670 */
[----:B------:R-:W-:Y:S01]  /*3440*/  FSEL R141, R69, -INF , !P5 ;  /* 0xff800000458d7808 */ /* 0x000fe20006800000 */
        /* <DEDUP_REMOVED lines=12> */
.L_x_1580:
[----:B------:R-:W-:-:S13]  /*3510*/  ISETP.NE.AND P4, PT, R133, c[0x0][0x32c], PT ;  /* 0x0000cb0085007a0c */ /* 0x000fda0003f85270 */
[----:B------:R-:W-:-:S05]  /*3520*/  @P4 IMAD.HI.U32 R6, R8, c[0x0][0x330], RZ ;  /* 0x0000cc0008064a27 */ /* 0x000fca00078e00ff */
[----:B------:R-:W-:Y:S02]  /*3530*/  @P4 SHF.R.U32.HI R8, RZ, c[0x0][0x334], R6 ;  /* 0x0000cd00ff084a19 */ /* 0x000fe40000011606 */
.L_x_1581:
[----:B------:R-:W-:Y:S05]  /*3540*/  BSYNC B0 ;  /* 0x0000000000007941 */ /* 0x000fea0003800000 */
.L_x_1579:
[----:B------:R-:W-:-:S04]  /*3550*/  IMAD R13, R8, c[0x0][0x32c], -R5 ;  /* 0x0000cb00080d7a24 */ /* 0x000fc800078e0a05 */
[----:B------:R-:W-:-:S05]  /*3560*/  IMAD.IADD R13, R13, 0x1, -R204 ;  /* 0x000000010d0d7824 */ /* 0x000fca00078e0acc */
[----:B------:R-:W-:Y:S02]  /*3570*/  IADD3 R5, R13, c[0x0][0x32c], RZ ;  /* 0x0000cb000d057a10 */ /* 0x000fe40007ffe0ff */
[----:B------:R-:W-:Y:S02]  /*3580*/  IMNMX R0, R0, R13, !PT ;  /* 0x0000000d00007217 */ /* 0x000fe40007800200 */
[----:B------:R-:W-:Y:S02]  /*3590*/  IMNMX R2, R2, R5, PT ;  /* 0x0000000502027217 */ /* 0x000fe40003800200 */
.L_x_1578:
[----:B------:R-:W-:Y:S01]  /*35a0*/  ISETP.GT.AND P5, PT, R0, 0x8, P0 ;  /* 0x000000080000780c */ /* 0x000fe200007a4270 */
[----:B------:R-:W-:-:S04]  /*35b0*/  DEPBAR.LE SB0, 0x2 ;  /* 0x000080800000791a */ /* 0x000fc80000000000 */
[----:B------:R-:W-:Y:S01]  /*35c0*/  BAR.SYNC.DEFER_BLOCKING 0x0 ;  /* 0x0000000000007b1d */ /* 0x000fe20000010000 */
[----:B------:R-:W-:Y:S01]  /*35d0*/  ISETP.LT.OR P5, PT, R2, 0x9, P5 ;  /* 0x000000090200780c */ /* 0x000fe20002fa1670 */
[----:B------:R-:W-:Y:S01]  /*35e0*/  IMAD.SHL.U32 R135, R4, 0x2, RZ ;  /* 0x0000000204877824 */ /* 0x000fe200078e00ff */
[----:B------:R-:W-:Y:S02]  /*35f0*/  ISETP.GT.AND P4, PT, R0, 0x1, P0 ;  /* 0x000000010000780c */ /* 0x000fe40000784270 */
[----:B------:R-:W-:Y:S01]  /*3600*/  FSEL R30, R30, -INF , !P5 ;  /* 0xff8000001e1e7808 */ /* 0x000fe20006800000 */
[--C-:B------:R-:W-:Y:S01]  /*3610*/  IMAD.IADD R172, R183, 0x1, R135.reuse ;  /* 0x00000001b7ac7824 */ /* 0x100fe200078e0287 */
[----:B------:R-:W-:Y:S01]  /*3620*/  ISETP.GT.AND P5, PT, R0, 0x10, P0 ;  /* 0x000000100000780c */ /* 0x000fe200007a4270 */
[C---:B------:R-:W-:Y:S01]  /*3630*/  IMAD R134, R3.reuse, 0x2, R135 ;  /* 0x0000000203867824 */ /* 0x040fe200078e0287 */
[C---:B------:R-:W-:Y:S01]  /*3640*/  ISETP.LT.OR P4, PT, R2.reuse, 0x2, P4 ;  /* 0x000000020200780c */ /* 0x040fe20002781670 */
[----:B------:R-:W-:Y:S01]  /*3650*/  IMAD R3, R3, 0x2, R172 ;  /* 0x0000000203037824 */ /* 0x000fe200078e02ac */
[----:B------:R-:W-:Y:S01]  /*3660*/  ISETP.LT.OR P5, PT, R2, 0x11, P5 ;  /* 0x000000110200780c */ /* 0x000fe20002fa1670 */
[----:B------:R-:W-:Y:S01]  /*3670*/  IMAD.IADD R160, R183, 0x1, R134 ;  /* 0x00000001b7a07824 */ /* 0x000fe200078e0286 */
[----:B------:R-:W-:Y:S01]  /*3680*/  FSEL R14, R35, -INF , !P4 ;  /* 0xff800000230e7808 */ /* 0x000fe20006000000 */
[----:B------:R-:W-:Y:S01]  /*3690*/  ULDC.64 UR4, c[0x0][0x2c8] ;  /* 0x0000b20000047ab9 */ /* 0x000fe20000000a00 */
[----:B------:R-:W-:Y:S01]  /*36a0*/  ISETP.GT.AND P4, PT, R0, 0x9, P0 ;  /* 0x000000090000780c */ /* 0x000fe20000784270 */
[----:B------:R-:W-:Y:S01]  /*36b0*/  UIMAD.WIDE.U32 UR14, UR13, UR4, URZ ;  /* 0x000000040d0e72a5 */ /* 0x000fe2000f8e003f */
[----:B------:R-:W-:-:S02]  /*36c0*/  FMNMX.FTZ R8, R32, R33, !PT ;  /* 0x0000002120087209 */ /* 0x000fc40007810000 */
[----:B------:R-:W-:Y:S01]  /*36d0*/  FSEL R26, R26, -INF , !P5 ;  /* 0xff8000001a1a7808 */ /* 0x000fe20006800000 */
[----:B------:R-:W-:Y:S01]  /*36e0*/  ULDC UR4, c[0x0][0x328] ;  /* 0x0000ca0000047ab9 */ /* 0x000fe20000000800 */
[----:B------:R-:W-:Y:S02]  /*36f0*/  ISETP.GT.AND P5, PT, R0, RZ, P0 ;  /* 0x000000ff0000720c */ /* 0x000fe400007a4270 */
[C---:B------:R-:W-:Y:S01]  /*3700*/  ISETP.LT.OR P4, PT, R2.reuse, 0xa, P4 ;  /* 0x0000000a0200780c */ /* 0x040fe20002781670 */
[----:B------:R-:W-:Y:S01]  /*3710*/  LDSM.16.MT88.4 R40, [R135+0x2100] ;  /* 0x002100008728783b */ /* 0x000fe20000004200 */
[----:B------:R-:W-:Y:S01]  /*3720*/  FMNMX.FTZ R8, R11, R8, !PT ;  /* 0x000000080b087209 */ /* 0x000fe20007810000 */
[----:B------:R-:W-:Y:S01]  /*3730*/  @UP2 UMOV UR7, UR15 ;  /* 0x0000000f00072c82 */ /* 0x000fe20008000000 */
[----:B------:R-:W-:Y:S01]  /*3740*/  ISETP.LT.OR P5, PT, R2, 0x1, P5 ;  /* 0x000000010200780c */ /* 0x000fe20002fa1670 */
[----:B------:R-:W-:Y:S01]  /*3750*/  LDSM.16.MT88.4 R124, [R135+0x100] ;  /* 0x00010000877c783b */ /* 0x000fe20000004200 */
[----:B------:R-:W-:Y:S01]  /*3760*/  FSEL R6, R31, -INF , !P4 ;  /* 0xff8000001f067808 */ /* 0x000fe20006000000 */
[----:B------:R-:W-:Y:S01]  /*3770*/  @UP2 USHF.R.U32.HI UR13, URZ, UR5, UR7 ;  /* 0x000000053f0d2299 */ /* 0x000fe20008011607 */
[----:B------:R-:W-:Y:S01]  /*3780*/  FMNMX.FTZ R8, R29, R8, !PT ;  /* 0x000000081d087209 */ /* 0x000fe20007810000 */
[----:B------:R-:W-:Y:S01]  /*3790*/  LDSM.16.MT88.4 R104, [R172+0x100] ;  /* 0x00010000ac68783b */ /* 0x000fe20000004200 */
[----:B------:R-:W-:Y:S01]  /*37a0*/  ISETP.GT.AND P4, PT, R0, 0x11, P0 ;  /* 0x000000110000780c */ /* 0x000fe20000784270 */
[----:B------:R-:W-:Y:S01]  /*37b0*/  UIADD3 UR12, UR12, UR13, URZ ;  /* 0x0000000d0c0c7290 */ /* 0x000fe2000fffe03f */
[----:B------:R-:W-:Y:S01]  /*37c0*/  FSEL R34, R34, -INF , !P5 ;  /* 0xff80000022227808 */ /* 0x000fe20006800000 */
[----:B------:R-:W-:Y:S01]  /*37d0*/  LDSM.16.MT88.4 R112, [R134+0x100] ;  /* 0x000100008670783b */ /* 0x000fe20000004200 */
[----:B------:R-:W-:Y:S01]  /*37e0*/  FMNMX.FTZ R8, R9, R8, !PT ;  /* 0x0000000809087209 */ /* 0x000fe20007810000 */
[----:B------:R-:W-:Y:S01]  /*37f0*/  UIADD3 UR4, UR12, UR4, URZ ;  /* 0x000000040c047290 */ /* 0x000fe2000fffe03f */
[----:B------:R-:W-:Y:S01]  /*3800*/  ISETP.LT.OR P4, PT, R2, 0x12, P4 ;  /* 0x000000120200780c */ /* 0x000fe20002781670 */
[----:B------:R-:W-:Y:S01]  /*3810*/  LDSM.16.MT88.4 R120, [R3+0x100] ;  /* 0x000100000378783b */ /* 0x000fe20000004200 */
[----:B------:R-:W-:-:S02]  /*3820*/  FMNMX.FTZ R5, R34, R14, !PT ;  /* 0x0000000e22057209 */ /* 0x000fc40007810000 */
[----:B------:R-:W-:Y:S01]  /*3830*/  FMNMX.FTZ R8, R25, R8, !PT ;  /* 0x0000000819087209 */ /* 0x000fe20007810000 */
[----:B------:R-:W-:Y:S01]  /*3840*/  LDSM.16.MT88.4 R48, [R172+0x2100] ;  /* 0x00210000ac30783b */ /* 0x000fe20000004200 */
[----:B------:R-:W-:Y:S02]  /*3850*/  FSEL R12, R27, -INF , !P4 ;  /* 0xff8000001b0c7808 */ /* 0x000fe40006000000 */
[----:B------:R-:W-:Y:S01]  /*3860*/  ISETP.GT.AND P4, PT, R0, 0x19, P0 ;  /* 0x000000190000780c */ /* 0x000fe20000784270 */
[----:B------:R-:W-:Y:S01]  /*3870*/  LDSM.16.MT88.4 R56, [R134+0x2100] ;  /* 0x002100008638783b */ /* 0x000fe20000004200 */
[----:B------:R-:W-:Y:S02]  /*3880*/  FMNMX.FTZ R5, R30, R5, !PT ;  /* 0x000000051e057209 */ /* 0x000fe40007810000 */
[----:B------:R-:W-:Y:S01]  /*3890*/  FMNMX.FTZ R8, R7, R8, !PT ;  /* 0x0000000807087209 */ /* 0x000fe20007810000 */
[----:B------:R-:W-:Y:S01]  /*38a0*/  LDSM.16.MT88.4 R80, [R172+0x4100] ;  /* 0x00410000ac50783b */ /* 0x000fe20000004200 */
[----:B------:R-:W-:-:S02]  /*38b0*/  ISETP.GT.AND P5, PT, R0, 0x18, P0 ;  /* 0x000000180000780c */ /* 0x000fc400007a4270 */
[----:B------:R-:W-:Y:S01]  /*38c0*/  ISETP.LT.OR P4, PT, R2, 0x1a, P4 ;  /* 0x0000001a0200780c */ /* 0x000fe20002781670 */
[----:B------:R-:W-:Y:S01]  /*38d0*/  LDSM.16.MT88.4 R88, [R134+0x4100] ;  /* 0x004100008658783b */ /* 0x000fe20000004200 */
[----:B------:R-:W-:Y:S02]  /*38e0*/  FMNMX.FTZ R5, R6, R5, !PT ;  /* 0x0000000506057209 */ /* 0x000fe40007810000 */
[----:B------:R-:W-:Y:S01]  /*38f0*/  FMNMX.FTZ R16, R21, R8, !PT ;  /* 0x0000000815107209 */ /* 0x000fe20007810000 */
[----:B------:R-:W-:Y:S01]  /*3900*/  LDSM.16.MT88.4 R136, [R172+0x900] ;  /* 0x00090000ac88783b */ /* 0x000fe20000004200 */
[----:B------:R-:W-:Y:S02]  /*3910*/  ISETP.LT.OR P5, PT, R2, 0x19, P5 ;  /* 0x000000190200780c */ /* 0x000fe40002fa1670 */
[----:B------:R-:W-:Y:S02]  /*3920*/  FSEL R8, R23, -INF , !P4 ;  /* 0xff80000017087808 */ /* 0x000fe40006000000 */
[----:B------:R-:W-:-:S02]  /*3930*/  FMNMX.FTZ R5, R26, R5, !PT ;  /* 0x000000051a057209 */ /* 0x000fc40007810000 */
[----:B------:R-:W-:Y:S02]  /*3940*/  ISETP.GT.AND P4, PT, R0, 0x21, P0 ;  /* 0x000000210000780c */ /* 0x000fe40000784270 */
[----:B------:R-:W-:Y:S02]  /*3950*/  FSEL R10, R22, -INF , !P5 ;  /* 0xff800000160a7808 */ /* 0x000fe40006800000 */
[----:B------:R-:W-:Y:S02]  /*3960*/  ISETP.GT.AND P5, PT, R0, 0x20, P0 ;  /* 0x000000200000780c */ /* 0x000fe400007a4270 */
[----:B------:R-:W-:Y:S02]  /*3970*/  FMNMX.FTZ R5, R12, R5, !PT ;  /* 0x000000050c057209 */ /* 0x000fe40007810000 */
[C---:B------:R-:W-:Y:S02]  /*3980*/  ISETP.LT.OR P4, PT, R2.reuse, 0x22, P4 ;  /* 0x000000220200780c */ /* 0x040fe40002781670 */
[----:B------:R-:W-:-:S02]  /*3990*/  ISETP.LT.OR P5, PT, R2, 0x21, P5 ;  /* 0x000000210200780c */ /* 0x000fc40002fa1670 */
[----:B------:R-:W-:Y:S02]  /*39a0*/  FMNMX.FTZ R5, R10, R5, !PT ;  /* 0x000000050a057209 */ /* 0x000fe40007810000 */
[----:B------:R-:W-:Y:S02]  /*39b0*/  FSEL R174, R19, -INF , !P4 ;  /* 0xff80000013ae7808 */ /* 0x000fe40006000000 */
[----:B------:R-:W-:Y:S02]  /*39c0*/  ISETP.GT.AND P4, PT, R0, 0x28, P0 ;  /* 0x000000280000780c */ /* 0x000fe40000784270 */
[----:B------:R-:W-:Y:S02]  /*39d0*/  FMNMX.FTZ R16, R171, R16, !PT ;  /* 0x00000010ab107209 */ /* 0x000fe40007810000 */
[----:B------:R-:W-:Y:S02]  /*39e0*/  FSEL R210, R18, -INF , !P5 ;  /* 0xff80000012d27808 */ /* 0x000fe40006800000 */
[----:B------:R-:W-:-:S02]  /*39f0*/  FMNMX.FTZ R13, R8, R5, !PT ;  /* 0x00000005080d7209 */ /* 0x000fc40007810000 */
[----:B------:R-:W-:Y:S02]  /*3a00*/  ISETP.LT.OR P4, PT, R2, 0x29, P4 ;  /* 0x000000290200780c */ /* 0x000fe40002781670 */
[----:B------:R-:W-:Y:S02]  /*3a10*/  FMNMX.FTZ R16, R165, R16, !PT ;  /* 0x00000010a5107209 */ /* 0x000fe40007810000 */
[----:B------:R-:W-:Y:S02]  /*3a20*/  ISETP.GT.AND P5, PT, R0, 0x29, P0 ;  /* 0x000000290000780c */ /* 0x000fe400007a4270 */
[----:B------:R-:W-:Y:S02]  /*3a30*/  FMNMX.FTZ R13, R210, R13, !PT ;  /* 0x0000000dd20d7209 */ /* 0x000fe40007810000 */
[----:B------:R-:W-:Y:S02]  /*3a40*/  FSEL R206, R66, -INF , !P4 ;  /* 0xff80000042ce7808 */ /* 0x000fe40006000000 */
[----:B------:R-:W-:-:S02]  /*3a50*/  FMNMX.FTZ R16, R163, R16, !PT ;  /* 0x00000010a3107209 */ /* 0x000fc40007810000 */
[----:B------:R-:W-:Y:S02]  /*3a60*/  ISETP.LT.OR P5, PT, R2, 0x2a, P5 ;  /* 0x0000002a0200780c */ /* 0x000fe40002fa1670 */
[----:B------:R-:W-:Y:S02]  /*3a70*/  ISETP.GT.AND P4, PT, R0, 0x30, P0 ;  /* 0x000000300000780c */ /* 0x000fe40000784270 */
[----:B------:R-:W-:Y:S02]  /*3a80*/  FMNMX.FTZ R13, R174, R13, !PT ;  /* 0x0000000dae0d7209 */ /* 0x000fe40007810000 */
[----:B------:R-:W-:Y:S02]  /*3a90*/  FMNMX.FTZ R16, R169, R16, !PT ;  /* 0x00000010a9107209 */ /* 0x000fe40007810000 */
[----:B------:R-:W-:Y:S02]  /*3aa0*/  FSEL R176, R67, -INF , !P5 ;  /* 0xff80000043b07808 */ /* 0x000fe40006800000 */
[----:B------:R-:W-:Y:S01]  /*3ab0*/  ISETP.LT.OR P4, PT, R2, 0x31, P4 ;  /* 0x000000310200780c */ /* 0x000fe20002781670 */
[----:B------:R-:W-:Y:S01]  /*3ac0*/  LDSM.16.MT88.4 R64, [R160+0x2100] ;  /* 0x00210000a040783b */ /* 0x000fe20000004200 */
[----:B------:R-:W-:-:S02]  /*3ad0*/  ISETP.GT.AND P5, PT, R0, 0x31, P0 ;  /* 0x000000310000780c */ /* 0x000fc400007a4270 */
[----:B------:R-:W-:Y:S02]  /*3ae0*/  FMNMX.FTZ R13, R206, R13, !PT ;  /* 0x0000000dce0d7209 */ /* 0x000fe40007810000 */
[----:B------:R-:W-:Y:S02]  /*3af0*/  FMNMX.FTZ R16, R175, R16, !PT ;  /* 0x00000010af107209 */ /* 0x000fe40007810000 */
[----:B------:R-:W-:Y:S02]  /*3b00*/  FSEL R142, R74, -INF , !P4 ;  /* 0xff8000004a8e7808 */ /* 0x000fe40006000000 */
[----:B------:R-:W-:Y:S02]  /*3b10*/  ISETP.LT.OR P5, PT, R2, 0x32, P5 ;  /* 0x000000320200780c */ /* 0x000fe40002fa1670 */
[----:B------:R-:W-:Y:S02]  /*3b20*/  ISETP.GT.AND P4, PT, R0, 0x38, P0 ;  /* 0x000000380000780c */ /* 0x000fe40000784270 */
[----:B------:R-:W-:-:S02]  /*3b30*/  FMNMX.FTZ R13, R176, R13, !PT ;  /* 0x0000000db00d7209 */ /* 0x000fc40007810000 */
[----:B------:R-:W-:Y:S02]  /*3b40*/  FMNMX.FTZ R16, R173, R16, !PT ;  /* 0x00000010ad107209 */ /* 0x000fe40007810000 */
[----:B------:R-:W-:Y:S02]  /*3b50*/  ISETP.GT.AND P0, PT, R0, 0x39, P0 ;  /* 0x000000390000780c */ /* 0x000fe40000704270 */
[----:B------:R-:W-:Y:S02]  /*3b60*/  FSEL R140, R75, -INF , !P5 ;  /* 0xff8000004b8c7808 */ /* 0x000fe40006800000 */
[----:B------:R-:W-:Y:S01]  /*3b70*/  ISETP.LT.OR P4, PT, R2, 0x39, P4 ;  /* 0x000000390200780c */ /* 0x000fe20002781670 */
[----:B------:R-:W-:Y:S01]  /*3b80*/  LDSM.16.MT88.4 R72, [R135+0x4100] ;  /* 0x004100008748783b */ /* 0x000fe20000004200 */
        /* <DEDUP_REMOVED lines=9> */
[----:B------:R-:W-:-:S05]  /*3c20*/  FMNMX.FTZ R13, R168, R13, !PT ;  /* 0x0000000da80d7209 */ /* 0x000fca0007810000 */
[----:B------:R-:W2:Y:S01]  /*3c30*/  SHFL.BFLY PT, R0, R13, 0x2, 0x1f ;  /* 0x0c401f000d007f89 */ /* 0x000ea200000e0000 */
[----:B-1----:R-:W-:-:S03]  /*3c40*/  FMNMX.FTZ R15, R5, R16, !PT ;  /* 0x00000010050f7209 */ /* 0x002fc60007810000 */
[----:B------:R-:W-:Y:S04]  /*3c50*/  LDSM.16.MT88.4 R16, [R134+0x2900] ;  /* 0x002900008610783b */ /* 0x000fe80000004200 */
        /* <DEDUP_REMOVED lines=8> */
[C---:B------:R-:W-:Y:S01]  /*3ce0*/  FMUL.FTZ R167, R0.reuse, c[0x0][0x2d0] ;  /* 0x0000b40000a77a20 */ /* 0x040fe20000410000 */
[----:B------:R-:W-:-:S03]  /*3cf0*/  FSETP.NEU.FTZ.AND P0, PT, R0, -INF , PT ;  /* 0xff8000000000780b */ /* 0x000fc60003f1d000 */
[--C-:B------:R-:W-:Y:S01]  /*3d00*/  FFMA.FTZ R162, R32, c[0x0][0x2d0], -R178.reuse ;  /* 0x0000b40020a27a23 */ /* 0x100fe200000108b2 */
[----:B------:R-:W-:Y:S01]  /*3d10*/  FSEL R167, R167, RZ, P0 ;  /* 0x000000ffa7a77208 */ /* 0x000fe20000000000 */
[--C-:B------:R-:W-:Y:S02]  /*3d20*/  FFMA.FTZ R161, R33, c[0x0][0x2d0], -R178.reuse ;  /* 0x0000b40021a17a23 */ /* 0x100fe400000108b2 */
[--C-:B------:R-:W-:Y:S02]  /*3d30*/  FFMA.FTZ R157, R11, c[0x0][0x2d0], -R178.reuse ;  /* 0x0000b4000b9d7a23 */ /* 0x100fe400000108b2 */
[----:B------:R-:W-:Y:S01]  /*3d40*/  MUFU.EX2 R162, R162 ;  /* 0x000000a200a27308 */ /* 0x000fe20000000800 */
[--C-:B------:R-:W-:Y:S02]  /*3d50*/  FFMA.FTZ R152, R29, c[0x0][0x2d0], -R178.reuse ;  /* 0x0000b4001d987a23 */ /* 0x100fe400000108b2 */
[--C-:B------:R-:W-:Y:S02]  /*3d60*/  FFMA.FTZ R159, R34, c[0x0][0x2d0], -R167.reuse ;  /* 0x0000b400229f7a23 */ /* 0x100fe400000108a7 */
[--C-:B------:R-:W-:Y:S01]  /*3d70*/  FFMA.FTZ R158, R14, c[0x0][0x2d0], -R167.reuse ;  /* 0x0000b4000e9e7a23 */ /* 0x100fe200000108a7 */
[----:B------:R-:W-:Y:S01]  /*3d80*/  LDSM.16.MT88.4 R32, [R134+0x900] ;  /* 0x000900008620783b */ /* 0x000fe20000004200 */
[--C-:B------:R-:W-:Y:S01]  /*3d90*/  FFMA.FTZ R156, R30, c[0x0][0x2d0], -R167.reuse ;  /* 0x0000b4001e9c7a23 */ /* 0x100fe200000108a7 */
[----:B------:R-:W1:Y:S01]  /*3da0*/  MUFU.EX2 R161, R161 ;  /* 0x000000a100a17308 */ /* 0x000e620000000800 */
[----:B------:R-:W-:Y:S01]  /*3db0*/  FFMA.FTZ R153, R6, c[0x0][0x2d0], -R167 ;  /* 0x0000b40006997a23 */ /* 0x000fe200000108a7 */
[----:B------:R-:W-:Y:S01]  /*3dc0*/  LDSM.16.MT88.4 R28, [R160+0x900] ;  /* 0x00090000a01c783b */ /* 0x000fe20000004200 */
[----:B------:R-:W-:-:S02]  /*3dd0*/  FFMA.FTZ R151, R7, c[0x0][0x2d0], -R178 ;  /* 0x0000b40007977a23 */ /* 0x000fc400000108b2 */
[--C-:B------:R-:W-:Y:S01]  /*3de0*/  FFMA.FTZ R155, R9, c[0x0][0x2d0], -R178.reuse ;  /* 0x0000b400099b7a23 */ /* 0x100fe200000108b2 */
[----:B------:R2:W3:Y:S01]  /*3df0*/  LDSM.16.MT88.4 R4, [R3+0x4100] ;  /* 0x004100000304783b */ /* 0x0004e20000004200 */
[--C-:B------:R-:W-:Y:S01]  /*3e00*/  FFMA.FTZ R146, R10, c[0x0][0x2d0], -R167.reuse ;  /* 0x0000b4000a927a23 */ /* 0x100fe200000108a7 */
[----:B------:R-:W-:Y:S01]  /*3e10*/  MUFU.EX2 R157, R157 ;  /* 0x0000009d009d7308 */ /* 0x000fe20000000800 */
[--C-:B------:R-:W-:Y:S02]  /*3e20*/  FFMA.FTZ R150, R25, c[0x0][0x2d0], -R178.reuse ;  /* 0x0000b40019967a23 */ /* 0x100fe400000108b2 */
[--C-:B------:R-:W-:Y:S02]  /*3e30*/  FFMA.FTZ R148, R21, c[0x0][0x2d0], -R178.reuse ;  /* 0x0000b40015947a23 */ /* 0x100fe400000108b2 */
[--C-:B------:R-:W-:Y:S01]  /*3e40*/  FFMA.FTZ R154, R26, c[0x0][0x2d0], -R167.reuse ;  /* 0x0000b4001a9a7a23 */ /* 0x100fe200000108a7 */
[----:B------:R-:W-:Y:S01]  /*3e50*/  LDSM.16.MT88.4 R20, [R135+0x900] ;  /* 0x000900008714783b */ /* 0x000fe20000004200 */
[----:B------:R-:W-:Y:S01]  /*3e60*/  FFMA.FTZ R149, R12, c[0x0][0x2d0], -R167 ;  /* 0x0000b4000c957a23 */ /* 0x000fe200000108a7 */
[----:B------:R-:W4:Y:S01]  /*3e70*/  MUFU.EX2 R152, R152 ;  /* 0x0000009800987308 */ /* 0x000f220000000800 */
[----:B-1----:R-:W-:Y:S01]  /*3e80*/  F2FP.BF16.PACK_AB R96, R161, R162 ;  /* 0x000000a2a160723e */ /* 0x002fe200000010ff */
[----:B------:R-:W-:Y:S01]  /*3e90*/  LDSM.16.MT88.4 R12, [R160+0x2900] ;  /* 0x00290000a00c783b */ /* 0x000fe20000004200 */
[----:B------:R-:W-:-:S02]  /*3ea0*/  FFMA.FTZ R164, R171, c[0x0][0x2d0], -R178 ;  /* 0x0000b400aba47a23 */ /* 0x000fc400000108b2 */
[--C-:B------:R-:W-:Y:S01]  /*3eb0*/  FFMA.FTZ R166, R169, c[0x0][0x2d0], -R178.reuse ;  /* 0x0000b400a9a67a23 */ /* 0x100fe200000108b2 */
[----:B------:R-:W-:Y:S01]  /*3ec0*/  LDSM.16.MT88.4 R24, [R172+0x2900] ;  /* 0x00290000ac18783b */ /* 0x000fe20000004200 */
[--C-:B------:R-:W-:Y:S01]  /*3ed0*/  FFMA.FTZ R165, R165, c[0x0][0x2d0], -R178.reuse ;  /* 0x0000b400a5a57a23 */ /* 0x100fe200000108b2 */
[----:B------:R-:W-:Y:S01]  /*3ee0*/  MUFU.EX2 R159, R159 ;  /* 0x0000009f009f7308 */ /* 0x000fe20000000800 */
[----:B------:R-:W-:Y:S02]  /*3ef0*/  FFMA.FTZ R163, R163, c[0x0][0x2d0], -R178 ;  /* 0x0000b400a3a37a23 */ /* 0x000fe400000108b2 */
[--C-:B------:R-:W-:Y:S02]  /*3f00*/  FFMA.FTZ R169, R210, c[0x0][0x2d0], -R167.reuse ;  /* 0x0000b400d2a97a23 */ /* 0x100fe400000108a7 */
[--C-:B--2---:R-:W-:Y:S02]  /*3f10*/  FFMA.FTZ R3, R8, c[0x0][0x2d0], -R167.reuse ;  /* 0x0000b40008037a23 */ /* 0x104fe400000108a7 */
[----:B------:R-:W1:Y:S01]  /*3f20*/  LDSM.16.MT88.4 R8, [R135+0x2900] ;  /* 0x002900008708783b */ /* 0x000e620000004200 */
[----:B------:R-:W2:Y:S01]  /*3f30*/  MUFU.EX2 R158, R158 ;  /* 0x0000009e009e7308 */ /* 0x000ea20000000800 */
[----:B----4-:R-:W-:Y:S01]  /*3f40*/  F2FP.BF16.PACK_AB R98, R152, R157 ;  /* 0x0000009d9862723e */ /* 0x010fe200000010ff */
        /* <DEDUP_REMOVED lines=8> */
[----:B------:R-:W4:Y:S01]  /*3fd0*/  MUFU.EX2 R153, R153 ;  /* 0x0000009900997308 */ /* 0x000f220000000800 */
[----:B--2---:R-:W-:Y:S01]  /*3fe0*/  F2FP.BF16.PACK_AB R97, R158, R159 ;  /* 0x0000009f9e61723e */ /* 0x004fe200000010ff */
[----:B------:R-:W-:-:S02]  /*3ff0*/  FFMA.FTZ R210, R140, c[0x0][0x2d0], -R167 ;  /* 0x0000b4008cd27a23 */ /* 0x000fc400000108a7 */
[--C-:B------:R-:W-:Y:S02]  /*4000*/  FFMA.FTZ R170, R170, c[0x0][0x2d0], -R167.reuse ;  /* 0x0000b400aaaa7a23 */ /* 0x100fe400000108a7 */
[----:B------:R-:W-:Y:S02]  /*4010*/  FFMA.FTZ R178, R141, c[0x0][0x2d0], -R178 ;  /* 0x0000b4008db27a23 */ /* 0x000fe400000108b2 */
[----:B------:R-:W-:Y:S01]  /*4020*/  MUFU.EX2 R155, R155 ;  /* 0x0000009b009b7308 */ /* 0x000fe20000000800 */
[----:B------:R-:W-:Y:S01]  /*4030*/  FFMA.FTZ R167, R168, c[0x0][0x2d0], -R167 ;  /* 0x0000b400a8a77a23 */ /* 0x000fe200000108a7 */
[----:B------:R-:W-:Y:S01]  /*4040*/  LDSM.16.MT88.4 R140, [R172+0x3900] ;  /* 0x00390000ac8c783b */ /* 0x000fe20000004200 */
[----:B------:R-:W-:Y:S02]  /*4050*/  FADD.FTZ R162, R162, R161 ;  /* 0x000000a1a2a27221 */ /* 0x000fe40000010000 */
[----:B------:R-:W-:Y:S02]  /*4060*/  FADD.FTZ R159, R159, R158 ;  /* 0x0000009e9f9f7221 */ /* 0x000fe40000010000 */
[----:B------:R-:W-:Y:S01]  /*4070*/  FADD.FTZ R157, R157, R162 ;  /* 0x000000a29d9d7221 */ /* 0x000fe20000010000 */
[----:B----4-:R-:W-:Y:S01]  /*4080*/  F2FP.BF16.PACK_AB R99, R153, R156 ;  /* 0x0000009c9963723e */ /* 0x010fe200000010ff */
[----:B------:R-:W2:Y:S01]  /*4090*/  MUFU.EX2 R150, R150 ;  /* 0x0000009600967308 */ /* 0x000ea20000000800 */
[----:B------:R-:W-:-:S02]  /*40a0*/  FADD.FTZ R156, R156, R159 ;  /* 0x0000009f9c9c7221 */ /* 0x000fc40000010000 */
        /* <DEDUP_REMOVED lines=59> */
[----:B-1----:R-:W-:Y:S01]  /*4460*/  HMMA.16816.F32.BF16 R36, R4, R8, R36 ;  /* 0x000000080424723c */ /* 0x002fe20000041824 */
        /* <DEDUP_REMOVED lines=72> */
[C---:B------:R-:W-:Y:S08]  /*48f0*/  HMMA.16816.F32.BF16 R108, R4.reuse, R32, R108 ;  /* 0x00000020046c723c */ /* 0x040ff0000004186c */
        /* <DEDUP_REMOVED lines=8> */
[C---:B------:R-:W-:Y:S08]  /*4980*/  HMMA.16816.F32.BF16 R44, R4.reuse, R24, R44 ;  /* 0x00000018042c723c */ /* 0x040ff0000004182c */
[----:B------:R-:W-:Y:S01]  /*4990*/  HMMA.16816.F32.BF16 R48, R4, R26, R48 ;  /* 0x0000001a0430723c */ /* 0x000fe20000041830 */
[----:B------:R-:W-:Y:S06]  /*49a0*/  LDSM.16.MT88.4 R24, [R135+0x3900] ;  /* 0x003900008718783b */ /* 0x000fec0000004200 */
[----:B------:R-:W-:Y:S01]  /*49b0*/  F2FP.BF16.PACK_AB R4, R206, R175 ;  /* 0x000000afce04723e */ /* 0x000fe200000010ff */
[----:B------:R-:W-:Y:S01]  /*49c0*/  FADD.FTZ R175, R175, R166 ;  /* 0x000000a6afaf7221 */ /* 0x000fe20000010000 */
[----:B------:R-:W-:-:S02]  /*49d0*/  F2FP.BF16.PACK_AB R6, R178, R173 ;  /* 0x000000adb206723e */ /* 0x000fc400000010ff */
[----:B------:R-:W-:Y:S01]  /*49e0*/  F2FP.BF16.PACK_AB R5, R210, R177 ;  /* 0x000000b1d205723e */ /* 0x000fe200000010ff */
[----:B------:R-:W-:Y:S01]  /*49f0*/  FADD.FTZ R177, R177, R176 ;  /* 0x000000b0b1b17221 */ /* 0x000fe20000010000 */
[----:B------:R-:W-:Y:S01]  /*4a00*/  F2FP.BF16.PACK_AB R7, R167, R170 ;  /* 0x000000aaa707723e */ /* 0x000fe200000010ff */
[----:B------:R-:W-:Y:S02]  /*4a10*/  FADD.FTZ R206, R206, R175 ;  /* 0x000000afcece7221 */ /* 0x000fe40000010000 */
[----:B------:R-:W-:Y:S01]  /*4a20*/  FADD.FTZ R177, R210, R177 ;  /* 0x000000b1d2b17221 */ /* 0x000fe20000010000 */
[----:B------:R-:W-:Y:S01]  /*4a30*/  IADD3 R210, R132, -0x2, RZ ;  /* 0xfffffffe84d27810 */ /* 0x000fe20007ffe0ff */
        /* <DEDUP_REMOVED lines=10> */
[C---:B------:R-:W-:Y:S07]  /*4ae0*/  HMMA.16816.F32.BF16 R52, R4.reuse, R20, R52 ;  /* 0x000000140434723c */ /* 0x040fee0000041834 */
[----:B------:R-:W-:Y:S01]  /*4af0*/  IADD3 R20, R132, -0x3, RZ ;  /* 0xfffffffd84147810 */ /* 0x000fe20007ffe0ff */
[----:B--2---:R-:W-:Y:S03]  /*4b00*/  HMMA.16816.F32.BF16 R60, R4, R16, R60 ;  /* 0x00000010043c723c */ /* 0x004fe6000004183c */
[----:B------:R-:W-:-:S05]  /*4b10*/  ISETP.GE.AND P4, PT, R20, R189, PT ;  /* 0x000000bd1400720c */ /* 0x000fca0003f86270 */
[C---:B------:R-:W-:Y:S01]  /*4b20*/  HMMA.16816.F32.BF16 R64, R4.reuse, R18, R64 ;  /* 0x000000120440723c */ /* 0x040fe20000041840 */
[----:B------:R-:W2:Y:S07]  /*4b30*/  LDSM.16.MT88.4 R16, [R160+0x5900] ;  /* 0x00590000a010783b */ /* 0x000eae0000004200 */
[----:B---3--:R-:W-:Y:S01]  /*4b40*/  HMMA.16816.F32.BF16 R68, R4, R12, R68 ;  /* 0x0000000c0444723c */ /* 0x008fe20000041844 */
[----:B------:R-:W-:-:S06]  /*4b50*/  @P4 IMAD R145, R145, R20, RZ ;  /* 0x0000001491914224 */ /* 0x000fcc00078e02ff */
[----:B------:R-:W-:Y:S01]  /*4b60*/  @P4 SHF.R.S32.HI R12, RZ, 0x1f, R20 ;  /* 0x0000001fff0c4819 */ /* 0x000fe20000011414 */
[-C--:B------:R-:W-:Y:S01]  /*4b70*/  @P4 IMAD.WIDE.U32 R20, R20, R147.reuse, R202 ;  /* 0x0000009314144225 */ /* 0x080fe200078e00ca */
[----:B-1----:R-:W-:Y:S03]  /*4b80*/  HMMA.16816.F32.BF16 R84, R4, R8, R84 ;  /* 0x000000080454723c */ /* 0x002fe60000041854 */
[----:B------:R-:W-:-:S04]  /*4b90*/  @P4 IMAD R12, R12, R147, R145 ;  /* 0x000000930c0c4224 */ /* 0x000fc800078e0291 */
[----:B------:R-:W-:Y:S01]  /*4ba0*/  @P4 IMAD.IADD R9, R21, 0x1, R12 ;  /* 0x0000000115094824 */ /* 0x000fe200078e020c */
[C---:B------:R-:W-:Y:S01]  /*4bb0*/  @P4 LEA R8, P0, R20.reuse, c[0x0][0x1c8], 0x1 ;  /* 0x0000720014084a11 */ /* 0x040fe200078008ff */
[----:B------:R-:W-:Y:S03]  /*4bc0*/  HMMA.16816.F32.BF16 R88, R4, R10, R88 ;  /* 0x0000000a0458723c */ /* 0x000fe60000041858 */
[----:B------:R-:W-:-:S04]  /*4bd0*/  @P4 LEA.HI.X R9, R20, c[0x0][0x1cc], R9, 0x1, P0 ;  /* 0x0000730014094a11 */ /* 0x000fc800000f0c09 */
[C---:B------:R-:W-:Y:S01]  /*4be0*/  @P4 LEA R10, P0, R193.reuse, R8, 0x1 ;  /* 0x00000008c10a4211 */ /* 0x040fe200078008ff */
[----:B------:R-:W-:Y:S01]  /*4bf0*/  @!PT LDS RZ, [RZ] ;  /* 0x00000000fffff984 */ /* 0x000fe20000000800 */
[----:B------:R-:W-:Y:S01]  /*4c00*/  @!PT LDS RZ, [RZ] ;  /* 0x00000000fffff984 */ /* 0x000fe20000000800 */
[----:B------:R-:W-:Y:S01]  /*4c10*/  @!PT LDS RZ, [RZ] ;  /* 0x00000000fffff984 */ /* 0x000fe20000000800 */
[----:B------:R1:W-:Y:S01]  /*4c20*/  @P4 LDGSTS.E.BYPASS.LTC128B.128 [R144+0xc100], [R8.64], !P3 ;  /* 0x0c10000008904fae */ /* 0x0003e2000d901d4a */
[----:B------:R-:W-:Y:S02]  /*4c30*/  HMMA.16816.F32.BF16 R44, R4, R140, R44 ;  /* 0x0000008c042c723c */ /* 0x000fe4000004182c */
[----:B------:R-:W-:Y:S01]  /*4c40*/  @P4 LEA.HI.X R11, R193, R9, R192, 0x1, P0 ;  /* 0x00000009c10b4211 */ /* 0x000fe200000f0cc0 */
[----:B------:R1:W-:Y:S01]  /*4c50*/  @P4 LDGSTS.E.BYPASS.LTC128B.128 [R144+0xe100], [R8.64+0x80], !P2 ;  /* 0x0e10008008904fae */ /* 0x0003e2000d101d4a */
[----:B------:R-:W-:-:S03]  /*4c60*/  PLOP3.LUT P0, PT, PT, PT, UP1, 0x40, 0x0 ;  /* 0x000000000000781c */ /* 0x000fc60003f0e818 */
[----:B------:R1:W-:Y:S01]  /*4c70*/  @P4 LDGSTS.E.BYPASS.LTC128B.128 [R144+0x10100], [R8.64+0x100], !P1 ;  /* 0x1010010008904fae */ /* 0x0003e2000c901d4a */
[C---:B------:R-:W-:Y:S03]  /*4c80*/  HMMA.16816.F32.BF16 R48, R4.reuse, R142, R48 ;  /* 0x0000008e0430723c */ /* 0x040fe60000041830 */
[----:B------:R1:W-:Y:S04]  /*4c90*/  @P4 LDGSTS.E.BYPASS.LTC128B.128 [R144+0xd100], [R10.64], !P3 ;  /* 0x0d1000000a904fae */ /* 0x0003e8000d901d4a */
[----:B------:R1:W-:Y:S01]  /*4ca0*/  @P4 LDGSTS.E.BYPASS.LTC128B.128 [R144+0xf100], [R10.64+0x80], !P2 ;  /* 0x0f1000800a904fae */ /* 0x0003e2000d101d4a */
[C---:B------:R-:W-:Y:S03]  /*4cb0*/  HMMA.16816.F32.BF16 R76, R4.reuse, R136, R76 ;  /* 0x00000088044c723c */ /* 0x040fe6000004184c */
[----:B------:R1:W-:Y:S04]  /*4cc0*/  @P4 LDGSTS.E.BYPASS.LTC128B.128 [R144+0x11100], [R10.64+0x100], !P1 ;  /* 0x111001000a904fae */ /* 0x0003e8000c901d4a */
[----:B------:R-:W0:Y:S01]  /*4cd0*/  LDGDEPBAR ;  /* 0x00000000000079af */ /* 0x000e220000000000 */
        /* <DEDUP_REMOVED lines=10> */
[----:B------:R-:W-:Y:S07]  /*4d80*/  HMMA.16816.F32.BF16 R96, R4, R18, R96 ;  /* 0x000000120460723c */ /* 0x000fee0000041860 */
[----:B------:R-:W-:Y:S01]  /*4d90*/  IMAD.U32 R4, RZ, RZ, UR4 ;  /* 0x00000004ff047e24 */ /* 0x000fe2000f8e00ff */
[----:B------:R-:W-:Y:S05]  /*4da0*/  @P0 BRA `(.L_x_1582) ;  /* 0x0000010000000947 */ /* 0x000fea0003800000 */
[----:B-1----:R-:W-:Y:S01]  /*4db0*/  ISETP.LT.AND P0, PT, RZ, UR12, PT ;  /* 0x0000000cff007c0c */ /* 0x002fe2000bf01270 */
[----:B------:R-:W-:-:S06]  /*4dc0*/  UIADD3 UR4, UR12, -0x1, URZ ;  /* 0xffffffff0c047890 */ /* 0x000fcc000fffe03f */
[----:B------:R-:W-:-:S06]  /*4dd0*/  MOV R3, UR4 ;  /* 0x0000000400037c02 */ /* 0x000fcc0008000f00 */
[----:B------:R-:W-:Y:S05]  /*4de0*/  @P0 BRA `(.L_x_1583) ;  /* 0x0000006000000947 */ /* 0x000fea0003800000 */
[----:B------:R-:W-:Y:S01]  /*4df0*/  ISETP.NE.AND P0, PT, R133, c[0x0][0x32c], PT ;  /* 0x0000cb0085007a0c */ /* 0x000fe20003f05270 */
[----:B------:R-:W-:-:S12]  /*4e00*/  IMAD R5, RZ, RZ, -UR12 ;  /* 0x8000000cff057e24 */ /* 0x000fd8000f8e02ff */
[----:B------:R-:W-:-:S05]  /*4e10*/  @P0 IMAD.HI.U32 R3, R5, c[0x0][0x330], RZ ;  /* 0x0000cc0005030a27 */ /* 0x000fca00078e00ff */
[----:B------:R-:W-:-:S04]  /*4e20*/  @P0 SHF.R.U32.HI R5, RZ, c[0x0][0x334], R3 ;  /* 0x0000cd00ff050a19 */ /* 0x000fc80000011603 */
[----:B------:R-:W-:Y:S01]  /*4e30*/  LOP3.LUT R3, RZ, R5, RZ, 0x33, !PT ;  /* 0x00000005ff037212 */ /* 0x000fe200078e33ff */
[----:B------:R-:W-:Y:S05]  /*4e40*/  BRA `(.L_x_1584) ;  /* 0x0000003000007947 */ /* 0x000fea0003800000 */
.L_x_1583:
[----:B------:R-:W-:-:S13]  /*4e50*/  ISETP.NE.AND P0, PT, R133, c[0x0][0x32c], PT ;  /* 0x0000cb0085007a0c */ /* 0x000fda0003f05270 */
[----:B------:R-:W-:-:S05]  /*4e60*/  @P0 IMAD.HI.U32 R5, R3, c[0x0][0x330], RZ ;  /* 0x0000cc0003050a27 */ /* 0x000fca00078e00ff */
[----:B------:R-:W-:Y:S02]  /*4e70*/  @P0 SHF.R.U32.HI R3, RZ, c[0x0][0x334], R5 ;  /* 0x0000cd00ff030a19 */ /* 0x000fe40000011605 */
.L_x_1584:
[----:B------:R-:W-:-:S05]  /*4e80*/  MOV R6, c[0x0][0x32c] ;  /* 0x0000cb0000067a02 */ /* 0x000fca0000000f00 */
[----:B------:R-:W-:-:S05]  /*4e90*/  IMAD R3, R3, R6, c[0x0][0x32c] ;  /* 0x0000cb0003037624 */ /* 0x000fca00078e0206 */
[----:B------:R-:W-:-:S04]  /*4ea0*/  IMNMX R4, R4, R3, PT ;  /* 0x0000000304047217 */ /* 0x000fc80003800200 */
.L_x_1582:
[----:B-1----:R-:W-:Y:S01]  /*4eb0*/  SHF.R.S32.HI R3, RZ, 0x1f, R4 ;  /* 0x0000001fff037819 */ /* 0x002fe20000011404 */
[----:B------:R-:W-:Y:S02]  /*4ec0*/  UMOV UR5, 0x1 ;  /* 0x0000000100057882 */ /* 0x000fe40000000000 */
[----:B------:R-:W-:Y:S01]  /*4ed0*/  UMOV UR7, URZ ;  /* 0x0000003f00077c82 */ /* 0x000fe20008000000 */
[----:B------:R-:W-:-:S04]  /*4ee0*/  LEA.HI R4, R3, R4, RZ, 0x6 ;  /* 0x0000000403047211 */ /* 0x000fc800078f30ff */
[----:B------:R-:W-:-:S04]  /*4ef0*/  SHF.R.S32.HI R4, RZ, 0x6, R4 ;  /* 0x00000006ff047819 */ /* 0x000fc80000011404 */
[----:B------:R-:W-:-:S04]  /*4f00*/  IMNMX R219, R189, R4, !PT ;  /* 0x00000004bddb7217 */ /* 0x000fc80007800200 */
[----:B------:R-:W-:-:S13]  /*4f10*/  ISETP.GE.AND P0, PT, R210, R219, PT ;  /* 0x000000dbd200720c */ /* 0x000fda0003f06270 */
[----:B------:R-:W-:Y:S05]  /*4f20*/  @!P0 BRA `(.L_x_1585) ;  /* 0x0000362000008947 */ /* 0x000fea0003800000 */
[----:B------:R-:W-:Y:S01]  /*4f30*/  PLOP3.LUT P4, PT, PT, PT, UP2, 0x80, 0x0 ;  /* 0x000000000000781c */ /* 0x000fe20003f8f028 */
[----:B------:R-:W-:Y:S01]  /*4f40*/  IMAD.MOV.U32 R185, RZ, RZ, 0x20 ;  /* 0x00000020ffb97424 */ /* 0x000fe200078e00ff */
[----:B------:R-:W-:Y:S01]  /*4f50*/  PLOP3.LUT P0, PT, PT, PT, UP2, 0x80, 0x0 ;  /* 0x000000000000781c */ /* 0x000fe20003f0f028 */
[----:B------:R-:W-:Y:S01]  /*4f60*/  IMAD.MOV.U32 R3, RZ, RZ, R0 ;  /* 0x000000ffff037224 */ /* 0x000fe200078e0000 */
[C---:B------:R-:W-:Y:S01]  /*4f70*/  IADD3 R218, P5, R196.reuse, 0x40, RZ ;  /* 0x00000040c4da7810 */ /* 0x040fe20007fbe0ff */
[----:B------:R-:W-:Y:S01]  /*4f80*/  IMAD.MOV.U32 R132, RZ, RZ, R2 ;  /* 0x000000ffff847224 */ /* 0x000fe200078e0002 */
[----:B------:R-:W-:Y:S01]  /*4f90*/  SEL R185, R185, 0xffffffe0, !P6 ;  /* 0xffffffe0b9b97807 */ /* 0x000fe20007000000 */
[----:B------:R-:W-:Y:S01]  /*4fa0*/  UMOV UR7, URZ ;  /* 0x0000003f00077c82 */ /* 0x000fe20008000000 */
[----:B------:R-:W-:Y:S01]  /*4fb0*/  IADD3 R216, P6, R196, 0x80, RZ ;  /* 0x00000080c4d87810 */ /* 0x000fe20007fde0ff */
[----:B------:R-:W-:Y:S01]  /*4fc0*/  IMAD.X R217, RZ, RZ, R201, P5 ;  /* 0x000000ffffd97224 */ /* 0x000fe200028e06c9 */
[----:B------:R-:W-:Y:S01]  /*4fd0*/  IADD3 R212, P5, R198, 0x80, RZ ;  /* 0x00000080c6d47810 */ /* 0x000fe20007fbe0ff */
[----:B------:R-:W-:-:S02]  /*4fe0*/  UMOV UR5, 0x1 ;  /* 0x0000000100057882 */ /* 0x000fc40000000000 */
[----:B------:R-:W-:Y:S01]  /*4ff0*/  @P4 IMAD.HI.U32 R209, R195, c[0x0][0x2c8], RZ ;  /* 0x0000b200c3d14a27 */ /* 0x000fe200078e00ff */
[----:B------:R-:W-:-:S03]  /*5000*/  IADD3 R214, P4, R198, 0x40, RZ ;  /* 0x00000040c6d67810 */ /* 0x000fc60007f9e0ff */
[----:B------:R-:W-:Y:S01]  /*5010*/  IMAD.X R215, RZ, RZ, R201, P6 ;  /* 0x000000ffffd77224 */ /* 0x000fe200030e06c9 */
[----:B------:R-:W-:Y:S01]  /*5020*/  @P0 SHF.R.U32.HI R209, RZ, c[0x0][0x2cc], R209 ;  /* 0x0000b300ffd10a19 */ /* 0x000fe200000116d1 */
[--C-:B------:R-:W-:Y:S02]  /*5030*/  IMAD.X R213, RZ, RZ, R203.reuse, P4 ;  /* 0x000000ffffd57224 */ /* 0x100fe400020e06cb */
[----:B------:R-:W-:Y:S02]  /*5040*/  IMAD.X R211, RZ, RZ, R203, P5 ;  /* 0x000000ffffd37224 */ /* 0x000fe400028e06cb */
.L_x_1594:
[----:B------:R-:W-:Y:S04]  /*5050*/  DEPBAR.LE SB0, 0x2 ;  /* 0x000080800000791a */ /* 0x000fe80000000000 */
[----:B------:R-:W-:Y:S01]  /*5060*/  BAR.SYNC.DEFER_BLOCKING 0x0 ;  /* 0x0000000000007b1d */ /* 0x000fe20000010000 */
[----:B------:R-:W-:Y:S01]  /*5070*/  UIMAD UR4, UR5, 0x6000, URZ ;  /* 0x00006000050478a4 */ /* 0x000fe2000f8e023f */
[----:B------:R-:W-:Y:S01]  /*5080*/  ISETP.GE.AND P6, PT, R189, R210, PT ;  /* 0x000000d2bd00720c */ /* 0x000fe20003fc6270 */
[----:B------:R-:W-:Y:S02]  /*5090*/  UIADD3 UR12, UR7, 0x1, URZ ;  /* 0x00000001070c7890 */ /* 0x000fe4000fffe03f */
[----:B------:R-:W-:Y:S02]  /*50a0*/  UISETP.GE.AND UP0, UPT, UR7, 0x1, UPT ;  /* 0x000000010700788c */ /* 0x000fe4000bf06270 */
[----:B------:R-:W-:Y:S05]  /*50b0*/  IADD3 R187, R184, UR4, RZ ;  /* 0x00000004b8bb7c10 */ /* 0x000fea000fffe0ff */
[C-C-:B------:R-:W-:Y:S02]  /*50c0*/  IMAD.IADD R133, R185.reuse, 0x1, R187.reuse ;  /* 0x00000001b9857824 */ /* 0x140fe400078e02bb */
[C---:B------:R-:W-:Y:S01]  /*50d0*/  IMAD.IADD R0, R188.reuse, 0x1, R187 ;  /* 0x00000001bc007824 */ /* 0x040fe200078e02bb */
[----:B------:R-:W-:Y:S01]  /*50e0*/  IADD3 R187, R185, R187, R188 ;  /* 0x000000bbb9bb7210 */ /* 0x000fe20007ffe0bc */
[----:B------:R-:W-:Y:S01]  /*50f0*/  IMAD.IADD R2, R188, 0x1, R133 ;  /* 0x00000001bc027824 */ /* 0x000fe200078e0285 */
[----:B------:R-:W-:Y:S04]  /*5100*/  @!P6 IADD3 R220, R210, -0x1, RZ ;  /* 0xffffffffd2dce810 */ /* 0x000fe80007ffe0ff */
[----:B------:R-:W-:Y:S01]  /*5110*/  @!P6 SHF.R.S32.HI R223, RZ, 0x1f, R220 ;  /* 0x0000001fffdfe819 */ /* 0x000fe200000114dc */
[----:B------:R-:W-:Y:S04]  /*5120*/  LDSM.16.M88.4 R136, [R186] ;  /* 0x00000000ba88783b */ /* 0x000fe80000000200 */
[----:B------:R-:W-:Y:S01]  /*5130*/  @!P6 IMAD R223, R223, c[0x0][0x208], RZ ;  /* 0x00008200dfdfea24 */ /* 0x000fe200078e02ff */
[----:B------:R-:W1:Y:S03]  /*5140*/  LDSM.16.M88.4 R140, [R184+UR4+0xc100] ;  /* 0x00c10004b88c783b */ /* 0x000e660008000200 */
[C---:B------:R-:W-:Y:S02]  /*5150*/  @!P6 IMAD R223, R220.reuse, c[0x0][0x20c], R223 ;  /* 0x00008300dcdfea24 */ /* 0x040fe400078e02df */
[----:B------:R-:W-:Y:S01]  /*5160*/  @!P6 IMAD.WIDE.U32 R220, R220, c[0x0][0x208], RZ ;  /* 0x00008200dcdcea25 */ /* 0x000fe200078e00ff */
[----:B------:R-:W2:Y:S03]  /*5170*/  LDSM.16.M88.4 R144, [R184+UR4+0xc900] ;  /* 0x00c90004b890783b */ /* 0x000ea60008000200 */
[----:B------:R-:W-:Y:S02]  /*5180*/  @!P6 IMAD.IADD R222, R221, 0x1, R223 ;  /* 0x00000001dddee824 */ /* 0x000fe400078e02df */
[C---:B------:R-:W-:Y:S01]  /*5190*/  @!P6 IMAD.SHL.U32 R223, R220.reuse, 0x40, RZ ;  /* 0x00000040dcdfe824 */ /* 0x040fe200078e00ff */
[----:B------:R-:W3:Y:S02]  /*51a0*/  LDSM.16.M88.4 R148, [R184+UR4+0xd100] ;  /* 0x00d10004b894783b */ /* 0x000ee40008000200 */
[----:B------:R-:W-:Y:S02]  /*51b0*/  @!P6 SHF.L.U64.HI R222, R220, 0x6, R222 ;  /* 0x00000006dcdee819 */ /* 0x000fe400000102de */
[C---:B------:R-:W-:Y:S01]  /*51c0*/  @!P6 IADD3 R220, P5, R223.reuse, R196, RZ ;  /* 0x000000c4dfdce210 */ /* 0x040fe20007fbe0ff */
[----:B------:R-:W4:Y:S01]  /*51d0*/  LDSM.16.M88.4 R152, [R184+UR4+0xd900] ;  /* 0x00d90004b898783b */ /* 0x000f220008000200 */
[C---:B------:R-:W-:Y:S02]  /*51e0*/  @!P6 IADD3 R224, P0, R223.reuse, R216, RZ ;  /* 0x000000d8dfe0e210 */ /* 0x040fe40007f1e0ff */
[----:B------:R-:W-:Y:S01]  /*51f0*/  @!P6 IADD3 R221, P4, R223, R218, RZ ;  /* 0x000000dadfdde210 */ /* 0x000fe20007f9e0ff */
[----:B------:R-:W-:Y:S01]  /*5200*/  @!P6 IMAD.X R225, R222, 0x1, R201, P5 ;  /* 0x00000001dee1e824 */ /* 0x000fe200028e06c9 */
[----:B------:R-:W-:Y:S01]  /*5210*/  LDSM.16.M88.4 R156, [R133+0xc100] ;  /* 0x00c10000859c783b */ /* 0x000fe20000000200 */
[----:B------:R-:W-:Y:S01]  /*5220*/  @!P6 LEA R230, P5, R220, c[0x0][0x1f8], 0x1 ;  /* 0x00007e00dce6ea11 */ /* 0x000fe200078a08ff */
[----:B------:R-:W-:Y:S01]  /*5230*/  @!P6 IMAD.X R227, R222, 0x1, R215, P0 ;  /* 0x00000001dee3e824 */ /* 0x000fe200000e06d7 */
[----:B------:R-:W-:Y:S01]  /*5240*/  @!P6 LEA R226, P0, R224, c[0x0][0x1f8], 0x1 ;  /* 0x00007e00e0e2ea11 */ /* 0x000fe200078008ff */
[----:B------:R-:W-:Y:S01]  /*5250*/  @!P6 IMAD.X R232, R222, 0x1, R217, P4 ;  /* 0x00000001dee8e824 */ /* 0x000fe200020e06d9 */
[----:B------:R-:W-:Y:S01]  /*5260*/  LDSM.16.M88.4 R160, [R133+0xd100] ;  /* 0x00d1000085a0783b */ /* 0x000fe20000000200 */
[----:B------:R-:W-:Y:S01]  /*5270*/  @!P6 LEA.HI.X R231, R220, c[0x0][0x1fc], R225, 0x1, P5 ;  /* 0x00007f00dce7ea11 */ /* 0x000fe200028f0ce1 */
[----:B------:R-:W-:Y:S01]  /*5280*/  IMAD.U32 R220, RZ, RZ, UR7 ;  /* 0x00000007ffdc7e24 */ /* 0x000fe2000f8e00ff */
[C---:B------:R-:W-:Y:S01]  /*5290*/  @!P6 LEA R228, P4, R221.reuse, c[0x0][0x1f8], 0x1 ;  /* 0x00007e00dde4ea11 */ /* 0x040fe200078808ff */
[----:B------:R-:W-:Y:S01]  /*52a0*/  USEL UR7, UR12, URZ, !UP0 ;  /* 0x0000003f0c077287 */ /* 0x000fe2000c000000 */
[----:B------:R-:W-:Y:S01]  /*52b0*/  LDSM.16.M88.4 R164, [R133+0xd900] ;  /* 0x00d9000085a4783b */ /* 0x000fe20000000200 */
[----:B------:R-:W-:Y:S01]  /*52c0*/  @!P6 IMAD R220, R220, 0x6000, R205 ;  /* 0x00006000dcdce824 */ /* 0x000fe200078e02cd */
[----:B------:R-:W-:Y:S02]  /*52d0*/  @!P6 LEA.HI.X R227, R224, c[0x0][0x1fc], R227, 0x1, P0 ;  /* 0x00007f00e0e3ea11 */ /* 0x000fe400000f0ce3 */
[----:B------:R-:W-:Y:S02]  /*52e0*/  @!P6 LEA.HI.X R229, R221, c[0x0][0x1fc], R232, 0x1, P4 ;  /* 0x00007f00dde5ea11 */ /* 0x000fe400020f0ce8 */
[----:B------:R-:W-:Y:S01]  /*52f0*/  @!P6 IADD3 R223, P0, R191, R223, RZ ;  /* 0x000000dfbfdfe210 */ /* 0x000fe20007f1e0ff */
[C---:B-1----:R-:W-:Y:S03]  /*5300*/  HMMA.16816.F32.BF16 R4, R136.reuse, R140, RZ ;  /* 0x0000008c8804723c */ /* 0x042fe600000418ff */
[C---:B------:R-:W-:Y:S01]  /*5310*/  @!P6 IADD3 R225, P5, R223.reuse, R196, RZ ;  /* 0x000000c4dfe1e210 */ /* 0x040fe20007fbe0ff */
[----:B------:R-:W-:Y:S01]  /*5320*/  @!P6 IMAD.X R222, R190, 0x1, R222, P0 ;  /* 0x00000001bedee824 */ /* 0x000fe200000e06de */
[C---:B------:R-:W-:Y:S02]  /*5330*/  @!P6 IADD3 R221, P4, R223.reuse, R218, RZ ;  /* 0x000000dadfdde210 */ /* 0x040fe40007f9e0ff */
[----:B------:R-:W-:Y:S01]  /*5340*/  @!P6 IADD3 R236, P0, R223, R216, RZ ;  /* 0x000000d8dfece210 */ /* 0x000fe20007f1e0ff */
[C---:B------:R-:W-:Y:S01]  /*5350*/  HMMA.16816.F32.BF16 R8, R136.reuse, R142, RZ ;  /* 0x0000008e8808723c */ /* 0x040fe200000418ff */
[----:B------:R-:W1:Y:S03]  /*5360*/  LDSM.16.M88.4 R140, [R182] ;  /* 0x00000000b68c783b */ /* 0x000e660000000200 */
[C---:B------:R-:W-:Y:S01]  /*5370*/  @!P6 IMAD.X R238, R222.reuse, 0x1, R201, P5 ;  /* 0x00000001deeee824 */ /* 0x040fe200028e06c9 */
[----:B------:R-:W-:Y:S01]  /*5380*/  @!P6 LEA R232, P5, R225, c[0x0][0x1f8], 0x1 ;  /* 0x00007e00e1e8ea11 */ /* 0x000fe200078a08ff */
[C---:B------:R-:W-:Y:S01]  /*5390*/  @!P6 IMAD.X R234, R222.reuse, 0x1, R217, P4 ;  /* 0x00000001deeae824 */ /* 0x040fe200020e06d9 */
[----:B------:R-:W-:Y:S01]  /*53a0*/  @!P6 LEA R224, P4, R221, c[0x0][0x1f8], 0x1 ;  /* 0x00007e00dde0ea11 */ /* 0x000fe200078808ff */
[C---:B--2---:R-:W-:Y:S01]  /*53b0*/  HMMA.16816.F32.BF16 R12, R136.reuse, R144, RZ ;  /* 0x00000090880c723c */ /* 0x044fe200000418ff */
[----:B------:R-:W-:Y:S03]  /*53c0*/  @!P6 LEA.HI.X R233, R225, c[0x0][0x1fc], R238, 0x1, P5 ;  /* 0x00007f00e1e9ea11 */ /* 0x000fe600028f0cee */
[----:B------:R-:W-:Y:S01]  /*53d0*/  @!P6 LEA.HI.X R225, R221, c[0x0][0x1fc], R234, 0x1, P4 ;  /* 0x00007f00dde1ea11 */ /* 0x000fe200020f0cea */
[----:B------:R-:W-:Y:S01]  /*53e0*/  @!P6 IMAD.X R223, R222, 0x1, R215, P0 ;  /* 0x00000001dedfe824 */ /* 0x000fe200000e06d7 */
[----:B------:R-:W-:Y:S01]  /*53f0*/  @!P6 LEA R222, P0, R236, c[0x0][0x1f8], 0x1 ;  /* 0x00007e00ecdeea11 */ /* 0x000fe200078008ff */
[----:B------:R-:W-:Y:S01]  /*5400*/  IMAD.SHL.U32 R221, R210, 0x40, RZ ;  /* 0x00000040d2dd7824 */ /* 0x000fe200078e00ff */
[C---:B------:R-:W-:Y:S01]  /*5410*/  HMMA.16816.F32.BF16 R16, R136.reuse, R146, RZ ;  /* 0x000000928810723c */ /* 0x040fe200000418ff */
[----:B------:R-:W2:Y:S03]  /*5420*/  LDSM.16.M88.4 R144, [R133+0xc900] ;  /* 0x00c900008590783b */ /* 0x000ea60000000200 */
[----:B------:R-:W-:Y:S02]  /*5430*/  @!P6 LEA.HI.X R223, R236, c[0x0][0x1fc], R223, 0x1, P0 ;  /* 0x00007f00ecdfea11 */ /* 0x000fe400000f0cdf */
[----:B------:R-:W-:Y:S01]  /*5440*/  @!PT LDS RZ, [RZ] ;  /* 0x00000000fffff984 */ /* 0x000fe20000000800 */
[----:B------:R-:W-:Y:S01]  /*5450*/  @!PT LDS RZ, [RZ] ;  /* 0x00000000fffff984 */ /* 0x000fe20000000800 */
[----:B------:R-:W-:Y:S01]  /*5460*/  @!PT LDS RZ, [RZ] ;  /* 0x00000000fffff984 */ /* 0x000fe20000000800 */
[----:B------:R5:W-:Y:S01]  /*5470*/  @!P6 LDGSTS.E.BYPASS.LTC128B.128 [R220], [R230.64], !P3 ;  /* 0x00000000e6dcefae */ /* 0x000be2000d901d4a */
[----:B------:R-:W-:Y:S01]  /*5480*/  PLOP3.LUT P0, PT, PT, PT, UP2, 0x80, 0x0 ;  /* 0x000000000000781c */ /* 0x000fe20003f0f028 */
[C---:B---3--:R-:W-:Y:S03]  /*5490*/  HMMA.16816.F32.BF16 R20, R136.reuse, R148, RZ ;  /* 0x000000948814723c */ /* 0x048fe600000418ff */
[----:B------:R5:W-:Y:S05]  /*54a0*/  @!P6 LDGSTS.E.BYPASS.LTC128B.128 [R220+0x2000], [R228.64], !P2 ;  /* 0x02000000e4dcefae */ /* 0x000bea000d101d4a */
[C---:B------:R-:W-:Y:S01]  /*54b0*/  HMMA.16816.F32.BF16 R24, R136.reuse, R150, RZ ;  /* 0x000000968818723c */ /* 0x040fe200000418ff */
[----:B------:R5:W-:Y:S05]  /*54c0*/  @!P6 LDGSTS.E.BYPASS.LTC128B.128 [R220+0x4000], [R226.64], !P1 ;  /* 0x04000000e2dcefae */ /* 0x000bea000c901d4a */
[----:B------:R5:W-:Y:S02]  /*54d0*/  @!P6 LDGSTS.E.BYPASS.LTC128B.128 [R220+0x1000], [R232.64], !P3 ;  /* 0x01000000e8dcefae */ /* 0x000be4000d901d4a */
[C---:B----4-:R-:W-:Y:S03]  /*54e0*/  HMMA.16816.F32.BF16 R28, R136.reuse, R152, RZ ;  /* 0x00000098881c723c */ /* 0x050fe600000418ff */
[----:B------:R5:W-:Y:S05]  /*54f0*/  @!P6 LDGSTS.E.BYPASS.LTC128B.128 [R220+0x3000], [R224.64], !P2 ;  /* 0x03000000e0dcefae */ /* 0x000bea000d101d4a */
[----:B------:R-:W-:Y:S01]  /*5500*/  HMMA.16816.F32.BF16 R32, R136, R154, RZ ;  /* 0x0000009a8820723c */ /* 0x000fe200000418ff */
[----:B------:R5:W-:Y:S05]  /*5510*/  @!P6 LDGSTS.E.BYPASS.LTC128B.128 [R220+0x5000], [R222.64], !P1 ;  /* 0x05000000dedcefae */ /* 0x000bea000c901d4a */
[----:B------:R-:W-:Y:S02]  /*5520*/  LDSM.16.M88.4 R148, [R181] ;  /* 0x00000000b594783b */ /* 0x000fe40000000200 */
[C---:B-1----:R-:W-:Y:S03]  /*5530*/  HMMA.16816.F32.BF16 R4, R140.reuse, R156, R4 ;  /* 0x0000009c8c04723c */ /* 0x042fe60000041804 */
[----:B------:R-:W1:Y:S05]  /*5540*/  LDSM.16.M88.4 R168, [R0+0xc100] ;  /* 0x00c1000000a8783b */ /* 0x000e6a0000000200 */
[C---:B------:R-:W-:Y:S01]  /*5550*/  HMMA.16816.F32.BF16 R8, R140.reuse, R158, R8 ;  /* 0x0000009e8c08723c */ /* 0x040fe20000041808 */
[----:B------:R-:W-:Y:S05]  /*5560*/  LDSM.16.M88.4 R136, [R0+0xc900] ;  /* 0x00c900000088783b */ /* 0x000fea0000000200 */
[----:B------:R-:W-:Y:S02]  /*5570*/  LDSM.16.M88.4 R152, [R0+0xd100] ;  /* 0x00d100000098783b */ /* 0x000fe40000000200 */
[C---:B--2---:R-:W-:Y:S03]  /*5580*/  HMMA.16816.F32.BF16 R12, R140.reuse, R144, R12 ;  /* 0x000000908c0c723c */ /* 0x044fe6000004180c */
[----:B------:R-:W-:Y:S01]  /*5590*/  LDSM.16.M88.4 R156, [R180] ;  /* 0x00000000b49c783b */ /* 0x000fe20000000200 */
[----:B-----5:R-:W-:Y:S01]  /*55a0*/  IMAD.MOV.U32 R220, RZ, RZ, R195 ;  /* 0x000000ffffdc7224 */ /* 0x020fe200078e00c3 */
[----:B------:R-:W-:Y:S01]  /*55b0*/  IADD3 R222, -R204, 0x1, -R221 ;  /* 0x00000001ccde7810 */ /* 0x000fe20007ffe9dd */
[----:B------:R-:W-:Y:S01]  /*55c0*/  @P0 IMAD.MOV.U32 R220, RZ, RZ, R209 ;  /* 0x000000ffffdc0224 */ /* 0x000fe200078e00d1 */
[----:B------:R-:W-:Y:S01]  /*55d0*/  PLOP3.LUT P0, PT, PT, PT, UP1, 0x40, 0x0 ;  /* 0x000000000000781c */ /* 0x000fe20003f0e818 */
[C---:B------:R-:W-:Y:S01]  /*55e0*/  HMMA.16816.F32.BF16 R16, R140.reuse, R146, R16 ;  /* 0x000000928c10723c */ /* 0x040fe20000041810 */
[----:B------:R-:W-:Y:S03]  /*55f0*/  LDSM.16.M88.4 R144, [R0+0xd900] ;  /* 0x00d900000090783b */ /* 0x000fe60000000200 */
[----:B------:R-:W-:Y:S02]  /*5600*/  IADD3 R222, R222, c[0x0][0x1d0], RZ ;  /* 0x00007400dede7a10 */ /* 0x000fe40007ffe0ff */
[----:B------:R-:W-:Y:S02]  /*5610*/  LDSM.16.M88.4 R172, [R2+0xc100] ;  /* 0x00c1000002ac783b */ /* 0x000fe40000000200 */
[C---:B------:R-:W-:Y:S03]  /*5620*/  HMMA.16816.F32.BF16 R20, R140.reuse, R160, R20 ;  /* 0x000000a08c14723c */ /* 0x040fe60000041814 */
[----:B------:R-:W-:Y:S01]  /*5630*/  LDSM.16.M88.4 R176, [R2+0xc900] ;  /* 0x00c9000002b0783b */ /* 0x000fe20000000200 */
[----:B------:R-:W-:Y:S04]  /*5640*/  IADD3 R222, R222, -c[0x0][0x168], RZ ;  /* 0x80005a00dede7a10 */ /* 0x000fe80007ffe0ff */
[C---:B------:R-:W-:Y:S01]  /*5650*/  HMMA.16816.F32.BF16 R24, R140.reuse, R162, R24 ;  /* 0x000000a28c18723c */ /* 0x040fe20000041818 */
[----:B------:R-:W-:Y:S03]  /*5660*/  LDSM.16.M88.4 R160, [R184+UR4+0xf100] ;  /* 0x00f10004b8a0783b */ /* 0x000fe60008000200 */
[C---:B------:R-:W-:Y:S02]  /*5670*/  IADD3 R223, R222.reuse, c[0x0][0x328], RZ ;  /* 0x0000ca00dedf7a10 */ /* 0x040fe40007ffe0ff */
[----:B------:R-:W0:Y:S01]  /*5680*/  LDGDEPBAR ;  /* 0x00000000000079af */ /* 0x000e220000000000 */
[----:B------:R-:W-:Y:S01]  /*5690*/  IADD3 R222, R222, UR6, RZ ;  /* 0x00000006dede7c10 */ /* 0x000fe2000fffe0ff */
[C---:B------:R-:W-:Y:S03]  /*56a0*/  HMMA.16816.F32.BF16 R28, R140.reuse, R164, R28 ;  /* 0x000000a48c1c723c */ /* 0x040fe6000004181c */
[----:B------:R-:W2:Y:S05]  /*56b0*/  SHFL.IDX PT, R226, R220, RZ, 0x1c1f ;  /* 0x001c1fffdce27589 */ /* 0x000eaa00000e0000 */
[----:B------:R-:W-:Y:S01]  /*56c0*/  HMMA.16816.F32.BF16 R32, R140, R166, R32 ;  /* 0x000000a68c20723c */ /* 0x000fe20000041820 */
[----:B------:R-:W3:Y:S05]  /*56d0*/  LDSM.16.M88.4 R140, [R2+0xd100] ;  /* 0x00d10000028c783b */ /* 0x000eea0000000200 */
[----:B------:R-:W-:Y:S02]  /*56e0*/  LDSM.16.M88.4 R164, [R184+UR4+0xf900] ;  /* 0x00f90004b8a4783b */ /* 0x000fe40008000200 */
[C---:B-1----:R-:W-:Y:S08]  /*56f0*/  HMMA.16816.F32.BF16 R4, R148.reuse, R168, R4 ;  /* 0x000000a89404723c */ /* 0x042ff00000041804 */
[C---:B------:R-:W-:Y:S01]  /*5700*/  HMMA.16816.F32.BF16 R8, R148.reuse, R170, R8 ;  /* 0x000000aa9408723c */ /* 0x040fe20000041808 */
[----:B------:R-:W-:Y:S03]  /*5710*/  LDSM.16.M88.4 R168, [R133+0xe100] ;  /* 0x00e1000085a8783b */ /* 0x000fe60000000200 */
[--C-:B--2---:R-:W-:Y:S02]  /*5720*/  IMAD.IADD R225, R223, 0x1, R226.reuse ;  /* 0x00000001dfe17824 */ /* 0x104fe400078e02e2 */
[----:B------:R-:W-:Y:S02]  /*5730*/  IMAD.IADD R224, R222, 0x1, R226 ;  /* 0x00000001dee07824 */ /* 0x000fe400078e02e2 */
[C---:B------:R-:W-:Y:S08]  /*5740*/  HMMA.16816.F32.BF16 R12, R148.reuse, R136, R12 ;  /* 0x00000088940c723c */ /* 0x040ff0000004180c */
[C---:B------:R-:W-:Y:S01]  /*5750*/  HMMA.16816.F32.BF16 R16, R148.reuse, R138, R16 ;  /* 0x0000008a9410723c */ /* 0x040fe20000041810 */
[----:B------:R-:W1:Y:S07]  /*5760*/  LDSM.16.M88.4 R136, [R2+0xd900] ;  /* 0x00d900000288783b */ /* 0x000e6e0000000200 */
[C---:B------:R-:W-:Y:S08]  /*5770*/  HMMA.16816.F32.BF16 R20, R148.reuse, R152, R20 ;  /* 0x000000989414723c */ /* 0x040ff00000041814 */
[C---:B------:R-:W-:Y:S01]  /*5780*/  HMMA.16816.F32.BF16 R24, R148.reuse, R154, R24 ;  /* 0x0000009a9418723c */ /* 0x040fe20000041818 */
[----:B------:R-:W-:Y:S07]  /*5790*/  LDSM.16.M88.4 R152, [R184+UR4+0xe900] ;  /* 0x00e90004b898783b */ /* 0x000fee0008000200 */
[C---:B------:R-:W-:Y:S08]  /*57a0*/  HMMA.16816.F32.BF16 R28, R148.reuse, R144, R28 ;  /* 0x00000090941c723c */ /* 0x040ff0000004181c */
[----:B------:R-:W-:Y:S01]  /*57b0*/  HMMA.16816.F32.BF16 R32, R148, R146, R32 ;  /* 0x000000929420723c */ /* 0x000fe20000041820 */
[----:B------:R-:W-:Y:S05]  /*57c0*/  LDSM.16.M88.4 R144, [R186+0x4000] ;  /* 0x00400000ba90783b */ /* 0x000fea0000000200 */
[----:B------:R-:W2:Y:S02]  /*57d0*/  LDSM.16.M88.4 R148, [R184+UR4+0xe100] ;  /* 0x00e10004b894783b */ /* 0x000ea40008000200 */
[C---:B------:R-:W-:Y:S08]  /*57e0*/  HMMA.16816.F32.BF16 R4, R156.reuse, R172, R4 ;  /* 0x000000ac9c04723c */ /* 0x040ff00000041804 */
[C---:B------:R-:W-:Y:S01]  /*57f0*/  HMMA.16816.F32.BF16 R8, R156.reuse, R174, R8 ;  /* 0x000000ae9c08723c */ /* 0x040fe20000041808 */
[----:B------:R-:W-:Y:S07]  /*5800*/  LDSM.16.M88.4 R172, [R182+0x8000] ;  /* 0x00800000b6ac783b */ /* 0x000fee0000000200 */
[C---:B------:R-:W-:Y:S08]  /*5810*/  HMMA.16816.F32.BF16 R12, R156.reuse, R176, R12 ;  /* 0x000000b09c0c723c */ /* 0x040ff0000004180c */
[C---:B------:R-:W-:Y:S01]  /*5820*/  HMMA.16816.F32.BF16 R16, R156.reuse, R178, R16 ;  /* 0x000000b29c10723c */ /* 0x040fe20000041810 */
[----:B------:R-:W-:Y:S07]  /*5830*/  LDSM.16.M88.4 R176, [R133+0x10100] ;  /* 0x0101000085b0783b */ /* 0x000fee0000000200 */
[C---:B---3--:R-:W-:Y:S08]  /*5840*/  HMMA.16816.F32.BF16 R20, R156.reuse, R140, R20 ;  /* 0x0000008c9c14723c */ /* 0x048ff00000041814 */
[C---:B------:R-:W-:Y:S01]  /*5850*/  HMMA.16816.F32.BF16 R24, R156.reuse, R142, R24 ;  /* 0x0000008e9c18723c */ /* 0x040fe20000041818 */
[----:B------:R-:W3:Y:S07]  /*5860*/  LDSM.16.M88.4 R140, [R182+0x4000] ;  /* 0x00400000b68c783b */ /* 0x000eee0000000200 */
[C---:B-1----:R-:W-:Y:S08]  /*5870*/  HMMA.16816.F32.BF16 R28, R156.reuse, R136, R28 ;  /* 0x000000889c1c723c */ /* 0x042ff0000004181c */
[----:B------:R-:W-:Y:S01]  /*5880*/  HMMA.16816.F32.BF16 R32, R156, R138, R32 ;  /* 0x0000008a9c20723c */ /* 0x000fe20000041820 */
[----:B------:R-:W1:Y:S05]  /*5890*/  LDSM.16.M88.4 R136, [R133+0xe900] ;  /* 0x00e900008588783b */ /* 0x000e6a0000000200 */
[----:B------:R-:W-:Y:S02]  /*58a0*/  LDSM.16.M88.4 R156, [R133+0xf900] ;  /* 0x00f90000859c783b */ /* 0x000fe40000000200 */
        /* <DEDUP_REMOVED lines=12> */
[----:B------:R-:W5:Y:S02]  /*5970*/  LDSM.16.M88.4 R164, [R0+0xf100] ;  /* 0x00f1000000a4783b */ /* 0x000f640000000200 */
[C---:B---3--:R-:W-:Y:S08]  /*5980*/  HMMA.16816.F32.BF16 R4, R140.reuse, R168, R4 ;  /* 0x000000a88c04723c */ /* 0x048ff00000041804 */
[C---:B------:R-:W-:Y:S01]  /*5990*/  HMMA.16816.F32.BF16 R8, R140.reuse, R170, R8 ;  /* 0x000000aa8c08723c */ /* 0x040fe20000041808 */
[----:B------:R-:W3:Y:S07]  /*59a0*/  LDSM.16.M88.4 R168, [R0+0xf900] ;  /* 0x00f9000000a8783b */ /* 0x000eee0000000200 */
[C---:B-1----:R-:W-:Y:S08]  /*59b0*/  HMMA.16816.F32.BF16 R12, R140.reuse, R136, R12 ;  /* 0x000000888c0c723c */ /* 0x042ff0000004180c */
[C---:B------:R-:W-:Y:S01]  /*59c0*/  HMMA.16816.F32.BF16 R16, R140.reuse, R138, R16 ;  /* 0x0000008a8c10723c */ /* 0x040fe20000041810 */
[----:B------:R-:W-:Y:S07]  /*59d0*/  LDSM.16.M88.4 R136, [R180+0x4000] ;  /* 0x00400000b488783b */ /* 0x000fee0000000200 */
[C---:B--2---:R-:W-:Y:S08]  /*59e0*/  HMMA.16816.F32.BF16 R20, R140.reuse, R148, R20 ;  /* 0x000000948c14723c */ /* 0x044ff00000041814 */
        /* <DEDUP_REMOVED lines=9> */
[C---:B------:R-:W-:Y:S08]  /*5a80*/  HMMA.16816.F32.BF16 R12, R144.reuse, R160, R12 ;  /* 0x000000a0900c723c */ /* 0x040ff0000004180c */
[C---:B------:R-:W-:Y:S01]  /*5a90*/  HMMA.16816.F32.BF16 R16, R144.reuse, R162, R16 ;  /* 0x000000a29010723c */ /* 0x040fe20000041810 */
[----:B------:R-:W-:Y:S07]  /*5aa0*/  LDSM.16.M88.4 R160, [R184+UR4+0x10100] ;  /* 0x01010004b8a0783b */ /* 0x000fee0008000200 */
[C---:B-----5:R-:W-:Y:S08]  /*5ab0*/  HMMA.16816.F32.BF16 R20, R144.reuse, R164, R20 ;  /* 0x000000a49014723c */ /* 0x060ff00000041814 */
[C---:B------:R-:W-:Y:S01]  /*5ac0*/  HMMA.16816.F32.BF16 R24, R144.reuse, R166, R24 ;  /* 0x000000a69018723c */ /* 0x040fe20000041818 */
[----:B------:R-:W-:Y:S07]  /*5ad0*/  LDSM.16.M88.4 R164, [R184+UR4+0x10900] ;  /* 0x01090004b8a4783b */ /* 0x000fee0008000200 */
[C---:B---3--:R-:W-:Y:S08]  /*5ae0*/  HMMA.16816.F32.BF16 R28, R144.reuse, R168, R28 ;  /* 0x000000a8901c723c */ /* 0x048ff0000004181c */
[----:B------:R-:W-:Y:S01]  /*5af0*/  HMMA.16816.F32.BF16 R32, R144, R170, R32 ;  /* 0x000000aa9020723c */ /* 0x000fe20000041820 */
[----:B------:R-:W3:Y:S05]  /*5b00*/  LDSM.16.M88.4 R144, [R187+0xf900] ;  /* 0x00f90000bb90783b */ /* 0x000eea0000000200 */
[----:B------:R-:W-:Y:S02]  /*5b10*/  LDSM.16.M88.4 R168, [R184+UR4+0x11900] ;  /* 0x01190004b8a8783b */ /* 0x000fe40008000200 */
[C---:B-1----:R-:W-:Y:S08]  /*5b20*/  HMMA.16816.F32.BF16 R4, R136.reuse, R148, R4 ;  /* 0x000000948804723c */ /* 0x042ff00000041804 */
[C---:B------:R-:W-:Y:S01]  /*5b30*/  HMMA.16816.F32.BF16 R8, R136.reuse, R150, R8 ;  /* 0x000000968808723c */ /* 0x040fe20000041808 */
[----:B------:R-:W1:Y:S07]  /*5b40*/  LDSM.16.M88.4 R148, [R184+UR4+0x11100] ;  /* 0x01110004b894783b */ /* 0x000e6e0008000200 */
[C---:B--2---:R-:W-:Y:S08]  /*5b50*/  HMMA.16816.F32.BF16 R12, R136.reuse, R140, R12 ;  /* 0x0000008c880c723c */ /* 0x044ff0000004180c */
[C---:B------:R-:W-:Y:S01]  /*5b60*/  HMMA.16816.F32.BF16 R16, R136.reuse, R142, R16 ;  /* 0x0000008e8810723c */ /* 0x040fe20000041810 */
[----:B------:R-:W-:Y:S07]  /*5b70*/  LDSM.16.M88.4 R140, [R133+0x11100] ;  /* 0x01110000858c783b */ /* 0x000fee0000000200 */
[C---:B----4-:R-:W-:Y:S08]  /*5b80*/  HMMA.16816.F32.BF16 R20, R136.reuse, R152, R20 ;  /* 0x000000988814723c */ /* 0x050ff00000041814 */
[C---:B------:R-:W-:Y:S01]  /*5b90*/  HMMA.16816.F32.BF16 R24, R136.reuse, R154, R24 ;  /* 0x0000009a8818723c */ /* 0x040fe20000041818 */
[----:B------:R-:W-:Y:S07]  /*5ba0*/  LDSM.16.M88.4 R152, [R181+0x8000] ;  /* 0x00800000b598783b */ /* 0x000fee0000000200 */
[C---:B---3--:R-:W-:Y:S08]  /*5bb0*/  HMMA.16816.F32.BF16 R28, R136.reuse, R144, R28 ;  /* 0x00000090881c723c */ /* 0x048ff0000004181c */
[----:B------:R-:W-:Y:S01]  /*5bc0*/  HMMA.16816.F32.BF16 R32, R136, R146, R32 ;  /* 0x000000928820723c */ /* 0x000fe20000041820 */
[----:B------:R-:W2:Y:S05]  /*5bd0*/  LDSM.16.M88.4 R136, [R133+0x10900] ;  /* 0x010900008588783b */ /* 0x000eaa0000000200 */
[----:B------:R-:W3:Y:S02]  /*5be0*/  LDSM.16.M88.4 R144, [R133+0x11900] ;  /* 0x011900008590783b */ /* 0x000ee40000000200 */
[C---:B------:R-:W-:Y:S08]  /*5bf0*/  HMMA.16816.F32.BF16 R4, R156.reuse, R160, R4 ;  /* 0x000000a09c04723c */ /* 0x040ff00000041804 */
        /* <DEDUP_REMOVED lines=8> */
[C---:B------:R-:W-:Y:S08]  /*5c80*/  HMMA.16816.F32.BF16 R28, R156.reuse, R168, R28 ;  /* 0x000000a89c1c723c */ /* 0x040ff0000004181c */
[----:B------:R-:W-:Y:S01]  /*5c90*/  HMMA.16816.F32.BF16 R32, R156, R170, R32 ;  /* 0x000000aa9c20723c */ /* 0x000fe20000041820 */
[----:B------:R-:W5:Y:S07]  /*5ca0*/  LDSM.16.M88.4 R156, [R0+0x11100] ;  /* 0x01110000009c783b */ /* 0x000f6e0000000200 */
[C---:B------:R-:W-:Y:S08]  /*5cb0*/  HMMA.16816.F32.BF16 R4, R172.reuse, R176, R4 ;  /* 0x000000b0ac04723c */ /* 0x040ff00000041804 */
[C---:B------:R-:W-:Y:S08]  /*5cc0*/  HMMA.16816.F32.BF16 R8, R172.reuse, R178, R8 ;  /* 0x000000b2ac08723c */ /* 0x040ff00000041808 */
[C---:B--2---:R-:W-:Y:S08]  /*5cd0*/  HMMA.16816.F32.BF16 R12, R172.reuse, R136, R12 ;  /* 0x00000088ac0c723c */ /* 0x044ff0000004180c */
[C---:B------:R-:W-:Y:S01]  /*5ce0*/  HMMA.16816.F32.BF16 R16, R172.reuse, R138, R16 ;  /* 0x0000008aac10723c */ /* 0x040fe20000041810 */
[----:B------:R-:W2:Y:S07]  /*5cf0*/  LDSM.16.M88.4 R136, [R0+0x11900] ;  /* 0x011900000088783b */ /* 0x000eae0000000200 */
[C---:B------:R-:W-:Y:S08]  /*5d00*/  HMMA.16816.F32.BF16 R20, R172.reuse, R140, R20 ;  /* 0x0000008cac14723c */ /* 0x040ff00000041814 */
[C---:B------:R-:W-:Y:S01]  /*5d10*/  HMMA.16816.F32.BF16 R24, R172.reuse, R142, R24 ;  /* 0x0000008eac18723c */ /* 0x040fe20000041818 */
[----:B------:R-:W-:Y:S07]  /*5d20*/  LDSM.16.M88.4 R140, [R180+0x8000] ;  /* 0x00800000b48c783b */ /* 0x000fee0000000200 */
        /* <DEDUP_REMOVED lines=9> */
[C---:B-----5:R-:W-:Y:S08]  /*5dc0*/  HMMA.16816.F32.BF16 R20, R152.reuse, R156, R20 ;  /* 0x0000009c9814723c */ /* 0x060ff00000041814 */
[C---:B------:R-:W-:Y:S08]  /*5dd0*/  HMMA.16816.F32.BF16 R24, R152.reuse, R158, R24 ;  /* 0x0000009e9818723c */ /* 0x040ff00000041818 */
[C---:B--2---:R-:W-:Y:S08]  /*5de0*/  HMMA.16816.F32.BF16 R28, R152.reuse, R136, R28 ;  /* 0x00000088981c723c */ /* 0x044ff0000004181c */
[----:B------:R-:W-:Y:S08]  /*5df0*/  HMMA.16816.F32.BF16 R32, R152, R138, R32 ;  /* 0x0000008a9820723c */ /* 0x000ff00000041820 */
[C---:B---3--:R-:W-:Y:S08]  /*5e00*/  HMMA.16816.F32.BF16 R4, R140.reuse, R144, R4 ;  /* 0x000000908c04723c */ /* 0x048ff00000041804 */
[C---:B------:R-:W-:Y:S08]  /*5e10*/  HMMA.16816.F32.BF16 R8, R140.reuse, R146, R8 ;  /* 0x000000928c08723c */ /* 0x040ff00000041808 */
[C---:B----4-:R-:W-:Y:S08]  /*5e20*/  HMMA.16816.F32.BF16 R12, R140.reuse, R160, R12 ;  /* 0x000000a08c0c723c */ /* 0x050ff0000004180c */
[C---:B------:R-:W-:Y:S08]  /*5e30*/  HMMA.16816.F32.BF16 R16, R140.reuse, R162, R16 ;  /* 0x000000a28c10723c */ /* 0x040ff00000041810 */
[C---:B------:R-:W-:Y:S08]  /*5e40*/  HMMA.16816.F32.BF16 R20, R140.reuse, R164, R20 ;  /* 0x000000a48c14723c */ /* 0x040ff00000041814 */
[C---:B------:R-:W-:Y:S08]  /*5e50*/  HMMA.16816.F32.BF16 R24, R140.reuse, R166, R24 ;  /* 0x000000a68c18723c */ /* 0x040ff00000041818 */
[C---:B-1----:R-:W-:Y:S08]  /*5e60*/  HMMA.16816.F32.BF16 R28, R140.reuse, R148, R28 ;  /* 0x000000948c1c723c */ /* 0x042ff0000004181c */
[----:B------:R-:W-:Y:S01]  /*5e70*/  HMMA.16816.F32.BF16 R32, R140, R150, R32 ;  /* 0x000000968c20723c */ /* 0x000fe20000041820 */
[----:B------:R-:W-:-:S07]  /*5e80*/  @P0 BRA `(.L_x_1586) ;  /* 0x0000019000000947 */ /* 0x000fce0003800000 */
        /* <DEDUP_REMOVED lines=14> */
.L_x_1588:
[----:B------:R-:W-:Y:S04]  /*5f70*/  MOV R0, c[0x0][0x32c] ;  /* 0x0000cb0000007a02 */ /* 0x000fe80000000f00 */
[----:B------:R-:W-:Y:S11]  /*5f80*/  ISETP.NE.AND P0, PT, R0, 0x1, PT ;  /* 0x000000010000780c */ /* 0x000ff60003f05270 */
[----:B------:R-:W-:Y:S02]  /*5f90*/  @!UPT UIADD3 URZ, URZ, URZ, URZ ;  /* 0x0000003f3f3ff290 */ /* 0x000fe4000fffe03f */
[----:B------:R-:W-:Y:S05]  /*5fa0*/  @P0 IMAD.HI.U32 R0, R2, c[0x0][0x330], RZ ;  /* 0x0000cc0002000a27 */ /* 0x000fea00078e00ff */
[----:B------:R-:W-:Y:S02]  /*5fb0*/  @P0 SHF.R.U32.HI R2, RZ, c[0x0][0x334], R0 ;  /* 0x0000cd00ff020a19 */ /* 0x000fe40000011600 */
.L_x_1589:
[----:B------:R-:W-:Y:S05]  /*5fc0*/  BSYNC B0 ;  /* 0x0000000000007941 */ /* 0x000fea0003800000 */
.L_x_1587:
[----:B------:R-:W-:Y:S04]  /*5fd0*/  IMAD R133, R2, c[0x0][0x32c], -R221 ;  /* 0x0000cb0002857a24 */ /* 0x000fe800078e0add */
[----:B------:R-:W-:Y:S05]  /*5fe0*/  IMAD.IADD R133, R133, 0x1, -R204 ;  /* 0x0000000185857824 */ /* 0x000fea00078e0acc */
[----:B------:R-:W-:Y:S02]  /*5ff0*/  IADD3 R0, R133, c[0x0][0x32c], RZ ;  /* 0x0000cb0085007a10 */ /* 0x000fe40007ffe0ff */
[----:B------:R-:W-:Y:S02]  /*6000*/  IMNMX R224, R224, R133, !PT ;  /* 0x00000085e0e07217 */ /* 0x000fe40007800200 */
[----:B------:R-:W-:Y:S02]  /*6010*/  IMNMX R225, R225, R0, PT ;  /* 0x00000000e1e17217 */ /* 0x000fe40003800200 */
.L_x_1586:
[----:B------:R-:W-:Y:S01]  /*6020*/  ISETP.GT.AND P0, PT, R210, -0x1, PT ;  /* 0xffffffffd200780c */ /* 0x000fe20003f04270 */
[----:B------:R-:W1:Y:S03]  /*6030*/  SHFL.IDX PT, R2, R220, 0x1, 0x1c1f ;  /* 0x003c1f00dc027f89 */ /* 0x000e6600000e0000 */
[C---:B------:R-:W-:Y:S02]  /*6040*/  ISETP.GT.AND P4, PT, R224.reuse, 0x1, P0 ;  /* 0x00000001e000780c */ /* 0x040fe40000784270 */
[C---:B------:R-:W-:Y:S02]  /*6050*/  ISETP.GT.AND P5, PT, R224.reuse, RZ, P0 ;  /* 0x000000ffe000720c */ /* 0x040fe400007a4270 */
[C---:B------:R-:W-:Y:S02]  /*6060*/  ISETP.LT.OR P4, PT, R225.reuse, 0x2, P4 ;  /* 0x00000002e100780c */ /* 0x040fe40002781670 */
[----:B------:R-:W-:Y:S02]  /*6070*/  ISETP.LT.OR P5, PT, R225, 0x1, P5 ;  /* 0x00000001e100780c */ /* 0x000fe40002fa1670 */
[----:B------:R-:W-:Y:S02]  /*6080*/  FSEL R133, R5, -INF , !P4 ;  /* 0xff80000005857808 */ /* 0x000fe40006000000 */
[C---:B------:R-:W-:Y:S02]  /*6090*/  ISETP.GT.AND P4, PT, R224.reuse, 0x10, P0 ;  /* 0x00000010e000780c */ /* 0x040fe40000784270 */
[----:B------:R-:W-:Y:S02]  /*60a0*/  ISETP.GT.AND P6, PT, R224, 0x8, P0 ;  /* 0x00000008e000780c */ /* 0x000fe400007c4270 */
[----:B------:R-:W-:Y:S02]  /*60b0*/  ISETP.LT.OR P4, PT, R225, 0x11, P4 ;  /* 0x00000011e100780c */ /* 0x000fe40002781670 */
[----:B------:R-:W-:Y:S02]  /*60c0*/  FSEL R137, R4, -INF , !P5 ;  /* 0xff80000004897808 */ /* 0x000fe40006800000 */
[----:B------:R-:W-:Y:S02]  /*60d0*/  ISETP.GT.AND P5, PT, R224, 0x9, P0 ;  /* 0x00000009e000780c */ /* 0x000fe400007a4270 */
[----:B------:R-:W-:Y:S01]  /*60e0*/  FSEL R159, R12, -INF , !P4 ;  /* 0xff8000000c9f7808 */ /* 0x000fe20006000000 */
[--C-:B-1----:R-:W-:Y:S01]  /*60f0*/  IMAD.IADD R0, R223, 0x1, R2.reuse ;  /* 0x00000001df007824 */ /* 0x102fe200078e0202 */
[----:B------:R-:W-:Y:S01]  /*6100*/  ISETP.GT.AND P4, PT, R224, 0x19, P0 ;  /* 0x00000019e000780c */ /* 0x000fe20000784270 */
[----:B------:R-:W-:Y:S01]  /*6110*/  IMAD.IADD R222, R222, 0x1, R2 ;  /* 0x00000001dede7824 */ /* 0x000fe200078e0202 */
        /* <DEDUP_REMOVED lines=8> */
[C---:B------:R-:W-:Y:S02]  /*61a0*/  ISETP.GT.AND P4, PT, R224.reuse, 0x28, P0 ;  /* 0x00000028e000780c */ /* 0x040fe40000784270 */
        /* <DEDUP_REMOVED lines=17> */
[----:B------:R-:W-:Y:S02]  /*62c0*/  PLOP3.LUT P4, PT, PT, PT, UP1, 0x40, 0x0 ;  /* 0x000000000000781c */ /* 0x000fe40003f8e818 */
[C---:B------:R-:W-:Y:S02]  /*62d0*/  ISETP.LT.OR P6, PT, R225.reuse, 0x2a, P6 ;  /* 0x0000002ae100780c */ /* 0x040fe400037c1670 */
[----:B------:R-:W-:Y:S02]  /*62e0*/  ISETP.LT.OR P5, PT, R225, 0x31, P5 ;  /* 0x00000031e100780c */ /* 0x000fe40002fa1670 */
[----:B------:R-:W-:Y:S02]  /*62f0*/  FSEL R167, R25, -INF , !P6 ;  /* 0xff80000019a77808 */ /* 0x000fe40007000000 */
[----:B------:R-:W-:Y:S02]  /*6300*/  ISETP.GT.AND P6, PT, R224, 0x38, P0 ;  /* 0x00000038e000780c */ /* 0x000fe400007c4270 */
        /* <DEDUP_REMOVED lines=21> */
.L_x_1592:
[----:B------:R-:W-:Y:S04]  /*6460*/  MOV R2, c[0x0][0x32c] ;  /* 0x0000cb0000027a02 */ /* 0x000fe80000000f00 */
[----:B------:R-:W-:Y:S11]  /*6470*/  ISETP.NE.AND P4, PT, R2, 0x1, PT ;  /* 0x000000010200780c */ /* 0x000ff60003f85270 */
[----:B------:R-:W-:Y:S02]  /*6480*/  @!UPT UIADD3 URZ, URZ, URZ, URZ ;  /* 0x0000003f3f3ff290 */ /* 0x000fe4000fffe03f */
[----:B------:R-:W-:Y:S05]  /*6490*/  @P4 IMAD.HI.U32 R2, R4, c[0x0][0x330], RZ ;  /* 0x0000cc0004024a27 */ /* 0x000fea00078e00ff */
[----:B------:R-:W-:Y:S02]  /*64a0*/  @P4 SHF.R.U32.HI R4, RZ, c[0x0][0x334], R2 ;  /* 0x0000cd00ff044a19 */ /* 0x000fe40000011602 */
.L_x_1593:
[----:B------:R-:W-:Y:S05]  /*64b0*/  BSYNC B0 ;  /* 0x0000000000007941 */ /* 0x000fea0003800000 */
.L_x_1591:
[----:B------:R-:W-:Y:S04]  /*64c0*/  IMAD R221, R4, c[0x0][0x32c], -R221 ;  /* 0x0000cb0004dd7a24 */ /* 0x000fe800078e0add */
[----:B------:R-:W-:Y:S05]  /*64d0*/  IMAD.IADD R221, R221, 0x1, -R204 ;  /* 0x00000001dddd7824 */ /* 0x000fea00078e0acc */
[----:B------:R-:W-:Y:S02]  /*64e0*/  IADD3 R13, R221, c[0x0][0x32c], RZ ;  /* 0x0000cb00dd0d7a10 */ /* 0x000fe40007ffe0ff */
[----:B------:R-:W-:Y:S02]  /*64f0*/  IMNMX R222, R222, R221, !PT ;  /* 0x000000dddede7217 */ /* 0x000fe40007800200 */
[----:B------:R-:W-:Y:S02]  /*6500*/  IMNMX R0, R0, R13, PT ;  /* 0x0000000d00007217 */ /* 0x000fe40003800200 */
.L_x_1590:
[----:B------:R-:W-:Y:S01]  /*6510*/  FMNMX.FTZ R2, R137, R132, !PT ;  /* 0x0000008489027209 */ /* 0x000fe20007810000 */
[----:B------:R-:W-:Y:S04]  /*6520*/  DEPBAR.LE SB0, 0x2 ;  /* 0x000080800000791a */ /* 0x000fe80000000000 */
[----:B------:R-:W-:Y:S01]  /*6530*/  BAR.SYNC.DEFER_BLOCKING 0x0 ;  /* 0x0000000000007b1d */ /* 0x000fe20000010000 */
[----:B------:R-:W-:Y:S01]  /*6540*/  ISETP.GT.AND P6, PT, R222, RZ, P0 ;  /* 0x000000ffde00720c */ /* 0x000fe200007c4270 */
[----:B------:R-:W-:Y:S01]  /*6550*/  UIADD3 UR12, UR5, 0x1, URZ ;  /* 0x00000001050c7890 */ /* 0x000fe2000fffe03f */
[----:B------:R-:W-:Y:S01]  /*6560*/  FMNMX.FTZ R2, R133, R2, !PT ;  /* 0x0000000285027209 */ /* 0x000fe20007810000 */
[----:B------:R-:W-:Y:S01]  /*6570*/  UISETP.GE.AND UP0, UPT, UR5, 0x1, UPT ;  /* 0x000000010500788c */ /* 0x000fe2000bf06270 */
[----:B------:R-:W-:Y:S02]  /*6580*/  ISETP.LT.OR P6, PT, R0, 0x1, P6 ;  /* 0x000000010000780c */ /* 0x000fe400037c1670 */
[----:B------:R-:W-:Y:S01]  /*6590*/  ISETP.GT.AND P5, PT, R222, 0x1, P0 ;  /* 0x00000001de00780c */ /* 0x000fe200007a4270 */
[----:B------:R-:W-:Y:S01]  /*65a0*/  USEL UR5, UR12, URZ, !UP0 ;  /* 0x0000003f0c057287 */ /* 0x000fe2000c000000 */
[----:B------:R-:W-:Y:S02]  /*65b0*/  FMNMX.FTZ R2, R5, R2, !PT ;  /* 0x0000000205027209 */ /* 0x000fe40007810000 */
[----:B------:R-:W-:Y:S02]  /*65c0*/  FSEL R12, R6, -INF , !P6 ;  /* 0xff800000060c7808 */ /* 0x000fe40007000000 */
[----:B------:R-:W-:Y:S02]  /*65d0*/  ISETP.LT.OR P5, PT, R0, 0x2, P5 ;  /* 0x000000020000780c */ /* 0x000fe40002fa1670 */
[----:B------:R-:W-:Y:S02]  /*65e0*/  ISETP.GT.AND P4, PT, R222, 0x8, P0 ;  /* 0x00000008de00780c */ /* 0x000fe40000784270 */
[----:B------:R-:W-:Y:S02]  /*65f0*/  FMNMX.FTZ R2, R9, R2, !PT ;  /* 0x0000000209027209 */ /* 0x000fe40007810000 */
[----:B------:R-:W-:Y:S02]  /*6600*/  FSEL R8, R7, -INF , !P5 ;  /* 0xff80000007087808 */ /* 0x000fe40006800000 */
[----:B------:R-:W-:Y:S02]  /*6610*/  FMNMX.FTZ R7, R12, R3, !PT ;  /* 0x000000030c077209 */ /* 0x000fe40007810000 */
[----:B------:R-:W-:Y:S02]  /*6620*/  ISETP.LT.OR P4, PT, R0, 0x9, P4 ;  /* 0x000000090000780c */ /* 0x000fe40002781670 */
[----:B------:R-:W-:Y:S02]  /*6630*/  ISETP.GT.AND P6, PT, R222, 0x9, P0 ;  /* 0x00000009de00780c */ /* 0x000fe400007c4270 */
[----:B------:R-:W-:Y:S02]  /*6640*/  FMNMX.FTZ R2, R159, R2, !PT ;  /* 0x000000029f027209 */ /* 0x000fe40007810000 */
[----:B------:R-:W-:Y:S02]  /*6650*/  ISETP.LT.OR P6, PT, R0, 0xa, P6 ;  /* 0x0000000a0000780c */ /* 0x000fe400037c1670 */
[----:B------:R-:W-:Y:S02]  /*6660*/  FSEL R10, R10, -INF , !P4 ;  /* 0xff8000000a0a7808 */ /* 0x000fe40006000000 */
[----:B------:R-:W-:Y:S02]  /*6670*/  FMNMX.FTZ R7, R8, R7, !PT ;  /* 0x0000000708077209 */ /* 0x000fe40007810000 */
[C---:B------:R-:W-:Y:S02]  /*6680*/  ISETP.GT.AND P5, PT, R222.reuse, 0x10, P0 ;  /* 0x00000010de00780c */ /* 0x040fe400007a4270 */
        /* <DEDUP_REMOVED lines=22> */
[----:B------:R-:W-:Y:S02]  /*67f0*/  ISETP.LT.OR P4, PT, R0, 0x21, P4 ;  /* 0x000000210000780c */ /* 0x000fe40002781670 */
[----:B------:R-:W-:Y:S02]  /*6800*/  ISETP.GT.AND P6, PT, R222, 0x21, P0 ;  /* 0x00000021de00780c */ /* 0x000fe400007c4270 */
[----:B------:R-:W-:Y:S02]  /*6810*/  FMNMX.FTZ R11, R176, R11, !PT ;  /* 0x0000000bb00b7209 */ /* 0x000fe40007810000 */
[----:B------:R-:W-:Y:S02]  /*6820*/  FMNMX.FTZ R2, R169, R2, !PT ;  /* 0x00000002a9027209 */ /* 0x000fe40007810000 */
[----:B------:R-:W-:Y:S02]  /*6830*/  FSEL R174, R22, -INF , !P4 ;  /* 0xff80000016ae7808 */ /* 0x000fe40006000000 */
[----:B------:R-:W-:Y:S02]  /*6840*/  ISETP.LT.OR P6, PT, R0, 0x22, P6 ;  /* 0x000000220000780c */ /* 0x000fe400037c1670 */
[----:B------:R-:W-:Y:S02]  /*6850*/  ISETP.GT.AND P5, PT, R222, 0x28, P0 ;  /* 0x00000028de00780c */ /* 0x000fe400007a4270 */
[----:B------:R-:W-:Y:S02]  /*6860*/  FMNMX.FTZ R11, R166, R11, !PT ;  /* 0x0000000ba60b7209 */ /* 0x000fe40007810000 */
[----:B------:R-:W-:Y:S02]  /*6870*/  FMNMX.FTZ R2, R167, R2, !PT ;  /* 0x00000002a7027209 */ /* 0x000fe40007810000 */
[----:B------:R-:W-:Y:S02]  /*6880*/  FSEL R172, R23, -INF , !P6 ;  /* 0xff80000017ac7808 */ /* 0x000fe40007000000 */
[----:B------:R-:W-:Y:S02]  /*6890*/  ISETP.LT.OR P5, PT, R0, 0x29, P5 ;  /* 0x000000290000780c */ /* 0x000fe40002fa1670 */
[----:B------:R-:W-:Y:S02]  /*68a0*/  FMNMX.FTZ R11, R174, R11, !PT ;  /* 0x0000000bae0b7209 */ /* 0x000fe40007810000 */
[----:B------:R-:W-:Y:S02]  /*68b0*/  ISETP.GT.AND P4, PT, R222, 0x29, P0 ;  /* 0x00000029de00780c */ /* 0x000fe40000784270 */
[----:B------:R-:W-:Y:S02]  /*68c0*/  FMNMX.FTZ R2, R157, R2, !PT ;  /* 0x000000029d027209 */ /* 0x000fe40007810000 */
[----:B------:R-:W-:Y:S02]  /*68d0*/  ISETP.LT.OR P4, PT, R0, 0x2a, P4 ;  /* 0x0000002a0000780c */ /* 0x000fe40002781670 */
[----:B------:R-:W-:Y:S02]  /*68e0*/  FSEL R170, R26, -INF , !P5 ;  /* 0xff8000001aaa7808 */ /* 0x000fe40006800000 */
[----:B------:R-:W-:Y:S02]  /*68f0*/  ISETP.GT.AND P6, PT, R222, 0x30, P0 ;  /* 0x00000030de00780c */ /* 0x000fe400007c4270 */
[----:B------:R-:W-:Y:S02]  /*6900*/  FMNMX.FTZ R11, R172, R11, !PT ;  /* 0x0000000bac0b7209 */ /* 0x000fe40007810000 */
[----:B------:R-:W-:Y:S02]  /*6910*/  FMNMX.FTZ R2, R147, R2, !PT ;  /* 0x0000000293027209 */ /* 0x000fe40007810000 */
[----:B------:R-:W-:Y:S02]  /*6920*/  ISETP.LT.OR P6, PT, R0, 0x31, P6 ;  /* 0x000000310000780c */ /* 0x000fe400037c1670 */
[----:B------:R-:W-:Y:S02]  /*6930*/  FSEL R168, R27, -INF , !P4 ;  /* 0xff8000001ba87808 */ /* 0x000fe40006000000 */
        /* <DEDUP_REMOVED lines=8> */
[----:B------:R-:W-:Y:S02]  /*69c0*/  FSEL R144, R31, -INF , !P5 ;  /* 0xff8000001f907808 */ /* 0x000fe40006800000 */
[----:B------:R-:W-:Y:S01]  /*69d0*/  FMNMX.FTZ R11, R146, R11, !PT ;  /* 0x0000000b920b7209 */ /* 0x000fe20007810000 */
[----:B------:R-:W1:Y:S01]  /*69e0*/  SHFL.BFLY PT, R2, R7, 0x2, 0x1f ;  /* 0x0c401f0007027f89 */ /* 0x000e6200000e0000 */
[----:B------:R-:W-:Y:S02]  /*69f0*/  ISETP.LT.OR P4, PT, R0, 0x39, P4 ;  /* 0x000000390000780c */ /* 0x000fe40002781670 */
[----:B------:R-:W-:Y:S02]  /*6a00*/  ISETP.GT.AND P0, PT, R222, 0x39, P0 ;  /* 0x00000039de00780c */ /* 0x000fe40000704270 */
[----:B------:R-:W-:Y:S02]  /*6a10*/  FMNMX.FTZ R11, R144, R11, !PT ;  /* 0x0000000b900b7209 */ /* 0x000fe40007810000 */
[----:B------:R-:W-:Y:S01]  /*6a20*/  ISETP.LT.OR P0, PT, R0, 0x3a, P0 ;  /* 0x0000003a0000780c */ /* 0x000fe20000701670 */
[----:B------:R-:W-:Y:S01]  /*6a30*/  LDSM.16.MT88.4 R28, [R134+UR4+0x100] ;  /* 0x00010004861c783b */ /* 0x000fe20008004200 */
[----:B------:R-:W-:Y:S02]  /*6a40*/  FSEL R142, R34, -INF , !P4 ;  /* 0xff800000228e7808 */ /* 0x000fe40006000000 */
[----:B------:R-:W-:Y:S02]  /*6a50*/  FSEL R140, R35, -INF , !P0 ;  /* 0xff800000238c7808 */ /* 0x000fe40004000000 */
[----:B------:R-:W-:Y:S02]  /*6a60*/  FMNMX.FTZ R15, R142, R11, !PT ;  /* 0x0000000b8e0f7209 */ /* 0x000fe40007810000 */
[----:B------:R-:W-:Y:S02]  /*6a70*/  IADD3 R16, R134, UR4, RZ ;  /* 0x0000000486107c10 */ /* 0x000fe4000fffe0ff */
[----:B------:R-:W-:Y:S02]  /*6a80*/  FMNMX.FTZ R13, R140, R15, !PT ;  /* 0x0000000f8c0d7209 */ /* 0x000fe40007810000 */
[----:B------:R-:W-:Y:S03]  /*6a90*/  IADD3 R148, R183, R16, RZ ;  /* 0x00000010b7947210 */ /* 0x000fe60007ffe0ff */
[----:B------:R-:W2:Y:S01]  /*6aa0*/  SHFL.BFLY PT, R0, R13, 0x2, 0x1f ;  /* 0x0c401f000d007f89 */ /* 0x000ea200000e0000 */
[----:B-1----:R-:W-:Y:S07]  /*6ab0*/  FMNMX.FTZ R4, R7, R2, !PT ;  /* 0x0000000207047209 */ /* 0x002fee0007810000 */
[----:B------:R-:W1:Y:S01]  /*6ac0*/  SHFL.BFLY PT, R11, R4, 0x1, 0x1f ;  /* 0x0c201f00040b7f89 */ /* 0x000e6200000e0000 */
[----:B--2---:R-:W-:Y:S07]  /*6ad0*/  FMNMX.FTZ R7, R13, R0, !PT ;  /* 0x000000000d077209 */ /* 0x004fee0007810000 */
[----:B------:R-:W2:Y:S01]  /*6ae0*/  SHFL.BFLY PT, R0, R7, 0x1, 0x1f ;  /* 0x0c201f0007007f89 */ /* 0x000ea200000e0000 */
[----:B-1----:R-:W-:Y:S04]  /*6af0*/  FMNMX.FTZ R2, R4, R11, !PT ;  /* 0x0000000b04027209 */ /* 0x002fe80007810000 */
[C---:B------:R-:W-:Y:S01]  /*6b00*/  FSETP.NEU.FTZ.AND P0, PT, R2.reuse, -INF , PT ;  /* 0xff8000000200780b */ /* 0x040fe20003f1d000 */
[----:B------:R-:W-:Y:S05]  /*6b10*/  FMUL.FTZ R158, R2, c[0x0][0x2d0] ;  /* 0x0000b400029e7a20 */ /* 0x000fea0000410000 */
[----:B------:R-:W-:Y:S05]  /*6b20*/  FSEL R158, R158, RZ, P0 ;  /* 0x000000ff9e9e7208 */ /* 0x000fea0000000000 */
[--C-:B------:R-:W-:Y:S01]  /*6b30*/  FFMA.FTZ R154, R5, c[0x0][0x2d0], -R158.reuse ;  /* 0x0000b400059a7a23 */ /* 0x100fe2000001089e */
[----:B------:R-:W-:Y:S01]  /*6b40*/  FSEL R5, R2, RZ, P0 ;  /* 0x000000ff02057208 */ /* 0x000fe20000000000 */
[--C-:B------:R-:W-:Y:S02]  /*6b50*/  FFMA.FTZ R156, R137, c[0x0][0x2d0], -R158.reuse ;  /* 0x0000b400899c7a23 */ /* 0x100fe4000001089e */
[----:B------:R-:W-:Y:S01]  /*6b60*/  FFMA.FTZ R155, R133, c[0x0][0x2d0], -R158 ;  /* 0x0000b400859b7a23 */ /* 0x000fe2000001089e */
[----:B--2---:R-:W-:Y:S01]  /*6b70*/  FMNMX.FTZ R0, R7, R0, !PT ;  /* 0x0000000007007209 */ /* 0x004fe20007810000 */
[----:B------:R-:W-:Y:S02]  /*6b80*/  FADD.FTZ R4, -R5, R132 ;  /* 0x0000008405047221 */ /* 0x000fe40000010100 */
[----:B------:R-:W-:Y:S01]  /*6b90*/  MUFU.EX2 R156, R156 ;  /* 0x0000009c009c7308 */ /* 0x000fe20000000800 */
[--C-:B------:R-:W-:Y:S01]  /*6ba0*/  FFMA.FTZ R151, R9, c[0x0][0x2d0], -R158.reuse ;  /* 0x0000b40009977a23 */ /* 0x100fe2000001089e */
[C---:B------:R-:W-:Y:S01]  /*6bb0*/  FSETP.NEU.FTZ.AND P0, PT, R0.reuse, -INF , PT ;  /* 0xff8000000000780b */ /* 0x040fe20003f1d000 */
[----:B------:R-:W-:Y:S02]  /*6bc0*/  FMUL.FTZ R141, R0, c[0x0][0x2d0] ;  /* 0x0000b400008d7a20 */ /* 0x000fe40000410000 */
[----:B------:R-:W-:Y:S01]  /*6bd0*/  FMUL.FTZ R132, R4, c[0x0][0x2d0] ;  /* 0x0000b40004847a20 */ /* 0x000fe20000410000 */
[----:B------:R-:W-:Y:S01]  /*6be0*/  FSEL R4, R0, RZ, P0 ;  /* 0x000000ff00047208 */ /* 0x000fe20000000000 */
[--C-:B------:R-:W-:Y:S01]  /*6bf0*/  FFMA.FTZ R159, R159, c[0x0][0x2d0], -R158.reuse ;  /* 0x0000b4009f9f7a23 */ /* 0x100fe2000001089e */
[----:B------:R-:W-:Y:S01]  /*6c00*/  FSEL R141, R141, RZ, P0 ;  /* 0x000000ff8d8d7208 */ /* 0x000fe20000000000 */
[--C-:B------:R-:W-:Y:S01]  /*6c10*/  FFMA.FTZ R160, R165, c[0x0][0x2d0], -R158.reuse ;  /* 0x0000b400a5a07a23 */ /* 0x100fe2000001089e */
[----:B------:R-:W1:Y:S01]  /*6c20*/  MUFU.EX2 R155, R155 ;  /* 0x0000009b009b7308 */ /* 0x000e620000000800 */
[----:B------:R-:W-:Y:S02]  /*6c30*/  FADD.FTZ R4, -R4, R3 ;  /* 0x0000000304047221 */ /* 0x000fe40000010100 */
[--C-:B------:R-:W-:Y:S02]  /*6c40*/  FFMA.FTZ R153, R12, c[0x0][0x2d0], -R141.reuse ;  /* 0x0000b4000c997a23 */ /* 0x100fe4000001088d */
[----:B------:R-:W2:Y:S01]  /*6c50*/  LDSM.16.MT88.4 R12, [R135+UR4+0x100] ;  /* 0x00010004870c783b */ /* 0x000ea20008004200 */
[--C-:B------:R-:W-:Y:S02]  /*6c60*/  FFMA.FTZ R152, R8, c[0x0][0x2d0], -R141.reuse ;  /* 0x0000b40008987a23 */ /* 0x100fe4000001088d */
[--C-:B------:R-:W-:Y:S02]  /*6c70*/  FFMA.FTZ R149, R10, c[0x0][0x2d0], -R141.reuse ;  /* 0x0000b4000a957a23 */ /* 0x100fe4000001088d */
[--C-:B------:R-:W-:Y:S01]  /*6c80*/  FFMA.FTZ R150, R6, c[0x0][0x2d0], -R141.reuse ;  /* 0x0000b40006967a23 */ /* 0x100fe2000001088d */
[----:B------:R-:W-:Y:S01]  /*6c90*/  MUFU.EX2 R154, R154 ;  /* 0x0000009a009a7308 */ /* 0x000fe20000000800 */
[----:B------:R-:W-:Y:S01]  /*6ca0*/  FMUL.FTZ R3, R4, c[0x0][0x2d0] ;  /* 0x0000b40004037a20 */ /* 0x000fe20000410000 */
[----:B------:R-:W-:Y:S01]  /*6cb0*/  IADD3 R4, R135, UR4, RZ ;  /* 0x0000000487047c10 */ /* 0x000fe2000fffe0ff */
[--C-:B------:R-:W-:Y:S02]  /*6cc0*/  FFMA.FTZ R177, R146, c[0x0][0x2d0], -R141.reuse ;  /* 0x0000b40092b17a23 */ /* 0x100fe4000001088d */
[--C-:B------:R-:W-:Y:S01]  /*6cd0*/  FFMA.FTZ R220, R144, c[0x0][0x2d0], -R141.reuse ;  /* 0x0000b40090dc7a23 */ /* 0x100fe2000001088d */
[----:B------:R-:W-:Y:S01]  /*6ce0*/  IADD3 R133, R183, R4, RZ ;  /* 0x00000004b7857210 */ /* 0x000fe20007ffe0ff */
[--C-:B------:R-:W-:Y:S02]  /*6cf0*/  FFMA.FTZ R142, R142, c[0x0][0x2d0], -R141.reuse ;  /* 0x0000b4008e8e7a23 */ /* 0x100fe4000001088d */
[--C-:B------:R-:W-:Y:S01]  /*6d00*/  FFMA.FTZ R161, R161, c[0x0][0x2d0], -R158.reuse ;  /* 0x0000b400a1a17a23 */ /* 0x100fe2000001089e */
[----:B------:R-:W3:Y:S01]  /*6d10*/  MUFU.EX2 R151, R151 ;  /* 0x0000009700977308 */ /* 0x000ee20000000800 */
[----:B------:R-:W4:Y:S01]  /*6d20*/  LDSM.16.MT88.4 R20, [R133+0x100] ;  /* 0x000100008514783b */ /* 0x000f220000004200 */
[--C-:B------:R-:W-:Y:S01]  /*6d30*/  FFMA.FTZ R162, R163, c[0x0][0x2d0], -R158.reuse ;  /* 0x0000b400a3a27a23 */ /* 0x100fe2000001089e */
[----:B-1----:R-:W-:Y:S01]  /*6d40*/  F2FP.BF16.PACK_AB R136, R155, R156 ;  /* 0x0000009c9b88723e */ /* 0x002fe200000010ff */
[--C-:B------:R-:W-:Y:S02]  /*6d50*/  FFMA.FTZ R163, R178, c[0x0][0x2d0], -R141.reuse ;  /* 0x0000b400b2a37a23 */ /* 0x100fe4000001088d */
[--C-:B------:R-:W-:Y:S02]  /*6d60*/  FFMA.FTZ R164, R164, c[0x0][0x2d0], -R141.reuse ;  /* 0x0000b400a4a47a23 */ /* 0x100fe4000001088d */
[--C-:B------:R-:W-:Y:S02]  /*6d70*/  FFMA.FTZ R165, R176, c[0x0][0x2d0], -R141.reuse ;  /* 0x0000b400b0a57a23 */ /* 0x100fe4000001088d */
[----:B------:R-:W1:Y:S01]  /*6d80*/  MUFU.EX2 R132, R132 ;  /* 0x0000008400847308 */ /* 0x000e620000000800 */
[--C-:B------:R-:W-:Y:S02]  /*6d90*/  FFMA.FTZ R166, R166, c[0x0][0x2d0], -R141.reuse ;  /* 0x0000b400a6a67a23 */ /* 0x100fe4000001088d */
[--C-:B------:R-:W-:Y:S02]  /*6da0*/  FFMA.FTZ R173, R173, c[0x0][0x2d0], -R158.reuse ;  /* 0x0000b400adad7a23 */ /* 0x100fe4000001089e */
[--C-:B------:R-:W-:Y:S02]  /*6db0*/  FFMA.FTZ R176, R171, c[0x0][0x2d0], -R158.reuse ;  /* 0x0000b400abb07a23 */ /* 0x100fe4000001089e */
[--C-:B------:R-:W-:Y:S02]  /*6dc0*/  FFMA.FTZ R169, R169, c[0x0][0x2d0], -R158.reuse ;  /* 0x0000b400a9a97a23 */ /* 0x100fe4000001089e */
[--C-:B------:R-:W-:Y:S01]  /*6dd0*/  FFMA.FTZ R178, R167, c[0x0][0x2d0], -R158.reuse ;  /* 0x0000b400a7b27a23 */ /* 0x100fe2000001089e */
[----:B------:R-:W-:Y:S01]  /*6de0*/  MUFU.EX2 R153, R153 ;  /* 0x0000009900997308 */ /* 0x000fe20000000800 */
[--C-:B------:R-:W-:Y:S02]  /*6df0*/  FFMA.FTZ R167, R174, c[0x0][0x2d0], -R141.reuse ;  /* 0x0000b400aea77a23 */ /* 0x100fe4000001088d */
[--C-:B------:R-:W-:Y:S01]  /*6e00*/  FFMA.FTZ R174, R145, c[0x0][0x2d0], -R158.reuse ;  /* 0x0000b40091ae7a23 */ /* 0x100fe2000001089e */
[----:B---3--:R-:W-:Y:S01]  /*6e10*/  F2FP.BF16.PACK_AB R138, R151, R154 ;  /* 0x0000009a978a723e */ /* 0x008fe200000010ff */
[--C-:B------:R-:W-:Y:S02]  /*6e20*/  FFMA.FTZ R172, R172, c[0x0][0x2d0], -R141.reuse ;  /* 0x0000b400acac7a23 */ /* 0x100fe4000001088d */
[--C-:B------:R-:W-:Y:S02]  /*6e30*/  FFMA.FTZ R170, R170, c[0x0][0x2d0], -R141.reuse ;  /* 0x0000b400aaaa7a23 */ /* 0x100fe4000001088d */
[--C-:B------:R-:W-:Y:S01]  /*6e40*/  FFMA.FTZ R171, R168, c[0x0][0x2d0], -R141.reuse ;  /* 0x0000b400a8ab7a23 */ /* 0x100fe2000001088d */
[----:B------:R-:W3:Y:S01]  /*6e50*/  MUFU.EX2 R152, R152 ;  /* 0x0000009800987308 */ /* 0x000ee20000000800 */
[--C-:B------:R-:W-:Y:S02]  /*6e60*/  FFMA.FTZ R168, R147, c[0x0][0x2d0], -R158.reuse ;  /* 0x0000b40093a87a23 */ /* 0x100fe4000001089e */
[----:B------:R-:W-:Y:S01]  /*6e70*/  LDSM.16.MT88.4 R144, [R133+0x3900] ;  /* 0x003900008590783b */ /* 0x000fe20000004200 */
[C---:B-1----:R-:W-:Y:S02]  /*6e80*/  FMUL.FTZ R4, R132.reuse, R128 ;  /* 0x0000008084047220 */ /* 0x042fe40000410000 */
[C---:B------:R-:W-:Y:S02]  /*6e90*/  FMUL.FTZ R5, R132.reuse, R129 ;  /* 0x0000008184057220 */ /* 0x040fe40000410000 */
[C---:B------:R-:W-:Y:S02]  /*6ea0*/  FMUL.FTZ R8, R132.reuse, R124 ;  /* 0x0000007c84087220 */ /* 0x040fe40000410000 */
[----:B------:R-:W-:Y:S01]  /*6eb0*/  MUFU.EX2 R149, R149 ;  /* 0x0000009500957308 */ /* 0x000fe20000000800 */
[C---:B------:R-:W-:Y:S02]  /*6ec0*/  FMUL.FTZ R9, R132.reuse, R125 ;  /* 0x0000007d84097220 */ /* 0x040fe40000410000 */
[C---:B------:R-:W-:Y:S02]  /*6ed0*/  FMUL.FTZ R16, R132.reuse, R104 ;  /* 0x0000006884107220 */ /* 0x040fe40000410000 */
[C---:B------:R-:W-:Y:S02]  /*6ee0*/  FMUL.FTZ R17, R132.reuse, R105 ;  /* 0x0000006984117220 */ /* 0x040fe40000410000 */
[C---:B------:R-:W-:Y:S02]  /*6ef0*/  FMUL.FTZ R24, R132.reuse, R112 ;  /* 0x0000007084187220 */ /* 0x040fe40000410000 */
[C---:B------:R-:W-:Y:S01]  /*6f00*/  FMUL.FTZ R25, R132.reuse, R113 ;  /* 0x0000007184197220 */ /* 0x040fe20000410000 */
[----:B------:R-:W1:Y:S01]  /*6f10*/  MUFU.EX2 R150, R150 ;  /* 0x0000009600967308 */ /* 0x000e620000000800 */
[C---:B------:R-:W-:Y:S02]  /*6f20*/  FMUL.FTZ R32, R132.reuse, R120 ;  /* 0x0000007884207220 */ /* 0x040fe40000410000 */
[----:B------:R-:W-:Y:S01]  /*6f30*/  FMUL.FTZ R33, R132, R121 ;  /* 0x0000007984217220 */ /* 0x000fe20000410000 */
[----:B---3--:R-:W-:Y:S01]  /*6f40*/  F2FP.BF16.PACK_AB R137, R152, R153 ;  /* 0x000000999889723e */ /* 0x008fe200000010ff */
[----:B------:R-:W-:Y:S02]  /*6f50*/  FFMA.FTZ R141, R140, c[0x0][0x2d0], -R141 ;  /* 0x0000b4008c8d7a23 */ /* 0x000fe4000001088d */
[C---:B------:R-:W-:Y:S02]  /*6f60*/  FMUL.FTZ R36, R132.reuse, R36 ;  /* 0x0000002484247220 */ /* 0x040fe40000410000 */
[C---:B------:R-:W-:Y:S01]  /*6f70*/  FMUL.FTZ R37, R132.reuse, R37 ;  /* 0x0000002584257220 */ /* 0x040fe20000410000 */
[----:B------:R-:W3:Y:S01]  /*6f80*/  MUFU.EX2 R3, R3 ;  /* 0x0000000300037308 */ /* 0x000ee20000000800 */
[C---:B------:R-:W-:Y:S02]  /*6f90*/  FMUL.FTZ R40, R132.reuse, R40 ;  /* 0x0000002884287220 */ /* 0x040fe40000410000 */
[C---:B------:R-:W-:Y:S02]  /*6fa0*/  FMUL.FTZ R41, R132.reuse, R41 ;  /* 0x0000002984297220 */ /* 0x040fe40000410000 */
[C---:B------:R-:W-:Y:S02]  /*6fb0*/  FMUL.FTZ R44, R132.reuse, R44 ;  /* 0x0000002c842c7220 */ /* 0x040fe40000410000 */
[C---:B------:R-:W-:Y:S02]  /*6fc0*/  FMUL.FTZ R45, R132.reuse, R45 ;  /* 0x0000002d842d7220 */ /* 0x040fe40000410000 */
[C---:B------:R-:W-:Y:S01]  /*6fd0*/  FMUL.FTZ R48, R132.reuse, R48 ;  /* 0x0000003084307220 */ /* 0x040fe20000410000 */
[----:B------:R-:W-:Y:S01]  /*6fe0*/  MUFU.EX2 R179, R141 ;  /* 0x0000008d00b37308 */ /* 0x000fe20000000800 */
[C---:B------:R-:W-:Y:S02]  /*6ff0*/  FMUL.FTZ R49, R132.reuse, R49 ;  /* 0x0000003184317220 */ /* 0x040fe40000410000 */
[----:B------:R-:W-:Y:S01]  /*7000*/  FMUL.FTZ R52, R132, R52 ;  /* 0x0000003484347220 */ /* 0x000fe20000410000 */
[----:B-1----:R-:W-:Y:S01]  /*7010*/  F2FP.BF16.PACK_AB R139, R150, R149 ;  /* 0x00000095968b723e */ /* 0x002fe200000010ff */
[C---:B------:R-:W-:Y:S02]  /*7020*/  FMUL.FTZ R53, R132.reuse, R53 ;  /* 0x0000003584357220 */ /* 0x040fe40000410000 */
[C---:B------:R-:W-:Y:S02]  /*7030*/  FMUL.FTZ R56, R132.reuse, R56 ;  /* 0x0000003884387220 */ /* 0x040fe40000410000 */
[C---:B------:R-:W-:Y:S01]  /*7040*/  FMUL.FTZ R57, R132.reuse, R57 ;  /* 0x0000003984397220 */ /* 0x040fe20000410000 */
[----:B------:R-:W-:Y:S01]  /*7050*/  MUFU.EX2 R159, R159 ;  /* 0x0000009f009f7308 */ /* 0x000fe20000000800 */
[C---:B------:R-:W-:Y:S02]  /*7060*/  FMUL.FTZ R60, R132.reuse, R60 ;  /* 0x0000003c843c7220 */ /* 0x040fe40000410000 */
[C---:B------:R-:W-:Y:S02]  /*7070*/  FMUL.FTZ R61, R132.reuse, R61 ;  /* 0x0000003d843d7220 */ /* 0x040fe40000410000 */
[C---:B---3--:R-:W-:Y:S02]  /*7080*/  FMUL.FTZ R6, R3.reuse, R130 ;  /* 0x0000008203067220 */ /* 0x048fe40000410000 */
[C---:B------:R-:W-:Y:S02]  /*7090*/  FMUL.FTZ R7, R3.reuse, R131 ;  /* 0x0000008303077220 */ /* 0x040fe40000410000 */
[----:B------:R-:W-:Y:S01]  /*70a0*/  LDSM.16.MT88.4 R128, [R133+0x2900] ;  /* 0x002900008580783b */ /* 0x000fe20000004200 */
[C---:B------:R-:W-:Y:S01]  /*70b0*/  FMUL.FTZ R10, R3.reuse, R126 ;  /* 0x0000007e030a7220 */ /* 0x040fe20000410000 */
[----:B------:R-:W1:Y:S01]  /*70c0*/  MUFU.EX2 R160, R160 ;  /* 0x000000a000a07308 */ /* 0x000e620000000800 */
[C---:B------:R-:W-:Y:S02]  /*70d0*/  FMUL.FTZ R11, R3.reuse, R127 ;  /* 0x0000007f030b7220 */ /* 0x040fe40000410000 */
[C---:B--2---:R-:W-:Y:S03]  /*70e0*/  HMMA.16816.F32.BF16 R4, R136.reuse, R12, R4 ;  /* 0x0000000c8804723c */ /* 0x044fe60000041804 */
[----:B------:R-:W-:Y:S02]  /*70f0*/  LDSM.16.MT88.4 R124, [R135+UR4+0x2900] ;  /* 0x00290004877c783b */ /* 0x000fe40008004200 */
[C---:B------:R-:W-:Y:S02]  /*7100*/  FMUL.FTZ R18, R3.reuse, R106 ;  /* 0x0000006a03127220 */ /* 0x040fe40000410000 */
[C---:B------:R-:W-:Y:S01]  /*7110*/  FMUL.FTZ R12, R132.reuse, R100 ;  /* 0x00000064840c7220 */ /* 0x040fe20000410000 */
[C---:B------:R-:W-:Y:S01]  /*7120*/  HMMA.16816.F32.BF16 R8, R136.reuse, R14, R8 ;  /* 0x0000000e8808723c */ /* 0x040fe20000041808 */
[----:B------:R-:W-:Y:S03]  /*7130*/  MUFU.EX2 R161, R161 ;  /* 0x000000a100a17308 */ /* 0x000fe60000000800 */
[C---:B------:R-:W-:Y:S02]  /*7140*/  FMUL.FTZ R13, R132.reuse, R101 ;  /* 0x00000065840d7220 */ /* 0x040fe40000410000 */
[C---:B------:R-:W-:Y:S02]  /*7150*/  FMUL.FTZ R19, R3.reuse, R107 ;  /* 0x0000006b03137220 */ /* 0x040fe40000410000 */
[C---:B------:R-:W-:Y:S01]  /*7160*/  FMUL.FTZ R14, R3.reuse, R102 ;  /* 0x00000066030e7220 */ /* 0x040fe20000410000 */
[----:B------:R-:W-:Y:S02]  /*7170*/  LDSM.16.MT88.4 R104, [R135+UR4+0x2100] ;  /* 0x002100048768783b */ /* 0x000fe40008004200 */
[----:B------:R-:W2:Y:S01]  /*7180*/  MUFU.EX2 R162, R162 ;  /* 0x000000a200a27308 */ /* 0x000ea20000000800 */
[C---:B------:R-:W-:Y:S02]  /*7190*/  FMUL.FTZ R15, R3.reuse, R103 ;  /* 0x00000067030f7220 */ /* 0x040fe40000410000 */
[C---:B------:R-:W-:Y:S02]  /*71a0*/  FMUL.FTZ R26, R3.reuse, R114 ;  /* 0x00000072031a7220 */ /* 0x040fe40000410000 */
[C---:B------:R-:W-:Y:S01]  /*71b0*/  FMUL.FTZ R27, R3.reuse, R115 ;  /* 0x00000073031b7220 */ /* 0x040fe20000410000 */
[----:B------:R-:W3:Y:S01]  /*71c0*/  LDSM.16.MT88.4 R100, [R148+0x100] ;  /* 0x000100009464783b */ /* 0x000ee20000004200 */
[C---:B------:R-:W-:Y:S01]  /*71d0*/  FMUL.FTZ R34, R3.reuse, R122 ;  /* 0x0000007a03227220 */ /* 0x040fe20000410000 */
[C---:B----4-:R-:W-:Y:S02]  /*71e0*/  HMMA.16816.F32.BF16 R12, R136.reuse, R20, R12 ;  /* 0x00000014880c723c */ /* 0x050fe4000004180c */
[----:B------:R-:W-:Y:S01]  /*71f0*/  MUFU.EX2 R163, R163 ;  /* 0x000000a300a37308 */ /* 0x000fe20000000800 */
[C---:B------:R-:W-:Y:S02]  /*7200*/  FMUL.FTZ R35, R3.reuse, R123 ;  /* 0x0000007b03237220 */ /* 0x040fe40000410000 */
[C---:B------:R-:W-:Y:S01]  /*7210*/  FMUL.FTZ R38, R3.reuse, R38 ;  /* 0x0000002603267220 */ /* 0x040fe20000410000 */
[----:B------:R-:W-:Y:S01]  /*7220*/  LDSM.16.MT88.4 R112, [R135+UR4+0x900] ;  /* 0x000900048770783b */ /* 0x000fe20008004200 */
[C---:B------:R-:W-:Y:S01]  /*7230*/  FMUL.FTZ R20, R132.reuse, R108 ;  /* 0x0000006c84147220 */ /* 0x040fe20000410000 */
[C---:B------:R-:W-:Y:S04]  /*7240*/  HMMA.16816.F32.BF16 R16, R136.reuse, R22, R16 ;  /* 0x000000168810723c */ /* 0x040fe80000041810 */
[C---:B------:R-:W-:Y:S01]  /*7250*/  FMUL.FTZ R21, R132.reuse, R109 ;  /* 0x0000006d84157220 */ /* 0x040fe20000410000 */
[----:B------:R-:W4:Y:S01]  /*7260*/  MUFU.EX2 R164, R164 ;  /* 0x000000a400a47308 */ /* 0x000f220000000800 */
[C---:B------:R-:W-:Y:S01]  /*7270*/  FMUL.FTZ R39, R3.reuse, R39 ;  /* 0x0000002703277220 */ /* 0x040fe20000410000 */
[----:B------:R-:W-:Y:S01]  /*7280*/  LDSM.16.MT88.4 R120, [R148+0x900] ;  /* 0x000900009478783b */ /* 0x000fe20000004200 */
[C---:B------:R-:W-:Y:S04]  /*7290*/  FMUL.FTZ R22, R3.reuse, R110 ;  /* 0x0000006e03167220 */ /* 0x040fe80000410000 */
[C---:B------:R-:W-:Y:S02]  /*72a0*/  FMUL.FTZ R23, R3.reuse, R111 ;  /* 0x0000006f03177220 */ /* 0x040fe40000410000 */
[C---:B------:R-:W-:Y:S01]  /*72b0*/  FMUL.FTZ R42, R3.reuse, R42 ;  /* 0x0000002a032a7220 */ /* 0x040fe20000410000 */
[----:B------:R-:W5:Y:S01]  /*72c0*/  LDSM.16.MT88.4 R108, [R133+0x2100] ;  /* 0x00210000856c783b */ /* 0x000f620000004200 */
[C---:B------:R-:W-:Y:S01]  /*72d0*/  FMUL.FTZ R43, R3.reuse, R43 ;  /* 0x0000002b032b7220 */ /* 0x040fe20000410000 */
[----:B------:R-:W-:Y:S01]  /*72e0*/  MUFU.EX2 R165, R165 ;  /* 0x000000a500a57308 */ /* 0x000fe20000000800 */
[C---:B------:R-:W-:Y:S01]  /*72f0*/  FMUL.FTZ R46, R3.reuse, R46 ;  /* 0x0000002e032e7220 */ /* 0x040fe20000410000 */
[C---:B------:R-:W-:Y:S03]  /*7300*/  HMMA.16816.F32.BF16 R20, R136.reuse, R28, R20 ;  /* 0x0000001c8814723c */ /* 0x040fe60000041814 */
[C---:B------:R-:W-:Y:S02]  /*7310*/  FMUL.FTZ R47, R3.reuse, R47 ;  /* 0x0000002f032f7220 */ /* 0x040fe40000410000 */
[C---:B------:R-:W-:Y:S02]  /*7320*/  FMUL.FTZ R50, R3.reuse, R50 ;  /* 0x0000003203327220 */ /* 0x040fe40000410000 */
[C---:B------:R-:W-:Y:S01]  /*7330*/  FMUL.FTZ R28, R132.reuse, R116 ;  /* 0x00000074841c7220 */ /* 0x040fe20000410000 */
[C---:B------:R-:W-:Y:S01]  /*7340*/  HMMA.16816.F32.BF16 R24, R136.reuse, R30, R24 ;  /* 0x0000001e8818723c */ /* 0x040fe20000041818 */
[----:B------:R-:W1:Y:S03]  /*7350*/  MUFU.EX2 R166, R166 ;  /* 0x000000a600a67308 */ /* 0x000e660000000800 */
[C---:B------:R-:W-:Y:S02]  /*7360*/  FMUL.FTZ R29, R132.reuse, R117 ;  /* 0x00000075841d7220 */ /* 0x040fe40000410000 */
[C---:B------:R-:W-:Y:S02]  /*7370*/  FMUL.FTZ R51, R3.reuse, R51 ;  /* 0x0000003303337220 */ /* 0x040fe40000410000 */
[C---:B------:R-:W-:Y:S03]  /*7380*/  FMUL.FTZ R30, R3.reuse, R118 ;  /* 0x00000076031e7220 */ /* 0x040fe60000410000 */
[----:B------:R-:W-:Y:S01]  /*7390*/  MUFU.EX2 R173, R173 ;  /* 0x000000ad00ad7308 */ /* 0x000fe20000000800 */
[C---:B------:R-:W-:Y:S02]  /*73a0*/  FMUL.FTZ R31, R3.reuse, R119 ;  /* 0x00000077031f7220 */ /* 0x040fe40000410000 */
[----:B------:R-:W-:Y:S01]  /*73b0*/  LDSM.16.MT88.4 R116, [R133+0x900] ;  /* 0x000900008574783b */ /* 0x000fe20000004200 */
[C---:B------:R-:W-:Y:S02]  /*73c0*/  FMUL.FTZ R54, R3.reuse, R54 ;  /* 0x0000003603367220 */ /* 0x040fe40000410000 */
[C---:B------:R-:W-:Y:S02]  /*73d0*/  FMUL.FTZ R55, R3.reuse, R55 ;  /* 0x0000003703377220 */ /* 0x040fe40000410000 */
[C---:B---3--:R-:W-:Y:S02]  /*73e0*/  HMMA.16816.F32.BF16 R28, R136.reuse, R100, R28 ;  /* 0x00000064881c723c */ /* 0x048fe4000004181c */
[----:B------:R-:W3:Y:S01]  /*73f0*/  MUFU.EX2 R176, R176 ;  /* 0x000000b000b07308 */ /* 0x000ee20000000800 */
[C---:B------:R-:W-:Y:S02]  /*7400*/  FMUL.FTZ R58, R3.reuse, R58 ;  /* 0x0000003a033a7220 */ /* 0x040fe40000410000 */
[C---:B------:R-:W-:Y:S02]  /*7410*/  FMUL.FTZ R59, R3.reuse, R59 ;  /* 0x0000003b033b7220 */ /* 0x040fe40000410000 */
[C---:B------:R-:W-:Y:S01]  /*7420*/  FMUL.FTZ R62, R3.reuse, R62 ;  /* 0x0000003e033e7220 */ /* 0x040fe20000410000 */
[C---:B------:R-:W-:Y:S01]  /*7430*/  HMMA.16816.F32.BF16 R32, R136.reuse, R102, R32 ;  /* 0x000000668820723c */ /* 0x040fe20000041820 */
[----:B------:R-:W1:Y:S03]  /*7440*/  LDSM.16.MT88.4 R100, [R134+UR4+0x2100] ;  /* 0x002100048664783b */ /* 0x000e660008004200 */
[C---:B------:R-:W-:Y:S01]  /*7450*/  FMUL.FTZ R63, R3.reuse, R63 ;  /* 0x0000003f033f7220 */ /* 0x040fe20000410000 */
[----:B------:R-:W-:Y:S01]  /*7460*/  MUFU.EX2 R169, R169 ;  /* 0x000000a900a97308 */ /* 0x000fe20000000800 */
[C---:B------:R-:W-:Y:S02]  /*7470*/  FMUL.FTZ R64, R132.reuse, R64 ;  /* 0x0000004084407220 */ /* 0x040fe40000410000 */
[C---:B------:R-:W-:Y:S04]  /*7480*/  HMMA.16816.F32.BF16 R36, R136.reuse, R104, R36 ;  /* 0x000000688824723c */ /* 0x040fe80000041824 */
[C---:B------:R-:W-:Y:S02]  /*7490*/  FMUL.FTZ R65, R132.reuse, R65 ;  /* 0x0000004184417220 */ /* 0x040fe40000410000 */
[C---:B------:R-:W-:Y:S01]  /*74a0*/  FMUL.FTZ R66, R3.reuse, R66 ;  /* 0x0000004203427220 */ /* 0x040fe20000410000 */
[----:B------:R-:W1:Y:S01]  /*74b0*/  MUFU.EX2 R178, R178 ;  /* 0x000000b200b27308 */ /* 0x000e620000000800 */
[C---:B------:R-:W-:Y:S01]  /*74c0*/  HMMA.16816.F32.BF16 R40, R136.reuse, R106, R40 ;  /* 0x0000006a8828723c */ /* 0x040fe20000041828 */
[----:B------:R-:W2:Y:S03]  /*74d0*/  LDSM.16.MT88.4 R104, [R148+0x2100] ;  /* 0x002100009468783b */ /* 0x000ea60000004200 */
[C---:B------:R-:W-:Y:S02]  /*74e0*/  FMUL.FTZ R67, R3.reuse, R67 ;  /* 0x0000004303437220 */ /* 0x040fe40000410000 */
[C---:B------:R-:W-:Y:S02]  /*74f0*/  FMUL.FTZ R68, R132.reuse, R68 ;  /* 0x0000004484447220 */ /* 0x040fe40000410000 */
[C---:B-----5:R-:W-:Y:S01]  /*7500*/  HMMA.16816.F32.BF16 R44, R136.reuse, R108, R44 ;  /* 0x0000006c882c723c */ /* 0x060fe2000004182c */
[----:B------:R-:W-:Y:S03]  /*7510*/  MUFU.EX2 R167, R167 ;  /* 0x000000a700a77308 */ /* 0x000fe60000000800 */
[C---:B------:R-:W-:Y:S02]  /*7520*/  FMUL.FTZ R69, R132.reuse, R69 ;  /* 0x0000004584457220 */ /* 0x040fe40000410000 */
[C---:B------:R-:W-:Y:S02]  /*7530*/  FMUL.FTZ R70, R3.reuse, R70 ;  /* 0x0000004603467220 */ /* 0x040fe40000410000 */
[C---:B------:R-:W-:Y:S01]  /*7540*/  HMMA.16816.F32.BF16 R48, R136.reuse, R110, R48 ;  /* 0x0000006e8830723c */ /* 0x040fe20000041830 */
[----:B------:R-:W5:Y:S02]  /*7550*/  LDSM.16.MT88.4 R108, [R135+UR4+0x4100] ;  /* 0x00410004876c783b */ /* 0x000f640008004200 */
[----:B------:R-:W3:Y:S01]  /*7560*/  MUFU.EX2 R172, R172 ;  /* 0x000000ac00ac7308 */ /* 0x000ee20000000800 */
[C---:B------:R-:W-:Y:S02]  /*7570*/  FMUL.FTZ R71, R3.reuse, R71 ;  /* 0x0000004703477220 */ /* 0x040fe40000410000 */
[C---:B------:R-:W-:Y:S02]  /*7580*/  FMUL.FTZ R72, R132.reuse, R72 ;  /* 0x0000004884487220 */ /* 0x040fe40000410000 */
[C---:B------:R-:W-:Y:S01]  /*7590*/  FMUL.FTZ R73, R132.reuse, R73 ;  /* 0x0000004984497220 */ /* 0x040fe20000410000 */
[C---:B-1----:R-:W-:Y:S03]  /*75a0*/  HMMA.16816.F32.BF16 R52, R136.reuse, R100, R52 ;  /* 0x000000648834723c */ /* 0x042fe60000041834 */
[C---:B------:R-:W-:Y:S01]  /*75b0*/  FMUL.FTZ R74, R3.reuse, R74 ;  /* 0x0000004a034a7220 */ /* 0x040fe20000410000 */
[----:B------:R-:W-:Y:S01]  /*75c0*/  MUFU.EX2 R170, R170 ;  /* 0x000000aa00aa7308 */ /* 0x000fe20000000800 */
[C---:B------:R-:W-:Y:S02]  /*75d0*/  FMUL.FTZ R75, R3.reuse, R75 ;  /* 0x0000004b034b7220 */ /* 0x040fe40000410000 */
[C---:B------:R-:W-:Y:S01]  /*75e0*/  FMUL.FTZ R76, R132.reuse, R76 ;  /* 0x0000004c844c7220 */ /* 0x040fe20000410000 */
[C---:B------:R-:W-:Y:S01]  /*75f0*/  HMMA.16816.F32.BF16 R56, R136.reuse, R102, R56 ;  /* 0x000000668838723c */ /* 0x040fe20000041838 */
[----:B------:R-:W1:Y:S03]  /*7600*/  LDSM.16.MT88.4 R100, [R133+0x4100] ;  /* 0x004100008564783b */ /* 0x000e660000004200 */
[C---:B------:R-:W-:Y:S02]  /*7610*/  FMUL.FTZ R77, R132.reuse, R77 ;  /* 0x0000004d844d7220 */ /* 0x040fe40000410000 */
[C---:B------:R-:W-:Y:S01]  /*7620*/  FMUL.FTZ R78, R3.reuse, R78 ;  /* 0x0000004e034e7220 */ /* 0x040fe20000410000 */
[----:B------:R-:W1:Y:S01]  /*7630*/  MUFU.EX2 R171, R171 ;  /* 0x000000ab00ab7308 */ /* 0x000e620000000800 */
[C---:B--2---:R-:W-:Y:S04]  /*7640*/  HMMA.16816.F32.BF16 R60, R136.reuse, R104, R60 ;  /* 0x00000068883c723c */ /* 0x044fe8000004183c */
[C---:B------:R-:W-:Y:S02]  /*7650*/  FMUL.FTZ R79, R3.reuse, R79 ;  /* 0x0000004f034f7220 */ /* 0x040fe40000410000 */
[C---:B------:R-:W-:Y:S02]  /*7660*/  FMUL.FTZ R80, R132.reuse, R80 ;  /* 0x0000005084507220 */ /* 0x040fe40000410000 */
[C---:B------:R-:W-:Y:S01]  /*7670*/  HMMA.16816.F32.BF16 R64, R136.reuse, R106, R64 ;  /* 0x0000006a8840723c */ /* 0x040fe20000041840 */
[----:B------:R-:W2:Y:S01]  /*7680*/  LDSM.16.MT88.4 R104, [R134+UR4+0x4100] ;  /* 0x004100048668783b */ /* 0x000ea20008004200 */
[----:B------:R-:W-:Y:S02]  /*7690*/  MUFU.EX2 R168, R168 ;  /* 0x000000a800a87308 */ /* 0x000fe40000000800 */
[C---:B------:R-:W-:Y:S02]  /*76a0*/  FMUL.FTZ R81, R132.reuse, R81 ;  /* 0x0000005184517220 */ /* 0x040fe40000410000 */
[C---:B------:R-:W-:Y:S02]  /*76b0*/  FMUL.FTZ R82, R3.reuse, R82 ;  /* 0x0000005203527220 */ /* 0x040fe40000410000 */
[C---:B-----5:R-:W-:Y:S04]  /*76c0*/  HMMA.16816.F32.BF16 R68, R136.reuse, R108, R68 ;  /* 0x0000006c8844723c */ /* 0x060fe80000041844 */
[C---:B------:R-:W-:Y:S01]  /*76d0*/  FMUL.FTZ R83, R3.reuse, R83 ;  /* 0x0000005303537220 */ /* 0x040fe20000410000 */
[----:B------:R-:W-:Y:S01]  /*76e0*/  MUFU.EX2 R174, R174 ;  /* 0x000000ae00ae7308 */ /* 0x000fe20000000800 */
[C---:B------:R-:W-:Y:S02]  /*76f0*/  FMUL.FTZ R84, R132.reuse, R84 ;  /* 0x0000005484547220 */ /* 0x040fe40000410000 */
[C---:B------:R-:W-:Y:S01]  /*7700*/  HMMA.16816.F32.BF16 R72, R136.reuse, R110, R72 ;  /* 0x0000006e8848723c */ /* 0x040fe20000041848 */
[----:B------:R-:W5:Y:S03]  /*7710*/  LDSM.16.MT88.4 R108, [R148+0x4100] ;  /* 0x00410000946c783b */ /* 0x000f660000004200 */
[C---:B------:R-:W-:Y:S02]  /*7720*/  FMUL.FTZ R85, R132.reuse, R85 ;  /* 0x0000005584557220 */ /* 0x040fe40000410000 */
[C---:B------:R-:W-:Y:S01]  /*7730*/  FMUL.FTZ R86, R3.reuse, R86 ;  /* 0x0000005603567220 */ /* 0x040fe20000410000 */
[----:B------:R-:W-:Y:S01]  /*7740*/  MUFU.EX2 R177, R177 ;  /* 0x000000b100b17308 */ /* 0x000fe20000000800 */
[C---:B------:R-:W-:Y:S01]  /*7750*/  FMUL.FTZ R87, R3.reuse, R87 ;  /* 0x0000005703577220 */ /* 0x040fe20000410000 */
[C---:B-1----:R-:W-:Y:S03]  /*7760*/  HMMA.16816.F32.BF16 R76, R136.reuse, R100, R76 ;  /* 0x00000064884c723c */ /* 0x042fe6000004184c */
[C---:B------:R-:W-:Y:S02]  /*7770*/  FMUL.FTZ R88, R132.reuse, R88 ;  /* 0x0000005884587220 */ /* 0x040fe40000410000 */
[----:B------:R-:W-:Y:S02]  /*7780*/  FMUL.FTZ R89, R132, R89 ;  /* 0x0000005984597220 */ /* 0x000fe40000410000 */
[C---:B------:R-:W-:Y:S01]  /*7790*/  FMUL.FTZ R90, R3.reuse, R90 ;  /* 0x0000005a035a7220 */ /* 0x040fe20000410000 */
[C---:B------:R-:W-:Y:S01]  /*77a0*/  HMMA.16816.F32.BF16 R80, R136.reuse, R102, R80 ;  /* 0x000000668850723c */ /* 0x040fe20000041850 */
[----:B------:R-:W-:Y:S03]  /*77b0*/  MUFU.EX2 R220, R220 ;  /* 0x000000dc00dc7308 */ /* 0x000fe60000000800 */
[C---:B------:R-:W-:Y:S01]  /*77c0*/  FMUL.FTZ R91, R3.reuse, R91 ;  /* 0x0000005b035b7220 */ /* 0x040fe20000410000 */
[----:B------:R-:W-:Y:S01]  /*77d0*/  F2FP.BF16.PACK_AB R100, R160, R159 ;  /* 0x0000009fa064723e */ /* 0x000fe200000010ff */
[----:B------:R-:W-:Y:S01]  /*77e0*/  FMUL.FTZ R92, R132, R92 ;  /* 0x0000005c845c7220 */ /* 0x000fe20000410000 */
[----:B------:R-:W-:Y:S01]  /*77f0*/  F2FP.BF16.PACK_AB R102, R162, R161 ;  /* 0x000000a1a266723e */ /* 0x000fe200000010ff */
[C---:B--2---:R-:W-:Y:S04]  /*7800*/  HMMA.16816.F32.BF16 R84, R136.reuse, R104, R84 ;  /* 0x000000688854723c */ /* 0x044fe80000041854 */
[----:B------:R-:W-:Y:S01]  /*7810*/  FMUL.FTZ R93, R132, R93 ;  /* 0x0000005d845d7220 */ /* 0x000fe20000410000 */
[----:B----4-:R-:W-:Y:S01]  /*7820*/  F2FP.BF16.PACK_AB R101, R164, R163 ;  /* 0x000000a3a465723e */ /* 0x010fe200000010ff */
[C---:B------:R-:W-:Y:S01]  /*7830*/  FMUL.FTZ R94, R3.reuse, R94 ;  /* 0x0000005e035e7220 */ /* 0x040fe20000410000 */
[----:B------:R-:W-:Y:S01]  /*7840*/  F2FP.BF16.PACK_AB R103, R166, R165 ;  /* 0x000000a5a667723e */ /* 0x000fe200000010ff */
[C---:B------:R-:W-:Y:S01]  /*7850*/  HMMA.16816.F32.BF16 R88, R136.reuse, R106, R88 ;  /* 0x0000006a8858723c */ /* 0x040fe20000041858 */
[----:B------:R-:W1:Y:S03]  /*7860*/  LDSM.16.MT88.4 R104, [R134+UR4+0x900] ;  /* 0x000900048668783b */ /* 0x000e660008004200 */
[C---:B------:R-:W-:Y:S02]  /*7870*/  FMUL.FTZ R95, R3.reuse, R95 ;  /* 0x0000005f035f7220 */ /* 0x040fe40000410000 */
[C---:B------:R-:W-:Y:S02]  /*7880*/  FMUL.FTZ R96, R132.reuse, R96 ;  /* 0x0000006084607220 */ /* 0x040fe40000410000 */
[C---:B------:R-:W-:Y:S03]  /*7890*/  FMUL.FTZ R97, R132.reuse, R97 ;  /* 0x0000006184617220 */ /* 0x040fe60000410000 */
[C---:B-----5:R-:W-:Y:S03]  /*78a0*/  HMMA.16816.F32.BF16 R92, R136.reuse, R108, R92 ;  /* 0x0000006c885c723c */ /* 0x060fe6000004185c */
[C---:B------:R-:W-:Y:S02]  /*78b0*/  FMUL.FTZ R98, R3.reuse, R98 ;  /* 0x0000006203627220 */ /* 0x040fe40000410000 */
[----:B------:R-:W-:Y:S02]  /*78c0*/  FMUL.FTZ R99, R3, R99 ;  /* 0x0000006303637220 */ /* 0x000fe40000410000 */
[--C-:B------:R-:W-:Y:S02]  /*78d0*/  FFMA.FTZ R157, R157, c[0x0][0x2d0], -R158.reuse ;  /* 0x0000b4009d9d7a23 */ /* 0x100fe4000001089e */
[----:B------:R-:W-:Y:S03]  /*78e0*/  FFMA.FTZ R158, R143, c[0x0][0x2d0], -R158 ;  /* 0x0000b4008f9e7a23 */ /* 0x000fe6000001089e */
[----:B------:R-:W-:Y:S01]  /*78f0*/  HMMA.16816.F32.BF16 R96, R136, R110, R96 ;  /* 0x0000006e8860723c */ /* 0x000fe20000041860 */
[----:B------:R-:W2:Y:S01]  /*7900*/  LDSM.16.MT88.4 R108, [R134+UR4+0x2900] ;  /* 0x00290004866c783b */ /* 0x000ea20008004200 */
[----:B------:R-:W-:Y:S01]  /*7910*/  MUFU.EX2 R175, R158 ;  /* 0x0000009e00af7308 */ /* 0x000fe20000000800 */
[----:B------:R-:W-:Y:S02]  /*7920*/  FFMA.FTZ R153, R3, R206, R153 ;  /* 0x000000ce03997223 */ /* 0x000fe40000010099 */
[----:B------:R-:W-:Y:S01]  /*7930*/  FFMA.FTZ R156, R132, R207, R156 ;  /* 0x000000cf849c7223 */ /* 0x000fe2000001009c */
[----:B------:R-:W-:Y:S01]  /*7940*/  MOV R132, R2 ;  /* 0x0000000200847202 */ /* 0x000fe20000000f00 */
[----:B------:R-:W-:Y:S01]  /*7950*/  FADD.FTZ R152, R152, R153 ;  /* 0x0000009998987221 */ /* 0x000fe20000010000 */
[C---:B------:R-:W-:Y:S01]  /*7960*/  HMMA.16816.F32.BF16 R4, R100.reuse, R112, R4 ;  /* 0x000000706404723c */ /* 0x040fe20000041804 */
[----:B------:R-:W-:Y:S03]  /*7970*/  LDSM.16.MT88.4 R136, [R133+0x3100] ;  /* 0x003100008588783b */ /* 0x000fe60000004200 */
[----:B------:R4:W-:Y:S01]  /*7980*/  MUFU.EX2 R158, R142 ;  /* 0x0000008e009e7308 */ /* 0x0009e20000000800 */
[----:B------:R-:W-:Y:S02]  /*7990*/  FADD.FTZ R155, R155, R156 ;  /* 0x0000009c9b9b7221 */ /* 0x000fe40000010000 */
[----:B------:R-:W-:Y:S01]  /*79a0*/  FADD.FTZ R149, R149, R152 ;  /* 0x0000009895957221 */ /* 0x000fe20000010000 */
[C---:B------:R-:W-:Y:S01]  /*79b0*/  HMMA.16816.F32.BF16 R8, R100.reuse, R114, R8 ;  /* 0x000000726408723c */ /* 0x040fe20000041808 */
[----:B------:R-:W5:Y:S03]  /*79c0*/  LDSM.16.MT88.4 R112, [R148+0x2900] ;  /* 0x002900009470783b */ /* 0x000f660000004200 */
[----:B------:R-:W-:Y:S02]  /*79d0*/  FADD.FTZ R154, R154, R155 ;  /* 0x0000009b9a9a7221 */ /* 0x000fe40000010000 */
[----:B------:R-:W2:Y:S01]  /*79e0*/  MUFU.EX2 R157, R157 ;  /* 0x0000009d009d7308 */ /* 0x000ea20000000800 */
[----:B------:R-:W-:Y:S01]  /*79f0*/  FADD.FTZ R150, R150, R149 ;  /* 0x0000009596967221 */ /* 0x000fe20000010000 */
[C---:B------:R-:W-:Y:S04]  /*7a00*/  HMMA.16816.F32.BF16 R12, R100.reuse, R116, R12 ;  /* 0x00000074640c723c */ /* 0x040fe8000004180c */
[----:B------:R-:W-:Y:S02]  /*7a10*/  FADD.FTZ R154, R151, R154 ;  /* 0x0000009a979a7221 */ /* 0x000fe40000010000 */
[----:B------:R-:W-:Y:S02]  /*7a20*/  FADD.FTZ R163, R163, R150 ;  /* 0x00000096a3a37221 */ /* 0x000fe40000010000 */
[C---:B------:R-:W-:Y:S01]  /*7a30*/  HMMA.16816.F32.BF16 R16, R100.reuse, R118, R16 ;  /* 0x000000766410723c */ /* 0x040fe20000041810 */
[----:B------:R-:W-:Y:S03]  /*7a40*/  LDSM.16.MT88.4 R116, [R133+0x4900] ;  /* 0x004900008574783b */ /* 0x000fe60000004200 */
[----:B------:R-:W-:Y:S02]  /*7a50*/  FADD.FTZ R159, R159, R154 ;  /* 0x0000009a9f9f7221 */ /* 0x000fe40000010000 */
[----:B------:R-:W-:Y:S02]  /*7a60*/  FADD.FTZ R164, R164, R163 ;  /* 0x000000a3a4a47221 */ /* 0x000fe40000010000 */
[C---:B-1----:R-:W-:Y:S01]  /*7a70*/  HMMA.16816.F32.BF16 R20, R100.reuse, R104, R20 ;  /* 0x000000686414723c */ /* 0x042fe20000041814 */
[----:B----4-:R-:W-:Y:S03]  /*7a80*/  LDSM.16.MT88.4 R140, [R135+UR4+0x3900] ;  /* 0x00390004878c783b */ /* 0x010fe60008004200 */
[----:B------:R-:W-:Y:S02]  /*7a90*/  FADD.FTZ R160, R160, R159 ;  /* 0x0000009fa0a07221 */ /* 0x000fe40000010000 */
[----:B------:R-:W-:Y:S02]  /*7aa0*/  FADD.FTZ R165, R165, R164 ;  /* 0x000000a4a5a57221 */ /* 0x000fe40000010000 */
[C---:B------:R-:W-:Y:S01]  /*7ab0*/  HMMA.16816.F32.BF16 R24, R100.reuse, R106, R24 ;  /* 0x0000006a6418723c */ /* 0x040fe20000041818 */
[----:B------:R-:W1:Y:S03]  /*7ac0*/  LDSM.16.MT88.4 R104, [R135+UR4+0x4900] ;  /* 0x004900048768783b */ /* 0x000e660008004200 */
[----:B------:R-:W-:Y:S02]  /*7ad0*/  FADD.FTZ R161, R161, R160 ;  /* 0x000000a0a1a17221 */ /* 0x000fe40000010000 */
[----:B------:R-:W-:Y:S02]  /*7ae0*/  FADD.FTZ R166, R166, R165 ;  /* 0x000000a5a6a67221 */ /* 0x000fe40000010000 */
        /* <DEDUP_REMOVED lines=9> */
[----:B------:R-:W-:Y:S07]  /*7b80*/  LDSM.16.MT88.4 R128, [R135+UR4+0x3100] ;  /* 0x003100048780783b */ /* 0x000fee0008004200 */
[C---:B--2---:R-:W-:Y:S08]  /*7b90*/  HMMA.16816.F32.BF16 R52, R100.reuse, R108, R52 ;  /* 0x0000006c6434723c */ /* 0x044ff00000041834 */
[C---:B------:R-:W-:Y:S01]  /*7ba0*/  HMMA.16816.F32.BF16 R56, R100.reuse, R110, R56 ;  /* 0x0000006e6438723c */ /* 0x040fe20000041838 */
[----:B------:R-:W2:Y:S07]  /*7bb0*/  LDSM.16.MT88.4 R108, [R134+UR4+0x4900] ;  /* 0x00490004866c783b */ /* 0x000eae0008004200 */
[C---:B-----5:R-:W-:Y:S08]  /*7bc0*/  HMMA.16816.F32.BF16 R60, R100.reuse, R112, R60 ;  /* 0x00000070643c723c */ /* 0x060ff0000004183c */
[C---:B------:R-:W-:Y:S01]  /*7bd0*/  HMMA.16816.F32.BF16 R64, R100.reuse, R114, R64 ;  /* 0x000000726440723c */ /* 0x040fe20000041840 */
[----:B------:R-:W4:Y:S07]  /*7be0*/  LDSM.16.MT88.4 R112, [R148+0x4900] ;  /* 0x004900009470783b */ /* 0x000f2e0000004200 */
[C---:B-1----:R-:W-:Y:S08]  /*7bf0*/  HMMA.16816.F32.BF16 R68, R100.reuse, R104, R68 ;  /* 0x000000686444723c */ /* 0x042ff00000041844 */
[C---:B------:R-:W-:Y:S01]  /*7c00*/  HMMA.16816.F32.BF16 R72, R100.reuse, R106, R72 ;  /* 0x0000006a6448723c */ /* 0x040fe20000041848 */
[----:B------:R-:W1:Y:S07]  /*7c10*/  LDSM.16.MT88.4 R104, [R135+UR4+0x1100] ;  /* 0x001100048768783b */ /* 0x000e6e0008004200 */
[C---:B------:R-:W-:Y:S08]  /*7c20*/  HMMA.16816.F32.BF16 R76, R100.reuse, R116, R76 ;  /* 0x00000074644c723c */ /* 0x040ff0000004184c */
[C---:B------:R-:W-:Y:S01]  /*7c30*/  HMMA.16816.F32.BF16 R80, R100.reuse, R118, R80 ;  /* 0x000000766450723c */ /* 0x040fe20000041850 */
[----:B------:R-:W5:Y:S07]  /*7c40*/  LDSM.16.MT88.4 R116, [R134+UR4+0x1100] ;  /* 0x001100048674783b */ /* 0x000f6e0008004200 */
[C---:B--2---:R-:W-:Y:S08]  /*7c50*/  HMMA.16816.F32.BF16 R84, R100.reuse, R108, R84 ;  /* 0x0000006c6454723c */ /* 0x044ff00000041854 */
[C---:B------:R-:W-:Y:S01]  /*7c60*/  HMMA.16816.F32.BF16 R88, R100.reuse, R110, R88 ;  /* 0x0000006e6458723c */ /* 0x040fe20000041858 */
[----:B------:R-:W2:Y:S07]  /*7c70*/  LDSM.16.MT88.4 R108, [R134+UR4+0x3100] ;  /* 0x00310004866c783b */ /* 0x000eae0008004200 */
[C---:B----4-:R-:W-:Y:S08]  /*7c80*/  HMMA.16816.F32.BF16 R92, R100.reuse, R112, R92 ;  /* 0x00000070645c723c */ /* 0x050ff0000004185c */
[----:B------:R-:W-:Y:S01]  /*7c90*/  HMMA.16816.F32.BF16 R96, R100, R114, R96 ;  /* 0x000000726460723c */ /* 0x000fe20000041860 */
[----:B------:R-:W-:Y:S06]  /*7ca0*/  LDSM.16.MT88.4 R112, [R135+UR4+0x5100] ;  /* 0x005100048770783b */ /* 0x000fec0008004200 */
[----:B---3--:R-:W-:Y:S01]  /*7cb0*/  F2FP.BF16.PACK_AB R100, R176, R173 ;  /* 0x000000adb064723e */ /* 0x008fe200000010ff */
        /* <DEDUP_REMOVED lines=8> */
[C---:B-1----:R-:W-:Y:S03]  /*7d40*/  HMMA.16816.F32.BF16 R4, R100.reuse, R104, R4 ;  /* 0x000000686404723c */ /* 0x042fe60000041804 */
[----:B------:R-:W-:Y:S02]  /*7d50*/  FADD.FTZ R170, R170, R167 ;  /* 0x000000a7aaaa7221 */ /* 0x000fe40000010000 */
[----:B------:R-:W-:Y:S02]  /*7d60*/  FADD.FTZ R178, R178, R169 ;  /* 0x000000a9b2b27221 */ /* 0x000fe40000010000 */
[----:B------:R-:W-:Y:S01]  /*7d70*/  FADD.FTZ R170, R171, R170 ;  /* 0x000000aaabaa7221 */ /* 0x000fe20000010000 */
[C---:B------:R-:W-:Y:S01]  /*7d80*/  HMMA.16816.F32.BF16 R8, R100.reuse, R106, R8 ;  /* 0x0000006a6408723c */ /* 0x040fe20000041808 */
[----:B------:R-:W1:Y:S07]  /*7d90*/  LDSM.16.MT88.4 R104, [R148+0x3100] ;  /* 0x003100009468783b */ /* 0x000e6e0000004200 */
[C---:B------:R-:W-:Y:S08]  /*7da0*/  HMMA.16816.F32.BF16 R12, R100.reuse, R120, R12 ;  /* 0x00000078640c723c */ /* 0x040ff0000004180c */
[C---:B------:R-:W-:Y:S01]  /*7db0*/  HMMA.16816.F32.BF16 R16, R100.reuse, R122, R16 ;  /* 0x0000007a6410723c */ /* 0x040fe20000041810 */
[----:B------:R-:W-:Y:S07]  /*7dc0*/  LDSM.16.MT88.4 R120, [R148+0x1900] ;  /* 0x001900009478783b */ /* 0x000fee0000004200 */
[C---:B-----5:R-:W-:Y:S08]  /*7dd0*/  HMMA.16816.F32.BF16 R20, R100.reuse, R116, R20 ;  /* 0x000000746414723c */ /* 0x060ff00000041814 */
[C---:B------:R-:W-:Y:S01]  /*7de0*/  HMMA.16816.F32.BF16 R24, R100.reuse, R118, R24 ;  /* 0x000000766418723c */ /* 0x040fe20000041818 */
[----:B------:R-:W3:Y:S07]  /*7df0*/  LDSM.16.MT88.4 R116, [R133+0x5100] ;  /* 0x005100008574783b */ /* 0x000eee0000004200 */
[C---:B------:R-:W-:Y:S08]  /*7e00*/  HMMA.16816.F32.BF16 R28, R100.reuse, R124, R28 ;  /* 0x0000007c641c723c */ /* 0x040ff0000004181c */
[C---:B------:R-:W-:Y:S01]  /*7e10*/  HMMA.16816.F32.BF16 R32, R100.reuse, R126, R32 ;  /* 0x0000007e6420723c */ /* 0x040fe20000041820 */
[----:B------:R-:W-:Y:S07]  /*7e20*/  LDSM.16.MT88.4 R124, [R135+UR4+0x1900] ;  /* 0x00190004877c783b */ /* 0x000fee0008004200 */
        /* <DEDUP_REMOVED lines=8> */
[C---:B--2---:R-:W-:Y:S04]  /*7eb0*/  HMMA.16816.F32.BF16 R52, R100.reuse, R108, R52 ;  /* 0x0000006c6434723c */ /* 0x044fe80000041834 */
[----:B------:R-:W-:Y:S01]  /*7ec0*/  F2FP.BF16.PACK_AB R139, R179, R158 ;  /* 0x0000009eb38b723e */ /* 0x000fe200000010ff */
[----:B------:R-:W-:Y:S02]  /*7ed0*/  FADD.FTZ R177, R177, R170 ;  /* 0x000000aab1b17221 */ /* 0x000fe40000010000 */
[----:B------:R-:W-:Y:S01]  /*7ee0*/  FADD.FTZ R157, R168, R157 ;  /* 0x0000009da89d7221 */ /* 0x000fe20000010000 */
[C---:B------:R-:W-:Y:S01]  /*7ef0*/  HMMA.16816.F32.BF16 R56, R100.reuse, R110, R56 ;  /* 0x0000006e6438723c */ /* 0x040fe20000041838 */
[----:B------:R-:W2:Y:S03]  /*7f00*/  LDSM.16.MT88.4 R108, [R134+UR4+0x5100] ;  /* 0x00510004866c783b */ /* 0x000ea60008004200 */
[----:B------:R-:W-:Y:S02]  /*7f10*/  FADD.FTZ R177, R220, R177 ;  /* 0x000000b1dcb17221 */ /* 0x000fe40000010000 */
[----:B------:R-:W-:Y:S02]  /*7f20*/  FADD.FTZ R174, R174, R157 ;  /* 0x0000009daeae7221 */ /* 0x000fe40000010000 */
[C---:B-1----:R-:W-:Y:S04]  /*7f30*/  HMMA.16816.F32.BF16 R60, R100.reuse, R104, R60 ;  /* 0x00000068643c723c */ /* 0x042fe8000004183c */
[----:B------:R-:W-:Y:S02]  /*7f40*/  FADD.FTZ R158, R158, R177 ;  /* 0x000000b19e9e7221 */ /* 0x000fe40000010000 */
[----:B------:R-:W-:Y:S02]  /*7f50*/  FADD.FTZ R207, R175, R174 ;  /* 0x000000aeafcf7221 */ /* 0x000fe40000010000 */
[C---:B------:R-:W-:Y:S01]  /*7f60*/  HMMA.16816.F32.BF16 R64, R100.reuse, R106, R64 ;  /* 0x0000006a6440723c */ /* 0x040fe20000041840 */
[----:B------:R-:W1:Y:S03]  /*7f70*/  LDSM.16.MT88.4 R104, [R148+0x5100] ;  /* 0x005100009468783b */ /* 0x000e660000004200 */
[----:B------:R-:W-:Y:S04]  /*7f80*/  FADD.FTZ R206, R179, R158 ;  /* 0x0000009eb3ce7221 */ /* 0x000fe80000010000 */
[C---:B------:R-:W-:Y:S08]  /*7f90*/  HMMA.16816.F32.BF16 R68, R100.reuse, R112, R68 ;  /* 0x000000706444723c */ /* 0x040ff00000041844 */
[C---:B------:R-:W-:Y:S01]  /*7fa0*/  HMMA.16816.F32.BF16 R72, R100.reuse, R114, R72 ;  /* 0x000000726448723c */ /* 0x040fe20000041848 */
[----:B------:R-:W4:Y:S07]  /*7fb0*/  LDSM.16.MT88.4 R112, [R133+0x1900] ;  /* 0x001900008570783b */ /* 0x000f2e0000004200 */
[C---:B---3--:R-:W-:Y:S08]  /*7fc0*/  HMMA.16816.F32.BF16 R76, R100.reuse, R116, R76 ;  /* 0x00000074644c723c */ /* 0x048ff0000004184c */
[C---:B------:R-:W-:Y:S01]  /*7fd0*/  HMMA.16816.F32.BF16 R80, R100.reuse, R118, R80 ;  /* 0x000000766450723c */ /* 0x040fe20000041850 */
[----:B------:R-:W3:Y:S07]  /*7fe0*/  LDSM.16.MT88.4 R116, [R134+UR4+0x1900] ;  /* 0x001900048674783b */ /* 0x000eee0008004200 */
[C---:B--2---:R-:W-:Y:S08]  /*7ff0*/  HMMA.16816.F32.BF16 R84, R100.reuse, R108, R84 ;  /* 0x0000006c6454723c */ /* 0x044ff00000041854 */
[C---:B------:R-:W-:Y:S08]  /*8000*/  HMMA.16816.F32.BF16 R88, R100.reuse, R110, R88 ;  /* 0x0000006e6458723c */ /* 0x040ff00000041858 */
[C---:B-1----:R-:W-:Y:S08]  /*8010*/  HMMA.16816.F32.BF16 R92, R100.reuse, R104, R92 ;  /* 0x00000068645c723c */ /* 0x042ff0000004185c */
[----:B------:R-:W-:Y:S08]  /*8020*/  HMMA.16816.F32.BF16 R96, R100, R106, R96 ;  /* 0x0000006a6460723c */ /* 0x000ff00000041860 */
[C---:B------:R-:W-:Y:S01]  /*8030*/  HMMA.16816.F32.BF16 R128, R136.reuse, R124, R4 ;  /* 0x0000007c8880723c */ /* 0x040fe20000041804 */
[----:B------:R-:W1:Y:S07]  /*8040*/  LDSM.16.MT88.4 R4, [R134+UR4+0x3900] ;  /* 0x003900048604783b */ /* 0x000e6e0008004200 */
[C---:B------:R-:W-:Y:S01]  /*8050*/  HMMA.16816.F32.BF16 R124, R136.reuse, R126, R8 ;  /* 0x0000007e887c723c */ /* 0x040fe20000041808 */
[----:B------:R-:W2:Y:S07]  /*8060*/  LDSM.16.MT88.4 R8, [R148+0x3900] ;  /* 0x003900009408783b */ /* 0x000eae0000004200 */
[C---:B----4-:R-:W-:Y:S01]  /*8070*/  HMMA.16816.F32.BF16 R100, R136.reuse, R112, R12 ;  /* 0x000000708864723c */ /* 0x050fe2000004180c */
[----:B------:R-:W4:Y:S07]  /*8080*/  LDSM.16.MT88.4 R12, [R135+UR4+0x5900] ;  /* 0x00590004870c783b */ /* 0x000f2e0008004200 */
[C---:B------:R-:W-:Y:S07]  /*8090*/  HMMA.16816.F32.BF16 R104, R136.reuse, R114, R16 ;  /* 0x000000728868723c */ /* 0x040fee0000041810 */
[----:B------:R-:W-:Y:S01]  /*80a0*/  IADD3 R16, R210, -0x2, RZ ;  /* 0xfffffffed2107810 */ /* 0x000fe20007ffe0ff */
[C---:B---3--:R-:W-:Y:S03]  /*80b0*/  HMMA.16816.F32.BF16 R108, R136.reuse, R116, R20 ;  /* 0x00000074886c723c */ /* 0x048fe60000041814 */
[C---:B------:R-:W-:Y:S05]  /*80c0*/  ISETP.GE.AND P6, PT, R16.reuse, R189, PT ;  /* 0x000000bd1000720c */ /* 0x040fea0003fc6270 */
[C---:B------:R-:W-:Y:S08]  /*80d0*/  HMMA.16816.F32.BF16 R112, R136.reuse, R118, R24 ;  /* 0x000000768870723c */ /* 0x040ff00000041818 */
[C---:B------:R-:W-:Y:S04]  /*80e0*/  HMMA.16816.F32.BF16 R116, R136.reuse, R120, R28 ;  /* 0x000000788874723c */ /* 0x040fe8000004181c */
[----:B------:R-:W-:Y:S04]  /*80f0*/  @P6 SHF.R.S32.HI R17, RZ, 0x1f, R16 ;  /* 0x0000001fff116819 */ /* 0x000fe80000011410 */
        /* <DEDUP_REMOVED lines=8> */
[C---:B--2---:R-:W-:Y:S07]  /*8180*/  HMMA.16816.F32.BF16 R60, R136.reuse, R8, R60 ;  /* 0x00000008883c723c */ /* 0x044fee000004183c */
[----:B------:R-:W-:Y:S01]  /*8190*/  @P6 IMAD R8, R17, c[0x0][0x1e0], RZ ;  /* 0x0000780011086a24 */ /* 0x000fe200078e02ff */
[C---:B------:R-:W-:Y:S04]  /*81a0*/  HMMA.16816.F32.BF16 R64, R136.reuse, R10, R64 ;  /* 0x0000000a8840723c */ /* 0x040fe80000041840 */
[C---:B------:R-:W-:Y:S02]  /*81b0*/  @P6 IMAD R8, R16.reuse, c[0x0][0x1e4], R8 ;  /* 0x0000790010086a24 */ /* 0x040fe400078e0208 */
[----:B------:R-:W-:Y:S02]  /*81c0*/  @P6 IMAD.WIDE.U32 R16, R16, c[0x0][0x1e0], RZ ;  /* 0x0000780010106a25 */ /* 0x000fe400078e00ff */
[C---:B----4-:R-:W-:Y:S04]  /*81d0*/  HMMA.16816.F32.BF16 R68, R136.reuse, R12, R68 ;  /* 0x0000000c8844723c */ /* 0x050fe80000041844 */
[----:B------:R-:W-:Y:S02]  /*81e0*/  @P6 IADD3 R9, R17, R8, RZ ;  /* 0x0000000811096210 */ /* 0x000fe40007ffe0ff */
[C---:B------:R-:W-:Y:S02]  /*81f0*/  @P6 SHF.L.U32 R19, R16.reuse, 0x6, RZ ;  /* 0x0000000610136819 */ /* 0x040fe400000006ff */
[----:B------:R-:W-:Y:S01]  /*8200*/  @P6 SHF.L.U64.HI R18, R16, 0x6, R9 ;  /* 0x0000000610126819 */ /* 0x000fe20000010209 */
[C---:B------:R-:W-:Y:S01]  /*8210*/  HMMA.16816.F32.BF16 R72, R136.reuse, R14, R72 ;  /* 0x0000000e8848723c */ /* 0x040fe20000041848 */
[----:B------:R-:W2:Y:S02]  /*8220*/  LDSM.16.MT88.4 R8, [R134+UR4+0x5900] ;  /* 0x005900048608783b */ /* 0x000ea40008004200 */
[C---:B------:R-:W-:Y:S02]  /*8230*/  @P6 IADD3 R12, P0, R19.reuse, R198, RZ ;  /* 0x000000c6130c6210 */ /* 0x040fe40007f1e0ff */
[----:B------:R-:W-:Y:S02]  /*8240*/  @P6 IADD3 R22, P4, R19, R214, RZ ;  /* 0x000000d613166210 */ /* 0x000fe40007f9e0ff */
[----:B------:R-:W-:Y:S01]  /*8250*/  @P6 IADD3.X R13, R18, R203, RZ, P0, !PT ;  /* 0x000000cb120d6210 */ /* 0x000fe200007fe4ff */
[C---:B-1----:R-:W-:Y:S04]  /*8260*/  HMMA.16816.F32.BF16 R76, R136.reuse, R4, R76 ;  /* 0x00000004884c723c */ /* 0x042fe8000004184c */
[----:B------:R-:W-:Y:S02]  /*8270*/  @P6 LEA R20, P5, R12, c[0x0][0x1c8], 0x1 ;  /* 0x000072000c146a11 */ /* 0x000fe400078a08ff */
[----:B------:R-:W-:Y:S02]  /*8280*/  @P6 LEA R16, P0, R22, c[0x0][0x1c8], 0x1 ;  /* 0x0000720016106a11 */ /* 0x000fe400078008ff */
[----:B------:R-:W-:Y:S01]  /*8290*/  @P6 LEA.HI.X R21, R12, c[0x0][0x1cc], R13, 0x1, P5 ;  /* 0x000073000c156a11 */ /* 0x000fe200028f0c0d */
[C---:B------:R-:W-:Y:S01]  /*82a0*/  HMMA.16816.F32.BF16 R80, R136.reuse, R6, R80 ;  /* 0x000000068850723c */ /* 0x040fe20000041850 */
[----:B------:R-:W1:Y:S02]  /*82b0*/  LDSM.16.MT88.4 R12, [R148+0x5900] ;  /* 0x00590000940c783b */ /* 0x000e640000004200 */
[----:B------:R-:W-:Y:S02]  /*82c0*/  @P6 IADD3.X R17, R18, R213, RZ, P4, !PT ;  /* 0x000000d512116210 */ /* 0x000fe400027fe4ff */
[----:B------:R-:W-:Y:S02]  /*82d0*/  @P6 IADD3 R3, P5, R193, R19, RZ ;  /* 0x00000013c1036210 */ /* 0x000fe40007fbe0ff */
[----:B------:R-:W-:Y:S02]  /*82e0*/  @P6 LEA.HI.X R17, R22, c[0x0][0x1cc], R17, 0x1, P0 ;  /* 0x0000730016116a11 */ /* 0x000fe400000f0c11 */
[----:B------:R-:W-:Y:S03]  /*82f0*/  @P6 IADD3 R19, P0, R19, R212, RZ ;  /* 0x000000d413136210 */ /* 0x000fe60007f1e0ff */
[----:B------:R-:W-:Y:S02]  /*8300*/  @P6 IADD3 R23, P4, R3, R198, RZ ;  /* 0x000000c603176210 */ /* 0x000fe40007f9e0ff */
[----:B------:R-:W-:Y:S02]  /*8310*/  @P6 IADD3.X R22, R192, R18, RZ, P5, !PT ;  /* 0x00000012c0166210 */ /* 0x000fe40002ffe4ff */
[----:B------:R-:W-:Y:S02]  /*8320*/  @P6 LEA R4, P5, R19, c[0x0][0x1c8], 0x1 ;  /* 0x0000720013046a11 */ /* 0x000fe400078a08ff */
[----:B------:R-:W-:Y:S02]  /*8330*/  @P6 IADD3.X R24, R18, R211, RZ, P0, !PT ;  /* 0x000000d312186210 */ /* 0x000fe400007fe4ff */
[----:B------:R-:W-:Y:S02]  /*8340*/  @P6 LEA R18, P0, R23, c[0x0][0x1c8], 0x1 ;  /* 0x0000720017126a11 */ /* 0x000fe400078008ff */
[----:B------:R-:W-:Y:S02]  /*8350*/  @P6 IADD3.X R26, R22, R203, RZ, P4, !PT ;  /* 0x000000cb161a6210 */ /* 0x000fe400027fe4ff */
[----:B------:R-:W-:Y:S01]  /*8360*/  @P6 LEA.HI.X R5, R19, c[0x0][0x1cc], R24, 0x1, P5 ;  /* 0x0000730013056a11 */ /* 0x000fe200028f0c18 */
[C---:B--2---:R-:W-:Y:S03]  /*8370*/  HMMA.16816.F32.BF16 R84, R136.reuse, R8, R84 ;  /* 0x000000088854723c */ /* 0x044fe60000041854 */
[----:B------:R-:W-:Y:S02]  /*8380*/  @P6 LEA.HI.X R19, R23, c[0x0][0x1cc], R26, 0x1, P0 ;  /* 0x0000730017136a11 */ /* 0x000fe400000f0c1a */
[----:B------:R-:W-:Y:S02]  /*8390*/  MOV R23, UR7 ;  /* 0x0000000700177c02 */ /* 0x000fe40008000f00 */
[----:B------:R-:W-:Y:S01]  /*83a0*/  @P6 IADD3 R24, P0, R3, R214, RZ ;  /* 0x000000d603186210 */ /* 0x000fe20007f1e0ff */
[C---:B------:R-:W-:Y:S04]  /*83b0*/  HMMA.16816.F32.BF16 R88, R136.reuse, R10, R88 ;  /* 0x0000000a8858723c */ /* 0x040fe80000041858 */
[----:B------:R-:W-:Y:S01]  /*83c0*/  @P6 IMAD R23, R23, 0x3000, R194 ;  /* 0x0000300017176824 */ /* 0x000fe200078e02c2 */
[----:B------:R-:W-:Y:S02]  /*83d0*/  @P6 LEA R6, P5, R24, c[0x0][0x1c8], 0x1 ;  /* 0x0000720018066a11 */ /* 0x000fe400078a08ff */
[----:B------:R-:W-:Y:S01]  /*83e0*/  @P6 IADD3 R25, P4, R3, R212, RZ ;  /* 0x000000d403196210 */ /* 0x000fe20007f9e0ff */
[C---:B-1----:R-:W-:Y:S04]  /*83f0*/  HMMA.16816.F32.BF16 R92, R136.reuse, R12, R92 ;  /* 0x0000000c885c723c */ /* 0x042fe8000004185c */
[----:B------:R-:W-:Y:S02]  /*8400*/  @P6 IADD3.X R3, R22, R213, RZ, P0, !PT ;  /* 0x000000d516036210 */ /* 0x000fe400007fe4ff */
[----:B------:R-:W-:Y:S02]  /*8410*/  @P6 LEA R26, P0, R25, c[0x0][0x1c8], 0x1 ;  /* 0x00007200191a6a11 */ /* 0x000fe400078008ff */
[----:B------:R-:W-:Y:S01]  /*8420*/  @P6 LEA.HI.X R7, R24, c[0x0][0x1cc], R3, 0x1, P5 ;  /* 0x0000730018076a11 */ /* 0x000fe200028f0c03 */
[----:B------:R-:W-:Y:S03]  /*8430*/  HMMA.16816.F32.BF16 R96, R136, R14, R96 ;  /* 0x0000000e8860723c */ /* 0x000fe60000041860 */
[----:B------:R-:W-:Y:S02]  /*8440*/  @P6 SHF.L.U32 R3, R23, 0x1, RZ ;  /* 0x0000000117036819 */ /* 0x000fe400000006ff */
[----:B------:R-:W-:Y:S03]  /*8450*/  @P6 IADD3.X R22, R22, R211, RZ, P4, !PT ;  /* 0x000000d316166210 */ /* 0x000fe600027fe4ff */
[----:B------:R-:W-:Y:S01]  /*8460*/  @!PT LDS RZ, [RZ] ;  /* 0x00000000fffff984 */ /* 0x000fe20000000800 */
[----:B------:R-:W-:Y:S01]  /*8470*/  @!PT LDS RZ, [RZ] ;  /* 0x00000000fffff984 */ /* 0x000fe20000000800 */
[----:B------:R-:W-:Y:S01]  /*8480*/  @!PT LDS RZ, [RZ] ;  /* 0x00000000fffff984 */ /* 0x000fe20000000800 */
[----:B------:R1:W-:Y:S01]  /*8490*/  @P6 LDGSTS.E.BYPASS.LTC128B.128 [R3+0xc100], [R20.64], !P3 ;  /* 0x0c10000014036fae */ /* 0x0003e2000d901d4a */
[----:B------:R-:W-:Y:S02]  /*84a0*/  @P6 LEA.HI.X R27, R25, c[0x0][0x1cc], R22, 0x1, P0 ;  /* 0x00007300191b6a11 */ /* 0x000fe400000f0c16 */
[C---:B------:R-:W-:Y:S02]  /*84b0*/  ISETP.GT.AND P0, PT, R210.reuse, R219, PT ;  /* 0x000000dbd200720c */ /* 0x040fe40003f04270 */
[----:B------:R-:W-:Y:S03]  /*84c0*/  IADD3 R210, R210, -0x1, RZ ;  /* 0xffffffffd2d27810 */ /* 0x000fe60007ffe0ff */
[----:B------:R1:W-:Y:S08]  /*84d0*/  @P6 LDGSTS.E.BYPASS.LTC128B.128 [R3+0xe100], [R16.64], !P2 ;  /* 0x0e10000010036fae */ /* 0x0003f0000d101d4a */
[----:B------:R1:W-:Y:S08]  /*84e0*/  @P6 LDGSTS.E.BYPASS.LTC128B.128 [R3+0x10100], [R4.64], !P1 ;  /* 0x1010000004036fae */ /* 0x0003f0000c901d4a */
[----:B------:R1:W-:Y:S08]  /*84f0*/  @P6 LDGSTS.E.BYPASS.LTC128B.128 [R3+0xd100], [R18.64], !P3 ;  /* 0x0d10000012036fae */ /* 0x0003f0000d901d4a */
[----:B------:R1:W-:Y:S08]  /*8500*/  @P6 LDGSTS.E.BYPASS.LTC128B.128 [R3+0xf100], [R6.64], !P2 ;  /* 0x0f10000006036fae */ /* 0x0003f0000d101d4a */
[----:B------:R1:W-:Y:S08]  /*8510*/  @P6 LDGSTS.E.BYPASS.LTC128B.128 [R3+0x11100], [R26.64], !P1 ;  /* 0x111000001a036fae */ /* 0x0003f0000c901d4a */
[----:B------:R-:W0:Y:S01]  /*8520*/  LDGDEPBAR ;  /* 0x00000000000079af */ /* 0x000e220000000000 */
[----:B-1----:R-:W-:Y:S01]  /*8530*/  MOV R3, R0 ;  /* 0x0000000000037202 */ /* 0x002fe20000000f00 */
[----:B------:R-:W-:-:S06]  /*8540*/  @P0 BRA `(.L_x_1594) ;  /* 0xffffcb0000000947 */ /* 0x000fcc000383ffff */
.L_x_1585:
[----:B------:R-:W-:Y:S01]  /*8550*/  ULEA UR9, UR9, 0x7f, 0x7 ;  /* 0x0000007f09097891 */ /* 0x000fe2000f8e383f */
[----:B------:R-:W-:Y:S01]  /*8560*/  PLOP3.LUT P0, PT, PT, PT, UP1, 0x40, 0x0 ;  /* 0x000000000000781c */ /* 0x000fe20003f0e818 */
[----:B------:R-:W-:-:S02]  /*8570*/  ULDC.64 UR12, c[0x0][0x2c8] ;  /* 0x0000b200000c7ab9 */ /* 0x000fc40000000a00 */
[----:B------:R-:W-:Y:S02]  /*8580*/  UIMAD.WIDE.U32 UR14, UR9, UR12, URZ ;  /* 0x0000000c090e72a5 */ /* 0x000fe4000f8e003f */
[----:B------:R-:W-:Y:S02]  /*8590*/  ULDC UR4, c[0x0][0x168] ;  /* 0x00005a0000047ab9 */ /* 0x000fe40000000800 */
[----:B------:R-:W-:Y:S02]  /*85a0*/  UMOV UR12, 0x1 ;  /* 0x00000001000c7882 */ /* 0x000fe40000000000 */
[----:B------:R-:W-:Y:S02]  /*85b0*/  UIADD3 UR4, UR12, -UR4, URZ ;  /* 0x800000040c047290 */ /* 0x000fe4000fffe03f */
[----:B------:R-:W-:Y:S02]  /*85c0*/  @UP2 USHF.R.U32.HI UR9, URZ, UR13, UR15 ;  /* 0x0000000d3f092299 */ /* 0x000fe4000801160f */
[----:B------:R-:W-:-:S02]  /*85d0*/  ULDC UR12, c[0x0][0x1d0] ;  /* 0x00007400000c7ab9 */ /* 0x000fc40000000800 */
[----:B------:R-:W-:-:S03]  /*85e0*/  UIADD3 UR9, UR9, UR12, UR4 ;  /* 0x0000000c09097290 */ /* 0x000fc6000fffe004 */
[----:B------:R-:W-:Y:S02]  /*85f0*/  ULDC UR4, c[0x0][0x324] ;  /* 0x0000c90000047ab9 */ /* 0x000fe40000000800 */
[----:B------:R-:W-:-:S06]  /*8600*/  UIADD3 UR4, UR9, -UR4, URZ ;  /* 0x8000000409047290 */ /* 0x000fcc000fffe03f */
        /* <DEDUP_REMOVED lines=12> */
.L_x_1596:
[----:B------:R-:W-:-:S04]  /*86d0*/  MOV R3, c[0x0][0x32c] ;  /* 0x0000cb0000037a02 */ /* 0x000fc80000000f00 */
[----:B------:R-:W-:-:S13]  /*86e0*/  ISETP.NE.AND P0, PT, R3, 0x1, PT ;  /* 0x000000010300780c */ /* 0x000fda0003f05270 */
[----:B------:R-:W-:-:S05]  /*86f0*/  @P0 IMAD.HI.U32 R3, R5, c[0x0][0x330], RZ ;  /* 0x0000cc0005030a27 */ /* 0x000fca00078e00ff */
[----:B------:R-:W-:-:S05]  /*8700*/  @P0 SHF.R.U32.HI R5, RZ, c[0x0][0x334], R3 ;  /* 0x0000cd00ff050a19 */ /* 0x000fca0000011603 */
.L_x_1597:
[----:B------:R-:W-:-:S05]  /*8710*/  IMAD R5, R5, c[0x0][0x32c], RZ ;  /* 0x0000cb0005057a24 */ /* 0x000fca00078e02ff */
[----:B------:R-:W-:-:S04]  /*8720*/  IMNMX R4, R4, R5, !PT ;  /* 0x0000000504047217 */ /* 0x000fc80007800200 */
.L_x_1595:
[----:B------:R-:W-:-:S04]  /*8730*/  IADD3 R4, R4, 0x3f, RZ ;  /* 0x0000003f04047810 */ /* 0x000fc80007ffe0ff */
[----:B------:R-:W-:-:S04]  /*8740*/  SHF.R.S32.HI R3, RZ, 0x1f, R4 ;  /* 0x0000001fff037819 */ /* 0x000fc80000011404 */
[----:B------:R-:W-:-:S04]  /*8750*/  LEA.HI R4, R3, R4, RZ, 0x6 ;  /* 0x0000000403047211 */ /* 0x000fc800078f30ff */
[----:B------:R-:W-:-:S04]  /*8760*/  SHF.R.S32.HI R4, RZ, 0x6, R4 ;  /* 0x00000006ff047819 */ /* 0x000fc80000011404 */
[----:B------:R-:W-:-:S04]  /*8770*/  IMNMX R213, R189, R4, !PT ;  /* 0x00000004bdd57217 */ /* 0x000fc80007800200 */
[----:B------:R-:W-:-:S13]  /*8780*/  ISETP.GE.AND P0, PT, R210, R213, PT ;  /* 0x000000d5d200720c */ /* 0x000fda0003f06270 */
[----:B------:R-:W-:Y:S05]  /*8790*/  @!P0 BRA `(.L_x_1598) ;  /* 0x00002b2000008947 */ /* 0x000fea0003800000 */
[----:B------:R-:W-:Y:S01]  /*87a0*/  IMAD.MOV.U32 R185, RZ, RZ, 0x20 ;  /* 0x00000020ffb97424 */ /* 0x000fe200078e00ff */
[----:B------:R-:W-:Y:S01]  /*87b0*/  LOP3.LUT P0, RZ, R208, 0x2, RZ, 0xc0, !PT ;  /* 0x00000002d0ff7812 */ /* 0x000fe2000780c0ff */
[----:B------:R-:W-:Y:S01]  /*87c0*/  IMAD.MOV.U32 R3, RZ, RZ, R0 ;  /* 0x000000ffff037224 */ /* 0x000fe200078e0000 */
[----:B------:R-:W-:Y:S01]  /*87d0*/  IADD3 R209, P5, R196, 0x80, RZ ;  /* 0x00000080c4d17810 */ /* 0x000fe20007fbe0ff */
[----:B------:R-:W-:Y:S01]  /*87e0*/  IMAD.MOV.U32 R133, RZ, RZ, R2 ;  /* 0x000000ffff857224 */ /* 0x000fe200078e0002 */
[----:B------:R-:W-:Y:S01]  /*87f0*/  IADD3 R179, P4, R198, 0x40, RZ ;  /* 0x00000040c6b37810 */ /* 0x000fe20007f9e0ff */
[----:B------:R-:W-:Y:S01]  /*8800*/  IMAD.MOV.U32 R214, RZ, RZ, R210 ;  /* 0x000000ffffd67224 */ /* 0x000fe200078e00d2 */
[----:B------:R-:W-:Y:S01]  /*8810*/  SEL R185, R185, 0xffffffe0, !P0 ;  /* 0xffffffe0b9b97807 */ /* 0x000fe20004000000 */
[----:B------:R-:W-:Y:S01]  /*8820*/  IMAD.X R187, RZ, RZ, R201, P5 ;  /* 0x000000ffffbb7224 */ /* 0x000fe200028e06c9 */
[----:B------:R-:W-:Y:S01]  /*8830*/  IADD3 R212, P6, R196, 0x40, RZ ;  /* 0x00000040c4d47810 */ /* 0x000fe20007fde0ff */
[----:B------:R-:W-:Y:S01]  /*8840*/  IMAD.X R178, RZ, RZ, R203, P4 ;  /* 0x000000ffffb27224 */ /* 0x000fe200020e06cb */
[----:B------:R-:W-:-:S02]  /*8850*/  IADD3 R177, P0, R198, 0x80, RZ ;  /* 0x00000080c6b17810 */ /* 0x000fc40007f1e0ff */
[----:B------:R-:W-:Y:S02]  /*8860*/  IADD3.X R211, RZ, R201, RZ, P6, !PT ;  /* 0x000000c9ffd37210 */ /* 0x000fe400037fe4ff */
[----:B------:R-:W-:Y:S02]  /*8870*/  IADD3.X R176, RZ, R203, RZ, P0, !PT ;  /* 0x000000cbffb07210 */ /* 0x000fe400007fe4ff */
.L_x_1599:
[----:B------:R-:W-:Y:S04]  /*8880*/  DEPBAR.LE SB0, 0x2 ;  /* 0x000080800000791a */ /* 0x000fe80000000000 */
[----:B------:R-:W-:Y:S01]  /*8890*/  BAR.SYNC.DEFER_BLOCKING 0x0 ;  /* 0x0000000000007b1d */ /* 0x000fe20000010000 */
[----:B------:R-:W-:Y:S01]  /*88a0*/  UIMAD UR4, UR5, 0x6000, URZ ;  /* 0x00006000050478a4 */ /* 0x000fe2000f8e023f */
[----:B------:R-:W-:Y:S01]  /*88b0*/  ISETP.GE.AND P6, PT, R189, R214, PT ;  /* 0x000000d6bd00720c */ /* 0x000fe20003fc6270 */
[----:B------:R-:W-:Y:S01]  /*88c0*/  UIADD3 UR9, UR7, 0x1, URZ ;  /* 0x0000000107097890 */ /* 0x000fe2000fffe03f */
[----:B------:R-:W-:Y:S01]  /*88d0*/  IADD3 R210, R214, -0x1, RZ ;  /* 0xffffffffd6d27810 */ /* 0x000fe20007ffe0ff */
[----:B------:R-:W-:Y:S02]  /*88e0*/  UISETP.GE.AND UP0, UPT, UR7, 0x1, UPT ;  /* 0x000000010700788c */ /* 0x000fe4000bf06270 */
[----:B------:R-:W-:Y:S04]  /*88f0*/  IADD3 R2, R184, UR4, RZ ;  /* 0x00000004b8027c10 */ /* 0x000fe8000fffe0ff */
[----:B------:R-:W-:Y:S04]  /*8900*/  IADD3 R173, R185, R2, RZ ;  /* 0x00000002b9ad7210 */ /* 0x000fe80007ffe0ff */
[----:B------:R-:W-:Y:S01]  /*8910*/  @!P6 SHF.R.S32.HI R0, RZ, 0x1f, R210 ;  /* 0x0000001fff00e819 */ /* 0x000fe200000114d2 */
[----:B------:R-:W-:Y:S01]  /*8920*/  @!P6 IMAD.WIDE.U32 R28, R210, c[0x0][0x208], RZ ;  /* 0x00008200d21cea25 */ /* 0x000fe200078e00ff */
[----:B------:R-:W-:Y:S03]  /*8930*/  IADD3 R172, R188, R173, RZ ;  /* 0x000000adbcac7210 */ /* 0x000fe60007ffe0ff */
[----:B------:R-:W-:Y:S01]  /*8940*/  @!P6 IMAD R0, R0, c[0x0][0x208], RZ ;  /* 0x000082000000ea24 */ /* 0x000fe200078e02ff */
[----:B------:R-:W-:Y:S01]  /*8950*/  @!P6 SHF.L.U32 R153, R28, 0x6, RZ ;  /* 0x000000061c99e819 */ /* 0x000fe200000006ff */
[----:B------:R-:W-:Y:S02]  /*8960*/  LDSM.16.M88.4 R32, [R186] ;  /* 0x00000000ba20783b */ /* 0x000fe40000000200 */
[----:B------:R-:W-:Y:S01]  /*8970*/  @!P6 IMAD R0, R210, c[0x0][0x20c], R0 ;  /* 0x00008300d200ea24 */ /* 0x000fe200078e0200 */
[C---:B------:R-:W-:Y:S02]  /*8980*/  @!P6 IADD3 R150, P0, R153.reuse, R209, RZ ;  /* 0x000000d19996e210 */ /* 0x040fe40007f1e0ff */
[----:B------:R-:W-:Y:S02]  /*8990*/  @!P6 IADD3 R151, P4, R153, R212, RZ ;  /* 0x000000d49997e210 */ /* 0x000fe40007f9e0ff */
[----:B------:R-:W-:Y:S01]  /*89a0*/  @!P6 IADD3 R0, R29, R0, RZ ;  /* 0x000000001d00e210 */ /* 0x000fe20007ffe0ff */
[----:B------:R-:W1:Y:S01]  /*89b0*/  LDSM.16.M88.4 R8, [R184+UR4+0xc100] ;  /* 0x00c10004b808783b */ /* 0x000e620008000200 */
[-C--:B------:R-:W-:Y:S02]  /*89c0*/  @!P6 IADD3 R132, P5, R153, R196.reuse, RZ ;  /* 0x000000c49984e210 */ /* 0x080fe40007fbe0ff */
[----:B------:R-:W-:Y:S04]  /*89d0*/  @!P6 SHF.L.U64.HI R0, R28, 0x6, R0 ;  /* 0x000000061c00e819 */ /* 0x000fe80000010200 */
[----:B------:R-:W-:Y:S01]  /*89e0*/  @!P6 IADD3.X R149, R0, R201, RZ, P5, !PT ;  /* 0x000000c90095e210 */ /* 0x000fe20002ffe4ff */
[----:B------:R-:W2:Y:S01]  /*89f0*/  LDSM.16.M88.4 R16, [R184+UR4+0xc900] ;  /* 0x00c90004b810783b */ /* 0x000ea20008000200 */
[----:B------:R-:W-:Y:S02]  /*8a00*/  @!P6 LEA R160, P5, R132, c[0x0][0x1f8], 0x1 ;  /* 0x00007e0084a0ea11 */ /* 0x000fe400078a08ff */
[----:B------:R-:W-:Y:S02]  /*8a10*/  @!P6 IADD3.X R148, R0, R211, RZ, P4, !PT ;  /* 0x000000d30094e210 */ /* 0x000fe400027fe4ff */
[C---:B------:R-:W-:Y:S02]  /*8a20*/  @!P6 LEA R164, P4, R151.reuse, c[0x0][0x1f8], 0x1 ;  /* 0x00007e0097a4ea11 */ /* 0x040fe400078808ff */
[----:B------:R-:W-:Y:S01]  /*8a30*/  @!P6 LEA.HI.X R161, R132, c[0x0][0x1fc], R149, 0x1, P5 ;  /* 0x00007f0084a1ea11 */ /* 0x000fe200028f0c95 */
[----:B------:R-:W3:Y:S01]  /*8a40*/  LDSM.16.M88.4 R24, [R184+UR4+0xd100] ;  /* 0x00d10004b818783b */ /* 0x000ee20008000200 */
[----:B------:R-:W-:Y:S02]  /*8a50*/  @!P6 LEA.HI.X R165, R151, c[0x0][0x1fc], R148, 0x1, P4 ;  /* 0x00007f0097a5ea11 */ /* 0x000fe400020f0c94 */
[----:B------:R-:W-:Y:S01]  /*8a60*/  MOV R132, UR7 ;  /* 0x0000000700847c02 */ /* 0x000fe20008000f00 */
[----:B------:R-:W-:Y:S02]  /*8a70*/  USEL UR7, UR9, URZ, !UP0 ;  /* 0x0000003f09077287 */ /* 0x000fe4000c000000 */
[----:B------:R-:W-:Y:S02]  /*8a80*/  UIADD3 UR9, UR5, 0x1, URZ ;  /* 0x0000000105097890 */ /* 0x000fe4000fffe03f */
[----:B------:R-:W4:Y:S01]  /*8a90*/  LDSM.16.M88.4 R136, [R184+UR4+0xd900] ;  /* 0x00d90004b888783b */ /* 0x000f220008000200 */
[----:B------:R-:W-:Y:S01]  /*8aa0*/  @!P6 IMAD R132, R132, 0x6000, R205 ;  /* 0x000060008484e824 */ /* 0x000fe200078e02cd */
[----:B------:R-:W-:Y:S04]  /*8ab0*/  UISETP.GE.AND UP0, UPT, UR5, 0x1, UPT ;  /* 0x000000010500788c */ /* 0x000fe8000bf06270 */
[----:B------:R-:W-:Y:S02]  /*8ac0*/  USEL UR5, UR9, URZ, !UP0 ;  /* 0x0000003f09057287 */ /* 0x000fe4000c000000 */
[----:B------:R-:W-:Y:S01]  /*8ad0*/  LDSM.16.M88.4 R140, [R182] ;  /* 0x00000000b68c783b */ /* 0x000fe20000000200 */
[C---:B-1----:R-:W-:Y:S07]  /*8ae0*/  HMMA.16816.F32.BF16 R4, R32.reuse, R8, RZ ;  /* 0x000000082004723c */ /* 0x042fee00000418ff */
[----:B------:R-:W1:Y:S01]  /*8af0*/  LDSM.16.M88.4 R144, [R173+0xc100] ;  /* 0x00c10000ad90783b */ /* 0x000e620000000200 */
[C---:B------:R-:W-:Y:S08]  /*8b00*/  HMMA.16816.F32.BF16 R8, R32.reuse, R10, RZ ;  /* 0x0000000a2008723c */ /* 0x040ff000000418ff */
[C---:B--2---:R-:W-:Y:S08]  /*8b10*/  HMMA.16816.F32.BF16 R12, R32.reuse, R16, RZ ;  /* 0x00000010200c723c */ /* 0x044ff000000418ff */
[C---:B------:R-:W-:Y:S08]  /*8b20*/  HMMA.16816.F32.BF16 R16, R32.reuse, R18, RZ ;  /* 0x000000122010723c */ /* 0x040ff000000418ff */
[C---:B---3--:R-:W-:Y:S08]  /*8b30*/  HMMA.16816.F32.BF16 R20, R32.reuse, R24, RZ ;  /* 0x000000182014723c */ /* 0x048ff000000418ff */
[C---:B------:R-:W-:Y:S08]  /*8b40*/  HMMA.16816.F32.BF16 R24, R32.reuse, R26, RZ ;  /* 0x0000001a2018723c */ /* 0x040ff000000418ff */
[C---:B----4-:R-:W-:Y:S07]  /*8b50*/  HMMA.16816.F32.BF16 R28, R32.reuse, R136, RZ ;  /* 0x00000088201c723c */ /* 0x050fee00000418ff */
[----:B------:R-:W-:Y:S01]  /*8b60*/  @!P6 IADD3.X R137, R0, R187, RZ, P0, !PT ;  /* 0x000000bb0089e210 */ /* 0x000fe200007fe4ff */
[----:B------:R-:W-:Y:S01]  /*8b70*/  HMMA.16816.F32.BF16 R32, R32, R138, RZ ;  /* 0x0000008a2020723c */ /* 0x000fe200000418ff */
[C---:B------:R-:W-:Y:S04]  /*8b80*/  @!P6 LEA R166, P0, R150.reuse, c[0x0][0x1f8], 0x1 ;  /* 0x00007e0096a6ea11 */ /* 0x040fe800078008ff */
[----:B------:R-:W-:Y:S02]  /*8b90*/  @!P6 LEA.HI.X R167, R150, c[0x0][0x1fc], R137, 0x1, P0 ;  /* 0x00007f0096a7ea11 */ /* 0x000fe400000f0c89 */
[----:B------:R-:W-:Y:S01]  /*8ba0*/  @!P6 IADD3 R153, P0, R191, R153, RZ ;  /* 0x00000099bf99e210 */ /* 0x000fe20007f1e0ff */
[C---:B-1----:R-:W-:Y:S01]  /*8bb0*/  HMMA.16816.F32.BF16 R4, R140.reuse, R144, R4 ;  /* 0x000000908c04723c */ /* 0x042fe20000041804 */
[----:B------:R-:W1:Y:S04]  /*8bc0*/  LDSM.16.M88.4 R136, [R173+0xc900] ;  /* 0x00c90000ad88783b */ /* 0x000e680000000200 */
[C---:B------:R-:W-:Y:S02]  /*8bd0*/  @!P6 IADD3 R155, P5, R153.reuse, R196, RZ ;  /* 0x000000c4999be210 */ /* 0x040fe40007fbe0ff */
[C---:B------:R-:W-:Y:S01]  /*8be0*/  @!P6 IADD3 R157, P4, R153.reuse, R212, RZ ;  /* 0x000000d4999de210 */ /* 0x040fe20007f9e0ff */
[C---:B------:R-:W-:Y:S01]  /*8bf0*/  HMMA.16816.F32.BF16 R8, R140.reuse, R146, R8 ;  /* 0x000000928c08723c */ /* 0x040fe20000041808 */
[----:B------:R-:W2:Y:S03]  /*8c00*/  LDSM.16.M88.4 R148, [R173+0xd100] ;  /* 0x00d10000ad94783b */ /* 0x000ea60000000200 */
[----:B------:R-:W-:Y:S02]  /*8c10*/  @!P6 IADD3.X R0, R190, R0, RZ, P0, !PT ;  /* 0x00000000be00e210 */ /* 0x000fe400007fe4ff */
[----:B------:R-:W-:Y:S02]  /*8c20*/  @!P6 IADD3 R153, P0, R153, R209, RZ ;  /* 0x000000d19999e210 */ /* 0x000fe40007f1e0ff */
[C---:B------:R-:W-:Y:S04]  /*8c30*/  @!P6 IADD3.X R152, R0.reuse, R201, RZ, P5, !PT ;  /* 0x000000c90098e210 */ /* 0x040fe80002ffe4ff */
[----:B------:R-:W-:Y:S02]  /*8c40*/  @!P6 LEA R174, P5, R155, c[0x0][0x1f8], 0x1 ;  /* 0x00007e009baeea11 */ /* 0x000fe400078a08ff */
[C---:B------:R-:W-:Y:S02]  /*8c50*/  @!P6 IADD3.X R154, R0.reuse, R211, RZ, P4, !PT ;  /* 0x000000d3009ae210 */ /* 0x040fe400027fe4ff */
[----:B------:R-:W-:Y:S02]  /*8c60*/  @!P6 LEA R170, P4, R157, c[0x0][0x1f8], 0x1 ;  /* 0x00007e009daaea11 */ /* 0x000fe400078808ff */
[----:B------:R-:W-:Y:S02]  /*8c70*/  @!P6 IADD3.X R0, R0, R187, RZ, P0, !PT ;  /* 0x000000bb0000e210 */ /* 0x000fe400007fe4ff */
[----:B------:R-:W-:Y:S02]  /*8c80*/  @!P6 LEA R168, P0, R153, c[0x0][0x1f8], 0x1 ;  /* 0x00007e0099a8ea11 */ /* 0x000fe400078008ff */
[----:B------:R-:W-:Y:S02]  /*8c90*/  @!P6 LEA.HI.X R175, R155, c[0x0][0x1fc], R152, 0x1, P5 ;  /* 0x00007f009bafea11 */ /* 0x000fe400028f0c98 */
[----:B------:R-:W-:Y:S02]  /*8ca0*/  @!P6 LEA.HI.X R171, R157, c[0x0][0x1fc], R154, 0x1, P4 ;  /* 0x00007f009dabea11 */ /* 0x000fe400020f0c9a */
[----:B------:R-:W-:Y:S02]  /*8cb0*/  @!P6 LEA.HI.X R169, R153, c[0x0][0x1fc], R0, 0x1, P0 ;  /* 0x00007f0099a9ea11 */ /* 0x000fe400000f0c00 */
[----:B------:R-:W3:Y:S01]  /*8cc0*/  LDSM.16.M88.4 R152, [R173+0xd900] ;  /* 0x00d90000ad98783b */ /* 0x000ee20000000200 */
[-C--:B------:R-:W-:Y:S02]  /*8cd0*/  IADD3 R0, R188, R2.reuse, RZ ;  /* 0x00000002bc007210 */ /* 0x080fe40007ffe0ff */
[----:B------:R-:W-:Y:S01]  /*8ce0*/  IADD3 R2, R185, R2, R188 ;  /* 0x00000002b9027210 */ /* 0x000fe20007ffe0bc */
[C---:B-1----:R-:W-:Y:S04]  /*8cf0*/  HMMA.16816.F32.BF16 R12, R140.reuse, R136, R12 ;  /* 0x000000888c0c723c */ /* 0x042fe8000004180c */
[----:B------:R-:W-:Y:S01]  /*8d00*/  @!PT LDS RZ, [RZ] ;  /* 0x00000000fffff984 */ /* 0x000fe20000000800 */
[----:B------:R-:W-:Y:S01]  /*8d10*/  @!PT LDS RZ, [RZ] ;  /* 0x00000000fffff984 */ /* 0x000fe20000000800 */
[----:B------:R-:W-:Y:S01]  /*8d20*/  @!PT LDS RZ, [RZ] ;  /* 0x00000000fffff984 */ /* 0x000fe20000000800 */
[----:B------:R1:W-:Y:S04]  /*8d30*/  @!P6 LDGSTS.E.BYPASS.LTC128B.128 [R132], [R160.64], !P3 ;  /* 0x00000000a084efae */ /* 0x0003e8000d901d4a */
[C---:B------:R-:W-:Y:S04]  /*8d40*/  HMMA.16816.F32.BF16 R16, R140.reuse, R138, R16 ;  /* 0x0000008a8c10723c */ /* 0x040fe80000041810 */
[----:B------:R4:W-:Y:S04]  /*8d50*/  @!P6 LDGSTS.E.BYPASS.LTC128B.128 [R132+0x2000], [R164.64], !P2 ;  /* 0x02000000a484efae */ /* 0x0009e8000d101d4a */
[C---:B--2---:R-:W-:Y:S04]  /*8d60*/  HMMA.16816.F32.BF16 R20, R140.reuse, R148, R20 ;  /* 0x000000948c14723c */ /* 0x044fe80000041814 */
[----:B------:R4:W-:Y:S04]  /*8d70*/  @!P6 LDGSTS.E.BYPASS.LTC128B.128 [R132+0x4000], [R166.64], !P1 ;  /* 0x04000000a684efae */ /* 0x0009e8000c901d4a */
[C---:B------:R-:W-:Y:S04]  /*8d80*/  HMMA.16816.F32.BF16 R24, R140.reuse, R150, R24 ;  /* 0x000000968c18723c */ /* 0x040fe80000041818 */
[----:B------:R2:W-:Y:S04]  /*8d90*/  @!P6 LDGSTS.E.BYPASS.LTC128B.128 [R132+0x1000], [R174.64], !P3 ;  /* 0x01000000ae84efae */ /* 0x0005e8000d901d4a */
[C---:B---3--:R-:W-:Y:S04]  /*8da0*/  HMMA.16816.F32.BF16 R28, R140.reuse, R152, R28 ;  /* 0x000000988c1c723c */ /* 0x048fe8000004181c */
[----:B------:R3:W-:Y:S04]  /*8db0*/  @!P6 LDGSTS.E.BYPASS.LTC128B.128 [R132+0x3000], [R170.64], !P2 ;  /* 0x03000000aa84efae */ /* 0x0007e8000d101d4a */
[----:B------:R-:W-:Y:S04]  /*8dc0*/  HMMA.16816.F32.BF16 R32, R140, R154, R32 ;  /* 0x0000009a8c20723c */ /* 0x000fe80000041820 */
[----:B------:R3:W-:Y:S08]  /*8dd0*/  @!P6 LDGSTS.E.BYPASS.LTC128B.128 [R132+0x5000], [R168.64], !P1 ;  /* 0x05000000a884efae */ /* 0x0007f0000c901d4a */
[----:B------:R-:W-:Y:S08]  /*8de0*/  LDSM.16.M88.4 R144, [R181] ;  /* 0x00000000b590783b */ /* 0x000ff00000000200 */
[----:B------:R-:W5:Y:S08]  /*8df0*/  LDSM.16.M88.4 R156, [R0+0xc100] ;  /* 0x00c10000009c783b */ /* 0x000f700000000200 */
[----:B-1----:R-:W1:Y:S08]  /*8e00*/  LDSM.16.M88.4 R160, [R0+0xc900] ;  /* 0x00c9000000a0783b */ /* 0x002e700000000200 */
[----:B------:R-:W1:Y:S08]  /*8e10*/  LDSM.16.M88.4 R136, [R0+0xd100] ;  /* 0x00d100000088783b */ /* 0x000e700000000200 */
[----:B------:R-:W0:Y:S08]  /*8e20*/  LDGDEPBAR ;  /* 0x00000000000079af */ /* 0x000e300000000000 */
[----:B----4-:R-:W4:Y:S01]  /*8e30*/  LDSM.16.M88.4 R164, [R0+0xd900] ;  /* 0x00d9000000a4783b */ /* 0x010f220000000200 */
[C---:B-----5:R-:W-:Y:S07]  /*8e40*/  HMMA.16816.F32.BF16 R4, R144.reuse, R156, R4 ;  /* 0x0000009c9004723c */ /* 0x060fee0000041804 */
[----:B------:R-:W-:Y:S01]  /*8e50*/  LDSM.16.M88.4 R148, [R180] ;  /* 0x00000000b494783b */ /* 0x000fe20000000200 */
[C---:B------:R-:W-:Y:S07]  /*8e60*/  HMMA.16816.F32.BF16 R8, R144.reuse, R158, R8 ;  /* 0x0000009e9008723c */ /* 0x040fee0000041808 */
[----:B---3--:R-:W3:Y:S01]  /*8e70*/  LDSM.16.M88.4 R168, [R172+0xc100] ;  /* 0x00c10000aca8783b */ /* 0x008ee20000000200 */
[C---:B-1----:R-:W-:Y:S07]  /*8e80*/  HMMA.16816.F32.BF16 R12, R144.reuse, R160, R12 ;  /* 0x000000a0900c723c */ /* 0x042fee000004180c */
[----:B------:R-:W1:Y:S01]  /*8e90*/  LDSM.16.M88.4 R140, [R172+0xc900] ;  /* 0x00c90000ac8c783b */ /* 0x000e620000000200 */
[C---:B------:R-:W-:Y:S07]  /*8ea0*/  HMMA.16816.F32.BF16 R16, R144.reuse, R162, R16 ;  /* 0x000000a29010723c */ /* 0x040fee0000041810 */
[----:B------:R-:W5:Y:S01]  /*8eb0*/  LDSM.16.M88.4 R152, [R172+0xd100] ;  /* 0x00d10000ac98783b */ /* 0x000f620000000200 */
[C---:B------:R-:W-:Y:S07]  /*8ec0*/  HMMA.16816.F32.BF16 R20, R144.reuse, R136, R20 ;  /* 0x000000889014723c */ /* 0x040fee0000041814 */
[----:B------:R-:W1:Y:S01]  /*8ed0*/  LDSM.16.M88.4 R156, [R172+0xd900] ;  /* 0x00d90000ac9c783b */ /* 0x000e620000000200 */
[C---:B------:R-:W-:Y:S07]  /*8ee0*/  HMMA.16816.F32.BF16 R24, R144.reuse, R138, R24 ;  /* 0x0000008a9018723c */ /* 0x040fee0000041818 */
[----:B------:R-:W-:Y:S01]  /*8ef0*/  LDSM.16.M88.4 R136, [R186+0x4000] ;  /* 0x00400000ba88783b */ /* 0x000fe20000000200 */
[C---:B----4-:R-:W-:Y:S07]  /*8f00*/  HMMA.16816.F32.BF16 R28, R144.reuse, R164, R28 ;  /* 0x000000a4901c723c */ /* 0x050fee000004181c */
[----:B------:R-:W-:Y:S01]  /*8f10*/  LDSM.16.M88.4 R160, [R184+UR4+0xe900] ;  /* 0x00e90004b8a0783b */ /* 0x000fe20008000200 */
[----:B------:R-:W-:Y:S07]  /*8f20*/  HMMA.16816.F32.BF16 R32, R144, R166, R32 ;  /* 0x000000a69020723c */ /* 0x000fee0000041820 */
[----:B------:R-:W4:Y:S01]  /*8f30*/  LDSM.16.M88.4 R144, [R184+UR4+0xe100] ;  /* 0x00e10004b890783b */ /* 0x000f220008000200 */
[C---:B---3--:R-:W-:Y:S07]  /*8f40*/  HMMA.16816.F32.BF16 R4, R148.reuse, R168, R4 ;  /* 0x000000a89404723c */ /* 0x048fee0000041804 */
[----:B------:R-:W-:Y:S01]  /*8f50*/  LDSM.16.M88.4 R164, [R182+0x4000] ;  /* 0x00400000b6a4783b */ /* 0x000fe20000000200 */
[C---:B------:R-:W-:Y:S07]  /*8f60*/  HMMA.16816.F32.BF16 R8, R148.reuse, R170, R8 ;  /* 0x000000aa9408723c */ /* 0x040fee0000041808 */
[----:B------:R-:W-:Y:S01]  /*8f70*/  LDSM.16.M88.4 R168, [R173+0xe100] ;  /* 0x00e10000ada8783b */ /* 0x000fe20000000200 */
[C---:B-1----:R-:W-:Y:S08]  /*8f80*/  HMMA.16816.F32.BF16 R12, R148.reuse, R140, R12 ;  /* 0x0000008c940c723c */ /* 0x042ff0000004180c */
[C---:B------:R-:W-:Y:S01]  /*8f90*/  HMMA.16816.F32.BF16 R16, R148.reuse, R142, R16 ;  /* 0x0000008e9410723c */ /* 0x040fe20000041810 */
[----:B------:R-:W1:Y:S07]  /*8fa0*/  LDSM.16.M88.4 R140, [R184+UR4+0xf100] ;  /* 0x00f10004b88c783b */ /* 0x000e6e0008000200 */
[C---:B-----5:R-:W-:Y:S08]  /*8fb0*/  HMMA.16816.F32.BF16 R20, R148.reuse, R152, R20 ;  /* 0x000000989414723c */ /* 0x060ff00000041814 */
[C---:B------:R-:W-:Y:S01]  /*8fc0*/  HMMA.16816.F32.BF16 R24, R148.reuse, R154, R24 ;  /* 0x0000009a9418723c */ /* 0x040fe20000041818 */
[----:B------:R-:W3:Y:S07]  /*8fd0*/  LDSM.16.M88.4 R152, [R184+UR4+0xf900] ;  /* 0x00f90004b898783b */ /* 0x000eee0008000200 */
[C---:B------:R-:W-:Y:S08]  /*8fe0*/  HMMA.16816.F32.BF16 R28, R148.reuse, R156, R28 ;  /* 0x0000009c941c723c */ /* 0x040ff0000004181c */
[----:B------:R-:W-:Y:S01]  /*8ff0*/  HMMA.16816.F32.BF16 R32, R148, R158, R32 ;  /* 0x0000009e9420723c */ /* 0x000fe20000041820 */
[----:B------:R-:W5:Y:S07]  /*9000*/  LDSM.16.M88.4 R148, [R173+0xe900] ;  /* 0x00e90000ad94783b */ /* 0x000f6e0000000200 */
        /* <DEDUP_REMOVED lines=10> */
[C---:B---3--:R-:W-:Y:S08]  /*90b0*/  HMMA.16816.F32.BF16 R28, R136.reuse, R152, R28 ;  /* 0x00000098881c723c */ /* 0x048ff0000004181c */
[----:B------:R-:W-:Y:S01]  /*90c0*/  HMMA.16816.F32.BF16 R32, R136, R154, R32 ;  /* 0x0000009a8820723c */ /* 0x000fe20000041820 */
[----:B------:R-:W3:Y:S07]  /*90d0*/  LDSM.16.M88.4 R136, [R0+0xe900] ;  /* 0x00e900000088783b */ /* 0x000eee0000000200 */
[C---:B------:R-:W-:Y:S01]  /*90e0*/  HMMA.16816.F32.BF16 R4, R164.reuse, R168, R4 ;  /* 0x000000a8a404723c */ /* 0x040fe20000041804 */
[----:B------:R-:W-:Y:S07]  /*90f0*/  LDSM.16.M88.4 R152, [R180+0x4000] ;  /* 0x00400000b498783b */ /* 0x000fee0000000200 */
[C---:B------:R-:W-:Y:S01]  /*9100*/  HMMA.16816.F32.BF16 R8, R164.reuse, R170, R8 ;  /* 0x000000aaa408723c */ /* 0x040fe20000041808 */
[----:B------:R-:W-:Y:S07]  /*9110*/  LDSM.16.M88.4 R168, [R172+0xe100] ;  /* 0x00e10000aca8783b */ /* 0x000fee0000000200 */
[C---:B-----5:R-:W-:Y:S08]  /*9120*/  HMMA.16816.F32.BF16 R12, R164.reuse, R148, R12 ;  /* 0x00000094a40c723c */ /* 0x060ff0000004180c */
[C---:B------:R-:W-:Y:S01]  /*9130*/  HMMA.16816.F32.BF16 R16, R164.reuse, R150, R16 ;  /* 0x00000096a410723c */ /* 0x040fe20000041810 */
[----:B------:R-:W5:Y:S07]  /*9140*/  LDSM.16.M88.4 R148, [R0+0xf100] ;  /* 0x00f100000094783b */ /* 0x000f6e0000000200 */
[C---:B----4-:R-:W-:Y:S08]  /*9150*/  HMMA.16816.F32.BF16 R20, R164.reuse, R144, R20 ;  /* 0x00000090a414723c */ /* 0x050ff00000041814 */
[C---:B------:R-:W-:Y:S01]  /*9160*/  HMMA.16816.F32.BF16 R24, R164.reuse, R146, R24 ;  /* 0x00000092a418723c */ /* 0x040fe20000041818 */
[----:B------:R-:W4:Y:S07]  /*9170*/  LDSM.16.M88.4 R144, [R0+0xf900] ;  /* 0x00f900000090783b */ /* 0x000f2e0000000200 */
[C---:B------:R-:W-:Y:S08]  /*9180*/  HMMA.16816.F32.BF16 R28, R164.reuse, R156, R28 ;  /* 0x0000009ca41c723c */ /* 0x040ff0000004181c */
[----:B------:R-:W-:Y:S01]  /*9190*/  HMMA.16816.F32.BF16 R32, R164, R158, R32 ;  /* 0x0000009ea420723c */ /* 0x000fe20000041820 */
[----:B------:R-:W2:Y:S07]  /*91a0*/  LDSM.16.M88.4 R156, [R2+0xe900] ;  /* 0x00e90000029c783b */ /* 0x000eae0000000200 */
[C---:B-1----:R-:W-:Y:S01]  /*91b0*/  HMMA.16816.F32.BF16 R4, R140.reuse, R160, R4 ;  /* 0x000000a08c04723c */ /* 0x042fe20000041804 */
[----:B------:R-:W-:Y:S07]  /*91c0*/  LDSM.16.M88.4 R164, [R184+UR4+0x11100] ;  /* 0x01110004b8a4783b */ /* 0x000fee0008000200 */
[C---:B------:R-:W-:Y:S01]  /*91d0*/  HMMA.16816.F32.BF16 R8, R140.reuse, R162, R8 ;  /* 0x000000a28c08723c */ /* 0x040fe20000041808 */
[----:B------:R-:W-:Y:S07]  /*91e0*/  LDSM.16.M88.4 R160, [R184+UR4+0x10900] ;  /* 0x01090004b8a0783b */ /* 0x000fee0008000200 */
[C---:B---3--:R-:W-:Y:S08]  /*91f0*/  HMMA.16816.F32.BF16 R12, R140.reuse, R136, R12 ;  /* 0x000000888c0c723c */ /* 0x048ff0000004180c */
[C---:B------:R-:W-:Y:S01]  /*9200*/  HMMA.16816.F32.BF16 R16, R140.reuse, R138, R16 ;  /* 0x0000008a8c10723c */ /* 0x040fe20000041810 */
[----:B------:R-:W1:Y:S07]  /*9210*/  LDSM.16.M88.4 R136, [R2+0xf100] ;  /* 0x00f100000288783b */ /* 0x000e6e0000000200 */
[C---:B-----5:R-:W-:Y:S08]  /*9220*/  HMMA.16816.F32.BF16 R20, R140.reuse, R148, R20 ;  /* 0x000000948c14723c */ /* 0x060ff00000041814 */
[C---:B------:R-:W-:Y:S01]  /*9230*/  HMMA.16816.F32.BF16 R24, R140.reuse, R150, R24 ;  /* 0x000000968c18723c */ /* 0x040fe20000041818 */
[----:B------:R-:W3:Y:S07]  /*9240*/  LDSM.16.M88.4 R148, [R2+0xf900] ;  /* 0x00f900000294783b */ /* 0x000eee0000000200 */
[C---:B----4-:R-:W-:Y:S08]  /*9250*/  HMMA.16816.F32.BF16 R28, R140.reuse, R144, R28 ;  /* 0x000000908c1c723c */ /* 0x050ff0000004181c */
[----:B------:R-:W-:Y:S01]  /*9260*/  HMMA.16816.F32.BF16 R32, R140, R146, R32 ;  /* 0x000000928c20723c */ /* 0x000fe20000041820 */
[----:B------:R-:W-:Y:S07]  /*9270*/  LDSM.16.M88.4 R140, [R186+0x8000] ;  /* 0x00800000ba8c783b */ /* 0x000fee0000000200 */
[C---:B------:R-:W-:Y:S01]  /*9280*/  HMMA.16816.F32.BF16 R4, R152.reuse, R168, R4 ;  /* 0x000000a89804723c */ /* 0x040fe20000041804 */
[----:B------:R-:W4:Y:S07]  /*9290*/  LDSM.16.M88.4 R144, [R184+UR4+0x10100] ;  /* 0x01010004b890783b */ /* 0x000f2e0008000200 */
[C---:B------:R-:W-:Y:S01]  /*92a0*/  HMMA.16816.F32.BF16 R8, R152.reuse, R170, R8 ;  /* 0x000000aa9808723c */ /* 0x040fe20000041808 */
[----:B------:R-:W-:Y:S07]  /*92b0*/  LDSM.16.M88.4 R168, [R173+0x10100] ;  /* 0x01010000ada8783b */ /* 0x000fee0000000200 */
[C---:B--2---:R-:W-:Y:S08]  /*92c0*/  HMMA.16816.F32.BF16 R12, R152.reuse, R156, R12 ;  /* 0x0000009c980c723c */ /* 0x044ff0000004180c */
[C---:B------:R-:W-:Y:S01]  /*92d0*/  HMMA.16816.F32.BF16 R16, R152.reuse, R158, R16 ;  /* 0x0000009e9810723c */ /* 0x040fe20000041810 */
[----:B------:R-:W2:Y:S07]  /*92e0*/  LDSM.16.M88.4 R156, [R184+UR4+0x11900] ;  /* 0x01190004b89c783b */ /* 0x000eae0008000200 */
[C---:B-1----:R-:W-:Y:S08]  /*92f0*/  HMMA.16816.F32.BF16 R20, R152.reuse, R136, R20 ;  /* 0x000000889814723c */ /* 0x042ff00000041814 */
[C---:B------:R-:W-:Y:S01]  /*9300*/  HMMA.16816.F32.BF16 R24, R152.reuse, R138, R24 ;  /* 0x0000008a9818723c */ /* 0x040fe20000041818 */
[----:B------:R-:W1:Y:S07]  /*9310*/  LDSM.16.M88.4 R136, [R182+0x8000] ;  /* 0x00800000b688783b */ /* 0x000e6e0000000200 */
[C---:B---3--:R-:W-:Y:S08]  /*9320*/  HMMA.16816.F32.BF16 R28, R152.reuse, R148, R28 ;  /* 0x00000094981c723c */ /* 0x048ff0000004181c */
[----:B------:R-:W-:Y:S01]  /*9330*/  HMMA.16816.F32.BF16 R32, R152, R150, R32 ;  /* 0x000000969820723c */ /* 0x000fe20000041820 */
[----:B------:R-:W3:Y:S07]  /*9340*/  LDSM.16.M88.4 R148, [R173+0x10900] ;  /* 0x01090000ad94783b */ /* 0x000eee0000000200 */
[C---:B----4-:R-:W-:Y:S01]  /*9350*/  HMMA.16816.F32.BF16 R4, R140.reuse, R144, R4 ;  /* 0x000000908c04723c */ /* 0x050fe20000041804 */
[----:B------:R-:W-:Y:S07]  /*9360*/  LDSM.16.M88.4 R152, [R173+0x11900] ;  /* 0x01190000ad98783b */ /* 0x000fee0000000200 */
[C---:B------:R-:W-:Y:S01]  /*9370*/  HMMA.16816.F32.BF16 R8, R140.reuse, R146, R8 ;  /* 0x000000928c08723c */ /* 0x040fe20000041808 */
[----:B------:R-:W4:Y:S07]  /*9380*/  LDSM.16.M88.4 R144, [R173+0x11100] ;  /* 0x01110000ad90783b */ /* 0x000f2e0000000200 */
[C---:B------:R-:W-:Y:S01]  /*9390*/  HMMA.16816.F32.BF16 R12, R140.reuse, R160, R12 ;  /* 0x000000a08c0c723c */ /* 0x040fe2000004180c */
[----:B------:R-:W-:Y:S07]  /*93a0*/  LDSM.16.M88.4 R172, [R172+0x10100] ;  /* 0x01010000acac783b */ /* 0x000fee0000000200 */
[C---:B------:R-:W-:Y:S01]  /*93b0*/  HMMA.16816.F32.BF16 R16, R140.reuse, R162, R16 ;  /* 0x000000a28c10723c */ /* 0x040fe20000041810 */
[----:B------:R-:W-:Y:S07]  /*93c0*/  LDSM.16.M88.4 R160, [R181+0x8000] ;  /* 0x00800000b5a0783b */ /* 0x000fee0000000200 */
[C---:B------:R-:W-:Y:S08]  /*93d0*/  HMMA.16816.F32.BF16 R20, R140.reuse, R164, R20 ;  /* 0x000000a48c14723c */ /* 0x040ff00000041814 */
[C---:B------:R-:W-:Y:S01]  /*93e0*/  HMMA.16816.F32.BF16 R24, R140.reuse, R166, R24 ;  /* 0x000000a68c18723c */ /* 0x040fe20000041818 */
[----:B------:R-:W5:Y:S07]  /*93f0*/  LDSM.16.M88.4 R164, [R0+0x10100] ;  /* 0x0101000000a4783b */ /* 0x000f6e0000000200 */
[C---:B--2---:R-:W-:Y:S08]  /*9400*/  HMMA.16816.F32.BF16 R28, R140.reuse, R156, R28 ;  /* 0x0000009c8c1c723c */ /* 0x044ff0000004181c */
        /* <DEDUP_REMOVED lines=8> */
[----:B------:R-:W3:Y:S07]  /*9490*/  LDSM.16.M88.4 R148, [R0+0x11900] ;  /* 0x011900000094783b */ /* 0x000eee0000000200 */
[C---:B----4-:R-:W-:Y:S08]  /*94a0*/  HMMA.16816.F32.BF16 R20, R136.reuse, R144, R20 ;  /* 0x000000908814723c */ /* 0x050ff00000041814 */
[C---:B------:R-:W-:Y:S01]  /*94b0*/  HMMA.16816.F32.BF16 R24, R136.reuse, R146, R24 ;  /* 0x000000928818723c */ /* 0x040fe20000041818 */
[----:B------:R-:W-:Y:S07]  /*94c0*/  LDSM.16.M88.4 R144, [R2+0x11900] ;  /* 0x011900000290783b */ /* 0x000fee0000000200 */
[C---:B------:R-:W-:Y:S08]  /*94d0*/  HMMA.16816.F32.BF16 R28, R136.reuse, R152, R28 ;  /* 0x00000098881c723c */ /* 0x040ff0000004181c */
[----:B------:R-:W-:Y:S01]  /*94e0*/  HMMA.16816.F32.BF16 R32, R136, R154, R32 ;  /* 0x0000009a8820723c */ /* 0x000fe20000041820 */
[----:B------:R-:W4:Y:S07]  /*94f0*/  LDSM.16.M88.4 R136, [R2+0x10900] ;  /* 0x010900000288783b */ /* 0x000f2e0000000200 */
[C---:B-----5:R-:W-:Y:S08]  /*9500*/  HMMA.16816.F32.BF16 R4, R160.reuse, R164, R4 ;  /* 0x000000a4a004723c */ /* 0x060ff00000041804 */
[C---:B------:R-:W-:Y:S08]  /*9510*/  HMMA.16816.F32.BF16 R8, R160.reuse, R166, R8 ;  /* 0x000000a6a008723c */ /* 0x040ff00000041808 */
[C---:B--2---:R-:W-:Y:S08]  /*9520*/  HMMA.16816.F32.BF16 R12, R160.reuse, R140, R12 ;  /* 0x0000008ca00c723c */ /* 0x044ff0000004180c */
[C---:B------:R-:W-:Y:S01]  /*9530*/  HMMA.16816.F32.BF16 R16, R160.reuse, R142, R16 ;  /* 0x0000008ea010723c */ /* 0x040fe20000041810 */
[----:B------:R-:W2:Y:S01]  /*9540*/  LDSM.16.M88.4 R140, [R2+0x11100] ;  /* 0x01110000028c783b */ /* 0x000ea20000000200 */
[----:B------:R-:W-:Y:S06]  /*9550*/  DEPBAR.LE SB0, 0x2 ;  /* 0x000080800000791a */ /* 0x000fec0000000000 */
[C---:B-1----:R-:W-:Y:S01]  /*9560*/  HMMA.16816.F32.BF16 R20, R160.reuse, R156, R20 ;  /* 0x0000009ca014723c */ /* 0x042fe20000041814 */
[----:B------:R-:W-:Y:S07]  /*9570*/  BAR.SYNC.DEFER_BLOCKING 0x0 ;  /* 0x0000000000007b1d */ /* 0x000fee0000010000 */
[C---:B------:R-:W-:Y:S08]  /*9580*/  HMMA.16816.F32.BF16 R24, R160.reuse, R158, R24 ;  /* 0x0000009ea018723c */ /* 0x040ff00000041818 */
[C---:B---3--:R-:W-:Y:S08]  /*9590*/  HMMA.16816.F32.BF16 R28, R160.reuse, R148, R28 ;  /* 0x00000094a01c723c */ /* 0x048ff0000004181c */
[----:B------:R-:W-:Y:S01]  /*95a0*/  HMMA.16816.F32.BF16 R32, R160, R150, R32 ;  /* 0x00000096a020723c */ /* 0x000fe20000041820 */
[----:B------:R-:W-:Y:S07]  /*95b0*/  LDSM.16.MT88.4 R148, [R135+UR4+0x2900] ;  /* 0x002900048794783b */ /* 0x000fee0008004200 */
[C---:B------:R-:W-:Y:S01]  /*95c0*/  HMMA.16816.F32.BF16 R4, R168.reuse, R172, R4 ;  /* 0x000000aca804723c */ /* 0x040fe20000041804 */
[----:B------:R-:W-:Y:S07]  /*95d0*/  LDSM.16.MT88.4 R156, [R134+UR4+0x2900] ;  /* 0x00290004869c783b */ /* 0x000fee0008004200 */
[C---:B------:R-:W-:Y:S08]  /*95e0*/  HMMA.16816.F32.BF16 R8, R168.reuse, R174, R8 ;  /* 0x000000aea808723c */ /* 0x040ff00000041808 */
[C---:B----4-:R-:W-:Y:S08]  /*95f0*/  HMMA.16816.F32.BF16 R12, R168.reuse, R136, R12 ;  /* 0x00000088a80c723c */ /* 0x050ff0000004180c */
[C---:B------:R-:W-:Y:S04]  /*9600*/  HMMA.16816.F32.BF16 R16, R168.reuse, R138, R16 ;  /* 0x0000008aa810723c */ /* 0x040fe80000041810 */
[----:B------:R-:W-:Y:S02]  /*9610*/  FMNMX.FTZ R0, R4, R133, !PT ;  /* 0x0000008504007209 */ /* 0x000fe40007810000 */
[----:B------:R-:W-:Y:S02]  /*9620*/  FMNMX.FTZ R132, R6, R3, !PT ;  /* 0x0000000306847209 */ /* 0x000fe40007810000 */
[C---:B--2---:R-:W-:Y:S04]  /*9630*/  HMMA.16816.F32.BF16 R20, R168.reuse, R140, R20 ;  /* 0x0000008ca814723c */ /* 0x044fe80000041814 */
        /* <DEDUP_REMOVED lines=44> */
[----:B------:R-:W1:Y:S01]  /*9900*/  LDSM.16.MT88.4 R136, [R135+UR4+0x100] ;  /* 0x000100048788783b */ /* 0x000e620008004200 */
[----:B------:R-:W-:Y:S01]  /*9910*/  FFMA.FTZ R163, R4, c[0x0][0x2d0], -R171 ;  /* 0x0000b40004a37a23 */ /* 0x000fe200000108ab */
[----:B------:R-:W-:Y:S01]  /*9920*/  IADD3 R4, R135, UR4, RZ ;  /* 0x0000000487047c10 */ /* 0x000fe2000fffe0ff */
[C---:B------:R-:W-:Y:S02]  /*9930*/  FADD.FTZ R133, -R0.reuse, R3 ;  /* 0x0000000300857221 */ /* 0x040fe40000010100 */
[----:B------:R-:W-:Y:S01]  /*9940*/  FMUL.FTZ R169, R0, c[0x0][0x2d0] ;  /* 0x0000b40000a97a20 */ /* 0x000fe20000410000 */
[----:B------:R-:W2:Y:S01]  /*9950*/  MUFU.EX2 R132, R132 ;  /* 0x0000008400847308 */ /* 0x000ea20000000800 */
[----:B------:R-:W-:Y:S01]  /*9960*/  FMUL.FTZ R3, R133, c[0x0][0x2d0] ;  /* 0x0000b40085037a20 */ /* 0x000fe20000410000 */
[----:B------:R-:W-:Y:S01]  /*9970*/  IADD3 R133, R183, R4, RZ ;  /* 0x00000004b7857210 */ /* 0x000fe20007ffe0ff */
[--C-:B------:R-:W-:Y:S02]  /*9980*/  FFMA.FTZ R166, R5, c[0x0][0x2d0], -R171.reuse ;  /* 0x0000b40005a67a23 */ /* 0x100fe400000108ab */
[--C-:B------:R-:W-:Y:S02]  /*9990*/  FFMA.FTZ R161, R8, c[0x0][0x2d0], -R171.reuse ;  /* 0x0000b40008a17a23 */ /* 0x100fe400000108ab */
[----:B------:R-:W-:Y:S01]  /*99a0*/  FFMA.FTZ R164, R9, c[0x0][0x2d0], -R171 ;  /* 0x0000b40009a47a23 */ /* 0x000fe200000108ab */
[----:B------:R-:W3:Y:S01]  /*99b0*/  LDSM.16.MT88.4 R140, [R133+0x100] ;  /* 0x00010000858c783b */ /* 0x000ee20000004200 */
[--C-:B------:R-:W-:Y:S01]  /*99c0*/  FFMA.FTZ R168, R6, c[0x0][0x2d0], -R169.reuse ;  /* 0x0000b40006a87a23 */ /* 0x100fe200000108a9 */
[----:B------:R-:W4:Y:S01]  /*99d0*/  MUFU.EX2 R3, R3 ;  /* 0x0000000300037308 */ /* 0x000f220000000800 */
[--C-:B------:R-:W-:Y:S02]  /*99e0*/  FFMA.FTZ R165, R7, c[0x0][0x2d0], -R169.reuse ;  /* 0x0000b40007a57a23 */ /* 0x100fe400000108a9 */
[--C-:B------:R-:W-:Y:S02]  /*99f0*/  FFMA.FTZ R167, R10, c[0x0][0x2d0], -R169.reuse ;  /* 0x0000b4000aa77a23 */ /* 0x100fe400000108a9 */
[----:B------:R-:W-:Y:S01]  /*9a00*/  FFMA.FTZ R162, R11, c[0x0][0x2d0], -R169 ;  /* 0x0000b4000ba27a23 */ /* 0x000fe200000108a9 */
[----:B------:R-:W-:Y:S01]  /*9a10*/  LDSM.16.MT88.4 R152, [R133+0x2900] ;  /* 0x002900008598783b */ /* 0x000fe20000004200 */
[--C-:B------:R-:W-:Y:S02]  /*9a20*/  FFMA.FTZ R172, R16, c[0x0][0x2d0], -R171.reuse ;  /* 0x0000b40010ac7a23 */ /* 0x100fe400000108ab */
[----:B------:R-:W-:Y:S01]  /*9a30*/  FFMA.FTZ R175, R17, c[0x0][0x2d0], -R171 ;  /* 0x0000b40011af7a23 */ /* 0x000fe200000108ab */
[----:B------:R-:W-:Y:S01]  /*9a40*/  MUFU.EX2 R163, R163 ;  /* 0x000000a300a37308 */ /* 0x000fe20000000800 */
[--C-:B------:R-:W-:Y:S02]  /*9a50*/  FFMA.FTZ R216, R18, c[0x0][0x2d0], -R169.reuse ;  /* 0x0000b40012d87a23 */ /* 0x100fe400000108a9 */
[--C-:B------:R-:W-:Y:S02]  /*9a60*/  FFMA.FTZ R217, R19, c[0x0][0x2d0], -R169.reuse ;  /* 0x0000b40013d97a23 */ /* 0x100fe400000108a9 */
[C---:B--2---:R-:W-:Y:S01]  /*9a70*/  FMUL.FTZ R4, R132.reuse, R128 ;  /* 0x0000008084047220 */ /* 0x044fe20000410000 */
[----:B------:R-:W-:Y:S01]  /*9a80*/  LDSM.16.MT88.4 R16, [R133+0x900] ;  /* 0x000900008510783b */ /* 0x000fe20000004200 */
[C---:B------:R-:W-:Y:S02]  /*9a90*/  FMUL.FTZ R5, R132.reuse, R129 ;  /* 0x0000008184057220 */ /* 0x040fe40000410000 */
[C---:B------:R-:W-:Y:S01]  /*9aa0*/  FMUL.FTZ R8, R132.reuse, R124 ;  /* 0x0000007c84087220 */ /* 0x040fe20000410000 */
[----:B------:R-:W2:Y:S01]  /*9ab0*/  MUFU.EX2 R166, R166 ;  /* 0x000000a600a67308 */ /* 0x000ea20000000800 */
[C---:B------:R-:W-:Y:S02]  /*9ac0*/  FMUL.FTZ R9, R132.reuse, R125 ;  /* 0x0000007d84097220 */ /* 0x040fe40000410000 */
[C---:B------:R-:W-:Y:S02]  /*9ad0*/  FMUL.FTZ R100, R132.reuse, R100 ;  /* 0x0000006484647220 */ /* 0x040fe40000410000 */
[C---:B----4-:R-:W-:Y:S02]  /*9ae0*/  FMUL.FTZ R6, R3.reuse, R130 ;  /* 0x0000008203067220 */ /* 0x050fe40000410000 */
[C---:B------:R-:W-:Y:S02]  /*9af0*/  FMUL.FTZ R7, R3.reuse, R131 ;  /* 0x0000008303077220 */ /* 0x040fe40000410000 */
[C---:B------:R-:W-:Y:S01]  /*9b00*/  FMUL.FTZ R10, R3.reuse, R126 ;  /* 0x0000007e030a7220 */ /* 0x040fe20000410000 */
[----:B------:R-:W-:Y:S01]  /*9b10*/  MUFU.EX2 R161, R161 ;  /* 0x000000a100a17308 */ /* 0x000fe20000000800 */
[C---:B------:R-:W-:Y:S02]  /*9b20*/  FMUL.FTZ R11, R3.reuse, R127 ;  /* 0x0000007f030b7220 */ /* 0x040fe40000410000 */
[----:B------:R-:W4:Y:S01]  /*9b30*/  LDSM.16.MT88.4 R124, [R134+UR4+0x100] ;  /* 0x00010004867c783b */ /* 0x000f220008004200 */
[C---:B------:R-:W-:Y:S02]  /*9b40*/  FMUL.FTZ R101, R132.reuse, R101 ;  /* 0x0000006584657220 */ /* 0x040fe40000410000 */
[C---:B------:R-:W-:Y:S02]  /*9b50*/  FMUL.FTZ R102, R3.reuse, R102 ;  /* 0x0000006603667220 */ /* 0x040fe40000410000 */
[C---:B------:R-:W-:Y:S02]  /*9b60*/  FMUL.FTZ R103, R3.reuse, R103 ;  /* 0x0000006703677220 */ /* 0x040fe40000410000 */
[----:B------:R-:W5:Y:S01]  /*9b70*/  MUFU.EX2 R164, R164 ;  /* 0x000000a400a47308 */ /* 0x000f620000000800 */
[C---:B------:R-:W-:Y:S02]  /*9b80*/  FMUL.FTZ R104, R132.reuse, R104 ;  /* 0x0000006884687220 */ /* 0x040fe40000410000 */
[----:B------:R-:W-:Y:S01]  /*9b90*/  FMUL.FTZ R105, R132, R105 ;  /* 0x0000006984697220 */ /* 0x000fe20000410000 */
[----:B--2---:R-:W-:Y:S01]  /*9ba0*/  F2FP.BF16.PACK_AB R128, R166, R163 ;  /* 0x000000a3a680723e */ /* 0x004fe200000010ff */
        /* <DEDUP_REMOVED lines=8> */
[----:B------:R-:W-:Y:S01]  /*9c30*/  FMUL.FTZ R113, R132, R113 ;  /* 0x0000007184717220 */ /* 0x000fe20000410000 */
[----:B------:R-:W2:Y:S01]  /*9c40*/  MUFU.EX2 R165, R165 ;  /* 0x000000a500a57308 */ /* 0x000ea20000000800 */
[C---:B------:R-:W-:Y:S02]  /*9c50*/  FMUL.FTZ R114, R3.reuse, R114 ;  /* 0x0000007203727220 */ /* 0x040fe40000410000 */
[C---:B------:R-:W-:Y:S01]  /*9c60*/  FMUL.FTZ R115, R3.reuse, R115 ;  /* 0x0000007303737220 */ /* 0x040fe20000410000 */
[----:B-----5:R-:W-:Y:S01]  /*9c70*/  F2FP.BF16.PACK_AB R130, R164, R161 ;  /* 0x000000a1a482723e */ /* 0x020fe200000010ff */
        /* <DEDUP_REMOVED lines=9> */
[----:B------:R-:W5:Y:S01]  /*9d10*/  MUFU.EX2 R162, R162 ;  /* 0x000000a200a27308 */ /* 0x000f620000000800 */
[C---:B------:R-:W-:Y:S02]  /*9d20*/  FMUL.FTZ R36, R132.reuse, R36 ;  /* 0x0000002484247220 */ /* 0x040fe40000410000 */
[----:B------:R-:W-:Y:S01]  /*9d30*/  FMUL.FTZ R37, R132, R37 ;  /* 0x0000002584257220 */ /* 0x000fe20000410000 */
[----:B--2---:R-:W-:Y:S01]  /*9d40*/  F2FP.BF16.PACK_AB R129, R165, R168 ;  /* 0x000000a8a581723e */ /* 0x004fe200000010ff */
[C---:B------:R-:W-:Y:S02]  /*9d50*/  FMUL.FTZ R38, R3.reuse, R38 ;  /* 0x0000002603267220 */ /* 0x040fe40000410000 */
[----:B------:R-:W-:Y:S02]  /*9d60*/  FMUL.FTZ R39, R3, R39 ;  /* 0x0000002703277220 */ /* 0x000fe40000410000 */
[--C-:B------:R-:W-:Y:S01]  /*9d70*/  FFMA.FTZ R218, R31, c[0x0][0x2d0], -R169.reuse ;  /* 0x0000b4001fda7a23 */ /* 0x100fe200000108a9 */
[----:B------:R-:W-:Y:S01]  /*9d80*/  MUFU.EX2 R172, R172 ;  /* 0x000000ac00ac7308 */ /* 0x000fe20000000800 */
[----:B------:R-:W-:Y:S02]  /*9d90*/  FFMA.FTZ R219, R34, c[0x0][0x2d0], -R169 ;  /* 0x0000b40022db7a23 */ /* 0x000fe400000108a9 */
[C---:B------:R-:W-:Y:S02]  /*9da0*/  FMUL.FTZ R40, R132.reuse, R40 ;  /* 0x0000002884287220 */ /* 0x040fe40000410000 */
[C---:B------:R-:W-:Y:S02]  /*9db0*/  FMUL.FTZ R41, R132.reuse, R41 ;  /* 0x0000002984297220 */ /* 0x040fe40000410000 */
[C---:B------:R-:W-:Y:S02]  /*9dc0*/  FMUL.FTZ R42, R3.reuse, R42 ;  /* 0x0000002a032a7220 */ /* 0x040fe40000410000 */
[C---:B------:R-:W-:Y:S01]  /*9dd0*/  FMUL.FTZ R43, R3.reuse, R43 ;  /* 0x0000002b032b7220 */ /* 0x040fe20000410000 */
[----:B------:R-:W2:Y:S01]  /*9de0*/  MUFU.EX2 R175, R175 ;  /* 0x000000af00af7308 */ /* 0x000ea20000000800 */
[C---:B------:R-:W-:Y:S02]  /*9df0*/  FMUL.FTZ R44, R132.reuse, R44 ;  /* 0x0000002c842c7220 */ /* 0x040fe40000410000 */
[----:B------:R-:W-:Y:S01]  /*9e00*/  FMUL.FTZ R45, R132, R45 ;  /* 0x0000002d842d7220 */ /* 0x000fe20000410000 */
[----:B-----5:R-:W-:Y:S01]  /*9e10*/  F2FP.BF16.PACK_AB R131, R162, R167 ;  /* 0x000000a7a283723e */ /* 0x020fe200000010ff */
[C---:B------:R-:W-:Y:S02]  /*9e20*/  FMUL.FTZ R46, R3.reuse, R46 ;  /* 0x0000002e032e7220 */ /* 0x040fe40000410000 */
[----:B------:R-:W-:Y:S02]  /*9e30*/  FMUL.FTZ R47, R3, R47 ;  /* 0x0000002f032f7220 */ /* 0x000fe40000410000 */
[C---:B------:R-:W-:Y:S01]  /*9e40*/  FMUL.FTZ R48, R132.reuse, R48 ;  /* 0x0000003084307220 */ /* 0x040fe20000410000 */
[----:B------:R-:W-:Y:S01]  /*9e50*/  MUFU.EX2 R216, R216 ;  /* 0x000000d800d87308 */ /* 0x000fe20000000800 */
[C---:B-1----:R-:W-:Y:S05]  /*9e60*/  HMMA.16816.F32.BF16 R4, R128.reuse, R136, R4 ;  /* 0x000000888004723c */ /* 0x042fea0000041804 */
[----:B------:R-:W-:Y:S02]  /*9e70*/  FMUL.FTZ R49, R132, R49 ;  /* 0x0000003184317220 */ /* 0x000fe40000410000 */
[----:B------:R-:W-:Y:S01]  /*9e80*/  IADD3 R136, R134, UR4, RZ ;  /* 0x0000000486887c10 */ /* 0x000fe2000fffe0ff */
[C---:B------:R-:W-:Y:S01]  /*9e90*/  HMMA.16816.F32.BF16 R8, R128.reuse, R138, R8 ;  /* 0x0000008a8008723c */ /* 0x040fe20000041808 */
[----:B------:R-:W1:Y:S03]  /*9ea0*/  MUFU.EX2 R217, R217 ;  /* 0x000000d900d97308 */ /* 0x000e660000000800 */
[----:B------:R-:W-:Y:S01]  /*9eb0*/  IADD3 R160, R183, R136, RZ ;  /* 0x00000088b7a07210 */ /* 0x000fe20007ffe0ff */
[C---:B------:R-:W-:Y:S02]  /*9ec0*/  FMUL.FTZ R50, R3.reuse, R50 ;  /* 0x0000003203327220 */ /* 0x040fe40000410000 */
[C---:B------:R-:W-:Y:S01]  /*9ed0*/  FMUL.FTZ R51, R3.reuse, R51 ;  /* 0x0000003303337220 */ /* 0x040fe20000410000 */
[C---:B---3--:R-:W-:Y:S01]  /*9ee0*/  HMMA.16816.F32.BF16 R100, R128.reuse, R140, R100 ;  /* 0x0000008c8064723c */ /* 0x048fe20000041864 */
[----:B------:R-:W3:Y:S02]  /*9ef0*/  LDSM.16.MT88.4 R136, [R160+0x100] ;  /* 0x00010000a088783b */ /* 0x000ee40000004200 */
[----:B------:R-:W-:Y:S01]  /*9f00*/  MUFU.EX2 R218, R218 ;  /* 0x000000da00da7308 */ /* 0x000fe20000000800 */
[C---:B------:R-:W-:Y:S02]  /*9f10*/  FMUL.FTZ R52, R132.reuse, R52 ;  /* 0x0000003484347220 */ /* 0x040fe40000410000 */
[C---:B------:R-:W-:Y:S02]  /*9f20*/  FMUL.FTZ R53, R132.reuse, R53 ;  /* 0x0000003584357220 */ /* 0x040fe40000410000 */
[C---:B------:R-:W-:Y:S01]  /*9f30*/  HMMA.16816.F32.BF16 R104, R128.reuse, R142, R104 ;  /* 0x0000008e8068723c */ /* 0x040fe20000041868 */
[----:B------:R-:W5:Y:S03]  /*9f40*/  LDSM.16.MT88.4 R140, [R135+UR4+0x2100] ;  /* 0x00210004878c783b */ /* 0x000f660008004200 */
[C---:B------:R-:W-:Y:S01]  /*9f50*/  FMUL.FTZ R54, R3.reuse, R54 ;  /* 0x0000003603367220 */ /* 0x040fe20000410000 */
[----:B------:R-:W-:Y:S01]  /*9f60*/  MUFU.EX2 R219, R219 ;  /* 0x000000db00db7308 */ /* 0x000fe20000000800 */
[C---:B------:R-:W-:Y:S02]  /*9f70*/  FMUL.FTZ R55, R3.reuse, R55 ;  /* 0x0000003703377220 */ /* 0x040fe40000410000 */
[C---:B----4-:R-:W-:Y:S01]  /*9f80*/  HMMA.16816.F32.BF16 R108, R128.reuse, R124, R108 ;  /* 0x0000007c806c723c */ /* 0x050fe2000004186c */
[----:B------:R-:W-:Y:S03]  /*9f90*/  LDSM.16.MT88.4 R144, [R160+0x900] ;  /* 0x00090000a090783b */ /* 0x000fe60000004200 */
[C---:B------:R-:W-:Y:S02]  /*9fa0*/  FMUL.FTZ R56, R132.reuse, R56 ;  /* 0x0000003884387220 */ /* 0x040fe40000410000 */
[C---:B------:R-:W-:Y:S02]  /*9fb0*/  FMUL.FTZ R57, R132.reuse, R57 ;  /* 0x0000003984397220 */ /* 0x040fe40000410000 */
[C---:B------:R-:W-:Y:S01]  /*9fc0*/  HMMA.16816.F32.BF16 R112, R128.reuse, R126, R112 ;  /* 0x0000007e8070723c */ /* 0x040fe20000041870 */
[----:B------:R-:W4:Y:S03]  /*9fd0*/  LDSM.16.MT88.4 R124, [R133+0x2100] ;  /* 0x00210000857c783b */ /* 0x000f260000004200 */
[C---:B------:R-:W-:Y:S02]  /*9fe0*/  FMUL.FTZ R58, R3.reuse, R58 ;  /* 0x0000003a033a7220 */ /* 0x040fe40000410000 */
[C---:B------:R-:W-:Y:S02]  /*9ff0*/  FMUL.FTZ R59, R3.reuse, R59 ;  /* 0x0000003b033b7220 */ /* 0x040fe40000410000 */
[C---:B------:R-:W-:Y:S04]  /*a000*/  FMUL.FTZ R60, R132.reuse, R60 ;  /* 0x0000003c843c7220 */ /* 0x040fe80000410000 */
[C---:B------:R-:W-:Y:S02]  /*a010*/  FMUL.FTZ R61, R132.reuse, R61 ;  /* 0x0000003d843d7220 */ /* 0x040fe40000410000 */
[C---:B------:R-:W-:Y:S02]  /*a020*/  FMUL.FTZ R62, R3.reuse, R62 ;  /* 0x0000003e033e7220 */ /* 0x040fe40000410000 */
[C---:B------:R-:W-:Y:S01]  /*a030*/  FMUL.FTZ R63, R3.reuse, R63 ;  /* 0x0000003f033f7220 */ /* 0x040fe20000410000 */
[C---:B---3--:R-:W-:Y:S03]  /*a040*/  HMMA.16816.F32.BF16 R116, R128.reuse, R136, R116 ;  /* 0x000000888074723c */ /* 0x048fe60000041874 */
[C---:B------:R-:W-:Y:S02]  /*a050*/  FMUL.FTZ R64, R132.reuse, R64 ;  /* 0x0000004084407220 */ /* 0x040fe40000410000 */
[C---:B------:R-:W-:Y:S02]  /*a060*/  FMUL.FTZ R65, R132.reuse, R65 ;  /* 0x0000004184417220 */ /* 0x040fe40000410000 */
[C---:B------:R-:W-:Y:S01]  /*a070*/  FMUL.FTZ R66, R3.reuse, R66 ;  /* 0x0000004203427220 */ /* 0x040fe20000410000 */
[C---:B------:R-:W-:Y:S01]  /*a080*/  HMMA.16816.F32.BF16 R120, R128.reuse, R138, R120 ;  /* 0x0000008a8078723c */ /* 0x040fe20000041878 */
[----:B------:R-:W3:Y:S03]  /*a090*/  LDSM.16.MT88.4 R136, [R134+UR4+0x2100] ;  /* 0x002100048688783b */ /* 0x000ee60008004200 */
        /* <DEDUP_REMOVED lines=11> */
[C---:B------:R-:W-:Y:S02]  /*a150*/  FMUL.FTZ R74, R3.reuse, R74 ;  /* 0x0000004a034a7220 */ /* 0x040fe40000410000 */
[C---:B------:R-:W-:Y:S01]  /*a160*/  HMMA.16816.F32.BF16 R48, R128.reuse, R126, R48 ;  /* 0x0000007e8030723c */ /* 0x040fe20000041830 */
[----:B------:R-:W4:Y:S03]  /*a170*/  LDSM.16.MT88.4 R124, [R135+UR4+0x4100] ;  /* 0x00410004877c783b */ /* 0x000f260008004200 */
        /* <DEDUP_REMOVED lines=8> */
[----:B------:R-:W3:Y:S03]  /*a200*/  LDSM.16.MT88.4 R136, [R133+0x4100] ;  /* 0x004100008588783b */ /* 0x000ee60000004200 */
[C---:B------:R-:W-:Y:S02]  /*a210*/  FMUL.FTZ R81, R132.reuse, R81 ;  /* 0x0000005184517220 */ /* 0x040fe40000410000 */
[C---:B------:R-:W-:Y:S02]  /*a220*/  FMUL.FTZ R82, R3.reuse, R82 ;  /* 0x0000005203527220 */ /* 0x040fe40000410000 */
[C---:B-----5:R-:W-:Y:S04]  /*a230*/  HMMA.16816.F32.BF16 R60, R128.reuse, R140, R60 ;  /* 0x0000008c803c723c */ /* 0x060fe8000004183c */
[C---:B------:R-:W-:Y:S02]  /*a240*/  FMUL.FTZ R83, R3.reuse, R83 ;  /* 0x0000005303537220 */ /* 0x040fe40000410000 */
[C---:B------:R-:W-:Y:S02]  /*a250*/  FMUL.FTZ R84, R132.reuse, R84 ;  /* 0x0000005484547220 */ /* 0x040fe40000410000 */
[C---:B------:R-:W-:Y:S01]  /*a260*/  HMMA.16816.F32.BF16 R64, R128.reuse, R142, R64 ;  /* 0x0000008e8040723c */ /* 0x040fe20000041840 */
[----:B------:R-:W5:Y:S03]  /*a270*/  LDSM.16.MT88.4 R140, [R134+UR4+0x4100] ;  /* 0x00410004868c783b */ /* 0x000f660008004200 */
[----:B------:R-:W-:Y:S02]  /*a280*/  FMUL.FTZ R85, R132, R85 ;  /* 0x0000005584557220 */ /* 0x000fe40000410000 */
[C---:B------:R-:W-:Y:S02]  /*a290*/  FMUL.FTZ R86, R3.reuse, R86 ;  /* 0x0000005603567220 */ /* 0x040fe40000410000 */
[C---:B----4-:R-:W-:Y:S04]  /*a2a0*/  HMMA.16816.F32.BF16 R68, R128.reuse, R124, R68 ;  /* 0x0000007c8044723c */ /* 0x050fe80000041844 */
[----:B------:R-:W-:Y:S02]  /*a2b0*/  FMUL.FTZ R87, R3, R87 ;  /* 0x0000005703577220 */ /* 0x000fe40000410000 */
[--C-:B------:R-:W-:Y:S02]  /*a2c0*/  FFMA.FTZ R170, R12, c[0x0][0x2d0], -R171.reuse ;  /* 0x0000b4000caa7a23 */ /* 0x100fe400000108ab */
[C---:B------:R-:W-:Y:S01]  /*a2d0*/  HMMA.16816.F32.BF16 R72, R128.reuse, R126, R72 ;  /* 0x0000007e8048723c */ /* 0x040fe20000041848 */
[----:B------:R-:W4:Y:S03]  /*a2e0*/  LDSM.16.MT88.4 R124, [R160+0x4100] ;  /* 0x00410000a07c783b */ /* 0x000f260000004200 */
[----:B------:R-:W-:Y:S01]  /*a2f0*/  FFMA.FTZ R173, R13, c[0x0][0x2d0], -R171 ;  /* 0x0000b4000dad7a23 */ /* 0x000fe200000108ab */
[----:B------:R-:W-:Y:S01]  /*a300*/  MUFU.EX2 R170, R170 ;  /* 0x000000aa00aa7308 */ /* 0x000fe20000000800 */
[--C-:B------:R-:W-:Y:S01]  /*a310*/  FFMA.FTZ R174, R14, c[0x0][0x2d0], -R169.reuse ;  /* 0x0000b4000eae7a23 */ /* 0x100fe200000108a9 */
[----:B--2---:R-:W-:Y:S01]  /*a320*/  F2FP.BF16.PACK_AB R14, R175, R172 ;  /* 0x000000acaf0e723e */ /* 0x004fe200000010ff */
[----:B------:R-:W-:Y:S01]  /*a330*/  FFMA.FTZ R215, R15, c[0x0][0x2d0], -R169 ;  /* 0x0000b4000fd77a23 */ /* 0x000fe200000108a9 */
[C---:B---3--:R-:W-:Y:S03]  /*a340*/  HMMA.16816.F32.BF16 R76, R128.reuse, R136, R76 ;  /* 0x00000088804c723c */ /* 0x048fe6000004184c */
[C---:B------:R-:W-:Y:S01]  /*a350*/  FMUL.FTZ R88, R132.reuse, R88 ;  /* 0x0000005884587220 */ /* 0x040fe20000410000 */
[----:B-1----:R-:W-:Y:S01]  /*a360*/  F2FP.BF16.PACK_AB R15, R217, R216 ;  /* 0x000000d8d90f723e */ /* 0x002fe200000010ff */
[C---:B------:R-:W-:Y:S01]  /*a370*/  FMUL.FTZ R89, R132.reuse, R89 ;  /* 0x0000005984597220 */ /* 0x040fe20000410000 */
[----:B------:R-:W1:Y:S01]  /*a380*/  MUFU.EX2 R173, R173 ;  /* 0x000000ad00ad7308 */ /* 0x000e620000000800 */
[C---:B------:R-:W-:Y:S01]  /*a390*/  FMUL.FTZ R90, R3.reuse, R90 ;  /* 0x0000005a035a7220 */ /* 0x040fe20000410000 */
[C---:B------:R-:W-:Y:S01]  /*a3a0*/  HMMA.16816.F32.BF16 R80, R128.reuse, R138, R80 ;  /* 0x0000008a8050723c */ /* 0x040fe20000041850 */
[----:B------:R-:W2:Y:S03]  /*a3b0*/  LDSM.16.MT88.4 R136, [R135+UR4+0x900] ;  /* 0x000900048788783b */ /* 0x000ea60008004200 */
[C---:B------:R-:W-:Y:S02]  /*a3c0*/  FMUL.FTZ R91, R3.reuse, R91 ;  /* 0x0000005b035b7220 */ /* 0x040fe40000410000 */
[C---:B------:R-:W-:Y:S02]  /*a3d0*/  FMUL.FTZ R92, R132.reuse, R92 ;  /* 0x0000005c845c7220 */ /* 0x040fe40000410000 */
[C---:B-----5:R-:W-:Y:S01]  /*a3e0*/  HMMA.16816.F32.BF16 R84, R128.reuse, R140, R84 ;  /* 0x0000008c8054723c */ /* 0x060fe20000041854 */
[----:B------:R-:W-:Y:S03]  /*a3f0*/  MUFU.EX2 R174, R174 ;  /* 0x000000ae00ae7308 */ /* 0x000fe60000000800 */
[C---:B------:R-:W-:Y:S02]  /*a400*/  FMUL.FTZ R93, R132.reuse, R93 ;  /* 0x0000005d845d7220 */ /* 0x040fe40000410000 */
[C---:B------:R-:W-:Y:S02]  /*a410*/  FMUL.FTZ R94, R3.reuse, R94 ;  /* 0x0000005e035e7220 */ /* 0x040fe40000410000 */
[C---:B------:R-:W-:Y:S01]  /*a420*/  HMMA.16816.F32.BF16 R88, R128.reuse, R142, R88 ;  /* 0x0000008e8058723c */ /* 0x040fe20000041858 */
[----:B------:R-:W3:Y:S02]  /*a430*/  LDSM.16.MT88.4 R140, [R134+UR4+0x900] ;  /* 0x00090004868c783b */ /* 0x000ee40008004200 */
[----:B------:R-:W5:Y:S01]  /*a440*/  MUFU.EX2 R215, R215 ;  /* 0x000000d700d77308 */ /* 0x000f620000000800 */
[----:B------:R-:W-:Y:S02]  /*a450*/  FMUL.FTZ R95, R3, R95 ;  /* 0x0000005f035f7220 */ /* 0x000fe40000410000 */
[C---:B------:R-:W-:Y:S01]  /*a460*/  FMUL.FTZ R96, R132.reuse, R96 ;  /* 0x0000006084607220 */ /* 0x040fe20000410000 */
[----:B-1----:R-:W-:Y:S01]  /*a470*/  F2FP.BF16.PACK_AB R12, R173, R170 ;  /* 0x000000aaad0c723e */ /* 0x002fe200000010ff */
[C---:B------:R-:W-:Y:S03]  /*a480*/  FMUL.FTZ R97, R132.reuse, R97 ;  /* 0x0000006184617220 */ /* 0x040fe60000410000 */
[C---:B----4-:R-:W-:Y:S03]  /*a490*/  HMMA.16816.F32.BF16 R92, R128.reuse, R124, R92 ;  /* 0x0000007c805c723c */ /* 0x050fe6000004185c */
[C---:B------:R-:W-:Y:S02]  /*a4a0*/  FMUL.FTZ R98, R3.reuse, R98 ;  /* 0x0000006203627220 */ /* 0x040fe40000410000 */
[C---:B------:R-:W-:Y:S02]  /*a4b0*/  FMUL.FTZ R99, R3.reuse, R99 ;  /* 0x0000006303637220 */ /* 0x040fe40000410000 */
[----:B------:R-:W-:Y:S02]  /*a4c0*/  FFMA.FTZ R168, R3, R206, R168 ;  /* 0x000000ce03a87223 */ /* 0x000fe400000100a8 */
[----:B------:R-:W-:Y:S03]  /*a4d0*/  FFMA.FTZ R163, R132, R207, R163 ;  /* 0x000000cf84a37223 */ /* 0x000fe600000100a3 */
[----:B------:R-:W-:Y:S01]  /*a4e0*/  HMMA.16816.F32.BF16 R96, R128, R126, R96 ;  /* 0x0000007e8060723c */ /* 0x000fe20000041860 */
[----:B------:R-:W1:Y:S02]  /*a4f0*/  LDSM.16.MT88.4 R124, [R160+0x2900] ;  /* 0x00290000a07c783b */ /* 0x000e640000004200 */
[----:B------:R-:W-:Y:S01]  /*a500*/  FADD.FTZ R166, R166, R163 ;  /* 0x000000a3a6a67221 */ /* 0x000fe20000010000 */
[----:B-----5:R-:W-:Y:S01]  /*a510*/  F2FP.BF16.PACK_AB R13, R215, R174 ;  /* 0x000000aed70d723e */ /* 0x020fe200000010ff */
[----:B------:R-:W-:Y:S02]  /*a520*/  FADD.FTZ R168, R165, R168 ;  /* 0x000000a8a5a87221 */ /* 0x000fe40000010000 */
[----:B------:R-:W-:Y:S02]  /*a530*/  FADD.FTZ R161, R161, R166 ;  /* 0x000000a6a1a17221 */ /* 0x000fe40000010000 */
[----:B------:R-:W-:Y:S02]  /*a540*/  LDSM.16.MT88.4 R128, [R133+0x4900] ;  /* 0x004900008580783b */ /* 0x000fe40000004200 */
[C---:B--2---:R-:W-:Y:S05]  /*a550*/  HMMA.16816.F32.BF16 R4, R12.reuse, R136, R4 ;  /* 0x000000880c04723c */ /* 0x044fea0000041804 */
[----:B------:R-:W-:Y:S03]  /*a560*/  FADD.FTZ R167, R167, R168 ;  /* 0x000000a8a7a77221 */ /* 0x000fe60000010000 */
[C---:B------:R-:W-:Y:S01]  /*a570*/  HMMA.16816.F32.BF16 R8, R12.reuse, R138, R8 ;  /* 0x0000008a0c08723c */ /* 0x040fe20000041808 */
[----:B------:R-:W-:Y:S03]  /*a580*/  LDSM.16.MT88.4 R136, [R134+UR4+0x4900] ;  /* 0x004900048688783b */ /* 0x000fe60008004200 */
[----:B------:R-:W-:Y:S04]  /*a590*/  FADD.FTZ R167, R162, R167 ;  /* 0x000000a7a2a77221 */ /* 0x000fe80000010000 */
[C---:B------:R-:W-:Y:S04]  /*a5a0*/  HMMA.16816.F32.BF16 R100, R12.reuse, R16, R100 ;  /* 0x000000100c64723c */ /* 0x040fe80000041864 */
[----:B------:R-:W-:Y:S04]  /*a5b0*/  FADD.FTZ R174, R174, R167 ;  /* 0x000000a7aeae7221 */ /* 0x000fe80000010000 */
[C---:B------:R-:W-:Y:S01]  /*a5c0*/  HMMA.16816.F32.BF16 R104, R12.reuse, R18, R104 ;  /* 0x000000120c68723c */ /* 0x040fe20000041868 */
[----:B------:R-:W2:Y:S03]  /*a5d0*/  LDSM.16.MT88.4 R16, [R135+UR4+0x4900] ;  /* 0x004900048710783b */ /* 0x000ea60008004200 */
[----:B------:R-:W-:Y:S04]  /*a5e0*/  FADD.FTZ R215, R215, R174 ;  /* 0x000000aed7d77221 */ /* 0x000fe80000010000 */
[C---:B---3--:R-:W-:Y:S04]  /*a5f0*/  HMMA.16816.F32.BF16 R108, R12.reuse, R140, R108 ;  /* 0x0000008c0c6c723c */ /* 0x048fe8000004186c */
[----:B------:R-:W-:Y:S04]  /*a600*/  FADD.FTZ R216, R216, R215 ;  /* 0x000000d7d8d87221 */ /* 0x000fe80000010000 */
[C---:B------:R-:W-:Y:S01]  /*a610*/  HMMA.16816.F32.BF16 R112, R12.reuse, R142, R112 ;  /* 0x0000008e0c70723c */ /* 0x040fe20000041870 */
[----:B------:R-:W-:Y:S03]  /*a620*/  LDSM.16.MT88.4 R140, [R134+UR4+0x1100] ;  /* 0x00110004868c783b */ /* 0x000fe60008004200 */
[----:B------:R-:W-:Y:S04]  /*a630*/  FADD.FTZ R217, R217, R216 ;  /* 0x000000d8d9d97221 */ /* 0x000fe80000010000 */
        /* <DEDUP_REMOVED lines=10> */
[----:B------:R-:W-:Y:S03]  /*a6e0*/  FFMA.FTZ R151, R25, c[0x0][0x2d0], -R171 ;  /* 0x0000b40019977a23 */ /* 0x000fe600000108ab */
[--C-:B------:R-:W-:Y:S01]  /*a6f0*/  FFMA.FTZ R152, R22, c[0x0][0x2d0], -R169.reuse ;  /* 0x0000b40016987a23 */ /* 0x100fe200000108a9 */
[C---:B------:R-:W-:Y:S01]  /*a700*/  HMMA.16816.F32.BF16 R48, R12.reuse, R154, R48 ;  /* 0x0000009a0c30723c */ /* 0x040fe20000041830 */
[----:B------:R-:W3:Y:S03]  /*a710*/  MUFU.EX2 R149, R149 ;  /* 0x0000009500957308 */ /* 0x000ee60000000800 */
[--C-:B------:R-:W-:Y:S02]  /*a720*/  FFMA.FTZ R153, R23, c[0x0][0x2d0], -R169.reuse ;  /* 0x0000b40017997a23 */ /* 0x100fe400000108a9 */
[----:B------:R-:W-:Y:S01]  /*a730*/  LDSM.16.MT88.4 R20, [R133+0x1100] ;  /* 0x001100008514783b */ /* 0x000fe20000004200 */
[--C-:B------:R-:W-:Y:S01]  /*a740*/  FFMA.FTZ R154, R26, c[0x0][0x2d0], -R169.reuse ;  /* 0x0000b4001a9a7a23 */ /* 0x100fe200000108a9 */
[C---:B------:R-:W-:Y:S03]  /*a750*/  HMMA.16816.F32.BF16 R52, R12.reuse, R156, R52 ;  /* 0x0000009c0c34723c */ /* 0x040fe60000041834 */
[----:B------:R-:W-:Y:S01]  /*a760*/  MUFU.EX2 R150, R150 ;  /* 0x0000009600967308 */ /* 0x000fe20000000800 */
[----:B------:R-:W-:Y:S02]  /*a770*/  FFMA.FTZ R155, R27, c[0x0][0x2d0], -R169 ;  /* 0x0000b4001b9b7a23 */ /* 0x000fe400000108a9 */
[----:B------:R-:W-:Y:S01]  /*a780*/  LDSM.16.MT88.4 R24, [R160+0x1100] ;  /* 0x00110000a018783b */ /* 0x000fe20000004200 */
[--C-:B------:R-:W-:Y:S01]  /*a790*/  FFMA.FTZ R156, R28, c[0x0][0x2d0], -R171.reuse ;  /* 0x0000b4001c9c7a23 */ /* 0x100fe200000108ab */
[C---:B------:R-:W-:Y:S04]  /*a7a0*/  HMMA.16816.F32.BF16 R56, R12.reuse, R158, R56 ;  /* 0x0000009e0c38723c */ /* 0x040fe80000041838 */
[--C-:B------:R-:W-:Y:S01]  /*a7b0*/  FFMA.FTZ R157, R29, c[0x0][0x2d0], -R171.reuse ;  /* 0x0000b4001d9d7a23 */ /* 0x100fe200000108ab */
[----:B------:R-:W4:Y:S02]  /*a7c0*/  MUFU.EX2 R151, R151 ;  /* 0x0000009700977308 */ /* 0x000f240000000800 */
[--C-:B------:R-:W-:Y:S01]  /*a7d0*/  FFMA.FTZ R158, R32, c[0x0][0x2d0], -R171.reuse ;  /* 0x0000b400209e7a23 */ /* 0x100fe200000108ab */
[C---:B-1----:R-:W-:Y:S04]  /*a7e0*/  HMMA.16816.F32.BF16 R60, R12.reuse, R124, R60 ;  /* 0x0000007c0c3c723c */ /* 0x042fe8000004183c */
[----:B------:R-:W-:Y:S02]  /*a7f0*/  FFMA.FTZ R171, R33, c[0x0][0x2d0], -R171 ;  /* 0x0000b40021ab7a23 */ /* 0x000fe400000108ab */
[--C-:B------:R-:W-:Y:S01]  /*a800*/  FFMA.FTZ R159, R30, c[0x0][0x2d0], -R169.reuse ;  /* 0x0000b4001e9f7a23 */ /* 0x100fe200000108a9 */
[----:B------:R-:W-:Y:S01]  /*a810*/  MUFU.EX2 R152, R152 ;  /* 0x0000009800987308 */ /* 0x000fe20000000800 */
[C---:B------:R-:W-:Y:S01]  /*a820*/  HMMA.16816.F32.BF16 R64, R12.reuse, R126, R64 ;  /* 0x0000007e0c40723c */ /* 0x040fe20000041840 */
[----:B------:R-:W1:Y:S03]  /*a830*/  LDSM.16.MT88.4 R124, [R160+0x4900] ;  /* 0x00490000a07c783b */ /* 0x000e660000004200 */
[----:B------:R-:W-:Y:S04]  /*a840*/  FFMA.FTZ R169, R35, c[0x0][0x2d0], -R169 ;  /* 0x0000b40023a97a23 */ /* 0x000fe800000108a9 */
[C---:B--2---:R-:W-:Y:S01]  /*a850*/  HMMA.16816.F32.BF16 R68, R12.reuse, R16, R68 ;  /* 0x000000100c44723c */ /* 0x044fe20000041844 */
[----:B------:R-:W-:Y:S01]  /*a860*/  LDSM.16.MT88.4 R28, [R133+0x1900] ;  /* 0x00190000851c783b */ /* 0x000fe20000004200 */
[----:B------:R-:W2:Y:S06]  /*a870*/  MUFU.EX2 R153, R153 ;  /* 0x0000009900997308 */ /* 0x000eac0000000800 */
[C---:B------:R-:W-:Y:S01]  /*a880*/  HMMA.16816.F32.BF16 R72, R12.reuse, R18, R72 ;  /* 0x000000120c48723c */ /* 0x040fe20000041848 */
[----:B------:R-:W5:Y:S03]  /*a890*/  LDSM.16.MT88.4 R16, [R135+UR4+0x1100] ;  /* 0x001100048710783b */ /* 0x000f660008004200 */
[----:B------:R-:W-:Y:S04]  /*a8a0*/  MUFU.EX2 R154, R154 ;  /* 0x0000009a009a7308 */ /* 0x000fe80000000800 */
[C---:B------:R-:W-:Y:S01]  /*a8b0*/  HMMA.16816.F32.BF16 R76, R12.reuse, R128, R76 ;  /* 0x000000800c4c723c */ /* 0x040fe2000004184c */
[----:B------:R-:W-:Y:S05]  /*a8c0*/  LDSM.16.MT88.4 R32, [R134+UR4+0x1900] ;  /* 0x001900048620783b */ /* 0x000fea0008004200 */
[----:B------:R-:W1:Y:S02]  /*a8d0*/  MUFU.EX2 R155, R155 ;  /* 0x0000009b009b7308 */ /* 0x000e640000000800 */
[C---:B------:R-:W-:Y:S01]  /*a8e0*/  HMMA.16816.F32.BF16 R80, R12.reuse, R130, R80 ;  /* 0x000000820c50723c */ /* 0x040fe20000041850 */
[----:B------:R-:W2:Y:S07]  /*a8f0*/  LDSM.16.MT88.4 R128, [R135+UR4+0x3100] ;  /* 0x003100048780783b */ /* 0x000eae0008004200 */
[C---:B------:R-:W-:Y:S01]  /*a900*/  HMMA.16816.F32.BF16 R84, R12.reuse, R136, R84 ;  /* 0x000000880c54723c */ /* 0x040fe20000041854 */
[----:B------:R-:W-:Y:S07]  /*a910*/  MUFU.EX2 R156, R156 ;  /* 0x0000009c009c7308 */ /* 0x000fee0000000800 */
[C---:B------:R-:W-:Y:S01]  /*a920*/  HMMA.16816.F32.BF16 R88, R12.reuse, R138, R88 ;  /* 0x0000008a0c58723c */ /* 0x040fe20000041858 */
[----:B------:R-:W-:Y:S02]  /*a930*/  LDSM.16.MT88.4 R136, [R160+0x1900] ;  /* 0x00190000a088783b */ /* 0x000fe40000004200 */
[----:B------:R-:W2:Y:S05]  /*a940*/  MUFU.EX2 R157, R157 ;  /* 0x0000009d009d7308 */ /* 0x000eaa0000000800 */
[C---:B-1----:R-:W-:Y:S05]  /*a950*/  HMMA.16816.F32.BF16 R92, R12.reuse, R124, R92 ;  /* 0x0000007c0c5c723c */ /* 0x042fea000004185c */
[----:B------:R-:W-:Y:S03]  /*a960*/  MUFU.EX2 R158, R158 ;  /* 0x0000009e009e7308 */ /* 0x000fe60000000800 */
[----:B------:R-:W-:Y:S01]  /*a970*/  HMMA.16816.F32.BF16 R96, R12, R126, R96 ;  /* 0x0000007e0c60723c */ /* 0x000fe20000041860 */
[----:B------:R-:W1:Y:S06]  /*a980*/  LDSM.16.MT88.4 R124, [R133+0x3100] ;  /* 0x00310000857c783b */ /* 0x000e6c0000004200 */
[----:B---3--:R-:W-:Y:S01]  /*a990*/  F2FP.BF16.PACK_AB R12, R149, R148 ;  /* 0x00000094950c723e */ /* 0x008fe200000010ff */
[----:B------:R-:W3:Y:S01]  /*a9a0*/  MUFU.EX2 R171, R171 ;  /* 0x000000ab00ab7308 */ /* 0x000ee20000000800 */
[----:B----4-:R-:W-:Y:S03]  /*a9b0*/  F2FP.BF16.PACK_AB R14, R151, R150 ;  /* 0x00000096970e723e */ /* 0x010fe600000010ff */
[----:B--2---:R-:W-:Y:S01]  /*a9c0*/  F2FP.BF16.PACK_AB R13, R153, R152 ;  /* 0x00000098990d723e */ /* 0x004fe200000010ff */
[----:B------:R-:W-:Y:S01]  /*a9d0*/  FADD.FTZ R152, R152, R217 ;  /* 0x000000d998987221 */ /* 0x000fe20000010000 */
[----:B------:R-:W-:Y:S03]  /*a9e0*/  F2FP.BF16.PACK_AB R15, R155, R154 ;  /* 0x0000009a9b0f723e */ /* 0x000fe600000010ff */
[----:B------:R-:W-:Y:S01]  /*a9f0*/  FADD.FTZ R153, R153, R152 ;  /* 0x0000009899997221 */ /* 0x000fe20000010000 */
[----:B------:R-:W2:Y:S03]  /*aa00*/  MUFU.EX2 R159, R159 ;  /* 0x0000009f009f7308 */ /* 0x000ea60000000800 */
[C---:B-----5:R-:W-:Y:S03]  /*aa10*/  HMMA.16816.F32.BF16 R4, R12.reuse, R16, R4 ;  /* 0x000000100c04723c */ /* 0x060fe60000041804 */
[----:B------:R-:W-:Y:S04]  /*aa20*/  FADD.FTZ R154, R154, R153 ;  /* 0x000000999a9a7221 */ /* 0x000fe80000010000 */
[----:B------:R-:W4:Y:S01]  /*aa30*/  MUFU.EX2 R220, R169 ;  /* 0x000000a900dc7308 */ /* 0x000f220000000800 */
[C---:B------:R-:W-:Y:S01]  /*aa40*/  HMMA.16816.F32.BF16 R8, R12.reuse, R18, R8 ;  /* 0x000000120c08723c */ /* 0x040fe20000041808 */
[----:B------:R-:W5:Y:S03]  /*aa50*/  LDSM.16.MT88.4 R16, [R134+UR4+0x3100] ;  /* 0x003100048610783b */ /* 0x000f660008004200 */
[----:B------:R-:W-:Y:S04]  /*aa60*/  FADD.FTZ R154, R155, R154 ;  /* 0x0000009a9b9a7221 */ /* 0x000fe80000010000 */
[C---:B------:R-:W-:Y:S08]  /*aa70*/  HMMA.16816.F32.BF16 R100, R12.reuse, R20, R100 ;  /* 0x000000140c64723c */ /* 0x040ff00000041864 */
[C---:B------:R-:W-:Y:S01]  /*aa80*/  HMMA.16816.F32.BF16 R104, R12.reuse, R22, R104 ;  /* 0x000000160c68723c */ /* 0x040fe20000041868 */
[----:B------:R-:W1:Y:S07]  /*aa90*/  LDSM.16.MT88.4 R20, [R160+0x3100] ;  /* 0x00310000a014783b */ /* 0x000e6e0000004200 */
[C---:B------:R-:W-:Y:S08]  /*aaa0*/  HMMA.16816.F32.BF16 R108, R12.reuse, R140, R108 ;  /* 0x0000008c0c6c723c */ /* 0x040ff0000004186c */
[C---:B------:R-:W-:Y:S01]  /*aab0*/  HMMA.16816.F32.BF16 R112, R12.reuse, R142, R112 ;  /* 0x0000008e0c70723c */ /* 0x040fe20000041870 */
[----:B------:R-:W-:Y:S07]  /*aac0*/  LDSM.16.MT88.4 R140, [R135+UR4+0x3900] ;  /* 0x00390004878c783b */ /* 0x000fee0008004200 */
[C---:B------:R-:W-:Y:S08]  /*aad0*/  HMMA.16816.F32.BF16 R116, R12.reuse, R24, R116 ;  /* 0x000000180c74723c */ /* 0x040ff00000041874 */
[C---:B------:R-:W-:Y:S01]  /*aae0*/  HMMA.16816.F32.BF16 R120, R12.reuse, R26, R120 ;  /* 0x0000001a0c78723c */ /* 0x040fe20000041878 */
[----:B------:R-:W2:Y:S07]  /*aaf0*/  LDSM.16.MT88.4 R24, [R135+UR4+0x5100] ;  /* 0x005100048718783b */ /* 0x000eae0008004200 */
[C---:B------:R-:W-:Y:S08]  /*ab00*/  HMMA.16816.F32.BF16 R36, R12.reuse, R128, R36 ;  /* 0x000000800c24723c */ /* 0x040ff00000041824 */
[C---:B------:R-:W-:Y:S08]  /*ab10*/  HMMA.16816.F32.BF16 R40, R12.reuse, R130, R40 ;  /* 0x000000820c28723c */ /* 0x040ff00000041828 */
[C---:B-1----:R-:W-:Y:S08]  /*ab20*/  HMMA.16816.F32.BF16 R44, R12.reuse, R124, R44 ;  /* 0x0000007c0c2c723c */ /* 0x042ff0000004182c */
[C---:B------:R-:W-:Y:S01]  /*ab30*/  HMMA.16816.F32.BF16 R48, R12.reuse, R126, R48 ;  /* 0x0000007e0c30723c */ /* 0x040fe20000041830 */
[----:B------:R-:W1:Y:S07]  /*ab40*/  LDSM.16.MT88.4 R124, [R133+0x5100] ;  /* 0x00510000857c783b */ /* 0x000e6e0000004200 */
[C---:B-----5:R-:W-:Y:S08]  /*ab50*/  HMMA.16816.F32.BF16 R52, R12.reuse, R16, R52 ;  /* 0x000000100c34723c */ /* 0x060ff00000041834 */
[C---:B------:R-:W-:Y:S01]  /*ab60*/  HMMA.16816.F32.BF16 R56, R12.reuse, R18, R56 ;  /* 0x000000120c38723c */ /* 0x040fe20000041838 */
[----:B------:R-:W5:Y:S07]  /*ab70*/  LDSM.16.MT88.4 R16, [R134+UR4+0x5100] ;  /* 0x005100048610783b */ /* 0x000f6e0008004200 */
[C---:B------:R-:W-:Y:S08]  /*ab80*/  HMMA.16816.F32.BF16 R60, R12.reuse, R20, R60 ;  /* 0x000000140c3c723c */ /* 0x040ff0000004183c */
[C---:B------:R-:W-:Y:S01]  /*ab90*/  HMMA.16816.F32.BF16 R64, R12.reuse, R22, R64 ;  /* 0x000000160c40723c */ /* 0x040fe20000041840 */
[----:B------:R-:W3:Y:S07]  /*aba0*/  LDSM.16.MT88.4 R20, [R160+0x5100] ;  /* 0x00510000a014783b */ /* 0x000eee0000004200 */
[C---:B--2---:R-:W-:Y:S08]  /*abb0*/  HMMA.16816.F32.BF16 R68, R12.reuse, R24, R68 ;  /* 0x000000180c44723c */ /* 0x044ff00000041844 */
[C---:B------:R-:W-:Y:S01]  /*abc0*/  HMMA.16816.F32.BF16 R72, R12.reuse, R26, R72 ;  /* 0x0000001a0c48723c */ /* 0x040fe20000041848 */
[----:B------:R-:W2:Y:S07]  /*abd0*/  LDSM.16.MT88.4 R24, [R135+UR4+0x1900] ;  /* 0x001900048718783b */ /* 0x000eae0008004200 */
[C---:B-1----:R-:W-:Y:S08]  /*abe0*/  HMMA.16816.F32.BF16 R76, R12.reuse, R124, R76 ;  /* 0x0000007c0c4c723c */ /* 0x042ff0000004184c */
[C---:B------:R-:W-:Y:S08]  /*abf0*/  HMMA.16816.F32.BF16 R80, R12.reuse, R126, R80 ;  /* 0x0000007e0c50723c */ /* 0x040ff00000041850 */
[C---:B-----5:R-:W-:Y:S08]  /*ac00*/  HMMA.16816.F32.BF16 R84, R12.reuse, R16, R84 ;  /* 0x000000100c54723c */ /* 0x060ff00000041854 */
[C---:B------:R-:W-:Y:S01]  /*ac10*/  HMMA.16816.F32.BF16 R88, R12.reuse, R18, R88 ;  /* 0x000000120c58723c */ /* 0x040fe20000041858 */
[----:B------:R-:W1:Y:S07]  /*ac20*/  LDSM.16.MT88.4 R16, [R134+UR4+0x3900] ;  /* 0x003900048610783b */ /* 0x000e6e0008004200 */
[C---:B---3--:R-:W-:Y:S07]  /*ac30*/  HMMA.16816.F32.BF16 R92, R12.reuse, R20, R92 ;  /* 0x000000140c5c723c */ /* 0x048fee000004185c */
[----:B------:R-:W-:Y:S01]  /*ac40*/  IADD3 R20, R214, -0x2, RZ ;  /* 0xfffffffed6147810 */ /* 0x000fe20007ffe0ff */
[----:B------:R-:W-:Y:S03]  /*ac50*/  HMMA.16816.F32.BF16 R96, R12, R22, R96 ;  /* 0x000000160c60723c */ /* 0x000fe60000041860 */
[----:B------:R-:W-:Y:S04]  /*ac60*/  ISETP.GE.AND P6, PT, R20, R189, PT ;  /* 0x000000bd1400720c */ /* 0x000fe80003fc6270 */
[----:B------:R-:W-:Y:S02]  /*ac70*/  F2FP.BF16.PACK_AB R12, R157, R156 ;  /* 0x0000009c9d0c723e */ /* 0x000fe400000010ff */
[----:B------:R-:W-:Y:S03]  /*ac80*/  F2FP.BF16.PACK_AB R14, R171, R158 ;  /* 0x0000009eab0e723e */ /* 0x000fe600000010ff */
[----:B------:R-:W-:Y:S01]  /*ac90*/  F2FP.BF16.PACK_AB R13, R218, R159 ;  /* 0x0000009fda0d723e */ /* 0x000fe200000010ff */
[----:B------:R-:W-:Y:S01]  /*aca0*/  FADD.FTZ R159, R159, R154 ;  /* 0x0000009a9f9f7221 */ /* 0x000fe20000010000 */
[----:B----4-:R-:W-:Y:S03]  /*acb0*/  F2FP.BF16.PACK_AB R15, R220, R219 ;  /* 0x000000dbdc0f723e */ /* 0x010fe600000010ff */
[----:B------:R-:W-:Y:S04]  /*acc0*/  FADD.FTZ R218, R218, R159 ;  /* 0x0000009fdada7221 */ /* 0x000fe80000010000 */
[C---:B--2---:R-:W-:Y:S01]  /*acd0*/  HMMA.16816.F32.BF16 R128, R12.reuse, R24, R4 ;  /* 0x000000180c80723c */ /* 0x044fe20000041804 */
[----:B------:R-:W2:Y:S02]  /*ace0*/  LDSM.16.MT88.4 R4, [R160+0x3900] ;  /* 0x00390000a004783b */ /* 0x000ea40000004200 */
[----:B------:R-:W-:Y:S04]  /*acf0*/  FADD.FTZ R219, R219, R218 ;  /* 0x000000dadbdb7221 */ /* 0x000fe80000010000 */
[----:B------:R-:W-:Y:S01]  /*ad00*/  FADD.FTZ R206, R220, R219 ;  /* 0x000000dbdcce7221 */ /* 0x000fe20000010000 */
[C---:B------:R-:W-:Y:S01]  /*ad10*/  HMMA.16816.F32.BF16 R124, R12.reuse, R26, R8 ;  /* 0x0000001a0c7c723c */ /* 0x040fe20000041808 */
[----:B------:R-:W3:Y:S07]  /*ad20*/  LDSM.16.MT88.4 R8, [R135+UR4+0x5900] ;  /* 0x005900048708783b */ /* 0x000eee0008004200 */
        /* <DEDUP_REMOVED lines=12> */
[----:B------:R1:W4:Y:S07]  /*adf0*/  LDSM.16.MT88.4 R16, [R133+0x5900] ;  /* 0x005900008510783b */ /* 0x00032e0000004200 */
[C---:B--2---:R-:W-:Y:S07]  /*ae00*/  HMMA.16816.F32.BF16 R60, R12.reuse, R4, R60 ;  /* 0x000000040c3c723c */ /* 0x044fee000004183c */
[----:B------:R-:W-:Y:S01]  /*ae10*/  @P6 SHF.R.S32.HI R5, RZ, 0x1f, R20 ;  /* 0x0000001fff056819 */ /* 0x000fe20000011414 */
[C---:B------:R-:W-:Y:S04]  /*ae20*/  HMMA.16816.F32.BF16 R64, R12.reuse, R6, R64 ;  /* 0x000000060c40723c */ /* 0x040fe80000041840 */
[----:B------:R-:W-:Y:S04]  /*ae30*/  @P6 IMAD R5, R5, c[0x0][0x1e0], RZ ;  /* 0x0000780005056a24 */ /* 0x000fe800078e02ff */
[C---:B---3--:R-:W-:Y:S04]  /*ae40*/  HMMA.16816.F32.BF16 R68, R12.reuse, R8, R68 ;  /* 0x000000080c44723c */ /* 0x048fe80000041844 */
[C---:B------:R-:W-:Y:S01]  /*ae50*/  @P6 IMAD R5, R20.reuse, c[0x0][0x1e4], R5 ;  /* 0x0000790014056a24 */ /* 0x040fe200078e0205 */
[----:B-1----:R-:W-:Y:S01]  /*ae60*/  MOV R133, R2 ;  /* 0x0000000200857202 */ /* 0x002fe20000000f00 */
[----:B------:R-:W-:Y:S02]  /*ae70*/  @P6 IMAD.WIDE.U32 R20, R20, c[0x0][0x1e0], RZ ;  /* 0x0000780014146a25 */ /* 0x000fe400078e00ff */
[C---:B------:R-:W-:Y:S04]  /*ae80*/  HMMA.16816.F32.BF16 R72, R12.reuse, R10, R72 ;  /* 0x0000000a0c48723c */ /* 0x040fe80000041848 */
[----:B------:R-:W-:Y:S02]  /*ae90*/  @P6 IADD3 R5, R21, R5, RZ ;  /* 0x0000000515056210 */ /* 0x000fe40007ffe0ff */
[C---:B------:R-:W-:Y:S02]  /*aea0*/  @P6 SHF.L.U32 R8, R20.reuse, 0x6, RZ ;  /* 0x0000000614086819 */ /* 0x040fe400000006ff */
[----:B------:R-:W-:Y:S01]  /*aeb0*/  @P6 SHF.L.U64.HI R9, R20, 0x6, R5 ;  /* 0x0000000614096819 */ /* 0x000fe20000010205 */
[C---:B----4-:R-:W-:Y:S01]  /*aec0*/  HMMA.16816.F32.BF16 R76, R12.reuse, R16, R76 ;  /* 0x000000100c4c723c */ /* 0x050fe2000004184c */
[----:B------:R-:W1:Y:S02]  /*aed0*/  LDSM.16.MT88.4 R4, [R134+UR4+0x5900] ;  /* 0x005900048604783b */ /* 0x000e640008004200 */
[C---:B------:R-:W-:Y:S02]  /*aee0*/  @P6 IADD3 R3, P0, R8.reuse, R198, RZ ;  /* 0x000000c608036210 */ /* 0x040fe40007f1e0ff */
[----:B------:R-:W-:Y:S02]  /*aef0*/  @P6 IADD3 R21, P4, R8, R179, RZ ;  /* 0x000000b308156210 */ /* 0x000fe40007f9e0ff */
[----:B------:R-:W-:Y:S01]  /*af00*/  @P6 LEA R22, P5, R3, c[0x0][0x1c8], 0x1 ;  /* 0x0000720003166a11 */ /* 0x000fe200078a08ff */
[C---:B------:R-:W-:Y:S04]  /*af10*/  HMMA.16816.F32.BF16 R80, R12.reuse, R18, R80 ;  /* 0x000000120c50723c */ /* 0x040fe80000041850 */
[----:B------:R-:W-:Y:S02]  /*af20*/  @P6 IADD3.X R10, R9, R203, RZ, P0, !PT ;  /* 0x000000cb090a6210 */ /* 0x000fe400007fe4ff */
[----:B------:R-:W-:Y:S02]  /*af30*/  @P6 LEA R20, P0, R21, c[0x0][0x1c8], 0x1 ;  /* 0x0000720015146a11 */ /* 0x000fe400078008ff */
[----:B------:R-:W-:Y:S01]  /*af40*/  @P6 LEA.HI.X R23, R3, c[0x0][0x1cc], R10, 0x1, P5 ;  /* 0x0000730003176a11 */ /* 0x000fe200028f0c0a */
[----:B------:R-:W-:Y:S03]  /*af50*/  FADD.FTZ R3, R164, R161 ;  /* 0x000000a1a4037221 */ /* 0x000fe60000010000 */
[----:B------:R-:W-:Y:S01]  /*af60*/  @P6 IADD3.X R24, R9, R178, RZ, P4, !PT ;  /* 0x000000b209186210 */ /* 0x000fe200027fe4ff */
[----:B------:R-:W-:Y:S01]  /*af70*/  FADD.FTZ R170, R170, R3 ;  /* 0x00000003aaaa7221 */ /* 0x000fe20000010000 */
[----:B------:R-:W-:Y:S02]  /*af80*/  MOV R3, UR7 ;  /* 0x0000000700037c02 */ /* 0x000fe40008000f00 */
[----:B------:R-:W-:Y:S01]  /*af90*/  @P6 LEA.HI.X R21, R21, c[0x0][0x1cc], R24, 0x1, P0 ;  /* 0x0000730015156a11 */ /* 0x000fe200000f0c18 */
[----:B------:R-:W-:Y:S01]  /*afa0*/  FADD.FTZ R173, R173, R170 ;  /* 0x000000aaadad7221 */ /* 0x000fe20000010000 */
[----:B------:R-:W-:Y:S01]  /*afb0*/  @P6 IADD3 R24, P5, R193, R8, RZ ;  /* 0x00000008c1186210 */ /* 0x000fe20007fbe0ff */
[----:B------:R-:W-:Y:S01]  /*afc0*/  @P6 IMAD R3, R3, 0x3000, R194 ;  /* 0x0000300003036824 */ /* 0x000fe200078e02c2 */
[----:B------:R-:W-:Y:S01]  /*afd0*/  @P6 IADD3 R17, P0, R8, R177, RZ ;  /* 0x000000b108116210 */ /* 0x000fe20007f1e0ff */
[----:B------:R-:W-:Y:S01]  /*afe0*/  FADD.FTZ R172, R172, R173 ;  /* 0x000000adacac7221 */ /* 0x000fe20000010000 */
[----:B------:R-:W-:Y:S02]  /*aff0*/  @P6 IADD3.X R25, R192, R9, RZ, P5, !PT ;  /* 0x00000009c0196210 */ /* 0x000fe40002ffe4ff */
[----:B------:R-:W-:Y:S01]  /*b000*/  @P6 IADD3.X R28, R9, R176, RZ, P0, !PT ;  /* 0x000000b0091c6210 */ /* 0x000fe200007fe4ff */
[----:B------:R-:W-:Y:S01]  /*b010*/  FADD.FTZ R175, R175, R172 ;  /* 0x000000acafaf7221 */ /* 0x000fe20000010000 */
[----:B------:R-:W2:Y:S01]  /*b020*/  LDSM.16.MT88.4 R8, [R160+0x5900] ;  /* 0x00590000a008783b */ /* 0x000ea20000004200 */
[----:B------:R-:W-:Y:S02]  /*b030*/  @P6 SHF.L.U32 R3, R3, 0x1, RZ ;  /* 0x0000000103036819 */ /* 0x000fe400000006ff */
[C---:B------:R-:W-:Y:S01]  /*b040*/  @P6 LEA R16, P5, R17.reuse, c[0x0][0x1c8], 0x1 ;  /* 0x0000720011106a11 */ /* 0x040fe200078a08ff */
[----:B------:R-:W-:Y:S01]  /*b050*/  FADD.FTZ R148, R148, R175 ;  /* 0x000000af94947221 */ /* 0x000fe20000010000 */
[C---:B------:R-:W-:Y:S02]  /*b060*/  @P6 IADD3 R27, P4, R24.reuse, R198, RZ ;  /* 0x000000c6181b6210 */ /* 0x040fe40007f9e0ff */
[----:B------:R-:W-:Y:S01]  /*b070*/  @P6 LEA.HI.X R17, R17, c[0x0][0x1cc], R28, 0x1, P5 ;  /* 0x0000730011116a11 */ /* 0x000fe200028f0c1c */
[----:B------:R-:W-:Y:S01]  /*b080*/  @!PT LDS RZ, [RZ] ;  /* 0x00000000fffff984 */ /* 0x000fe20000000800 */
[----:B------:R-:W-:Y:S01]  /*b090*/  @!PT LDS RZ, [RZ] ;  /* 0x00000000fffff984 */ /* 0x000fe20000000800 */
[----:B------:R-:W-:Y:S01]  /*b0a0*/  @!PT LDS RZ, [RZ] ;  /* 0x00000000fffff984 */ /* 0x000fe20000000800 */
[----:B------:R3:W-:Y:S01]  /*b0b0*/  @P6 LDGSTS.E.BYPASS.LTC128B.128 [R3+0xc100], [R22.64], !P3 ;  /* 0x0c10000016036fae */ /* 0x0007e2000d901d4a */
[----:B------:R-:W-:Y:S01]  /*b0c0*/  @P6 LEA R26, P0, R27, c[0x0][0x1c8], 0x1 ;  /* 0x000072001b1a6a11 */ /* 0x000fe200078008ff */
[C---:B-1----:R-:W-:Y:S03]  /*b0d0*/  HMMA.16816.F32.BF16 R84, R12.reuse, R4, R84 ;  /* 0x000000040c54723c */ /* 0x042fe60000041854 */
[----:B------:R-:W-:Y:S01]  /*b0e0*/  @P6 IADD3.X R30, R25, R203, RZ, P4, !PT ;  /* 0x000000cb191e6210 */ /* 0x000fe200027fe4ff */
[----:B------:R-:W-:Y:S01]  /*b0f0*/  FADD.FTZ R149, R149, R148 ;  /* 0x0000009495957221 */ /* 0x000fe20000010000 */
[C---:B------:R-:W-:Y:S01]  /*b100*/  @P6 IADD3 R29, P4, R24.reuse, R177, RZ ;  /* 0x000000b1181d6210 */ /* 0x040fe20007f9e0ff */
[----:B------:R3:W-:Y:S01]  /*b110*/  @P6 LDGSTS.E.BYPASS.LTC128B.128 [R3+0xe100], [R20.64], !P2 ;  /* 0x0e10000014036fae */ /* 0x0007e2000d101d4a */
[----:B------:R-:W-:Y:S01]  /*b120*/  @P6 LEA.HI.X R27, R27, c[0x0][0x1cc], R30, 0x1, P0 ;  /* 0x000073001b1b6a11 */ /* 0x000fe200000f0c1e */
[C---:B------:R-:W-:Y:S04]  /*b130*/  HMMA.16816.F32.BF16 R88, R12.reuse, R6, R88 ;  /* 0x000000060c58723c */ /* 0x040fe80000041858 */
[----:B------:R-:W-:Y:S01]  /*b140*/  @P6 IADD3 R28, P0, R24, R179, RZ ;  /* 0x000000b3181c6210 */ /* 0x000fe20007f1e0ff */
[----:B------:R-:W-:Y:S01]  /*b150*/  FADD.FTZ R150, R150, R149 ;  /* 0x0000009596967221 */ /* 0x000fe20000010000 */
[----:B------:R3:W-:Y:S01]  /*b160*/  @P6 LDGSTS.E.BYPASS.LTC128B.128 [R3+0x10100], [R16.64], !P1 ;  /* 0x1010000010036fae */ /* 0x0007e2000c901d4a */
[C---:B------:R-:W-:Y:S02]  /*b170*/  @P6 IADD3.X R30, R25.reuse, R176, RZ, P4, !PT ;  /* 0x000000b0191e6210 */ /* 0x040fe400027fe4ff */
[C---:B------:R-:W-:Y:S03]  /*b180*/  @P6 LEA R18, P5, R28.reuse, c[0x0][0x1c8], 0x1 ;  /* 0x000072001c126a11 */ /* 0x040fe600078a08ff */
[----:B------:R-:W-:Y:S01]  /*b190*/  @P6 IADD3.X R19, R25, R178, RZ, P0, !PT ;  /* 0x000000b219136210 */ /* 0x000fe200007fe4ff */
[----:B------:R-:W-:Y:S01]  /*b1a0*/  FADD.FTZ R151, R151, R150 ;  /* 0x0000009697977221 */ /* 0x000fe20000010000 */
[----:B------:R3:W-:Y:S01]  /*b1b0*/  @P6 LDGSTS.E.BYPASS.LTC128B.128 [R3+0xd100], [R26.64], !P3 ;  /* 0x0d1000001a036fae */ /* 0x0007e2000d901d4a */
[C---:B------:R-:W-:Y:S02]  /*b1c0*/  @P6 LEA R24, P0, R29.reuse, c[0x0][0x1c8], 0x1 ;  /* 0x000072001d186a11 */ /* 0x040fe400078008ff */
[----:B------:R-:W-:Y:S01]  /*b1d0*/  @P6 LEA.HI.X R19, R28, c[0x0][0x1cc], R19, 0x1, P5 ;  /* 0x000073001c136a11 */ /* 0x000fe200028f0c13 */
[----:B------:R-:W-:Y:S01]  /*b1e0*/  FADD.FTZ R156, R156, R151 ;  /* 0x000000979c9c7221 */ /* 0x000fe20000010000 */
[----:B------:R-:W-:Y:S02]  /*b1f0*/  @P6 LEA.HI.X R25, R29, c[0x0][0x1cc], R30, 0x1, P0 ;  /* 0x000073001d196a11 */ /* 0x000fe400000f0c1e */
[----:B------:R-:W-:Y:S01]  /*b200*/  ISETP.GT.AND P0, PT, R214, R213, PT ;  /* 0x000000d5d600720c */ /* 0x000fe20003f04270 */
[----:B------:R3:W-:Y:S01]  /*b210*/  @P6 LDGSTS.E.BYPASS.LTC128B.128 [R3+0xf100], [R18.64], !P2 ;  /* 0x0f10000012036fae */ /* 0x0007e2000d101d4a */
[C---:B--2---:R-:W-:Y:S03]  /*b220*/  HMMA.16816.F32.BF16 R92, R12.reuse, R8, R92 ;  /* 0x000000080c5c723c */ /* 0x044fe6000004185c */
[----:B------:R-:W-:Y:S01]  /*b230*/  FADD.FTZ R157, R157, R156 ;  /* 0x0000009c9d9d7221 */ /* 0x000fe20000010000 */
[----:B------:R-:W-:Y:S03]  /*b240*/  MOV R214, R210 ;  /* 0x000000d200d67202 */ /* 0x000fe60000000f00 */
[----:B------:R3:W-:Y:S01]  /*b250*/  @P6 LDGSTS.E.BYPASS.LTC128B.128 [R3+0x11100], [R24.64], !P1 ;  /* 0x1110000018036fae */ /* 0x0007e2000c901d4a */
[----:B------:R-:W-:Y:S04]  /*b260*/  HMMA.16816.F32.BF16 R96, R12, R10, R96 ;  /* 0x0000000a0c60723c */ /* 0x000fe80000041860 */
[----:B------:R-:W-:Y:S03]  /*b270*/  FADD.FTZ R158, R158, R157 ;  /* 0x0000009d9e9e7221 */ /* 0x000fe60000010000 */
[----:B------:R-:W0:Y:S01]  /*b280*/  LDGDEPBAR ;  /* 0x00000000000079af */ /* 0x000e220000000000 */
[----:B------:R-:W-:Y:S01]  /*b290*/  FADD.FTZ R207, R171, R158 ;  /* 0x0000009eabcf7221 */ /* 0x000fe20000010000 */
[----:B---3--:R-:W-:Y:S01]  /*b2a0*/  MOV R3, R0 ;  /* 0x0000000000037202 */ /* 0x008fe20000000f00 */
[----:B------:R-:W-:-:S05]  /*b2b0*/  @P0 BRA `(.L_x_1599) ;  /* 0xffffd5c000000947 */ /* 0x000fca000383ffff */
.L_x_1598:
[----:B------:R-:W-:-:S13]  /*b2c0*/  ISETP.GE.AND P0, PT, R210, R189, PT ;  /* 0x000000bdd200720c */ /* 0x000fda0003f06270 */
[----:B------:R-:W-:Y:S05]  /*b2d0*/  @!P0 BRA `(.L_x_1600) ;  /* 0x0000362000008947 */ /* 0x000fea0003800000 */
[----:B------:R-:W-:Y:S01]  /*b2e0*/  PLOP3.LUT P5, PT, PT, PT, UP2, 0x80, 0x0 ;  /* 0x000000000000781c */ /* 0x000fe20003faf028 */
[----:B------:R-:W-:Y:S01]  /*b2f0*/  IMAD.MOV.U32 R133, RZ, RZ, 0x40 ;  /* 0x00000040ff857424 */ /* 0x000fe200078e00ff */
[----:B------:R-:W-:Y:S01]  /*b300*/  PLOP3.LUT P4, PT, PT, PT, UP2, 0x80, 0x0 ;  /* 0x000000000000781c */ /* 0x000fe20003f8f028 */
[----:B------:R-:W-:Y:S01]  /*b310*/  IMAD.MOV.U32 R3, RZ, RZ, R0 ;  /* 0x000000ffff037224 */ /* 0x000fe200078e0000 */
[----:B------:R-:W-:Y:S01]  /*b320*/  LOP3.LUT P0, RZ, R208, 0x4, RZ, 0xc0, !PT ;  /* 0x00000004d0ff7812 */ /* 0x000fe2000780c0ff */
[----:B------:R-:W-:Y:S01]  /*b330*/  IMAD.MOV.U32 R132, RZ, RZ, R2 ;  /* 0x000000ffff847224 */ /* 0x000fe200078e0002 */
[C---:B------:R-:W-:Y:S02]  /*b340*/  IADD3 R208, P6, R196.reuse, 0x40, RZ ;  /* 0x00000040c4d07810 */ /* 0x040fe40007fde0ff */
[----:B------:R-:W-:Y:S02]  /*b350*/  SEL R133, R133, 0xffffffc0, !P0 ;  /* 0xffffffc085857807 */ /* 0x000fe40004000000 */
[----:B------:R-:W-:Y:S01]  /*b360*/  IADD3 R216, P0, R196, 0x80, RZ ;  /* 0x00000080c4d87810 */ /* 0x000fe20007f1e0ff */
[----:B------:R-:W-:Y:S01]  /*b370*/  IMAD.X R217, RZ, RZ, R201, P6 ;  /* 0x000000ffffd97224 */ /* 0x000fe200030e06c9 */
[C---:B------:R-:W-:Y:S01]  /*b380*/  IADD3 R212, P6, R198.reuse, 0x80, RZ ;  /* 0x00000080c6d47810 */ /* 0x040fe20007fde0ff */
[----:B------:R-:W-:Y:S01]  /*b390*/  @P5 IMAD.HI.U32 R209, R195, c[0x0][0x2c8], RZ ;  /* 0x0000b200c3d15a27 */ /* 0x000fe200078e00ff */
[----:B------:R-:W-:-:S03]  /*b3a0*/  IADD3 R214, P5, R198, 0x40, RZ ;  /* 0x00000040c6d67810 */ /* 0x000fc60007fbe0ff */
[----:B------:R-:W-:Y:S01]  /*b3b0*/  IMAD.X R215, RZ, RZ, R201, P0 ;  /* 0x000000ffffd77224 */ /* 0x000fe200000e06c9 */
[----:B------:R-:W-:Y:S01]  /*b3c0*/  @P4 SHF.R.U32.HI R209, RZ, c[0x0][0x2cc], R209 ;  /* 0x0000b300ffd14a19 */ /* 0x000fe200000116d1 */
[--C-:B------:R-:W-:Y:S02]  /*b3d0*/  IMAD.X R213, RZ, RZ, R203.reuse, P5 ;  /* 0x000000ffffd57224 */ /* 0x100fe400028e06cb */
[----:B------:R-:W-:Y:S02]  /*b3e0*/  IMAD.X R211, RZ, RZ, R203, P6 ;  /* 0x000000ffffd37224 */ /* 0x000fe400030e06cb */
.L_x_1609:
[----:B------:R-:W-:Y:S04]  /*b3f0*/  DEPBAR.LE SB0, 0x2 ;  /* 0x000080800000791a */ /* 0x000fe80000000000 */
[----:B------:R-:W-:Y:S01]  /*b400*/  BAR.SYNC.DEFER_BLOCKING 0x0 ;  /* 0x0000000000007b1d */ /* 0x000fe20000010000 */
[----:B------:R-:W-:Y:S01]  /*b410*/  UIMAD UR4, UR5, 0x6000, URZ ;  /* 0x00006000050478a4 */ /* 0x000fe2000f8e023f */
[----:B------:R-:W-:Y:S01]  /*b420*/  ISETP.GE.AND P6, PT, R189, R210, PT ;  /* 0x000000d2bd00720c */ /* 0x000fe20003fc6270 */
[----:B------:R-:W-:Y:S01]  /*b430*/  IMAD.U32 R168, RZ, RZ, UR7 ;  /* 0x00000007ffa87e24 */ /* 0x000fe2000f8e00ff */
[----:B------:R-:W-:Y:S02]  /*b440*/  UIADD3 UR9, UR7, 0x1, URZ ;  /* 0x0000000107097890 */ /* 0x000fe4000fffe03f */
[----:B------:R-:W-:Y:S01]  /*b450*/  UISETP.GE.AND UP0, UPT, UR7, 0x1, UPT ;  /* 0x000000010700788c */ /* 0x000fe2000bf06270 */
[----:B------:R-:W-:Y:S03]  /*b460*/  IADD3 R0, R184, UR4, RZ ;  /* 0x00000004b8007c10 */ /* 0x000fe6000fffe0ff */
[----:B------:R-:W-:Y:S02]  /*b470*/  USEL UR7, UR9, URZ, !UP0 ;  /* 0x0000003f09077287 */ /* 0x000fe4000c000000 */
[--C-:B------:R-:W-:Y:S02]  /*b480*/  IMAD.IADD R188, R185, 0x1, R0.reuse ;  /* 0x00000001b9bc7824 */ /* 0x100fe400078e0200 */
[----:B------:R-:W-:Y:S01]  /*b490*/  IMAD.IADD R0, R133, 0x1, R0 ;  /* 0x0000000185007824 */ /* 0x000fe200078e0200 */
[----:B------:R-:W-:Y:S01]  /*b4a0*/  @!P6 IADD3 R12, R210, -0x1, RZ ;  /* 0xffffffffd20ce810 */ /* 0x000fe20007ffe0ff */
[----:B------:R-:W-:Y:S03]  /*b4b0*/  @!P6 IMAD R168, R168, 0x6000, R205 ;  /* 0x00006000a8a8e824 */ /* 0x000fe600078e02cd */
        /* <DEDUP_REMOVED lines=16> */
[----:B------:R-:W-:Y:S01]  /*b5c0*/  LDSM.16.M88.4 R140, [R182] ;  /* 0x00000000b68c783b */ /* 0x000fe20000000200 */
[----:B------:R-:W-:Y:S01]  /*b5d0*/  @!P6 LEA R178, P5, R2, c[0x0][0x1f8], 0x1 ;  /* 0x00007e0002b2ea11 */ /* 0x000fe200078a08ff */
[----:B------:R-:W-:Y:S01]  /*b5e0*/  @!P6 IMAD.X R21, R28, 0x1, R217, P4 ;  /* 0x000000011c15e824 */ /* 0x000fe200020e06d9 */
[----:B------:R-:W-:Y:S01]  /*b5f0*/  @!P6 LEA R176, P4, R12, c[0x0][0x1f8], 0x1 ;  /* 0x00007e000cb0ea11 */ /* 0x000fe200078808ff */
[----:B------:R-:W-:Y:S01]  /*b600*/  @!P6 IMAD.X R14, R28, 0x1, R215, P0 ;  /* 0x000000011c0ee824 */ /* 0x000fe200000e06d7 */
[----:B------:R-:W5:Y:S01]  /*b610*/  LDSM.16.M88.4 R144, [R188+0xc100] ;  /* 0x00c10000bc90783b */ /* 0x000f620000000200 */
[C---:B------:R-:W-:Y:S02]  /*b620*/  @!P6 LEA R174, P0, R13.reuse, c[0x0][0x1f8], 0x1 ;  /* 0x00007e000daeea11 */ /* 0x040fe400078008ff */
[----:B------:R-:W-:Y:S02]  /*b630*/  @!P6 LEA.HI.X R179, R2, c[0x0][0x1fc], R15, 0x1, P5 ;  /* 0x00007f0002b3ea11 */ /* 0x000fe400028f0c0f */
[----:B------:R-:W-:Y:S01]  /*b640*/  LDSM.16.M88.4 R152, [R188+0xd100] ;  /* 0x00d10000bc98783b */ /* 0x000fe20000000200 */
[----:B------:R-:W-:Y:S02]  /*b650*/  @!P6 LEA.HI.X R177, R12, c[0x0][0x1fc], R21, 0x1, P4 ;  /* 0x00007f000cb1ea11 */ /* 0x000fe400020f0c15 */
[----:B------:R-:W-:Y:S02]  /*b660*/  @!P6 LEA.HI.X R175, R13, c[0x0][0x1fc], R14, 0x1, P0 ;  /* 0x00007f000dafea11 */ /* 0x000fe400000f0c0e */
[----:B------:R-:W-:Y:S01]  /*b670*/  LDSM.16.M88.4 R156, [R188+0xd900] ;  /* 0x00d90000bc9c783b */ /* 0x000fe20000000200 */
[----:B------:R-:W-:Y:S01]  /*b680*/  @!P6 IADD3 R31, P0, R191, R31, RZ ;  /* 0x0000001fbf1fe210 */ /* 0x000fe20007f1e0ff */
[C---:B-1----:R-:W-:Y:S04]  /*b690*/  HMMA.16816.F32.BF16 R4, R32.reuse, R8, RZ ;  /* 0x000000082004723c */ /* 0x042fe800000418ff */
[----:B------:R-:W-:Y:S01]  /*b6a0*/  @!P6 IMAD.X R28, R190, 0x1, R28, P0 ;  /* 0x00000001be1ce824 */ /* 0x000fe200000e061c */
[C---:B------:R-:W-:Y:S02]  /*b6b0*/  @!P6 IADD3 R30, P5, R31.reuse, R196, RZ ;  /* 0x000000c41f1ee210 */ /* 0x040fe40007fbe0ff */
[----:B------:R-:W-:Y:S01]  /*b6c0*/  @!P6 IADD3 R2, P4, R31, R208, RZ ;  /* 0x000000d01f02e210 */ /* 0x000fe20007f9e0ff */
[C---:B------:R-:W-:Y:S04]  /*b6d0*/  HMMA.16816.F32.BF16 R8, R32.reuse, R10, RZ ;  /* 0x0000000a2008723c */ /* 0x040fe800000418ff */
[----:B------:R-:W-:Y:S01]  /*b6e0*/  @!P6 IMAD.X R149, R28, 0x1, R201, P5 ;  /* 0x000000011c95e824 */ /* 0x000fe200028e06c9 */
[----:B------:R-:W-:Y:S01]  /*b6f0*/  @!P6 LEA R218, P5, R30, c[0x0][0x1f8], 0x1 ;  /* 0x00007e001edaea11 */ /* 0x000fe200078a08ff */
[----:B------:R-:W-:Y:S01]  /*b700*/  @!P6 IMAD.X R29, R28, 0x1, R217, P4 ;  /* 0x000000011c1de824 */ /* 0x000fe200020e06d9 */
[----:B------:R-:W-:Y:S01]  /*b710*/  @!P6 LEA R172, P4, R2, c[0x0][0x1f8], 0x1 ;  /* 0x00007e0002acea11 */ /* 0x000fe200078808ff */
[C---:B--2---:R-:W-:Y:S01]  /*b720*/  HMMA.16816.F32.BF16 R12, R32.reuse, R16, RZ ;  /* 0x00000010200c723c */ /* 0x044fe200000418ff */
[----:B------:R-:W-:Y:S02]  /*b730*/  @!P6 LEA.HI.X R219, R30, c[0x0][0x1fc], R149, 0x1, P5 ;  /* 0x00007f001edbea11 */ /* 0x000fe400028f0c95 */
[----:B------:R-:W1:Y:S01]  /*b740*/  LDSM.16.M88.4 R148, [R188+0xc900] ;  /* 0x00c90000bc94783b */ /* 0x000e620000000200 */
[----:B------:R-:W-:Y:S01]  /*b750*/  @!P6 LEA.HI.X R173, R2, c[0x0][0x1fc], R29, 0x1, P4 ;  /* 0x00007f0002adea11 */ /* 0x000fe200020f0c1d */
[----:B------:R-:W-:Y:S01]  /*b760*/  IMAD.IADD R2, R133, 0x1, R188 ;  /* 0x0000000185027824 */ /* 0x000fe200078e02bc */
[----:B------:R-:W-:Y:S02]  /*b770*/  @!P6 IADD3 R31, P0, R31, R216, RZ ;  /* 0x000000d81f1fe210 */ /* 0x000fe40007f1e0ff */
[C---:B------:R-:W-:Y:S01]  /*b780*/  HMMA.16816.F32.BF16 R16, R32.reuse, R18, RZ ;  /* 0x000000122010723c */ /* 0x040fe200000418ff */
[----:B------:R-:W-:Y:S01]  /*b790*/  @!PT LDS RZ, [RZ] ;  /* 0x00000000fffff984 */ /* 0x000fe20000000800 */
[----:B------:R-:W-:Y:S01]  /*b7a0*/  @!PT LDS RZ, [RZ] ;  /* 0x00000000fffff984 */ /* 0x000fe20000000800 */
[----:B------:R-:W-:Y:S01]  /*b7b0*/  @!PT LDS RZ, [RZ] ;  /* 0x00000000fffff984 */ /* 0x000fe20000000800 */
[----:B------:R2:W-:Y:S03]  /*b7c0*/  @!P6 LDGSTS.E.BYPASS.LTC128B.128 [R168], [R178.64], !P3 ;  /* 0x00000000b2a8efae */ /* 0x0005e6000d901d4a */
[----:B------:R-:W-:Y:S01]  /*b7d0*/  @!P6 IMAD.X R28, R28, 0x1, R215, P0 ;  /* 0x000000011c1ce824 */ /* 0x000fe200000e06d7 */
[C---:B------:R-:W-:Y:S01]  /*b7e0*/  @!P6 LEA R170, P0, R31.reuse, c[0x0][0x1f8], 0x1 ;  /* 0x00007e001faaea11 */ /* 0x040fe200078008ff */
[----:B------:R2:W-:Y:S02]  /*b7f0*/  @!P6 LDGSTS.E.BYPASS.LTC128B.128 [R168+0x2000], [R176.64], !P2 ;  /* 0x02000000b0a8efae */ /* 0x0005e4000d101d4a */
[C---:B---3--:R-:W-:Y:S01]  /*b800*/  HMMA.16816.F32.BF16 R20, R32.reuse, R24, RZ ;  /* 0x000000182014723c */ /* 0x048fe200000418ff */
[----:B------:R-:W-:Y:S02]  /*b810*/  @!P6 LEA.HI.X R171, R31, c[0x0][0x1fc], R28, 0x1, P0 ;  /* 0x00007f001fabea11 */ /* 0x000fe400000f0c1c */
[----:B------:R2:W-:Y:S01]  /*b820*/  @!P6 LDGSTS.E.BYPASS.LTC128B.128 [R168+0x4000], [R174.64], !P1 ;  /* 0x04000000aea8efae */ /* 0x0005e2000c901d4a */
[----:B------:R-:W-:Y:S04]  /*b830*/  PLOP3.LUT P0, PT, PT, PT, UP2, 0x80, 0x0 ;  /* 0x000000000000781c */ /* 0x000fe80003f0f028 */
[C---:B------:R-:W-:Y:S01]  /*b840*/  HMMA.16816.F32.BF16 R24, R32.reuse, R26, RZ ;  /* 0x0000001a2018723c */ /* 0x040fe200000418ff */
[----:B------:R2:W-:Y:S05]  /*b850*/  @!P6 LDGSTS.E.BYPASS.LTC128B.128 [R168+0x1000], [R218.64], !P3 ;  /* 0x01000000daa8efae */ /* 0x0005ea000d901d4a */
[----:B------:R2:W-:Y:S02]  /*b860*/  @!P6 LDGSTS.E.BYPASS.LTC128B.128 [R168+0x3000], [R172.64], !P2 ;  /* 0x03000000aca8efae */ /* 0x0005e4000d101d4a */
[C---:B----4-:R-:W-:Y:S03]  /*b870*/  HMMA.16816.F32.BF16 R28, R32.reuse, R136, RZ ;  /* 0x00000088201c723c */ /* 0x050fe600000418ff */
[----:B------:R2:W-:Y:S05]  /*b880*/  @!P6 LDGSTS.E.BYPASS.LTC128B.128 [R168+0x5000], [R170.64], !P1 ;  /* 0x05000000aaa8efae */ /* 0x0005ea000c901d4a */
[----:B------:R-:W-:Y:S01]  /*b890*/  HMMA.16816.F32.BF16 R32, R32, R138, RZ ;  /* 0x0000008a2020723c */ /* 0x000fe200000418ff */
[----:B------:R-:W-:Y:S05]  /*b8a0*/  LDSM.16.M88.4 R160, [R181] ;  /* 0x00000000b5a0783b */ /* 0x000fea0000000200 */
[----:B------:R-:W3:Y:S02]  /*b8b0*/  LDSM.16.M88.4 R164, [R0+0xc100] ;  /* 0x00c1000000a4783b */ /* 0x000ee40000000200 */
[C---:B-----5:R-:W-:Y:S03]  /*b8c0*/  HMMA.16816.F32.BF16 R4, R140.reuse, R144, R4 ;  /* 0x000000908c04723c */ /* 0x060fe60000041804 */
[----:B------:R-:W4:Y:S05]  /*b8d0*/  LDSM.16.M88.4 R136, [R0+0xc900] ;  /* 0x00c900000088783b */ /* 0x000f2a0000000200 */
[C---:B------:R-:W-:Y:S01]  /*b8e0*/  HMMA.16816.F32.BF16 R8, R140.reuse, R146, R8 ;  /* 0x000000928c08723c */ /* 0x040fe20000041808 */
[----:B------:R-:W5:Y:S05]  /*b8f0*/  LDSM.16.M88.4 R144, [R0+0xd100] ;  /* 0x00d100000090783b */ /* 0x000f6a0000000200 */
[----:B--2---:R-:W-:Y:S02]  /*b900*/  LDSM.16.M88.4 R168, [R180] ;  /* 0x00000000b4a8783b */ /* 0x004fe40000000200 */
[C---:B-1----:R-:W-:Y:S03]  /*b910*/  HMMA.16816.F32.BF16 R12, R140.reuse, R148, R12 ;  /* 0x000000948c0c723c */ /* 0x042fe6000004180c */
[----:B------:R-:W-:Y:S05]  /*b920*/  LDSM.16.M88.4 R172, [R2+0xc100] ;  /* 0x00c1000002ac783b */ /* 0x000fea0000000200 */
[C---:B------:R-:W-:Y:S01]  /*b930*/  HMMA.16816.F32.BF16 R16, R140.reuse, R150, R16 ;  /* 0x000000968c10723c */ /* 0x040fe20000041810 */
[----:B------:R-:W1:Y:S05]  /*b940*/  LDSM.16.M88.4 R148, [R0+0xd900] ;  /* 0x00d900000094783b */ /* 0x000e6a0000000200 */
[----:B------:R-:W2:Y:S02]  /*b950*/  LDSM.16.M88.4 R176, [R2+0xc900] ;  /* 0x00c9000002b0783b */ /* 0x000ea40000000200 */
[C---:B------:R-:W-:Y:S03]  /*b960*/  HMMA.16816.F32.BF16 R20, R140.reuse, R152, R20 ;  /* 0x000000988c14723c */ /* 0x040fe60000041814 */
[----:B------:R-:W0:Y:S05]  /*b970*/  LDGDEPBAR ;  /* 0x00000000000079af */ /* 0x000e2a0000000000 */
[C---:B------:R-:W-:Y:S01]  /*b980*/  HMMA.16816.F32.BF16 R24, R140.reuse, R154, R24 ;  /* 0x0000009a8c18723c */ /* 0x040fe20000041818 */
[----:B------:R-:W-:Y:S07]  /*b990*/  LDSM.16.M88.4 R152, [R184+UR4+0xe900] ;  /* 0x00e90004b898783b */ /* 0x000fee0008000200 */
[C---:B------:R-:W-:Y:S08]  /*b9a0*/  HMMA.16816.F32.BF16 R28, R140.reuse, R156, R28 ;  /* 0x0000009c8c1c723c */ /* 0x040ff0000004181c */
[----:B------:R-:W-:Y:S01]  /*b9b0*/  HMMA.16816.F32.BF16 R32, R140, R158, R32 ;  /* 0x0000009e8c20723c */ /* 0x000fe20000041820 */
[----:B------:R-:W1:Y:S05]  /*b9c0*/  LDSM.16.M88.4 R140, [R2+0xd100] ;  /* 0x00d10000028c783b */ /* 0x000e6a0000000200 */
[----:B------:R-:W-:Y:S02]  /*b9d0*/  LDSM.16.M88.4 R156, [R184+UR4+0xf100] ;  /* 0x00f10004b89c783b */ /* 0x000fe40008000200 */
[C---:B---3--:R-:W-:Y:S08]  /*b9e0*/  HMMA.16816.F32.BF16 R4, R160.reuse, R164, R4 ;  /* 0x000000a4a004723c */ /* 0x048ff00000041804 */
[C---:B------:R-:W-:Y:S01]  /*b9f0*/  HMMA.16816.F32.BF16 R8, R160.reuse, R166, R8 ;  /* 0x000000a6a008723c */ /* 0x040fe20000041808 */
[----:B------:R-:W-:Y:S07]  /*ba00*/  LDSM.16.M88.4 R164, [R188+0xe100] ;  /* 0x00e10000bca4783b */ /* 0x000fee0000000200 */
[C---:B----4-:R-:W-:Y:S08]  /*ba10*/  HMMA.16816.F32.BF16 R12, R160.reuse, R136, R12 ;  /* 0x00000088a00c723c */ /* 0x050ff0000004180c */
[C---:B------:R-:W-:Y:S01]  /*ba20*/  HMMA.16816.F32.BF16 R16, R160.reuse, R138, R16 ;  /* 0x0000008aa010723c */ /* 0x040fe20000041810 */
[----:B------:R-:W3:Y:S07]  /*ba30*/  LDSM.16.M88.4 R136, [R2+0xd900] ;  /* 0x00d900000288783b */ /* 0x000eee0000000200 */
[C---:B-----5:R-:W-:Y:S08]  /*ba40*/  HMMA.16816.F32.BF16 R20, R160.reuse, R144, R20 ;  /* 0x00000090a014723c */ /* 0x060ff00000041814 */
[C---:B------:R-:W-:Y:S01]  /*ba50*/  HMMA.16816.F32.BF16 R24, R160.reuse, R146, R24 ;  /* 0x00000092a018723c */ /* 0x040fe20000041818 */
[----:B------:R-:W-:Y:S07]  /*ba60*/  LDSM.16.M88.4 R144, [R186+0x4000] ;  /* 0x00400000ba90783b */ /* 0x000fee0000000200 */
[C---:B-1----:R-:W-:Y:S08]  /*ba70*/  HMMA.16816.F32.BF16 R28, R160.reuse, R148, R28 ;  /* 0x00000094a01c723c */ /* 0x042ff0000004181c */
[----:B------:R-:W-:Y:S01]  /*ba80*/  HMMA.16816.F32.BF16 R32, R160, R150, R32 ;  /* 0x00000096a020723c */ /* 0x000fe20000041820 */
[----:B------:R-:W1:Y:S05]  /*ba90*/  LDSM.16.M88.4 R148, [R184+UR4+0xe100] ;  /* 0x00e10004b894783b */ /* 0x000e6a0008000200 */
[----:B------:R-:W4:Y:S02]  /*baa0*/  LDSM.16.M88.4 R160, [R184+UR4+0xf900] ;  /* 0x00f90004b8a0783b */ /* 0x000f240008000200 */
[C---:B------:R-:W-:Y:S08]  /*bab0*/  HMMA.16816.F32.BF16 R4, R168.reuse, R172, R4 ;  /* 0x000000aca804723c */ /* 0x040ff00000041804 */
[C---:B------:R-:W-:Y:S01]  /*bac0*/  HMMA.16816.F32.BF16 R8, R168.reuse, R174, R8 ;  /* 0x000000aea808723c */ /* 0x040fe20000041808 */
[----:B------:R-:W-:Y:S07]  /*bad0*/  LDSM.16.M88.4 R172, [R182+0x8000] ;  /* 0x00800000b6ac783b */ /* 0x000fee0000000200 */
[C---:B--2---:R-:W-:Y:S08]  /*bae0*/  HMMA.16816.F32.BF16 R12, R168.reuse, R176, R12 ;  /* 0x000000b0a80c723c */ /* 0x044ff0000004180c */
[C---:B------:R-:W-:Y:S01]  /*baf0*/  HMMA.16816.F32.BF16 R16, R168.reuse, R178, R16 ;  /* 0x000000b2a810723c */ /* 0x040fe20000041810 */
[----:B------:R-:W-:Y:S07]  /*bb00*/  LDSM.16.M88.4 R176, [R188+0x10100] ;  /* 0x01010000bcb0783b */ /* 0x000fee0000000200 */
[C---:B------:R-:W-:Y:S08]  /*bb10*/  HMMA.16816.F32.BF16 R20, R168.reuse, R140, R20 ;  /* 0x0000008ca814723c */ /* 0x040ff00000041814 */
[C---:B------:R-:W-:Y:S01]  /*bb20*/  HMMA.16816.F32.BF16 R24, R168.reuse, R142, R24 ;  /* 0x0000008ea818723c */ /* 0x040fe20000041818 */
[----:B------:R-:W2:Y:S07]  /*bb30*/  LDSM.16.M88.4 R140, [R182+0x4000] ;  /* 0x00400000b68c783b */ /* 0x000eae0000000200 */
[C---:B---3--:R-:W-:Y:S08]  /*bb40*/  HMMA.16816.F32.BF16 R28, R168.reuse, R136, R28 ;  /* 0x00000088a81c723c */ /* 0x048ff0000004181c */
[----:B------:R-:W-:Y:S01]  /*bb50*/  HMMA.16816.F32.BF16 R32, R168, R138, R32 ;  /* 0x0000008aa820723c */ /* 0x000fe20000041820 */
[----:B------:R-:W3:Y:S05]  /*bb60*/  LDSM.16.M88.4 R136, [R188+0xe900] ;  /* 0x00e90000bc88783b */ /* 0x000eea0000000200 */
[----:B------:R-:W-:Y:S02]  /*bb70*/  LDSM.16.M88.4 R168, [R188+0xf900] ;  /* 0x00f90000bca8783b */ /* 0x000fe40000000200 */
        /* <DEDUP_REMOVED lines=11> */
[----:B------:R-:W4:Y:S05]  /*bc30*/  LDSM.16.M88.4 R144, [R181+0x4000] ;  /* 0x00400000b590783b */ /* 0x000f2a0000000200 */
[----:B------:R-:W5:Y:S02]  /*bc40*/  LDSM.16.M88.4 R160, [R0+0xf100] ;  /* 0x00f1000000a0783b */ /* 0x000f640000000200 */
[C---:B--2---:R-:W-:Y:S08]  /*bc50*/  HMMA.16816.F32.BF16 R4, R140.reuse, R164, R4 ;  /* 0x000000a48c04723c */ /* 0x044ff00000041804 */
[C---:B------:R-:W-:Y:S01]  /*bc60*/  HMMA.16816.F32.BF16 R8, R140.reuse, R166, R8 ;  /* 0x000000a68c08723c */ /* 0x040fe20000041808 */
[----:B------:R-:W2:Y:S07]  /*bc70*/  LDSM.16.M88.4 R164, [R0+0xf900] ;  /* 0x00f9000000a4783b */ /* 0x000eae0000000200 */
[C---:B---3--:R-:W-:Y:S08]  /*bc80*/  HMMA.16816.F32.BF16 R12, R140.reuse, R136, R12 ;  /* 0x000000888c0c723c */ /* 0x048ff0000004180c */
[C---:B------:R-:W-:Y:S01]  /*bc90*/  HMMA.16816.F32.BF16 R16, R140.reuse, R138, R16 ;  /* 0x0000008a8c10723c */ /* 0x040fe20000041810 */
[----:B------:R-:W-:Y:S07]  /*bca0*/  LDSM.16.M88.4 R136, [R180+0x4000] ;  /* 0x00400000b488783b */ /* 0x000fee0000000200 */
[C---:B-1----:R-:W-:Y:S08]  /*bcb0*/  HMMA.16816.F32.BF16 R20, R140.reuse, R148, R20 ;  /* 0x000000948c14723c */ /* 0x042ff00000041814 */
[C---:B------:R-:W-:Y:S01]  /*bcc0*/  HMMA.16816.F32.BF16 R24, R140.reuse, R150, R24 ;  /* 0x000000968c18723c */ /* 0x040fe20000041818 */
[----:B------:R-:W1:Y:S07]  /*bcd0*/  LDSM.16.M88.4 R148, [R2+0xe100] ;  /* 0x00e100000294783b */ /* 0x000e6e0000000200 */
[C---:B------:R-:W-:Y:S08]  /*bce0*/  HMMA.16816.F32.BF16 R28, R140.reuse, R168, R28 ;  /* 0x000000a88c1c723c */ /* 0x040ff0000004181c */
[----:B------:R-:W-:Y:S01]  /*bcf0*/  HMMA.16816.F32.BF16 R32, R140, R170, R32 ;  /* 0x000000aa8c20723c */ /* 0x000fe20000041820 */
[----:B------:R-:W-:Y:S06]  /*bd00*/  LDSM.16.M88.4 R168, [R184+UR4+0x11900] ;  /* 0x01190004b8a8783b */ /* 0x000fec0008000200 */
[----:B------:R-:W-:Y:S01]  /*bd10*/  IADD3 R140, R133, UR4, R184 ;  /* 0x00000004858c7c10 */ /* 0x000fe2000fffe0b8 */
[C---:B----4-:R-:W-:Y:S05]  /*bd20*/  HMMA.16816.F32.BF16 R4, R144.reuse, R152, R4 ;  /* 0x000000989004723c */ /* 0x050fea0000041804 */
[----:B------:R-:W-:Y:S03]  /*bd30*/  IMAD.IADD R187, R185, 0x1, R140 ;  /* 0x00000001b9bb7824 */ /* 0x000fe600078e028c */
[C---:B------:R-:W-:Y:S02]  /*bd40*/  HMMA.16816.F32.BF16 R8, R144.reuse, R154, R8 ;  /* 0x0000009a9008723c */ /* 0x040fe40000041808 */
[----:B------:R-:W3:Y:S05]  /*bd50*/  LDSM.16.M88.4 R140, [R187+0xe900] ;  /* 0x00e90000bb8c783b */ /* 0x000eea0000000200 */
[----:B------:R-:W4:Y:S01]  /*bd60*/  LDSM.16.M88.4 R152, [R187+0xf100] ;  /* 0x00f10000bb98783b */ /* 0x000f220000000200 */
[C---:B------:R-:W-:Y:S08]  /*bd70*/  HMMA.16816.F32.BF16 R12, R144.reuse, R156, R12 ;  /* 0x0000009c900c723c */ /* 0x040ff0000004180c */
[C---:B------:R-:W-:Y:S01]  /*bd80*/  HMMA.16816.F32.BF16 R16, R144.reuse, R158, R16 ;  /* 0x0000009e9010723c */ /* 0x040fe20000041810 */
[----:B------:R-:W-:Y:S07]  /*bd90*/  LDSM.16.M88.4 R156, [R186+0x8000] ;  /* 0x00800000ba9c783b */ /* 0x000fee0000000200 */
[C---:B-----5:R-:W-:Y:S08]  /*bda0*/  HMMA.16816.F32.BF16 R20, R144.reuse, R160, R20 ;  /* 0x000000a09014723c */ /* 0x060ff00000041814 */
[C---:B------:R-:W-:Y:S01]  /*bdb0*/  HMMA.16816.F32.BF16 R24, R144.reuse, R162, R24 ;  /* 0x000000a29018723c */ /* 0x040fe20000041818 */
[----:B------:R-:W-:Y:S07]  /*bdc0*/  LDSM.16.M88.4 R160, [R184+UR4+0x10100] ;  /* 0x01010004b8a0783b */ /* 0x000fee0008000200 */
[C---:B--2---:R-:W-:Y:S08]  /*bdd0*/  HMMA.16816.F32.BF16 R28, R144.reuse, R164, R28 ;  /* 0x000000a4901c723c */ /* 0x044ff0000004181c */
[----:B------:R-:W-:Y:S01]  /*bde0*/  HMMA.16816.F32.BF16 R32, R144, R166, R32 ;  /* 0x000000a69020723c */ /* 0x000fe20000041820 */
[----:B------:R-:W2:Y:S05]  /*bdf0*/  LDSM.16.M88.4 R144, [R187+0xf900] ;  /* 0x00f90000bb90783b */ /* 0x000eaa0000000200 */
[----:B------:R-:W5:Y:S02]  /*be00*/  LDSM.16.M88.4 R164, [R184+UR4+0x10900] ;  /* 0x01090004b8a4783b */ /* 0x000f640008000200 */
[C---:B-1----:R-:W-:Y:S08]  /*be10*/  HMMA.16816.F32.BF16 R4, R136.reuse, R148, R4 ;  /* 0x000000948804723c */ /* 0x042ff00000041804 */
[C---:B------:R-:W-:Y:S01]  /*be20*/  HMMA.16816.F32.BF16 R8, R136.reuse, R150, R8 ;  /* 0x000000968808723c */ /* 0x040fe20000041808 */
[----:B------:R-:W1:Y:S07]  /*be30*/  LDSM.16.M88.4 R148, [R184+UR4+0x11100] ;  /* 0x01110004b894783b */ /* 0x000e6e0008000200 */
[C---:B---3--:R-:W-:Y:S08]  /*be40*/  HMMA.16816.F32.BF16 R12, R136.reuse, R140, R12 ;  /* 0x0000008c880c723c */ /* 0x048ff0000004180c */
[C---:B------:R-:W-:Y:S01]  /*be50*/  HMMA.16816.F32.BF16 R16, R136.reuse, R142, R16 ;  /* 0x0000008e8810723c */ /* 0x040fe20000041810 */
[----:B------:R-:W-:Y:S07]  /*be60*/  LDSM.16.M88.4 R140, [R188+0x11100] ;  /* 0x01110000bc8c783b */ /* 0x000fee0000000200 */
[C---:B----4-:R-:W-:Y:S08]  /*be70*/  HMMA.16816.F32.BF16 R20, R136.reuse, R152, R20 ;  /* 0x000000988814723c */ /* 0x050ff00000041814 */
[C---:B------:R-:W-:Y:S01]  /*be80*/  HMMA.16816.F32.BF16 R24, R136.reuse, R154, R24 ;  /* 0x0000009a8818723c */ /* 0x040fe20000041818 */
[----:B------:R-:W-:Y:S07]  /*be90*/  LDSM.16.M88.4 R152, [R181+0x8000] ;  /* 0x00800000b598783b */ /* 0x000fee0000000200 */
[C---:B--2---:R-:W-:Y:S08]  /*bea0*/  HMMA.16816.F32.BF16 R28, R136.reuse, R144, R28 ;  /* 0x00000090881c723c */ /* 0x044ff0000004181c */
[----:B------:R-:W-:Y:S01]  /*beb0*/  HMMA.16816.F32.BF16 R32, R136, R146, R32 ;  /* 0x000000928820723c */ /* 0x000fe20000041820 */
[----:B------:R-:W2:Y:S05]  /*bec0*/  LDSM.16.M88.4 R136, [R188+0x10900] ;  /* 0x01090000bc88783b */ /* 0x000eaa0000000200 */
[----:B------:R-:W3:Y:S02]  /*bed0*/  LDSM.16.M88.4 R144, [R188+0x11900] ;  /* 0x01190000bc90783b */ /* 0x000ee40000000200 */
[C---:B------:R-:W-:Y:S08]  /*bee0*/  HMMA.16816.F32.BF16 R4, R156.reuse, R160, R4 ;  /* 0x000000a09c04723c */ /* 0x040ff00000041804 */
[C---:B------:R-:W-:Y:S01]  /*bef0*/  HMMA.16816.F32.BF16 R8, R156.reuse, R162, R8 ;  /* 0x000000a29c08723c */ /* 0x040fe20000041808 */
[----:B------:R-:W4:Y:S07]  /*bf00*/  LDSM.16.M88.4 R160, [R0+0x10100] ;  /* 0x0101000000a0783b */ /* 0x000f2e0000000200 */
[C---:B-----5:R-:W-:Y:S08]  /*bf10*/  HMMA.16816.F32.BF16 R12, R156.reuse, R164, R12 ;  /* 0x000000a49c0c723c */ /* 0x060ff0000004180c */
        /* <DEDUP_REMOVED lines=18> */
[----:B------:R3:W2:Y:S07]  /*c040*/  LDSM.16.M88.4 R144, [R2+0x10100] ;  /* 0x010100000290783b */ /* 0x0006ae0000000200 */
[C---:B----4-:R-:W-:Y:S08]  /*c050*/  HMMA.16816.F32.BF16 R4, R152.reuse, R160, R4 ;  /* 0x000000a09804723c */ /* 0x050ff00000041804 */
[C---:B------:R-:W-:Y:S01]  /*c060*/  HMMA.16816.F32.BF16 R8, R152.reuse, R162, R8 ;  /* 0x000000a29808723c */ /* 0x040fe20000041808 */
[----:B------:R-:W4:Y:S07]  /*c070*/  LDSM.16.M88.4 R160, [R187+0x10900] ;  /* 0x01090000bba0783b */ /* 0x000f2e0000000200 */
[C---:B-1----:R-:W-:Y:S04]  /*c080*/  HMMA.16816.F32.BF16 R12, R152.reuse, R148, R12 ;  /* 0x00000094980c723c */ /* 0x042fe8000004180c */
[----:B---3--:R-:W-:Y:S02]  /*c090*/  IMAD.MOV.U32 R2, RZ, RZ, R195 ;  /* 0x000000ffff027224 */ /* 0x008fe400078e00c3 */
[----:B------:R-:W-:Y:S01]  /*c0a0*/  @P0 IMAD.MOV.U32 R2, RZ, RZ, R209 ;  /* 0x000000ffff020224 */ /* 0x000fe200078e00d1 */
[----:B------:R-:W-:Y:S01]  /*c0b0*/  PLOP3.LUT P0, PT, PT, PT, UP1, 0x40, 0x0 ;  /* 0x000000000000781c */ /* 0x000fe20003f0e818 */
[C---:B------:R-:W-:Y:S01]  /*c0c0*/  HMMA.16816.F32.BF16 R16, R152.reuse, R150, R16 ;  /* 0x000000969810723c */ /* 0x040fe20000041810 */
[----:B------:R-:W1:Y:S05]  /*c0d0*/  LDSM.16.M88.4 R148, [R187+0x11900] ;  /* 0x01190000bb94783b */ /* 0x000e6a0000000200 */
[----:B------:R-:W3:Y:S02]  /*c0e0*/  SHFL.IDX PT, R0, R2, RZ, 0x1c1f ;  /* 0x001c1fff02007589 */ /* 0x000ee400000e0000 */
[C---:B-----5:R-:W-:Y:S08]  /*c0f0*/  HMMA.16816.F32.BF16 R20, R152.reuse, R156, R20 ;  /* 0x0000009c9814723c */ /* 0x060ff00000041814 */
[C---:B------:R-:W-:Y:S08]  /*c100*/  HMMA.16816.F32.BF16 R24, R152.reuse, R158, R24 ;  /* 0x0000009e9818723c */ /* 0x040ff00000041818 */
[C---:B--2---:R-:W-:Y:S07]  /*c110*/  HMMA.16816.F32.BF16 R28, R152.reuse, R136, R28 ;  /* 0x00000088981c723c */ /* 0x044fee000004181c */
[----:B------:R-:W-:Y:S01]  /*c120*/  IMAD.SHL.U32 R137, R210, 0x40, RZ ;  /* 0x00000040d2897824 */ /* 0x000fe200078e00ff */
[----:B------:R-:W-:Y:S04]  /*c130*/  HMMA.16816.F32.BF16 R32, R152, R138, R32 ;  /* 0x0000008a9820723c */ /* 0x000fe80000041820 */
[----:B------:R-:W-:Y:S04]  /*c140*/  IADD3 R136, -R204, 0x1, -R137 ;  /* 0x00000001cc887810 */ /* 0x000fe80007ffe989 */
[C---:B------:R-:W-:Y:S05]  /*c150*/  HMMA.16816.F32.BF16 R4, R140.reuse, R144, R4 ;  /* 0x000000908c04723c */ /* 0x040fea0000041804 */
[----:B------:R-:W-:Y:S03]  /*c160*/  IADD3 R136, R136, c[0x0][0x1d0], RZ ;  /* 0x0000740088887a10 */ /* 0x000fe60007ffe0ff */
[C---:B------:R-:W-:Y:S04]  /*c170*/  HMMA.16816.F32.BF16 R8, R140.reuse, R146, R8 ;  /* 0x000000928c08723c */ /* 0x040fe80000041808 */
[----:B------:R-:W-:Y:S04]  /*c180*/  IADD3 R139, R136, -c[0x0][0x168], RZ ;  /* 0x80005a00888b7a10 */ /* 0x000fe80007ffe0ff */
[C---:B----4-:R-:W-:Y:S08]  /*c190*/  HMMA.16816.F32.BF16 R12, R140.reuse, R160, R12 ;  /* 0x000000a08c0c723c */ /* 0x050ff0000004180c */
[C---:B------:R-:W-:Y:S08]  /*c1a0*/  HMMA.16816.F32.BF16 R16, R140.reuse, R162, R16 ;  /* 0x000000a28c10723c */ /* 0x040ff00000041810 */
[C---:B------:R-:W-:Y:S08]  /*c1b0*/  HMMA.16816.F32.BF16 R20, R140.reuse, R164, R20 ;  /* 0x000000a48c14723c */ /* 0x040ff00000041814 */
[C---:B------:R-:W-:Y:S08]  /*c1c0*/  HMMA.16816.F32.BF16 R24, R140.reuse, R166, R24 ;  /* 0x000000a68c18723c */ /* 0x040ff00000041818 */
[C---:B-1----:R-:W-:Y:S08]  /*c1d0*/  HMMA.16816.F32.BF16 R28, R140.reuse, R148, R28 ;  /* 0x000000948c1c723c */ /* 0x042ff0000004181c */
[----:B------:R-:W-:Y:S07]  /*c1e0*/  HMMA.16816.F32.BF16 R32, R140, R150, R32 ;  /* 0x000000968c20723c */ /* 0x000fee0000041820 */
[C---:B------:R-:W-:Y:S02]  /*c1f0*/  IADD3 R141, R139.reuse, c[0x0][0x328], RZ ;  /* 0x0000ca008b8d7a10 */ /* 0x040fe40007ffe0ff */
[----:B------:R-:W-:Y:S03]  /*c200*/  IADD3 R139, R139, UR6, RZ ;  /* 0x000000068b8b7c10 */ /* 0x000fe6000fffe0ff */
[--C-:B---3--:R-:W-:Y:S02]  /*c210*/  IMAD.IADD R145, R141, 0x1, R0.reuse ;  /* 0x000000018d917824 */ /* 0x108fe400078e0200 */
        /* <DEDUP_REMOVED lines=16> */
.L_x_1603:
[----:B------:R-:W-:Y:S04]  /*c320*/  MOV R0, c[0x0][0x32c] ;  /* 0x0000cb0000007a02 */ /* 0x000fe80000000f00 */
[----:B------:R-:W-:Y:S11]  /*c330*/  ISETP.NE.AND P0, PT, R0, 0x1, PT ;  /* 0x000000010000780c */ /* 0x000ff60003f05270 */
[----:B------:R-:W-:Y:S02]  /*c340*/  @!UPT UIADD3 URZ, URZ, URZ, URZ ;  /* 0x0000003f3f3ff290 */ /* 0x000fe4000fffe03f */
[----:B------:R-:W-:Y:S05]  /*c350*/  @P0 IMAD.HI.U32 R0, R136, c[0x0][0x330], RZ ;  /* 0x0000cc0088000a27 */ /* 0x000fea00078e00ff */
[----:B------:R-:W-:Y:S02]  /*c360*/  @P0 SHF.R.U32.HI R136, RZ, c[0x0][0x334], R0 ;  /* 0x0000cd00ff880a19 */ /* 0x000fe40000011600 */
.L_x_1604:
[----:B------:R-:W-:Y:S05]  /*c370*/  BSYNC B0 ;  /* 0x0000000000007941 */ /* 0x000fea0003800000 */
.L_x_1602:
[----:B------:R-:W-:Y:S04]  /*c380*/  IMAD R147, R136, c[0x0][0x32c], -R137 ;  /* 0x0000cb0088937a24 */ /* 0x000fe800078e0a89 */
[----:B------:R-:W-:Y:S05]  /*c390*/  IMAD.IADD R136, R147, 0x1, -R204 ;  /* 0x0000000193887824 */ /* 0x000fea00078e0acc */
[----:B------:R-:W-:Y:S02]  /*c3a0*/  IADD3 R0, R136, c[0x0][0x32c], RZ ;  /* 0x0000cb0088007a10 */ /* 0x000fe40007ffe0ff */
[----:B------:R-:W-:Y:S02]  /*c3b0*/  IMNMX R143, R143, R136, !PT ;  /* 0x000000888f8f7217 */ /* 0x000fe40007800200 */
[----:B------:R-:W-:Y:S02]  /*c3c0*/  IMNMX R145, R145, R0, PT ;  /* 0x0000000091917217 */ /* 0x000fe40003800200 */
.L_x_1601:
[----:B------:R-:W-:Y:S04]  /*c3d0*/  ISETP.GT.AND P0, PT, R210, -0x1, PT ;  /* 0xffffffffd200780c */ /* 0x000fe80003f04270 */
[C---:B------:R-:W-:Y:S02]  /*c3e0*/  ISETP.GT.AND P5, PT, R143.reuse, RZ, P0 ;  /* 0x000000ff8f00720c */ /* 0x040fe400007a4270 */
[----:B------:R-:W-:Y:S02]  /*c3f0*/  ISETP.GT.AND P4, PT, R143, 0x1, P0 ;  /* 0x000000018f00780c */ /* 0x000fe40000784270 */
[C---:B------:R-:W-:Y:S02]  /*c400*/  ISETP.LT.OR P5, PT, R145.reuse, 0x1, P5 ;  /* 0x000000019100780c */ /* 0x040fe40002fa1670 */
[----:B------:R-:W-:Y:S02]  /*c410*/  ISETP.LT.OR P4, PT, R145, 0x2, P4 ;  /* 0x000000029100780c */ /* 0x000fe40002781670 */
[----:B------:R-:W-:Y:S02]  /*c420*/  FSEL R144, R4, -INF , !P5 ;  /* 0xff80000004907808 */ /* 0x000fe40006800000 */
[----:B------:R-:W-:Y:S02]  /*c430*/  FSEL R4, R5, -INF , !P4 ;  /* 0xff80000005047808 */ /* 0x000fe40006000000 */
[C---:B------:R-:W-:Y:S02]  /*c440*/  ISETP.GT.AND P4, PT, R143.reuse, 0x10, P0 ;  /* 0x000000108f00780c */ /* 0x040fe40000784270 */
[----:B------:R-:W-:Y:S02]  /*c450*/  ISETP.GT.AND P6, PT, R143, 0x8, P0 ;  /* 0x000000088f00780c */ /* 0x000fe400007c4270 */
[----:B------:R-:W-:Y:S02]  /*c460*/  ISETP.LT.OR P4, PT, R145, 0x11, P4 ;  /* 0x000000119100780c */ /* 0x000fe40002781670 */
        /* <DEDUP_REMOVED lines=58> */
.L_x_1607:
[----:B------:R-:W-:Y:S04]  /*c810*/  MOV R9, c[0x0][0x32c] ;  /* 0x0000cb0000097a02 */ /* 0x000fe80000000f00 */
[----:B------:R-:W-:Y:S11]  /*c820*/  ISETP.NE.AND P4, PT, R9, 0x1, PT ;  /* 0x000000010900780c */ /* 0x000ff60003f85270 */
[----:B------:R-:W-:Y:S02]  /*c830*/  @!UPT UIADD3 URZ, URZ, URZ, URZ ;  /* 0x0000003f3f3ff290 */ /* 0x000fe4000fffe03f */
[----:B------:R-:W-:Y:S05]  /*c840*/  @P4 IMAD.HI.U32 R9, R12, c[0x0][0x330], RZ ;  /* 0x0000cc000c094a27 */ /* 0x000fea00078e00ff */
[----:B------:R-:W-:Y:S02]  /*c850*/  @P4 SHF.R.U32.HI R12, RZ, c[0x0][0x334], R9 ;  /* 0x0000cd00ff0c4a19 */ /* 0x000fe40000011609 */
.L_x_1608:
[----:B------:R-:W-:Y:S05]  /*c860*/  BSYNC B0 ;  /* 0x0000000000007941 */ /* 0x000fea0003800000 */
.L_x_1606:
[----:B------:R-:W-:Y:S04]  /*c870*/  IMAD R137, R12, c[0x0][0x32c], -R137 ;  /* 0x0000cb000c897a24 */ /* 0x000fe800078e0a89 */
[----:B------:R-:W-:Y:S05]  /*c880*/  IMAD.IADD R12, R137, 0x1, -R204 ;  /* 0x00000001890c7824 */ /* 0x000fea00078e0acc */
[----:B------:R-:W-:Y:S02]  /*c890*/  IADD3 R9, R12, c[0x0][0x32c], RZ ;  /* 0x0000cb000c097a10 */ /* 0x000fe40007ffe0ff */
[----:B------:R-:W-:Y:S02]  /*c8a0*/  IMNMX R5, R5, R12, !PT ;  /* 0x0000000c05057217 */ /* 0x000fe40007800200 */
[----:B------:R-:W-:Y:S02]  /*c8b0*/  IMNMX R2, R2, R9, PT ;  /* 0x0000000902027217 */ /* 0x000fe40003800200 */
.L_x_1605:
[----:B------:R-:W-:Y:S01]  /*c8c0*/  FMNMX.FTZ R13, R144, R132, !PT ;  /* 0x00000084900d7209 */ /* 0x000fe20007810000 */
[----:B------:R-:W-:Y:S04]  /*c8d0*/  DEPBAR.LE SB0, 0x2 ;  /* 0x000080800000791a */ /* 0x000fe80000000000 */
[----:B------:R-:W-:Y:S01]  /*c8e0*/  FMNMX.FTZ R13, R4, R13, !PT ;  /* 0x0000000d040d7209 */ /* 0x000fe20007810000 */
[----:B------:R-:W-:Y:S01]  /*c8f0*/  BAR.SYNC.DEFER_BLOCKING 0x0 ;  /* 0x0000000000007b1d */ /* 0x000fe20000010000 */
[C---:B------:R-:W-:Y:S01]  /*c900*/  ISETP.GT.AND P6, PT, R5.reuse, RZ, P0 ;  /* 0x000000ff0500720c */ /* 0x040fe200007c4270 */
[----:B------:R-:W-:Y:S01]  /*c910*/  UIADD3 UR9, UR5, 0x1, URZ ;  /* 0x0000000105097890 */ /* 0x000fe2000fffe03f */
[----:B------:R-:W-:Y:S01]  /*c920*/  FMNMX.FTZ R13, R8, R13, !PT ;  /* 0x0000000d080d7209 */ /* 0x000fe20007810000 */
[----:B------:R-:W-:Y:S01]  /*c930*/  UISETP.GE.AND UP0, UPT, UR5, 0x1, UPT ;  /* 0x000000010500788c */ /* 0x000fe2000bf06270 */
[----:B------:R-:W-:Y:S02]  /*c940*/  ISETP.LT.OR P6, PT, R2, 0x1, P6 ;  /* 0x000000010200780c */ /* 0x000fe400037c1670 */
[----:B------:R-:W-:Y:S01]  /*c950*/  FMNMX.FTZ R13, R0, R13, !PT ;  /* 0x0000000d000d7209 */ /* 0x000fe20007810000 */
[----:B------:R-:W-:Y:S01]  /*c960*/  USEL UR5, UR9, URZ, !UP0 ;  /* 0x0000003f09057287 */ /* 0x000fe2000c000000 */
[C---:B------:R-:W-:Y:S02]  /*c970*/  ISETP.GT.AND P5, PT, R5.reuse, 0x1, P0 ;  /* 0x000000010500780c */ /* 0x040fe400007a4270 */
[----:B------:R-:W-:Y:S02]  /*c980*/  FMNMX.FTZ R13, R164, R13, !PT ;  /* 0x0000000da40d7209 */ /* 0x000fe40007810000 */
[----:B------:R-:W-:Y:S02]  /*c990*/  ISETP.GT.AND P4, PT, R5, 0x8, P0 ;  /* 0x000000080500780c */ /* 0x000fe40000784270 */
[----:B------:R-:W-:Y:S02]  /*c9a0*/  FMNMX.FTZ R13, R162, R13, !PT ;  /* 0x0000000da20d7209 */ /* 0x000fe40007810000 */
[----:B------:R-:W-:Y:S02]  /*c9b0*/  FSEL R6, R6, -INF , !P6 ;  /* 0xff80000006067808 */ /* 0x000fe40007000000 */
[----:B------:R-:W-:Y:S02]  /*c9c0*/  FMNMX.FTZ R13, R138, R13, !PT ;  /* 0x0000000d8a0d7209 */ /* 0x000fe40007810000 */
[----:B------:R-:W-:Y:S02]  /*c9d0*/  ISETP.LT.OR P5, PT, R2, 0x2, P5 ;  /* 0x000000020200780c */ /* 0x000fe40002fa1670 */
[----:B------:R-:W-:Y:S02]  /*c9e0*/  FMNMX.FTZ R13, R136, R13, !PT ;  /* 0x0000000d880d7209 */ /* 0x000fe40007810000 */
[----:B------:R-:W-:Y:S02]  /*c9f0*/  ISETP.LT.OR P4, PT, R2, 0x9, P4 ;  /* 0x000000090200780c */ /* 0x000fe40002781670 */
[----:B------:R-:W-:Y:S02]  /*ca00*/  FMNMX.FTZ R13, R172, R13, !PT ;  /* 0x0000000dac0d7209 */ /* 0x000fe40007810000 */
[----:B------:R-:W-:Y:S02]  /*ca10*/  FSEL R9, R7, -INF , !P5 ;  /* 0xff80000007097808 */ /* 0x000fe40006800000 */
[----:B------:R-:W-:Y:S02]  /*ca20*/  FMNMX.FTZ R13, R170, R13, !PT ;  /* 0x0000000daa0d7209 */ /* 0x000fe40007810000 */
[----:B------:R-:W-:Y:S02]  /*ca30*/  FSEL R7, R10, -INF , !P4 ;  /* 0xff8000000a077808 */ /* 0x000fe40006000000 */
[----:B------:R-:W-:Y:S02]  /*ca40*/  FMNMX.FTZ R10, R6, R3, !PT ;  /* 0x00000003060a7209 */ /* 0x000fe40007810000 */
[----:B------:R-:W-:Y:S02]  /*ca50*/  ISETP.GT.AND P6, PT, R5, 0x9, P0 ;  /* 0x000000090500780c */ /* 0x000fe400007c4270 */
[----:B------:R-:W-:Y:S02]  /*ca60*/  FMNMX.FTZ R13, R142, R13, !PT ;  /* 0x0000000d8e0d7209 */ /* 0x000fe40007810000 */
[----:B------:R-:W-:Y:S02]  /*ca70*/  FMNMX.FTZ R10, R9, R10, !PT ;  /* 0x0000000a090a7209 */ /* 0x000fe40007810000 */
[----:B------:R-:W-:Y:S02]  /*ca80*/  ISETP.LT.OR P6, PT, R2, 0xa, P6 ;  /* 0x0000000a0200780c */ /* 0x000fe400037c1670 */
[C---:B------:R-:W-:Y:S02]  /*ca90*/  ISETP.GT.AND P4, PT, R5.reuse, 0x11, P0 ;  /* 0x000000110500780c */ /* 0x040fe40000784270 */
[----:B------:R-:W-:Y:S02]  /*caa0*/  ISETP.GT.AND P5, PT, R5, 0x10, P0 ;  /* 0x000000100500780c */ /* 0x000fe400007a4270 */
[----:B------:R-:W-:Y:S02]  /*cab0*/  FMNMX.FTZ R13, R140, R13, !PT ;  /* 0x0000000d8c0d7209 */ /* 0x000fe40007810000 */
[----:B------:R-:W-:Y:S02]  /*cac0*/  FSEL R11, R11, -INF , !P6 ;  /* 0xff8000000b0b7808 */ /* 0x000fe40007000000 */
[C---:B------:R-:W-:Y:S02]  /*cad0*/  ISETP.LT.OR P4, PT, R2.reuse, 0x12, P4 ;  /* 0x000000120200780c */ /* 0x040fe40002781670 */
[----:B------:R-:W-:Y:S02]  /*cae0*/  FMNMX.FTZ R10, R7, R10, !PT ;  /* 0x0000000a070a7209 */ /* 0x000fe40007810000 */
[----:B------:R-:W-:Y:S02]  /*caf0*/  ISETP.LT.OR P5, PT, R2, 0x11, P5 ;  /* 0x000000110200780c */ /* 0x000fe40002fa1670 */
        /* <DEDUP_REMOVED lines=13> */
[----:B------:R-:W-:Y:S02]  /*cbd0*/  FMNMX.FTZ R12, R139, R10, !PT ;  /* 0x0000000a8b0c7209 */ /* 0x000fe40007810000 */
[----:B------:R-:W-:Y:S02]  /*cbe0*/  ISETP.GT.AND P4, PT, R5, 0x20, P0 ;  /* 0x000000200500780c */ /* 0x000fe40000784270 */
[----:B------:R-:W-:Y:S02]  /*cbf0*/  FMNMX.FTZ R13, R154, R15, !PT ;  /* 0x0000000f9a0d7209 */ /* 0x000fe40007810000 */
[----:B------:R-:W-:Y:S02]  /*cc00*/  FMNMX.FTZ R12, R33, R12, !PT ;  /* 0x0000000c210c7209 */ /* 0x000fe40007810000 */
[----:B------:R-:W-:Y:S01]  /*cc10*/  ISETP.LT.OR P4, PT, R2, 0x21, P4 ;  /* 0x000000210200780c */ /* 0x000fe20002781670 */
[----:B------:R-:W1:Y:S01]  /*cc20*/  SHFL.BFLY PT, R10, R13, 0x2, 0x1f ;  /* 0x0c401f000d0a7f89 */ /* 0x000e6200000e0000 */
[----:B------:R-:W-:Y:S02]  /*cc30*/  ISETP.GT.AND P6, PT, R5, 0x21, P0 ;  /* 0x000000210500780c */ /* 0x000fe400007c4270 */
[----:B------:R-:W-:Y:S02]  /*cc40*/  FSEL R171, R22, -INF , !P4 ;  /* 0xff80000016ab7808 */ /* 0x000fe40006000000 */
[----:B------:R-:W-:Y:S02]  /*cc50*/  FMNMX.FTZ R12, R137, R12, !PT ;  /* 0x0000000c890c7209 */ /* 0x000fe40007810000 */
[C---:B------:R-:W-:Y:S02]  /*cc60*/  ISETP.LT.OR P6, PT, R2.reuse, 0x22, P6 ;  /* 0x000000220200780c */ /* 0x040fe400037c1670 */
[----:B------:R-:W-:Y:S02]  /*cc70*/  ISETP.GT.AND P5, PT, R5, 0x28, P0 ;  /* 0x000000280500780c */ /* 0x000fe400007a4270 */
[----:B------:R-:W-:Y:S02]  /*cc80*/  FSEL R169, R23, -INF , !P6 ;  /* 0xff80000017a97808 */ /* 0x000fe40007000000 */
[----:B------:R-:W-:Y:S01]  /*cc90*/  ISETP.LT.OR P5, PT, R2, 0x29, P5 ;  /* 0x000000290200780c */ /* 0x000fe20002fa1670 */
[----:B------:R-:W-:Y:S01]  /*cca0*/  LDSM.16.MT88.4 R20, [R135+UR4+0x100] ;  /* 0x000100048714783b */ /* 0x000fe20008004200 */
[----:B------:R-:W-:Y:S02]  /*ccb0*/  ISETP.GT.AND P4, PT, R5, 0x29, P0 ;  /* 0x000000290500780c */ /* 0x000fe40000784270 */
[----:B------:R-:W-:Y:S02]  /*ccc0*/  FMNMX.FTZ R12, R171, R12, !PT ;  /* 0x0000000cab0c7209 */ /* 0x000fe40007810000 */
[----:B------:R-:W-:Y:S02]  /*ccd0*/  FSEL R143, R26, -INF , !P5 ;  /* 0xff8000001a8f7808 */ /* 0x000fe40006800000 */
[C---:B------:R-:W-:Y:S02]  /*cce0*/  ISETP.LT.OR P4, PT, R2.reuse, 0x2a, P4 ;  /* 0x0000002a0200780c */ /* 0x040fe40002781670 */
[----:B------:R-:W-:Y:S02]  /*ccf0*/  FMNMX.FTZ R12, R169, R12, !PT ;  /* 0x0000000ca90c7209 */ /* 0x000fe40007810000 */
[----:B------:R-:W-:Y:S02]  /*cd00*/  ISETP.GT.AND P6, PT, R5, 0x30, P0 ;  /* 0x000000300500780c */ /* 0x000fe400007c4270 */
[----:B------:R-:W-:Y:S02]  /*cd10*/  FSEL R141, R27, -INF , !P4 ;  /* 0xff8000001b8d7808 */ /* 0x000fe40006000000 */
[----:B------:R-:W-:Y:S02]  /*cd20*/  FMNMX.FTZ R12, R143, R12, !PT ;  /* 0x0000000c8f0c7209 */ /* 0x000fe40007810000 */
[----:B------:R-:W-:Y:S02]  /*cd30*/  ISETP.LT.OR P6, PT, R2, 0x31, P6 ;  /* 0x000000310200780c */ /* 0x000fe400037c1670 */
        /* <DEDUP_REMOVED lines=11> */
[----:B------:R-:W-:Y:S04]  /*cdf0*/  ISETP.LT.OR P0, PT, R2, 0x3a, P0 ;  /* 0x0000003a0200780c */ /* 0x000fe80000701670 */
        /* <DEDUP_REMOVED lines=9> */
[C---:B------:R-:W-:Y:S03]  /*ce90*/  FMUL.FTZ R159, R2.reuse, c[0x0][0x2d0] ;  /* 0x0000b400029f7a20 */ /* 0x040fe60000410000 */
[----:B------:R-:W-:Y:S02]  /*cea0*/  FSEL R5, R2, RZ, P0 ;  /* 0x000000ff02057208 */ /* 0x000fe40000000000 */
[----:B--2---:R-:W-:Y:S02]  /*ceb0*/  FMNMX.FTZ R13, R15, R10, !PT ;  /* 0x0000000a0f0d7209 */ /* 0x004fe40007810000 */
[----:B------:R-:W-:Y:S03]  /*cec0*/  FSEL R159, R159, RZ, P0 ;  /* 0x000000ff9f9f7208 */ /* 0x000fe60000000000 */
[----:B------:R-:W1:Y:S02]  /*ced0*/  SHFL.BFLY PT, R10, R13, 0x1, 0x1f ;  /* 0x0c201f000d0a7f89 */ /* 0x000e6400000e0000 */
[--C-:B------:R-:W-:Y:S02]  /*cee0*/  FFMA.FTZ R15, R0, c[0x0][0x2d0], -R159.reuse ;  /* 0x0000b400000f7a23 */ /* 0x100fe4000001089f */
[--C-:B------:R-:W-:Y:S02]  /*cef0*/  FFMA.FTZ R149, R4, c[0x0][0x2d0], -R159.reuse ;  /* 0x0000b40004957a23 */ /* 0x100fe4000001089f */
[----:B------:R-:W-:Y:S01]  /*cf00*/  FADD.FTZ R4, -R5, R132 ;  /* 0x0000008405047221 */ /* 0x000fe20000010100 */
[----:B------:R-:W-:Y:S01]  /*cf10*/  MOV R132, R2 ;  /* 0x0000000200847202 */ /* 0x000fe20000000f00 */
[--C-:B------:R-:W-:Y:S01]  /*cf20*/  FFMA.FTZ R146, R8, c[0x0][0x2d0], -R159.reuse ;  /* 0x0000b40008927a23 */ /* 0x100fe2000001089f */
[----:B------:R-:W-:Y:S01]  /*cf30*/  MUFU.EX2 R15, R15 ;  /* 0x0000000f000f7308 */ /* 0x000fe20000000800 */
[----:B------:R-:W-:Y:S02]  /*cf40*/  FMUL.FTZ R12, R4, c[0x0][0x2d0] ;  /* 0x0000b400040c7a20 */ /* 0x000fe40000410000 */
[--C-:B------:R-:W-:Y:S02]  /*cf50*/  FFMA.FTZ R150, R144, c[0x0][0x2d0], -R159.reuse ;  /* 0x0000b40090967a23 */ /* 0x100fe4000001089f */
[--C-:B------:R-:W-:Y:S02]  /*cf60*/  FFMA.FTZ R163, R138, c[0x0][0x2d0], -R159.reuse ;  /* 0x0000b4008aa37a23 */ /* 0x100fe4000001089f */
[--C-:B------:R-:W-:Y:S02]  /*cf70*/  FFMA.FTZ R175, R140, c[0x0][0x2d0], -R159.reuse ;  /* 0x0000b4008caf7a23 */ /* 0x100fe4000001089f */
[--C-:B------:R-:W-:Y:S01]  /*cf80*/  FFMA.FTZ R161, R164, c[0x0][0x2d0], -R159.reuse ;  /* 0x0000b400a4a17a23 */ /* 0x100fe2000001089f */
[----:B------:R-:W2:Y:S01]  /*cf90*/  MUFU.EX2 R12, R12 ;  /* 0x0000000c000c7308 */ /* 0x000ea20000000800 */
[--C-:B------:R-:W-:Y:S02]  /*cfa0*/  FFMA.FTZ R164, R136, c[0x0][0x2d0], -R159.reuse ;  /* 0x0000b40088a47a23 */ /* 0x100fe4000001089f */
[--C-:B------:R-:W-:Y:S01]  /*cfb0*/  FFMA.FTZ R173, R170, c[0x0][0x2d0], -R159.reuse ;  /* 0x0000b400aaad7a23 */ /* 0x100fe2000001089f */
[----:B-1----:R-:W-:Y:S01]  /*cfc0*/  FMNMX.FTZ R0, R13, R10, !PT ;  /* 0x0000000a0d007209 */ /* 0x002fe20007810000 */
[--C-:B------:R-:W-:Y:S02]  /*cfd0*/  FFMA.FTZ R170, R142, c[0x0][0x2d0], -R159.reuse ;  /* 0x0000b4008eaa7a23 */ /* 0x100fe4000001089f */
[--C-:B------:R-:W-:Y:S01]  /*cfe0*/  FFMA.FTZ R162, R162, c[0x0][0x2d0], -R159.reuse ;  /* 0x0000b400a2a27a23 */ /* 0x100fe2000001089f */
[C---:B------:R-:W-:Y:S01]  /*cff0*/  FSETP.NEU.FTZ.AND P0, PT, R0.reuse, -INF , PT ;  /* 0xff8000000000780b */ /* 0x040fe20003f1d000 */
[----:B------:R-:W-:Y:S01]  /*d000*/  FMUL.FTZ R152, R0, c[0x0][0x2d0] ;  /* 0x0000b40000987a20 */ /* 0x000fe20000410000 */
[----:B------:R-:W-:Y:S01]  /*d010*/  MUFU.EX2 R149, R149 ;  /* 0x0000009500957308 */ /* 0x000fe20000000800 */
[----:B------:R-:W-:Y:S01]  /*d020*/  FFMA.FTZ R172, R172, c[0x0][0x2d0], -R159 ;  /* 0x0000b400acac7a23 */ /* 0x000fe2000001089f */
[----:B------:R-:W-:Y:S02]  /*d030*/  FSEL R4, R0, RZ, P0 ;  /* 0x000000ff00047208 */ /* 0x000fe40000000000 */
[----:B------:R-:W-:Y:S03]  /*d040*/  FSEL R152, R152, RZ, P0 ;  /* 0x000000ff98987208 */ /* 0x000fe60000000000 */
[----:B------:R-:W-:Y:S02]  /*d050*/  FADD.FTZ R4, -R4, R3 ;  /* 0x0000000304047221 */ /* 0x000fe40000010100 */
[--C-:B------:R-:W-:Y:S01]  /*d060*/  FFMA.FTZ R148, R6, c[0x0][0x2d0], -R152.reuse ;  /* 0x0000b40006947a23 */ /* 0x100fe20000010898 */
[----:B------:R-:W1:Y:S01]  /*d070*/  MUFU.EX2 R150, R150 ;  /* 0x0000009600967308 */ /* 0x000e620000000800 */
[--C-:B------:R-:W-:Y:S02]  /*d080*/  FFMA.FTZ R147, R9, c[0x0][0x2d0], -R152.reuse ;  /* 0x0000b40009937a23 */ /* 0x100fe40000010898 */
[--C-:B------:R-:W-:Y:S02]  /*d090*/  FFMA.FTZ R144, R7, c[0x0][0x2d0], -R152.reuse ;  /* 0x0000b40007907a23 */ /* 0x100fe40000010898 */
[--C-:B------:R-:W-:Y:S02]  /*d0a0*/  FFMA.FTZ R145, R11, c[0x0][0x2d0], -R152.reuse ;  /* 0x0000b4000b917a23 */ /* 0x100fe40000010898 */
[----:B------:R-:W-:Y:S01]  /*d0b0*/  FMUL.FTZ R3, R4, c[0x0][0x2d0] ;  /* 0x0000b40004037a20 */ /* 0x000fe20000410000 */
[----:B------:R-:W-:Y:S01]  /*d0c0*/  IADD3 R4, R135, UR4, RZ ;  /* 0x0000000487047c10 */ /* 0x000fe2000fffe0ff */
[C---:B--2---:R-:W-:Y:S01]  /*d0d0*/  FMUL.FTZ R5, R12.reuse, R129 ;  /* 0x000000810c057220 */ /* 0x044fe20000410000 */
[----:B------:R-:W2:Y:S01]  /*d0e0*/  MUFU.EX2 R146, R146 ;  /* 0x0000009200927308 */ /* 0x000ea20000000800 */
[C---:B------:R-:W-:Y:S01]  /*d0f0*/  FMUL.FTZ R8, R12.reuse, R124 ;  /* 0x0000007c0c087220 */ /* 0x040fe20000410000 */
[----:B------:R-:W-:Y:S01]  /*d100*/  IADD3 R13, R183, R4, RZ ;  /* 0x00000004b70d7210 */ /* 0x000fe20007ffe0ff */
[C---:B------:R-:W-:Y:S02]  /*d110*/  FMUL.FTZ R4, R12.reuse, R128 ;  /* 0x000000800c047220 */ /* 0x040fe40000410000 */
[C---:B------:R-:W-:Y:S02]  /*d120*/  FMUL.FTZ R9, R12.reuse, R125 ;  /* 0x0000007d0c097220 */ /* 0x040fe40000410000 */
[----:B------:R-:W3:Y:S01]  /*d130*/  LDSM.16.MT88.4 R24, [R13+0x100] ;  /* 0x000100000d18783b */ /* 0x000ee20000004200 */
[C---:B------:R-:W-:Y:S02]  /*d140*/  FMUL.FTZ R100, R12.reuse, R100 ;  /* 0x000000640c647220 */ /* 0x040fe40000410000 */
[----:B------:R-:W4:Y:S01]  /*d150*/  MUFU.EX2 R3, R3 ;  /* 0x0000000300037308 */ /* 0x000f220000000800 */
[C---:B------:R-:W-:Y:S02]  /*d160*/  FMUL.FTZ R101, R12.reuse, R101 ;  /* 0x000000650c657220 */ /* 0x040fe40000410000 */
[C---:B------:R-:W-:Y:S01]  /*d170*/  FMUL.FTZ R104, R12.reuse, R104 ;  /* 0x000000680c687220 */ /* 0x040fe20000410000 */
[----:B-1----:R-:W-:Y:S01]  /*d180*/  F2FP.BF16.PACK_AB R16, R149, R150 ;  /* 0x000000969510723e */ /* 0x002fe200000010ff */
[C---:B------:R-:W-:Y:S02]  /*d190*/  FMUL.FTZ R105, R12.reuse, R105 ;  /* 0x000000690c697220 */ /* 0x040fe40000410000 */
[C---:B------:R-:W-:Y:S02]  /*d1a0*/  FMUL.FTZ R108, R12.reuse, R108 ;  /* 0x0000006c0c6c7220 */ /* 0x040fe40000410000 */
[C---:B------:R-:W-:Y:S01]  /*d1b0*/  FMUL.FTZ R109, R12.reuse, R109 ;  /* 0x0000006d0c6d7220 */ /* 0x040fe20000410000 */
[----:B------:R-:W-:Y:S01]  /*d1c0*/  MUFU.EX2 R148, R148 ;  /* 0x0000009400947308 */ /* 0x000fe20000000800 */
[C---:B------:R-:W-:Y:S02]  /*d1d0*/  FMUL.FTZ R112, R12.reuse, R112 ;  /* 0x000000700c707220 */ /* 0x040fe40000410000 */
[C---:B------:R-:W-:Y:S01]  /*d1e0*/  FMUL.FTZ R113, R12.reuse, R113 ;  /* 0x000000710c717220 */ /* 0x040fe20000410000 */
[----:B--2---:R-:W-:Y:S01]  /*d1f0*/  F2FP.BF16.PACK_AB R18, R15, R146 ;  /* 0x000000920f12723e */ /* 0x004fe200000010ff */
[C---:B------:R-:W-:Y:S02]  /*d200*/  FMUL.FTZ R116, R12.reuse, R116 ;  /* 0x000000740c747220 */ /* 0x040fe40000410000 */
[C---:B------:R-:W-:Y:S02]  /*d210*/  FMUL.FTZ R117, R12.reuse, R117 ;  /* 0x000000750c757220 */ /* 0x040fe40000410000 */
[C---:B------:R-:W-:Y:S01]  /*d220*/  FMUL.FTZ R120, R12.reuse, R120 ;  /* 0x000000780c787220 */ /* 0x040fe20000410000 */
[----:B------:R-:W1:Y:S01]  /*d230*/  MUFU.EX2 R147, R147 ;  /* 0x0000009300937308 */ /* 0x000e620000000800 */
[C---:B------:R-:W-:Y:S02]  /*d240*/  FMUL.FTZ R121, R12.reuse, R121 ;  /* 0x000000790c797220 */ /* 0x040fe40000410000 */
[C---:B------:R-:W-:Y:S02]  /*d250*/  FMUL.FTZ R36, R12.reuse, R36 ;  /* 0x000000240c247220 */ /* 0x040fe40000410000 */
[C---:B----4-:R-:W-:Y:S02]  /*d260*/  FMUL.FTZ R6, R3.reuse, R130 ;  /* 0x0000008203067220 */ /* 0x050fe40000410000 */
[C---:B------:R-:W-:Y:S02]  /*d270*/  FMUL.FTZ R7, R3.reuse, R131 ;  /* 0x0000008303077220 */ /* 0x040fe40000410000 */
[C---:B------:R-:W-:Y:S01]  /*d280*/  FMUL.FTZ R10, R3.reuse, R126 ;  /* 0x0000007e030a7220 */ /* 0x040fe20000410000 */
[----:B------:R-:W-:Y:S01]  /*d290*/  MUFU.EX2 R144, R144 ;  /* 0x0000009000907308 */ /* 0x000fe20000000800 */
[C---:B------:R-:W-:Y:S01]  /*d2a0*/  FMUL.FTZ R11, R3.reuse, R127 ;  /* 0x0000007f030b7220 */ /* 0x040fe20000410000 */
[----:B------:R-:W-:Y:S01]  /*d2b0*/  LDSM.16.MT88.4 R128, [R135+UR4+0x2900] ;  /* 0x002900048780783b */ /* 0x000fe20008004200 */
        /* <DEDUP_REMOVED lines=17> */
[----:B------:R-:W1:Y:S01]  /*d3d0*/  MUFU.EX2 R162, R162 ;  /* 0x000000a200a27308 */ /* 0x000e620000000800 */
[----:B------:R-:W-:Y:S02]  /*d3e0*/  FMUL.FTZ R39, R3, R39 ;  /* 0x0000002703277220 */ /* 0x000fe40000410000 */
[----:B------:R-:W-:Y:S01]  /*d3f0*/  FMUL.FTZ R40, R12, R40 ;  /* 0x000000280c287220 */ /* 0x000fe20000410000 */
[----:B--2---:R-:W-:Y:S01]  /*d400*/  F2FP.BF16.PACK_AB R19, R145, R144 ;  /* 0x000000909113723e */ /* 0x004fe200000010ff */
[--C-:B------:R-:W-:Y:S02]  /*d410*/  FFMA.FTZ R166, R139, c[0x0][0x2d0], -R152.reuse ;  /* 0x0000b4008ba67a23 */ /* 0x100fe40000010898 */
[--C-:B------:R-:W-:Y:S02]  /*d420*/  FFMA.FTZ R167, R33, c[0x0][0x2d0], -R152.reuse ;  /* 0x0000b40021a77a23 */ /* 0x100fe40000010898 */
[----:B------:R-:W-:Y:S01]  /*d430*/  LDSM.16.MT88.4 R32, [R13+0x900] ;  /* 0x000900000d20783b */ /* 0x000fe20000004200 */
[--C-:B------:R-:W-:Y:S01]  /*d440*/  FFMA.FTZ R168, R137, c[0x0][0x2d0], -R152.reuse ;  /* 0x0000b40089a87a23 */ /* 0x100fe20000010898 */
[C---:B------:R-:W-:Y:S01]  /*d450*/  HMMA.16816.F32.BF16 R4, R16.reuse, R20, R4 ;  /* 0x000000141004723c */ /* 0x040fe20000041804 */
[----:B------:R-:W-:Y:S04]  /*d460*/  MUFU.EX2 R163, R163 ;  /* 0x000000a300a37308 */ /* 0x000fe80000000800 */
[--C-:B------:R-:W-:Y:S01]  /*d470*/  FFMA.FTZ R176, R141, c[0x0][0x2d0], -R152.reuse ;  /* 0x0000b4008db07a23 */ /* 0x100fe20000010898 */
[----:B------:R-:W-:Y:S01]  /*d480*/  LDSM.16.MT88.4 R136, [R13+0x2900] ;  /* 0x002900000d88783b */ /* 0x000fe20000004200 */
[----:B------:R-:W-:Y:S01]  /*d490*/  IADD3 R20, R134, UR4, RZ ;  /* 0x0000000486147c10 */ /* 0x000fe2000fffe0ff */
[C---:B------:R-:W-:Y:S03]  /*d4a0*/  HMMA.16816.F32.BF16 R8, R16.reuse, R22, R8 ;  /* 0x000000161008723c */ /* 0x040fe60000041808 */
[----:B------:R-:W2:Y:S01]  /*d4b0*/  MUFU.EX2 R164, R164 ;  /* 0x000000a400a47308 */ /* 0x000ea20000000800 */
[----:B------:R-:W-:Y:S01]  /*d4c0*/  IADD3 R14, R183, R20, RZ ;  /* 0x00000014b70e7210 */ /* 0x000fe20007ffe0ff */
[C---:B------:R-:W-:Y:S02]  /*d4d0*/  FMUL.FTZ R41, R12.reuse, R41 ;  /* 0x000000290c297220 */ /* 0x040fe40000410000 */
[C---:B------:R-:W-:Y:S01]  /*d4e0*/  FMUL.FTZ R42, R3.reuse, R42 ;  /* 0x0000002a032a7220 */ /* 0x040fe20000410000 */
[C---:B---3--:R-:W-:Y:S01]  /*d4f0*/  HMMA.16816.F32.BF16 R100, R16.reuse, R24, R100 ;  /* 0x000000181064723c */ /* 0x048fe20000041864 */
[----:B------:R-:W3:Y:S03]  /*d500*/  LDSM.16.MT88.4 R20, [R14+0x100] ;  /* 0x000100000e14783b */ /* 0x000ee60000004200 */
[C---:B------:R-:W-:Y:S01]  /*d510*/  FMUL.FTZ R44, R12.reuse, R44 ;  /* 0x0000002c0c2c7220 */ /* 0x040fe20000410000 */
[----:B------:R-:W-:Y:S01]  /*d520*/  MUFU.EX2 R166, R166 ;  /* 0x000000a600a67308 */ /* 0x000fe20000000800 */
[C---:B------:R-:W-:Y:S02]  /*d530*/  FMUL.FTZ R43, R3.reuse, R43 ;  /* 0x0000002b032b7220 */ /* 0x040fe40000410000 */
[C---:B------:R-:W-:Y:S01]  /*d540*/  HMMA.16816.F32.BF16 R104, R16.reuse, R26, R104 ;  /* 0x0000001a1068723c */ /* 0x040fe20000041868 */
[----:B------:R-:W4:Y:S03]  /*d550*/  LDSM.16.MT88.4 R24, [R135+UR4+0x2100] ;  /* 0x002100048718783b */ /* 0x000f260008004200 */
[C---:B------:R-:W-:Y:S02]  /*d560*/  FMUL.FTZ R45, R12.reuse, R45 ;  /* 0x0000002d0c2d7220 */ /* 0x040fe40000410000 */
[C---:B------:R-:W-:Y:S01]  /*d570*/  FMUL.FTZ R46, R3.reuse, R46 ;  /* 0x0000002e032e7220 */ /* 0x040fe20000410000 */
[----:B------:R-:W-:Y:S01]  /*d580*/  MUFU.EX2 R167, R167 ;  /* 0x000000a700a77308 */ /* 0x000fe20000000800 */
[C---:B------:R-:W-:Y:S01]  /*d590*/  HMMA.16816.F32.BF16 R108, R16.reuse, R28, R108 ;  /* 0x0000001c106c723c */ /* 0x040fe2000004186c */
[----:B------:R-:W-:Y:S03]  /*d5a0*/  LDSM.16.MT88.4 R124, [R14+0x900] ;  /* 0x000900000e7c783b */ /* 0x000fe60000004200 */
[C---:B------:R-:W-:Y:S02]  /*d5b0*/  FMUL.FTZ R48, R12.reuse, R48 ;  /* 0x000000300c307220 */ /* 0x040fe40000410000 */
[C---:B------:R-:W-:Y:S02]  /*d5c0*/  FMUL.FTZ R47, R3.reuse, R47 ;  /* 0x0000002f032f7220 */ /* 0x040fe40000410000 */
[C---:B------:R-:W-:Y:S01]  /*d5d0*/  HMMA.16816.F32.BF16 R112, R16.reuse, R30, R112 ;  /* 0x0000001e1070723c */ /* 0x040fe20000041870 */
[----:B------:R-:W5:Y:S01]  /*d5e0*/  LDSM.16.MT88.4 R28, [R13+0x2100] ;  /* 0x002100000d1c783b */ /* 0x000f620000004200 */
[----:B------:R-:W-:Y:S02]  /*d5f0*/  MUFU.EX2 R168, R168 ;  /* 0x000000a800a87308 */ /* 0x000fe40000000800 */
[C---:B------:R-:W-:Y:S02]  /*d600*/  FMUL.FTZ R49, R12.reuse, R49 ;  /* 0x000000310c317220 */ /* 0x040fe40000410000 */
[C---:B------:R-:W-:Y:S02]  /*d610*/  FMUL.FTZ R50, R3.reuse, R50 ;  /* 0x0000003203327220 */ /* 0x040fe40000410000 */
[C---:B------:R-:W-:Y:S04]  /*d620*/  FMUL.FTZ R52, R12.reuse, R52 ;  /* 0x000000340c347220 */ /* 0x040fe80000410000 */
[C---:B------:R-:W-:Y:S01]  /*d630*/  FMUL.FTZ R51, R3.reuse, R51 ;  /* 0x0000003303337220 */ /* 0x040fe20000410000 */
[----:B------:R-:W-:Y:S01]  /*d640*/  MUFU.EX2 R172, R172 ;  /* 0x000000ac00ac7308 */ /* 0x000fe20000000800 */
[C---:B------:R-:W-:Y:S02]  /*d650*/  FMUL.FTZ R53, R12.reuse, R53 ;  /* 0x000000350c357220 */ /* 0x040fe40000410000 */
[C---:B------:R-:W-:Y:S01]  /*d660*/  FMUL.FTZ R54, R3.reuse, R54 ;  /* 0x0000003603367220 */ /* 0x040fe20000410000 */
[C---:B---3--:R-:W-:Y:S03]  /*d670*/  HMMA.16816.F32.BF16 R116, R16.reuse, R20, R116 ;  /* 0x000000141074723c */ /* 0x048fe60000041874 */
[C---:B------:R-:W-:Y:S02]  /*d680*/  FMUL.FTZ R56, R12.reuse, R56 ;  /* 0x000000380c387220 */ /* 0x040fe40000410000 */
[C---:B------:R-:W-:Y:S01]  /*d690*/  FMUL.FTZ R55, R3.reuse, R55 ;  /* 0x0000003703377220 */ /* 0x040fe20000410000 */
[----:B------:R-:W-:Y:S01]  /*d6a0*/  MUFU.EX2 R173, R173 ;  /* 0x000000ad00ad7308 */ /* 0x000fe20000000800 */
[C---:B------:R-:W-:Y:S01]  /*d6b0*/  FMUL.FTZ R57, R12.reuse, R57 ;  /* 0x000000390c397220 */ /* 0x040fe20000410000 */
[C---:B------:R-:W-:Y:S01]  /*d6c0*/  HMMA.16816.F32.BF16 R120, R16.reuse, R22, R120 ;  /* 0x000000161078723c */ /* 0x040fe20000041878 */
[----:B------:R-:W3:Y:S03]  /*d6d0*/  LDSM.16.MT88.4 R20, [R134+UR4+0x2100] ;  /* 0x002100048614783b */ /* 0x000ee60008004200 */
[C---:B------:R-:W-:Y:S02]  /*d6e0*/  FMUL.FTZ R58, R3.reuse, R58 ;  /* 0x0000003a033a7220 */ /* 0x040fe40000410000 */
[C---:B------:R-:W-:Y:S02]  /*d6f0*/  FMUL.FTZ R60, R12.reuse, R60 ;  /* 0x0000003c0c3c7220 */ /* 0x040fe40000410000 */
[C---:B----4-:R-:W-:Y:S01]  /*d700*/  HMMA.16816.F32.BF16 R36, R16.reuse, R24, R36 ;  /* 0x000000181024723c */ /* 0x050fe20000041824 */
[----:B------:R-:W-:Y:S03]  /*d710*/  MUFU.EX2 R170, R170 ;  /* 0x000000aa00aa7308 */ /* 0x000fe60000000800 */
[C---:B------:R-:W-:Y:S02]  /*d720*/  FMUL.FTZ R59, R3.reuse, R59 ;  /* 0x0000003b033b7220 */ /* 0x040fe40000410000 */
[C---:B------:R-:W-:Y:S02]  /*d730*/  FMUL.FTZ R61, R12.reuse, R61 ;  /* 0x0000003d0c3d7220 */ /* 0x040fe40000410000 */
[C---:B------:R-:W-:Y:S01]  /*d740*/  HMMA.16816.F32.BF16 R40, R16.reuse, R26, R40 ;  /* 0x0000001a1028723c */ /* 0x040fe20000041828 */
[----:B------:R-:W4:Y:S02]  /*d750*/  LDSM.16.MT88.4 R24, [R14+0x2100] ;  /* 0x002100000e18783b */ /* 0x000f240000004200 */
[----:B------:R-:W-:Y:S01]  /*d760*/  MUFU.EX2 R175, R175 ;  /* 0x000000af00af7308 */ /* 0x000fe20000000800 */
[C---:B------:R-:W-:Y:S02]  /*d770*/  FMUL.FTZ R62, R3.reuse, R62 ;  /* 0x0000003e033e7220 */ /* 0x040fe40000410000 */
[C---:B------:R-:W-:Y:S02]  /*d780*/  FMUL.FTZ R64, R12.reuse, R64 ;  /* 0x000000400c407220 */ /* 0x040fe40000410000 */
[C---:B-----5:R-:W-:Y:S04]  /*d790*/  HMMA.16816.F32.BF16 R44, R16.reuse, R28, R44 ;  /* 0x0000001c102c723c */ /* 0x060fe8000004182c */
[C---:B------:R-:W-:Y:S01]  /*d7a0*/  FMUL.FTZ R63, R3.reuse, R63 ;  /* 0x0000003f033f7220 */ /* 0x040fe20000410000 */
[----:B------:R-:W-:Y:S01]  /*d7b0*/  MUFU.EX2 R176, R176 ;  /* 0x000000b000b07308 */ /* 0x000fe20000000800 */
[C---:B------:R-:W-:Y:S02]  /*d7c0*/  FMUL.FTZ R65, R12.reuse, R65 ;  /* 0x000000410c417220 */ /* 0x040fe40000410000 */
[C---:B------:R-:W-:Y:S01]  /*d7d0*/  HMMA.16816.F32.BF16 R48, R16.reuse, R30, R48 ;  /* 0x0000001e1030723c */ /* 0x040fe20000041830 */
[----:B------:R-:W5:Y:S03]  /*d7e0*/  LDSM.16.MT88.4 R28, [R135+UR4+0x4100] ;  /* 0x00410004871c783b */ /* 0x000f660008004200 */
        /* <DEDUP_REMOVED lines=25> */
[C---:B------:R-:W-:Y:S03]  /*d980*/  FMUL.FTZ R82, R3.reuse, R82 ;  /* 0x0000005203527220 */ /* 0x040fe60000410000 */
[C---:B---3--:R-:W-:Y:S03]  /*d990*/  HMMA.16816.F32.BF16 R76, R16.reuse, R20, R76 ;  /* 0x00000014104c723c */ /* 0x048fe6000004184c */
[C---:B------:R-:W-:Y:S02]  /*d9a0*/  FMUL.FTZ R83, R3.reuse, R83 ;  /* 0x0000005303537220 */ /* 0x040fe40000410000 */
[C---:B------:R-:W-:Y:S02]  /*d9b0*/  FMUL.FTZ R84, R12.reuse, R84 ;  /* 0x000000540c547220 */ /* 0x040fe40000410000 */
[C---:B------:R-:W-:Y:S02]  /*d9c0*/  FMUL.FTZ R86, R3.reuse, R86 ;  /* 0x0000005603567220 */ /* 0x040fe40000410000 */
[C---:B------:R-:W-:Y:S01]  /*d9d0*/  FMUL.FTZ R85, R12.reuse, R85 ;  /* 0x000000550c557220 */ /* 0x040fe20000410000 */
[C---:B------:R-:W-:Y:S01]  /*d9e0*/  HMMA.16816.F32.BF16 R80, R16.reuse, R22, R80 ;  /* 0x000000161050723c */ /* 0x040fe20000041850 */
[----:B------:R-:W3:Y:S02]  /*d9f0*/  LDSM.16.MT88.4 R20, [R135+UR4+0x900] ;  /* 0x000900048714783b */ /* 0x000ee40008004200 */
[C---:B------:R-:W-:Y:S02]  /*da00*/  FMUL.FTZ R87, R3.reuse, R87 ;  /* 0x0000005703577220 */ /* 0x040fe40000410000 */
[C---:B------:R-:W-:Y:S02]  /*da10*/  FMUL.FTZ R88, R12.reuse, R88 ;  /* 0x000000580c587220 */ /* 0x040fe40000410000 */
[C---:B------:R-:W-:Y:S02]  /*da20*/  FMUL.FTZ R90, R3.reuse, R90 ;  /* 0x0000005a035a7220 */ /* 0x040fe40000410000 */
[C---:B------:R-:W-:Y:S01]  /*da30*/  FMUL.FTZ R89, R12.reuse, R89 ;  /* 0x000000590c597220 */ /* 0x040fe20000410000 */
[C---:B----4-:R-:W-:Y:S03]  /*da40*/  HMMA.16816.F32.BF16 R84, R16.reuse, R24, R84 ;  /* 0x000000181054723c */ /* 0x050fe60000041854 */
[----:B------:R-:W-:Y:S02]  /*da50*/  FMUL.FTZ R91, R3, R91 ;  /* 0x0000005b035b7220 */ /* 0x000fe40000410000 */
[----:B------:R-:W-:Y:S02]  /*da60*/  FFMA.FTZ R165, R165, c[0x0][0x2d0], -R152 ;  /* 0x0000b400a5a57a23 */ /* 0x000fe40000010898 */
[C---:B------:R-:W-:Y:S02]  /*da70*/  FMUL.FTZ R92, R12.reuse, R92 ;  /* 0x0000005c0c5c7220 */ /* 0x040fe40000410000 */
[C---:B------:R-:W-:Y:S01]  /*da80*/  FMUL.FTZ R94, R3.reuse, R94 ;  /* 0x0000005e035e7220 */ /* 0x040fe20000410000 */
[C---:B------:R-:W-:Y:S01]  /*da90*/  HMMA.16816.F32.BF16 R88, R16.reuse, R26, R88 ;  /* 0x0000001a1058723c */ /* 0x040fe20000041858 */
[----:B------:R-:W4:Y:S01]  /*daa0*/  MUFU.EX2 R165, R165 ;  /* 0x000000a500a57308 */ /* 0x000f220000000800 */
[----:B------:R-:W3:Y:S01]  /*dab0*/  LDSM.16.MT88.4 R24, [R134+UR4+0x900] ;  /* 0x000900048618783b */ /* 0x000ee20008004200 */
[C---:B------:R-:W-:Y:S02]  /*dac0*/  FMUL.FTZ R93, R12.reuse, R93 ;  /* 0x0000005d0c5d7220 */ /* 0x040fe40000410000 */
[C---:B------:R-:W-:Y:S02]  /*dad0*/  FMUL.FTZ R95, R3.reuse, R95 ;  /* 0x0000005f035f7220 */ /* 0x040fe40000410000 */
[C---:B------:R-:W-:Y:S02]  /*dae0*/  FMUL.FTZ R96, R12.reuse, R96 ;  /* 0x000000600c607220 */ /* 0x040fe40000410000 */
[C---:B------:R-:W-:Y:S03]  /*daf0*/  FMUL.FTZ R98, R3.reuse, R98 ;  /* 0x0000006203627220 */ /* 0x040fe60000410000 */
[C---:B-----5:R-:W-:Y:S03]  /*db00*/  HMMA.16816.F32.BF16 R92, R16.reuse, R28, R92 ;  /* 0x0000001c105c723c */ /* 0x060fe6000004185c */
[C---:B------:R-:W-:Y:S02]  /*db10*/  FMUL.FTZ R97, R12.reuse, R97 ;  /* 0x000000610c617220 */ /* 0x040fe40000410000 */
[----:B------:R-:W-:Y:S02]  /*db20*/  FMUL.FTZ R99, R3, R99 ;  /* 0x0000006303637220 */ /* 0x000fe40000410000 */
[----:B------:R-:W-:Y:S02]  /*db30*/  FFMA.FTZ R150, R12, R207, R150 ;  /* 0x000000cf0c967223 */ /* 0x000fe40000010096 */
[--C-:B------:R-:W-:Y:S03]  /*db40*/  FFMA.FTZ R174, R169, c[0x0][0x2d0], -R152.reuse ;  /* 0x0000b400a9ae7a23 */ /* 0x100fe60000010898 */
[----:B------:R-:W-:Y:S01]  /*db50*/  HMMA.16816.F32.BF16 R96, R16, R30, R96 ;  /* 0x0000001e1060723c */ /* 0x000fe20000041860 */
[----:B------:R-:W5:Y:S02]  /*db60*/  LDSM.16.MT88.4 R28, [R134+UR4+0x2900] ;  /* 0x00290004861c783b */ /* 0x000f640008004200 */
[----:B------:R-:W-:Y:S01]  /*db70*/  FFMA.FTZ R169, R143, c[0x0][0x2d0], -R152 ;  /* 0x0000b4008fa97a23 */ /* 0x000fe20000010898 */
[----:B------:R-:W-:Y:S01]  /*db80*/  MUFU.EX2 R174, R174 ;  /* 0x000000ae00ae7308 */ /* 0x000fe20000000800 */
[----:B------:R-:W-:Y:S02]  /*db90*/  FFMA.FTZ R148, R3, R206, R148 ;  /* 0x000000ce03947223 */ /* 0x000fe40000010094 */
[----:B-1----:R-:W-:Y:S01]  /*dba0*/  F2FP.BF16.PACK_AB R16, R162, R161 ;  /* 0x000000a1a210723e */ /* 0x002fe200000010ff */
[--C-:B------:R-:W-:Y:S01]  /*dbb0*/  FFMA.FTZ R171, R171, c[0x0][0x2d0], -R152.reuse ;  /* 0x0000b400abab7a23 */ /* 0x100fe20000010898 */
[----:B--2---:R-:W-:Y:S01]  /*dbc0*/  F2FP.BF16.PACK_AB R18, R164, R163 ;  /* 0x000000a3a412723e */ /* 0x004fe200000010ff */
[----:B------:R-:W-:Y:S02]  /*dbd0*/  LDSM.16.MT88.4 R140, [R13+0x3100] ;  /* 0x003100000d8c783b */ /* 0x000fe40000004200 */
[----:B----4-:R-:W-:Y:S01]  /*dbe0*/  F2FP.BF16.PACK_AB R17, R166, R165 ;  /* 0x000000a5a611723e */ /* 0x010fe200000010ff */
[----:B------:R-:W-:Y:S01]  /*dbf0*/  FFMA.FTZ R153, R153, c[0x0][0x2d0], -R152 ;  /* 0x0000b40099997a23 */ /* 0x000fe20000010898 */
[----:B------:R-:W-:Y:S01]  /*dc00*/  F2FP.BF16.PACK_AB R19, R168, R167 ;  /* 0x000000a7a813723e */ /* 0x000fe200000010ff */
[----:B------:R-:W1:Y:S01]  /*dc10*/  MUFU.EX2 R171, R171 ;  /* 0x000000ab00ab7308 */ /* 0x000e620000000800 */
[----:B------:R-:W-:Y:S02]  /*dc20*/  FADD.FTZ R149, R149, R150 ;  /* 0x0000009695957221 */ /* 0x000fe40000010000 */
[----:B------:R-:W-:Y:S02]  /*dc30*/  FADD.FTZ R147, R147, R148 ;  /* 0x0000009493937221 */ /* 0x000fe40000010000 */
[----:B------:R-:W-:Y:S01]  /*dc40*/  FADD.FTZ R146, R146, R149 ;  /* 0x0000009592927221 */ /* 0x000fe20000010000 */
[C---:B---3--:R-:W-:Y:S03]  /*dc50*/  HMMA.16816.F32.BF16 R4, R16.reuse, R20, R4 ;  /* 0x000000141004723c */ /* 0x048fe60000041804 */
[----:B------:R-:W-:Y:S01]  /*dc60*/  FADD.FTZ R146, R15, R146 ;  /* 0x000000920f927221 */ /* 0x000fe20000010000 */
[----:B------:R-:W-:Y:S01]  /*dc70*/  MOV R15, UR7 ;  /* 0x00000007000f7c02 */ /* 0x000fe20008000f00 */
[----:B------:R-:W2:Y:S01]  /*dc80*/  MUFU.EX2 R169, R169 ;  /* 0x000000a900a97308 */ /* 0x000ea20000000800 */
[----:B------:R-:W-:Y:S02]  /*dc90*/  FADD.FTZ R144, R144, R147 ;  /* 0x0000009390907221 */ /* 0x000fe40000010000 */
[C---:B------:R-:W-:Y:S01]  /*dca0*/  HMMA.16816.F32.BF16 R8, R16.reuse, R22, R8 ;  /* 0x000000161008723c */ /* 0x040fe20000041808 */
[----:B------:R-:W3:Y:S03]  /*dcb0*/  LDSM.16.MT88.4 R20, [R14+0x2900] ;  /* 0x002900000e14783b */ /* 0x000ee60000004200 */
[----:B------:R-:W-:Y:S02]  /*dcc0*/  FADD.FTZ R144, R145, R144 ;  /* 0x0000009091907221 */ /* 0x000fe40000010000 */
[----:B------:R-:W-:Y:S01]  /*dcd0*/  FADD.FTZ R161, R161, R146 ;  /* 0x00000092a1a17221 */ /* 0x000fe20000010000 */
[----:B------:R-:W-:Y:S01]  /*dce0*/  MUFU.EX2 R153, R153 ;  /* 0x0000009900997308 */ /* 0x000fe20000000800 */
[C---:B------:R-:W-:Y:S04]  /*dcf0*/  HMMA.16816.F32.BF16 R100, R16.reuse, R32, R100 ;  /* 0x000000201064723c */ /* 0x040fe80000041864 */
[----:B------:R-:W-:Y:S02]  /*dd00*/  FADD.FTZ R165, R165, R144 ;  /* 0x00000090a5a57221 */ /* 0x000fe40000010000 */
[----:B------:R-:W-:Y:S02]  /*dd10*/  FADD.FTZ R162, R162, R161 ;  /* 0x000000a1a2a27221 */ /* 0x000fe40000010000 */
        /* <DEDUP_REMOVED lines=8> */
[----:B------:R-:W4:Y:S03]  /*dda0*/  LDSM.16.MT88.4 R24, [R135+UR4+0x4900] ;  /* 0x004900048718783b */ /* 0x000f260008004200 */
[----:B------:R-:W-:Y:S04]  /*ddb0*/  FADD.FTZ R168, R168, R167 ;  /* 0x000000a7a8a87221 */ /* 0x000fe80000010000 */
[C---:B------:R-:W-:Y:S08]  /*ddc0*/  HMMA.16816.F32.BF16 R116, R16.reuse, R124, R116 ;  /* 0x0000007c1074723c */ /* 0x040ff00000041874 */
[C---:B------:R-:W-:Y:S01]  /*ddd0*/  HMMA.16816.F32.BF16 R120, R16.reuse, R126, R120 ;  /* 0x0000007e1078723c */ /* 0x040fe20000041878 */
[----:B------:R-:W-:Y:S07]  /*dde0*/  LDSM.16.MT88.4 R124, [R13+0x1100] ;  /* 0x001100000d7c783b */ /* 0x000fee0000004200 */
[C---:B------:R-:W-:Y:S08]  /*ddf0*/  HMMA.16816.F32.BF16 R36, R16.reuse, R128, R36 ;  /* 0x000000801024723c */ /* 0x040ff00000041824 */
[C---:B------:R-:W-:Y:S01]  /*de00*/  HMMA.16816.F32.BF16 R40, R16.reuse, R130, R40 ;  /* 0x000000821028723c */ /* 0x040fe20000041828 */
[----:B------:R-:W-:Y:S07]  /*de10*/  LDSM.16.MT88.4 R128, [R134+UR4+0x1100] ;  /* 0x001100048680783b */ /* 0x000fee0008004200 */
[C---:B------:R-:W-:Y:S08]  /*de20*/  HMMA.16816.F32.BF16 R44, R16.reuse, R136, R44 ;  /* 0x00000088102c723c */ /* 0x040ff0000004182c */
[C---:B------:R-:W-:Y:S01]  /*de30*/  HMMA.16816.F32.BF16 R48, R16.reuse, R138, R48 ;  /* 0x0000008a1030723c */ /* 0x040fe20000041830 */
[----:B------:R-:W-:Y:S07]  /*de40*/  LDSM.16.MT88.4 R136, [R135+UR4+0x3100] ;  /* 0x003100048788783b */ /* 0x000fee0008004200 */
[C---:B-----5:R-:W-:Y:S08]  /*de50*/  HMMA.16816.F32.BF16 R52, R16.reuse, R28, R52 ;  /* 0x0000001c1034723c */ /* 0x060ff00000041834 */
[C---:B------:R-:W-:Y:S01]  /*de60*/  HMMA.16816.F32.BF16 R56, R16.reuse, R30, R56 ;  /* 0x0000001e1038723c */ /* 0x040fe20000041838 */
[----:B------:R-:W5:Y:S07]  /*de70*/  LDSM.16.MT88.4 R28, [R134+UR4+0x4900] ;  /* 0x00490004861c783b */ /* 0x000f6e0008004200 */
[C---:B---3--:R-:W-:Y:S08]  /*de80*/  HMMA.16816.F32.BF16 R60, R16.reuse, R20, R60 ;  /* 0x00000014103c723c */ /* 0x048ff0000004183c */
[C---:B------:R-:W-:Y:S01]  /*de90*/  HMMA.16816.F32.BF16 R64, R16.reuse, R22, R64 ;  /* 0x000000161040723c */ /* 0x040fe20000041840 */
[----:B------:R-:W3:Y:S07]  /*dea0*/  LDSM.16.MT88.4 R20, [R14+0x4900] ;  /* 0x004900000e14783b */ /* 0x000eee0000004200 */
[C---:B----4-:R-:W-:Y:S08]  /*deb0*/  HMMA.16816.F32.BF16 R68, R16.reuse, R24, R68 ;  /* 0x000000181044723c */ /* 0x050ff00000041844 */
[C---:B------:R-:W-:Y:S01]  /*dec0*/  HMMA.16816.F32.BF16 R72, R16.reuse, R26, R72 ;  /* 0x0000001a1048723c */ /* 0x040fe20000041848 */
[----:B------:R-:W4:Y:S07]  /*ded0*/  LDSM.16.MT88.4 R24, [R135+UR4+0x1100] ;  /* 0x001100048718783b */ /* 0x000f2e0008004200 */
[C---:B------:R-:W-:Y:S08]  /*dee0*/  HMMA.16816.F32.BF16 R76, R16.reuse, R32, R76 ;  /* 0x00000020104c723c */ /* 0x040ff0000004184c */
[C---:B------:R-:W-:Y:S01]  /*def0*/  HMMA.16816.F32.BF16 R80, R16.reuse, R34, R80 ;  /* 0x000000221050723c */ /* 0x040fe20000041850 */
[----:B------:R-:W1:Y:S07]  /*df00*/  LDSM.16.MT88.4 R32, [R14+0x1100] ;  /* 0x001100000e20783b */ /* 0x000e6e0000004200 */
[C---:B-----5:R-:W-:Y:S08]  /*df10*/  HMMA.16816.F32.BF16 R84, R16.reuse, R28, R84 ;  /* 0x0000001c1054723c */ /* 0x060ff00000041854 */
[C---:B------:R-:W-:Y:S01]  /*df20*/  HMMA.16816.F32.BF16 R88, R16.reuse, R30, R88 ;  /* 0x0000001e1058723c */ /* 0x040fe20000041858 */
[----:B------:R-:W5:Y:S07]  /*df30*/  LDSM.16.MT88.4 R28, [R134+UR4+0x3100] ;  /* 0x00310004861c783b */ /* 0x000f6e0008004200 */
[C---:B---3--:R-:W-:Y:S08]  /*df40*/  HMMA.16816.F32.BF16 R92, R16.reuse, R20, R92 ;  /* 0x00000014105c723c */ /* 0x048ff0000004185c */
[----:B------:R-:W-:Y:S01]  /*df50*/  HMMA.16816.F32.BF16 R96, R16, R22, R96 ;  /* 0x000000161060723c */ /* 0x000fe20000041860 */
[----:B------:R-:W3:Y:S06]  /*df60*/  LDSM.16.MT88.4 R20, [R14+0x3100] ;  /* 0x003100000e14783b */ /* 0x000eec0000004200 */
[----:B------:R-:W-:Y:S01]  /*df70*/  F2FP.BF16.PACK_AB R16, R173, R172 ;  /* 0x000000acad10723e */ /* 0x000fe200000010ff */
[----:B------:R-:W-:Y:S01]  /*df80*/  FADD.FTZ R172, R172, R163 ;  /* 0x000000a3acac7221 */ /* 0x000fe20000010000 */
[----:B------:R-:W-:Y:S03]  /*df90*/  F2FP.BF16.PACK_AB R18, R175, R170 ;  /* 0x000000aaaf12723e */ /* 0x000fe600000010ff */
[----:B-1----:R-:W-:Y:S01]  /*dfa0*/  F2FP.BF16.PACK_AB R17, R174, R171 ;  /* 0x000000abae11723e */ /* 0x002fe200000010ff */
[----:B------:R-:W-:Y:S01]  /*dfb0*/  FADD.FTZ R171, R171, R168 ;  /* 0x000000a8abab7221 */ /* 0x000fe20000010000 */
[----:B--2---:R-:W-:Y:S01]  /*dfc0*/  F2FP.BF16.PACK_AB R19, R176, R169 ;  /* 0x000000a9b013723e */ /* 0x004fe200000010ff */
[----:B------:R-:W-:Y:S02]  /*dfd0*/  FADD.FTZ R173, R173, R172 ;  /* 0x000000acadad7221 */ /* 0x000fe40000010000 */
[----:B------:R-:W-:Y:S02]  /*dfe0*/  FADD.FTZ R174, R174, R171 ;  /* 0x000000abaeae7221 */ /* 0x000fe40000010000 */
[----:B------:R-:W-:Y:S02]  /*dff0*/  FADD.FTZ R170, R170, R173 ;  /* 0x000000adaaaa7221 */ /* 0x000fe40000010000 */
[C---:B----4-:R-:W-:Y:S03]  /*e000*/  HMMA.16816.F32.BF16 R4, R16.reuse, R24, R4 ;  /* 0x000000181004723c */ /* 0x050fe60000041804 */
[----:B------:R-:W-:Y:S02]  /*e010*/  FADD.FTZ R169, R169, R174 ;  /* 0x000000aea9a97221 */ /* 0x000fe40000010000 */
[----:B------:R-:W-:Y:S02]  /*e020*/  FADD.FTZ R175, R175, R170 ;  /* 0x000000aaafaf7221 */ /* 0x000fe40000010000 */
[----:B------:R-:W-:Y:S01]  /*e030*/  FADD.FTZ R176, R176, R169 ;  /* 0x000000a9b0b07221 */ /* 0x000fe20000010000 */
[C---:B------:R-:W-:Y:S01]  /*e040*/  HMMA.16816.F32.BF16 R8, R16.reuse, R26, R8 ;  /* 0x0000001a1008723c */ /* 0x040fe20000041808 */
[----:B------:R-:W1:Y:S07]  /*e050*/  LDSM.16.MT88.4 R24, [R135+UR4+0x5100] ;  /* 0x005100048718783b */ /* 0x000e6e0008004200 */
[C---:B------:R-:W-:Y:S08]  /*e060*/  HMMA.16816.F32.BF16 R100, R16.reuse, R124, R100 ;  /* 0x0000007c1064723c */ /* 0x040ff00000041864 */
[C---:B------:R-:W-:Y:S01]  /*e070*/  HMMA.16816.F32.BF16 R104, R16.reuse, R126, R104 ;  /* 0x0000007e1068723c */ /* 0x040fe20000041868 */
[----:B------:R-:W-:Y:S07]  /*e080*/  LDSM.16.MT88.4 R124, [R135+UR4+0x1900] ;  /* 0x00190004877c783b */ /* 0x000fee0008004200 */
[C---:B------:R-:W-:Y:S08]  /*e090*/  HMMA.16816.F32.BF16 R108, R16.reuse, R128, R108 ;  /* 0x00000080106c723c */ /* 0x040ff0000004186c */
[C---:B------:R-:W-:Y:S08]  /*e0a0*/  HMMA.16816.F32.BF16 R112, R16.reuse, R130, R112 ;  /* 0x000000821070723c */ /* 0x040ff00000041870 */
[C---:B------:R-:W-:Y:S08]  /*e0b0*/  HMMA.16816.F32.BF16 R116, R16.reuse, R32, R116 ;  /* 0x000000201074723c */ /* 0x040ff00000041874 */
[C---:B------:R-:W-:Y:S01]  /*e0c0*/  HMMA.16816.F32.BF16 R120, R16.reuse, R34, R120 ;  /* 0x000000221078723c */ /* 0x040fe20000041878 */
[----:B------:R-:W2:Y:S07]  /*e0d0*/  LDSM.16.MT88.4 R32, [R13+0x5100] ;  /* 0x005100000d20783b */ /* 0x000eae0000004200 */
[C---:B------:R-:W-:Y:S08]  /*e0e0*/  HMMA.16816.F32.BF16 R36, R16.reuse, R136, R36 ;  /* 0x000000881024723c */ /* 0x040ff00000041824 */
[C---:B------:R-:W-:Y:S01]  /*e0f0*/  HMMA.16816.F32.BF16 R40, R16.reuse, R138, R40 ;  /* 0x0000008a1028723c */ /* 0x040fe20000041828 */
[----:B------:R-:W-:Y:S07]  /*e100*/  LDSM.16.MT88.4 R136, [R135+UR4+0x3900] ;  /* 0x003900048788783b */ /* 0x000fee0008004200 */
[C---:B------:R-:W-:Y:S07]  /*e110*/  HMMA.16816.F32.BF16 R44, R16.reuse, R140, R44 ;  /* 0x0000008c102c723c */ /* 0x040fee000004182c */
[--C-:B------:R-:W-:Y:S01]  /*e120*/  FFMA.FTZ R140, R160, c[0x0][0x2d0], -R159.reuse ;  /* 0x0000b400a08c7a23 */ /* 0x100fe2000001089f */
[C---:B------:R-:W-:Y:S04]  /*e130*/  HMMA.16816.F32.BF16 R48, R16.reuse, R142, R48 ;  /* 0x0000008e1030723c */ /* 0x040fe80000041830 */
[--C-:B------:R-:W-:Y:S01]  /*e140*/  FFMA.FTZ R141, R158, c[0x0][0x2d0], -R159.reuse ;  /* 0x0000b4009e8d7a23 */ /* 0x100fe2000001089f */
[----:B------:R-:W-:Y:S02]  /*e150*/  MUFU.EX2 R140, R140 ;  /* 0x0000008c008c7308 */ /* 0x000fe40000000800 */
[--C-:B------:R-:W-:Y:S01]  /*e160*/  FFMA.FTZ R142, R156, c[0x0][0x2d0], -R159.reuse ;  /* 0x0000b4009c8e7a23 */ /* 0x100fe2000001089f */
[C---:B-----5:R-:W-:Y:S04]  /*e170*/  HMMA.16816.F32.BF16 R52, R16.reuse, R28, R52 ;  /* 0x0000001c1034723c */ /* 0x060fe80000041834 */
[----:B------:R-:W-:Y:S02]  /*e180*/  FFMA.FTZ R159, R154, c[0x0][0x2d0], -R159 ;  /* 0x0000b4009a9f7a23 */ /* 0x000fe4000001089f */
[--C-:B------:R-:W-:Y:S01]  /*e190*/  FFMA.FTZ R143, R157, c[0x0][0x2d0], -R152.reuse ;  /* 0x0000b4009d8f7a23 */ /* 0x100fe20000010898 */
[----:B------:R-:W4:Y:S01]  /*e1a0*/  MUFU.EX2 R141, R141 ;  /* 0x0000008d008d7308 */ /* 0x000f220000000800 */
[C---:B------:R-:W-:Y:S01]  /*e1b0*/  HMMA.16816.F32.BF16 R56, R16.reuse, R30, R56 ;  /* 0x0000001e1038723c */ /* 0x040fe20000041838 */
[----:B------:R-:W5:Y:S03]  /*e1c0*/  LDSM.16.MT88.4 R28, [R134+UR4+0x5100] ;  /* 0x00510004861c783b */ /* 0x000f660008004200 */
[--C-:B------:R-:W-:Y:S02]  /*e1d0*/  FFMA.FTZ R154, R155, c[0x0][0x2d0], -R152.reuse ;  /* 0x0000b4009b9a7a23 */ /* 0x100fe40000010898 */
[----:B------:R-:W-:Y:S02]  /*e1e0*/  FFMA.FTZ R152, R151, c[0x0][0x2d0], -R152 ;  /* 0x0000b40097987a23 */ /* 0x000fe40000010898 */
[C---:B---3--:R-:W-:Y:S01]  /*e1f0*/  HMMA.16816.F32.BF16 R60, R16.reuse, R20, R60 ;  /* 0x00000014103c723c */ /* 0x048fe2000004183c */
[----:B------:R-:W-:Y:S07]  /*e200*/  MUFU.EX2 R142, R142 ;  /* 0x0000008e008e7308 */ /* 0x000fee0000000800 */
[C---:B------:R-:W-:Y:S01]  /*e210*/  HMMA.16816.F32.BF16 R64, R16.reuse, R22, R64 ;  /* 0x000000161040723c */ /* 0x040fe20000041840 */
[----:B------:R-:W3:Y:S02]  /*e220*/  LDSM.16.MT88.4 R20, [R14+0x5100] ;  /* 0x005100000e14783b */ /* 0x000ee40000004200 */
[----:B------:R-:W3:Y:S05]  /*e230*/  MUFU.EX2 R159, R159 ;  /* 0x0000009f009f7308 */ /* 0x000eea0000000800 */
[C---:B-1----:R-:W-:Y:S05]  /*e240*/  HMMA.16816.F32.BF16 R68, R16.reuse, R24, R68 ;  /* 0x000000181044723c */ /* 0x042fea0000041844 */
[----:B------:R-:W-:Y:S03]  /*e250*/  MUFU.EX2 R143, R143 ;  /* 0x0000008f008f7308 */ /* 0x000fe60000000800 */
[C---:B------:R-:W-:Y:S01]  /*e260*/  HMMA.16816.F32.BF16 R72, R16.reuse, R26, R72 ;  /* 0x0000001a1048723c */ /* 0x040fe20000041848 */
[----:B------:R-:W1:Y:S06]  /*e270*/  LDSM.16.MT88.4 R24, [R13+0x1900] ;  /* 0x001900000d18783b */ /* 0x000e6c0000004200 */
[----:B------:R-:W1:Y:S01]  /*e280*/  MUFU.EX2 R154, R154 ;  /* 0x0000009a009a7308 */ /* 0x000e620000000800 */
[C---:B--2---:R-:W-:Y:S08]  /*e290*/  HMMA.16816.F32.BF16 R76, R16.reuse, R32, R76 ;  /* 0x00000020104c723c */ /* 0x044ff0000004184c */
[C---:B------:R-:W-:Y:S01]  /*e2a0*/  HMMA.16816.F32.BF16 R80, R16.reuse, R34, R80 ;  /* 0x000000221050723c */ /* 0x040fe20000041850 */
[----:B------:R-:W2:Y:S01]  /*e2b0*/  LDSM.16.MT88.4 R32, [R134+UR4+0x1900] ;  /* 0x001900048620783b */ /* 0x000ea20008004200 */
[----:B------:R-:W1:Y:S06]  /*e2c0*/  MUFU.EX2 R152, R152 ;  /* 0x0000009800987308 */ /* 0x000e6c0000000800 */
[C---:B-----5:R-:W-:Y:S08]  /*e2d0*/  HMMA.16816.F32.BF16 R84, R16.reuse, R28, R84 ;  /* 0x0000001c1054723c */ /* 0x060ff00000041854 */
[C---:B------:R-:W-:Y:S01]  /*e2e0*/  HMMA.16816.F32.BF16 R88, R16.reuse, R30, R88 ;  /* 0x0000001e1058723c */ /* 0x040fe20000041858 */
[----:B------:R-:W5:Y:S07]  /*e2f0*/  LDSM.16.MT88.4 R28, [R14+0x1900] ;  /* 0x001900000e1c783b */ /* 0x000f6e0000004200 */
[C---:B---3--:R-:W-:Y:S08]  /*e300*/  HMMA.16816.F32.BF16 R92, R16.reuse, R20, R92 ;  /* 0x00000014105c723c */ /* 0x048ff0000004185c */
[----:B------:R-:W-:Y:S01]  /*e310*/  HMMA.16816.F32.BF16 R96, R16, R22, R96 ;  /* 0x000000161060723c */ /* 0x000fe20000041860 */
[----:B------:R-:W3:Y:S06]  /*e320*/  LDSM.16.MT88.4 R20, [R13+0x3900] ;  /* 0x003900000d14783b */ /* 0x000eec0000004200 */
[----:B----4-:R-:W-:Y:S01]  /*e330*/  F2FP.BF16.PACK_AB R16, R141, R140 ;  /* 0x0000008c8d10723e */ /* 0x010fe200000010ff */
[----:B------:R-:W-:Y:S01]  /*e340*/  FADD.FTZ R140, R140, R175 ;  /* 0x000000af8c8c7221 */ /* 0x000fe20000010000 */
[----:B------:R-:W-:Y:S03]  /*e350*/  F2FP.BF16.PACK_AB R18, R159, R142 ;  /* 0x0000008e9f12723e */ /* 0x000fe600000010ff */
[----:B-1----:R-:W-:Y:S01]  /*e360*/  F2FP.BF16.PACK_AB R17, R154, R143 ;  /* 0x0000008f9a11723e */ /* 0x002fe200000010ff */
[----:B------:R-:W-:Y:S01]  /*e370*/  FADD.FTZ R143, R143, R176 ;  /* 0x000000b08f8f7221 */ /* 0x000fe20000010000 */
[----:B------:R-:W-:Y:S01]  /*e380*/  F2FP.BF16.PACK_AB R19, R152, R153 ;  /* 0x000000999813723e */ /* 0x000fe200000010ff */
[----:B------:R-:W-:Y:S02]  /*e390*/  FADD.FTZ R141, R141, R140 ;  /* 0x0000008c8d8d7221 */ /* 0x000fe40000010000 */
[----:B------:R-:W-:Y:S02]  /*e3a0*/  FADD.FTZ R154, R154, R143 ;  /* 0x0000008f9a9a7221 */ /* 0x000fe40000010000 */
[----:B------:R-:W-:Y:S02]  /*e3b0*/  FADD.FTZ R142, R142, R141 ;  /* 0x0000008d8e8e7221 */ /* 0x000fe40000010000 */
[C---:B------:R-:W-:Y:S01]  /*e3c0*/  HMMA.16816.F32.BF16 R128, R16.reuse, R124, R4 ;  /* 0x0000007c1080723c */ /* 0x040fe20000041804 */
[----:B------:R-:W1:Y:S02]  /*e3d0*/  LDSM.16.MT88.4 R4, [R134+UR4+0x3900] ;  /* 0x003900048604783b */ /* 0x000e640008004200 */
[----:B------:R-:W-:Y:S02]  /*e3e0*/  FADD.FTZ R153, R153, R154 ;  /* 0x0000009a99997221 */ /* 0x000fe40000010000 */
[----:B------:R-:W-:Y:S02]  /*e3f0*/  FADD.FTZ R207, R159, R142 ;  /* 0x0000008e9fcf7221 */ /* 0x000fe40000010000 */
[----:B------:R-:W-:Y:S01]  /*e400*/  FADD.FTZ R206, R152, R153 ;  /* 0x0000009998ce7221 */ /* 0x000fe20000010000 */
[C---:B------:R-:W-:Y:S01]  /*e410*/  HMMA.16816.F32.BF16 R124, R16.reuse, R126, R8 ;  /* 0x0000007e107c723c */ /* 0x040fe20000041808 */
[----:B------:R-:W4:Y:S07]  /*e420*/  LDSM.16.MT88.4 R8, [R14+0x3900] ;  /* 0x003900000e08783b */ /* 0x000f2e0000004200 */
[C---:B------:R-:W-:Y:S08]  /*e430*/  HMMA.16816.F32.BF16 R100, R16.reuse, R24, R100 ;  /* 0x000000181064723c */ /* 0x040ff00000041864 */
[C---:B------:R-:W-:Y:S01]  /*e440*/  HMMA.16816.F32.BF16 R104, R16.reuse, R26, R104 ;  /* 0x0000001a1068723c */ /* 0x040fe20000041868 */
[----:B------:R-:W1:Y:S07]  /*e450*/  LDSM.16.MT88.4 R24, [R135+UR4+0x5900] ;  /* 0x005900048718783b */ /* 0x000e6e0008004200 */
[C---:B--2---:R-:W-:Y:S08]  /*e460*/  HMMA.16816.F32.BF16 R108, R16.reuse, R32, R108 ;  /* 0x00000020106c723c */ /* 0x044ff0000004186c */
[C---:B------:R-:W-:Y:S08]  /*e470*/  HMMA.16816.F32.BF16 R112, R16.reuse, R34, R112 ;  /* 0x000000221070723c */ /* 0x040ff00000041870 */
[C---:B-----5:R-:W-:Y:S07]  /*e480*/  HMMA.16816.F32.BF16 R116, R16.reuse, R28, R116 ;  /* 0x0000001c1074723c */ /* 0x060fee0000041874 */
[----:B------:R-:W-:Y:S01]  /*e490*/  IADD3 R28, R210, -0x2, RZ ;  /* 0xfffffffed21c7810 */ /* 0x000fe20007ffe0ff */
[C---:B------:R-:W-:Y:S03]  /*e4a0*/  HMMA.16816.F32.BF16 R120, R16.reuse, R30, R120 ;  /* 0x0000001e1078723c */ /* 0x040fe60000041878 */
[C---:B------:R-:W-:Y:S05]  /*e4b0*/  ISETP.GE.AND P6, PT, R28.reuse, R189, PT ;  /* 0x000000bd1c00720c */ /* 0x040fea0003fc6270 */
[C---:B------:R-:W-:Y:S08]  /*e4c0*/  HMMA.16816.F32.BF16 R36, R16.reuse, R136, R36 ;  /* 0x000000881024723c */ /* 0x040ff00000041824 */
[C---:B------:R-:W-:Y:S04]  /*e4d0*/  HMMA.16816.F32.BF16 R40, R16.reuse, R138, R40 ;  /* 0x0000008a1028723c */ /* 0x040fe80000041828 */
[----:B------:R-:W-:Y:S04]  /*e4e0*/  @P6 IMAD R29, R15, 0x3000, R194 ;  /* 0x000030000f1d6824 */ /* 0x000fe800078e02c2 */
[C---:B---3--:R-:W-:Y:S08]  /*e4f0*/  HMMA.16816.F32.BF16 R44, R16.reuse, R20, R44 ;  /* 0x00000014102c723c */ /* 0x048ff0000004182c */
[C---:B------:R-:W-:Y:S01]  /*e500*/  HMMA.16816.F32.BF16 R48, R16.reuse, R22, R48 ;  /* 0x000000161030723c */ /* 0x040fe20000041830 */
[----:B------:R-:W2:Y:S07]  /*e510*/  LDSM.16.MT88.4 R20, [R13+0x5900] ;  /* 0x005900000d14783b */ /* 0x000eae0000004200 */
[C---:B-1----:R-:W-:Y:S07]  /*e520*/  HMMA.16816.F32.BF16 R52, R16.reuse, R4, R52 ;  /* 0x000000041034723c */ /* 0x042fee0000041834 */
[----:B------:R-:W-:Y:S01]  /*e530*/  @P6 SHF.R.S32.HI R5, RZ, 0x1f, R28 ;  /* 0x0000001fff056819 */ /* 0x000fe2000001141c */
[C---:B------:R-:W-:Y:S04]  /*e540*/  HMMA.16816.F32.BF16 R56, R16.reuse, R6, R56 ;  /* 0x000000061038723c */ /* 0x040fe80000041838 */
[----:B------:R-:W-:Y:S04]  /*e550*/  @P6 IMAD R5, R5, c[0x0][0x1e0], RZ ;  /* 0x0000780005056a24 */ /* 0x000fe800078e02ff */
[C---:B----4-:R-:W-:Y:S04]  /*e560*/  HMMA.16816.F32.BF16 R60, R16.reuse, R8, R60 ;  /* 0x00000008103c723c */ /* 0x050fe8000004183c */
[C---:B------:R-:W-:Y:S03]  /*e570*/  @P6 IMAD R5, R28.reuse, c[0x0][0x1e4], R5 ;  /* 0x000079001c056a24 */ /* 0x040fe600078e0205 */
[----:B------:R-:W-:Y:S01]  /*e580*/  @P6 IMAD.WIDE.U32 R8, R28, c[0x0][0x1e0], RZ ;  /* 0x000078001c086a25 */ /* 0x000fe200078e00ff */
[C---:B------:R-:W-:Y:S04]  /*e590*/  HMMA.16816.F32.BF16 R64, R16.reuse, R10, R64 ;  /* 0x0000000a1040723c */ /* 0x040fe80000041840 */
[----:B------:R-:W-:Y:S02]  /*e5a0*/  @P6 IADD3 R5, R9, R5, RZ ;  /* 0x0000000509056210 */ /* 0x000fe40007ffe0ff */
[C---:B------:R-:W-:Y:S02]  /*e5b0*/  @P6 SHF.L.U32 R9, R8.reuse, 0x6, RZ ;  /* 0x0000000608096819 */ /* 0x040fe400000006ff */
[C---:B------:R-:W-:Y:S04]  /*e5c0*/  HMMA.16816.F32.BF16 R68, R16.reuse, R24, R68 ;  /* 0x000000181044723c */ /* 0x040fe80000041844 */
[----:B------:R-:W-:Y:S02]  /*e5d0*/  @P6 SHF.L.U64.HI R8, R8, 0x6, R5 ;  /* 0x0000000608086819 */ /* 0x000fe40000010205 */
[----:B------:R-:W1:Y:S01]  /*e5e0*/  LDSM.16.MT88.4 R4, [R134+UR4+0x5900] ;  /* 0x005900048604783b */ /* 0x000e620008004200 */
[C---:B------:R-:W-:Y:S01]  /*e5f0*/  @P6 IADD3 R10, P0, R9.reuse, R198, RZ ;  /* 0x000000c6090a6210 */ /* 0x040fe20007f1e0ff */
[C---:B------:R-:W-:Y:S04]  /*e600*/  HMMA.16816.F32.BF16 R72, R16.reuse, R26, R72 ;  /* 0x0000001a1048723c */ /* 0x040fe80000041848 */
[----:B------:R-:W-:Y:S02]  /*e610*/  @P6 LEA R24, P5, R10, c[0x0][0x1c8], 0x1 ;  /* 0x000072000a186a11 */ /* 0x000fe400078a08ff */
[----:B------:R-:W-:Y:S02]  /*e620*/  @P6 IADD3 R28, P4, R9, R214, RZ ;  /* 0x000000d6091c6210 */ /* 0x000fe40007f9e0ff */
[----:B------:R-:W-:Y:S01]  /*e630*/  @P6 IADD3.X R11, R8, R203, RZ, P0, !PT ;  /* 0x000000cb080b6210 */ /* 0x000fe200007fe4ff */
[C---:B--2---:R-:W-:Y:S03]  /*e640*/  HMMA.16816.F32.BF16 R76, R16.reuse, R20, R76 ;  /* 0x00000014104c723c */ /* 0x044fe6000004184c */
[----:B------:R-:W-:Y:S02]  /*e650*/  @P6 LEA R12, P0, R28, c[0x0][0x1c8], 0x1 ;  /* 0x000072001c0c6a11 */ /* 0x000fe400078008ff */
[----:B------:R-:W-:Y:S02]  /*e660*/  @P6 IADD3.X R13, R8, R213, RZ, P4, !PT ;  /* 0x000000d5080d6210 */ /* 0x000fe400027fe4ff */
[----:B------:R-:W-:Y:S01]  /*e670*/  @P6 LEA.HI.X R25, R10, c[0x0][0x1cc], R11, 0x1, P5 ;  /* 0x000073000a196a11 */ /* 0x000fe200028f0c0b */
[C---:B------:R-:W-:Y:S04]  /*e680*/  HMMA.16816.F32.BF16 R80, R16.reuse, R22, R80 ;  /* 0x000000161050723c */ /* 0x040fe80000041850 */
[----:B------:R-:W-:Y:S02]  /*e690*/  @P6 IADD3 R3, P5, R193, R9, RZ ;  /* 0x00000009c1036210 */ /* 0x000fe40007fbe0ff */
[----:B------:R-:W-:Y:S02]  /*e6a0*/  @P6 LEA.HI.X R13, R28, c[0x0][0x1cc], R13, 0x1, P0 ;  /* 0x000073001c0d6a11 */ /* 0x000fe400000f0c0d */
[----:B------:R-:W-:Y:S04]  /*e6b0*/  @P6 IADD3 R26, P0, R9, R212, RZ ;  /* 0x000000d4091a6210 */ /* 0x000fe80007f1e0ff */
[----:B------:R-:W-:Y:S02]  /*e6c0*/  @P6 IADD3.X R28, R192, R8, RZ, P5, !PT ;  /* 0x00000008c01c6210 */ /* 0x000fe40002ffe4ff */
[----:B------:R-:W-:Y:S02]  /*e6d0*/  @P6 IADD3 R27, P4, R3, R198, RZ ;  /* 0x000000c6031b6210 */ /* 0x000fe40007f9e0ff */
[----:B------:R-:W-:Y:S02]  /*e6e0*/  @P6 IADD3.X R21, R8, R211, RZ, P0, !PT ;  /* 0x000000d308156210 */ /* 0x000fe400007fe4ff */
[----:B------:R2:W3:Y:S01]  /*e6f0*/  LDSM.16.MT88.4 R8, [R14+0x5900] ;  /* 0x005900000e08783b */ /* 0x0004e20000004200 */
[----:B------:R-:W-:Y:S02]  /*e700*/  @P6 LEA R20, P5, R26, c[0x0][0x1c8], 0x1 ;  /* 0x000072001a146a11 */ /* 0x000fe400078a08ff */
[C---:B------:R-:W-:Y:S01]  /*e710*/  @P6 LEA R30, P0, R27.reuse, c[0x0][0x1c8], 0x1 ;  /* 0x000072001b1e6a11 */ /* 0x040fe200078008ff */
[C---:B-1----:R-:W-:Y:S03]  /*e720*/  HMMA.16816.F32.BF16 R84, R16.reuse, R4, R84 ;  /* 0x000000041054723c */ /* 0x042fe60000041854 */
[----:B------:R-:W-:Y:S02]  /*e730*/  @P6 IADD3.X R32, R28, R203, RZ, P4, !PT ;  /* 0x000000cb1c206210 */ /* 0x000fe400027fe4ff */
[----:B------:R-:W-:Y:S02]  /*e740*/  @P6 LEA.HI.X R21, R26, c[0x0][0x1cc], R21, 0x1, P5 ;  /* 0x000073001a156a11 */ /* 0x000fe400028f0c15 */
[----:B------:R-:W-:Y:S01]  /*e750*/  @P6 LEA.HI.X R31, R27, c[0x0][0x1cc], R32, 0x1, P0 ;  /* 0x000073001b1f6a11 */ /* 0x000fe200000f0c20 */
[C---:B------:R-:W-:Y:S04]  /*e760*/  HMMA.16816.F32.BF16 R88, R16.reuse, R6, R88 ;  /* 0x000000061058723c */ /* 0x040fe80000041858 */
[C---:B------:R-:W-:Y:S02]  /*e770*/  @P6 IADD3 R26, P0, R3.reuse, R214, RZ ;  /* 0x000000d6031a6210 */ /* 0x040fe40007f1e0ff */
[----:B------:R-:W-:Y:S02]  /*e780*/  @P6 IADD3 R27, P4, R3, R212, RZ ;  /* 0x000000d4031b6210 */ /* 0x000fe40007f9e0ff */
[----:B------:R-:W-:Y:S04]  /*e790*/  @P6 LEA R22, P5, R26, c[0x0][0x1c8], 0x1 ;  /* 0x000072001a166a11 */ /* 0x000fe800078a08ff */
[----:B------:R-:W-:Y:S02]  /*e7a0*/  @P6 IADD3.X R3, R28, R213, RZ, P0, !PT ;  /* 0x000000d51c036210 */ /* 0x000fe400007fe4ff */
[----:B--2---:R-:W-:Y:S02]  /*e7b0*/  @P6 LEA R14, P0, R27, c[0x0][0x1c8], 0x1 ;  /* 0x000072001b0e6a11 */ /* 0x004fe400078008ff */
[----:B------:R-:W-:Y:S02]  /*e7c0*/  @P6 LEA.HI.X R23, R26, c[0x0][0x1cc], R3, 0x1, P5 ;  /* 0x000073001a176a11 */ /* 0x000fe400028f0c03 */
[----:B------:R-:W-:Y:S02]  /*e7d0*/  @P6 SHF.L.U32 R3, R29, 0x1, RZ ;  /* 0x000000011d036819 */ /* 0x000fe400000006ff */
[----:B------:R-:W-:Y:S03]  /*e7e0*/  @P6 IADD3.X R28, R28, R211, RZ, P4, !PT ;  /* 0x000000d31c1c6210 */ /* 0x000fe600027fe4ff */
[----:B------:R-:W-:Y:S01]  /*e7f0*/  @!PT LDS RZ, [RZ] ;  /* 0x00000000fffff984 */ /* 0x000fe20000000800 */
[----:B------:R-:W-:Y:S01]  /*e800*/  @!PT LDS RZ, [RZ] ;  /* 0x00000000fffff984 */ /* 0x000fe20000000800 */
[----:B------:R-:W-:Y:S01]  /*e810*/  @!PT LDS RZ, [RZ] ;  /* 0x00000000fffff984 */ /* 0x000fe20000000800 */
[----:B------:R1:W-:Y:S01]  /*e820*/  @P6 LDGSTS.E.BYPASS.LTC128B.128 [R3+0xc100], [R24.64], !P3 ;  /* 0x0c10000018036fae */ /* 0x0003e2000d901d4a */
[----:B------:R-:W-:Y:S02]  /*e830*/  @P6 LEA.HI.X R15, R27, c[0x0][0x1cc], R28, 0x1, P0 ;  /* 0x000073001b0f6a11 */ /* 0x000fe400000f0c1c */
[----:B------:R-:W-:Y:S01]  /*e840*/  ISETP.GE.AND P0, PT, R189, R210, PT ;  /* 0x000000d2bd00720c */ /* 0x000fe20003f06270 */
[C---:B---3--:R-:W-:Y:S04]  /*e850*/  HMMA.16816.F32.BF16 R92, R16.reuse, R8, R92 ;  /* 0x00000008105c723c */ /* 0x048fe8000004185c */
[----:B------:R1:W-:Y:S01]  /*e860*/  @P6 LDGSTS.E.BYPASS.LTC128B.128 [R3+0xe100], [R12.64], !P2 ;  /* 0x0e1000000c036fae */ /* 0x0003e2000d101d4a */
[----:B------:R-:W-:Y:S03]  /*e870*/  IADD3 R210, R210, -0x1, RZ ;  /* 0xffffffffd2d27810 */ /* 0x000fe60007ffe0ff */
[----:B------:R-:W-:Y:S04]  /*e880*/  HMMA.16816.F32.BF16 R96, R16, R10, R96 ;  /* 0x0000000a1060723c */ /* 0x000fe80000041860 */
[----:B------:R1:W-:Y:S08]  /*e890*/  @P6 LDGSTS.E.BYPASS.LTC128B.128 [R3+0x10100], [R20.64], !P1 ;  /* 0x1010000014036fae */ /* 0x0003f0000c901d4a */
[----:B------:R1:W-:Y:S08]  /*e8a0*/  @P6 LDGSTS.E.BYPASS.LTC128B.128 [R3+0xd100], [R30.64], !P3 ;  /* 0x0d1000001e036fae */ /* 0x0003f0000d901d4a */
[----:B------:R1:W-:Y:S08]  /*e8b0*/  @P6 LDGSTS.E.BYPASS.LTC128B.128 [R3+0xf100], [R22.64], !P2 ;  /* 0x0f10000016036fae */ /* 0x0003f0000d101d4a */
[----:B------:R1:W-:Y:S08]  /*e8c0*/  @P6 LDGSTS.E.BYPASS.LTC128B.128 [R3+0x11100], [R14.64], !P1 ;  /* 0x111000000e036fae */ /* 0x0003f0000c901d4a */
[----:B------:R-:W0:Y:S01]  /*e8d0*/  LDGDEPBAR ;  /* 0x00000000000079af */ /* 0x000e220000000000 */
[----:B-1----:R-:W-:Y:S01]  /*e8e0*/  MOV R3, R0 ;  /* 0x0000000000037202 */ /* 0x002fe20000000f00 */
[----:B------:R-:W-:-:S06]  /*e8f0*/  @!P0 BRA `(.L_x_1609) ;  /* 0xffffcaf000008947 */ /* 0x000fcc000383ffff */
.L_x_1600:
        /* <DEDUP_REMOVED lines=12> */
[----:B------:R-:W-:Y:S02]  /*e9c0*/  MOV R7, 0xff800000 ;  /* 0xff80000000077802 */ /* 0x000fe40000000f00 */
[----:B------:R-:W-:-:S09]  /*e9d0*/  FSETP.NE.FTZ.AND P0, PT, R4, RZ, PT ;  /* 0x000000ff0400720b */ /* 0x000fd20003f15000 */
[----:B------:R-:W1:Y:S01]  /*e9e0*/  @P1 MUFU.RCP R6, R5 ;  /* 0x0000000500061308 */ /* 0x000e620000001000 */
[----:B------:R-:W-:-:S03]  /*e9f0*/  @P1 MOV R8, 0x3f317218 ;  /* 0x3f31721800081802 */ /* 0x000fc60000000f00 */
[----:B------:R-:W-:Y:S02]  /*ea00*/  @P0 MOV R9, 0x3f317218 ;  /* 0x3f31721800090802 */ /* 0x000fe40000000f00 */
[----:B------:R-:W-:Y:S02]  /*ea10*/  @P1 FMUL.FTZ R8, R8, c[0x0][0x2d0] ;  /* 0x0000b40008081a20 */ /* 0x000fe40000410000 */
[----:B------:R-:W2:Y:S01]  /*ea20*/  @P1 MUFU.LG2 R5, R5 ;  /* 0x0000000500051308 */ /* 0x000ea20000000c00 */
[----:B------:R-:W-:Y:S02]  /*ea30*/  @P0 FMUL.FTZ R9, R9, c[0x0][0x2d0] ;  /* 0x0000b40009090a20 */ /* 0x000fe40000410000 */
[----:B-1----:R-:W-:-:S05]  /*ea40*/  FMUL.FTZ R128, R6, R128 ;  /* 0x0000008006807220 */ /* 0x002fca0000410000 */
[----:B------:R-:W1:Y:S01]  /*ea50*/  @P0 MUFU.RCP R3, R4 ;  /* 0x0000000400030308 */ /* 0x000e620000001000 */
        /* <DEDUP_REMOVED lines=47> */
[----:B------:R3:W4:Y:S01]  /*ed50*/  @P0 MUFU.LG2 R6, R4 ;  /* 0x0000000400060308 */ /* 0x0007220000000c00 */
[----:B--2---:R-:W-:-:S02]  /*ed60*/  @P1 FMUL.FTZ R5, R5, 0.69314718246459960938 ;  /* 0x3f31721805051820 */ /* 0x004fc40000410000 */
[C---:B-1----:R-:W-:Y:S02]  /*ed70*/  FMUL.FTZ R130, R3.reuse, R130 ;  /* 0x0000008203827220 */ /* 0x042fe40000410000 */
[C---:B------:R-:W-:Y:S02]  /*ed80*/  FMUL.FTZ R131, R3.reuse, R131 ;  /* 0x0000008303837220 */ /* 0x040fe40000410000 */
[C---:B------:R-:W-:Y:S02]  /*ed90*/  FMUL.FTZ R126, R3.reuse, R126 ;  /* 0x0000007e037e7220 */ /* 0x040fe40000410000 */
[C---:B------:R-:W-:Y:S02]  /*eda0*/  FMUL.FTZ R127, R3.reuse, R127 ;  /* 0x0000007f037f7220 */ /* 0x040fe40000410000 */
[C---:B------:R-:W-:Y:S02]  /*edb0*/  FMUL.FTZ R102, R3.reuse, R102 ;  /* 0x0000006603667220 */ /* 0x040fe40000410000 */
[----:B------:R-:W-:-:S02]  /*edc0*/  FMUL.FTZ R103, R3, R103 ;  /* 0x0000006703677220 */ /* 0x000fc40000410000 */
[C---:B------:R-:W-:Y:S01]  /*edd0*/  FMUL.FTZ R106, R3.reuse, R106 ;  /* 0x0000006a036a7220 */ /* 0x040fe20000410000 */
[----:B---3--:R-:W-:Y:S01]  /*ede0*/  MOV R4, 0xff800000 ;  /* 0xff80000000047802 */ /* 0x008fe20000000f00 */
[----:B----4-:R-:W-:Y:S02]  /*edf0*/  @P0 FMUL.FTZ R6, R6, 0.69314718246459960938 ;  /* 0x3f31721806060820 */ /* 0x010fe40000410000 */
        /* <DEDUP_REMOVED lines=42> */
[----:B------:R-:W-:Y:S02]  /*f0a0*/  @P0 FFMA.FTZ R7, R9, R0, R6 ;  /* 0x0000000009070223 */ /* 0x000fe40000010006 */
.L_x_1567:
[----:B------:R-:W-:Y:S05]  /*f0b0*/  @P2 BRA `(.L_x_1610) ;  /* 0x0000197000002947 */ /* 0x000fea0003800000 */
[----:B------:R-:W1:Y:S01]  /*f0c0*/  S2R R3, SR_CTAID.Y ;  /* 0x0000000000037919 */ /* 0x000e620000002600 */
[----:B------:R-:W-:Y:S01]  /*f0d0*/  IMAD R6, RZ, RZ, -UR8 ;  /* 0x80000008ff067e24 */ /* 0x000fe2000f8e02ff */
[----:B------:R-:W-:Y:S01]  /*f0e0*/  USHF.R.S32.HI UR6, URZ, 0x1f, UR8 ;  /* 0x0000001f3f067899 */ /* 0x000fe20008011408 */
[----:B------:R-:W-:Y:S01]  /*f0f0*/  IMAD.MOV.U32 R11, RZ, RZ, c[0x0][0x4e8] ;  /* 0x00013a00ff0b7624 */ /* 0x000fe200078e00ff */
[----:B------:R-:W2:Y:S01]  /*f100*/  S2R R2, SR_TID.X ;  /* 0x0000000000027919 */ /* 0x000ea20000002100 */
[----:B------:R-:W-:Y:S01]  /*f110*/  ULDC.64 UR4, c[0x0][0x4d0] ;  /* 0x0001340000047ab9 */ /* 0x000fe20000000a00 */
[----:B------:R-:W-:Y:S01]  /*f120*/  BSSY B0, `(.L_x_1611) ;  /* 0x00000fe000007945 */ /* 0x000fe20003800000 */
[----:B------:R-:W-:Y:S01]  /*f130*/  UIMAD UR7, UR6, UR4, URZ ;  /* 0x00000004060772a4 */ /* 0x000fe2000f8e023f */
[----:B------:R-:W3:Y:S01]  /*f140*/  S2R R9, SR_CTAID.Z ;  /* 0x0000000000097919 */ /* 0x000ee20000002700 */
[----:B------:R-:W-:-:S03]  /*f150*/  UIMAD.WIDE.U32 UR12, UR8, UR4, URZ ;  /* 0x00000004080c72a5 */ /* 0x000fc6000f8e003f */
[----:B------:R-:W-:Y:S01]  /*f160*/  BAR.SYNC.DEFER_BLOCKING 0x1, 0x100 ;  /* 0x0044000000007b1d */ /* 0x000fe20000010000 */
[----:B------:R-:W-:Y:S01]  /*f170*/  UIMAD UR7, UR8, UR5, UR7 ;  /* 0x00000005080772a4 */ /* 0x000fe2000f8e0207 */
[C---:B------:R-:W-:Y:S01]  /*f180*/  ISETP.NE.AND P1, PT, R11.reuse, 0x1, PT ;  /* 0x000000010b00780c */ /* 0x040fe20003f25270 */
[----:B------:R-:W-:Y:S01]  /*f190*/  IMAD.U32 R16, RZ, RZ, UR12 ;  /* 0x0000000cff107e24 */ /* 0x000fe2000f8e00ff */
[----:B------:R-:W-:Y:S01]  /*f1a0*/  MOV R17, UR13 ;  /* 0x0000000d00117c02 */ /* 0x000fe20008000f00 */
[----:B------:R-:W-:Y:S01]  /*f1b0*/  UIADD3 UR7, UR13, UR7, URZ ;  /* 0x000000070d077290 */ /* 0x000fe2000fffe03f */
[----:B------:R-:W4:Y:S01]  /*f1c0*/  S2R R10, SR_CTAID.X ;  /* 0x00000000000a7919 */ /* 0x000f220000002500 */
[----:B------:R-:W-:Y:S01]  /*f1d0*/  ULDC.64 UR4, c[0x0][0x438] ;  /* 0x00010e0000047ab9 */ /* 0x000fe20000000a00 */
[----:B------:R-:W-:Y:S01]  /*f1e0*/  IMAD R11, R11, c[0x0][0x388], RZ ;  /* 0x0000e2000b0b7a24 */ /* 0x000fe200078e02ff */
[----:B------:R-:W-:Y:S02]  /*f1f0*/  UIMAD.WIDE.U32 UR14, UR8, UR4, URZ ;  /* 0x00000004080e72a5 */ /* 0x000fe4000f8e003f */
[----:B------:R-:W-:Y:S01]  /*f200*/  UIMAD UR4, UR6, UR4, URZ ;  /* 0x00000004060472a4 */ /* 0x000fe2000f8e023f */
[----:B-1----:R-:W-:-:S02]  /*f210*/  IMAD R6, R6, c[0x0][0x550], R3 ;  /* 0x0001540006067a24 */ /* 0x002fc400078e0203 */
[----:B------:R-:W-:Y:S01]  /*f220*/  IMAD.U32 R17, RZ, RZ, UR7 ;  /* 0x00000007ff117e24 */ /* 0x000fe2000f8e00ff */
[----:B------:R-:W-:Y:S01]  /*f230*/  UIMAD UR4, UR8, UR5, UR4 ;  /* 0x00000005080472a4 */ /* 0x000fe2000f8e0204 */
[----:B--2---:R-:W-:Y:S01]  /*f240*/  SHF.R.S32.HI R3, RZ, 0x1f, R2 ;  /* 0x0000001fff037819 */ /* 0x004fe20000011402 */
[----:B------:R-:W-:Y:S01]  /*f250*/  IMAD.U32 R15, RZ, RZ, UR15 ;  /* 0x0000000fff0f7e24 */ /* 0x000fe2000f8e00ff */
[----:B------:R-:W-:Y:S01]  /*f260*/  MOV R14, UR14 ;  /* 0x0000000e000e7c02 */ /* 0x000fe20008000f00 */
[----:B------:R-:W-:Y:S01]  /*f270*/  UIADD3 UR4, UR15, UR4, URZ ;  /* 0x000000040f047290 */ /* 0x000fe2000fffe03f */
[-C--:B------:R-:W-:Y:S01]  /*f280*/  LEA.HI R0, R3, R2.reuse, RZ, 0x5 ;  /* 0x0000000203007211 */ /* 0x080fe200078f28ff */
[----:B---3--:R-:W-:Y:S01]  /*f290*/  IMAD.WIDE.U32 R16, R9, c[0x0][0x4d8], R16 ;  /* 0x0001360009107a25 */ /* 0x008fe200078e0010 */
[----:B------:R-:W-:Y:S02]  /*f2a0*/  LEA.HI R3, R3, R2, RZ, 0x2 ;  /* 0x0000000203037211 */ /* 0x000fe400078f10ff */
[----:B------:R-:W-:Y:S01]  /*f2b0*/  LOP3.LUT R5, R0, 0xffffffe0, RZ, 0xc0, !PT ;  /* 0xffffffe000057812 */ /* 0x000fe200078ec0ff */
[----:B------:R-:W-:Y:S01]  /*f2c0*/  IMAD.U32 R15, RZ, RZ, UR4 ;  /* 0x00000004ff0f7e24 */ /* 0x000fe2000f8e00ff */
[----:B------:R-:W-:Y:S01]  /*f2d0*/  SHF.R.S32.HI R13, RZ, 0x5, R0 ;  /* 0x00000005ff0d7819 */ /* 0x000fe20000011400 */
[----:B------:R-:W-:Y:S01]  /*f2e0*/  IMAD.MOV.U32 R18, RZ, RZ, R16 ;  /* 0x000000ffff127224 */ /* 0x000fe200078e0010 */
[----:B------:R-:W-:Y:S01]  /*f2f0*/  SHF.R.S32.HI R0, RZ, 0x1f, R0 ;  /* 0x0000001fff007819 */ /* 0x000fe20000011400 */
[----:B------:R-:W-:Y:S01]  /*f300*/  IMAD.IADD R5, R2, 0x1, -R5 ;  /* 0x0000000102057824 */ /* 0x000fe200078e0a05 */
[----:B------:R-:W-:Y:S01]  /*f310*/  LOP3.LUT R3, R3, 0xfffffffc, RZ, 0xc0, !PT ;  /* 0xfffffffc03037812 */ /* 0x000fe200078ec0ff */
[----:B------:R-:W-:Y:S01]  /*f320*/  IMAD.WIDE.U32 R14, R9, c[0x0][0x440], R14 ;  /* 0x00011000090e7a25 */ /* 0x000fe200078e000e */
[----:B------:R-:W-:-:S02]  /*f330*/  LEA.HI R0, R0, R13, RZ, 0x3 ;  /* 0x0000000d00007211 */ /* 0x000fc400078f18ff */
[----:B------:R-:W-:Y:S02]  /*f340*/  IADD3 R3, -R3, R2, RZ ;  /* 0x0000000203037210 */ /* 0x000fe40007ffe1ff */
[----:B------:R-:W-:Y:S02]  /*f350*/  LOP3.LUT R0, R0, 0xffffff8, RZ, 0xc0, !PT ;  /* 0x0ffffff800007812 */ /* 0x000fe400078ec0ff */
[----:B------:R-:W-:Y:S02]  /*f360*/  SHF.R.S32.HI R2, RZ, 0x1f, R5 ;  /* 0x0000001fff027819 */ /* 0x000fe40000011405 */
[----:B------:R-:W-:Y:S01]  /*f370*/  SHF.R.S32.HI R8, RZ, 0x1f, R9 ;  /* 0x0000001fff087819 */ /* 0x000fe20000011409 */
[----:B------:R-:W-:Y:S01]  /*f380*/  IMAD.IADD R13, R13, 0x1, -R0 ;  /* 0x000000010d0d7824 */ /* 0x000fe200078e0a00 */
[----:B------:R-:W-:Y:S02]  /*f390*/  LEA.HI R0, R3, R3, RZ, 0x1 ;  /* 0x0000000303007211 */ /* 0x000fe400078f08ff */
[----:B------:R-:W-:-:S02]  /*f3a0*/  LEA.HI R2, R2, R5, RZ, 0x2 ;  /* 0x0000000502027211 */ /* 0x000fc400078f10ff */
[----:B------:R-:W-:Y:S02]  /*f3b0*/  LOP3.LUT R0, R0, 0x1ffffffe, RZ, 0xc0, !PT ;  /* 0x1ffffffe00007812 */ /* 0x000fe400078ec0ff */
[----:B------:R-:W-:Y:S02]  /*f3c0*/  SHF.R.S32.HI R12, RZ, 0x2, R2 ;  /* 0x00000002ff0c7819 */ /* 0x000fe40000011402 */
[----:B------:R-:W-:Y:S02]  /*f3d0*/  IADD3 R0, R3, -R0, RZ ;  /* 0x8000000003007210 */ /* 0x000fe40007ffe0ff */
[----:B------:R-:W-:Y:S01]  /*f3e0*/  MOV R20, R14 ;  /* 0x0000000e00147202 */ /* 0x000fe20000000f00 */
[----:B------:R-:W-:Y:S01]  /*f3f0*/  IMAD R13, R13, 0x10, R12 ;  /* 0x000000100d0d7824 */ /* 0x000fe200078e020c */
[----:B------:R-:W-:Y:S01]  /*f400*/  LOP3.LUT R2, R2, 0x7ffffffc, RZ, 0xc0, !PT ;  /* 0x7ffffffc02027812 */ /* 0x000fe200078ec0ff */
        /* <DEDUP_REMOVED lines=27> */
[----:B------:R-:W-:Y:S02]  /*f5c0*/  IADD3.X R15, R12, R19, R15, P0, !PT ;  /* 0x000000130c0f7210 */ /* 0x000fe400007fe40f */
        /* <DEDUP_REMOVED lines=14> */
[----:B------:R-:W-:Y:S01]  /*f6b0*/  SHF.R.S32.HI R6, RZ, 0x1f, R12 ;  /* 0x0000001fff067819 */ /* 0x000fe2000001140c */
[----:B------:R-:W-:Y:S01]  /*f6c0*/  IMAD.IADD R5, R5, 0x1, -R2 ;  /* 0x0000000105057824 */ /* 0x000fe200078e0a02 */
[----:B------:R-:W-:Y:S01]  /*f6d0*/  LEA.HI.X R9, R14, c[0x0][0x4ac], R9, 0x2, P0 ;  /* 0x00012b000e097a11 */ /* 0x000fe200000f1409 */
[----:B------:R-:W-:Y:S01]  /*f6e0*/  IMAD R3, R8, c[0x0][0x434], R3 ;  /* 0x00010d0008037a24 */ /* 0x000fe200078e0203 */
[----:B------:R-:W-:Y:S02]  /*f6f0*/  SHFL.IDX PT, R14, R0, RZ, 0x1c1f ;  /* 0x001c1fff000e7589 */ /* 0x000fe400000e0000 */
[----:B------:R-:W-:Y:S01]  /*f700*/  SHF.L.U32 R5, R5, 0x1, RZ ;  /* 0x0000000105057819 */ /* 0x000fe200000006ff */
[----:B------:R-:W-:Y:S01]  /*f710*/  IMAD.IADD R21, R21, 0x1, R3 ;  /* 0x0000000115157824 */ /* 0x000fe200078e0203 */
[----:B------:R-:W1:Y:S01]  /*f720*/  SHFL.IDX PT, R15, R9, RZ, 0x1c1f ;  /* 0x001c1fff090f7589 */ /* 0x000e6200000e0000 */
[----:B------:R-:W-:Y:S01]  /*f730*/  IMAD R3, R6, c[0x0][0x428], RZ ;  /* 0x00010a0006037a24 */ /* 0x000fe200078e02ff */
[----:B------:R-:W-:-:S02]  /*f740*/  IADD3 R6, R10, 0x8, RZ ;  /* 0x000000080a067810 */ /* 0x000fc40007ffe0ff */
[----:B------:R-:W2:Y:S01]  /*f750*/  SHFL.IDX PT, R17, R9, 0x1, 0x1c1f ;  /* 0x003c1f0009117f89 */ /* 0x000ea200000e0000 */
        /* <DEDUP_REMOVED lines=8> */
[----:B-1----:R3:W-:Y:S04]  /*f7e0*/  @!P2 ST.E [R14.64], R4 ;  /* 0x000000040e00a985 */ /* 0x0027e8000c10190a */
[----:B--2---:R3:W-:Y:S01]  /*f7f0*/  @!P1 ST.E [R16.64], R7 ;  /* 0x0000000710009985 */ /* 0x0047e2000c10190a */
[----:B------:R-:W-:-:S03]  /*f800*/  ISETP.GE.AND P1, PT, R10, R11, PT ;  /* 0x0000000b0a00720c */ /* 0x000fc60003f26270 */
[----:B------:R3:W1:Y:S10]  /*f810*/  SHFL.IDX PT, R13, R8, RZ, 0x1c1f ;  /* 0x001c1fff080d7589 */ /* 0x00067400000e0000 */
[----:B------:R-:W-:Y:S05]  /*f820*/  @P1 BRA `(.L_x_1612) ;  /* 0x000008d000001947 */ /* 0x000fea0003800000 */
[C---:B------:R-:W-:Y:S02]  /*f830*/  ISETP.GE.AND P1, PT, R5.reuse, c[0x0][0x3c8], PT ;  /* 0x0000f20005007a0c */ /* 0x040fe40003f26270 */
[----:B---3--:R-:W-:-:S02]  /*f840*/  IADD3 R7, R5, 0x8, RZ ;  /* 0x0000000805077810 */ /* 0x008fc40007ffe0ff */
[----:B------:R-:W-:Y:S02]  /*f850*/  IADD3 R6, R5, 0x10, RZ ;  /* 0x0000001005067810 */ /* 0x000fe40007ffe0ff */
[----:B------:R-:W-:Y:S02]  /*f860*/  ISETP.GE.AND P5, PT, R7, c[0x0][0x3c8], PT ;  /* 0x0000f20007007a0c */ /* 0x000fe40003fa6270 */
[C---:B------:R-:W-:Y:S02]  /*f870*/  IADD3 R4, R5.reuse, 0x18, RZ ;  /* 0x0000001805047810 */ /* 0x040fe40007ffe0ff */
[C---:B------:R-:W-:Y:S02]  /*f880*/  IADD3 R2, R5.reuse, 0x20, RZ ;  /* 0x0000002005027810 */ /* 0x040fe40007ffe0ff */
[----:B------:R-:W-:Y:S01]  /*f890*/  ISETP.GE.AND P4, PT, R6, c[0x0][0x3c8], PT ;  /* 0x0000f20006007a0c */ /* 0x000fe20003f86270 */
[----:B-1--4-:R-:W-:Y:S01]  /*f8a0*/  @!P1 IMAD.WIDE R10, R5, 0x4, R12 ;  /* 0x00000004050a9825 */ /* 0x012fe200078e020c */
[----:B------:R-:W-:-:S02]  /*f8b0*/  ISETP.GE.AND P3, PT, R4, c[0x0][0x3c8], PT ;  /* 0x0000f20004007a0c */ /* 0x000fc40003f66270 */
[----:B------:R-:W-:Y:S02]  /*f8c0*/  ISETP.GE.AND P2, PT, R2, c[0x0][0x3c8], PT ;  /* 0x0000f20002007a0c */ /* 0x000fe40003f46270 */
[C---:B------:R-:W-:Y:S01]  /*f8d0*/  IADD3 R0, R5.reuse, 0x28, RZ ;  /* 0x0000002805007810 */ /* 0x040fe20007ffe0ff */
[----:B------:R1:W-:Y:S01]  /*f8e0*/  @!P1 ST.E.64 [R10.64], R128 ;  /* 0x000000800a009985 */ /* 0x0003e2000c101b0a */
[----:B------:R-:W-:Y:S02]  /*f8f0*/  IADD3 R9, R5, 0x30, RZ ;  /* 0x0000003005097810 */ /* 0x000fe40007ffe0ff */
[----:B------:R-:W-:Y:S02]  /*f900*/  ISETP.GE.AND P6, PT, R0, c[0x0][0x3c8], PT ;  /* 0x0000f20000007a0c */ /* 0x000fe40003fc6270 */
[----:B------:R-:W-:Y:S02]  /*f910*/  ISETP.GE.AND P1, PT, R9, c[0x0][0x3c8], PT ;  /* 0x0000f20009007a0c */ /* 0x000fe40003f26270 */
[----:B------:R-:W-:-:S02]  /*f920*/  @!P5 LEA.HI R7, R7, R7, RZ, 0x1 ;  /* 0x000000070707d211 */ /* 0x000fc400078f08ff */
[----:B------:R-:W-:Y:S02]  /*f930*/  @!P4 LEA.HI R6, R6, R6, RZ, 0x1 ;  /* 0x000000060606c211 */ /* 0x000fe400078f08ff */
[----:B------:R-:W-:Y:S02]  /*f940*/  @!P5 LOP3.LUT R7, R7, 0xfffffffe, RZ, 0xc0, !PT ;  /* 0xfffffffe0707d812 */ /* 0x000fe400078ec0ff */
[----:B------:R-:W-:Y:S02]  /*f950*/  @!P3 LEA.HI R4, R4, R4, RZ, 0x1 ;  /* 0x000000040404b211 */ /* 0x000fe400078f08ff */
[----:B------:R-:W-:Y:S02]  /*f960*/  @!P2 LEA.HI R2, R2, R2, RZ, 0x1 ;  /* 0x000000020202a211 */ /* 0x000fe400078f08ff */
[----:B------:R-:W-:Y:S01]  /*f970*/  @!P4 LOP3.LUT R15, R6, 0xfffffffe, RZ, 0xc0, !PT ;  /* 0xfffffffe060fc812 */ /* 0x000fe200078ec0ff */
[----:B------:R-:W-:Y:S01]  /*f980*/  @!P5 IMAD.WIDE R6, R7, 0x4, R12 ;  /* 0x000000040706d825 */ /* 0x000fe200078e020c */
[----:B------:R-:W-:-:S02]  /*f990*/  @!P3 LOP3.LUT R17, R4, 0xfffffffe, RZ, 0xc0, !PT ;  /* 0xfffffffe0411b812 */ /* 0x000fc400078ec0ff */
[----:B------:R-:W-:Y:S02]  /*f9a0*/  @!P2 LOP3.LUT R19, R2, 0xfffffffe, RZ, 0xc0, !PT ;  /* 0xfffffffe0213a812 */ /* 0x000fe400078ec0ff */
[----:B------:R-:W-:Y:S01]  /*f9b0*/  @!P6 LEA.HI R0, R0, R0, RZ, 0x1 ;  /* 0x000000000000e211 */ /* 0x000fe200078f08ff */
[----:B------:R2:W-:Y:S01]  /*f9c0*/  @!P5 ST.E.64 [R6.64], R124 ;  /* 0x0000007c0600d985 */ /* 0x0005e2000c101b0a */
[----:B------:R-:W-:Y:S02]  /*f9d0*/  @!P1 LEA.HI R9, R9, R9, RZ, 0x1 ;  /* 0x0000000909099211 */ /* 0x000fe400078f08ff */
[----:B------:R-:W-:Y:S01]  /*f9e0*/  IADD3 R4, R5, 0x48, RZ ;  /* 0x0000004805047810 */ /* 0x000fe20007ffe0ff */
[--C-:B-1----:R-:W-:Y:S01]  /*f9f0*/  @!P4 IMAD.WIDE R10, R15, 0x4, R12.reuse ;  /* 0x000000040f0ac825 */ /* 0x102fe200078e020c */
[----:B------:R-:W-:Y:S02]  /*fa00*/  @!P1 LOP3.LUT R9, R9, 0xfffffffe, RZ, 0xc0, !PT ;  /* 0xfffffffe09099812 */ /* 0x000fe400078ec0ff */
[----:B------:R-:W-:Y:S01]  /*fa10*/  IADD3 R18, R5, 0x40, RZ ;  /* 0x0000004005127810 */ /* 0x000fe20007ffe0ff */
[----:B------:R-:W-:Y:S01]  /*fa20*/  @!P3 IMAD.WIDE R14, R17, 0x4, R12 ;  /* 0x00000004110eb825 */ /* 0x000fe200078e020c */
[----:B------:R1:W-:Y:S01]  /*fa30*/  @!P4 ST.E.64 [R10.64], R100 ;  /* 0x000000640a00c985 */ /* 0x0003e2000c101b0a */
[----:B------:R-:W-:-:S02]  /*fa40*/  IADD3 R2, R5, 0x50, RZ ;  /* 0x0000005005027810 */ /* 0x000fc40007ffe0ff */
[----:B------:R-:W-:Y:S01]  /*fa50*/  @!P2 IMAD.WIDE R16, R19, 0x4, R12 ;  /* 0x000000041310a825 */ /* 0x000fe200078e020c */
[----:B------:R-:W-:Y:S01]  /*fa60*/  IADD3 R19, R5, 0x38, RZ ;  /* 0x0000003805137810 */ /* 0x000fe20007ffe0ff */
[----:B------:R3:W-:Y:S01]  /*fa70*/  @!P3 ST.E.64 [R14.64], R104 ;  /* 0x000000680e00b985 */ /* 0x0007e2000c101b0a */
[----:B------:R-:W-:Y:S02]  /*fa80*/  ISETP.GE.AND P3, PT, R4, c[0x0][0x3c8], PT ;  /* 0x0000f20004007a0c */ /* 0x000fe40003f66270 */
[----:B------:R-:W-:Y:S01]  /*fa90*/  ISETP.GE.AND P5, PT, R19, c[0x0][0x3c8], PT ;  /* 0x0000f20013007a0c */ /* 0x000fe20003fa6270 */
[----:B------:R4:W-:Y:S01]  /*faa0*/  @!P2 ST.E.64 [R16.64], R108 ;  /* 0x0000006c1000a985 */ /* 0x0009e2000c101b0a */
[----:B------:R-:W-:Y:S02]  /*fab0*/  ISETP.GE.AND P4, PT, R18, c[0x0][0x3c8], PT ;  /* 0x0000f20012007a0c */ /* 0x000fe40003f86270 */
[----:B------:R-:W-:Y:S02]  /*fac0*/  ISETP.GE.AND P2, PT, R2, c[0x0][0x3c8], PT ;  /* 0x0000f20002007a0c */ /* 0x000fe40003f46270 */
[----:B------:R-:W-:-:S02]  /*fad0*/  IADD3 R20, R5, 0xa8, RZ ;  /* 0x000000a805147810 */ /* 0x000fc40007ffe0ff */
[----:B--2---:R-:W-:Y:S02]  /*fae0*/  @!P6 LOP3.LUT R7, R0, 0xfffffffe, RZ, 0xc0, !PT ;  /* 0xfffffffe0007e812 */ /* 0x004fe400078ec0ff */
[----:B------:R-:W-:-:S03]  /*faf0*/  IADD3 R0, R5, 0x58, RZ ;  /* 0x0000005805007810 */ /* 0x000fc60007ffe0ff */
[----:B------:R-:W-:Y:S01]  /*fb00*/  @!P5 LEA.HI R19, R19, R19, RZ, 0x1 ;  /* 0x000000131313d211 */ /* 0x000fe200078f08ff */
[--C-:B------:R-:W-:Y:S01]  /*fb10*/  @!P6 IMAD.WIDE R6, R7, 0x4, R12.reuse ;  /* 0x000000040706e825 */ /* 0x100fe200078e020c */
[----:B------:R-:W-:Y:S02]  /*fb20*/  @!P3 LEA.HI R4, R4, R4, RZ, 0x1 ;  /* 0x000000040404b211 */ /* 0x000fe400078f08ff */
[----:B------:R-:W-:Y:S01]  /*fb30*/  @!P4 LEA.HI R18, R18, R18, RZ, 0x1 ;  /* 0x000000121212c211 */ /* 0x000fe200078f08ff */
[----:B-1----:R-:W-:Y:S01]  /*fb40*/  @!P1 IMAD.WIDE R10, R9, 0x4, R12 ;  /* 0x00000004090a9825 */ /* 0x002fe200078e020c */
[----:B------:R1:W-:Y:S01]  /*fb50*/  @!P6 ST.E.64 [R6.64], R112 ;  /* 0x000000700600e985 */ /* 0x0003e2000c101b0a */
[----:B------:R-:W-:Y:S02]  /*fb60*/  @!P5 LOP3.LUT R19, R19, 0xfffffffe, RZ, 0xc0, !PT ;  /* 0xfffffffe1313d812 */ /* 0x000fe400078ec0ff */
[----:B------:R-:W-:Y:S01]  /*fb70*/  @!P2 LEA.HI R2, R2, R2, RZ, 0x1 ;  /* 0x000000020202a211 */ /* 0x000fe200078f08ff */
[----:B------:R2:W-:Y:S01]  /*fb80*/  @!P1 ST.E.64 [R10.64], R116 ;  /* 0x000000740a009985 */ /* 0x0005e2000c101b0a */
[----:B------:R-:W-:-:S02]  /*fb90*/  ISETP.GE.AND P1, PT, R0, c[0x0][0x3c8], PT ;  /* 0x0000f20000007a0c */ /* 0x000fc40003f26270 */
[----:B---3--:R-:W-:Y:S02]  /*fba0*/  @!P3 LOP3.LUT R15, R4, 0xfffffffe, RZ, 0xc0, !PT ;  /* 0xfffffffe040fb812 */ /* 0x008fe400078ec0ff */
[----:B------:R-:W-:Y:S02]  /*fbb0*/  IADD3 R4, R5, 0x60, RZ ;  /* 0x0000006005047810 */ /* 0x000fe40007ffe0ff */
[----:B------:R-:W-:Y:S01]  /*fbc0*/  @!P4 LOP3.LUT R9, R18, 0xfffffffe, RZ, 0xc0, !PT ;  /* 0xfffffffe1209c812 */ /* 0x000fe200078ec0ff */
[--C-:B------:R-:W-:Y:S01]  /*fbd0*/  @!P3 IMAD.WIDE R14, R15, 0x4, R12.reuse ;  /* 0x000000040f0eb825 */ /* 0x100fe200078e020c */
[----:B------:R-:W-:Y:S02]  /*fbe0*/  ISETP.GE.AND P6, PT, R4, c[0x0][0x3c8], PT ;  /* 0x0000f20004007a0c */ /* 0x000fe40003fc6270 */
[----:B------:R-:W-:Y:S01]  /*fbf0*/  IADD3 R18, R5, 0x68, RZ ;  /* 0x0000006805127810 */ /* 0x000fe20007ffe0ff */
[----:B----4-:R-:W-:Y:S01]  /*fc00*/  @!P4 IMAD.WIDE R16, R9, 0x4, R12 ;  /* 0x000000040910c825 */ /* 0x010fe200078e020c */
[----:B------:R-:W-:-:S02]  /*fc10*/  IADD3 R9, R5, 0x70, RZ ;  /* 0x0000007005097810 */ /* 0x000fc40007ffe0ff */
[----:B------:R-:W-:-:S04]  /*fc20*/  @!P1 LEA.HI R0, R0, R0, RZ, 0x1 ;  /* 0x0000000000009211 */ /* 0x000fc800078f08ff */
[----:B------:R-:W-:Y:S02]  /*fc30*/  @!P1 LOP3.LUT R21, R0, 0xfffffffe, RZ, 0xc0, !PT ;  /* 0xfffffffe00159812 */ /* 0x000fe400078ec0ff */
[C---:B------:R-:W-:Y:S02]  /*fc40*/  IADD3 R0, R5.reuse, 0x88, RZ ;  /* 0x0000008805007810 */ /* 0x040fe40007ffe0ff */
[----:B------:R-:W-:Y:S02]  /*fc50*/  @!P6 LEA.HI R4, R4, R4, RZ, 0x1 ;  /* 0x000000040404e211 */ /* 0x000fe400078f08ff */
[----:B-1----:R-:W-:Y:S02]  /*fc60*/  @!P2 LOP3.LUT R7, R2, 0xfffffffe, RZ, 0xc0, !PT ;  /* 0xfffffffe0207a812 */ /* 0x002fe400078ec0ff */
[----:B------:R-:W-:Y:S01]  /*fc70*/  IADD3 R2, R5, 0x78, RZ ;  /* 0x0000007805027810 */ /* 0x000fe20007ffe0ff */
[----:B--2---:R-:W-:Y:S01]  /*fc80*/  @!P5 IMAD.WIDE R10, R19, 0x4, R12 ;  /* 0x00000004130ad825 */ /* 0x004fe200078e020c */
[----:B------:R-:W-:-:S03]  /*fc90*/  IADD3 R19, R5, 0x80, RZ ;  /* 0x0000008005137810 */ /* 0x000fc60007ffe0ff */
[----:B------:R-:W-:Y:S01]  /*fca0*/  @!P2 IMAD.WIDE R6, R7, 0x4, R12 ;  /* 0x000000040706a825 */ /* 0x000fe200078e020c */
[----:B------:R1:W-:Y:S01]  /*fcb0*/  @!P5 ST.E.64 [R10.64], R120 ;  /* 0x000000780a00d985 */ /* 0x0003e2000c101b0a */
[----:B------:R-:W-:-:S03]  /*fcc0*/  ISETP.GE.AND P5, PT, R18, c[0x0][0x3c8], PT ;  /* 0x0000f20012007a0c */ /* 0x000fc60003fa6270 */
[----:B------:R2:W-:Y:S01]  /*fcd0*/  @!P4 ST.E.64 [R16.64], R36 ;  /* 0x000000241000c985 */ /* 0x0005e2000c101b0a */
[----:B------:R-:W-:-:S03]  /*fce0*/  ISETP.GE.AND P4, PT, R9, c[0x0][0x3c8], PT ;  /* 0x0000f20009007a0c */ /* 0x000fc60003f86270 */
[----:B------:R3:W-:Y:S01]  /*fcf0*/  @!P3 ST.E.64 [R14.64], R40 ;  /* 0x000000280e00b985 */ /* 0x0007e2000c101b0a */
[----:B------:R-:W-:-:S03]  /*fd00*/  ISETP.GE.AND P3, PT, R2, c[0x0][0x3c8], PT ;  /* 0x0000f20002007a0c */ /* 0x000fc60003f66270 */
[----:B------:R4:W-:Y:S01]  /*fd10*/  @!P2 ST.E.64 [R6.64], R44 ;  /* 0x0000002c0600a985 */ /* 0x0009e2000c101b0a */
[----:B------:R-:W-:Y:S02]  /*fd20*/  ISETP.GE.AND P2, PT, R19, c[0x0][0x3c8], PT ;  /* 0x0000f20013007a0c */ /* 0x000fe40003f46270 */
[----:B------:R-:W-:-:S03]  /*fd30*/  @!P5 LEA.HI R18, R18, R18, RZ, 0x1 ;  /* 0x000000121212d211 */ /* 0x000fc600078f08ff */
[----:B------:R-:W-:-:S04]  /*fd40*/  @!P4 LEA.HI R9, R9, R9, RZ, 0x1 ;  /* 0x000000090909c211 */ /* 0x000fc800078f08ff */
[----:B------:R-:W-:Y:S02]  /*fd50*/  @!P3 LEA.HI R2, R2, R2, RZ, 0x1 ;  /* 0x000000020202b211 */ /* 0x000fe400078f08ff */
[----:B------:R-:W-:Y:S02]  /*fd60*/  @!P4 LOP3.LUT R9, R9, 0xfffffffe, RZ, 0xc0, !PT ;  /* 0xfffffffe0909c812 */ /* 0x000fe400078ec0ff */
[----:B------:R-:W-:Y:S01]  /*fd70*/  @!P2 LEA.HI R19, R19, R19, RZ, 0x1 ;  /* 0x000000131313a211 */ /* 0x000fe200078f08ff */
[----:B-1----:R-:W-:-:S03]  /*fd80*/  @!P1 IMAD.WIDE R10, R21, 0x4, R12 ;  /* 0x00000004150a9825 */ /* 0x002fc600078e020c */
[----:B------:R-:W-:Y:S02]  /*fd90*/  @!P2 LOP3.LUT R19, R19, 0xfffffffe, RZ, 0xc0, !PT ;  /* 0xfffffffe1313a812 */ /* 0x000fe400078ec0ff */
[----:B------:R-:W-:Y:S01]  /*fda0*/  IADD3 R21, R5, 0xa0, RZ ;  /* 0x000000a005157810 */ /* 0x000fe20007ffe0ff */
[--C-:B--2---:R-:W-:Y:S01]  /*fdb0*/  @!P4 IMAD.WIDE R16, R9, 0x4, R12.reuse ;  /* 0x000000040910c825 */ /* 0x104fe200078e020c */
[----:B------:R1:W-:Y:S01]  /*fdc0*/  @!P1 ST.E.64 [R10.64], R48 ;  /* 0x000000300a009985 */ /* 0x0003e2000c101b0a */
[----:B------:R-:W-:Y:S02]  /*fdd0*/  ISETP.GE.AND P1, PT, R0, c[0x0][0x3c8], PT ;  /* 0x0000f20000007a0c */ /* 0x000fe40003f26270 */
[----:B---3--:R-:W-:Y:S01]  /*fde0*/  @!P5 LOP3.LUT R15, R18, 0xfffffffe, RZ, 0xc0, !PT ;  /* 0xfffffffe120fd812 */ /* 0x008fe200078ec0ff */
[--C-:B------:R-:W-:Y:S01]  /*fdf0*/  @!P2 IMAD.WIDE R18, R19, 0x4, R12.reuse ;  /* 0x000000041312a825 */ /* 0x100fe200078e020c */
[----:B------:R-:W-:Y:S02]  /*fe00*/  IADD3 R9, R5, 0xb0, RZ ;  /* 0x000000b005097810 */ /* 0x000fe40007ffe0ff */
[----:B----4-:R-:W-:Y:S01]  /*fe10*/  @!P6 LOP3.LUT R7, R4, 0xfffffffe, RZ, 0xc0, !PT ;  /* 0xfffffffe0407e812 */ /* 0x010fe200078ec0ff */
[----:B------:R-:W-:Y:S01]  /*fe20*/  @!P5 IMAD.WIDE R14, R15, 0x4, R12 ;  /* 0x000000040f0ed825 */ /* 0x000fe200078e020c */
[----:B------:R-:W-:-:S03]  /*fe30*/  IADD3 R4, R5, 0xb8, RZ ;  /* 0x000000b805047810 */ /* 0x000fc60007ffe0ff */
[----:B------:R-:W-:Y:S02]  /*fe40*/  @!P6 IMAD.WIDE R6, R7, 0x4, R12 ;  /* 0x000000040706e825 */ /* 0x000fe400078e020c */
[----:B------:R-:W-:-:S03]  /*fe50*/  @!P1 LEA.HI R0, R0, R0, RZ, 0x1 ;  /* 0x0000000000009211 */ /* 0x000fc600078f08ff */
[----:B------:R2:W-:Y:S04]  /*fe60*/  @!P6 ST.E.64 [R6.64], R52 ;  /* 0x000000340600e985 */ /* 0x0005e8000c101b0a */
[----:B------:R3:W-:Y:S04]  /*fe70*/  @!P5 ST.E.64 [R14.64], R56 ;  /* 0x000000380e00d985 */ /* 0x0007e8000c101b0a */
[----:B------:R-:W-:Y:S01]  /*fe80*/  @!P4 ST.E.64 [R16.64], R60 ;  /* 0x0000003c1000c985 */ /* 0x000fe2000c101b0a */
[----:B------:R-:W-:Y:S02]  /*fe90*/  ISETP.GE.AND P4, PT, R21, c[0x0][0x3c8], PT ;  /* 0x0000f20015007a0c */ /* 0x000fe40003f86270 */
[----:B-1----:R-:W-:-:S02]  /*fea0*/  @!P3 LOP3.LUT R11, R2, 0xfffffffe, RZ, 0xc0, !PT ;  /* 0xfffffffe020bb812 */ /* 0x002fc400078ec0ff */
[----:B------:R-:W-:-:S03]  /*feb0*/  IADD3 R2, R5, 0x98, RZ ;  /* 0x0000009805027810 */ /* 0x000fc60007ffe0ff */
[----:B------:R-:W-:Y:S01]  /*fec0*/  @!P3 IMAD.WIDE R10, R11, 0x4, R12 ;  /* 0x000000040b0ab825 */ /* 0x000fe200078e020c */
[----:B------:R-:W-:-:S04]  /*fed0*/  ISETP.GE.AND P5, PT, R2, c[0x0][0x3c8], PT ;  /* 0x0000f20002007a0c */ /* 0x000fc80003fa6270 */
[----:B------:R1:W-:Y:S01]  /*fee0*/  @!P3 ST.E.64 [R10.64], R64 ;  /* 0x000000400a00b985 */ /* 0x0003e2000c101b0a */
[----:B------:R-:W-:Y:S02]  /*fef0*/  ISETP.GE.AND P3, PT, R20, c[0x0][0x3c8], PT ;  /* 0x0000f20014007a0c */ /* 0x000fe40003f66270 */
[----:B------:R-:W-:Y:S01]  /*ff00*/  @!P4 LEA.HI R21, R21, R21, RZ, 0x1 ;  /* 0x000000151515c211 */ /* 0x000fe200078f08ff */
[----:B------:R4:W-:Y:S01]  /*ff10*/  @!P2 ST.E.64 [R18.64], R68 ;  /* 0x000000441200a985 */ /* 0x0009e2000c101b0a */
[----:B------:R-:W-:Y:S02]  /*ff20*/  ISETP.GE.AND P2, PT, R9, c[0x0][0x3c8], PT ;  /* 0x0000f20009007a0c */ /* 0x000fe40003f46270 */
[----:B--2---:R-:W-:Y:S02]  /*ff30*/  @!P1 LOP3.LUT R7, R0, 0xfffffffe, RZ, 0xc0, !PT ;  /* 0xfffffffe00079812 */ /* 0x004fe400078ec0ff */
[----:B------:R-:W-:Y:S02]  /*ff40*/  IADD3 R0, R5, 0x90, RZ ;  /* 0x0000009005007810 */ /* 0x000fe40007ffe0ff */
[----:B------:R-:W-:Y:S01]  /*ff50*/  @!P5 LEA.HI R2, R2, R2, RZ, 0x1 ;  /* 0x000000020202d211 */ /* 0x000fe200078f08ff */
[----:B------:R-:W-:Y:S01]  /*ff60*/  @!P1 IMAD.WIDE R6, R7, 0x4, R12 ;  /* 0x0000000407069825 */ /* 0x000fe200078e020c */
[----:B------:R-:W-:-:S02]  /*ff70*/  ISETP.GE.AND P6, PT, R0, c[0x0][0x3c8], PT ;  /* 0x0000f20000007a0c */ /* 0x000fc40003fc6270 */
[----:B------:R-:W-:Y:S02]  /*ff80*/  @!P3 LEA.HI R20, R20, R20, RZ, 0x1 ;  /* 0x000000141414b211 */ /* 0x000fe400078f08ff */
[----:B------:R2:W-:Y:S01]  /*ff90*/  @!P1 ST.E.64 [R6.64], R72 ;  /* 0x0000004806009985 */ /* 0x0005e2000c101b0a */
[----:B------:R-:W-:Y:S02]  /*ffa0*/  ISETP.GE.AND P1, PT, R4, c[0x0][0x3c8], PT ;  /* 0x0000f20004007a0c */ /* 0x000fe40003f26270 */
[----:B------:R-:W-:Y:S02]  /*ffb0*/  @!P2 LEA.HI R9, R9, R9, RZ, 0x1 ;  /* 0x000000090909a211 */ /* 0x000fe400078f08ff */
[----:B------:R-:W-:Y:S02]  /*ffc0*/  @!P4 LOP3.LUT R21, R21, 0xfffffffe, RZ, 0xc0, !PT ;  /* 0xfffffffe1515c812 */ /* 0x000fe400078ec0ff */
[----:B---3--:R-:W-:Y:S02]  /*ffd0*/  @!P3 LOP3.LUT R15, R20, 0xfffffffe, RZ, 0xc0, !PT ;  /* 0xfffffffe140fb812 */ /* 0x008fe400078ec0ff */
[----:B------:R-:W-:-:S02]  /*ffe0*/  @!P6 LEA.HI R0, R0, R0, RZ, 0x1 ;  /* 0x000000000000e211 */ /* 0x000fc400078f08ff */
[----:B------:R-:W-:Y:S01]  /*fff0*/  @!P2 LOP3.LUT R9, R9, 0xfffffffe, RZ, 0xc0, !PT ;  /* 0xfffffffe0909a812 */ /* 0x000fe200078ec0ff */
[--C-:B------:R-:W-:Y:S01]  /*10000*/  @!P3 IMAD.WIDE R14, R15, 0x4, R12.reuse ;  /* 0x000000040f0eb825 */ /* 0x100fe200078e020c */
[----:B-1----:R-:W-:Y:S02]  /*10010*/  @!P5 LOP3.LUT R11, R2, 0xfffffffe, RZ, 0xc0, !PT ;  /* 0xfffffffe020bd812 */ /* 0x002fe400078ec0ff */
[----:B------:R-:W-:Y:S01]  /*10020*/  @!P1 LEA.HI R4, R4, R4, RZ, 0x1 ;  /* 0x0000000404049211 */ /* 0x000fe200078f08ff */
[----:B----4-:R-:W-:-:S03]  /*10030*/  @!P4 IMAD.WIDE R18, R21, 0x4, R12 ;  /* 0x000000041512c825 */ /* 0x010fc600078e020c */
[----:B------:R-:W-:Y:S01]  /*10040*/  @!P1 LOP3.LUT R17, R4, 0xfffffffe, RZ, 0xc0, !PT ;  /* 0xfffffffe04119812 */ /* 0x000fe200078ec0ff */
[----:B------:R-:W-:-:S04]  /*10050*/  @!P5 IMAD.WIDE R10, R11, 0x4, R12 ;  /* 0x000000040b0ad825 */ /* 0x000fc800078e020c */
[----:B------:R-:W-:Y:S01]  /*10060*/  @!P2 IMAD.WIDE R20, R9, 0x4, R12 ;  /* 0x000000040914a825 */ /* 0x000fe200078e020c */
[----:B--2---:R-:W-:-:S05]  /*10070*/  @!P6 LOP3.LUT R7, R0, 0xfffffffe, RZ, 0xc0, !PT ;  /* 0xfffffffe0007e812 */ /* 0x004fca00078ec0ff */
        /* <DEDUP_REMOVED lines=8> */
.L_x_1612:
[----:B------:R-:W-:Y:S05]  /*10100*/  BSYNC B0 ;  /* 0x0000000000007941 */ /* 0x000fea0003800000 */
.L_x_1611:
[----:B-1-3--:R1:W2:Y:S04]  /*10110*/  SHFL.IDX PT, R7, R8, 0x1, 0x1c1f ;  /* 0x003c1f0008077f89 */ /* 0x00a2a800000e0000 */
[----:B------:R1:W3:Y:S01]  /*10120*/  SHFL.IDX PT, R6, R3, 0x1, 0x1c1f ;  /* 0x003c1f0003067f89 */ /* 0x0002e200000e0000 */
[----:B------:R-:W-:Y:S05]  /*10130*/  @P0 EXIT ;  /* 0x000000000000094d */ /* 0x000fea0003800000 */
[C---:B-1----:R-:W-:Y:S02]  /*10140*/  IADD3 R3, R5.reuse, 0x8, RZ ;  /* 0x0000000805037810 */ /* 0x042fe40007ffe0ff */
[----:B------:R-:W-:-:S02]  /*10150*/  ISETP.GE.AND P1, PT, R5, c[0x0][0x3c8], PT ;  /* 0x0000f20005007a0c */ /* 0x000fc40003f26270 */
[----:B------:R-:W-:Y:S02]  /*10160*/  ISETP.GE.AND P0, PT, R3, c[0x0][0x3c8], PT ;  /* 0x0000f20003007a0c */ /* 0x000fe40003f06270 */
[C---:B------:R-:W-:Y:S02]  /*10170*/  IADD3 R2, R5.reuse, 0x10, RZ ;  /* 0x0000001005027810 */ /* 0x040fe40007ffe0ff */
[C---:B------:R-:W-:Y:S02]  /*10180*/  IADD3 R0, R5.reuse, 0x18, RZ ;  /* 0x0000001805007810 */ /* 0x040fe40007ffe0ff */
[----:B------:R-:W-:Y:S02]  /*10190*/  ISETP.GE.AND P6, PT, R2, c[0x0][0x3c8], PT ;  /* 0x0000f20002007a0c */ /* 0x000fe40003fc6270 */
[----:B------:R-:W-:Y:S02]  /*101a0*/  ISETP.GE.AND P5, PT, R0, c[0x0][0x3c8], PT ;  /* 0x0000f20000007a0c */ /* 0x000fe40003fa6270 */
[C---:B------:R-:W-:Y:S01]  /*101b0*/  IADD3 R10, R5.reuse, 0x20, RZ ;  /* 0x00000020050a7810 */ /* 0x040fe20007ffe0ff */
[C---:B--234-:R-:W-:Y:S01]  /*101c0*/  @!P1 IMAD.WIDE R12, R5.reuse, 0x4, R6 ;  /* 0x00000004050c9825 */ /* 0x05cfe200078e0206 */
[----:B------:R-:W-:-:S02]  /*101d0*/  IADD3 R9, R5, 0x28, RZ ;  /* 0x0000002805097810 */ /* 0x000fc40007ffe0ff */
[----:B------:R-:W-:Y:S02]  /*101e0*/  @!P0 LEA.HI R3, R3, R3, RZ, 0x1 ;  /* 0x0000000303038211 */ /* 0x000fe400078f08ff */
[----:B------:R-:W-:Y:S01]  /*101f0*/  IADD3 R8, R5, 0x30, RZ ;  /* 0x0000003005087810 */ /* 0x000fe20007ffe0ff */
[----:B------:R1:W-:Y:S01]  /*10200*/  @!P1 ST.E.64 [R12.64], R130 ;  /* 0x000000820c009985 */ /* 0x0003e2000c101b0a */
[----:B------:R-:W-:Y:S02]  /*10210*/  @!P0 LOP3.LUT R3, R3, 0xfffffffe, RZ, 0xc0, !PT ;  /* 0xfffffffe03038812 */ /* 0x000fe400078ec0ff */
[----:B------:R-:W-:Y:S02]  /*10220*/  IADD3 R4, R5, 0x38, RZ ;  /* 0x0000003805047810 */ /* 0x000fe40007ffe0ff */
[----:B------:R-:W-:Y:S01]  /*10230*/  ISETP.GE.AND P4, PT, R10, c[0x0][0x3c8], PT ;  /* 0x0000f2000a007a0c */ /* 0x000fe20003f86270 */
[----:B------:R-:W-:Y:S01]  /*10240*/  @!P0 IMAD.WIDE R14, R3, 0x4, R6 ;  /* 0x00000004030e8825 */ /* 0x000fe200078e0206 */
        /* <DEDUP_REMOVED lines=8> */
[----:B------:R-:W-:Y:S02]  /*102d0*/  @!P6 LOP3.LUT R11, R2, 0xfffffffe, RZ, 0xc0, !PT ;  /* 0xfffffffe020be812 */ /* 0x000fe400078ec0ff */
[----:B------:R-:W-:Y:S02]  /*102e0*/  @!P4 LEA.HI R10, R10, R10, RZ, 0x1 ;  /* 0x0000000a0a0ac211 */ /* 0x000fe400078f08ff */
[----:B------:R-:W-:Y:S02]  /*102f0*/  @!P3 LEA.HI R9, R9, R9, RZ, 0x1 ;  /* 0x000000090909b211 */ /* 0x000fe400078f08ff */
[----:B------:R-:W-:Y:S02]  /*10300*/  IADD3 R2, R5, 0x48, RZ ;  /* 0x0000004805027810 */ /* 0x000fe40007ffe0ff */
[----:B-1----:R-:W-:Y:S02]  /*10310*/  @!P5 LOP3.LUT R13, R0, 0xfffffffe, RZ, 0xc0, !PT ;  /* 0xfffffffe000dd812 */ /* 0x002fe400078ec0ff */
[----:B------:R-:W-:-:S02]  /*10320*/  @!P2 LEA.HI R8, R8, R8, RZ, 0x1 ;  /* 0x000000080808a211 */ /* 0x000fc400078f08ff */
[----:B------:R-:W-:Y:S01]  /*10330*/  IADD3 R0, R5, 0x50, RZ ;  /* 0x0000005005007810 */ /* 0x000fe20007ffe0ff */
[--C-:B------:R-:W-:Y:S01]  /*10340*/  @!P5 IMAD.WIDE R12, R13, 0x4, R6.reuse ;  /* 0x000000040d0cd825 */ /* 0x100fe200078e0206 */
[----:B------:R-:W-:Y:S02]  /*10350*/  @!P1 LEA.HI R4, R4, R4, RZ, 0x1 ;  /* 0x0000000404049211 */ /* 0x000fe400078f08ff */
[----:B------:R-:W-:Y:S02]  /*10360*/  @!P0 LEA.HI R3, R3, R3, RZ, 0x1 ;  /* 0x0000000303038211 */ /* 0x000fe400078f08ff */
[----:B------:R-:W-:Y:S01]  /*10370*/  @!P3 LOP3.LUT R9, R9, 0xfffffffe, RZ, 0xc0, !PT ;  /* 0xfffffffe0909b812 */ /* 0x000fe200078ec0ff */
[----:B--2---:R-:W-:Y:S01]  /*10380*/  @!P6 IMAD.WIDE R14, R11, 0x4, R6 ;  /* 0x000000040b0ee825 */ /* 0x004fe200078e0206 */
[----:B------:R-:W-:Y:S02]  /*10390*/  @!P4 LOP3.LUT R11, R10, 0xfffffffe, RZ, 0xc0, !PT ;  /* 0xfffffffe0a0bc812 */ /* 0x000fe400078ec0ff */
[----:B------:R-:W-:-:S02]  /*103a0*/  @!P0 LOP3.LUT R3, R3, 0xfffffffe, RZ, 0xc0, !PT ;  /* 0xfffffffe03038812 */ /* 0x000fc400078ec0ff */
[----:B------:R1:W-:Y:S01]  /*103b0*/  @!P6 ST.E.64 [R14.64], R102 ;  /* 0x000000660e00e985 */ /* 0x0003e2000c101b0a */
[----:B------:R-:W-:Y:S01]  /*103c0*/  ISETP.GE.AND P6, PT, R2, c[0x0][0x3c8], PT ;  /* 0x0000f20002007a0c */ /* 0x000fe20003fc6270 */
[--C-:B------:R-:W-:Y:S01]  /*103d0*/  @!P4 IMAD.WIDE R10, R11, 0x4, R6.reuse ;  /* 0x000000040b0ac825 */ /* 0x100fe200078e0206 */
[----:B------:R-:W-:Y:S01]  /*103e0*/  IADD3 R20, R5, 0x58, RZ ;  /* 0x0000005805147810 */ /* 0x000fe20007ffe0ff */
[----:B------:R2:W-:Y:S01]  /*103f0*/  @!P5 ST.E.64 [R12.64], R106 ;  /* 0x0000006a0c00d985 */ /* 0x0005e2000c101b0a */
[----:B------:R-:W-:Y:S01]  /*10400*/  ISETP.GE.AND P5, PT, R0, c[0x0][0x3c8], PT ;  /* 0x0000f20000007a0c */ /* 0x000fe20003fa6270 */
[----:B------:R-:W-:Y:S01]  /*10410*/  @!P0 IMAD.WIDE R16, R3, 0x4, R6 ;  /* 0x0000000403108825 */ /* 0x000fe200078e0206 */
[C---:B------:R-:W-:Y:S01]  /*10420*/  IADD3 R19, R5.reuse, 0x60, RZ ;  /* 0x0000006005137810 */ /* 0x040fe20007ffe0ff */
[----:B------:R3:W-:Y:S01]  /*10430*/  @!P4 ST.E.64 [R10.64], R110 ;  /* 0x0000006e0a00c985 */ /* 0x0007e2000c101b0a */
[C---:B------:R-:W-:Y:S02]  /*10440*/  IADD3 R18, R5.reuse, 0x68, RZ ;  /* 0x0000006805127810 */ /* 0x040fe40007ffe0ff */
[----:B------:R-:W-:-:S02]  /*10450*/  IADD3 R3, R5, 0x78, RZ ;  /* 0x0000007805037810 */ /* 0x000fc40007ffe0ff */
[----:B------:R-:W-:Y:S02]  /*10460*/  ISETP.GE.AND P4, PT, R20, c[0x0][0x3c8], PT ;  /* 0x0000f20014007a0c */ /* 0x000fe40003f86270 */
[----:B------:R-:W-:-:S03]  /*10470*/  @!P6 LEA.HI R2, R2, R2, RZ, 0x1 ;  /* 0x000000020202e211 */ /* 0x000fc600078f08ff */
[----:B------:R-:W-:-:S08]  /*10480*/  @!P5 LEA.HI R0, R0, R0, RZ, 0x1 ;  /* 0x000000000000d211 */ /* 0x000fd000078f08ff */
[----:B------:R-:W-:Y:S02]  /*10490*/  @!P4 LEA.HI R20, R20, R20, RZ, 0x1 ;  /* 0x000000141414c211 */ /* 0x000fe400078f08ff */
[----:B-1----:R-:W-:Y:S01]  /*104a0*/  @!P2 LOP3.LUT R15, R8, 0xfffffffe, RZ, 0xc0, !PT ;  /* 0xfffffffe080fa812 */ /* 0x002fe200078ec0ff */
[----:B------:R-:W-:Y:S01]  /*104b0*/  @!P3 IMAD.WIDE R8, R9, 0x4, R6 ;  /* 0x000000040908b825 */ /* 0x000fe200078e0206 */
[----:B--2---:R-:W-:-:S03]  /*104c0*/  @!P1 LOP3.LUT R13, R4, 0xfffffffe, RZ, 0xc0, !PT ;  /* 0xfffffffe040d9812 */ /* 0x004fc600078ec0ff */
[--C-:B------:R-:W-:Y:S01]  /*104d0*/  @!P2 IMAD.WIDE R14, R15, 0x4, R6.reuse ;  /* 0x000000040f0ea825 */ /* 0x100fe200078e0206 */
[----:B------:R-:W-:Y:S01]  /*104e0*/  IADD3 R4, R5, 0x70, RZ ;  /* 0x0000007005047810 */ /* 0x000fe20007ffe0ff */
[----:B------:R1:W-:Y:S01]  /*104f0*/  @!P3 ST.E.64 [R8.64], R114 ;  /* 0x000000720800b985 */ /* 0x0003e2000c101b0a */
[----:B------:R-:W-:Y:S01]  /*10500*/  ISETP.GE.AND P3, PT, R19, c[0x0][0x3c8], PT ;  /* 0x0000f20013007a0c */ /* 0x000fe20003f66270 */
[--C-:B------:R-:W-:Y:S01]  /*10510*/  @!P1 IMAD.WIDE R12, R13, 0x4, R6.reuse ;  /* 0x000000040d0c9825 */ /* 0x100fe200078e0206 */
[----:B---3--:R-:W-:Y:S01]  /*10520*/  @!P5 LOP3.LUT R11, R0, 0xfffffffe, RZ, 0xc0, !PT ;  /* 0xfffffffe000bd812 */ /* 0x008fe200078ec0ff */
[----:B------:R-:W-:Y:S01]  /*10530*/  @!P2 ST.E.64 [R14.64], R118 ;  /* 0x000000760e00a985 */ /* 0x000fe2000c101b0a */
[----:B------:R-:W-:Y:S02]  /*10540*/  ISETP.GE.AND P2, PT, R18, c[0x0][0x3c8], PT ;  /* 0x0000f20012007a0c */ /* 0x000fe40003f46270 */
[----:B------:R-:W-:Y:S01]  /*10550*/  IADD3 R0, R5, 0x88, RZ ;  /* 0x0000008805007810 */ /* 0x000fe20007ffe0ff */
[----:B------:R2:W-:Y:S01]  /*10560*/  @!P1 ST.E.64 [R12.64], R122 ;  /* 0x0000007a0c009985 */ /* 0x0005e2000c101b0a */
[----:B------:R-:W-:Y:S01]  /*10570*/  ISETP.GE.AND P1, PT, R4, c[0x0][0x3c8], PT ;  /* 0x0000f20004007a0c */ /* 0x000fe20003f26270 */
[----:B------:R-:W-:-:S02]  /*10580*/  @!P5 IMAD.WIDE R10, R11, 0x4, R6 ;  /* 0x000000040b0ad825 */ /* 0x000fc400078e0206 */
[----:B------:R3:W-:Y:S01]  /*10590*/  @!P0 ST.E.64 [R16.64], R38 ;  /* 0x0000002610008985 */ /* 0x0007e2000c101b0a */
[----:B------:R-:W-:Y:S02]  /*105a0*/  ISETP.GE.AND P0, PT, R3, c[0x0][0x3c8], PT ;  /* 0x0000f20003007a0c */ /* 0x000fe40003f06270 */
[----:B------:R-:W-:-:S03]  /*105b0*/  @!P3 LEA.HI R19, R19, R19, RZ, 0x1 ;  /* 0x000000131313b211 */ /* 0x000fc600078f08ff */
[----:B------:R-:W-:Y:S02]  /*105c0*/  @!P2 LEA.HI R18, R18, R18, RZ, 0x1 ;  /* 0x000000121212a211 */ /* 0x000fe400078f08ff */
[----:B------:R-:W-:Y:S02]  /*105d0*/  @!P3 LOP3.LUT R19, R19, 0xfffffffe, RZ, 0xc0, !PT ;  /* 0xfffffffe1313b812 */ /* 0x000fe400078ec0ff */
[----:B------:R-:W-:-:S04]  /*105e0*/  @!P1 LEA.HI R4, R4, R4, RZ, 0x1 ;  /* 0x0000000404049211 */ /* 0x000fc800078f08ff */
[----:B------:R-:W-:Y:S02]  /*105f0*/  @!P0 LEA.HI R3, R3, R3, RZ, 0x1 ;  /* 0x0000000303038211 */ /* 0x000fe400078f08ff */
[----:B-1----:R-:W-:Y:S02]  /*10600*/  @!P6 LOP3.LUT R9, R2, 0xfffffffe, RZ, 0xc0, !PT ;  /* 0xfffffffe0209e812 */ /* 0x002fe400078ec0ff */
[----:B------:R-:W-:Y:S02]  /*10610*/  IADD3 R2, R5, 0x80, RZ ;  /* 0x0000008005027810 */ /* 0x000fe40007ffe0ff */
[----:B------:R-:W-:Y:S01]  /*10620*/  @!P0 LOP3.LUT R3, R3, 0xfffffffe, RZ, 0xc0, !PT ;  /* 0xfffffffe03038812 */ /* 0x000fe200078ec0ff */
[----:B------:R-:W-:Y:S01]  /*10630*/  @!P6 IMAD.WIDE R8, R9, 0x4, R6 ;  /* 0x000000040908e825 */ /* 0x000fe200078e0206 */
[----:B--2---:R-:W-:-:S03]  /*10640*/  @!P4 LOP3.LUT R13, R20, 0xfffffffe, RZ, 0xc0, !PT ;  /* 0xfffffffe140dc812 */ /* 0x004fc600078ec0ff */
[--C-:B------:R-:W-:Y:S01]  /*10650*/  @!P3 IMAD.WIDE R14, R19, 0x4, R6.reuse ;  /* 0x00000004130eb825 */ /* 0x100fe200078e0206 */
[----:B------:R1:W-:Y:S01]  /*10660*/  @!P6 ST.E.64 [R8.64], R42 ;  /* 0x0000002a0800e985 */ /* 0x0003e2000c101b0a */
[----:B------:R-:W-:Y:S02]  /*10670*/  ISETP.GE.AND P6, PT, R2, c[0x0][0x3c8], PT ;  /* 0x0000f20002007a0c */ /* 0x000fe40003fc6270 */
[--C-:B------:R-:W-:Y:S01]  /*10680*/  @!P4 IMAD.WIDE R12, R13, 0x4, R6.reuse ;  /* 0x000000040d0cc825 */ /* 0x100fe200078e0206 */
[----:B------:R2:W-:Y:S01]  /*10690*/  @!P5 ST.E.64 [R10.64], R46 ;  /* 0x0000002e0a00d985 */ /* 0x0005e2000c101b0a */
[----:B------:R-:W-:Y:S02]  /*106a0*/  ISETP.GE.AND P5, PT, R0, c[0x0][0x3c8], PT ;  /* 0x0000f20000007a0c */ /* 0x000fe40003fa6270 */
[----:B------:R-:W-:Y:S01]  /*106b0*/  IADD3 R20, R5, 0x90, RZ ;  /* 0x0000009005147810 */ /* 0x000fe20007ffe0ff */
[----:B---3--:R-:W-:Y:S01]  /*106c0*/  @!P0 IMAD.WIDE R16, R3, 0x4, R6 ;  /* 0x0000000403108825 */ /* 0x008fe200078e0206 */
[C---:B------:R-:W-:Y:S01]  /*106d0*/  IADD3 R19, R5.reuse, 0x98, RZ ;  /* 0x0000009805137810 */ /* 0x040fe20007ffe0ff */
[----:B------:R3:W-:Y:S01]  /*106e0*/  @!P4 ST.E.64 [R12.64], R50 ;  /* 0x000000320c00c985 */ /* 0x0007e2000c101b0a */
[----:B------:R-:W-:-:S02]  /*106f0*/  IADD3 R3, R5, 0xb0, RZ ;  /* 0x000000b005037810 */ /* 0x000fc40007ffe0ff */
[----:B------:R-:W-:Y:S01]  /*10700*/  ISETP.GE.AND P4, PT, R20, c[0x0][0x3c8], PT ;  /* 0x0000f20014007a0c */ /* 0x000fe20003f86270 */
[----:B------:R4:W-:Y:S01]  /*10710*/  @!P3 ST.E.64 [R14.64], R54 ;  /* 0x000000360e00b985 */ /* 0x0009e2000c101b0a */
[----:B------:R-:W-:Y:S02]  /*10720*/  ISETP.GE.AND P3, PT, R19, c[0x0][0x3c8], PT ;  /* 0x0000f20013007a0c */ /* 0x000fe40003f66270 */
[----:B------:R-:W-:Y:S02]  /*10730*/  @!P6 LEA.HI R2, R2, R2, RZ, 0x1 ;  /* 0x000000020202e211 */ /* 0x000fe400078f08ff */
[----:B------:R-:W-:-:S07]  /*10740*/  @!P5 LEA.HI R0, R0, R0, RZ, 0x1 ;  /* 0x000000000000d211 */ /* 0x000fce00078f08ff */
[----:B------:R-:W-:Y:S02]  /*10750*/  @!P4 LEA.HI R20, R20, R20, RZ, 0x1 ;  /* 0x000000141414c211 */ /* 0x000fe400078f08ff */
[----:B------:R-:W-:Y:S02]  /*10760*/  @!P3 LEA.HI R19, R19, R19, RZ, 0x1 ;  /* 0x000000131313b211 */ /* 0x000fe400078f08ff */
[----:B-1----:R-:W-:Y:S02]  /*10770*/  @!P2 LOP3.LUT R9, R18, 0xfffffffe, RZ, 0xc0, !PT ;  /* 0xfffffffe1209a812 */ /* 0x002fe400078ec0ff */
[----:B------:R-:W-:Y:S02]  /*10780*/  IADD3 R18, R5, 0xa0, RZ ;  /* 0x000000a005127810 */ /* 0x000fe40007ffe0ff */
[----:B--2---:R-:W-:Y:S01]  /*10790*/  @!P1 LOP3.LUT R11, R4, 0xfffffffe, RZ, 0xc0, !PT ;  /* 0xfffffffe040b9812 */ /* 0x004fe200078ec0ff */
[----:B------:R-:W-:Y:S01]  /*107a0*/  @!P2 IMAD.WIDE R8, R9, 0x4, R6 ;  /* 0x000000040908a825 */ /* 0x000fe200078e0206 */
[----:B------:R-:W-:-:S02]  /*107b0*/  IADD3 R4, R5, 0xa8, RZ ;  /* 0x000000a805047810 */ /* 0x000fc40007ffe0ff */
[----:B------:R-:W-:Y:S01]  /*107c0*/  @!P3 LOP3.LUT R19, R19, 0xfffffffe, RZ, 0xc0, !PT ;  /* 0xfffffffe1313b812 */ /* 0x000fe200078ec0ff */
[----:B------:R-:W-:Y:S01]  /*107d0*/  @!P1 IMAD.WIDE R10, R11, 0x4, R6 ;  /* 0x000000040b0a9825 */ /* 0x000fe200078e0206 */
[----:B------:R1:W-:Y:S01]  /*107e0*/  @!P2 ST.E.64 [R8.64], R58 ;  /* 0x0000003a0800a985 */ /* 0x0003e2000c101b0a */
[----:B------:R-:W-:Y:S02]  /*107f0*/  ISETP.GE.AND P2, PT, R18, c[0x0][0x3c8], PT ;  /* 0x0000f20012007a0c */ /* 0x000fe40003f46270 */
[----:B---3--:R-:W-:Y:S01]  /*10800*/  @!P4 LOP3.LUT R13, R20, 0xfffffffe, RZ, 0xc0, !PT ;  /* 0xfffffffe140dc812 */ /* 0x008fe200078ec0ff */
        /* <DEDUP_REMOVED lines=34> */
.L_x_1610:
        /* <DEDUP_REMOVED lines=50> */
.L_x_1613:
        /* <DEDUP_REMOVED lines=11> */
.L_x_2498:


//--------------------- .text._ZN7cutlass13device_kernelIN5flash19enable_sm80_to_sm89INS1_16FlashAttnFwdSm80INS1_25CollectiveMainloopFwdSm80ILi8ELi2ELb0EN4cute5tupleIJNS5_1CILi128EEENS7_ILi64EEENS7_ILi192EEEEEELi192ENS_10bfloat16_tEfNS_4arch4Sm80ELb0ELb1ELb0ELb1ELb0ELb0ELb1ELb1EEENS1_21CollectiveEpilogueFwdINS6_IJS8_SA_S9_EEENS6_IJNS7_ILi1EEESI_SI_EEESC_SE_Li256ELb1ELb1ELb1ELb0EEENS1_36VarlenDynamicPersistentTileSchedulerILi128ELi64ELi256ELi256ELb1ELb1ELb0ELb1ELb0ELb1EEEEEEEEEvNT_6ParamsE --------------------------
	.section	.text._ZN7cutlass13device_kernelIN5flash19enable_sm80_to_sm89INS1_16FlashAttnFwdSm80INS1_25CollectiveMainloopFwdSm80ILi8ELi2ELb0EN4cute5tupleIJNS5_1CILi128EEENS7_ILi64EEENS7_ILi192EEEEEELi192ENS_10bfloat16_tEfNS_4arch4Sm80ELb0ELb1ELb0ELb1ELb0ELb0ELb1ELb1EEENS1_21CollectiveEpilogueFwdINS6_IJS8_SA_S9_EEENS6_IJNS7_ILi1EEESI_SI_EEESC_SE_Li256ELb1ELb1ELb1ELb0EEENS1_36VarlenDynamicPersistentTileSchedulerILi128ELi64ELi256ELi256ELb1ELb1ELb0ELb1ELb0ELb1EEEEEEEEEvNT_6ParamsE,"ax",@progbits
	.sectioninfo	@"SHI_REGISTERS=251"
	.align	128
.text._ZN7cutlass13device_kernelIN5flash19enable_sm80_to_sm89INS1_16FlashAttnFwdSm80INS1_25CollectiveMainloopFwdSm80ILi8ELi2ELb0EN4cute5tupleIJNS5_1CILi128EEENS7_ILi64EEENS7_ILi192EEEEEELi192ENS_10bfloat16_tEfNS_4arch4Sm80ELb0ELb1ELb0ELb1ELb0ELb0ELb1ELb1EEENS1_21CollectiveEpilogueFwdINS6_IJS8_SA_S9_EEENS6_IJNS7_ILi1EEESI_SI_EEESC_SE_Li256ELb1ELb1ELb1ELb0EEENS1_36VarlenDynamicPersistentTileSchedulerILi128ELi64ELi256ELi256ELb1ELb1ELb0ELb1ELb0ELb1EEEEEEEEEvNT_6ParamsE:
        .type           _ZN7cutlass13device_kernelIN5flash19enable_sm80_to_sm89INS1_16FlashAttnFwdSm80INS1_25CollectiveMainloopFwdSm80ILi8ELi2ELb0EN4cute5tupleIJNS5_1CILi128EEENS7_ILi64EEENS7_ILi192EEEEEELi192ENS_10bfloat16_tEfNS_4arch4Sm80ELb0ELb1ELb0ELb1ELb0ELb0ELb1ELb1EEENS1_21CollectiveEpilogueFwdINS6_IJS8_SA_S9_EEENS6_IJNS7_ILi1EEESI_SI_EEESC_SE_Li256ELb1ELb1ELb1ELb0EEENS1_36VarlenDynamicPersistentTileSchedulerILi128ELi64ELi256ELi256ELb1ELb1ELb0ELb1ELb0ELb1EEEEEEEEEvNT_6ParamsE,@function
        .size           _ZN7cutlass13device_kernelIN5flash19enable_sm80_to_sm89INS1_16FlashAttnFwdSm80INS1_25CollectiveMainloopFwdSm80ILi8ELi2ELb0EN4cute5tupleIJNS5_1CILi128EEENS7_ILi64EEENS7_ILi192EEEEEELi192ENS_10bfloat16_tEfNS_4arch4Sm80ELb0ELb1ELb0ELb1ELb0ELb0ELb1ELb1EEENS1_21CollectiveEpilogueFwdINS6_IJS8_SA_S9_EEENS6_IJNS7_ILi1EEESI_SI_EEESC_SE_Li256ELb1ELb1ELb1ELb0EEENS1_36VarlenDynamicPersistentTileSchedulerILi128ELi64ELi256ELi256ELb1ELb1ELb0ELb1ELb0ELb1EEEEEEEEEvNT_6ParamsE,(.L_x_2499 - _ZN7cutlass13device_kernelIN5flash19enable_sm80_to_sm89INS1_16FlashAttnFwdSm80INS1_25CollectiveMainloopFwdSm80ILi8ELi2ELb0EN4cute5tupleIJNS5_1CILi128EEENS7_ILi64EEENS7_ILi192EEEEEELi192ENS_10bfloat16_tEfNS_4arch4Sm80ELb0ELb1ELb0ELb1ELb0ELb0ELb1ELb1EEENS1_21CollectiveEpilogueFwdINS6_IJS8_SA_S9_EEENS6_IJNS7_ILi1EEESI_SI_EEESC_SE_Li256ELb1ELb1ELb1ELb0EEENS1_36VarlenDynamicPersistentTileSchedulerILi128ELi64ELi256ELi256ELb1ELb1ELb0ELb1ELb0ELb1EEEEEEEEEvNT_6ParamsE)
        .other          _ZN7cutlass13device_kernelIN5flash19enable_sm80_to_sm89INS1_16FlashAttnFwdSm80INS1_25CollectiveMainloopFwdSm80ILi8ELi2ELb0EN4cute5tupleIJNS5_1CILi128EEENS7_ILi64EEENS7_ILi192EEEEEELi192ENS_10bfloat16_tEfNS_4arch4Sm80ELb0ELb1ELb0ELb1ELb0ELb0ELb1ELb1EEENS1_21CollectiveEpilogueFwdINS6_IJS8_SA_S9_EEENS6_IJNS7_ILi1EEESI_SI_EEESC_SE_Li256ELb1ELb1ELb1ELb0EEENS1_36VarlenDynamicPersistentTileSchedulerILi128ELi64ELi256ELi256ELb1ELb1ELb0ELb1ELb0ELb1EEEEEEEEEvNT_6ParamsE,@"STO_CUDA_ENTRY STV_DEFAULT"
_ZN7cutlass13device_kernelIN5flash19enable_sm80_to_sm89INS1_16FlashAttnFwdSm80INS1_25CollectiveMainloopFwdSm80ILi8ELi2ELb0EN4cute5tupleIJNS5_1CILi128EEENS7_ILi64EEENS7_ILi192EEEEEELi192ENS_10bfloat16_tEfNS_4arch4Sm80ELb0ELb1ELb0ELb1ELb0ELb0ELb1ELb1EEENS1_21CollectiveEpilogueFwdINS6_IJS8_SA_S9_EEENS6_IJNS7_ILi1EEESI_SI_EEESC_SE_Li256ELb1ELb1ELb1ELb0EEENS1_36VarlenDynamicPersistentTileSchedulerILi128ELi64ELi256ELi256ELb1ELb1ELb0ELb1ELb0ELb1EEEEEEEEEvNT_6ParamsE:
        /* <DEDUP_REMOVED lines=55> */
.L_x_1619:
        /* <DEDUP_REMOVED lines=16> */
.L_x_1762:
        /* <DEDUP_REMOVED lines=16> */
.L_x_1763:
[----:B--2---:R-:W-:-:S05]  /*0570*/  IMAD R2, R2, c[0x0][0x538], RZ ;  /* 0x00014e0002027a24 */ /* 0x004fca00078e02ff */
[----:B------:R-:W-:-:S04]  /*0580*/  IADD3 R3, R2, R3, RZ ;  /* 0x0000000302037210 */ /* 0x000fc80007ffe0ff */
[----:B------:R-:W-:-:S13]  /*0590*/  ISETP.GT.AND P0, PT, R3, UR4, PT ;  /* 0x0000000403007c0c */ /* 0x000fda000bf04270 */
[----:B-1----:R-:W-:Y:S05]  /*05a0*/  @!P0 BRA `(.L_x_1619) ;  /* 0xfffffdc000008947 */ /* 0x002fea000383ffff */
.L_x_1615:
[----:B------:R-:W-:-:S05]  /*05b0*/  IADD3 R192, -R2, R3, RZ ;  /* 0x0000000302c07210 */ /* 0x000fca0007ffe1ff */
[----:B------:R-:W-:-:S05]  /*05c0*/  IMAD R0, R11, c[0x0][0x538], R192 ;  /* 0x00014e000b007a24 */ /* 0x000fca00078e02c0 */
[----:B------:R-:W-:Y:S01]  /*05d0*/  ISETP.GT.AND P0, PT, R0, UR4, PT ;  /* 0x0000000400007c0c */ /* 0x000fe2000bf04270 */
[----:B------:R-:W-:-:S12]  /*05e0*/  BRA.DIV ~URZ, `(.L_x_1620) ;  /* 0x000135a27f007947 */ /* 0x000fd8000b800000 */
[----:B------:R-:W-:-:S04]  /*05f0*/  VOTE.ANY R10, PT, !P0 ;  /* 0x00000000000a7806 */ /* 0x000fc800040e0100 */
.L_x_1764:
[----:B------:R-:W1:Y:S02]  /*0600*/  POPC R14, R10 ;  /* 0x0000000a000e7309 */ /* 0x000e640000000000 */
[----:B-1----:R-:W-:Y:S01]  /*0610*/  IADD3 R195, R14, R195, RZ ;  /* 0x000000c30ec37210 */ /* 0x002fe20007ffe0ff */
[----:B------:R-:W-:Y:S05]  /*0620*/  BRA.DIV ~URZ, `(.L_x_1621) ;  /* 0x000135a27f007947 */ /* 0x000fea000b800000 */
[----:B------:R1:W2:Y:S01]  /*0630*/  SHFL.IDX PT, R12, R12, R14, 0x1f ;  /* 0x00001f0e0c0c7589 */ /* 0x0002a200000e0000 */
[----:B------:R-:W-:-:S03]  /*0640*/  MOV R3, RZ ;  /* 0x000000ff00037202 */ /* 0x000fc60000000f00 */
[----:B------:R1:W3:Y:S04]  /*0650*/  SHFL.IDX PT, R9, R9, R14, 0x1f ;  /* 0x00001f0e09097589 */ /* 0x0002e800000e0000 */
.L_x_1765:
[----:B------:R-:W-:Y:S01]  /*0660*/  ISETP.NE.AND P0, PT, R10, RZ, PT ;  /* 0x000000ff0a00720c */ /* 0x000fe20003f05270 */
[----:B------:R-:W-:-:S12]  /*0670*/  BSSY B0, `(.L_x_1622) ;  /* 0x0000005000007945 */ /* 0x000fd80003800000 */
[----:B------:R-:W-:Y:S05]  /*0680*/  @!P0 BRA `(.L_x_1623) ;  /* 0x0000003000008947 */ /* 0x000fea0003800000 */
[----:B------:R-:W-:Y:S01]  /*0690*/  IADD3 R4, R14, -0x1, RZ ;  /* 0xffffffff0e047810 */ /* 0x000fe20007ffe0ff */
[----:B------:R-:W-:Y:S05]  /*06a0*/  BRA.DIV ~URZ, `(.L_x_1624) ;  /* 0x000136027f007947 */ /* 0x000fea000b800000 */
[----:B------:R4:W1:Y:S02]  /*06b0*/  SHFL.IDX PT, R3, R11, R4, 0x1f ;  /* 0x00001f040b037589 */ /* 0x00086400000e0000 */
.L_x_1623:
[----:B------:R-:W-:Y:S05]  /*06c0*/  BSYNC B0 ;  /* 0x0000000000007941 */ /* 0x000fea0003800000 */
.L_x_1622:
[----:B---3--:R-:W-:Y:S01]  /*06d0*/  ISETP.NE.AND P0, PT, R9, 0x1, PT ;  /* 0x000000010900780c */ /* 0x008fe20003f05270 */
[----:B-1----:R-:W-:Y:S01]  /*06e0*/  IMAD R192, R3, c[0x0][0x538], R192 ;  /* 0x00014e0003c07a24 */ /* 0x002fe200078e02c0 */
[----:B------:R-:W-:Y:S04]  /*06f0*/  BSSY B0, `(.L_x_1625) ;  /* 0x0000077000007945 */ /* 0x000fe80003800000 */
[----:B------:R-:W-:-:S07]  /*0700*/  IADD3 R3, -R192, UR4, RZ ;  /* 0x00000004c0037c10 */ /* 0x000fce000fffe1ff */
[----:B------:R-:W-:Y:S05]  /*0710*/  @!P0 BRA `(.L_x_1626) ;  /* 0x0000037000008947 */ /* 0x000fea0003800000 */
[-C--:B--2---:R-:W-:Y:S02]  /*0720*/  IABS R5, R12.reuse ;  /* 0x0000000c00057213 */ /* 0x084fe40000000000 */
[----:B------:R-:W-:Y:S02]  /*0730*/  IABS R6, R9 ;  /* 0x0000000900067213 */ /* 0x000fe40000000000 */
[----:B------:R-:W1:Y:S01]  /*0740*/  I2F.RP R13, R5 ;  /* 0x00000005000d7306 */ /* 0x000e620000209400 */
[----:B------:R-:W-:Y:S02]  /*0750*/  IABS R2, R3 ;  /* 0x0000000300027213 */ /* 0x000fe40000000000 */
[----:B------:R-:W-:-:S05]  /*0760*/  IABS R0, R12 ;  /* 0x0000000c00007213 */ /* 0x000fca0000000000 */
[----:B------:R-:W2:Y:S08]  /*0770*/  I2F.RP R7, R6 ;  /* 0x0000000600077306 */ /* 0x000eb00000209400 */
[----:B-1----:R-:W1:Y:S08]  /*0780*/  MUFU.RCP R10, R13 ;  /* 0x0000000d000a7308 */ /* 0x002e700000001000 */
[----:B--2---:R-:W-:Y:S01]  /*0790*/  MUFU.RCP R7, R7 ;  /* 0x0000000700077308 */ /* 0x004fe20000001000 */
[----:B-1----:R-:W-:Y:S01]  /*07a0*/  IADD3 R10, R10, 0xffffffe, RZ ;  /* 0x0ffffffe0a0a7810 */ /* 0x002fe20007ffe0ff */
[----:B------:R-:W-:Y:S01]  /*07b0*/  IMAD.MOV R13, RZ, RZ, -R0 ;  /* 0x000000ffff0d7224 */ /* 0x000fe200078e0a00 */
[----:B------:R-:W-:-:S05]  /*07c0*/  LOP3.LUT R0, R3, R12, RZ, 0x3c, !PT ;  /* 0x0000000c03007212 */ /* 0x000fca00078e3cff */
[----:B----4-:R-:W1:Y:S01]  /*07d0*/  F2I.FTZ.U32.TRUNC.NTZ R11, R10 ;  /* 0x0000000a000b7305 */ /* 0x010e62000021f000 */
[----:B------:R-:W-:Y:S02]  /*07e0*/  ISETP.GE.AND P0, PT, R0, RZ, PT ;  /* 0x000000ff0000720c */ /* 0x000fe40003f06270 */
[----:B------:R-:W-:-:S05]  /*07f0*/  IABS R0, R9 ;  /* 0x0000000900007213 */ /* 0x000fca0000000000 */
[----:B------:R-:W-:Y:S02]  /*0800*/  IMAD.MOV R0, RZ, RZ, -R0 ;  /* 0x000000ffff007224 */ /* 0x000fe400078e0a00 */
[----:B-1----:R-:W-:Y:S02]  /*0810*/  IMAD.MOV R4, RZ, RZ, -R11 ;  /* 0x000000ffff047224 */ /* 0x002fe400078e0a0b */
[----:B------:R-:W-:Y:S02]  /*0820*/  IMAD.MOV.U32 R10, RZ, RZ, RZ ;  /* 0x000000ffff0a7224 */ /* 0x000fe400078e00ff */
[----:B------:R-:W-:-:S04]  /*0830*/  IMAD R4, R4, R5, RZ ;  /* 0x0000000504047224 */ /* 0x000fc800078e02ff */
[----:B------:R-:W-:Y:S01]  /*0840*/  IMAD.HI.U32 R11, R11, R4, R10 ;  /* 0x000000040b0b7227 */ /* 0x000fe200078e000a */
[----:B------:R-:W-:-:S05]  /*0850*/  IADD3 R10, R7, 0xffffffe, RZ ;  /* 0x0ffffffe070a7810 */ /* 0x000fca0007ffe0ff */
[----:B------:R-:W-:Y:S02]  /*0860*/  IMAD.HI.U32 R4, R11, R2, RZ ;  /* 0x000000020b047227 */ /* 0x000fe400078e00ff */
[----:B------:R1:W2:Y:S02]  /*0870*/  F2I.FTZ.U32.TRUNC.NTZ R11, R10 ;  /* 0x0000000a000b7305 */ /* 0x0002a4000021f000 */
[----:B------:R-:W-:-:S05]  /*0880*/  IMAD R2, R4, R13, R2 ;  /* 0x0000000d04027224 */ /* 0x000fca00078e0202 */
[----:B------:R-:W-:Y:S01]  /*0890*/  ISETP.GT.U32.AND P1, PT, R5, R2, PT ;  /* 0x000000020500720c */ /* 0x000fe20003f24070 */
[----:B-1----:R-:W-:-:S12]  /*08a0*/  IMAD.MOV.U32 R10, RZ, RZ, RZ ;  /* 0x000000ffff0a7224 */ /* 0x002fd800078e00ff */
[----:B------:R-:W-:Y:S01]  /*08b0*/  @!P1 IMAD.IADD R2, R2, 0x1, -R5 ;  /* 0x0000000102029824 */ /* 0x000fe200078e0a05 */
[----:B------:R-:W-:Y:S02]  /*08c0*/  @!P1 IADD3 R4, R4, 0x1, RZ ;  /* 0x0000000104049810 */ /* 0x000fe40007ffe0ff */
[----:B------:R-:W-:Y:S02]  /*08d0*/  ISETP.NE.AND P1, PT, R12, RZ, PT ;  /* 0x000000ff0c00720c */ /* 0x000fe40003f25270 */
[----:B------:R-:W-:Y:S01]  /*08e0*/  ISETP.GE.U32.AND P2, PT, R2, R5, PT ;  /* 0x000000050200720c */ /* 0x000fe20003f46070 */
[----:B--2---:R-:W-:-:S04]  /*08f0*/  IMAD.MOV R5, RZ, RZ, -R11 ;  /* 0x000000ffff057224 */ /* 0x004fc800078e0a0b */
[----:B------:R-:W-:-:S04]  /*0900*/  IMAD R5, R5, R6, RZ ;  /* 0x0000000605057224 */ /* 0x000fc800078e02ff */
[----:B------:R-:W-:-:S04]  /*0910*/  IMAD.HI.U32 R5, R11, R5, R10 ;  /* 0x000000050b057227 */ /* 0x000fc800078e000a */
[----:B------:R-:W-:-:S05]  /*0920*/  @P2 IADD3 R4, R4, 0x1, RZ ;  /* 0x0000000104042810 */ /* 0x000fca0007ffe0ff */
[----:B------:R-:W-:Y:S01]  /*0930*/  @!P0 IMAD.MOV R4, RZ, RZ, -R4 ;  /* 0x000000ffff048224 */ /* 0x000fe200078e0a04 */
[----:B------:R-:W-:-:S04]  /*0940*/  @!P1 LOP3.LUT R4, RZ, R12, RZ, 0x33, !PT ;  /* 0x0000000cff049212 */ /* 0x000fc800078e33ff */
[----:B------:R-:W-:-:S05]  /*0950*/  IABS R2, R4 ;  /* 0x0000000400027213 */ /* 0x000fca0000000000 */
[----:B------:R-:W-:-:S04]  /*0960*/  IMAD.HI.U32 R5, R5, R2, RZ ;  /* 0x0000000205057227 */ /* 0x000fc800078e00ff */
[----:B------:R-:W-:Y:S01]  /*0970*/  IMAD R7, R5, R0, R2 ;  /* 0x0000000005077224 */ /* 0x000fe200078e0202 */
[----:B------:R-:W-:Y:S01]  /*0980*/  LOP3.LUT R0, R4, R9, RZ, 0x3c, !PT ;  /* 0x0000000904007212 */ /* 0x000fe200078e3cff */
[----:B------:R-:W-:-:S03]  /*0990*/  IMAD.MOV R2, RZ, RZ, -R4 ;  /* 0x000000ffff027224 */ /* 0x000fc600078e0a04 */
[----:B------:R-:W-:Y:S02]  /*09a0*/  ISETP.GT.U32.AND P1, PT, R6, R7, PT ;  /* 0x000000070600720c */ /* 0x000fe40003f24070 */
[----:B------:R-:W-:-:S11]  /*09b0*/  ISETP.GE.AND P0, PT, R0, RZ, PT ;  /* 0x000000ff0000720c */ /* 0x000fd60003f06270 */
[----:B------:R-:W-:Y:S01]  /*09c0*/  @!P1 IMAD.IADD R7, R7, 0x1, -R6 ;  /* 0x0000000107079824 */ /* 0x000fe200078e0a06 */
[----:B------:R-:W-:Y:S02]  /*09d0*/  @!P1 IADD3 R5, R5, 0x1, RZ ;  /* 0x0000000105059810 */ /* 0x000fe40007ffe0ff */
[----:B------:R-:W-:Y:S02]  /*09e0*/  ISETP.NE.AND P1, PT, R9, RZ, PT ;  /* 0x000000ff0900720c */ /* 0x000fe40003f25270 */
[----:B------:R-:W-:Y:S01]  /*09f0*/  ISETP.GE.U32.AND P2, PT, R7, R6, PT ;  /* 0x000000060700720c */ /* 0x000fe20003f46070 */
[----:B------:R-:W-:-:S12]  /*0a00*/  IMAD R7, R12, R2, R3 ;  /* 0x000000020c077224 */ /* 0x000fd800078e0203 */
[----:B------:R-:W-:-:S05]  /*0a10*/  @P2 IADD3 R5, R5, 0x1, RZ ;  /* 0x0000000105052810 */ /* 0x000fca0007ffe0ff */
[----:B------:R-:W-:Y:S01]  /*0a20*/  @!P0 IMAD.MOV R5, RZ, RZ, -R5 ;  /* 0x000000ffff058224 */ /* 0x000fe200078e0a05 */
[----:B------:R-:W-:-:S05]  /*0a30*/  @!P1 LOP3.LUT R5, RZ, R9, RZ, 0x33, !PT ;  /* 0x00000009ff059212 */ /* 0x000fca00078e33ff */
[--C-:B------:R-:W-:Y:S02]  /*0a40*/  IMAD.MOV R0, RZ, RZ, -R5.reuse ;  /* 0x000000ffff007224 */ /* 0x100fe400078e0a05 */
[C---:B------:R-:W-:Y:S02]  /*0a50*/  IMAD R5, R9.reuse, 0x1000000, R5 ;  /* 0x0100000009057824 */ /* 0x040fe400078e0205 */
[----:B------:R-:W-:-:S04]  /*0a60*/  IMAD R0, R9, R0, R4 ;  /* 0x0000000009007224 */ /* 0x000fc800078e0204 */
[----:B------:R-:W-:Y:S01]  /*0a70*/  IMAD R194, R0, 0x10000, R5 ;  /* 0x0001000000c27824 */ /* 0x000fe200078e0205 */
[----:B------:R-:W-:Y:S05]  /*0a80*/  BRA `(.L_x_1627) ;  /* 0x000003d000007947 */ /* 0x000fea0003800000 */
.L_x_1626:
[----:B------:R-:W-:-:S04]  /*0a90*/  IMAD.MOV.U32 R0, RZ, RZ, 0x4 ;  /* 0x00000004ff007424 */ /* 0x000fc800078e00ff */
[----:B------:R-:W-:-:S05]  /*0aa0*/  IMAD.WIDE R14, R195, R0, c[0x0][0x590] ;  /* 0x00016400c30e7625 */ /* 0x000fca00078e0200 */
[----:B------:R-:W3:Y:S01]  /*0ab0*/  LDG.E R5, [R14.64] ;  /* 0x000000080e057981 */ /* 0x000ee2000c1e1900 */
[----:B------:R-:W-:Y:S01]  /*0ac0*/  IABS R2, R3 ;  /* 0x0000000300027213 */ /* 0x000fe20000000000 */
[----:B--234-:R-:W-:-:S05]  /*0ad0*/  IMAD R4, R5, R12, RZ ;  /* 0x0000000c05047224 */ /* 0x01cfca00078e02ff */
[-C--:B------:R-:W-:Y:S02]  /*0ae0*/  IABS R7, R4.reuse ;  /* 0x0000000400077213 */ /* 0x080fe40000000000 */
[----:B------:R-:W-:Y:S02]  /*0af0*/  IABS R0, R4 ;  /* 0x0000000400007213 */ /* 0x000fe40000000000 */
[----:B------:R-:W1:Y:S03]  /*0b00*/  I2F.RP R9, R7 ;  /* 0x0000000700097306 */ /* 0x000e660000209400 */
[----:B------:R-:W-:-:S05]  /*0b10*/  IMAD.MOV R0, RZ, RZ, -R0 ;  /* 0x000000ffff007224 */ /* 0x000fca00078e0a00 */
        /* <DEDUP_REMOVED lines=16> */
[----:B------:R-:W-:-:S05]  /*0c20*/  @P2 IADD3 R11, R11, 0x1, RZ ;  /* 0x000000010b0b2810 */ /* 0x000fca0007ffe0ff */
[----:B------:R-:W-:-:S04]  /*0c30*/  IMAD.MOV.U32 R2, RZ, RZ, R11 ;  /* 0x000000ffff027224 */ /* 0x000fc800078e000b */
        /* <DEDUP_REMOVED lines=8> */
[----:B------:R-:W-:Y:S01]  /*0cc0*/  IABS R6, R5 ;  /* 0x0000000500067213 */ /* 0x000fe20000000000 */
[----:B------:R-:W-:Y:S01]  /*0cd0*/  IMAD.MOV R194, RZ, RZ, -R5 ;  /* 0x000000ffffc27224 */ /* 0x000fe200078e0a05 */
[----:B------:R-:W-:Y:S02]  /*0ce0*/  IADD3 R0, R0, 0x1000000, R3 ;  /* 0x0100000000007810 */ /* 0x000fe40007ffe003 */
[----:B------:R-:W1:Y:S08]  /*0cf0*/  I2F.RP R9, R6 ;  /* 0x0000000600097306 */ /* 0x000e700000209400 */
[----:B-1----:R-:W1:Y:S02]  /*0d00*/  MUFU.RCP R10, R9 ;  /* 0x00000009000a7308 */ /* 0x002e640000001000 */
[----:B-1----:R-:W-:-:S06]  /*0d10*/  IADD3 R10, R10, 0xffffffe, RZ ;  /* 0x0ffffffe0a0a7810 */ /* 0x002fcc0007ffe0ff */
[----:B------:R-:W1:Y:S02]  /*0d20*/  F2I.FTZ.U32.TRUNC.NTZ R11, R10 ;  /* 0x0000000a000b7305 */ /* 0x000e64000021f000 */
[----:B-1----:R-:W-:Y:S02]  /*0d30*/  IMAD.MOV R2, RZ, RZ, -R11 ;  /* 0x000000ffff027224 */ /* 0x002fe400078e0a0b */
[----:B------:R-:W-:Y:S02]  /*0d40*/  IMAD.MOV.U32 R10, RZ, RZ, RZ ;  /* 0x000000ffff0a7224 */ /* 0x000fe400078e00ff */
[----:B------:R-:W-:Y:S01]  /*0d50*/  IMAD R7, R2, R6, RZ ;  /* 0x0000000602077224 */ /* 0x000fe200078e02ff */
[----:B------:R-:W-:-:S03]  /*0d60*/  IABS R2, R5 ;  /* 0x0000000500027213 */ /* 0x000fc60000000000 */
[----:B------:R-:W-:-:S04]  /*0d70*/  IMAD.HI.U32 R7, R11, R7, R10 ;  /* 0x000000070b077227 */ /* 0x000fc800078e000a */
[----:B------:R-:W-:Y:S02]  /*0d80*/  IMAD.MOV R2, RZ, RZ, -R2 ;  /* 0x000000ffff027224 */ /* 0x000fe400078e0a02 */
[----:B------:R-:W-:-:S04]  /*0d90*/  IMAD.HI.U32 R7, R7, R4, RZ ;  /* 0x0000000407077227 */ /* 0x000fc800078e00ff */
[----:B------:R-:W-:Y:S01]  /*0da0*/  IMAD R9, R7, R2, R4 ;  /* 0x0000000207097224 */ /* 0x000fe200078e0204 */
[----:B------:R-:W-:-:S04]  /*0db0*/  LOP3.LUT R2, R3, R5, RZ, 0x3c, !PT ;  /* 0x0000000503027212 */ /* 0x000fc800078e3cff */
        /* <DEDUP_REMOVED lines=9> */
[----:B------:R-:W-:Y:S02]  /*0e50*/  IMAD R194, R7, R194, R0 ;  /* 0x000000c207c27224 */ /* 0x000fe400078e0200 */
.L_x_1627:
[----:B------:R-:W-:Y:S05]  /*0e60*/  BSYNC B0 ;  /* 0x0000000000007941 */ /* 0x000fea0003800000 */
.L_x_1625:
[----:B------:R-:W-:-:S04]  /*0e70*/  LOP3.LUT R7, RZ, R7, RZ, 0x33, !PT ;  /* 0x00000007ff077212 */ /* 0x000fc800078e33ff */
[----:B------:R-:W-:Y:S01]  /*0e80*/  IADD3 R193, R7, R12, RZ ;  /* 0x0000000c07c17210 */ /* 0x000fe20007ffe0ff */
[----:B------:R-:W-:Y:S05]  /*0e90*/  BRA `(.L_x_1628) ;  /* 0x0000004000007947 */ /* 0x000fea0003800000 */
.L_x_1616:
[----:B------:R-:W-:Y:S01]  /*0ea0*/  IMAD.MOV.U32 R193, RZ, RZ, RZ ;  /* 0x000000ffffc17224 */ /* 0x000fe200078e00ff */
[----:B------:R-:W-:Y:S01]  /*0eb0*/  MOV R194, RZ ;  /* 0x000000ff00c27202 */ /* 0x000fe20000000f00 */
[----:B------:R-:W-:Y:S01]  /*0ec0*/  IMAD.U32 R192, RZ, RZ, UR4 ;  /* 0x00000004ffc07e24 */ /* 0x000fe2000f8e00ff */
[----:B------:R-:W-:Y:S02]  /*0ed0*/  MOV R195, c[0x0][0x53c] ;  /* 0x00014f0000c37a02 */ /* 0x000fe40000000f00 */
.L_x_1628:
[----:B------:R-:W-:Y:S01]  /*0ee0*/  ISETP.NE.AND P0, PT, R8, RZ, PT ;  /* 0x000000ff0800720c */ /* 0x000fe20003f05270 */
[----:B------:R-:W-:-:S12]  /*0ef0*/  WARPSYNC 0xffffffff ;  /* 0xffffffff00007948 */ /* 0x000fd80003800000 */
[----:B------:R1:W-:Y:S04]  /*0f00*/  @!P0 STS.128 [0x24100], R192 ;  /* 0x024100c0ff008388 */ /* 0x0003e80000000c00 */
[----:B------:R-:W-:Y:S06]  /*0f10*/  BAR.ARV 0x5, 0x100 ;  /* 0x0144000000007b1d */ /* 0x000fec0000002000 */
.L_x_1614:
[----:B-1----:R-:W-:-:S13]  /*0f20*/  ISETP.GE.AND P0, PT, R195, c[0x0][0x53c], PT ;  /* 0x00014f00c3007a0c */ /* 0x002fda0003f06270 */
[----:B------:R-:W-:Y:S05]  /*0f30*/  @P0 EXIT ;  /* 0x000000000000094d */ /* 0x000fea0003800000 */
[----:B------:R-:W-:-:S04]  /*0f40*/  SHF.R.S32.HI R13, RZ, 0x1f, R202 ;  /* 0x0000001fff0d7819 */ /* 0x000fc800000114ca */
[CC--:B------:R-:W-:Y:S02]  /*0f50*/  LEA.HI R11, R13.reuse, R202.reuse, RZ, 0x2 ;  /* 0x000000ca0d0b7211 */ /* 0x0c0fe400078f10ff */
[----:B------:R-:W-:Y:S02]  /*0f60*/  LEA.HI R5, R13, R202, RZ, 0x4 ;  /* 0x000000ca0d057211 */ /* 0x000fe400078f20ff */
[--C-:B------:R-:W-:Y:S02]  /*0f70*/  SHF.R.S32.HI R0, RZ, 0x2, R11.reuse ;  /* 0x00000002ff007819 */ /* 0x100fe4000001140b */
[----:B------:R-:W-:Y:S02]  /*0f80*/  SHF.R.S32.HI R7, RZ, 0x1f, R11 ;  /* 0x0000001fff077819 */ /* 0x000fe4000001140b */
[----:B------:R-:W-:Y:S02]  /*0f90*/  SHF.R.S32.HI R2, RZ, 0x4, R5 ;  /* 0x00000004ff027819 */ /* 0x000fe40000011405 */
[----:B------:R-:W-:-:S02]  /*0fa0*/  LEA.HI R7, R7, R0, RZ, 0x3 ;  /* 0x0000000007077211 */ /* 0x000fc400078f18ff */
[----:B------:R-:W-:Y:S02]  /*0fb0*/  LEA.HI R15, R13, R202, RZ, 0x3 ;  /* 0x000000ca0d0f7211 */ /* 0x000fe400078f18ff */
[----:B------:R-:W-:Y:S02]  /*0fc0*/  LEA.HI R3, R5, R2, RZ, 0x1 ;  /* 0x0000000205037211 */ /* 0x000fe400078f08ff */
[----:B------:R-:W-:Y:S02]  /*0fd0*/  LOP3.LUT R7, R7, 0xfffffff8, RZ, 0xc0, !PT ;  /* 0xfffffff807077812 */ /* 0x000fe400078ec0ff */
[----:B------:R-:W-:Y:S02]  /*0fe0*/  LOP3.LUT R5, R5, 0xfffffff0, RZ, 0xc0, !PT ;  /* 0xfffffff005057812 */ /* 0x000fe400078ec0ff */
[----:B------:R-:W-:Y:S01]  /*0ff0*/  SHF.R.S32.HI R215, RZ, 0x3, R15 ;  /* 0x00000003ffd77819 */ /* 0x000fe2000001140f */
[----:B------:R-:W-:Y:S01]  /*1000*/  IMAD.IADD R7, R0, 0x1, -R7 ;  /* 0x0000000100077824 */ /* 0x000fe200078e0a07 */
[----:B------:R-:W-:Y:S01]  /*1010*/  LOP3.LUT R9, R15, 0xfffffff8, RZ, 0xc0, !PT ;  /* 0xfffffff80f097812 */ /* 0x000fe200078ec0ff */
[C---:B------:R-:W-:Y:S01]  /*1020*/  IMAD.IADD R0, R202.reuse, 0x1, -R5 ;  /* 0x00000001ca007824 */ /* 0x040fe200078e0a05 */
[-C--:B------:R-:W-:Y:S01]  /*1030*/  LEA.HI R17, R13, R202.reuse, RZ, 0x6 ;  /* 0x000000ca0d117211 */ /* 0x080fe200078f30ff */
[----:B------:R-:W-:Y:S01]  /*1040*/  IMAD.SHL.U32 R5, R215, 0x40, RZ ;  /* 0x00000040d7057824 */ /* 0x000fe200078e00ff */
[----:B------:R-:W-:Y:S01]  /*1050*/  LOP3.LUT R3, R3, 0xfffffffe, RZ, 0xc0, !PT ;  /* 0xfffffffe03037812 */ /* 0x000fe200078ec0ff */
[----:B------:R-:W-:Y:S01]  /*1060*/  IMAD.IADD R214, R202, 0x1, -R9 ;  /* 0x00000001cad67824 */ /* 0x000fe200078e0a09 */
[----:B------:R-:W-:Y:S01]  /*1070*/  SHF.R.S32.HI R9, RZ, 0x1f, R0 ;  /* 0x0000001fff097819 */ /* 0x000fe20000011400 */
[----:B------:R-:W-:Y:S01]  /*1080*/  IMAD.SHL.U32 R17, R17, 0x8, RZ ;  /* 0x0000000811117824 */ /* 0x000fe200078e00ff */
[----:B------:R-:W-:Y:S01]  /*1090*/  LOP3.LUT R5, R5, 0x1c0, RZ, 0xc0, !PT ;  /* 0x000001c005057812 */ /* 0x000fe200078ec0ff */
[----:B------:R-:W-:Y:S01]  /*10a0*/  IMAD.SHL.U32 R218, R214, 0x8, RZ ;  /* 0x00000008d6da7824 */ /* 0x000fe200078e00ff */
[----:B------:R-:W-:Y:S01]  /*10b0*/  LEA.HI R13, R13, R202, RZ, 0x5 ;  /* 0x000000ca0d0d7211 */ /* 0x000fe200078f28ff */
[----:B------:R-:W-:Y:S01]  /*10c0*/  IMAD.IADD R3, R2, 0x1, -R3 ;  /* 0x0000000102037824 */ /* 0x000fe200078e0a03 */
[----:B------:R-:W-:Y:S01]  /*10d0*/  LOP3.LUT R17, R17, 0x7ffffe00, RZ, 0xc0, !PT ;  /* 0x7ffffe0011117812 */ /* 0x000fe200078ec0ff */
[----:B------:R-:W-:Y:S01]  /*10e0*/  IMAD.SHL.U32 R4, R214, 0x40, RZ ;  /* 0x00000040d6047824 */ /* 0x000fe200078e00ff */
[----:B------:R-:W-:-:S02]  /*10f0*/  SHF.R.U32.HI R208, RZ, 0x3, R5 ;  /* 0x00000003ffd07819 */ /* 0x000fc40000011605 */
[----:B------:R-:W-:Y:S02]  /*1100*/  LOP3.LUT R2, R5, 0x38, R218, 0xf8, !PT ;  /* 0x0000003805027812 */ /* 0x000fe400078ef8da */
[----:B------:R-:W-:Y:S02]  /*1110*/  LEA.HI R9, R9, R0, RZ, 0x3 ;  /* 0x0000000009097211 */ /* 0x000fe400078f18ff */
[----:B------:R-:W-:Y:S02]  /*1120*/  LOP3.LUT R208, R17, R2, R208, 0xf6, !PT ;  /* 0x0000000211d07212 */ /* 0x000fe400078ef6d0 */
[----:B------:R-:W-:Y:S02]  /*1130*/  LOP3.LUT R17, R13, 0xffffffe0, RZ, 0xc0, !PT ;  /* 0xffffffe00d117812 */ /* 0x000fe400078ec0ff */
[C---:B------:R-:W-:Y:S01]  /*1140*/  LOP3.LUT R5, R9.reuse, 0xfffffff8, RZ, 0xc0, !PT ;  /* 0xfffffff809057812 */ /* 0x040fe200078ec0ff */
[----:B------:R-:W-:Y:S01]  /*1150*/  IMAD.SHL.U32 R9, R9, 0x40, RZ ;  /* 0x0000004009097824 */ /* 0x000fe200078e00ff */
[----:B------:R-:W-:Y:S01]  /*1160*/  SHF.R.S32.HI R8, RZ, 0x5, R13 ;  /* 0x00000005ff087819 */ /* 0x000fe2000001140d */
[----:B------:R-:W-:Y:S01]  /*1170*/  IMAD.IADD R212, R202, 0x1, -R17 ;  /* 0x00000001cad47824 */ /* 0x000fe200078e0a11 */
[----:B------:R-:W-:Y:S01]  /*1180*/  SHF.R.S32.HI R13, RZ, 0x1f, R13 ;  /* 0x0000001fff0d7819 */ /* 0x000fe2000001140d */
[----:B------:R-:W-:Y:S01]  /*1190*/  IMAD.IADD R5, R0, 0x1, -R5 ;  /* 0x0000000100057824 */ /* 0x000fe200078e0a05 */
[----:B------:R-:W-:Y:S01]  /*11a0*/  LOP3.LUT R10, R7, 0x1, RZ, 0xc0, !PT ;  /* 0x00000001070a7812 */ /* 0x000fe200078ec0ff */
[----:B------:R-:W-:Y:S01]  /*11b0*/  IMAD.SHL.U32 R208, R208, 0x2, RZ ;  /* 0x00000002d0d07824 */ /* 0x000fe200078e00ff */
[----:B------:R-:W-:Y:S01]  /*11c0*/  LEA.HI R13, R13, R8, RZ, 0x3 ;  /* 0x000000080d0d7211 */ /* 0x000fe200078f18ff */
[----:B------:R-:W-:Y:S01]  /*11d0*/  IMAD.SHL.U32 R2, R5, 0x40, RZ ;  /* 0x0000004005027824 */ /* 0x000fe200078e00ff */
[----:B------:R-:W-:-:S02]  /*11e0*/  SHF.R.S32.HI R209, RZ, 0x1f, R212 ;  /* 0x0000001fffd17819 */ /* 0x000fc400000114d4 */
[----:B------:R-:W-:Y:S02]  /*11f0*/  LOP3.LUT R11, R11, 0xfffffffc, RZ, 0xc0, !PT ;  /* 0xfffffffc0b0b7812 */ /* 0x000fe400078ec0ff */
[----:B------:R-:W-:Y:S02]  /*1200*/  LOP3.LUT R13, R13, 0xffffff8, RZ, 0xc0, !PT ;  /* 0x0ffffff80d0d7812 */ /* 0x000fe400078ec0ff */
[----:B------:R-:W-:Y:S01]  /*1210*/  LEA.HI R209, R209, R212, RZ, 0x2 ;  /* 0x000000d4d1d17211 */ /* 0x000fe200078f10ff */
[----:B------:R-:W-:Y:S01]  /*1220*/  IMAD.IADD R0, R202, 0x1, -R11 ;  /* 0x00000001ca007824 */ /* 0x000fe200078e0a0b */
[----:B------:R-:W-:Y:S01]  /*1230*/  ISETP.NE.U32.AND P3, PT, R10, 0x1, PT ;  /* 0x000000010a00780c */ /* 0x000fe20003f65070 */
[----:B------:R-:W-:Y:S01]  /*1240*/  IMAD.SHL.U32 R10, R7, 0x40, RZ ;  /* 0x00000040070a7824 */ /* 0x000fe200078e00ff */
[----:B------:R-:W-:Y:S01]  /*1250*/  LOP3.LUT R2, R2, 0x1c0, RZ, 0xc0, !PT ;  /* 0x000001c002027812 */ /* 0x000fe200078ec0ff */
[----:B------:R-:W-:Y:S01]  /*1260*/  IMAD.SHL.U32 R11, R3, 0x8, RZ ;  /* 0x00000008030b7824 */ /* 0x000fe200078e00ff */
[----:B------:R-:W-:Y:S01]  /*1270*/  SHF.R.S32.HI R211, RZ, 0x2, R209 ;  /* 0x00000002ffd37819 */ /* 0x000fe200000114d1 */
[----:B------:R-:W-:Y:S01]  /*1280*/  IMAD.IADD R6, R8, 0x1, -R13 ;  /* 0x0000000108067824 */ /* 0x000fe200078e0a0d */
[----:B------:R-:W-:-:S02]  /*1290*/  LOP3.LUT R4, R4, 0x1c0, RZ, 0xc0, !PT ;  /* 0x000001c004047812 */ /* 0x000fc400078ec0ff */
[----:B------:R-:W-:Y:S01]  /*12a0*/  R2P PR, R7, 0x6 ;  /* 0x0000000607007804 */ /* 0x000fe20000000000 */
[----:B------:R-:W-:Y:S01]  /*12b0*/  IMAD.SHL.U32 R7, R8, 0x400, RZ ;  /* 0x0000040008077824 */ /* 0x000fe200078e00ff */
[----:B------:R-:W-:Y:S01]  /*12c0*/  LOP3.LUT R10, R10, 0x1c0, RZ, 0xc0, !PT ;  /* 0x000001c00a0a7812 */ /* 0x000fe200078ec0ff */
[----:B------:R-:W-:Y:S01]  /*12d0*/  IMAD R211, R6, 0x10, R211 ;  /* 0x0000001006d37824 */ /* 0x000fe200078e02d3 */
[----:B------:R-:W-:Y:S01]  /*12e0*/  LOP3.LUT R11, R2, 0x8, R11, 0xf8, !PT ;  /* 0x00000008020b7812 */ /* 0x000fe200078ef80b */
[----:B------:R-:W-:Y:S01]  /*12f0*/  IMAD R213, R0, 0x2, R7 ;  /* 0x0000000200d57824 */ /* 0x000fe200078e0207 */
[----:B------:R-:W-:Y:S02]  /*1300*/  LOP3.LUT R15, R4, 0x8, R15, 0xf8, !PT ;  /* 0x00000008040f7812 */ /* 0x000fe400078ef80f */
[----:B------:R-:W-:Y:S02]  /*1310*/  SHF.R.U32.HI R2, RZ, 0x3, R2 ;  /* 0x00000003ff027819 */ /* 0x000fe40000011602 */
[----:B------:R-:W-:-:S02]  /*1320*/  SHF.R.U32.HI R4, RZ, 0x3, R4 ;  /* 0x00000003ff047819 */ /* 0x000fc40000011604 */
[----:B------:R-:W-:Y:S02]  /*1330*/  LEA.HI R6, R0, R0, RZ, 0x1 ;  /* 0x0000000000067211 */ /* 0x000fe400078f08ff */
[----:B------:R-:W-:Y:S02]  /*1340*/  LEA.HI R10, R10, R10, RZ, 0x1d ;  /* 0x0000000a0a0a7211 */ /* 0x000fe400078fe8ff */
[----:B------:R-:W-:Y:S02]  /*1350*/  LOP3.LUT R2, R11, R2, RZ, 0x3c, !PT ;  /* 0x000000020b027212 */ /* 0x000fe400078e3cff */
[----:B------:R-:W-:Y:S01]  /*1360*/  LOP3.LUT R4, R15, R4, RZ, 0x3c, !PT ;  /* 0x000000040f047212 */ /* 0x000fe200078e3cff */
[----:B------:R-:W-:Y:S01]  /*1370*/  IMAD.IADD R213, R213, 0x1, R10 ;  /* 0x00000001d5d57824 */ /* 0x000fe200078e020a */
[----:B------:R-:W-:Y:S02]  /*1380*/  LOP3.LUT R11, R6, 0x1ffffffe, RZ, 0xc0, !PT ;  /* 0x1ffffffe060b7812 */ /* 0x000fe400078ec0ff */
[----:B------:R-:W-:Y:S01]  /*1390*/  LOP3.LUT R9, R9, 0xfffffe00, RZ, 0xc0, !PT ;  /* 0xfffffe0009097812 */ /* 0x000fe200078ec0ff */
[----:B------:R-:W-:Y:S01]  /*13a0*/  IMAD R4, R3, 0x200, R4 ;  /* 0x0000020003047824 */ /* 0x000fe200078e0204 */
[----:B------:R-:W-:Y:S01]  /*13b0*/  LEA R213, R213, 0x80, 0x1 ;  /* 0x00000080d5d57811 */ /* 0x000fe200078e08ff */
[----:B------:R-:W-:Y:S01]  /*13c0*/  IMAD.IADD R210, R0, 0x1, -R11 ;  /* 0x0000000100d27824 */ /* 0x000fe200078e0a0b */
[-C--:B------:R-:W-:Y:S01]  /*13d0*/  IADD3 R0, R2, R9.reuse, R7 ;  /* 0x0000000902007210 */ /* 0x080fe20007ffe007 */
[----:B------:R-:W-:Y:S01]  /*13e0*/  IMAD.MOV.U32 R3, RZ, RZ, 0x20 ;  /* 0x00000020ff037424 */ /* 0x000fe200078e00ff */
[----:B------:R-:W-:Y:S01]  /*13f0*/  LOP3.LUT P0, RZ, R5, 0x2, RZ, 0xc0, !PT ;  /* 0x0000000205ff7812 */ /* 0x000fe2000780c0ff */
[----:B------:R-:W-:Y:S01]  /*1400*/  IMAD R210, R210, 0x8, R211 ;  /* 0x00000008d2d27824 */ /* 0x000fe200078e02d3 */
[----:B------:R-:W-:-:S02]  /*1410*/  LOP3.LUT R2, R2, R9, RZ, 0xfc, !PT ;  /* 0x0000000902027212 */ /* 0x000fc400078efcff */
[----:B------:R-:W-:Y:S01]  /*1420*/  LOP3.LUT P4, RZ, R5, 0x4, RZ, 0xc0, !PT ;  /* 0x0000000405ff7812 */ /* 0x000fe2000788c0ff */
[----:B------:R-:W-:Y:S01]  /*1430*/  IMAD.MOV.U32 R5, RZ, RZ, 0x40 ;  /* 0x00000040ff057424 */ /* 0x000fe200078e00ff */
[----:B------:R-:W-:Y:S02]  /*1440*/  IADD3 R205, R213, -0x10, RZ ;  /* 0xfffffff0d5cd7810 */ /* 0x000fe40007ffe0ff */
[----:B------:R-:W-:Y:S02]  /*1450*/  LOP3.LUT R209, R209, 0x7ffffffc, RZ, 0xc0, !PT ;  /* 0x7ffffffcd1d17812 */ /* 0x000fe400078ec0ff */
[C---:B------:R-:W-:Y:S02]  /*1460*/  SEL R8, R3.reuse, 0xffffffe0, !P1 ;  /* 0xffffffe003087807 */ /* 0x040fe40004800000 */
[----:B------:R-:W-:Y:S01]  /*1470*/  SEL R187, R3, 0xffffffe0, !P0 ;  /* 0xffffffe003bb7807 */ /* 0x000fe20004000000 */
[----:B------:R-:W-:Y:S01]  /*1480*/  IMAD.IADD R209, R212, 0x1, -R209 ;  /* 0x00000001d4d17824 */ /* 0x000fe200078e0ad1 */
[C---:B------:R-:W-:Y:S01]  /*1490*/  @P3 IADD3 R205, R213.reuse, 0x10, RZ ;  /* 0x00000010d5cd3810 */ /* 0x040fe20007ffe0ff */
[----:B------:R-:W-:Y:S01]  /*14a0*/  IMAD.IADD R222, R213, 0x1, R8 ;  /* 0x00000001d5de7824 */ /* 0x000fe200078e0208 */
[----:B------:R-:W-:Y:S01]  /*14b0*/  LEA R182, R2, 0x100, 0x1 ;  /* 0x0000010002b67811 */ /* 0x000fe200078e08ff */
[----:B------:R-:W-:Y:S01]  /*14c0*/  IMAD.SHL.U32 R209, R209, 0x2, RZ ;  /* 0x00000002d1d17824 */ /* 0x000fe200078e00ff */
        /* <DEDUP_REMOVED lines=10> */
[----:B------:R-:W-:Y:S01]  /*1570*/  SHF.R.S32.HI R219, RZ, 0x1f, R218 ;  /* 0x0000001fffdb7819 */ /* 0x000fe200000114da */
[----:B------:R-:W-:Y:S01]  /*1580*/  IMAD.IADD R224, R6, 0x1, R205 ;  /* 0x0000000106e07824 */ /* 0x000fe200078e02cd */
[----:B------:R-:W-:Y:S01]  /*1590*/  SHF.R.S32.HI R199, RZ, 0x1f, R204 ;  /* 0x0000001fffc77819 */ /* 0x000fe200000114cc */
[----:B------:R-:W-:Y:S01]  /*15a0*/  IMAD.IADD R223, R217, 0x1, R6 ;  /* 0x00000001d9df7824 */ /* 0x000fe200078e0206 */
[----:B------:R-:W-:Y:S01]  /*15b0*/  SHF.R.S32.HI R198, RZ, 0x1f, R203 ;  /* 0x0000001fffc67819 */ /* 0x000fe200000114cb */
[--C-:B------:R-:W-:Y:S01]  /*15c0*/  IMAD.IADD R184, R188, 0x1, R3.reuse ;  /* 0x00000001bcb87824 */ /* 0x100fe200078e0203 */
[C---:B------:R-:W-:Y:S01]  /*15d0*/  IADD3 R207, R208.reuse, 0x100, RZ ;  /* 0x00000100d0cf7810 */ /* 0x040fe20007ffe0ff */
[C---:B------:R-:W-:Y:S01]  /*15e0*/  IMAD.IADD R181, R3.reuse, 0x1, R182 ;  /* 0x0000000103b57824 */ /* 0x040fe200078e02b6 */
[----:B------:R-:W-:Y:S01]  /*15f0*/  IADD3 R206, R208, 0xc100, RZ ;  /* 0x0000c100d0ce7810 */ /* 0x000fe20007ffe0ff */
[----:B------:R-:W-:Y:S01]  /*1600*/  IMAD.IADD R225, R3, 0x1, R0 ;  /* 0x0000000103e17824 */ /* 0x000fe200078e0200 */
[----:B------:R-:W-:Y:S01]  /*1610*/  LEA R186, R4, 0xc100, 0x1 ;  /* 0x0000c10004ba7811 */ /* 0x000fe200078e08ff */
[----:B------:R-:W-:-:S02]  /*1620*/  IMAD.IADD R183, R185, 0x1, R3 ;  /* 0x00000001b9b77824 */ /* 0x000fc400078e0203 */
.L_x_1761:
        /* <DEDUP_REMOVED lines=9> */
[----:B------:R-:W-:Y:S01]  /*16c0*/  IMAD.WIDE R10, R195, R0, c[0x0][0x348] ;  /* 0x0000d200c30a7625 */ /* 0x000fe200078e0200 */
[----:B------:R-:W-:-:S02]  /*16d0*/  ISETP.NE.U32.AND P4, PT, RZ, c[0x0][0x350], PT ;  /* 0x0000d400ff007a0c */ /* 0x000fc40003f85070 */
[----:B------:R-:W-:Y:S01]  /*16e0*/  ISETP.NE.AND.EX P5, PT, RZ, c[0x0][0x34c], PT, P5 ;  /* 0x0000d300ff007a0c */ /* 0x000fe20003fa5350 */
[----:B------:R-:W-:Y:S01]  /*16f0*/  IMAD.WIDE R8, R195, R0, c[0x0][0x350] ;  /* 0x0000d400c3087625 */ /* 0x000fe200078e0200 */
[----:B------:R-:W-:-:S03]  /*1700*/  ISETP.NE.AND.EX P4, PT, RZ, c[0x0][0x354], PT, P4 ;  /* 0x0000d500ff007a0c */ /* 0x000fc60003f85340 */
[----:B------:R-:W-:-:S04]  /*1710*/  @P0 IMAD.WIDE R228, R195, R0, c[0x0][0x360] ;  /* 0x0000d800c3e40625 */ /* 0x000fc800078e0200 */
[----:B------:R-:W-:Y:S02]  /*1720*/  @P1 IMAD.WIDE R12, R195, R0, c[0x0][0x370] ;  /* 0x0000dc00c30c1625 */ /* 0x000fe400078e0200 */
        /* <DEDUP_REMOVED lines=12> */
.L_x_1629:
[----:B------:R-:W-:-:S04]  /*17f0*/  ISETP.NE.U32.AND P0, PT, RZ, c[0x0][0x368], PT ;  /* 0x0000da00ff007a0c */ /* 0x000fc80003f05070 */
[----:B------:R-:W-:-:S13]  /*1800*/  ISETP.NE.AND.EX P0, PT, RZ, c[0x0][0x36c], PT, P0 ;  /* 0x0000db00ff007a0c */ /* 0x000fda0003f05300 */
[----:B------:R-:W-:Y:S05]  /*1810*/  @!P0 BRA `(.L_x_1630) ;  /* 0x0000003000008947 */ /* 0x000fea0003800000 */
[----:B-1----:R-:W-:-:S05]  /*1820*/  IMAD.WIDE R8, R195, R0, c[0x0][0x368] ;  /* 0x0000da00c3087625 */ /* 0x002fca00078e0200 */
[----:B------:R1:W5:Y:S01]  /*1830*/  LDG.E R2, [R8.64] ;  /* 0x0000000808027981 */ /* 0x000362000c1e1900 */
[----:B------:R-:W-:Y:S05]  /*1840*/  BRA `(.L_x_1631) ;  /* 0x0000005000007947 */ /* 0x000fea0003800000 */
.L_x_1630:
[----:B------:R-:W-:Y:S01]  /*1850*/  MOV R2, c[0x0][0x1d0] ;  /* 0x0000740000027a02 */ /* 0x000fe20000000f00 */
[----:B------:R-:W-:Y:S05]  /*1860*/  @!P4 BRA `(.L_x_1631) ;  /* 0x000000300000c947 */ /* 0x000fea0003800000 */
[----:B------:R-:W2:Y:S04]  /*1870*/  LDG.E R2, [R8.64] ;  /* 0x0000000808027981 */ /* 0x000ea8000c1e1900 */
[----:B------:R-:W2:Y:S02]  /*1880*/  LDG.E R7, [R8.64+0x4] ;  /* 0x0000040808077981 */ /* 0x000ea4000c1e1900 */
[----:B--2---:R-:W-:Y:S02]  /*1890*/  IADD3 R2, -R2, R7, RZ ;  /* 0x0000000702027210 */ /* 0x004fe40007ffe1ff */
.L_x_1631:
[----:B------:R-:W-:Y:S01]  /*18a0*/  IMAD.MOV.U32 R4, RZ, RZ, c[0x0][0x2c4] ;  /* 0x0000b100ff047624 */ /* 0x000fe200078e00ff */
[----:B-----5:R-:W-:Y:S01]  /*18b0*/  IADD3 R6, R6, R3, RZ ;  /* 0x0000000306067210 */ /* 0x020fe20007ffe0ff */
[----:B------:R-:W-:-:S02]  /*18c0*/  IMAD.SHL.U32 R193, R193, 0x80, RZ ;  /* 0x00000080c1c17824 */ /* 0x000fc400078e00ff */
[----:B------:R-:W-:Y:S01]  /*18d0*/  IMAD.IADD R227, R2, 0x1, -R3 ;  /* 0x0000000102e37824 */ /* 0x000fe200078e0a03 */
[----:B------:R-:W-:Y:S02]  /*18e0*/  ISETP.NE.AND P2, PT, R4, 0x1, PT ;  /* 0x000000010400780c */ /* 0x000fe40003f45270 */
[----:B------:R-:W-:Y:S02]  /*18f0*/  IADD3 R7, R193, 0x7f, RZ ;  /* 0x0000007fc1077810 */ /* 0x000fe40007ffe0ff */
[----:B------:R-:W-:Y:S02]  /*1900*/  MOV R2, c[0x0][0x32c] ;  /* 0x0000cb0000027a02 */ /* 0x000fe40000000f00 */
[----:B------:R-:W-:Y:S02]  /*1910*/  IADD3 R240, R227, 0x1, -R228 ;  /* 0x00000001e3f07810 */ /* 0x000fe40007ffe8e4 */
[----:B------:R-:W-:-:S05]  /*1920*/  ISETP.GE.AND P1, PT, R2, 0x1, PT ;  /* 0x000000010200780c */ /* 0x000fca0003f26270 */
[----:B------:R-:W-:-:S05]  /*1930*/  @P2 IMAD.HI.U32 R4, R7, c[0x0][0x2c8], RZ ;  /* 0x0000b20007042a27 */ /* 0x000fca00078e00ff */
[----:B------:R-:W-:-:S05]  /*1940*/  @P2 SHF.R.U32.HI R7, RZ, c[0x0][0x2cc], R4 ;  /* 0x0000b300ff072a19 */ /* 0x000fca0000011604 */
[----:B------:R-:W-:-:S05]  /*1950*/  IMAD.IADD R4, R240, 0x1, R7 ;  /* 0x00000001f0047824 */ /* 0x000fca00078e0207 */
[----:B-1----:R-:W-:Y:S01]  /*1960*/  IADD3 R8, R4, c[0x0][0x328], RZ ;  /* 0x0000ca0004087a10 */ /* 0x002fe20007ffe0ff */
        /* <DEDUP_REMOVED lines=11> */
.L_x_1634:
[----:B------:R-:W-:-:S13]  /*1a20*/  ISETP.NE.AND P0, PT, R2, 0x1, PT ;  /* 0x000000010200780c */ /* 0x000fda0003f05270 */
[----:B------:R-:W-:-:S05]  /*1a30*/  @P0 IMAD.HI.U32 R4, R3, c[0x0][0x330], RZ ;  /* 0x0000cc0003040a27 */ /* 0x000fca00078e00ff */
[----:B------:R-:W-:Y:S02]  /*1a40*/  @P0 SHF.R.U32.HI R3, RZ, c[0x0][0x334], R4 ;  /* 0x0000cd00ff030a19 */ /* 0x000fe40000011604 */
.L_x_1635:
[----:B------:R-:W-:Y:S05]  /*1a50*/  BSYNC B0 ;  /* 0x0000000000007941 */ /* 0x000fea0003800000 */
.L_x_1633:
[----:B------:R-:W-:-:S05]  /*1a60*/  IMAD R3, R3, R2, c[0x0][0x32c] ;  /* 0x0000cb0003037624 */ /* 0x000fca00078e0202 */
[----:B------:R-:W-:-:S04]  /*1a70*/  IMNMX R8, R8, R3, PT ;  /* 0x0000000308087217 */ /* 0x000fc80003800200 */
.L_x_1632:
[----:B------:R-:W-:Y:S01]  /*1a80*/  IADD3 R8, R8, 0x3f, RZ ;  /* 0x0000003f08087810 */ /* 0x000fe20007ffe0ff */
[----:B------:R-:W-:Y:S01]  /*1a90*/  @P2 IMAD.HI.U32 R3, R193, c[0x0][0x2c8], RZ ;  /* 0x0000b200c1032a27 */ /* 0x000fe200078e00ff */
[C---:B------:R-:W-:Y:S02]  /*1aa0*/  IADD3 R10, R227.reuse, 0x3f, RZ ;  /* 0x0000003fe30a7810 */ /* 0x040fe40007ffe0ff */
[----:B------:R-:W-:Y:S01]  /*1ab0*/  SHF.R.S32.HI R7, RZ, 0x1f, R8 ;  /* 0x0000001fff077819 */ /* 0x000fe20000011408 */
[----:B------:R-:W-:Y:S01]  /*1ac0*/  IMAD.MOV.U32 R4, RZ, RZ, R193 ;  /* 0x000000ffff047224 */ /* 0x000fe200078e00c1 */
[----:B------:R-:W-:Y:S02]  /*1ad0*/  SHF.R.S32.HI R9, RZ, 0x1f, R10 ;  /* 0x0000001fff097819 */ /* 0x000fe4000001140a */
[----:B------:R-:W-:Y:S01]  /*1ae0*/  @P2 SHF.R.U32.HI R4, RZ, c[0x0][0x2cc], R3 ;  /* 0x0000b300ff042a19 */ /* 0x000fe20000011603 */
[----:B------:R-:W-:Y:S01]  /*1af0*/  IMAD.IADD R3, R227, 0x1, -R228 ;  /* 0x00000001e3037824 */ /* 0x000fe200078e0ae4 */
[----:B------:R-:W-:-:S02]  /*1b00*/  LEA.HI R7, R7, R8, RZ, 0x6 ;  /* 0x0000000807077211 */ /* 0x000fc400078f30ff */
[----:B------:R-:W-:Y:S01]  /*1b10*/  LEA.HI R9, R9, R10, RZ, 0x6 ;  /* 0x0000000a09097211 */ /* 0x000fe200078f30ff */
[----:B------:R-:W-:Y:S01]  /*1b20*/  IMAD.IADD R4, R3, 0x1, R4 ;  /* 0x0000000103047824 */ /* 0x000fe200078e0204 */
[----:B------:R-:W-:Y:S02]  /*1b30*/  SHF.R.S32.HI R133, RZ, 0x6, R7 ;  /* 0x00000006ff857819 */ /* 0x000fe40000011407 */
[----:B------:R-:W-:Y:S02]  /*1b40*/  SHF.R.S32.HI R8, RZ, 0x6, R9 ;  /* 0x00000006ff087819 */ /* 0x000fe40000011409 */
        /* <DEDUP_REMOVED lines=12> */
.L_x_1638:
[----:B------:R-:W-:-:S13]  /*1c10*/  ISETP.NE.AND P0, PT, R2, 0x1, PT ;  /* 0x000000010200780c */ /* 0x000fda0003f05270 */
[----:B------:R-:W-:-:S05]  /*1c20*/  @P0 IMAD.HI.U32 R2, R4, c[0x0][0x330], RZ ;  /* 0x0000cc0004020a27 */ /* 0x000fca00078e00ff */
[----:B------:R-:W-:Y:S02]  /*1c30*/  @P0 SHF.R.U32.HI R4, RZ, c[0x0][0x334], R2 ;  /* 0x0000cd00ff040a19 */ /* 0x000fe40000011602 */
.L_x_1639:
[----:B------:R-:W-:Y:S05]  /*1c40*/  BSYNC B0 ;  /* 0x0000000000007941 */ /* 0x000fea0003800000 */
.L_x_1637:
[----:B------:R-:W-:-:S05]  /*1c50*/  IMAD R4, R4, c[0x0][0x32c], RZ ;  /* 0x0000cb0004047a24 */ /* 0x000fca00078e02ff */
[----:B------:R-:W-:-:S04]  /*1c60*/  IMNMX R7, R7, R4, !PT ;  /* 0x0000000407077217 */ /* 0x000fc80007800200 */
.L_x_1636:
[----:B------:R-:W-:Y:S01]  /*1c70*/  SHF.R.S32.HI R2, RZ, 0x1f, R7 ;  /* 0x0000001fff027819 */ /* 0x000fe20000011407 */
[----:B------:R-:W-:Y:S01]  /*1c80*/  BSSY B0, `(.L_x_1640) ;  /* 0x0000029000007945 */ /* 0x000fe20003800000 */
[----:B------:R-:W-:Y:S02]  /*1c90*/  LOP3.LUT R231, R194, 0xff0000, RZ, 0xc0, !PT ;  /* 0x00ff0000c2e77812 */ /* 0x000fe400078ec0ff */
[----:B------:R-:W-:Y:S01]  /*1ca0*/  LEA.HI R2, R2, R7, RZ, 0x6 ;  /* 0x0000000702027211 */ /* 0x000fe200078f30ff */
[----:B------:R-:W-:-:S03]  /*1cb0*/  IMAD.MOV.U32 R7, RZ, RZ, RZ ;  /* 0x000000ffff077224 */ /* 0x000fc600078e00ff */
[----:B------:R-:W-:Y:S02]  /*1cc0*/  SHF.R.S32.HI R230, RZ, 0x6, R2 ;  /* 0x00000006ffe67819 */ /* 0x000fe40000011402 */
[----:B------:R-:W-:Y:S02]  /*1cd0*/  LOP3.LUT R2, R194, 0xff000000, RZ, 0xc0, !PT ;  /* 0xff000000c2027812 */ /* 0x000fe400078ec0ff */
[----:B------:R-:W-:Y:S02]  /*1ce0*/  IMNMX R230, RZ, R230, !PT ;  /* 0x000000e6ffe67217 */ /* 0x000fe40007800200 */
[----:B------:R-:W-:Y:S02]  /*1cf0*/  SHF.R.U32.HI R2, RZ, 0x8, R2 ;  /* 0x00000008ff027819 */ /* 0x000fe40000011602 */
[----:B------:R-:W-:Y:S02]  /*1d00*/  ISETP.GT.AND P0, PT, R133, R230, PT ;  /* 0x000000e68500720c */ /* 0x000fe40003f04270 */
[----:B------:R-:W-:-:S04]  /*1d10*/  LEA.HI R231, R231, R2, RZ, 0x10 ;  /* 0x00000002e7e77211 */ /* 0x000fc800078f80ff */
[----:B------:R-:W-:Y:S02]  /*1d20*/  LOP3.LUT R232, R231, 0xff, RZ, 0xc0, !PT ;  /* 0x000000ffe7e87812 */ /* 0x000fe400078ec0ff */
[----:B------:R-:W-:-:S05]  /*1d30*/  SHF.R.U32.HI R231, RZ, 0x10, R231 ;  /* 0x00000010ffe77819 */ /* 0x000fca00000116e7 */
[----:B------:R-:W-:Y:S05]  /*1d40*/  @!P0 BRA `(.L_x_1641) ;  /* 0x000001c000008947 */ /* 0x000fea0003800000 */
[----:B------:R-:W-:-:S04]  /*1d50*/  ISETP.NE.AND P0, PT, R231, RZ, PT ;  /* 0x000000ffe700720c */ /* 0x000fc80003f05270 */
[----:B------:R-:W-:-:S04]  /*1d60*/  SEL R8, R231, c[0x0][0x338], P0 ;  /* 0x0000ce00e7087a07 */ /* 0x000fc80000000000 */
[-C--:B------:R-:W-:Y:S02]  /*1d70*/  IABS R9, R8.reuse ;  /* 0x0000000800097213 */ /* 0x080fe40000000000 */
[----:B------:R-:W-:Y:S02]  /*1d80*/  IADD3 R11, R8, -0x1, R133 ;  /* 0xffffffff080b7810 */ /* 0x000fe40007ffe085 */
[----:B------:R-:W1:Y:S01]  /*1d90*/  I2F.RP R10, R9 ;  /* 0x00000009000a7306 */ /* 0x000e620000209400 */
[----:B------:R-:W-:Y:S02]  /*1da0*/  IABS R2, R8 ;  /* 0x0000000800027213 */ /* 0x000fe40000000000 */
[----:B------:R-:W-:-:S03]  /*1db0*/  IMAD.IADD R11, R11, 0x1, -R230 ;  /* 0x000000010b0b7824 */ /* 0x000fc600078e0ae6 */
        /* <DEDUP_REMOVED lines=21> */
.L_x_1641:
[----:B------:R-:W-:Y:S05]  /*1f10*/  BSYNC B0 ;  /* 0x0000000000007941 */ /* 0x000fea0003800000 */
.L_x_1640:
[----:B------:R-:W-:Y:S01]  /*1f20*/  IMAD R230, R232, R7, R230 ;  /* 0x00000007e8e67224 */ /* 0x000fe200078e02e6 */
[----:B------:R-:W-:Y:S01]  /*1f30*/  MOV R2, RZ ;  /* 0x000000ff00027202 */ /* 0x000fe20000000f00 */
[----:B------:R-:W-:Y:S01]  /*1f40*/  CS2R R98, SRZ ;  /* 0x0000000000627805 */ /* 0x000fe2000001ff00 */
[----:B------:R-:W-:Y:S01]  /*1f50*/  CS2R R96, SRZ ;  /* 0x0000000000607805 */ /* 0x000fe2000001ff00 */
[--C-:B------:R-:W-:Y:S01]  /*1f60*/  IMAD.IADD R4, R230, 0x1, R7.reuse ;  /* 0x00000001e6047824 */ /* 0x100fe200078e0207 */
[----:B------:R-:W-:Y:S01]  /*1f70*/  PRMT R7, RZ, 0x7610, R7 ;  /* 0x00007610ff077816 */ /* 0x000fe20000000007 */
        /* <DEDUP_REMOVED lines=53> */
[----:B------:R1:W2:Y:S01]  /*22d0*/  @P3 LDG.E R2, [R8.64] ;  /* 0x0000000808023981 */ /* 0x0002a2000c1e1900 */
[----:B------:R-:W-:Y:S01]  /*22e0*/  SHF.R.S32.HI R12, RZ, 0x1f, R5 ;  /* 0x0000001fff0c7819 */ /* 0x000fe20000011405 */
[----:B------:R-:W-:Y:S01]  /*22f0*/  IMAD.WIDE.U32 R10, R5, c[0x0][0x178], RZ ;  /* 0x00005e00050a7a25 */ /* 0x000fe200078e00ff */
[----:B------:R-:W-:Y:S02]  /*2300*/  LEA R0, R214, R215, 0x5 ;  /* 0x000000d7d6007211 */ /* 0x000fe400078e28ff */
[----:B------:R-:W-:Y:S01]  /*2310*/  ISETP.GE.AND P6, PT, R204, c[0x0][0x198], PT ;  /* 0x00006600cc007a0c */ /* 0x000fe20003fc6270 */
[----:B------:R-:W-:Y:S01]  /*2320*/  IMAD R12, R12, c[0x0][0x178], RZ ;  /* 0x00005e000c0c7a24 */ /* 0x000fe200078e02ff */
[----:B------:R-:W-:-:S03]  /*2330*/  IADD3 R0, R193, R0, RZ ;  /* 0x00000000c1007210 */ /* 0x000fc60007ffe0ff */
[----:B------:R-:W-:Y:S01]  /*2340*/  IMAD R12, R5, c[0x0][0x17c], R12 ;  /* 0x00005f00050c7a24 */ /* 0x000fe200078e020c */
[----:B------:R-:W-:Y:S01]  /*2350*/  MOV R4, R0 ;  /* 0x0000000000047202 */ /* 0x000fe20000000f00 */
[----:B------:R-:W-:-:S03]  /*2360*/  @P2 IMAD.HI.U32 R5, R0, c[0x0][0x2c8], RZ ;  /* 0x0000b20000052a27 */ /* 0x000fc600078e00ff */
[----:B------:R-:W-:Y:S01]  /*2370*/  IADD3 R13, R11, R12, RZ ;  /* 0x0000000c0b0d7210 */ /* 0x000fe20007ffe0ff */
[----:B------:R-:W-:Y:S01]  /*2380*/  IMAD.MOV.U32 R12, RZ, RZ, R10 ;  /* 0x000000ffff0c7224 */ /* 0x000fe200078e000a */
[----:B------:R-:W-:Y:S02]  /*2390*/  SHF.R.S32.HI R10, RZ, 0x1f, R195 ;  /* 0x0000001fff0a7819 */ /* 0x000fe400000114c3 */
[----:B------:R-:W-:Y:S01]  /*23a0*/  @P2 SHF.R.U32.HI R4, RZ, c[0x0][0x2cc], R5 ;  /* 0x0000b300ff042a19 */ /* 0x000fe20000011605 */
[----:B------:R-:W-:Y:S01]  /*23b0*/  IMAD.WIDE.U32 R12, R226, c[0x0][0x1b8], R12 ;  /* 0x00006e00e20c7a25 */ /* 0x000fe200078e000c */
[----:B------:R-:W-:Y:S02]  /*23c0*/  SEL R5, R10, RZ, !P5 ;  /* 0x000000ff0a057207 */ /* 0x000fe40006800000 */
[----:B------:R-:W-:Y:S01]  /*23d0*/  IADD3 R11, R215, R193, RZ ;  /* 0x000000c1d70b7210 */ /* 0x000fe20007ffe0ff */
[----:B------:R-:W-:Y:S01]  /*23e0*/  IMAD R13, R226, c[0x0][0x1bc], R13 ;  /* 0x00006f00e20d7a24 */ /* 0x000fe200078e020d */
[----:B-1----:R-:W-:Y:S01]  /*23f0*/  SHF.R.S32.HI R8, RZ, 0x1f, R6 ;  /* 0x0000001fff087819 */ /* 0x002fe20000011406 */
[----:B------:R-:W-:Y:S01]  /*2400*/  IMAD R5, R5, c[0x0][0x1c0], RZ ;  /* 0x0000700005057a24 */ /* 0x000fe200078e02ff */
[----:B------:R-:W-:-:S02]  /*2410*/  IADD3 R9, P0, R215, R6, RZ ;  /* 0x00000006d7097210 */ /* 0x000fc40007f1e0ff */
[----:B------:R-:W-:Y:S02]  /*2420*/  SEL R6, R195, RZ, !P5 ;  /* 0x000000ffc3067207 */ /* 0x000fe40006800000 */
[----:B------:R-:W-:Y:S01]  /*2430*/  LEA.HI.X.SX32 R7, R215, R8, 0x1, P0 ;  /* 0x00000008d7077211 */ /* 0x000fe200000f0eff */
[----:B------:R-:W-:Y:S01]  /*2440*/  IMAD.WIDE.U32 R16, R9, c[0x0][0x1e0], R218 ;  /* 0x0000780009107a25 */ /* 0x000fe200078e00da */
[----:B------:R-:W-:Y:S02]  /*2450*/  ISETP.GE.AND P0, PT, R218, c[0x0][0x198], PT ;  /* 0x00006600da007a0c */ /* 0x000fe40003f06270 */
[----:B------:R-:W-:Y:S01]  /*2460*/  ISETP.GE.AND P5, PT, R203, c[0x0][0x198], PT ;  /* 0x00006600cb007a0c */ /* 0x000fe20003fa6270 */
[C---:B------:R-:W-:Y:S02]  /*2470*/  IMAD R5, R6.reuse, c[0x0][0x1c4], R5 ;  /* 0x0000710006057a24 */ /* 0x040fe400078e0205 */
[----:B------:R-:W-:Y:S01]  /*2480*/  IMAD.WIDE.U32 R12, R6, c[0x0][0x1c0], R12 ;  /* 0x00007000060c7a25 */ /* 0x000fe200078e000c */
[----:B------:R-:W-:-:S03]  /*2490*/  SHF.R.S32.HI R6, RZ, 0x1f, R4 ;  /* 0x0000001fff067819 */ /* 0x000fc60000011404 */
[C---:B------:R-:W-:Y:S02]  /*24a0*/  IMAD R8, R7.reuse, c[0x0][0x1e0], RZ ;  /* 0x0000780007087a24 */ /* 0x040fe400078e02ff */
[----:B------:R-:W-:Y:S02]  /*24b0*/  IMAD R7, R7, c[0x0][0x208], RZ ;  /* 0x0000820007077a24 */ /* 0x000fe400078e02ff */
[----:B------:R-:W-:Y:S02]  /*24c0*/  IMAD.IADD R13, R13, 0x1, R5 ;  /* 0x000000010d0d7824 */ /* 0x000fe400078e0205 */
[----:B------:R-:W-:-:S04]  /*24d0*/  IMAD.WIDE.U32 R14, R9, c[0x0][0x208], R218 ;  /* 0x00008200090e7a25 */ /* 0x000fc800078e00da */
[C---:B------:R-:W-:Y:S02]  /*24e0*/  IMAD R8, R9.reuse, c[0x0][0x1e4], R8 ;  /* 0x0000790009087a24 */ /* 0x040fe400078e0208 */
[----:B------:R-:W-:Y:S01]  /*24f0*/  IMAD R7, R9, c[0x0][0x20c], R7 ;  /* 0x0000830009077a24 */ /* 0x000fe200078e0207 */
[----:B------:R-:W-:Y:S01]  /*2500*/  IADD3 R9, -R4, RZ, RZ ;  /* 0x000000ff04097210 */ /* 0x000fe20007ffe1ff */
[----:B------:R-:W-:Y:S01]  /*2510*/  IMAD R5, R6, c[0x0][0x1b0], RZ ;  /* 0x00006c0006057a24 */ /* 0x000fe200078e02ff */
[----:B------:R-:W-:Y:S01]  /*2520*/  IADD3 R17, R17, R8, RZ ;  /* 0x0000000811117210 */ /* 0x000fe20007ffe0ff */
[----:B------:R-:W-:Y:S01]  /*2530*/  IMAD.WIDE.U32 R12, R4, c[0x0][0x1b0], R12 ;  /* 0x00006c00040c7a25 */ /* 0x000fe200078e000c */
[----:B------:R-:W-:-:S03]  /*2540*/  IADD3 R15, R15, R7, RZ ;  /* 0x000000070f0f7210 */ /* 0x000fc60007ffe0ff */
[----:B------:R-:W-:Y:S02]  /*2550*/  IMAD R5, R4, c[0x0][0x1b4], R5 ;  /* 0x00006d0004057a24 */ /* 0x000fe400078e0205 */
[----:B------:R-:W-:Y:S02]  /*2560*/  IMAD R7, R9, c[0x0][0x2c4], R0 ;  /* 0x0000b10009077a24 */ /* 0x000fe400078e0200 */
[C---:B------:R-:W-:Y:S01]  /*2570*/  IMAD.WIDE.U32 R236, R226.reuse, c[0x0][0x1e8], R16 ;  /* 0x00007a00e2ec7a25 */ /* 0x040fe200078e0010 */
[----:B------:R-:W-:Y:S02]  /*2580*/  IADD3 R13, R13, R5, RZ ;  /* 0x000000050d0d7210 */ /* 0x000fe40007ffe0ff */
[----:B------:R-:W-:Y:S01]  /*2590*/  SHF.R.S32.HI R0, RZ, 0x1f, R7 ;  /* 0x0000001fff007819 */ /* 0x000fe20000011407 */
[----:B------:R-:W-:Y:S01]  /*25a0*/  IMAD.WIDE.U32 R234, R226, c[0x0][0x210], R14 ;  /* 0x00008400e2ea7a25 */ /* 0x000fe200078e000e */
[----:B------:R-:W-:-:S03]  /*25b0*/  P2R R14, PR, RZ, 0x1 ;  /* 0x00000001ff0e7803 */ /* 0x000fc60000000000 */
[----:B------:R-:W-:Y:S02]  /*25c0*/  IMAD R0, R0, c[0x0][0x1a8], RZ ;  /* 0x00006a0000007a24 */ /* 0x000fe400078e02ff */
[C---:B------:R-:W-:Y:S02]  /*25d0*/  IMAD R237, R226.reuse, c[0x0][0x1ec], R237 ;  /* 0x00007b00e2ed7a24 */ /* 0x040fe400078e02ed */
[C---:B------:R-:W-:Y:S02]  /*25e0*/  IMAD R9, R7.reuse, c[0x0][0x1ac], R0 ;  /* 0x00006b0007097a24 */ /* 0x040fe400078e0200 */
[----:B------:R-:W-:Y:S02]  /*25f0*/  IMAD R235, R226, c[0x0][0x214], R235 ;  /* 0x00008500e2eb7a24 */ /* 0x000fe400078e02eb */
[----:B------:R-:W-:-:S05]  /*2600*/  IMAD.WIDE.U32 R6, R7, c[0x0][0x1a8], R12 ;  /* 0x00006a0007067a25 */ /* 0x000fca00078e000c */
[----:B------:R-:W-:Y:S02]  /*2610*/  LEA R12, P0, R6, c[0x0][0x160], 0x1 ;  /* 0x00005800060c7a11 */ /* 0x000fe400078008ff */
[----:B--2---:R-:W-:Y:S01]  /*2620*/  @P3 SHF.R.S32.HI R5, RZ, 0x1f, R2 ;  /* 0x0000001fff053819 */ /* 0x004fe20000011402 */
[----:B------:R-:W-:Y:S01]  /*2630*/  @!P3 IMAD.MOV.U32 R5, RZ, RZ, R10 ;  /* 0x000000ffff05b224 */ /* 0x000fe200078e000a */
[----:B------:R-:W-:Y:S02]  /*2640*/  @P3 MOV R4, R2 ;  /* 0x0000000200043202 */ /* 0x000fe40000000f00 */
[----:B------:R-:W-:Y:S02]  /*2650*/  @!P3 MOV R4, R195 ;  /* 0x000000c30004b202 */ /* 0x000fe40000000f00 */
[----:B------:R-:W-:Y:S02]  /*2660*/  SEL R5, R5, RZ, !P4 ;  /* 0x000000ff05057207 */ /* 0x000fe40006000000 */
[----:B------:R-:W-:-:S02]  /*2670*/  SEL R0, R4, RZ, !P4 ;  /* 0x000000ff04007207 */ /* 0x000fc40006000000 */
[----:B------:R-:W-:Y:S01]  /*2680*/  IADD3 R10, R7, R9, RZ ;  /* 0x00000009070a7210 */ /* 0x000fe20007ffe0ff */
[----:B------:R-:W-:Y:S01]  /*2690*/  IMAD R229, R5, c[0x0][0x1f0], RZ ;  /* 0x00007c0005e57a24 */ /* 0x000fe200078e02ff */
[----:B------:R-:W-:Y:S01]  /*26a0*/  ISETP.GE.AND P3, PT, R203, c[0x0][0x1d4], PT ;  /* 0x00007500cb007a0c */ /* 0x000fe20003f66270 */
[----:B------:R-:W-:Y:S01]  /*26b0*/  IMAD R5, R5, c[0x0][0x218], RZ ;  /* 0x0000860005057a24 */ /* 0x000fe200078e02ff */
[----:B------:R-:W-:Y:S01]  /*26c0*/  LEA.HI.X R10, R6, c[0x0][0x164], R10, 0x1, P0 ;  /* 0x00005900060a7a11 */ /* 0x000fe200000f0c0a */
[----:B------:R-:W-:Y:S01]  /*26d0*/  IMAD.WIDE.U32 R236, R0, c[0x0][0x1f0], R236 ;  /* 0x00007c0000ec7a25 */ /* 0x000fe200078e00ec */
[----:B------:R-:W-:-:S03]  /*26e0*/  IADD3 R9, R133, -0x1, RZ ;  /* 0xffffffff85097810 */ /* 0x000fc60007ffe0ff */
[----:B------:R-:W-:-:S04]  /*26f0*/  IMAD.WIDE.U32 R234, R0, c[0x0][0x218], R234 ;  /* 0x0000860000ea7a25 */ /* 0x000fc800078e00ea */
[C---:B------:R-:W-:Y:S02]  /*2700*/  IMAD R229, R0.reuse, c[0x0][0x1f4], R229 ;  /* 0x00007d0000e57a24 */ /* 0x040fe400078e02e5 */
[----:B------:R-:W-:-:S03]  /*2710*/  IMAD R5, R0, c[0x0][0x21c], R5 ;  /* 0x0000870000057a24 */ /* 0x000fc600078e0205 */
[----:B------:R-:W-:Y:S02]  /*2720*/  IADD3 R229, R237, R229, RZ ;  /* 0x000000e5ede57210 */ /* 0x000fe40007ffe0ff */
[----:B------:R-:W-:Y:S01]  /*2730*/  IADD3 R194, R235, R5, RZ ;  /* 0x00000005ebc27210 */ /* 0x000fe20007ffe0ff */
[----:B------:R-:W-:Y:S05]  /*2740*/  BRA.DIV ~URZ, `(.L_x_1643) ;  /* 0x000115c27f007947 */ /* 0x000fea000b800000 */
[----:B------:R1:W2:Y:S02]  /*2750*/  SHFL.IDX PT, R13, R10, RZ, 0x181f ;  /* 0x00181fff0a0d7589 */ /* 0x0002a400000e0000 */
.L_x_1766:
[----:B------:R-:W-:Y:S05]  /*2760*/  BRA.DIV ~URZ, `(.L_x_1644) ;  /* 0x000116127f007947 */ /* 0x000fea000b800000 */
[----:B------:R3:W4:Y:S02]  /*2770*/  SHFL.IDX PT, R2, R12, RZ, 0x181f ;  /* 0x00181fff0c027589 */ /* 0x00072400000e0000 */
.L_x_1767:
[----:B------:R-:W-:Y:S01]  /*2780*/  IMAD R8, R228, c[0x0][0x2c4], RZ ;  /* 0x0000b100e4087a24 */ /* 0x000fe200078e02ff */
[----:B------:R-:W-:Y:S04]  /*2790*/  BSSY B0, `(.L_x_1645) ;  /* 0x0000010000007945 */ /* 0x000fe80003800000 */
[----:B------:R-:W-:-:S13]  /*27a0*/  ISETP.GE.AND P0, PT, R11, R8, PT ;  /* 0x000000080b00720c */ /* 0x000fda0003f06270 */
[----:B------:R-:W-:Y:S05]  /*27b0*/  @P0 BRA `(.L_x_1646) ;  /* 0x000000d000000947 */ /* 0x000fea0003800000 */
[-C--:B----4-:R-:W-:Y:S02]  /*27c0*/  LEA R6, P0, R218, R2.reuse, 0x1 ;  /* 0x00000002da067211 */ /* 0x090fe400078008ff */
[----:B------:R-:W-:Y:S02]  /*27d0*/  ISETP.NE.AND P4, PT, R14, RZ, PT ;  /* 0x000000ff0e00720c */ /* 0x000fe40003f85270 */
[----:B--2---:R-:W-:Y:S02]  /*27e0*/  LEA.HI.X R7, R218, R13, R219, 0x1, P0 ;  /* 0x0000000dda077211 */ /* 0x004fe400000f0cdb */
[----:B------:R-:W-:-:S04]  /*27f0*/  LEA R4, P0, R204, R2, 0x1 ;  /* 0x00000002cc047211 */ /* 0x000fc800078008ff */
[----:B------:R-:W-:Y:S02]  /*2800*/  LEA.HI.X R5, R204, R13, R199, 0x1, P0 ;  /* 0x0000000dcc057211 */ /* 0x000fe400000f0cc7 */
[----:B------:R-:W-:-:S03]  /*2810*/  LEA R16, P0, R203, R2, 0x1 ;  /* 0x00000002cb107211 */ /* 0x000fc600078008ff */
[----:B------:R-:W-:Y:S01]  /*2820*/  @!PT LDS RZ, [RZ] ;  /* 0x00000000fffff984 */ /* 0x000fe20000000800 */
[----:B------:R-:W-:Y:S01]  /*2830*/  @!PT LDS RZ, [RZ] ;  /* 0x00000000fffff984 */ /* 0x000fe20000000800 */
[----:B------:R-:W-:Y:S01]  /*2840*/  @!PT LDS RZ, [RZ] ;  /* 0x00000000fffff984 */ /* 0x000fe20000000800 */
[----:B------:R2:W-:Y:S01]  /*2850*/  LDGSTS.E.BYPASS.LTC128B.128 [R208+0x18100], [R6.64], !P4 ;  /* 0x1810000006d07fae */ /* 0x0005e2000e101d48 */
[----:B------:R-:W-:-:S03]  /*2860*/  LEA.HI.X R17, R203, R13, R198, 0x1, P0 ;  /* 0x0000000dcb117211 */ /* 0x000fc600000f0cc6 */
[----:B------:R2:W-:Y:S04]  /*2870*/  LDGSTS.E.BYPASS.LTC128B.128 [R208+0x1c100], [R4.64], !P6 ;  /* 0x1c10000004d07fae */ /* 0x0005e8000f101d48 */
[----:B------:R2:W-:Y:S02]  /*2880*/  LDGSTS.E.BYPASS.LTC128B.128 [R208+0x20100], [R16.64], !P5 ;  /* 0x2010000010d07fae */ /* 0x0005e4000e901d48 */
.L_x_1646:
[----:B------:R-:W-:Y:S05]  /*2890*/  BSYNC B0 ;  /* 0x0000000000007941 */ /* 0x000fea0003800000 */
.L_x_1645:
[----:B------:R-:W-:Y:S05]  /*28a0*/  BRA.DIV ~URZ, `(.L_x_1647) ;  /* 0x000115327f007947 */ /* 0x000fea000b800000 */
[----:B--2---:R2:W1:Y:S04]  /*28b0*/  SHFL.IDX PT, R13, R10, 0x1, 0x181f ;  /* 0x00381f000a0d7f89 */ /* 0x00446800000e0000 */
[----:B----4-:R2:W4:Y:S02]  /*28c0*/  SHFL.IDX PT, R2, R12, 0x1, 0x181f ;  /* 0x00381f000c027f89 */ /* 0x01052400000e0000 */
.L_x_1768:
[----:B------:R-:W-:Y:S01]  /*28d0*/  IADD3 R5, R11, 0x20, RZ ;  /* 0x000000200b057810 */ /* 0x000fe20007ffe0ff */
[----:B------:R-:W-:Y:S03]  /*28e0*/  BSSY B0, `(.L_x_1648) ;  /* 0x0000010000007945 */ /* 0x000fe60003800000 */
[----:B------:R-:W-:-:S13]  /*28f0*/  ISETP.GE.AND P0, PT, R5, R8, PT ;  /* 0x000000080500720c */ /* 0x000fda0003f06270 */
[----:B------:R-:W-:Y:S05]  /*2900*/  @P0 BRA `(.L_x_1649) ;  /* 0x000000d000000947 */ /* 0x000fea0003800000 */
[-C--:B----4-:R-:W-:Y:S02]  /*2910*/  LEA R6, P0, R218, R2.reuse, 0x1 ;  /* 0x00000002da067211 */ /* 0x090fe400078008ff */
[----:B------:R-:W-:Y:S02]  /*2920*/  ISETP.NE.AND P4, PT, R14, RZ, PT ;  /* 0x000000ff0e00720c */ /* 0x000fe40003f85270 */
[----:B-1----:R-:W-:Y:S02]  /*2930*/  LEA.HI.X R7, R218, R13, R219, 0x1, P0 ;  /* 0x0000000dda077211 */ /* 0x002fe400000f0cdb */
        /* <DEDUP_REMOVED lines=10> */
.L_x_1649:
[----:B------:R-:W-:Y:S05]  /*29e0*/  BSYNC B0 ;  /* 0x0000000000007941 */ /* 0x000fea0003800000 */
.L_x_1648:
[----:B------:R-:W-:Y:S05]  /*29f0*/  BRA.DIV ~URZ, `(.L_x_1650) ;  /* 0x000114a27f007947 */ /* 0x000fea000b800000 */
[----:B-1----:R1:W2:Y:S02]  /*2a00*/  SHFL.IDX PT, R13, R10, 0x2, 0x181f ;  /* 0x00581f000a0d7f89 */ /* 0x0022a400000e0000 */
.L_x_1769:
[----:B------:R-:W-:Y:S05]  /*2a10*/  BRA.DIV ~URZ, `(.L_x_1651) ;  /* 0x000114f27f007947 */ /* 0x000fea000b800000 */
[----:B----4-:R4:W1:Y:S02]  /*2a20*/  SHFL.IDX PT, R2, R12, 0x2, 0x181f ;  /* 0x00581f000c027f89 */ /* 0x01086400000e0000 */
.L_x_1770:
[----:B------:R-:W-:Y:S01]  /*2a30*/  IADD3 R5, R11, 0x40, RZ ;  /* 0x000000400b057810 */ /* 0x000fe20007ffe0ff */
[----:B------:R-:W-:Y:S03]  /*2a40*/  BSSY B0, `(.L_x_1652) ;  /* 0x0000010000007945 */ /* 0x000fe60003800000 */
[----:B------:R-:W-:-:S13]  /*2a50*/  ISETP.GE.AND P0, PT, R5, R8, PT ;  /* 0x000000080500720c */ /* 0x000fda0003f06270 */
[----:B------:R-:W-:Y:S05]  /*2a60*/  @P0 BRA `(.L_x_1653) ;  /* 0x000000d000000947 */ /* 0x000fea0003800000 */
[-C--:B-1----:R-:W-:Y:S02]  /*2a70*/  LEA R6, P0, R218, R2.reuse, 0x1 ;  /* 0x00000002da067211 */ /* 0x082fe400078008ff */
        /* <DEDUP_REMOVED lines=12> */
.L_x_1653:
[----:B------:R-:W-:Y:S05]  /*2b40*/  BSYNC B0 ;  /* 0x0000000000007941 */ /* 0x000fea0003800000 */
.L_x_1652:
[----:B------:R-:W-:Y:S05]  /*2b50*/  BRA.DIV ~URZ, `(.L_x_1654) ;  /* 0x000114127f007947 */ /* 0x000fea000b800000 */
[----:B--2---:R2:W3:Y:S04]  /*2b60*/  SHFL.IDX PT, R13, R10, 0x3, 0x181f ;  /* 0x00781f000a0d7f89 */ /* 0x0044e800000e0000 */
[----:B-1----:R2:W1:Y:S02]  /*2b70*/  SHFL.IDX PT, R2, R12, 0x3, 0x181f ;  /* 0x00781f000c027f89 */ /* 0x00246400000e0000 */
.L_x_1771:
[----:B------:R-:W-:-:S04]  /*2b80*/  IADD3 R11, R11, 0x60, RZ ;  /* 0x000000600b0b7810 */ /* 0x000fc80007ffe0ff */
[----:B------:R-:W-:-:S13]  /*2b90*/  ISETP.GE.AND P4, PT, R11, R8, PT ;  /* 0x000000080b00720c */ /* 0x000fda0003f86270 */
[----:B-1----:R-:W-:-:S04]  /*2ba0*/  @!P4 LEA R6, P0, R218, R2, 0x1 ;  /* 0x00000002da06c211 */ /* 0x002fc800078008ff */
[----:B---3--:R-:W-:Y:S02]  /*2bb0*/  @!P4 LEA.HI.X R7, R218, R13, R219, 0x1, P0 ;  /* 0x0000000dda07c211 */ /* 0x008fe400000f0cdb */
[----:B------:R-:W-:-:S04]  /*2bc0*/  @!P4 LEA R4, P0, R204, R2, 0x1 ;  /* 0x00000002cc04c211 */ /* 0x000fc800078008ff */
[----:B------:R-:W-:Y:S02]  /*2bd0*/  @!P4 LEA.HI.X R5, R204, R13, R199, 0x1, P0 ;  /* 0x0000000dcc05c211 */ /* 0x000fe400000f0cc7 */
[----:B--2---:R-:W-:-:S04]  /*2be0*/  @!P4 LEA R10, P0, R203, R2, 0x1 ;  /* 0x00000002cb0ac211 */ /* 0x004fc800078008ff */
[----:B------:R-:W-:Y:S02]  /*2bf0*/  @!P4 LEA.HI.X R11, R203, R13, R198, 0x1, P0 ;  /* 0x0000000dcb0bc211 */ /* 0x000fe400000f0cc6 */
[----:B------:R-:W-:-:S13]  /*2c00*/  ISETP.NE.AND P0, PT, R14, RZ, PT ;  /* 0x000000ff0e00720c */ /* 0x000fda0003f05270 */
[----:B------:R-:W-:Y:S01]  /*2c10*/  @!PT LDS RZ, [RZ] ;  /* 0x00000000fffff984 */ /* 0x000fe20000000800 */
[----:B------:R-:W-:Y:S01]  /*2c20*/  @!PT LDS RZ, [RZ] ;  /* 0x00000000fffff984 */ /* 0x000fe20000000800 */
[----:B------:R-:W-:Y:S01]  /*2c30*/  @!PT LDS RZ, [RZ] ;  /* 0x00000000fffff984 */ /* 0x000fe20000000800 */
[----:B------:R1:W-:Y:S04]  /*2c40*/  @!P4 LDGSTS.E.BYPASS.LTC128B.128 [R208+0x1b100], [R6.64], !P0 ;  /* 0x1b10000006d0cfae */ /* 0x0003e8000c101d48 */
[----:B------:R1:W-:Y:S04]  /*2c50*/  @!P4 LDGSTS.E.BYPASS.LTC128B.128 [R208+0x1f100], [R4.64], !P6 ;  /* 0x1f10000004d0cfae */ /* 0x0003e8000f101d48 */
[----:B------:R1:W-:Y:S04]  /*2c60*/  @!P4 LDGSTS.E.BYPASS.LTC128B.128 [R208+0x23100], [R10.64], !P5 ;  /* 0x231000000ad0cfae */ /* 0x0003e8000e901d48 */
[----:B------:R-:W0:Y:S01]  /*2c70*/  LDGDEPBAR ;  /* 0x00000000000079af */ /* 0x000e220000000000 */
[----:B------:R-:W-:Y:S02]  /*2c80*/  WARPSYNC 0xffffffff ;  /* 0xffffffff00007948 */ /* 0x000fe40003800000 */
[C---:B------:R-:W-:Y:S01]  /*2c90*/  IMAD.SHL.U32 R80, R9.reuse, 0x40, RZ ;  /* 0x0000004009507824 */ /* 0x040fe200078e00ff */
[----:B-1----:R-:W-:Y:S01]  /*2ca0*/  SHF.R.S32.HI R4, RZ, 0x1f, R9 ;  /* 0x0000001fff047819 */ /* 0x002fe20000011409 */
[C---:B------:R-:W-:Y:S01]  /*2cb0*/  IMAD.WIDE.U32 R10, R9.reuse, c[0x0][0x1e0], RZ ;  /* 0x00007800090a7a25 */ /* 0x040fe200078e00ff */
[----:B------:R-:W-:Y:S02]  /*2cc0*/  BAR.SYNC.DEFER_BLOCKING 0x0 ;  /* 0x0000000000007b1d */ /* 0x000fe40000010000 */
[----:B------:R-:W-:Y:S01]  /*2cd0*/  IADD3 R6, -R80, R227, -R215 ;  /* 0x000000e350067210 */ /* 0x000fe20007ffe9d7 */
[----:B------:R-:W-:Y:S01]  /*2ce0*/  IMAD R0, R4, c[0x0][0x1e0], RZ ;  /* 0x0000780004007a24 */ /* 0x000fe200078e02ff */
[----:B------:R-:W-:Y:S01]  /*2cf0*/  LEA R5, P5, R10, R236, 0x6 ;  /* 0x000000ec0a057211 */ /* 0x000fe200078a30ff */
[----:B------:R-:W-:Y:S01]  /*2d00*/  IMAD.MOV.U32 R2, RZ, RZ, 0x20 ;  /* 0x00000020ff027424 */ /* 0x000fe200078e00ff */
[C---:B------:R-:W-:Y:S01]  /*2d10*/  ISETP.GE.AND P6, PT, R6.reuse, 0x1, PT ;  /* 0x000000010600780c */ /* 0x040fe20003fc6270 */
[----:B------:R-:W-:Y:S01]  /*2d20*/  IMAD R0, R9, c[0x0][0x1e4], R0 ;  /* 0x0000790009007a24 */ /* 0x000fe200078e0200 */
[----:B------:R-:W-:Y:S01]  /*2d30*/  ISETP.GE.AND P4, PT, R6, 0x21, PT ;  /* 0x000000210600780c */ /* 0x000fe20003f86270 */
[C---:B----4-:R-:W-:Y:S01]  /*2d40*/  IMAD.WIDE.U32 R12, R2.reuse, c[0x0][0x1e0], RZ ;  /* 0x00007800020c7a25 */ /* 0x050fe200078e00ff */
[----:B------:R-:W-:Y:S01]  /*2d50*/  ULDC.64 UR4, c[0x0][0x208] ;  /* 0x0000820000047ab9 */ /* 0x000fe20000000a00 */
[----:B------:R-:W-:Y:S01]  /*2d60*/  BSSY B0, `(.L_x_1655) ;  /* 0x000004e000007945 */ /* 0x000fe20003800000 */
[----:B------:R-:W-:Y:S01]  /*2d70*/  USHF.L.U32 UR7, UR4, 0x6, URZ ;  /* 0x0000000604077899 */ /* 0x000fe2000800063f */
[----:B------:R-:W-:Y:S01]  /*2d80*/  IMAD.IADD R0, R11, 0x1, R0 ;  /* 0x000000010b007824 */ /* 0x000fe200078e0200 */
[----:B------:R-:W-:Y:S01]  /*2d90*/  UMOV UR6, 0x6 ;  /* 0x0000000600067882 */ /* 0x000fe20000000000 */
[----:B------:R-:W-:Y:S01]  /*2da0*/  IMAD R7, R2, c[0x0][0x1e4], RZ ;  /* 0x0000790002077a24 */ /* 0x000fe200078e02ff */
[----:B------:R-:W-:Y:S01]  /*2db0*/  USHF.L.U64.HI UR5, UR4, UR6, UR5 ;  /* 0x0000000604057299 */ /* 0x000fe20008010205 */
[----:B------:R-:W-:Y:S01]  /*2dc0*/  IMAD R4, R4, c[0x0][0x208], RZ ;  /* 0x0000820004047a24 */ /* 0x000fe200078e02ff */
[----:B------:R-:W-:-:S02]  /*2dd0*/  LEA.HI.X R0, R10, R229, R0, 0x6, P5 ;  /* 0x000000e50a007211 */ /* 0x000fc400028f3400 */
[----:B------:R-:W-:Y:S01]  /*2de0*/  @P6 LEA R10, P5, R5, c[0x0][0x1c8], 0x1 ;  /* 0x00007200050a6a11 */ /* 0x000fe200078a08ff */
[----:B------:R-:W-:Y:S01]  /*2df0*/  IMAD R4, R9, c[0x0][0x20c], R4 ;  /* 0x0000830009047a24 */ /* 0x000fe200078e0204 */
[----:B------:R-:W-:Y:S02]  /*2e00*/  @P6 ISETP.GE.AND P0, PT, R218, c[0x0][0x1d4], PT ;  /* 0x00007500da006a0c */ /* 0x000fe40003f06270 */
[----:B------:R-:W-:Y:S02]  /*2e10*/  @P6 LEA.HI.X R11, R5, c[0x0][0x1cc], R0, 0x1, P5 ;  /* 0x00007300050b6a11 */ /* 0x000fe400028f0c00 */
[----:B------:R-:W-:-:S09]  /*2e20*/  @P6 ISETP.GE.AND P5, PT, R204, c[0x0][0x1d4], PT ;  /* 0x00007500cc006a0c */ /* 0x000fd20003fa6270 */
[----:B------:R-:W-:Y:S01]  /*2e30*/  @!PT LDS RZ, [RZ] ;  /* 0x00000000fffff984 */ /* 0x000fe20000000800 */
[----:B------:R-:W-:Y:S01]  /*2e40*/  @!PT LDS RZ, [RZ] ;  /* 0x00000000fffff984 */ /* 0x000fe20000000800 */
[----:B------:R-:W-:Y:S01]  /*2e50*/  @!PT LDS RZ, [RZ] ;  /* 0x00000000fffff984 */ /* 0x000fe20000000800 */
[----:B------:R1:W-:Y:S01]  /*2e60*/  @P6 LDGSTS.E.BYPASS.LTC128B.128 [R208+0xc100], [R10.64], !P0 ;  /* 0x0c1000000ad06fae */ /* 0x0003e2000c101d48 */
[----:B------:R-:W-:-:S03]  /*2e70*/  @P4 IADD3 R5, P0, R5, R12, RZ ;  /* 0x0000000c05054210 */ /* 0x000fc60007f1e0ff */
[----:B------:R1:W-:Y:S01]  /*2e80*/  @P6 LDGSTS.E.BYPASS.LTC128B.128 [R208+0xe100], [R10.64+0x80], !P5 ;  /* 0x0e1000800ad06fae */ /* 0x0003e2000e901d48 */
[----:B------:R-:W-:Y:S01]  /*2e90*/  @P4 IADD3.X R0, R0, R13, R7, P0, !PT ;  /* 0x0000000d00004210 */ /* 0x000fe200007fe407 */
[----:B------:R-:W-:Y:S01]  /*2ea0*/  IMAD.WIDE.U32 R12, R9, c[0x0][0x208], RZ ;  /* 0x00008200090c7a25 */ /* 0x000fe200078e00ff */
[----:B------:R-:W-:Y:S01]  /*2eb0*/  @P4 ISETP.GE.AND P5, PT, R218, c[0x0][0x1d4], PT ;  /* 0x00007500da004a0c */ /* 0x000fe20003fa6270 */
[----:B------:R1:W-:Y:S01]  /*2ec0*/  @P6 LDGSTS.E.BYPASS.LTC128B.128 [R208+0x10100], [R10.64+0x100], !P3 ;  /* 0x101001000ad06fae */ /* 0x0003e2000d901d48 */
[C---:B------:R-:W-:Y:S02]  /*2ed0*/  @P4 LEA R14, P6, R5.reuse, c[0x0][0x1c8], 0x1 ;  /* 0x00007200050e4a11 */ /* 0x040fe400078c08ff */
[----:B------:R-:W-:Y:S02]  /*2ee0*/  @P4 ISETP.GE.AND P0, PT, R204, c[0x0][0x1d4], PT ;  /* 0x00007500cc004a0c */ /* 0x000fe40003f06270 */
[----:B------:R-:W-:Y:S01]  /*2ef0*/  @P4 LEA.HI.X R15, R5, c[0x0][0x1cc], R0, 0x1, P6 ;  /* 0x00007300050f4a11 */ /* 0x000fe200030f0c00 */
[----:B------:R-:W-:Y:S01]  /*2f00*/  IMAD.IADD R5, R13, 0x1, R4 ;  /* 0x000000010d057824 */ /* 0x000fe200078e0204 */
[----:B------:R-:W-:-:S04]  /*2f10*/  LEA R0, P6, R12, R234, 0x6 ;  /* 0x000000ea0c007211 */ /* 0x000fc800078c30ff */
[----:B------:R-:W-:Y:S01]  /*2f20*/  LEA.HI.X R5, R12, R194, R5, 0x6, P6 ;  /* 0x000000c20c057211 */ /* 0x000fe200030f3405 */
[----:B------:R1:W-:Y:S01]  /*2f30*/  @P4 LDGSTS.E.BYPASS.LTC128B.128 [R208+0xd100], [R14.64], !P5 ;  /* 0x0d1000000ed04fae */ /* 0x0003e2000e901d48 */
[----:B------:R-:W-:Y:S02]  /*2f40*/  ISETP.GE.AND P6, PT, R218, c[0x0][0x1d4], PT ;  /* 0x00007500da007a0c */ /* 0x000fe40003fc6270 */
[----:B------:R-:W-:Y:S01]  /*2f50*/  ISETP.GE.AND P5, PT, R204, c[0x0][0x1d4], PT ;  /* 0x00007500cc007a0c */ /* 0x000fe20003fa6270 */
[----:B------:R1:W-:Y:S01]  /*2f60*/  @P4 LDGSTS.E.BYPASS.LTC128B.128 [R208+0xf100], [R14.64+0x80], !P0 ;  /* 0x0f1000800ed04fae */ /* 0x0003e2000c101d48 */
[----:B------:R-:W-:-:S03]  /*2f70*/  LEA R4, P0, R0, c[0x0][0x1f8], 0x1 ;  /* 0x00007e0000047a11 */ /* 0x000fc600078008ff */
[----:B------:R1:W-:Y:S01]  /*2f80*/  @P4 LDGSTS.E.BYPASS.LTC128B.128 [R208+0x11100], [R14.64+0x100], !P3 ;  /* 0x111001000ed04fae */ /* 0x0003e2000d901d48 */
[----:B------:R-:W-:Y:S02]  /*2f90*/  ISETP.LT.OR P4, PT, R6, 0x1, P6 ;  /* 0x000000010600780c */ /* 0x000fe40003781670 */
[----:B------:R-:W-:Y:S01]  /*2fa0*/  LEA.HI.X R5, R0, c[0x0][0x1fc], R5, 0x1, P0 ;  /* 0x00007f0000057a11 */ /* 0x000fe200000f0c05 */
[----:B------:R-:W0:Y:S01]  /*2fb0*/  LDGDEPBAR ;  /* 0x00000000000079af */ /* 0x000e220000000000 */
[C---:B------:R-:W-:Y:S01]  /*2fc0*/  ISETP.LT.OR P0, PT, R6.reuse, 0x1, P5 ;  /* 0x000000010600780c */ /* 0x040fe20002f01670 */
[----:B------:R-:W-:Y:S01]  /*2fd0*/  IMAD.MOV.U32 R0, RZ, RZ, 0x40 ;  /* 0x00000040ff007424 */ /* 0x000fe200078e00ff */
[C---:B------:R-:W-:Y:S02]  /*2fe0*/  ISETP.LT.OR P6, PT, R6.reuse, 0x21, P6 ;  /* 0x000000210600780c */ /* 0x040fe400037c1670 */
[----:B------:R-:W-:-:S05]  /*2ff0*/  ISETP.LT.OR P5, PT, R6, 0x21, P5 ;  /* 0x000000210600780c */ /* 0x000fca0002fa1670 */
[----:B------:R1:W-:Y:S01]  /*3000*/  LDGSTS.E.BYPASS.LTC128B.128 [R208+0x100], [R4.64], !P4 ;  /* 0x0010000004d07fae */ /* 0x0003e2000e101d48 */
[----:B------:R-:W-:-:S03]  /*3010*/  ISETP.GE.AND P4, PT, R203, c[0x0][0x1d4], PT ;  /* 0x00007500cb007a0c */ /* 0x000fc60003f86270 */
[----:B------:R1:W-:Y:S01]  /*3020*/  LDGSTS.E.BYPASS.LTC128B.128 [R208+0x2100], [R4.64+0x80], !P0 ;  /* 0x0210008004d07fae */ /* 0x0003e2000c101d48 */
[C---:B------:R-:W-:Y:S02]  /*3030*/  ISETP.LT.OR P0, PT, R6.reuse, 0x1, P4 ;  /* 0x000000010600780c */ /* 0x040fe40002701670 */
[----:B------:R-:W-:-:S11]  /*3040*/  ISETP.LT.OR P4, PT, R6, 0x21, P4 ;  /* 0x000000210600780c */ /* 0x000fd60002781670 */
[----:B------:R1:W-:Y:S01]  /*3050*/  LDGSTS.E.BYPASS.LTC128B.128 [R208+0x4100], [R4.64+0x100], !P0 ;  /* 0x0410010004d07fae */ /* 0x0003e2000c101d48 */
[----:B------:R-:W-:-:S04]  /*3060*/  IADD3 R6, P0, R4, UR7, RZ ;  /* 0x0000000704067c10 */ /* 0x000fc8000ff1e0ff */
[----:B------:R-:W-:-:S05]  /*3070*/  IADD3.X R7, R5, UR5, RZ, P0, !PT ;  /* 0x0000000505077c10 */ /* 0x000fca00087fe4ff */
[----:B------:R1:W-:Y:S04]  /*3080*/  LDGSTS.E.BYPASS.LTC128B.128 [R208+0x1100], [R6.64], !P6 ;  /* 0x0110000006d07fae */ /* 0x0003e8000f101d48 */
[----:B------:R1:W-:Y:S04]  /*3090*/  LDGSTS.E.BYPASS.LTC128B.128 [R208+0x3100], [R6.64+0x80], !P5 ;  /* 0x0310008006d07fae */ /* 0x0003e8000e901d48 */
[----:B------:R1:W-:Y:S01]  /*30a0*/  LDGSTS.E.BYPASS.LTC128B.128 [R208+0x5100], [R6.64+0x100], !P4 ;  /* 0x0510010006d07fae */ /* 0x0003e2000e101d48 */
[----:B------:R-:W-:-:S03]  /*30b0*/  ISETP.GT.AND P4, PT, R9, R230, PT ;  /* 0x000000e60900720c */ /* 0x000fc60003f84270 */
[----:B------:R-:W0:Y:S10]  /*30c0*/  LDGDEPBAR ;  /* 0x00000000000079af */ /* 0x000e340000000000 */
[----:B------:R-:W-:Y:S05]  /*30d0*/  @!P4 BRA `(.L_x_1656) ;  /* 0x000001600000c947 */ /* 0x000fea0003800000 */
[----:B-1----:R-:W-:Y:S02]  /*30e0*/  IADD3 R5, R133, -0x2, RZ ;  /* 0xfffffffe85057810 */ /* 0x002fe40007ffe0ff */
[----:B------:R-:W-:-:S02]  /*30f0*/  ISETP.GE.AND P5, PT, R218, c[0x0][0x1d4], PT ;  /* 0x00007500da007a0c */ /* 0x000fc40003fa6270 */
[----:B------:R-:W-:Y:S01]  /*3100*/  SHF.R.S32.HI R4, RZ, 0x1f, R5 ;  /* 0x0000001fff047819 */ /* 0x000fe20000011405 */
[----:B------:R-:W-:-:S04]  /*3110*/  IMAD.WIDE.U32 R6, R5, c[0x0][0x1e0], RZ ;  /* 0x0000780005067a25 */ /* 0x000fc800078e00ff */
[----:B------:R-:W-:-:S04]  /*3120*/  IMAD R4, R4, c[0x0][0x1e0], RZ ;  /* 0x0000780004047a24 */ /* 0x000fc800078e02ff */
[----:B------:R-:W-:Y:S01]  /*3130*/  IMAD R4, R5, c[0x0][0x1e4], R4 ;  /* 0x0000790005047a24 */ /* 0x000fe200078e0204 */
[----:B------:R-:W-:-:S03]  /*3140*/  LEA R5, P0, R6, R236, 0x6 ;  /* 0x000000ec06057211 */ /* 0x000fc600078030ff */
[----:B------:R-:W-:Y:S01]  /*3150*/  IMAD.IADD R4, R7, 0x1, R4 ;  /* 0x0000000107047824 */ /* 0x000fe200078e0204 */
[----:B------:R-:W-:-:S04]  /*3160*/  LEA R8, P6, R5, c[0x0][0x1c8], 0x1 ;  /* 0x0000720005087a11 */ /* 0x000fc800078c08ff */
[----:B------:R-:W-:Y:S01]  /*3170*/  LEA.HI.X R4, R6, R229, R4, 0x6, P0 ;  /* 0x000000e506047211 */ /* 0x000fe200000f3404 */
[----:B------:R-:W-:Y:S01]  /*3180*/  IMAD.WIDE.U32 R6, R0, c[0x0][0x1e0], RZ ;  /* 0x0000780000067a25 */ /* 0x000fe200078e00ff */
[----:B------:R-:W-:Y:S02]  /*3190*/  ISETP.GE.AND P0, PT, R204, c[0x0][0x1d4], PT ;  /* 0x00007500cc007a0c */ /* 0x000fe40003f06270 */
[----:B------:R-:W-:Y:S01]  /*31a0*/  LEA.HI.X R9, R5, c[0x0][0x1cc], R4, 0x1, P6 ;  /* 0x0000730005097a11 */ /* 0x000fe200030f0c04 */
[----:B------:R-:W-:Y:S01]  /*31b0*/  IMAD R4, R0, c[0x0][0x1e4], RZ ;  /* 0x0000790000047a24 */ /* 0x000fe200078e02ff */
[----:B------:R-:W-:-:S03]  /*31c0*/  IADD3 R6, P6, R6, R8, RZ ;  /* 0x0000000806067210 */ /* 0x000fc60007fde0ff */
[----:B------:R1:W-:Y:S01]  /*31d0*/  LDGSTS.E.BYPASS.LTC128B.128 [R208+0x12100], [R8.64], !P5 ;  /* 0x1210000008d07fae */ /* 0x0003e2000e901d48 */
[----:B------:R-:W-:-:S05]  /*31e0*/  IADD3.X R7, R9, R7, R4, P6, !PT ;  /* 0x0000000709077210 */ /* 0x000fca00037fe404 */
[----:B------:R1:W-:Y:S04]  /*31f0*/  LDGSTS.E.BYPASS.LTC128B.128 [R208+0x14100], [R8.64+0x80], !P0 ;  /* 0x1410008008d07fae */ /* 0x0003e8000c101d48 */
[----:B------:R1:W-:Y:S04]  /*3200*/  LDGSTS.E.BYPASS.LTC128B.128 [R208+0x16100], [R8.64+0x100], !P3 ;  /* 0x1610010008d07fae */ /* 0x0003e8000d901d48 */
[----:B------:R1:W-:Y:S04]  /*3210*/  LDGSTS.E.BYPASS.LTC128B.128 [R208+0x13100], [R6.64], !P5 ;  /* 0x1310000006d07fae */ /* 0x0003e8000e901d48 */
[----:B------:R1:W-:Y:S04]  /*3220*/  LDGSTS.E.BYPASS.LTC128B.128 [R208+0x15100], [R6.64+0x80], !P0 ;  /* 0x1510008006d07fae */ /* 0x0003e8000c101d48 */
[----:B------:R1:W-:Y:S02]  /*3230*/  LDGSTS.E.BYPASS.LTC128B.128 [R208+0x17100], [R6.64+0x100], !P3 ;  /* 0x1710010006d07fae */ /* 0x0003e4000d901d48 */
.L_x_1656:
[----:B------:R-:W-:Y:S05]  /*3240*/  BSYNC B0 ;  /* 0x0000000000007941 */ /* 0x000fea0003800000 */
.L_x_1655:
        /* <DEDUP_REMOVED lines=19> */
[----:B------:R-:W-:Y:S02]  /*3380*/  IADD3 R2, R133, -0x2, RZ ;  /* 0xfffffffe85027810 */ /* 0x000fe40007ffe0ff */
        /* <DEDUP_REMOVED lines=10> */
[----:B------:R-:W-:Y:S02]  /*3430*/  LEA.HI.X R13, R2, c[0x0][0x1fc], R13, 0x1, P5 ;  /* 0x00007f00020d7a11 */ /* 0x000fe400028f0c0d */
[----:B------:R-:W-:-:S03]  /*3440*/  IADD3 R14, P5, R12, UR7, RZ ;  /* 0x000000070c0e7c10 */ /* 0x000fc6000ffbe0ff */
[----:B------:R-:W-:Y:S01]  /*3450*/  @!PT LDS RZ, [RZ] ;  /* 0x00000000fffff984 */ /* 0x000fe20000000800 */
[----:B------:R-:W-:Y:S01]  /*3460*/  @!PT LDS RZ, [RZ] ;  /* 0x00000000fffff984 */ /* 0x000fe20000000800 */
[----:B------:R-:W-:Y:S01]  /*3470*/  @!PT LDS RZ, [RZ] ;  /* 0x00000000fffff984 */ /* 0x000fe20000000800 */
[----:B------:R2:W-:Y:S01]  /*3480*/  LDGSTS.E.BYPASS.LTC128B.128 [R208+0x6100], [R12.64], !P4 ;  /* 0x061000000cd07fae */ /* 0x0005e2000e101d48 */
[----:B------:R-:W-:-:S05]  /*3490*/  IADD3.X R15, R13, UR5, RZ, P5, !PT ;  /* 0x000000050d0f7c10 */ /* 0x000fca000affe4ff */
[----:B------:R2:W-:Y:S04]  /*34a0*/  LDGSTS.E.BYPASS.LTC128B.128 [R208+0x8100], [R12.64+0x80], !P0 ;  /* 0x081000800cd07fae */ /* 0x0005e8000c101d48 */
[----:B------:R2:W-:Y:S04]  /*34b0*/  LDGSTS.E.BYPASS.LTC128B.128 [R208+0xa100], [R12.64+0x100], !P3 ;  /* 0x0a1001000cd07fae */ /* 0x0005e8000d901d48 */
[----:B------:R2:W-:Y:S04]  /*34c0*/  LDGSTS.E.BYPASS.LTC128B.128 [R208+0x7100], [R14.64], !P4 ;  /* 0x071000000ed07fae */ /* 0x0005e8000e101d48 */
[----:B------:R2:W-:Y:S04]  /*34d0*/  LDGSTS.E.BYPASS.LTC128B.128 [R208+0x9100], [R14.64+0x80], !P0 ;  /* 0x091000800ed07fae */ /* 0x0005e8000c101d48 */
[----:B------:R2:W-:Y:S02]  /*34e0*/  LDGSTS.E.BYPASS.LTC128B.128 [R208+0xb100], [R14.64+0x100], !P3 ;  /* 0x0b1001000ed07fae */ /* 0x0005e4000d901d48 */
.L_x_1658:
[----:B------:R-:W-:Y:S05]  /*34f0*/  BSYNC B0 ;  /* 0x0000000000007941 */ /* 0x000fea0003800000 */
.L_x_1657:
[----:B------:R-:W-:Y:S01]  /*3500*/  LOP3.LUT P0, RZ, R214, 0x4, RZ, 0xc0, !PT ;  /* 0x00000004d6ff7812 */ /* 0x000fe2000780c0ff */
[C---:B---3--:R-:W-:Y:S01]  /*3510*/  HMMA.16816.F32.BF16 R20, R36.reuse, R16, RZ ;  /* 0x000000102414723c */ /* 0x048fe200000418ff */
[----:B------:R-:W-:Y:S01]  /*3520*/  LDSM.16.M88.4 R44, [R184] ;  /* 0x00000000b82c783b */ /* 0x000fe20000000200 */
[----:B------:R-:W-:Y:S01]  /*3530*/  ULDC UR4, c[0x0][0x324] ;  /* 0x0000c90000047ab9 */ /* 0x000fe20000000800 */
[----:B------:R-:W-:Y:S01]  /*3540*/  SEL R135, R0, 0xffffffc0, !P0 ;  /* 0xffffffc000877807 */ /* 0x000fe20004000000 */
[----:B------:R-:W-:Y:S01]  /*3550*/  ULOP3.LUT UR4, URZ, UR4, URZ, 0x33, !UPT ;  /* 0x000000043f047292 */ /* 0x000fe2000f8e333f */
[----:B------:R-:W0:Y:S02]  /*3560*/  LDGDEPBAR ;  /* 0x00000000000079af */ /* 0x000e240000000000 */
[----:B------:R-:W-:Y:S01]  /*3570*/  IADD3 R0, R135, R186, R180 ;  /* 0x000000ba87007210 */ /* 0x000fe20007ffe0b4 */
[----:B------:R-:W-:Y:S01]  /*3580*/  IMAD.IADD R2, R186, 0x1, R135 ;  /* 0x00000001ba027824 */ /* 0x000fe200078e0287 */
[C---:B----4-:R-:W-:Y:S04]  /*3590*/  HMMA.16816.F32.BF16 R28, R36.reuse, R24, RZ ;  /* 0x00000018241c723c */ /* 0x050fe800000418ff */
[----:B--2---:R-:W2:Y:S04]  /*35a0*/  LDSM.16.M88.4 R12, [R2+0x800] ;  /* 0x00080000020c783b */ /* 0x004ea80000000200 */
[C---:B------:R-:W-:Y:S01]  /*35b0*/  HMMA.16816.F32.BF16 R24, R36.reuse, R26, RZ ;  /* 0x0000001a2418723c */ /* 0x040fe200000418ff */
[----:B------:R-:W3:Y:S04]  /*35c0*/  LDSM.16.M88.4 R32, [R2] ;  /* 0x000000000220783b */ /* 0x000ee80000000200 */
[----:B------:R-:W-:Y:S03]  /*35d0*/  LDSM.16.M88.4 R76, [R2+0x1000] ;  /* 0x00100000024c783b */ /* 0x000fe60000000200 */
[----:B------:R-:W-:Y:S01]  /*35e0*/  HMMA.16816.F32.BF16 R16, R36, R18, RZ ;  /* 0x000000122410723c */ /* 0x000fe200000418ff */
[----:B------:R-:W-:Y:S07]  /*35f0*/  LDSM.16.M88.4 R48, [R2+0x1800] ;  /* 0x001800000230783b */ /* 0x000fee0000000200 */
[----:B-1----:R-:W-:Y:S08]  /*3600*/  HMMA.16816.F32.BF16 R20, R52, R4, R20 ;  /* 0x000000043414723c */ /* 0x002ff00000041814 */
[C---:B------:R-:W-:Y:S08]  /*3610*/  HMMA.16816.F32.BF16 R64, R36.reuse, R60, RZ ;  /* 0x0000003c2440723c */ /* 0x040ff000000418ff */
[C---:B------:R-:W-:Y:S08]  /*3620*/  HMMA.16816.F32.BF16 R60, R36.reuse, R62, RZ ;  /* 0x0000003e243c723c */ /* 0x040ff000000418ff */
[C---:B------:R-:W-:Y:S08]  /*3630*/  HMMA.16816.F32.BF16 R56, R36.reuse, R40, RZ ;  /* 0x000000282438723c */ /* 0x040ff000000418ff */
[----:B------:R-:W-:Y:S01]  /*3640*/  HMMA.16816.F32.BF16 R36, R36, R42, RZ ;  /* 0x0000002a2424723c */ /* 0x000fe200000418ff */
[----:B------:R-:W-:Y:S07]  /*3650*/  LDSM.16.M88.4 R40, [R183] ;  /* 0x00000000b728783b */ /* 0x000fee0000000200 */
[C---:B------:R-:W-:Y:S08]  /*3660*/  HMMA.16816.F32.BF16 R28, R52.reuse, R8, R28 ;  /* 0x00000008341c723c */ /* 0x040ff0000004181c */
[C---:B------:R-:W-:Y:S01]  /*3670*/  HMMA.16816.F32.BF16 R24, R52.reuse, R10, R24 ;  /* 0x0000000a3418723c */ /* 0x040fe20000041818 */
[----:B------:R-:W-:Y:S07]  /*3680*/  LDSM.16.M88.4 R8, [R0] ;  /* 0x000000000008783b */ /* 0x000fee0000000200 */
[----:B------:R-:W-:Y:S01]  /*3690*/  HMMA.16816.F32.BF16 R16, R52, R6, R16 ;  /* 0x000000063410723c */ /* 0x000fe20000041810 */
[----:B------:R-:W1:Y:S07]  /*36a0*/  LDSM.16.M88.4 R4, [R0+0x800] ;  /* 0x000800000004783b */ /* 0x000e6e0000000200 */
[----:B--2---:R-:W-:Y:S08]  /*36b0*/  HMMA.16816.F32.BF16 R20, R44, R12, R20 ;  /* 0x0000000c2c14723c */ /* 0x004ff00000041814 */
[C---:B------:R-:W-:Y:S08]  /*36c0*/  HMMA.16816.F32.BF16 R64, R52.reuse, R72, R64 ;  /* 0x000000483440723c */ /* 0x040ff00000041840 */
[C---:B------:R-:W-:Y:S01]  /*36d0*/  HMMA.16816.F32.BF16 R60, R52.reuse, R74, R60 ;  /* 0x0000004a343c723c */ /* 0x040fe2000004183c */
[----:B------:R-:W-:Y:S07]  /*36e0*/  LDSM.16.M88.4 R72, [R0+0x1000] ;  /* 0x001000000048783b */ /* 0x000fee0000000200 */
[C---:B------:R-:W-:Y:S08]  /*36f0*/  HMMA.16816.F32.BF16 R56, R52.reuse, R68, R56 ;  /* 0x000000443438723c */ /* 0x040ff00000041838 */
[----:B------:R-:W-:Y:S01]  /*3700*/  HMMA.16816.F32.BF16 R52, R52, R70, R36 ;  /* 0x000000463434723c */ /* 0x000fe20000041824 */
[----:B------:R-:W-:Y:S04]  /*3710*/  LDSM.16.M88.4 R36, [R188+0x4000] ;  /* 0x00400000bc24783b */ /* 0x000fe80000000200 */
[----:B------:R-:W-:Y:S03]  /*3720*/  LDSM.16.M88.4 R68, [R0+0x1800] ;  /* 0x001800000044783b */ /* 0x000fe60000000200 */
[C---:B---3--:R-:W-:Y:S08]  /*3730*/  HMMA.16816.F32.BF16 R28, R44.reuse, R32, R28 ;  /* 0x000000202c1c723c */ /* 0x048ff0000004181c */
[C---:B------:R-:W-:Y:S01]  /*3740*/  HMMA.16816.F32.BF16 R24, R44.reuse, R34, R24 ;  /* 0x000000222c18723c */ /* 0x040fe20000041818 */
[----:B------:R-:W-:Y:S07]  /*3750*/  LDSM.16.M88.4 R32, [R186+0x2000] ;  /* 0x00200000ba20783b */ /* 0x000fee0000000200 */
[----:B------:R-:W-:Y:S01]  /*3760*/  HMMA.16816.F32.BF16 R16, R44, R14, R16 ;  /* 0x0000000e2c10723c */ /* 0x000fe20000041810 */
[----:B------:R-:W2:Y:S07]  /*3770*/  LDSM.16.M88.4 R12, [R186+0x2800] ;  /* 0x00280000ba0c783b */ /* 0x000eae0000000200 */
[----:B-1----:R-:W-:Y:S08]  /*3780*/  HMMA.16816.F32.BF16 R20, R40, R4, R20 ;  /* 0x000000042814723c */ /* 0x002ff00000041814 */
[C---:B------:R-:W-:Y:S08]  /*3790*/  HMMA.16816.F32.BF16 R64, R44.reuse, R76, R64 ;  /* 0x0000004c2c40723c */ /* 0x040ff00000041840 */
[C---:B------:R-:W-:Y:S01]  /*37a0*/  HMMA.16816.F32.BF16 R60, R44.reuse, R78, R60 ;  /* 0x0000004e2c3c723c */ /* 0x040fe2000004183c */
[----:B------:R-:W-:Y:S07]  /*37b0*/  LDSM.16.M88.4 R76, [R186+0x3000] ;  /* 0x00300000ba4c783b */ /* 0x000fee0000000200 */
[C---:B------:R-:W-:Y:S08]  /*37c0*/  HMMA.16816.F32.BF16 R56, R44.reuse, R48, R56 ;  /* 0x000000302c38723c */ /* 0x040ff00000041838 */
[----:B------:R-:W-:Y:S01]  /*37d0*/  HMMA.16816.F32.BF16 R52, R44, R50, R52 ;  /* 0x000000322c34723c */ /* 0x000fe20000041834 */
[----:B------:R-:W-:Y:S04]  /*37e0*/  LDSM.16.M88.4 R44, [R185+0x4000] ;  /* 0x00400000b92c783b */ /* 0x000fe80000000200 */
[----:B------:R-:W-:Y:S03]  /*37f0*/  LDSM.16.M88.4 R48, [R186+0x3800] ;  /* 0x00380000ba30783b */ /* 0x000fe60000000200 */
[C---:B------:R-:W-:Y:S08]  /*3800*/  HMMA.16816.F32.BF16 R28, R40.reuse, R8, R28 ;  /* 0x00000008281c723c */ /* 0x040ff0000004181c */
[C---:B------:R-:W-:Y:S01]  /*3810*/  HMMA.16816.F32.BF16 R24, R40.reuse, R10, R24 ;  /* 0x0000000a2818723c */ /* 0x040fe20000041818 */
[----:B------:R-:W-:Y:S07]  /*3820*/  LDSM.16.M88.4 R8, [R81+0x2000] ;  /* 0x002000005108783b */ /* 0x000fee0000000200 */
        /* <DEDUP_REMOVED lines=49> */
[C---:B------:R-:W-:Y:S01]  /*3b40*/  HMMA.16816.F32.BF16 R16, R48.reuse, R6, R16 ;  /* 0x000000063010723c */ /* 0x040fe20000041810 */
[----:B------:R-:W1:Y:S07]  /*3b50*/  LDSM.16.M88.4 R4, [R81+0x4800] ;  /* 0x004800005104783b */ /* 0x000e6e0000000200 */
[C---:B------:R-:W-:Y:S08]  /*3b60*/  HMMA.16816.F32.BF16 R28, R48.reuse, R8, R28 ;  /* 0x00000008301c723c */ /* 0x040ff0000004181c */
[----:B------:R-:W-:Y:S01]  /*3b70*/  HMMA.16816.F32.BF16 R24, R48, R10, R24 ;  /* 0x0000000a3018723c */ /* 0x000fe20000041818 */
[----:B------:R-:W3:Y:S07]  /*3b80*/  LDSM.16.M88.4 R8, [R81+0x4000] ;  /* 0x004000005108783b */ /* 0x000eee0000000200 */
        /* <DEDUP_REMOVED lines=9> */
[----:B------:R-:W2:Y:S07]  /*3c20*/  LDSM.16.M88.4 R40, [R2+0x4800] ;  /* 0x004800000228783b */ /* 0x000eae0000000200 */
[C---:B------:R-:W-:Y:S08]  /*3c30*/  HMMA.16816.F32.BF16 R28, R12.reuse, R44, R28 ;  /* 0x0000002c0c1c723c */ /* 0x040ff0000004181c */
[----:B------:R-:W-:Y:S01]  /*3c40*/  HMMA.16816.F32.BF16 R24, R12, R46, R24 ;  /* 0x0000002e0c18723c */ /* 0x000fe20000041818 */
[----:B------:R-:W4:Y:S07]  /*3c50*/  LDSM.16.M88.4 R44, [R2+0x4000] ;  /* 0x00400000022c783b */ /* 0x000f2e0000000200 */
[----:B-1----:R-:W-:Y:S08]  /*3c60*/  HMMA.16816.F32.BF16 R20, R76, R4, R20 ;  /* 0x000000044c14723c */ /* 0x002ff00000041814 */
[C---:B------:R-:W-:Y:S08]  /*3c70*/  HMMA.16816.F32.BF16 R64, R12.reuse, R36, R64 ;  /* 0x000000240c40723c */ /* 0x040ff00000041840 */
[C---:B------:R-:W-:Y:S01]  /*3c80*/  HMMA.16816.F32.BF16 R60, R12.reuse, R38, R60 ;  /* 0x000000260c3c723c */ /* 0x040fe2000004183c */
[----:B------:R-:W-:Y:S07]  /*3c90*/  LDSM.16.M88.4 R36, [R2+0x5000] ;  /* 0x005000000224783b */ /* 0x000fee0000000200 */
[C---:B------:R-:W-:Y:S08]  /*3ca0*/  HMMA.16816.F32.BF16 R56, R12.reuse, R32, R56 ;  /* 0x000000200c38723c */ /* 0x040ff00000041838 */
[----:B------:R-:W-:Y:S01]  /*3cb0*/  HMMA.16816.F32.BF16 R52, R12, R34, R52 ;  /* 0x000000220c34723c */ /* 0x000fe20000041834 */
[----:B------:R-:W-:Y:S04]  /*3cc0*/  LDSM.16.M88.4 R12, [R183+0x8000] ;  /* 0x00800000b70c783b */ /* 0x000fe80000000200 */
[----:B------:R1:W-:Y:S03]  /*3cd0*/  LDSM.16.M88.4 R32, [R2+0x5800] ;  /* 0x005800000220783b */ /* 0x0003e60000000200 */
[C---:B------:R-:W-:Y:S01]  /*3ce0*/  HMMA.16816.F32.BF16 R16, R76.reuse, R6, R16 ;  /* 0x000000064c10723c */ /* 0x040fe20000041810 */
[----:B------:R-:W5:Y:S07]  /*3cf0*/  LDSM.16.M88.4 R4, [R0+0x4800] ;  /* 0x004800000004783b */ /* 0x000f6e0000000200 */
[C---:B---3--:R-:W-:Y:S08]  /*3d00*/  HMMA.16816.F32.BF16 R28, R76.reuse, R8, R28 ;  /* 0x000000084c1c723c */ /* 0x048ff0000004181c */
[----:B------:R-:W-:Y:S01]  /*3d10*/  HMMA.16816.F32.BF16 R24, R76, R10, R24 ;  /* 0x0000000a4c18723c */ /* 0x000fe20000041818 */
[----:B------:R-:W3:Y:S01]  /*3d20*/  LDSM.16.M88.4 R8, [R0+0x4000] ;  /* 0x004000000008783b */ /* 0x000ee20000000200 */
[----:B-1----:R-:W-:-:S06]  /*3d30*/  IMAD.IADD R2, R210, 0x1, R193 ;  /* 0x00000001d2027824 */ /* 0x002fcc00078e02c1 */
[----:B--2---:R-:W-:Y:S08]  /*3d40*/  HMMA.16816.F32.BF16 R20, R48, R40, R20 ;  /* 0x000000283014723c */ /* 0x004ff00000041814 */
[C---:B------:R-:W-:Y:S08]  /*3d50*/  HMMA.16816.F32.BF16 R64, R76.reuse, R72, R64 ;  /* 0x000000484c40723c */ /* 0x040ff00000041840 */
[C---:B------:R-:W-:Y:S08]  /*3d60*/  HMMA.16816.F32.BF16 R60, R76.reuse, R74, R60 ;  /* 0x0000004a4c3c723c */ /* 0x040ff0000004183c */
[C---:B------:R-:W-:Y:S08]  /*3d70*/  HMMA.16816.F32.BF16 R56, R76.reuse, R68, R56 ;  /* 0x000000444c38723c */ /* 0x040ff00000041838 */
[----:B------:R-:W-:Y:S08]  /*3d80*/  HMMA.16816.F32.BF16 R52, R76, R70, R52 ;  /* 0x000000464c34723c */ /* 0x000ff00000041834 */
[C---:B----4-:R-:W-:Y:S08]  /*3d90*/  HMMA.16816.F32.BF16 R28, R48.reuse, R44, R28 ;  /* 0x0000002c301c723c */ /* 0x050ff0000004181c */
[C---:B------:R-:W-:Y:S01]  /*3da0*/  HMMA.16816.F32.BF16 R24, R48.reuse, R46, R24 ;  /* 0x0000002e3018723c */ /* 0x040fe20000041818 */
[----:B------:R-:W-:Y:S07]  /*3db0*/  LDSM.16.M88.4 R44, [R0+0x5000] ;  /* 0x00500000002c783b */ /* 0x000fee0000000200 */
[----:B------:R-:W-:Y:S01]  /*3dc0*/  HMMA.16816.F32.BF16 R16, R48, R42, R16 ;  /* 0x0000002a3010723c */ /* 0x000fe20000041810 */
[----:B------:R1:W-:Y:S07]  /*3dd0*/  LDSM.16.M88.4 R40, [R0+0x5800] ;  /* 0x005800000028783b */ /* 0x0003ee0000000200 */
[----:B-----5:R-:W-:Y:S07]  /*3de0*/  HMMA.16816.F32.BF16 R20, R12, R4, R20 ;  /* 0x000000040c14723c */ /* 0x020fee0000041814 */
[----:B------:R-:W-:Y:S01]  /*3df0*/  @P2 IMAD.HI.U32 R4, R2, c[0x0][0x2c8], RZ ;  /* 0x0000b20002042a27 */ /* 0x000fe200078e00ff */
[----:B------:R-:W-:Y:S01]  /*3e00*/  HMMA.16816.F32.BF16 R64, R48, R36, R64 ;  /* 0x000000243040723c */ /* 0x000fe20000041840 */
[----:B------:R-:W-:-:S04]  /*3e10*/  IADD3 R5, R227, 0x1, -R80 ;  /* 0x00000001e3057810 */ /* 0x000fc80007ffe850 */
[----:B------:R-:W-:Y:S01]  /*3e20*/  IADD3 R5, -R228, R5, -R209 ;  /* 0x00000005e4057210 */ /* 0x000fe20007ffe9d1 */
[----:B-1----:R-:W-:Y:S01]  /*3e30*/  IMAD.MOV.U32 R0, RZ, RZ, R2 ;  /* 0x000000ffff007224 */ /* 0x002fe200078e0002 */
[----:B------:R-:W-:Y:S01]  /*3e40*/  @P2 SHF.R.U32.HI R0, RZ, c[0x0][0x2cc], R4 ;  /* 0x0000b300ff002a19 */ /* 0x000fe20000011604 */
[C---:B------:R-:W-:Y:S04]  /*3e50*/  HMMA.16816.F32.BF16 R60, R48.reuse, R38, R60 ;  /* 0x00000026303c723c */ /* 0x040fe8000004183c */
[----:B------:R-:W1:Y:S04]  /*3e60*/  SHFL.IDX PT, R2, R0, RZ, 0x1c1f ;  /* 0x001c1fff00027589 */ /* 0x000e6800000e0000 */
[C---:B------:R-:W-:Y:S08]  /*3e70*/  HMMA.16816.F32.BF16 R56, R48.reuse, R32, R56 ;  /* 0x000000203038723c */ /* 0x040ff00000041838 */
[----:B------:R-:W-:Y:S08]  /*3e80*/  HMMA.16816.F32.BF16 R52, R48, R34, R52 ;  /* 0x000000223034723c */ /* 0x000ff00000041834 */
[C---:B------:R-:W-:Y:S07]  /*3e90*/  HMMA.16816.F32.BF16 R16, R12.reuse, R6, R16 ;  /* 0x000000060c10723c */ /* 0x040fee0000041810 */
[C---:B------:R-:W-:Y:S01]  /*3ea0*/  IADD3 R7, R5.reuse, c[0x0][0x328], RZ ;  /* 0x0000ca0005077a10 */ /* 0x040fe20007ffe0ff */
[----:B---3--:R-:W-:Y:S01]  /*3eb0*/  HMMA.16816.F32.BF16 R28, R12, R8, R28 ;  /* 0x000000080c1c723c */ /* 0x008fe2000004181c */
[----:B------:R-:W-:-:S06]  /*3ec0*/  IADD3 R5, R5, UR4, RZ ;  /* 0x0000000405057c10 */ /* 0x000fcc000fffe0ff */
[----:B------:R-:W-:Y:S01]  /*3ed0*/  IADD3 R9, -R209, R227, -R80 ;  /* 0x000000e3d1097210 */ /* 0x000fe20007ffe950 */
[C---:B------:R-:W-:Y:S07]  /*3ee0*/  HMMA.16816.F32.BF16 R24, R12.reuse, R10, R24 ;  /* 0x0000000a0c18723c */ /* 0x040fee0000041818 */
[--C-:B-1----:R-:W-:Y:S01]  /*3ef0*/  IMAD.IADD R11, R5, 0x1, R2.reuse ;  /* 0x00000001050b7824 */ /* 0x102fe200078e0202 */
[C---:B------:R-:W-:Y:S08]  /*3f00*/  HMMA.16816.F32.BF16 R64, R12.reuse, R44, R64 ;  /* 0x0000002c0c40723c */ /* 0x040ff00000041840 */
[C---:B------:R-:W-:Y:S08]  /*3f10*/  HMMA.16816.F32.BF16 R60, R12.reuse, R46, R60 ;  /* 0x0000002e0c3c723c */ /* 0x040ff0000004183c */
[C---:B------:R-:W-:Y:S08]  /*3f20*/  HMMA.16816.F32.BF16 R56, R12.reuse, R40, R56 ;  /* 0x000000280c38723c */ /* 0x040ff00000041838 */
[----:B------:R-:W-:Y:S07]  /*3f30*/  HMMA.16816.F32.BF16 R52, R12, R42, R52 ;  /* 0x0000002a0c34723c */ /* 0x000fee0000041834 */
[----:B------:R-:W-:-:S05]  /*3f40*/  IMAD.IADD R12, R7, 0x1, R2 ;  /* 0x00000001070c7824 */ /* 0x000fca00078e0202 */
        /* <DEDUP_REMOVED lines=13> */
.L_x_1661:
[----:B------:R-:W-:-:S04]  /*4020*/  MOV R2, c[0x0][0x32c] ;  /* 0x0000cb0000027a02 */ /* 0x000fc80000000f00 */
[----:B------:R-:W-:-:S13]  /*4030*/  ISETP.NE.AND P0, PT, R2, 0x1, PT ;  /* 0x000000010200780c */ /* 0x000fda0003f05270 */
[----:B------:R-:W-:-:S05]  /*4040*/  @P0 IMAD.HI.U32 R2, R13, c[0x0][0x330], RZ ;  /* 0x0000cc000d020a27 */ /* 0x000fca00078e00ff */
[----:B------:R-:W-:Y:S02]  /*4050*/  @P0 SHF.R.U32.HI R13, RZ, c[0x0][0x334], R2 ;  /* 0x0000cd00ff0d0a19 */ /* 0x000fe40000011602 */
.L_x_1662:
[----:B------:R-:W-:Y:S05]  /*4060*/  BSYNC B0 ;  /* 0x0000000000007941 */ /* 0x000fea0003800000 */
.L_x_1660:
[----:B------:R-:W-:-:S04]  /*4070*/  IMAD R2, R13, c[0x0][0x32c], -R80 ;  /* 0x0000cb000d027a24 */ /* 0x000fc800078e0a50 */
[----:B------:R-:W-:-:S05]  /*4080*/  IMAD.IADD R2, R2, 0x1, -R209 ;  /* 0x0000000102027824 */ /* 0x000fca00078e0ad1 */
[----:B------:R-:W-:Y:S02]  /*4090*/  IADD3 R13, R2, c[0x0][0x32c], RZ ;  /* 0x0000cb00020d7a10 */ /* 0x000fe40007ffe0ff */
[----:B------:R-:W-:Y:S02]  /*40a0*/  IMNMX R11, R11, R2, !PT ;  /* 0x000000020b0b7217 */ /* 0x000fe40007800200 */
[----:B------:R-:W-:Y:S02]  /*40b0*/  IMNMX R12, R12, R13, PT ;  /* 0x0000000d0c0c7217 */ /* 0x000fe40003800200 */
.L_x_1659:
[----:B------:R-:W-:Y:S01]  /*40c0*/  ISETP.GT.AND P0, PT, R133, RZ, PT ;  /* 0x000000ff8500720c */ /* 0x000fe20003f04270 */
[----:B------:R-:W1:Y:S03]  /*40d0*/  SHFL.IDX PT, R2, R0, 0x1, 0x1c1f ;  /* 0x003c1f0000027f89 */ /* 0x000e6600000e0000 */
[C---:B------:R-:W-:Y:S02]  /*40e0*/  ISETP.GT.AND P4, PT, R11.reuse, RZ, P0 ;  /* 0x000000ff0b00720c */ /* 0x040fe40000784270 */
[----:B------:R-:W-:-:S02]  /*40f0*/  ISETP.GT.AND P6, PT, R11, 0x1, P0 ;  /* 0x000000010b00780c */ /* 0x000fc400007c4270 */
[----:B------:R-:W-:Y:S02]  /*4100*/  ISETP.LT.OR P4, PT, R12, 0x1, P4 ;  /* 0x000000010c00780c */ /* 0x000fe40002781670 */
[C---:B------:R-:W-:Y:S02]  /*4110*/  ISETP.GT.AND P5, PT, R11.reuse, 0x8, P0 ;  /* 0x000000080b00780c */ /* 0x040fe400007a4270 */
[----:B------:R-:W-:Y:S02]  /*4120*/  FSEL R28, R28, -INF , !P4 ;  /* 0xff8000001c1c7808 */ /* 0x000fe40006000000 */
[----:B------:R-:W-:Y:S02]  /*4130*/  ISETP.GT.AND P4, PT, R11, 0x9, P0 ;  /* 0x000000090b00780c */ /* 0x000fe40000784270 */
[C---:B------:R-:W-:Y:S02]  /*4140*/  ISETP.LT.OR P6, PT, R12.reuse, 0x2, P6 ;  /* 0x000000020c00780c */ /* 0x040fe400037c1670 */
[----:B------:R-:W-:-:S02]  /*4150*/  ISETP.LT.OR P5, PT, R12, 0x9, P5 ;  /* 0x000000090c00780c */ /* 0x000fc40002fa1670 */
[----:B------:R-:W-:Y:S02]  /*4160*/  ISETP.LT.OR P4, PT, R12, 0xa, P4 ;  /* 0x0000000a0c00780c */ /* 0x000fe40002781670 */
[----:B------:R-:W-:Y:S02]  /*4170*/  FSEL R10, R29, -INF , !P6 ;  /* 0xff8000001d0a7808 */ /* 0x000fe40007000000 */
[----:B------:R-:W-:Y:S01]  /*4180*/  FSEL R24, R24, -INF , !P5 ;  /* 0xff80000018187808 */ /* 0x000fe20006800000 */
[--C-:B-1----:R-:W-:Y:S01]  /*4190*/  IMAD.IADD R0, R7, 0x1, R2.reuse ;  /* 0x0000000107007824 */ /* 0x102fe200078e0202 */
[----:B------:R-:W-:Y:S01]  /*41a0*/  FSEL R8, R25, -INF , !P4 ;  /* 0xff80000019087808 */ /* 0x000fe20006000000 */
[----:B------:R-:W-:Y:S01]  /*41b0*/  IMAD.IADD R7, R5, 0x1, R2 ;  /* 0x0000000105077824 */ /* 0x000fe200078e0202 */
[C---:B------:R-:W-:Y:S02]  /*41c0*/  ISETP.GT.AND P6, PT, R11.reuse, 0x10, P0 ;  /* 0x000000100b00780c */ /* 0x040fe400007c4270 */
[----:B------:R-:W-:-:S02]  /*41d0*/  ISETP.GT.AND P5, PT, R11, 0x11, P0 ;  /* 0x000000110b00780c */ /* 0x000fc400007a4270 */
[----:B------:R-:W-:Y:S02]  /*41e0*/  ISETP.GT.AND P4, PT, R11, 0x18, P0 ;  /* 0x000000180b00780c */ /* 0x000fe40000784270 */
[C---:B------:R-:W-:Y:S02]  /*41f0*/  ISETP.LT.OR P6, PT, R12.reuse, 0x11, P6 ;  /* 0x000000110c00780c */ /* 0x040fe400037c1670 */
[C---:B------:R-:W-:Y:S02]  /*4200*/  ISETP.LT.OR P5, PT, R12.reuse, 0x12, P5 ;  /* 0x000000120c00780c */ /* 0x040fe40002fa1670 */
[----:B------:R-:W-:Y:S02]  /*4210*/  ISETP.LT.OR P4, PT, R12, 0x19, P4 ;  /* 0x000000190c00780c */ /* 0x000fe40002781670 */
[----:B------:R-:W-:Y:S02]  /*4220*/  FSEL R20, R20, -INF , !P6 ;  /* 0xff80000014147808 */ /* 0x000fe40007000000 */
[----:B------:R-:W-:-:S02]  /*4230*/  FSEL R6, R21, -INF , !P5 ;  /* 0xff80000015067808 */ /* 0x000fc40006800000 */
[----:B------:R-:W-:Y:S02]  /*4240*/  FSEL R16, R16, -INF , !P4 ;  /* 0xff80000010107808 */ /* 0x000fe40006000000 */
[C---:B------:R-:W-:Y:S02]  /*4250*/  ISETP.GT.AND P6, PT, R11.reuse, 0x19, P0 ;  /* 0x000000190b00780c */ /* 0x040fe400007c4270 */
[C---:B------:R-:W-:Y:S02]  /*4260*/  ISETP.GT.AND P5, PT, R11.reuse, 0x20, P0 ;  /* 0x000000200b00780c */ /* 0x040fe400007a4270 */
[----:B------:R-:W-:Y:S02]  /*4270*/  ISETP.GT.AND P4, PT, R11, 0x21, P0 ;  /* 0x000000210b00780c */ /* 0x000fe40000784270 */
[C---:B------:R-:W-:Y:S02]  /*4280*/  ISETP.LT.OR P6, PT, R12.reuse, 0x1a, P6 ;  /* 0x0000001a0c00780c */ /* 0x040fe400037c1670 */
[----:B------:R-:W-:-:S02]  /*4290*/  ISETP.LT.OR P5, PT, R12, 0x21, P5 ;  /* 0x000000210c00780c */ /* 0x000fc40002fa1670 */
[----:B------:R-:W-:Y:S02]  /*42a0*/  ISETP.LT.OR P4, PT, R12, 0x22, P4 ;  /* 0x000000220c00780c */ /* 0x000fe40002781670 */
[----:B------:R-:W-:Y:S02]  /*42b0*/  FSEL R4, R17, -INF , !P6 ;  /* 0xff80000011047808 */ /* 0x000fe40007000000 */
[----:B------:R-:W-:Y:S02]  /*42c0*/  FSEL R158, R64, -INF , !P5 ;  /* 0xff800000409e7808 */ /* 0x000fe40006800000 */
[----:B------:R-:W-:Y:S02]  /*42d0*/  FSEL R168, R65, -INF , !P4 ;  /* 0xff80000041a87808 */ /* 0x000fe40006000000 */
        /* <DEDUP_REMOVED lines=15> */
[----:B------:R-:W-:Y:S02]  /*43d0*/  IMNMX R0, R9, R0, PT ;  /* 0x0000000009007217 */ /* 0x000fe40003800200 */
[----:B------:R-:W-:Y:S02]  /*43e0*/  FSEL R170, R57, -INF , !P6 ;  /* 0xff80000039aa7808 */ /* 0x000fe40007000000 */
[----:B------:R-:W-:Y:S02]  /*43f0*/  FSEL R142, R52, -INF , !P5 ;  /* 0xff800000348e7808 */ /* 0x000fe40006800000 */
[----:B------:R-:W-:Y:S01]  /*4400*/  FSEL R140, R53, -INF , !P4 ;  /* 0xff800000358c7808 */ /* 0x000fe20006000000 */
        /* <DEDUP_REMOVED lines=12> */
.L_x_1665:
[----:B------:R-:W-:-:S04]  /*44d0*/  MOV R2, c[0x0][0x32c] ;  /* 0x0000cb0000027a02 */ /* 0x000fc80000000f00 */
[----:B------:R-:W-:-:S13]  /*44e0*/  ISETP.NE.AND P4, PT, R2, 0x1, PT ;  /* 0x000000010200780c */ /* 0x000fda0003f85270 */
[----:B------:R-:W-:-:S05]  /*44f0*/  @P4 IMAD.HI.U32 R2, R5, c[0x0][0x330], RZ ;  /* 0x0000cc0005024a27 */ /* 0x000fca00078e00ff */
[----:B------:R-:W-:Y:S02]  /*4500*/  @P4 SHF.R.U32.HI R5, RZ, c[0x0][0x334], R2 ;  /* 0x0000cd00ff054a19 */ /* 0x000fe40000011602 */
.L_x_1666:
[----:B------:R-:W-:Y:S05]  /*4510*/  BSYNC B0 ;  /* 0x0000000000007941 */ /* 0x000fea0003800000 */
.L_x_1664:
[----:B------:R-:W-:-:S04]  /*4520*/  IMAD R2, R5, c[0x0][0x32c], -R80 ;  /* 0x0000cb0005027a24 */ /* 0x000fc800078e0a50 */
[----:B------:R-:W-:-:S05]  /*4530*/  IMAD.IADD R2, R2, 0x1, -R209 ;  /* 0x0000000102027824 */ /* 0x000fca00078e0ad1 */
[----:B------:R-:W-:Y:S02]  /*4540*/  IADD3 R5, R2, c[0x0][0x32c], RZ ;  /* 0x0000cb0002057a10 */ /* 0x000fe40007ffe0ff */
[----:B------:R-:W-:Y:S02]  /*4550*/  IMNMX R7, R7, R2, !PT ;  /* 0x0000000207077217 */ /* 0x000fe40007800200 */
[----:B------:R-:W-:Y:S02]  /*4560*/  IMNMX R0, R0, R5, PT ;  /* 0x0000000500007217 */ /* 0x000fe40003800200 */
.L_x_1663:
[----:B------:R-:W-:Y:S01]  /*4570*/  ISETP.GT.AND P6, PT, R7, RZ, P0 ;  /* 0x000000ff0700720c */ /* 0x000fe200007c4270 */
[----:B------:R-:W-:-:S04]  /*4580*/  DEPBAR.LE SB0, 0x2 ;  /* 0x000080800000791a */ /* 0x000fc80000000000 */
[----:B------:R-:W-:Y:S01]  /*4590*/  BAR.SYNC.DEFER_BLOCKING 0x0 ;  /* 0x0000000000007b1d */ /* 0x000fe20000010000 */
[----:B------:R-:W-:Y:S01]  /*45a0*/  ISETP.GT.AND P5, PT, R7, 0x1, P0 ;  /* 0x000000010700780c */ /* 0x000fe200007a4270 */
[C---:B------:R-:W-:Y:S01]  /*45b0*/  IMAD.IADD R164, R187.reuse, 0x1, R182 ;  /* 0x00000001bba47824 */ /* 0x040fe200078e02b6 */
[----:B------:R-:W-:Y:S01]  /*45c0*/  FMNMX.FTZ R5, R28, R10, !PT ;  /* 0x0000000a1c057209 */ /* 0x000fe20007810000 */
[----:B------:R-:W-:Y:S01]  /*45d0*/  IMAD.IADD R156, R187, 0x1, R181 ;  /* 0x00000001bb9c7824 */ /* 0x000fe200078e02b5 */
[C---:B------:R-:W-:Y:S01]  /*45e0*/  ISETP.LT.OR P6, PT, R0.reuse, 0x1, P6 ;  /* 0x000000010000780c */ /* 0x040fe200037c1670 */
[----:B------:R-:W-:Y:S01]  /*45f0*/  BSSY B0, `(.L_x_1667) ;  /* 0x0000173000007945 */ /* 0x000fe20003800000 */
[----:B------:R-:W-:Y:S02]  /*4600*/  ISETP.LT.OR P5, PT, R0, 0x2, P5 ;  /* 0x000000020000780c */ /* 0x000fe40002fa1670 */
[----:B------:R-:W-:Y:S02]  /*4610*/  ISETP.GT.AND P4, PT, R7, 0x8, P0 ;  /* 0x000000080700780c */ /* 0x000fe40000784270 */
[----:B------:R-:W-:-:S02]  /*4620*/  FMNMX.FTZ R5, R24, R5, !PT ;  /* 0x0000000518057209 */ /* 0x000fc40007810000 */
[----:B------:R-:W-:Y:S02]  /*4630*/  FSEL R30, R30, -INF , !P6 ;  /* 0xff8000001e1e7808 */ /* 0x000fe40007000000 */
[----:B------:R-:W-:Y:S02]  /*4640*/  FSEL R31, R31, -INF , !P5 ;  /* 0xff8000001f1f7808 */ /* 0x000fe40006800000 */
[----:B------:R-:W-:Y:S02]  /*4650*/  ISETP.LT.OR P4, PT, R0, 0x9, P4 ;  /* 0x000000090000780c */ /* 0x000fe40002781670 */
[C---:B------:R-:W-:Y:S02]  /*4660*/  ISETP.GT.AND P6, PT, R7.reuse, 0x9, P0 ;  /* 0x000000090700780c */ /* 0x040fe400007c4270 */
[----:B------:R-:W-:Y:S02]  /*4670*/  FMNMX.FTZ R9, R8, R5, !PT ;  /* 0x0000000508097209 */ /* 0x000fe40007810000 */
[----:B------:R-:W-:Y:S01]  /*4680*/  ISETP.GT.AND P5, PT, R7, 0x10, P0 ;  /* 0x000000100700780c */ /* 0x000fe200007a4270 */
[----:B------:R-:W-:Y:S01]  /*4690*/  LDSM.16.MT88.4 R40, [R182+0x2000] ;  /* 0x00200000b628783b */ /* 0x000fe20000004200 */
[----:B------:R-:W-:-:S02]  /*46a0*/  FSEL R5, R26, -INF , !P4 ;  /* 0xff8000001a057808 */ /* 0x000fc40006000000 */
[----:B------:R-:W-:Y:S01]  /*46b0*/  ISETP.LT.OR P6, PT, R0, 0xa, P6 ;  /* 0x0000000a0000780c */ /* 0x000fe200037c1670 */
[----:B------:R-:W-:Y:S01]  /*46c0*/  LDSM.16.MT88.4 R124, [R182] ;  /* 0x00000000b67c783b */ /* 0x000fe20000004200 */
[----:B------:R-:W-:Y:S02]  /*46d0*/  FMNMX.FTZ R2, R30, R31, !PT ;  /* 0x0000001f1e027209 */ /* 0x000fe40007810000 */
[----:B------:R-:W-:Y:S01]  /*46e0*/  ISETP.GT.AND P4, PT, R7, 0x11, P0 ;  /* 0x000000110700780c */ /* 0x000fe20000784270 */
[----:B------:R-:W-:Y:S01]  /*46f0*/  LDSM.16.MT88.4 R104, [R164] ;  /* 0x00000000a468783b */ /* 0x000fe20000004200 */
[----:B------:R-:W-:Y:S02]  /*4700*/  FMNMX.FTZ R9, R20, R9, !PT ;  /* 0x0000000914097209 */ /* 0x000fe40007810000 */
[----:B------:R-:W-:Y:S01]  /*4710*/  ISETP.LT.OR P5, PT, R0, 0x11, P5 ;  /* 0x000000110000780c */ /* 0x000fe20002fa1670 */
[----:B------:R-:W-:Y:S01]  /*4720*/  LDSM.16.MT88.4 R112, [R181] ;  /* 0x00000000b570783b */ /* 0x000fe20000004200 */
[----:B------:R-:W-:-:S02]  /*4730*/  FSEL R27, R27, -INF , !P6 ;  /* 0xff8000001b1b7808 */ /* 0x000fc40007000000 */
[----:B------:R-:W-:Y:S01]  /*4740*/  FMNMX.FTZ R2, R5, R2, !PT ;  /* 0x0000000205027209 */ /* 0x000fe20007810000 */
[----:B------:R-:W-:Y:S01]  /*4750*/  LDSM.16.MT88.4 R120, [R225] ;  /* 0x00000000e178783b */ /* 0x000fe20000004200 */
[----:B------:R-:W-:Y:S02]  /*4760*/  ISETP.LT.OR P4, PT, R0, 0x12, P4 ;  /* 0x000000120000780c */ /* 0x000fe40002781670 */
[----:B------:R-:W-:Y:S01]  /*4770*/  FMNMX.FTZ R9, R6, R9, !PT ;  /* 0x0000000906097209 */ /* 0x000fe20007810000 */
[----:B------:R-:W-:Y:S01]  /*4780*/  LDSM.16.MT88.4 R48, [R164+0x2000] ;  /* 0x00200000a430783b */ /* 0x000fe20000004200 */
[----:B------:R-:W-:Y:S02]  /*4790*/  FSEL R11, R22, -INF , !P5 ;  /* 0xff800000160b7808 */ /* 0x000fe40006800000 */
[----:B------:R-:W-:Y:S01]  /*47a0*/  ISETP.GT.AND P5, PT, R7, 0x18, P0 ;  /* 0x000000180700780c */ /* 0x000fe200007a4270 */
[----:B------:R-:W-:Y:S01]  /*47b0*/  LDSM.16.MT88.4 R72, [R182+0x4000] ;  /* 0x00400000b648783b */ /* 0x000fe20000004200 */
[----:B------:R-:W-:-:S02]  /*47c0*/  FMNMX.FTZ R2, R27, R2, !PT ;  /* 0x000000021b027209 */ /* 0x000fc40007810000 */
[----:B------:R-:W-:Y:S01]  /*47d0*/  FSEL R23, R23, -INF , !P4 ;  /* 0xff80000017177808 */ /* 0x000fe20006000000 */
[----:B------:R-:W-:Y:S01]  /*47e0*/  LDSM.16.MT88.4 R80, [R164+0x4000] ;  /* 0x00400000a450783b */ /* 0x000fe20000004200 */
[----:B------:R-:W-:Y:S02]  /*47f0*/  FMNMX.FTZ R9, R16, R9, !PT ;  /* 0x0000000910097209 */ /* 0x000fe40007810000 */
[----:B------:R-:W-:Y:S01]  /*4800*/  ISETP.GT.AND P4, PT, R7, 0x19, P0 ;  /* 0x000000190700780c */ /* 0x000fe20000784270 */
[----:B------:R-:W-:Y:S01]  /*4810*/  LDSM.16.MT88.4 R88, [R181+0x4000] ;  /* 0x00400000b558783b */ /* 0x000fe20000004200 */
[----:B------:R-:W-:Y:S02]  /*4820*/  ISETP.LT.OR P5, PT, R0, 0x19, P5 ;  /* 0x000000190000780c */ /* 0x000fe40002fa1670 */
[----:B------:R-:W-:Y:S01]  /*4830*/  FMNMX.FTZ R2, R11, R2, !PT ;  /* 0x000000020b027209 */ /* 0x000fe20007810000 */
[----:B------:R-:W-:Y:S01]  /*4840*/  LDSM.16.MT88.4 R136, [R164+0x800] ;  /* 0x00080000a488783b */ /* 0x000fe20000004200 */
[----:B------:R-:W-:-:S02]  /*4850*/  FMNMX.FTZ R13, R4, R9, !PT ;  /* 0x00000009040d7209 */ /* 0x000fc40007810000 */
[----:B------:R-:W-:Y:S01]  /*4860*/  ISETP.LT.OR P4, PT, R0, 0x1a, P4 ;  /* 0x0000001a0000780c */ /* 0x000fe20002781670 */
[----:B------:R-:W-:Y:S01]  /*4870*/  LDSM.16.MT88.4 R32, [R181+0x800] ;  /* 0x00080000b520783b */ /* 0x000fe20000004200 */
[----:B------:R-:W-:Y:S02]  /*4880*/  FSEL R9, R18, -INF , !P5 ;  /* 0xff80000012097808 */ /* 0x000fe40006800000 */
[----:B------:R-:W-:Y:S02]  /*4890*/  ISETP.GT.AND P5, PT, R7, 0x20, P0 ;  /* 0x000000200700780c */ /* 0x000fe400007a4270 */
[----:B------:R-:W-:Y:S02]  /*48a0*/  FMNMX.FTZ R2, R23, R2, !PT ;  /* 0x0000000217027209 */ /* 0x000fe40007810000 */
[----:B------:R-:W-:Y:S02]  /*48b0*/  FSEL R19, R19, -INF , !P4 ;  /* 0xff80000013137808 */ /* 0x000fe40006000000 */
[----:B------:R-:W-:-:S02]  /*48c0*/  ISETP.GT.AND P4, PT, R7, 0x21, P0 ;  /* 0x000000210700780c */ /* 0x000fc40000784270 */
[----:B------:R-:W-:Y:S02]  /*48d0*/  ISETP.LT.OR P5, PT, R0, 0x21, P5 ;  /* 0x000000210000780c */ /* 0x000fe40002fa1670 */
[----:B------:R-:W-:Y:S02]  /*48e0*/  FMNMX.FTZ R2, R9, R2, !PT ;  /* 0x0000000209027209 */ /* 0x000fe40007810000 */
[----:B------:R-:W-:Y:S02]  /*48f0*/  FMNMX.FTZ R13, R158, R13, !PT ;  /* 0x0000000d9e0d7209 */ /* 0x000fe40007810000 */
[----:B------:R-:W-:Y:S02]  /*4900*/  ISETP.LT.OR P4, PT, R0, 0x22, P4 ;  /* 0x000000220000780c */ /* 0x000fe40002781670 */
[----:B------:R-:W-:Y:S02]  /*4910*/  FSEL R177, R66, -INF , !P5 ;  /* 0xff80000042b17808 */ /* 0x000fe40006800000 */
[----:B------:R-:W-:-:S02]  /*4920*/  ISETP.GT.AND P5, PT, R7, 0x28, P0 ;  /* 0x000000280700780c */ /* 0x000fc400007a4270 */
[----:B------:R-:W-:Y:S02]  /*4930*/  FMNMX.FTZ R12, R19, R2, !PT ;  /* 0x00000002130c7209 */ /* 0x000fe40007810000 */
[----:B------:R-:W-:Y:S02]  /*4940*/  FMNMX.FTZ R13, R168, R13, !PT ;  /* 0x0000000da80d7209 */ /* 0x000fe40007810000 */
[----:B------:R-:W-:Y:S02]  /*4950*/  FSEL R167, R67, -INF , !P4 ;  /* 0xff80000043a77808 */ /* 0x000fe40006000000 */
[----:B------:R-:W-:Y:S01]  /*4960*/  ISETP.GT.AND P4, PT, R7, 0x29, P0 ;  /* 0x000000290700780c */ /* 0x000fe20000784270 */
[----:B------:R-:W-:Y:S01]  /*4970*/  LDSM.16.MT88.4 R64, [R156+0x2000] ;  /* 0x002000009c40783b */ /* 0x000fe20000004200 */
[----:B------:R-:W-:Y:S02]  /*4980*/  ISETP.LT.OR P5, PT, R0, 0x29, P5 ;  /* 0x000000290000780c */ /* 0x000fe40002fa1670 */
[----:B------:R-:W-:-:S02]  /*4990*/  FMNMX.FTZ R12, R177, R12, !PT ;  /* 0x0000000cb10c7209 */ /* 0x000fc40007810000 */
[----:B------:R-:W-:Y:S02]  /*49a0*/  FMNMX.FTZ R13, R160, R13, !PT ;  /* 0x0000000da00d7209 */ /* 0x000fe40007810000 */
[----:B------:R-:W-:Y:S02]  /*49b0*/  ISETP.GT.AND P6, PT, R7, 0x30, P0 ;  /* 0x000000300700780c */ /* 0x000fe400007c4270 */
[----:B------:R-:W-:Y:S02]  /*49c0*/  ISETP.LT.OR P4, PT, R0, 0x2a, P4 ;  /* 0x0000002a0000780c */ /* 0x000fe40002781670 */
[----:B------:R-:W-:Y:S02]  /*49d0*/  FSEL R175, R62, -INF , !P5 ;  /* 0xff8000003eaf7808 */ /* 0x000fe40006800000 */
[----:B------:R-:W-:Y:S02]  /*49e0*/  FMNMX.FTZ R12, R167, R12, !PT ;  /* 0x0000000ca70c7209 */ /* 0x000fe40007810000 */
[----:B------:R-:W-:-:S02]  /*49f0*/  FMNMX.FTZ R13, R166, R13, !PT ;  /* 0x0000000da60d7209 */ /* 0x000fc40007810000 */
[----:B------:R-:W-:Y:S02]  /*4a00*/  FSEL R173, R63, -INF , !P4 ;  /* 0xff8000003fad7808 */ /* 0x000fe40006000000 */
[----:B------:R-:W-:Y:S02]  /*4a10*/  ISETP.GT.AND P5, PT, R7, 0x31, P0 ;  /* 0x000000310700780c */ /* 0x000fe400007a4270 */
[----:B------:R-:W-:Y:S02]  /*4a20*/  ISETP.LT.OR P6, PT, R0, 0x31, P6 ;  /* 0x000000310000780c */ /* 0x000fe400037c1670 */
[----:B------:R-:W-:Y:S02]  /*4a30*/  FMNMX.FTZ R12, R175, R12, !PT ;  /* 0x0000000caf0c7209 */ /* 0x000fe40007810000 */
[----:B------:R-:W-:Y:S02]  /*4a40*/  FMNMX.FTZ R13, R172, R13, !PT ;  /* 0x0000000dac0d7209 */ /* 0x000fe40007810000 */
[----:B------:R-:W-:-:S02]  /*4a50*/  ISETP.GT.AND P4, PT, R7, 0x38, P0 ;  /* 0x000000380700780c */ /* 0x000fc40000784270 */
[----:B------:R-:W-:Y:S02]  /*4a60*/  ISETP.LT.OR P5, PT, R0, 0x32, P5 ;  /* 0x000000320000780c */ /* 0x000fe40002fa1670 */
[----:B------:R-:W-:Y:S02]  /*4a70*/  FSEL R169, R58, -INF , !P6 ;  /* 0xff8000003aa97808 */ /* 0x000fe40007000000 */
[----:B------:R-:W-:Y:S02]  /*4a80*/  FMNMX.FTZ R12, R173, R12, !PT ;  /* 0x0000000cad0c7209 */ /* 0x000fe40007810000 */
[----:B------:R-:W-:Y:S02]  /*4a90*/  FMNMX.FTZ R13, R170, R13, !PT ;  /* 0x0000000daa0d7209 */ /* 0x000fe40007810000 */
[----:B------:R-:W-:Y:S02]  /*4aa0*/  ISETP.GT.AND P0, PT, R7, 0x39, P0 ;  /* 0x000000390700780c */ /* 0x000fe40000704270 */
[----:B------:R-:W-:-:S02]  /*4ab0*/  FSEL R143, R59, -INF , !P5 ;  /* 0xff8000003b8f7808 */ /* 0x000fc40006800000 */
[----:B------:R-:W-:Y:S01]  /*4ac0*/  ISETP.LT.OR P4, PT, R0, 0x39, P4 ;  /* 0x000000390000780c */ /* 0x000fe20002781670 */
[----:B------:R-:W-:Y:S01]  /*4ad0*/  LDSM.16.MT88.4 R56, [R181+0x2000] ;  /* 0x00200000b538783b */ /* 0x000fe20000004200 */
[----:B------:R-:W-:Y:S02]  /*4ae0*/  FMNMX.FTZ R12, R169, R12, !PT ;  /* 0x0000000ca90c7209 */ /* 0x000fe40007810000 */
[----:B------:R-:W-:Y:S02]  /*4af0*/  FMNMX.FTZ R13, R142, R13, !PT ;  /* 0x0000000d8e0d7209 */ /* 0x000fe40007810000 */
[----:B------:R-:W-:Y:S02]  /*4b00*/  ISETP.LT.OR P0, PT, R0, 0x3a, P0 ;  /* 0x0000003a0000780c */ /* 0x000fe40000701670 */
[----:B------:R-:W-:Y:S02]  /*4b10*/  FSEL R141, R54, -INF , !P4 ;  /* 0xff800000368d7808 */ /* 0x000fe40006000000 */
[----:B------:R-:W-:-:S02]  /*4b20*/  FMNMX.FTZ R12, R143, R12, !PT ;  /* 0x0000000c8f0c7209 */ /* 0x000fc40007810000 */
[----:B------:R-:W-:Y:S02]  /*4b30*/  FMNMX.FTZ R2, R140, R13, !PT ;  /* 0x0000000d8c027209 */ /* 0x000fe40007810000 */
[----:B------:R-:W-:Y:S02]  /*4b40*/  FSEL R165, R55, -INF , !P0 ;  /* 0xff80000037a57808 */ /* 0x000fe40004000000 */
[----:B------:R-:W-:Y:S01]  /*4b50*/  FMNMX.FTZ R12, R141, R12, !PT ;  /* 0x0000000c8d0c7209 */ /* 0x000fe20007810000 */
[----:B------:R-:W1:Y:S03]  /*4b60*/  SHFL.BFLY PT, R13, R2, 0x2, 0x1f ;  /* 0x0c401f00020d7f89 */ /* 0x000e6600000e0000 */
        /* <DEDUP_REMOVED lines=23> */
[----:B------:R-:W-:Y:S01]  /*4ce0*/  LDSM.16.MT88.4 R28, [R156+0x800] ;  /* 0x000800009c1c783b */ /* 0x000fe20000004200 */
        /* <DEDUP_REMOVED lines=11> */
[----:B------:R-:W3:Y:S01]  /*4da0*/  LDSM.16.MT88.4 R8, [R182+0x2800] ;  /* 0x00280000b608783b */ /* 0x000ee20000004200 */
[--C-:B------:R-:W-:Y:S02]  /*4db0*/  FFMA.FTZ R151, R20, c[0x0][0x2d0], -R171.reuse ;  /* 0x0000b40014977a23 */ /* 0x100fe400000108ab */
[----:B------:R-:W-:Y:S01]  /*4dc0*/  FFMA.FTZ R144, R23, c[0x0][0x2d0], -R162 ;  /* 0x0000b40017907a23 */ /* 0x000fe200000108a2 */
[----:B------:R-:W4:Y:S01]  /*4dd0*/  MUFU.EX2 R150, R150 ;  /* 0x0000009600967308 */ /* 0x000f220000000800 */
[----:B------:R-:W5:Y:S01]  /*4de0*/  LDSM.16.MT88.4 R16, [R181+0x2800] ;  /* 0x00280000b510783b */ /* 0x000f620000004200 */
        /* <DEDUP_REMOVED lines=29> */
[----:B----4-:R-:W-:-:S02]  /*4fc0*/  F2FP.BF16.PACK_AB R99, R148, R153 ;  /* 0x000000999463723e */ /* 0x010fc400000010ff */
[----:B------:R-:W2:Y:S01]  /*4fd0*/  MUFU.EX2 R146, R146 ;  /* 0x0000009200927308 */ /* 0x000ea20000000800 */
        /* <DEDUP_REMOVED lines=60> */
[----:B---3--:R-:W-:Y:S01]  /*53a0*/  HMMA.16816.F32.BF16 R36, R4, R8, R36 ;  /* 0x000000080424723c */ /* 0x008fe20000041824 */
[----:B------:R-:W-:-:S07]  /*53b0*/  FADD.FTZ R147, R134, R147 ;  /* 0x0000009386937221 */ /* 0x000fce0000010000 */
[C---:B------:R-:W-:Y:S01]  /*53c0*/  HMMA.16816.F32.BF16 R40, R4.reuse, R10, R40 ;  /* 0x0000000a0428723c */ /* 0x040fe20000041828 */
[----:B------:R-:W1:Y:S07]  /*53d0*/  LDSM.16.MT88.4 R8, [R164+0x4800] ;  /* 0x00480000a408783b */ /* 0x000e6e0000004200 */
[C---:B-----5:R-:W-:Y:S08]  /*53e0*/  HMMA.16816.F32.BF16 R52, R4.reuse, R16, R52 ;  /* 0x000000100434723c */ /* 0x060ff00000041834 */
        /* <DEDUP_REMOVED lines=118> */
[----:B------:R-:W-:Y:S07]  /*5b50*/  HMMA.16816.F32.BF16 R96, R4, R18, R96 ;  /* 0x000000120460723c */ /* 0x000fee0000041860 */
[----:B------:R-:W-:-:S04]  /*5b60*/  IADD3 R5, R133, -0x3, RZ ;  /* 0xfffffffd85057810 */ /* 0x000fc80007ffe0ff */
[----:B------:R-:W-:Y:S11]  /*5b70*/  ISETP.GE.AND P0, PT, R5, R230, PT ;  /* 0x000000e60500720c */ /* 0x000ff60003f06270 */
[----:B------:R-:W-:Y:S02]  /*5b80*/  @!UPT UIADD3 URZ, URZ, URZ, URZ ;  /* 0x0000003f3f3ff290 */ /* 0x000fe4000fffe03f */
[----:B------:R-:W-:Y:S05]  /*5b90*/  @!P0 BRA `(.L_x_1668) ;  /* 0x0000018000008947 */ /* 0x000fea0003800000 */
[----:B------:R-:W-:Y:S01]  /*5ba0*/  SHF.R.S32.HI R4, RZ, 0x1f, R5 ;  /* 0x0000001fff047819 */ /* 0x000fe20000011405 */
[----:B------:R-:W-:Y:S01]  /*5bb0*/  IMAD.WIDE.U32 R6, R5, c[0x0][0x1e0], RZ ;  /* 0x0000780005067a25 */ /* 0x000fe200078e00ff */
[----:B------:R-:W-:-:S03]  /*5bc0*/  ISETP.GE.AND P4, PT, R218, c[0x0][0x1d4], PT ;  /* 0x00007500da007a0c */ /* 0x000fc60003f86270 */
[----:B------:R-:W-:-:S04]  /*5bd0*/  IMAD R4, R4, c[0x0][0x1e0], RZ ;  /* 0x0000780004047a24 */ /* 0x000fc800078e02ff */
[----:B------:R-:W-:Y:S01]  /*5be0*/  IMAD R4, R5, c[0x0][0x1e4], R4 ;  /* 0x0000790005047a24 */ /* 0x000fe200078e0204 */
[----:B------:R-:W-:-:S03]  /*5bf0*/  LEA R5, P0, R6, R236, 0x6 ;  /* 0x000000ec06057211 */ /* 0x000fc600078030ff */
[----:B------:R-:W-:Y:S01]  /*5c00*/  IMAD.IADD R4, R7, 0x1, R4 ;  /* 0x0000000107047824 */ /* 0x000fe200078e0204 */
[----:B------:R-:W-:-:S04]  /*5c10*/  LEA R8, P5, R5, c[0x0][0x1c8], 0x1 ;  /* 0x0000720005087a11 */ /* 0x000fc800078a08ff */
[----:B------:R-:W-:Y:S01]  /*5c20*/  LEA.HI.X R6, R6, R229, R4, 0x6, P0 ;  /* 0x000000e506067211 */ /* 0x000fe200000f3404 */
[----:B------:R-:W-:Y:S01]  /*5c30*/  IMAD.MOV.U32 R4, RZ, RZ, c[0x0][0x1e0] ;  /* 0x00007800ff047624 */ /* 0x000fe200078e00ff */
        /* <DEDUP_REMOVED lines=8> */
[----:B------:R-:W-:-:S05]  /*5cc0*/  LEA.HI.X R7, R4, R9, R5, 0x6, P5 ;  /* 0x0000000904077211 */ /* 0x000fca00028f3405 */
[----:B------:R1:W-:Y:S04]  /*5cd0*/  LDGSTS.E.BYPASS.LTC128B.128 [R208+0xe100], [R8.64+0x80], !P0 ;  /* 0x0e10008008d07fae */ /* 0x0003e8000c101d48 */
[----:B------:R1:W-:Y:S04]  /*5ce0*/  LDGSTS.E.BYPASS.LTC128B.128 [R208+0x10100], [R8.64+0x100], !P3 ;  /* 0x1010010008d07fae */ /* 0x0003e8000d901d48 */
[----:B------:R1:W-:Y:S04]  /*5cf0*/  LDGSTS.E.BYPASS.LTC128B.128 [R208+0xd100], [R6.64], !P4 ;  /* 0x0d10000006d07fae */ /* 0x0003e8000e101d48 */
[----:B------:R1:W-:Y:S04]  /*5d00*/  LDGSTS.E.BYPASS.LTC128B.128 [R208+0xf100], [R6.64+0x80], !P0 ;  /* 0x0f10008006d07fae */ /* 0x0003e8000c101d48 */
[----:B------:R1:W-:Y:S02]  /*5d10*/  LDGSTS.E.BYPASS.LTC128B.128 [R208+0x11100], [R6.64+0x100], !P3 ;  /* 0x1110010006d07fae */ /* 0x0003e4000d901d48 */
.L_x_1668:
[----:B------:R-:W-:Y:S05]  /*5d20*/  BSYNC B0 ;  /* 0x0000000000007941 */ /* 0x000fea0003800000 */
.L_x_1667:
[----:B------:R-:W-:Y:S01]  /*5d30*/  @P2 IMAD.HI.U32 R4, R193, c[0x0][0x2c8], RZ ;  /* 0x0000b200c1042a27 */ /* 0x000fe200078e00ff */
[----:B------:R-:W0:Y:S01]  /*5d40*/  LDGDEPBAR ;  /* 0x00000000000079af */ /* 0x000e220000000000 */
[----:B------:R-:W-:-:S02]  /*5d50*/  IADD3 R241, R133, -0x2, RZ ;  /* 0xfffffffe85f17810 */ /* 0x000fc40007ffe0ff */
[----:B-1----:R-:W-:Y:S01]  /*5d60*/  IMAD.MOV.U32 R6, RZ, RZ, R193 ;  /* 0x000000ffff067224 */ /* 0x002fe200078e00c1 */
        /* <DEDUP_REMOVED lines=15> */
.L_x_1671:
[----:B------:R-:W-:-:S13]  /*5e60*/  ISETP.NE.AND P0, PT, R4, 0x1, PT ;  /* 0x000000010400780c */ /* 0x000fda0003f05270 */
[----:B------:R-:W-:-:S05]  /*5e70*/  @P0 IMAD.HI.U32 R3, R7, c[0x0][0x330], RZ ;  /* 0x0000cc0007030a27 */ /* 0x000fca00078e00ff */
[----:B------:R-:W-:Y:S02]  /*5e80*/  @P0 SHF.R.U32.HI R7, RZ, c[0x0][0x334], R3 ;  /* 0x0000cd00ff070a19 */ /* 0x000fe40000011603 */
.L_x_1672:
[----:B------:R-:W-:Y:S05]  /*5e90*/  BSYNC B0 ;  /* 0x0000000000007941 */ /* 0x000fea0003800000 */
.L_x_1670:
[----:B------:R-:W-:-:S05]  /*5ea0*/  IMAD R4, R7, R4, c[0x0][0x32c] ;  /* 0x0000cb0007047624 */ /* 0x000fca00078e0204 */
[----:B------:R-:W-:-:S04]  /*5eb0*/  IMNMX R5, R5, R4, PT ;  /* 0x0000000405057217 */ /* 0x000fc80003800200 */
.L_x_1669:
[----:B------:R-:W-:Y:S01]  /*5ec0*/  SHF.R.S32.HI R4, RZ, 0x1f, R5 ;  /* 0x0000001fff047819 */ /* 0x000fe20000011405 */
[----:B------:R-:W-:Y:S02]  /*5ed0*/  IMAD.MOV.U32 R134, RZ, RZ, 0x1 ;  /* 0x00000001ff867424 */ /* 0x000fe400078e00ff */
[----:B------:R-:W-:Y:S01]  /*5ee0*/  IMAD.MOV.U32 R233, RZ, RZ, RZ ;  /* 0x000000ffffe97224 */ /* 0x000fe200078e00ff */
[----:B------:R-:W-:-:S04]  /*5ef0*/  LEA.HI R3, R4, R5, RZ, 0x6 ;  /* 0x0000000504037211 */ /* 0x000fc800078f30ff */
[----:B------:R-:W-:-:S04]  /*5f00*/  SHF.R.S32.HI R3, RZ, 0x6, R3 ;  /* 0x00000006ff037819 */ /* 0x000fc80000011403 */
[----:B------:R-:W-:-:S04]  /*5f10*/  IMNMX R242, R230, R3, !PT ;  /* 0x00000003e6f27217 */ /* 0x000fc80007800200 */
[----:B------:R-:W-:-:S13]  /*5f20*/  ISETP.GE.AND P0, PT, R241, R242, PT ;  /* 0x000000f2f100720c */ /* 0x000fda0003f06270 */
[----:B------:R-:W-:Y:S05]  /*5f30*/  @!P0 BRA `(.L_x_1673) ;  /* 0x0000337000008947 */ /* 0x000fea0003800000 */
[----:B------:R-:W-:Y:S01]  /*5f40*/  IMAD.MOV.U32 R3, RZ, RZ, R0 ;  /* 0x000000ffff037224 */ /* 0x000fe200078e0000 */
[----:B------:R-:W-:Y:S01]  /*5f50*/  MOV R233, RZ ;  /* 0x000000ff00e97202 */ /* 0x000fe20000000f00 */
[----:B------:R-:W-:Y:S01]  /*5f60*/  IMAD.MOV.U32 R132, RZ, RZ, R2 ;  /* 0x000000ffff847224 */ /* 0x000fe200078e0002 */
[----:B------:R-:W-:Y:S02]  /*5f70*/  MOV R134, 0x1 ;  /* 0x0000000100867802 */ /* 0x000fe40000000f00 */
.L_x_1682:
[----:B------:R-:W-:Y:S04]  /*5f80*/  DEPBAR.LE SB0, 0x2 ;  /* 0x000080800000791a */ /* 0x000fe80000000000 */
[----:B------:R-:W-:Y:S01]  /*5f90*/  WARPSYNC 0xffffffff ;  /* 0xffffffff00007948 */ /* 0x000fe20003800000 */
[----:B------:R-:W-:Y:S01]  /*5fa0*/  BAR.SYNC.DEFER_BLOCKING 0x0 ;  /* 0x0000000000007b1d */ /* 0x000fe20000010000 */
[----:B------:R-:W-:Y:S01]  /*5fb0*/  IMAD R133, R134, 0x6000, RZ ;  /* 0x0000600086857824 */ /* 0x000fe200078e02ff */
[----:B------:R-:W-:Y:S03]  /*5fc0*/  ISETP.GE.AND P6, PT, R230, R241, PT ;  /* 0x000000f1e600720c */ /* 0x000fe60003fc6270 */
[----:B------:R-:W-:Y:S04]  /*5fd0*/  IMAD.IADD R189, R186, 0x1, R133 ;  /* 0x00000001babd7824 */ /* 0x000fe800078e0285 */
[--C-:B------:R-:W-:Y:S02]  /*5fe0*/  IMAD.IADD R190, R180, 0x1, R189.reuse ;  /* 0x00000001b4be7824 */ /* 0x100fe400078e02bd */
[C---:B------:R-:W-:Y:S02]  /*5ff0*/  IMAD.IADD R0, R135.reuse, 0x1, R189 ;  /* 0x0000000187007824 */ /* 0x040fe400078e02bd */
[----:B------:R-:W-:Y:S02]  /*6000*/  IMAD.IADD R2, R135, 0x1, R190 ;  /* 0x0000000187027824 */ /* 0x000fe400078e02be */
[----:B------:R-:W-:Y:S01]  /*6010*/  @!P6 IADD3 R246, R241, -0x1, RZ ;  /* 0xfffffffff1f6e810 */ /* 0x000fe20007ffe0ff */
[----:B------:R-:W-:Y:S02]  /*6020*/  @!P6 IMAD.MOV.U32 R191, RZ, RZ, c[0x0][0x208] ;  /* 0x00008200ffbfe624 */ /* 0x000fe400078e00ff */
[----:B------:R-:W-:Y:S01]  /*6030*/  @!P6 IMAD.MOV.U32 R248, RZ, RZ, c[0x0][0x20c] ;  /* 0x00008300fff8e624 */ /* 0x000fe200078e00ff */
[----:B------:R-:W-:Y:S01]  /*6040*/  @!P6 SHF.R.S32.HI R247, RZ, 0x1f, R246 ;  /* 0x0000001ffff7e819 */ /* 0x000fe200000114f6 */
[----:B------:R-:W-:Y:S01]  /*6050*/  @!P6 IMAD.WIDE.U32 R244, R246, c[0x0][0x208], RZ ;  /* 0x00008200f6f4ea25 */ /* 0x000fe200078e00ff */
[----:B------:R-:W-:Y:S03]  /*6060*/  LDSM.16.M88.4 R136, [R188] ;  /* 0x00000000bc88783b */ /* 0x000fe60000000200 */
[----:B------:R-:W-:Y:S01]  /*6070*/  @!P6 IMAD.SHL.U32 R243, R244, 0x40, RZ ;  /* 0x00000040f4f3e824 */ /* 0x000fe200078e00ff */
[----:B------:R-:W-:Y:S01]  /*6080*/  ULDC UR4, c[0x0][0x324] ;  /* 0x0000c90000047ab9 */ /* 0x000fe20000000800 */
[----:B------:R-:W-:Y:S01]  /*6090*/  @!P6 IMAD R247, R247, c[0x0][0x208], RZ ;  /* 0x00008200f7f7ea24 */ /* 0x000fe200078e02ff */
[----:B------:R-:W-:Y:S01]  /*60a0*/  ULOP3.LUT UR4, URZ, UR4, URZ, 0x33, !UPT ;  /* 0x000000043f047292 */ /* 0x000fe2000f8e333f */
[----:B------:R-:W1:Y:S02]  /*60b0*/  LDSM.16.M88.4 R140, [R189] ;  /* 0x00000000bd8c783b */ /* 0x000e640000000200 */
[----:B------:R-:W-:Y:S01]  /*60c0*/  @!P6 IMAD R247, R246, c[0x0][0x20c], R247 ;  /* 0x00008300f6f7ea24 */ /* 0x000fe200078e02f7 */
[-C--:B------:R-:W-:Y:S02]  /*60d0*/  @!P6 IADD3 R246, P5, R243, R234.reuse, RZ ;  /* 0x000000eaf3f6e210 */ /* 0x080fe40007fbe0ff */
[----:B------:R-:W2:Y:S01]  /*60e0*/  LDSM.16.M88.4 R144, [R189+0x800] ;  /* 0x00080000bd90783b */ /* 0x000ea20000000200 */
[----:B------:R-:W-:Y:S01]  /*60f0*/  @!P6 LEA R243, P0, R191, R243, 0x5 ;  /* 0x000000f3bff3e211 */ /* 0x000fe200078028ff */
[----:B------:R-:W-:Y:S03]  /*6100*/  @!P6 IMAD.IADD R247, R245, 0x1, R247 ;  /* 0x00000001f5f7e824 */ /* 0x000fe600078e02f7 */
[----:B------:R-:W3:Y:S02]  /*6110*/  LDSM.16.M88.4 R148, [R189+0x1000] ;  /* 0x00100000bd94783b */ /* 0x000ee40000000200 */
[----:B------:R-:W-:Y:S02]  /*6120*/  @!P6 SHF.L.U64.HI R247, R244, 0x6, R247 ;  /* 0x00000006f4f7e819 */ /* 0x000fe400000102f7 */
[----:B------:R-:W-:Y:S01]  /*6130*/  @!P6 LEA R244, P4, R246, c[0x0][0x1f8], 0x1 ;  /* 0x00007e00f6f4ea11 */ /* 0x000fe200078808ff */
[----:B------:R-:W4:Y:S01]  /*6140*/  LDSM.16.M88.4 R152, [R189+0x1800] ;  /* 0x00180000bd98783b */ /* 0x000f220000000200 */
[----:B------:R-:W-:Y:S01]  /*6150*/  @!P6 LEA.HI.X R191, R191, R247, R248, 0x5, P0 ;  /* 0x000000f7bfbfe211 */ /* 0x000fe200000f2cf8 */
[--C-:B------:R-:W-:Y:S01]  /*6160*/  @!P6 IMAD.X R245, R247, 0x1, R194.reuse, P5 ;  /* 0x00000001f7f5e824 */ /* 0x100fe200028e06c2 */
[----:B------:R-:W-:Y:S02]  /*6170*/  @!P6 ISETP.GE.AND P0, PT, R204, c[0x0][0x1d4], PT ;  /* 0x00007500cc00ea0c */ /* 0x000fe40003f06270 */
[----:B------:R-:W-:Y:S01]  /*6180*/  LDSM.16.M88.4 R156, [R185] ;  /* 0x00000000b99c783b */ /* 0x000fe20000000200 */
[----:B------:R-:W-:Y:S02]  /*6190*/  @!P6 IADD3 R243, P5, R243, R234, RZ ;  /* 0x000000eaf3f3e210 */ /* 0x000fe40007fbe0ff */
[----:B------:R-:W-:Y:S02]  /*61a0*/  @!P6 LEA.HI.X R245, R246, c[0x0][0x1fc], R245, 0x1, P4 ;  /* 0x00007f00f6f5ea11 */ /* 0x000fe400020f0cf5 */
[----:B------:R-:W-:Y:S01]  /*61b0*/  LDSM.16.M88.4 R160, [R190+0x800] ;  /* 0x00080000bea0783b */ /* 0x000fe20000000200 */
[----:B------:R-:W-:Y:S01]  /*61c0*/  @!P6 ISETP.GE.AND P4, PT, R218, c[0x0][0x1d4], PT ;  /* 0x00007500da00ea0c */ /* 0x000fe20003f86270 */
[----:B------:R-:W-:Y:S01]  /*61d0*/  @!P6 IMAD.X R248, R191, 0x1, R194, P5 ;  /* 0x00000001bff8e824 */ /* 0x000fe200028e06c2 */
[----:B------:R-:W-:Y:S01]  /*61e0*/  @!P6 LEA R246, P5, R243, c[0x0][0x1f8], 0x1 ;  /* 0x00007e00f3f6ea11 */ /* 0x000fe200078a08ff */
[----:B------:R-:W-:Y:S01]  /*61f0*/  @!P6 IMAD R191, R233, 0x6000, R207 ;  /* 0x00006000e9bfe824 */ /* 0x000fe200078e02cf */
[----:B------:R-:W-:Y:S02]  /*6200*/  LDSM.16.M88.4 R164, [R190+0x1000] ;  /* 0x00100000bea4783b */ /* 0x000fe40000000200 */
[----:B------:R-:W-:Y:S01]  /*6210*/  @!P6 LEA.HI.X R247, R243, c[0x0][0x1fc], R248, 0x1, P5 ;  /* 0x00007f00f3f7ea11 */ /* 0x000fe200028f0cf8 */
[C---:B-1----:R-:W-:Y:S08]  /*6220*/  HMMA.16816.F32.BF16 R4, R136.reuse, R140, RZ ;  /* 0x0000008c8804723c */ /* 0x042ff000000418ff */
[C---:B------:R-:W-:Y:S01]  /*6230*/  HMMA.16816.F32.BF16 R8, R136.reuse, R142, RZ ;  /* 0x0000008e8808723c */ /* 0x040fe200000418ff */
[----:B------:R-:W1:Y:S07]  /*6240*/  LDSM.16.M88.4 R140, [R190] ;  /* 0x00000000be8c783b */ /* 0x000e6e0000000200 */
[C---:B--2---:R-:W-:Y:S08]  /*6250*/  HMMA.16816.F32.BF16 R12, R136.reuse, R144, RZ ;  /* 0x00000090880c723c */ /* 0x044ff000000418ff */
[C---:B------:R-:W-:Y:S01]  /*6260*/  HMMA.16816.F32.BF16 R16, R136.reuse, R146, RZ ;  /* 0x000000928810723c */ /* 0x040fe200000418ff */
[----:B------:R-:W2:Y:S05]  /*6270*/  LDSM.16.M88.4 R144, [R190+0x1800] ;  /* 0x00180000be90783b */ /* 0x000eaa0000000200 */
[----:B------:R-:W-:Y:S01]  /*6280*/  @!PT LDS RZ, [RZ] ;  /* 0x00000000fffff984 */ /* 0x000fe20000000800 */
[----:B------:R-:W-:Y:S01]  /*6290*/  @!PT LDS RZ, [RZ] ;  /* 0x00000000fffff984 */ /* 0x000fe20000000800 */
[----:B------:R-:W-:Y:S01]  /*62a0*/  @!PT LDS RZ, [RZ] ;  /* 0x00000000fffff984 */ /* 0x000fe20000000800 */
[----:B------:R5:W-:Y:S02]  /*62b0*/  @!P6 LDGSTS.E.BYPASS.LTC128B.128 [R191], [R244.64], !P4 ;  /* 0x00000000f4bfefae */ /* 0x000be4000e101d48 */
[C---:B---3--:R-:W-:Y:S03]  /*62c0*/  HMMA.16816.F32.BF16 R20, R136.reuse, R148, RZ ;  /* 0x000000948814723c */ /* 0x048fe600000418ff */
[----:B------:R5:W-:Y:S05]  /*62d0*/  @!P6 LDGSTS.E.BYPASS.LTC128B.128 [R191+0x2000], [R244.64+0x80], !P0 ;  /* 0x02000080f4bfefae */ /* 0x000bea000c101d48 */
[C---:B------:R-:W-:Y:S01]  /*62e0*/  HMMA.16816.F32.BF16 R24, R136.reuse, R150, RZ ;  /* 0x000000968818723c */ /* 0x040fe200000418ff */
[----:B------:R5:W-:Y:S05]  /*62f0*/  @!P6 LDGSTS.E.BYPASS.LTC128B.128 [R191+0x4000], [R244.64+0x100], !P3 ;  /* 0x04000100f4bfefae */ /* 0x000bea000d901d48 */
[----:B------:R3:W-:Y:S02]  /*6300*/  @!P6 LDGSTS.E.BYPASS.LTC128B.128 [R191+0x1000], [R246.64], !P4 ;  /* 0x01000000f6bfefae */ /* 0x0007e4000e101d48 */
[C---:B----4-:R-:W-:Y:S03]  /*6310*/  HMMA.16816.F32.BF16 R28, R136.reuse, R152, RZ ;  /* 0x00000098881c723c */ /* 0x050fe600000418ff */
[----:B------:R3:W-:Y:S01]  /*6320*/  @!P6 LDGSTS.E.BYPASS.LTC128B.128 [R191+0x3000], [R246.64+0x80], !P0 ;  /* 0x03000080f6bfefae */ /* 0x0007e2000c101d48 */
[C---:B------:R-:W-:Y:S02]  /*6330*/  ISETP.GE.AND P0, PT, R233.reuse, 0x1, PT ;  /* 0x00000001e900780c */ /* 0x040fe40003f06270 */
[----:B------:R-:W-:Y:S02]  /*6340*/  IADD3 R233, R233, 0x1, RZ ;  /* 0x00000001e9e97810 */ /* 0x000fe40007ffe0ff */
[----:B------:R-:W-:Y:S01]  /*6350*/  HMMA.16816.F32.BF16 R32, R136, R154, RZ ;  /* 0x0000009a8820723c */ /* 0x000fe200000418ff */
[----:B------:R3:W-:Y:S03]  /*6360*/  @!P6 LDGSTS.E.BYPASS.LTC128B.128 [R191+0x5000], [R246.64+0x100], !P3 ;  /* 0x05000100f6bfefae */ /* 0x0007e6000d901d48 */
[----:B------:R-:W-:Y:S02]  /*6370*/  SEL R233, R233, RZ, !P0 ;  /* 0x000000ffe9e97207 */ /* 0x000fe40004000000 */
[----:B------:R-:W-:Y:S02]  /*6380*/  LDSM.16.M88.4 R168, [R184] ;  /* 0x00000000b8a8783b */ /* 0x000fe40000000200 */
[C---:B-1----:R-:W-:Y:S03]  /*6390*/  HMMA.16816.F32.BF16 R4, R156.reuse, R140, R4 ;  /* 0x0000008c9c04723c */ /* 0x042fe60000041804 */
[----:B------:R-:W1:Y:S02]  /*63a0*/  LDSM.16.M88.4 R172, [R0] ;  /* 0x0000000000ac783b */ /* 0x000e640000000200 */
[----:B-----5:R-:W-:Y:S03]  /*63b0*/  IMAD.SHL.U32 R244, R241, 0x40, RZ ;  /* 0x00000040f1f47824 */ /* 0x020fe600078e00ff */
[C---:B------:R-:W-:Y:S01]  /*63c0*/  HMMA.16816.F32.BF16 R8, R156.reuse, R142, R8 ;  /* 0x0000008e9c08723c */ /* 0x040fe20000041808 */
[----:B------:R-:W4:Y:S05]  /*63d0*/  LDSM.16.M88.4 R176, [R0+0x800] ;  /* 0x0008000000b0783b */ /* 0x000f2a0000000200 */
[----:B------:R-:W5:Y:S02]  /*63e0*/  LDSM.16.M88.4 R148, [R0+0x1000] ;  /* 0x001000000094783b */ /* 0x000f640000000200 */
[C---:B------:R-:W-:Y:S03]  /*63f0*/  HMMA.16816.F32.BF16 R12, R156.reuse, R160, R12 ;  /* 0x000000a09c0c723c */ /* 0x040fe6000004180c */
[----:B------:R-:W1:Y:S01]  /*6400*/  LDSM.16.M88.4 R136, [R0+0x1800] ;  /* 0x001800000088783b */ /* 0x000e620000000200 */
[----:B---3--:R-:W-:Y:S04]  /*6410*/  IADD3 R191, R180, R189, R135 ;  /* 0x000000bdb4bf7210 */ /* 0x008fe80007ffe087 */
[C---:B------:R-:W-:Y:S01]  /*6420*/  HMMA.16816.F32.BF16 R16, R156.reuse, R162, R16 ;  /* 0x000000a29c10723c */ /* 0x040fe20000041810 */
[----:B------:R-:W-:Y:S05]  /*6430*/  LDSM.16.M88.4 R140, [R183] ;  /* 0x00000000b78c783b */ /* 0x000fea0000000200 */
[----:B------:R-:W3:Y:S02]  /*6440*/  LDSM.16.M88.4 R152, [R2] ;  /* 0x000000000298783b */ /* 0x000ee40000000200 */
[C---:B------:R-:W-:Y:S03]  /*6450*/  HMMA.16816.F32.BF16 R20, R156.reuse, R164, R20 ;  /* 0x000000a49c14723c */ /* 0x040fe60000041814 */
[----:B------:R-:W3:Y:S05]  /*6460*/  LDSM.16.M88.4 R160, [R2+0x800] ;  /* 0x0008000002a0783b */ /* 0x000eea0000000200 */
[C---:B------:R-:W-:Y:S01]  /*6470*/  HMMA.16816.F32.BF16 R24, R156.reuse, R166, R24 ;  /* 0x000000a69c18723c */ /* 0x040fe20000041818 */
[----:B------:R-:W3:Y:S05]  /*6480*/  LDSM.16.M88.4 R164, [R2+0x1000] ;  /* 0x0010000002a4783b */ /* 0x000eea0000000200 */
[----:B------:R-:W0:Y:S02]  /*6490*/  LDGDEPBAR ;  /* 0x00000000000079af */ /* 0x000e240000000000 */
[C---:B--2---:R-:W-:Y:S08]  /*64a0*/  HMMA.16816.F32.BF16 R28, R156.reuse, R144, R28 ;  /* 0x000000909c1c723c */ /* 0x044ff0000004181c */
[----:B------:R-:W-:Y:S01]  /*64b0*/  HMMA.16816.F32.BF16 R32, R156, R146, R32 ;  /* 0x000000929c20723c */ /* 0x000fe20000041820 */
[----:B------:R-:W2:Y:S05]  /*64c0*/  LDSM.16.M88.4 R144, [R2+0x1800] ;  /* 0x001800000290783b */ /* 0x000eaa0000000200 */
[----:B------:R-:W-:Y:S02]  /*64d0*/  LDSM.16.M88.4 R156, [R188+0x4000] ;  /* 0x00400000bc9c783b */ /* 0x000fe40000000200 */
[C---:B-1----:R-:W-:Y:S08]  /*64e0*/  HMMA.16816.F32.BF16 R4, R168.reuse, R172, R4 ;  /* 0x000000aca804723c */ /* 0x042ff00000041804 */
[C---:B------:R-:W-:Y:S01]  /*64f0*/  HMMA.16816.F32.BF16 R8, R168.reuse, R174, R8 ;  /* 0x000000aea808723c */ /* 0x040fe20000041808 */
[----:B------:R-:W1:Y:S07]  /*6500*/  LDSM.16.M88.4 R172, [R189+0x2000] ;  /* 0x00200000bdac783b */ /* 0x000e6e0000000200 */
[C---:B----4-:R-:W-:Y:S08]  /*6510*/  HMMA.16816.F32.BF16 R12, R168.reuse, R176, R12 ;  /* 0x000000b0a80c723c */ /* 0x050ff0000004180c */
[C---:B------:R-:W-:Y:S01]  /*6520*/  HMMA.16816.F32.BF16 R16, R168.reuse, R178, R16 ;  /* 0x000000b2a810723c */ /* 0x040fe20000041810 */
[----:B------:R-:W4:Y:S07]  /*6530*/  LDSM.16.M88.4 R176, [R189+0x2800] ;  /* 0x00280000bdb0783b */ /* 0x000f2e0000000200 */
[C---:B-----5:R-:W-:Y:S08]  /*6540*/  HMMA.16816.F32.BF16 R20, R168.reuse, R148, R20 ;  /* 0x00000094a814723c */ /* 0x060ff00000041814 */
[C---:B------:R-:W-:Y:S01]  /*6550*/  HMMA.16816.F32.BF16 R24, R168.reuse, R150, R24 ;  /* 0x00000096a818723c */ /* 0x040fe20000041818 */
[----:B------:R-:W5:Y:S07]  /*6560*/  LDSM.16.M88.4 R148, [R189+0x3000] ;  /* 0x00300000bd94783b */ /* 0x000f6e0000000200 */
[C---:B------:R-:W-:Y:S08]  /*6570*/  HMMA.16816.F32.BF16 R28, R168.reuse, R136, R28 ;  /* 0x00000088a81c723c */ /* 0x040ff0000004181c */
[----:B------:R-:W-:Y:S01]  /*6580*/  HMMA.16816.F32.BF16 R32, R168, R138, R32 ;  /* 0x0000008aa820723c */ /* 0x000fe20000041820 */
[----:B------:R-:W1:Y:S05]  /*6590*/  LDSM.16.M88.4 R136, [R189+0x3800] ;  /* 0x00380000bd88783b */ /* 0x000e6a0000000200 */
[----:B------:R-:W-:Y:S02]  /*65a0*/  LDSM.16.M88.4 R168, [R190+0x2800] ;  /* 0x00280000bea8783b */ /* 0x000fe40000000200 */
[C---:B---3--:R-:W-:Y:S08]  /*65b0*/  HMMA.16816.F32.BF16 R4, R140.reuse, R152, R4 ;  /* 0x000000988c04723c */ /* 0x048ff00000041804 */
[C---:B------:R-:W-:Y:S01]  /*65c0*/  HMMA.16816.F32.BF16 R8, R140.reuse, R154, R8 ;  /* 0x0000009a8c08723c */ /* 0x040fe20000041808 */
[----:B------:R-:W-:Y:S07]  /*65d0*/  LDSM.16.M88.4 R152, [R185+0x4000] ;  /* 0x00400000b998783b */ /* 0x000fee0000000200 */
[C---:B------:R-:W-:Y:S08]  /*65e0*/  HMMA.16816.F32.BF16 R12, R140.reuse, R160, R12 ;  /* 0x000000a08c0c723c */ /* 0x040ff0000004180c */
[C---:B------:R-:W-:Y:S01]  /*65f0*/  HMMA.16816.F32.BF16 R16, R140.reuse, R162, R16 ;  /* 0x000000a28c10723c */ /* 0x040fe20000041810 */
[----:B------:R-:W3:Y:S07]  /*6600*/  LDSM.16.M88.4 R160, [R190+0x2000] ;  /* 0x00200000bea0783b */ /* 0x000eee0000000200 */
[C---:B------:R-:W-:Y:S08]  /*6610*/  HMMA.16816.F32.BF16 R20, R140.reuse, R164, R20 ;  /* 0x000000a48c14723c */ /* 0x040ff00000041814 */
[C---:B------:R-:W-:Y:S01]  /*6620*/  HMMA.16816.F32.BF16 R24, R140.reuse, R166, R24 ;  /* 0x000000a68c18723c */ /* 0x040fe20000041818 */
[----:B------:R-:W3:Y:S07]  /*6630*/  LDSM.16.M88.4 R164, [R190+0x3000] ;  /* 0x00300000bea4783b */ /* 0x000eee0000000200 */
        /* <DEDUP_REMOVED lines=19> */
[----:B------:R-:W3:Y:S07]  /*6770*/  LDSM.16.M88.4 R160, [R2+0x2000] ;  /* 0x0020000002a0783b */ /* 0x000eee0000000200 */
        /* <DEDUP_REMOVED lines=60> */
[----:B------:R2:W-:Y:S07]  /*6b40*/  LDSM.16.M88.4 R140, [R191+0x5800] ;  /* 0x00580000bf8c783b */ /* 0x0005ee0000000200 */
[C---:B-1----:R-:W-:Y:S08]  /*6b50*/  HMMA.16816.F32.BF16 R4, R156.reuse, R172, R4 ;  /* 0x000000ac9c04723c */ /* 0x042ff00000041804 */
[C---:B------:R-:W-:Y:S08]  /*6b60*/  HMMA.16816.F32.BF16 R8, R156.reuse, R174, R8 ;  /* 0x000000ae9c08723c */ /* 0x040ff00000041808 */
[C---:B----4-:R-:W-:Y:S04]  /*6b70*/  HMMA.16816.F32.BF16 R12, R156.reuse, R176, R12 ;  /* 0x000000b09c0c723c */ /* 0x050fe8000004180c */
[----:B--2---:R-:W-:Y:S04]  /*6b80*/  IMAD.IADD R191, R210, 0x1, R193 ;  /* 0x00000001d2bf7824 */ /* 0x004fe800078e02c1 */
[C---:B------:R-:W-:Y:S04]  /*6b90*/  HMMA.16816.F32.BF16 R16, R156.reuse, R178, R16 ;  /* 0x000000b29c10723c */ /* 0x040fe80000041810 */
[----:B------:R-:W-:Y:S04]  /*6ba0*/  @P2 IMAD.HI.U32 R243, R191, c[0x0][0x2c8], RZ ;  /* 0x0000b200bff32a27 */ /* 0x000fe800078e00ff */
[C---:B-----5:R-:W-:Y:S04]  /*6bb0*/  HMMA.16816.F32.BF16 R20, R156.reuse, R148, R20 ;  /* 0x000000949c14723c */ /* 0x060fe80000041814 */
[----:B------:R-:W-:Y:S02]  /*6bc0*/  @P2 SHF.R.U32.HI R191, RZ, c[0x0][0x2cc], R243 ;  /* 0x0000b300ffbf2a19 */ /* 0x000fe400000116f3 */
[----:B------:R-:W-:Y:S02]  /*6bd0*/  IADD3 R243, -R209, 0x1, -R244 ;  /* 0x00000001d1f37810 */ /* 0x000fe40007ffe9f4 */
[C---:B------:R-:W-:Y:S01]  /*6be0*/  HMMA.16816.F32.BF16 R24, R156.reuse, R150, R24 ;  /* 0x000000969c18723c */ /* 0x040fe20000041818 */
[----:B------:R-:W1:Y:S03]  /*6bf0*/  SHFL.IDX PT, R248, R191, RZ, 0x1c1f ;  /* 0x001c1fffbff87589 */ /* 0x000e6600000e0000 */
[----:B------:R-:W-:Y:S04]  /*6c00*/  IADD3 R243, -R228, R243, R227 ;  /* 0x000000f3e4f37210 */ /* 0x000fe80007ffe1e3 */
[C---:B------:R-:W-:Y:S04]  /*6c10*/  HMMA.16816.F32.BF16 R28, R156.reuse, R136, R28 ;  /* 0x000000889c1c723c */ /* 0x040fe8000004181c */
[C---:B------:R-:W-:Y:S02]  /*6c20*/  IADD3 R245, R243.reuse, c[0x0][0x328], RZ ;  /* 0x0000ca00f3f57a10 */ /* 0x040fe40007ffe0ff */
[----:B------:R-:W-:Y:S02]  /*6c30*/  IADD3 R243, R243, UR4, RZ ;  /* 0x00000004f3f37c10 */ /* 0x000fe4000fffe0ff */
[----:B------:R-:W-:Y:S08]  /*6c40*/  HMMA.16816.F32.BF16 R32, R156, R138, R32 ;  /* 0x0000008a9c20723c */ /* 0x000ff00000041820 */
[C---:B---3--:R-:W-:Y:S05]  /*6c50*/  HMMA.16816.F32.BF16 R4, R152.reuse, R160, R4 ;  /* 0x000000a09804723c */ /* 0x048fea0000041804 */
[--C-:B-1----:R-:W-:Y:S02]  /*6c60*/  IMAD.IADD R247, R245, 0x1, R248.reuse ;  /* 0x00000001f5f77824 */ /* 0x102fe400078e02f8 */
[----:B------:R-:W-:Y:S01]  /*6c70*/  IMAD.IADD R246, R243, 0x1, R248 ;  /* 0x00000001f3f67824 */ /* 0x000fe200078e02f8 */
[C---:B------:R-:W-:Y:S08]  /*6c80*/  HMMA.16816.F32.BF16 R8, R152.reuse, R162, R8 ;  /* 0x000000a29808723c */ /* 0x040ff00000041808 */
[C---:B------:R-:W-:Y:S08]  /*6c90*/  HMMA.16816.F32.BF16 R12, R152.reuse, R168, R12 ;  /* 0x000000a8980c723c */ /* 0x040ff0000004180c */
[C---:B------:R-:W-:Y:S08]  /*6ca0*/  HMMA.16816.F32.BF16 R16, R152.reuse, R170, R16 ;  /* 0x000000aa9810723c */ /* 0x040ff00000041810 */
[C---:B------:R-:W-:Y:S08]  /*6cb0*/  HMMA.16816.F32.BF16 R20, R152.reuse, R164, R20 ;  /* 0x000000a49814723c */ /* 0x040ff00000041814 */
[C---:B------:R-:W-:Y:S08]  /*6cc0*/  HMMA.16816.F32.BF16 R24, R152.reuse, R166, R24 ;  /* 0x000000a69818723c */ /* 0x040ff00000041818 */
[C---:B------:R-:W-:Y:S08]  /*6cd0*/  HMMA.16816.F32.BF16 R28, R152.reuse, R140, R28 ;  /* 0x0000008c981c723c */ /* 0x040ff0000004181c */
[----:B------:R-:W-:Y:S01]  /*6ce0*/  HMMA.16816.F32.BF16 R32, R152, R142, R32 ;  /* 0x0000008e9820723c */ /* 0x000fe20000041820 */
[----:B------:R-:W-:-:S07]  /*6cf0*/  @!P1 BRA `(.L_x_1674) ;  /* 0x0000018000009947 */ /* 0x000fce0003800000 */
        /* <DEDUP_REMOVED lines=13> */
.L_x_1676:
[----:B------:R-:W-:Y:S04]  /*6dd0*/  MOV R0, c[0x0][0x32c] ;  /* 0x0000cb0000007a02 */ /* 0x000fe80000000f00 */
[----:B------:R-:W-:Y:S11]  /*6de0*/  ISETP.NE.AND P0, PT, R0, 0x1, PT ;  /* 0x000000010000780c */ /* 0x000ff60003f05270 */
[----:B------:R-:W-:Y:S02]  /*6df0*/  @!UPT UIADD3 URZ, URZ, URZ, URZ ;  /* 0x0000003f3f3ff290 */ /* 0x000fe4000fffe03f */
[----:B------:R-:W-:Y:S05]  /*6e00*/  @P0 IMAD.HI.U32 R0, R137, c[0x0][0x330], RZ ;  /* 0x0000cc0089000a27 */ /* 0x000fea00078e00ff */
[----:B------:R-:W-:Y:S02]  /*6e10*/  @P0 SHF.R.U32.HI R137, RZ, c[0x0][0x334], R0 ;  /* 0x0000cd00ff890a19 */ /* 0x000fe40000011600 */
.L_x_1677:
[----:B------:R-:W-:Y:S05]  /*6e20*/  BSYNC B0 ;  /* 0x0000000000007941 */ /* 0x000fea0003800000 */
.L_x_1675:
[----:B------:R-:W-:Y:S04]  /*6e30*/  IMAD R0, R137, c[0x0][0x32c], -R244 ;  /* 0x0000cb0089007a24 */ /* 0x000fe800078e0af4 */
[----:B------:R-:W-:Y:S05]  /*6e40*/  IMAD.IADD R137, R0, 0x1, -R209 ;  /* 0x0000000100897824 */ /* 0x000fea00078e0ad1 */
[----:B------:R-:W-:Y:S02]  /*6e50*/  IADD3 R0, R137, c[0x0][0x32c], RZ ;  /* 0x0000cb0089007a10 */ /* 0x000fe40007ffe0ff */
[----:B------:R-:W-:Y:S02]  /*6e60*/  IMNMX R246, R246, R137, !PT ;  /* 0x00000089f6f67217 */ /* 0x000fe40007800200 */
[----:B------:R-:W-:Y:S02]  /*6e70*/  IMNMX R247, R247, R0, PT ;  /* 0x00000000f7f77217 */ /* 0x000fe40003800200 */
.L_x_1674:
[----:B------:R-:W-:Y:S04]  /*6e80*/  ISETP.GT.AND P0, PT, R241, -0x1, PT ;  /* 0xfffffffff100780c */ /* 0x000fe80003f04270 */
[C---:B------:R-:W-:Y:S02]  /*6e90*/  ISETP.GT.AND P4, PT, R246.reuse, RZ, P0 ;  /* 0x000000fff600720c */ /* 0x040fe40000784270 */
[C---:B------:R-:W-:Y:S02]  /*6ea0*/  ISETP.GT.AND P6, PT, R246.reuse, 0x1, P0 ;  /* 0x00000001f600780c */ /* 0x040fe400007c4270 */
[C---:B------:R-:W-:Y:S02]  /*6eb0*/  ISETP.LT.OR P4, PT, R247.reuse, 0x1, P4 ;  /* 0x00000001f700780c */ /* 0x040fe40002781670 */
[----:B------:R-:W-:Y:S02]  /*6ec0*/  ISETP.GT.AND P5, PT, R246, 0x8, P0 ;  /* 0x00000008f600780c */ /* 0x000fe400007a4270 */
[----:B------:R-:W-:Y:S02]  /*6ed0*/  FSEL R139, R4, -INF , !P4 ;  /* 0xff800000048b7808 */ /* 0x000fe40006000000 */
[C---:B------:R-:W-:Y:S01]  /*6ee0*/  ISETP.GT.AND P4, PT, R246.reuse, 0x9, P0 ;  /* 0x00000009f600780c */ /* 0x040fe20000784270 */
[----:B------:R-:W1:Y:S01]  /*6ef0*/  SHFL.IDX PT, R4, R191, 0x1, 0x1c1f ;  /* 0x003c1f00bf047f89 */ /* 0x000e6200000e0000 */
[C---:B------:R-:W-:Y:S02]  /*6f00*/  ISETP.LT.OR P6, PT, R247.reuse, 0x2, P6 ;  /* 0x00000002f700780c */ /* 0x040fe400037c1670 */
[C---:B------:R-:W-:Y:S02]  /*6f10*/  ISETP.LT.OR P5, PT, R247.reuse, 0x9, P5 ;  /* 0x00000009f700780c */ /* 0x040fe40002fa1670 */
[----:B------:R-:W-:Y:S02]  /*6f20*/  ISETP.LT.OR P4, PT, R247, 0xa, P4 ;  /* 0x0000000af700780c */ /* 0x000fe40002781670 */
[----:B------:R-:W-:Y:S02]  /*6f30*/  FSEL R137, R5, -INF , !P6 ;  /* 0xff80000005897808 */ /* 0x000fe40007000000 */
[----:B------:R-:W-:Y:S02]  /*6f40*/  ISETP.GT.AND P6, PT, R246, 0x10, P0 ;  /* 0x00000010f600780c */ /* 0x000fe400007c4270 */
[----:B------:R-:W-:Y:S02]  /*6f50*/  FSEL R5, R8, -INF , !P5 ;  /* 0xff80000008057808 */ /* 0x000fe40006800000 */
[C---:B------:R-:W-:Y:S02]  /*6f60*/  ISETP.GT.AND P5, PT, R246.reuse, 0x11, P0 ;  /* 0x00000011f600780c */ /* 0x040fe400007a4270 */
        /* <DEDUP_REMOVED lines=10> */
[----:B------:R-:W-:Y:S02]  /*7010*/  ISETP.GT.AND P5, PT, R246, 0x20, P0 ;  /* 0x00000020f600780c */ /* 0x000fe400007a4270 */
        /* <DEDUP_REMOVED lines=24> */
[----:B------:R-:W-:Y:S02]  /*71a0*/  FSEL R145, R32, -INF , !P5 ;  /* 0xff80000020917808 */ /* 0x000fe40006800000 */
        /* <DEDUP_REMOVED lines=15> */
.L_x_1680:
[----:B------:R-:W-:Y:S04]  /*72a0*/  MOV R4, c[0x0][0x32c] ;  /* 0x0000cb0000047a02 */ /* 0x000fe80000000f00 */
[----:B------:R-:W-:Y:S11]  /*72b0*/  ISETP.NE.AND P4, PT, R4, 0x1, PT ;  /* 0x000000010400780c */ /* 0x000ff60003f85270 */
[----:B------:R-:W-:Y:S02]  /*72c0*/  @!UPT UIADD3 URZ, URZ, URZ, URZ ;  /* 0x0000003f3f3ff290 */ /* 0x000fe4000fffe03f */
[----:B------:R-:W-:Y:S05]  /*72d0*/  @P4 IMAD.HI.U32 R4, R13, c[0x0][0x330], RZ ;  /* 0x0000cc000d044a27 */ /* 0x000fea00078e00ff */
[----:B------:R-:W-:Y:S02]  /*72e0*/  @P4 SHF.R.U32.HI R13, RZ, c[0x0][0x334], R4 ;  /* 0x0000cd00ff0d4a19 */ /* 0x000fe40000011604 */
.L_x_1681:
[----:B------:R-:W-:Y:S05]  /*72f0*/  BSYNC B0 ;  /* 0x0000000000007941 */ /* 0x000fea0003800000 */
.L_x_1679:
[----:B------:R-:W-:Y:S04]  /*7300*/  IMAD R244, R13, c[0x0][0x32c], -R244 ;  /* 0x0000cb000df47a24 */ /* 0x000fe800078e0af4 */
[----:B------:R-:W-:Y:S05]  /*7310*/  IMAD.IADD R17, R244, 0x1, -R209 ;  /* 0x00000001f4117824 */ /* 0x000fea00078e0ad1 */
[----:B------:R-:W-:Y:S02]  /*7320*/  IADD3 R13, R17, c[0x0][0x32c], RZ ;  /* 0x0000cb00110d7a10 */ /* 0x000fe40007ffe0ff */
[----:B------:R-:W-:Y:S02]  /*7330*/  IMNMX R2, R2, R17, !PT ;  /* 0x0000001102027217 */ /* 0x000fe40007800200 */
[----:B------:R-:W-:Y:S02]  /*7340*/  IMNMX R0, R0, R13, PT ;  /* 0x0000000d00007217 */ /* 0x000fe40003800200 */
.L_x_1678:
[----:B------:R-:W-:Y:S01]  /*7350*/  FMNMX.FTZ R4, R139, R132, !PT ;  /* 0x000000848b047209 */ /* 0x000fe20007810000 */
[----:B------:R-:W-:Y:S04]  /*7360*/  DEPBAR.LE SB0, 0x2 ;  /* 0x000080800000791a */ /* 0x000fe80000000000 */
[----:B------:R-:W-:Y:S01]  /*7370*/  FMNMX.FTZ R4, R137, R4, !PT ;  /* 0x0000000489047209 */ /* 0x000fe20007810000 */
[----:B------:R-:W-:Y:S01]  /*7380*/  BAR.SYNC.DEFER_BLOCKING 0x0 ;  /* 0x0000000000007b1d */ /* 0x000fe20000010000 */
[C---:B------:R-:W-:Y:S02]  /*7390*/  ISETP.GT.AND P6, PT, R2.reuse, RZ, P0 ;  /* 0x000000ff0200720c */ /* 0x040fe400007c4270 */
[----:B------:R-:W-:Y:S02]  /*73a0*/  FMNMX.FTZ R4, R5, R4, !PT ;  /* 0x0000000405047209 */ /* 0x000fe40007810000 */
[----:B------:R-:W-:Y:S02]  /*73b0*/  ISETP.GT.AND P5, PT, R2, 0x1, P0 ;  /* 0x000000010200780c */ /* 0x000fe400007a4270 */
[----:B------:R-:W-:Y:S02]  /*73c0*/  FMNMX.FTZ R4, R9, R4, !PT ;  /* 0x0000000409047209 */ /* 0x000fe40007810000 */
[----:B------:R-:W-:Y:S02]  /*73d0*/  ISETP.LT.OR P6, PT, R0, 0x1, P6 ;  /* 0x000000010000780c */ /* 0x000fe400037c1670 */
[----:B------:R-:W-:Y:S02]  /*73e0*/  FMNMX.FTZ R4, R163, R4, !PT ;  /* 0x00000004a3047209 */ /* 0x000fe40007810000 */
[----:B------:R-:W-:Y:S02]  /*73f0*/  FSEL R12, R6, -INF , !P6 ;  /* 0xff800000060c7808 */ /* 0x000fe40007000000 */
        /* <DEDUP_REMOVED lines=8> */
[----:B------:R-:W-:Y:S02]  /*7480*/  ISETP.LT.OR P4, PT, R0, 0x9, P4 ;  /* 0x000000090000780c */ /* 0x000fe40002781670 */
[----:B------:R-:W-:Y:S02]  /*7490*/  FMNMX.FTZ R4, R175, R4, !PT ;  /* 0x00000004af047209 */ /* 0x000fe40007810000 */
[----:B------:R-:W-:Y:S02]  /*74a0*/  ISETP.GT.AND P5, PT, R2, 0x10, P0 ;  /* 0x000000100200780c */ /* 0x000fe400007a4270 */
[----:B------:R-:W-:Y:S02]  /*74b0*/  FSEL R10, R10, -INF , !P4 ;  /* 0xff8000000a0a7808 */ /* 0x000fe40006000000 */
[----:B------:R-:W-:Y:S02]  /*74c0*/  ISETP.GT.AND P4, PT, R2, 0x11, P0 ;  /* 0x000000110200780c */ /* 0x000fe40000784270 */
[----:B------:R-:W-:Y:S02]  /*74d0*/  FMNMX.FTZ R7, R8, R7, !PT ;  /* 0x0000000708077209 */ /* 0x000fe40007810000 */
[C---:B------:R-:W-:Y:S02]  /*74e0*/  ISETP.LT.OR P6, PT, R0.reuse, 0xa, P6 ;  /* 0x0000000a0000780c */ /* 0x040fe400037c1670 */
[----:B------:R-:W-:Y:S02]  /*74f0*/  FMNMX.FTZ R4, R173, R4, !PT ;  /* 0x00000004ad047209 */ /* 0x000fe40007810000 */
[----:B------:R-:W-:Y:S02]  /*7500*/  FSEL R6, R11, -INF , !P6 ;  /* 0xff8000000b067808 */ /* 0x000fe40007000000 */
[----:B------:R-:W-:Y:S02]  /*7510*/  ISETP.LT.OR P5, PT, R0, 0x11, P5 ;  /* 0x000000110000780c */ /* 0x000fe40002fa1670 */
[----:B------:R-:W-:Y:S02]  /*7520*/  FMNMX.FTZ R7, R10, R7, !PT ;  /* 0x000000070a077209 */ /* 0x000fe40007810000 */
[----:B------:R-:W-:Y:S02]  /*7530*/  ISETP.LT.OR P4, PT, R0, 0x12, P4 ;  /* 0x000000120000780c */ /* 0x000fe40002781670 */
[----:B------:R-:W-:Y:S02]  /*7540*/  FMNMX.FTZ R4, R171, R4, !PT ;  /* 0x00000004ab047209 */ /* 0x000fe40007810000 */
[----:B------:R-:W-:Y:S02]  /*7550*/  FSEL R190, R14, -INF , !P5 ;  /* 0xff8000000ebe7808 */ /* 0x000fe40006800000 */
[----:B------:R-:W-:Y:S02]  /*7560*/  FSEL R168, R15, -INF , !P4 ;  /* 0xff8000000fa87808 */ /* 0x000fe40006000000 */
[C---:B------:R-:W-:Y:S02]  /*7570*/  ISETP.GT.AND P5, PT, R2.reuse, 0x18, P0 ;  /* 0x000000180200780c */ /* 0x040fe400007a4270 */
[----:B------:R-:W-:Y:S02]  /*7580*/  ISETP.GT.AND P4, PT, R2, 0x19, P0 ;  /* 0x000000190200780c */ /* 0x000fe40000784270 */
[----:B------:R-:W-:Y:S02]  /*7590*/  FMNMX.FTZ R7, R6, R7, !PT ;  /* 0x0000000706077209 */ /* 0x000fe40007810000 */
[----:B------:R-:W-:Y:S02]  /*75a0*/  FMNMX.FTZ R4, R151, R4, !PT ;  /* 0x0000000497047209 */ /* 0x000fe40007810000 */
[----:B------:R-:W-:Y:S02]  /*75b0*/  FMNMX.FTZ R11, R190, R7, !PT ;  /* 0x00000007be0b7209 */ /* 0x000fe40007810000 */
[C---:B------:R-:W-:Y:S02]  /*75c0*/  ISETP.LT.OR P5, PT, R0.reuse, 0x19, P5 ;  /* 0x000000190000780c */ /* 0x040fe40002fa1670 */
[----:B------:R-:W-:Y:S02]  /*75d0*/  ISETP.LT.OR P4, PT, R0, 0x1a, P4 ;  /* 0x0000001a0000780c */ /* 0x000fe40002781670 */
[----:B------:R-:W-:Y:S02]  /*75e0*/  FMNMX.FTZ R4, R149, R4, !PT ;  /* 0x0000000495047209 */ /* 0x000fe40007810000 */
[----:B------:R-:W-:Y:S02]  /*75f0*/  FSEL R178, R18, -INF , !P5 ;  /* 0xff80000012b27808 */ /* 0x000fe40006800000 */
[----:B------:R-:W-:Y:S02]  /*7600*/  FSEL R170, R19, -INF , !P4 ;  /* 0xff80000013aa7808 */ /* 0x000fe40006000000 */
[----:B------:R-:W-:Y:S02]  /*7610*/  ISETP.GT.AND P4, PT, R2, 0x20, P0 ;  /* 0x000000200200780c */ /* 0x000fe40000784270 */
[----:B------:R-:W-:Y:S02]  /*7620*/  FMNMX.FTZ R11, R168, R11, !PT ;  /* 0x0000000ba80b7209 */ /* 0x000fe40007810000 */
[----:B------:R-:W-:Y:S02]  /*7630*/  FMNMX.FTZ R4, R147, R4, !PT ;  /* 0x0000000493047209 */ /* 0x000fe40007810000 */
[----:B------:R-:W-:Y:S02]  /*7640*/  ISETP.GT.AND P6, PT, R2, 0x21, P0 ;  /* 0x000000210200780c */ /* 0x000fe400007c4270 */
        /* <DEDUP_REMOVED lines=10> */
[----:B------:R-:W1:Y:S01]  /*76f0*/  SHFL.BFLY PT, R4, R7, 0x2, 0x1f ;  /* 0x0c401f0007047f89 */ /* 0x000e6200000e0000 */
[----:B------:R-:W-:Y:S02]  /*7700*/  FMNMX.FTZ R11, R176, R11, !PT ;  /* 0x0000000bb00b7209 */ /* 0x000fe40007810000 */
[C---:B------:R-:W-:Y:S02]  /*7710*/  ISETP.LT.OR P5, PT, R0.reuse, 0x29, P5 ;  /* 0x000000290000780c */ /* 0x040fe40002fa1670 */
[----:B------:R-:W-:Y:S02]  /*7720*/  ISETP.LT.OR P4, PT, R0, 0x2a, P4 ;  /* 0x0000002a0000780c */ /* 0x000fe40002781670 */
[----:B------:R-:W-:Y:S02]  /*7730*/  ISETP.GT.AND P6, PT, R2, 0x30, P0 ;  /* 0x000000300200780c */ /* 0x000fe400007c4270 */
[----:B------:R-:W-:Y:S02]  /*7740*/  FSEL R172, R26, -INF , !P5 ;  /* 0xff8000001aac7808 */ /* 0x000fe40006800000 */
[----:B------:R-:W-:Y:S02]  /*7750*/  FMNMX.FTZ R11, R174, R11, !PT ;  /* 0x0000000bae0b7209 */ /* 0x000fe40007810000 */
[----:B------:R-:W-:Y:S02]  /*7760*/  FSEL R150, R27, -INF , !P4 ;  /* 0xff8000001b967808 */ /* 0x000fe40006000000 */
[----:B------:R-:W-:Y:S02]  /*7770*/  ISETP.LT.OR P6, PT, R0, 0x31, P6 ;  /* 0x000000310000780c */ /* 0x000fe400037c1670 */
[----:B------:R-:W-:Y:S02]  /*7780*/  ISETP.GT.AND P5, PT, R2, 0x31, P0 ;  /* 0x000000310200780c */ /* 0x000fe400007a4270 */
[----:B------:R-:W-:Y:S02]  /*7790*/  FMNMX.FTZ R11, R172, R11, !PT ;  /* 0x0000000bac0b7209 */ /* 0x000fe40007810000 */
[----:B------:R-:W-:Y:S02]  /*77a0*/  FSEL R146, R30, -INF , !P6 ;  /* 0xff8000001e927808 */ /* 0x000fe40007000000 */
[----:B------:R-:W-:Y:S02]  /*77b0*/  FMNMX.FTZ R11, R150, R11, !PT ;  /* 0x0000000b960b7209 */ /* 0x000fe40007810000 */
[----:B------:R-:W-:Y:S02]  /*77c0*/  ISETP.GT.AND P4, PT, R2, 0x38, P0 ;  /* 0x000000380200780c */ /* 0x000fe40000784270 */
[----:B------:R-:W-:Y:S02]  /*77d0*/  ISETP.LT.OR P5, PT, R0, 0x32, P5 ;  /* 0x000000320000780c */ /* 0x000fe40002fa1670 */
[----:B------:R-:W-:Y:S02]  /*77e0*/  FMNMX.FTZ R11, R146, R11, !PT ;  /* 0x0000000b920b7209 */ /* 0x000fe40007810000 */
[----:B------:R-:W-:Y:S02]  /*77f0*/  FSEL R144, R31, -INF , !P5 ;  /* 0xff8000001f907808 */ /* 0x000fe40006800000 */
[----:B------:R-:W-:Y:S02]  /*7800*/  ISETP.LT.OR P4, PT, R0, 0x39, P4 ;  /* 0x000000390000780c */ /* 0x000fe40002781670 */
[----:B------:R-:W-:Y:S02]  /*7810*/  ISETP.GT.AND P0, PT, R2, 0x39, P0 ;  /* 0x000000390200780c */ /* 0x000fe40000704270 */
[----:B------:R-:W-:Y:S02]  /*7820*/  FSEL R142, R34, -INF , !P4 ;  /* 0xff800000228e7808 */ /* 0x000fe40006000000 */
[----:B------:R-:W-:Y:S02]  /*7830*/  FMNMX.FTZ R11, R144, R11, !PT ;  /* 0x0000000b900b7209 */ /* 0x000fe40007810000 */
[----:B------:R-:W-:Y:S02]  /*7840*/  ISETP.LT.OR P0, PT, R0, 0x3a, P0 ;  /* 0x0000003a0000780c */ /* 0x000fe40000701670 */
[----:B------:R-:W-:Y:S02]  /*7850*/  FMNMX.FTZ R15, R142, R11, !PT ;  /* 0x0000000b8e0f7209 */ /* 0x000fe40007810000 */
[----:B------:R-:W-:Y:S02]  /*7860*/  FSEL R140, R35, -INF , !P0 ;  /* 0xff800000238c7808 */ /* 0x000fe40004000000 */
[----:B-1----:R-:W-:Y:S02]  /*7870*/  FMNMX.FTZ R4, R7, R4, !PT ;  /* 0x0000000407047209 */ /* 0x002fe40007810000 */
[----:B------:R-:W-:Y:S02]  /*7880*/  FMNMX.FTZ R7, R140, R15, !PT ;  /* 0x0000000f8c077209 */ /* 0x000fe40007810000 */
[-C--:B------:R-:W-:Y:S01]  /*7890*/  IADD3 R154, R182, R133.reuse, RZ ;  /* 0x00000085b69a7210 */ /* 0x080fe20007ffe0ff */
[----:B------:R-:W1:Y:S01]  /*78a0*/  SHFL.BFLY PT, R13, R4, 0x1, 0x1f ;  /* 0x0c201f00040d7f89 */ /* 0x000e6200000e0000 */
[----:B------:R-:W-:Y:S02]  /*78b0*/  IADD3 R152, R181, R133, RZ ;  /* 0x00000085b5987210 */ /* 0x000fe40007ffe0ff */
[C---:B------:R-:W-:Y:S02]  /*78c0*/  IADD3 R153, R187.reuse, R154, RZ ;  /* 0x0000009abb997210 */ /* 0x040fe40007ffe0ff */
[----:B------:R-:W-:Y:S03]  /*78d0*/  IADD3 R133, R187, R152, RZ ;  /* 0x00000098bb857210 */ /* 0x000fe60007ffe0ff */
[----:B------:R-:W2:Y:S08]  /*78e0*/  SHFL.BFLY PT, R0, R7, 0x2, 0x1f ;  /* 0x0c401f0007007f89 */ /* 0x000eb000000e0000 */
[----:B------:R-:W-:Y:S01]  /*78f0*/  LDSM.16.MT88.4 R20, [R153] ;  /* 0x000000009914783b */ /* 0x000fe20000004200 */
[----:B-1----:R-:W-:Y:S07]  /*7900*/  FMNMX.FTZ R2, R4, R13, !PT ;  /* 0x0000000d04027209 */ /* 0x002fee0007810000 */
[----:B------:R-:W-:Y:S01]  /*7910*/  LDSM.16.MT88.4 R28, [R152] ;  /* 0x00000000981c783b */ /* 0x000fe20000004200 */
[C---:B------:R-:W-:Y:S01]  /*7920*/  FSETP.NEU.FTZ.AND P0, PT, R2.reuse, -INF , PT ;  /* 0xff8000000200780b */ /* 0x040fe20003f1d000 */
[C---:B------:R-:W-:Y:S01]  /*7930*/  FMUL.FTZ R148, R2.reuse, c[0x0][0x2d0] ;  /* 0x0000b40002947a20 */ /* 0x040fe20000410000 */
[----:B--2---:R-:W-:Y:S02]  /*7940*/  FMNMX.FTZ R11, R7, R0, !PT ;  /* 0x00000000070b7209 */ /* 0x004fe40007810000 */
[----:B------:R-:W-:Y:S02]  /*7950*/  FSEL R7, R2, RZ, P0 ;  /* 0x000000ff02077208 */ /* 0x000fe40000000000 */
[----:B------:R-:W-:Y:S01]  /*7960*/  FSEL R148, R148, RZ, P0 ;  /* 0x000000ff94947208 */ /* 0x000fe20000000000 */
[----:B------:R-:W1:Y:S02]  /*7970*/  SHFL.BFLY PT, R0, R11, 0x1, 0x1f ;  /* 0x0c201f000b007f89 */ /* 0x000e6400000e0000 */
[----:B------:R-:W-:Y:S02]  /*7980*/  FADD.FTZ R4, -R7, R132 ;  /* 0x0000008407047221 */ /* 0x000fe40000010100 */
[--C-:B------:R-:W-:Y:S02]  /*7990*/  FFMA.FTZ R155, R5, c[0x0][0x2d0], -R148.reuse ;  /* 0x0000b400059b7a23 */ /* 0x100fe40000010894 */
[----:B------:R-:W-:Y:S02]  /*79a0*/  FMUL.FTZ R5, R4, c[0x0][0x2d0] ;  /* 0x0000b40004057a20 */ /* 0x000fe40000410000 */
        /* <DEDUP_REMOVED lines=9> */
[--C-:B------:R-:W-:Y:S01]  /*7a40*/  FFMA.FTZ R165, R165, c[0x0][0x2d0], -R148.reuse ;  /* 0x0000b400a5a57a23 */ /* 0x100fe20000010894 */
[----:B-1----:R-:W-:Y:S01]  /*7a50*/  FMNMX.FTZ R0, R11, R0, !PT ;  /* 0x000000000b007209 */ /* 0x002fe20007810000 */
[--C-:B------:R-:W-:Y:S02]  /*7a60*/  FFMA.FTZ R166, R167, c[0x0][0x2d0], -R148.reuse ;  /* 0x0000b400a7a67a23 */ /* 0x100fe40000010894 */
[--C-:B------:R-:W-:Y:S01]  /*7a70*/  FFMA.FTZ R175, R175, c[0x0][0x2d0], -R148.reuse ;  /* 0x0000b400afaf7a23 */ /* 0x100fe20000010894 */
[C---:B------:R-:W-:Y:S01]  /*7a80*/  FSETP.NEU.FTZ.AND P0, PT, R0.reuse, -INF , PT ;  /* 0xff8000000000780b */ /* 0x040fe20003f1d000 */
[C---:B------:R-:W-:Y:S03]  /*7a90*/  FMUL.FTZ R141, R0.reuse, c[0x0][0x2d0] ;  /* 0x0000b400008d7a20 */ /* 0x040fe60000410000 */
[----:B------:R-:W1:Y:S01]  /*7aa0*/  MUFU.EX2 R156, R156 ;  /* 0x0000009c009c7308 */ /* 0x000e620000000800 */
[----:B------:R-:W-:Y:S01]  /*7ab0*/  FSEL R4, R0, RZ, P0 ;  /* 0x000000ff00047208 */ /* 0x000fe20000000000 */
[--C-:B------:R-:W-:Y:S01]  /*7ac0*/  FFMA.FTZ R171, R171, c[0x0][0x2d0], -R148.reuse ;  /* 0x0000b400abab7a23 */ /* 0x100fe20000010894 */
[----:B------:R-:W-:Y:S03]  /*7ad0*/  FSEL R141, R141, RZ, P0 ;  /* 0x000000ff8d8d7208 */ /* 0x000fe60000000000 */
[----:B------:R-:W-:Y:S02]  /*7ae0*/  FADD.FTZ R4, -R4, R3 ;  /* 0x0000000304047221 */ /* 0x000fe40000010100 */
[--C-:B------:R-:W-:Y:S02]  /*7af0*/  FFMA.FTZ R160, R12, c[0x0][0x2d0], -R141.reuse ;  /* 0x0000b4000ca07a23 */ /* 0x100fe4000001088d */
[----:B------:R-:W2:Y:S01]  /*7b00*/  LDSM.16.MT88.4 R12, [R154] ;  /* 0x000000009a0c783b */ /* 0x000ea20000004200 */
[--C-:B------:R-:W-:Y:S01]  /*7b10*/  FFMA.FTZ R159, R8, c[0x0][0x2d0], -R141.reuse ;  /* 0x0000b400089f7a23 */ /* 0x100fe2000001088d */
[----:B------:R-:W3:Y:S01]  /*7b20*/  MUFU.EX2 R158, R158 ;  /* 0x0000009e009e7308 */ /* 0x000ee20000000800 */
[--C-:B------:R-:W-:Y:S02]  /*7b30*/  FFMA.FTZ R157, R10, c[0x0][0x2d0], -R141.reuse ;  /* 0x0000b4000a9d7a23 */ /* 0x100fe4000001088d */
[--C-:B------:R-:W-:Y:S02]  /*7b40*/  FFMA.FTZ R162, R6, c[0x0][0x2d0], -R141.reuse ;  /* 0x0000b40006a27a23 */ /* 0x100fe4000001088d */
[----:B------:R-:W-:Y:S02]  /*7b50*/  FMUL.FTZ R3, R4, c[0x0][0x2d0] ;  /* 0x0000b40004037a20 */ /* 0x000fe40000410000 */
[--C-:B------:R-:W-:Y:S02]  /*7b60*/  FFMA.FTZ R177, R150, c[0x0][0x2d0], -R141.reuse ;  /* 0x0000b40096b17a23 */ /* 0x100fe4000001088d */
[--C-:B------:R-:W-:Y:S01]  /*7b70*/  FFMA.FTZ R191, R146, c[0x0][0x2d0], -R141.reuse ;  /* 0x0000b40092bf7a23 */ /* 0x100fe2000001088d */
[----:B------:R-:W4:Y:S01]  /*7b80*/  MUFU.EX2 R132, R5 ;  /* 0x0000000500847308 */ /* 0x000f220000000800 */
[--C-:B------:R-:W-:Y:S01]  /*7b90*/  FFMA.FTZ R246, R144, c[0x0][0x2d0], -R141.reuse ;  /* 0x0000b40090f67a23 */ /* 0x100fe2000001088d */
[----:B-1----:R-:W-:Y:S01]  /*7ba0*/  F2FP.BF16.PACK_AB R136, R156, R161 ;  /* 0x000000a19c88723e */ /* 0x002fe200000010ff */
[----:B------:R-:W-:Y:S01]  /*7bb0*/  LDSM.16.MT88.4 R144, [R153+0x3800] ;  /* 0x003800009990783b */ /* 0x000fe20000004200 */
[--C-:B------:R-:W-:Y:S02]  /*7bc0*/  FFMA.FTZ R243, R142, c[0x0][0x2d0], -R141.reuse ;  /* 0x0000b4008ef37a23 */ /* 0x100fe4000001088d */
[--C-:B------:R-:W-:Y:S02]  /*7bd0*/  FFMA.FTZ R167, R190, c[0x0][0x2d0], -R141.reuse ;  /* 0x0000b400bea77a23 */ /* 0x100fe4000001088d */
[--C-:B------:R-:W-:Y:S02]  /*7be0*/  FFMA.FTZ R190, R151, c[0x0][0x2d0], -R148.reuse ;  /* 0x0000b40097be7a23 */ /* 0x100fe40000010894 */
[----:B------:R-:W-:Y:S01]  /*7bf0*/  MUFU.EX2 R160, R160 ;  /* 0x000000a000a07308 */ /* 0x000fe20000000800 */
[--C-:B------:R-:W-:Y:S02]  /*7c00*/  FFMA.FTZ R168, R168, c[0x0][0x2d0], -R141.reuse ;  /* 0x0000b400a8a87a23 */ /* 0x100fe4000001088d */
[--C-:B------:R-:W-:Y:S01]  /*7c10*/  FFMA.FTZ R169, R178, c[0x0][0x2d0], -R141.reuse ;  /* 0x0000b400b2a97a23 */ /* 0x100fe2000001088d */
[----:B---3--:R-:W-:Y:S01]  /*7c20*/  F2FP.BF16.PACK_AB R138, R158, R155 ;  /* 0x0000009b9e8a723e */ /* 0x008fe200000010ff */
[--C-:B------:R-:W-:Y:S02]  /*7c30*/  FFMA.FTZ R170, R170, c[0x0][0x2d0], -R141.reuse ;  /* 0x0000b400aaaa7a23 */ /* 0x100fe4000001088d */
[--C-:B------:R-:W-:Y:S02]  /*7c40*/  FFMA.FTZ R178, R173, c[0x0][0x2d0], -R148.reuse ;  /* 0x0000b400adb27a23 */ /* 0x100fe40000010894 */
[--C-:B------:R-:W-:Y:S01]  /*7c50*/  FFMA.FTZ R173, R176, c[0x0][0x2d0], -R141.reuse ;  /* 0x0000b400b0ad7a23 */ /* 0x100fe2000001088d */
[----:B------:R-:W1:Y:S01]  /*7c60*/  MUFU.EX2 R159, R159 ;  /* 0x0000009f009f7308 */ /* 0x000e620000000800 */
[--C-:B------:R-:W-:Y:S02]  /*7c70*/  FFMA.FTZ R176, R149, c[0x0][0x2d0], -R148.reuse ;  /* 0x0000b40095b07a23 */ /* 0x100fe40000010894 */
[----:B------:R-:W-:Y:S02]  /*7c80*/  FFMA.FTZ R148, R143, c[0x0][0x2d0], -R148 ;  /* 0x0000b4008f947a23 */ /* 0x000fe40000010894 */
[C---:B----4-:R-:W-:Y:S02]  /*7c90*/  FMUL.FTZ R4, R132.reuse, R128 ;  /* 0x0000008084047220 */ /* 0x050fe40000410000 */
        /* <DEDUP_REMOVED lines=9> */
[C---:B------:R-:W-:Y:S02]  /*7d30*/  FMUL.FTZ R32, R132.reuse, R120 ;  /* 0x0000007884207220 */ /* 0x040fe40000410000 */
[C---:B------:R-:W-:Y:S01]  /*7d40*/  FMUL.FTZ R33, R132.reuse, R121 ;  /* 0x0000007984217220 */ /* 0x040fe20000410000 */
[----:B-1----:R-:W-:Y:S01]  /*7d50*/  F2FP.BF16.PACK_AB R137, R159, R160 ;  /* 0x000000a09f89723e */ /* 0x002fe200000010ff */
[C---:B------:R-:W-:Y:S02]  /*7d60*/  FMUL.FTZ R36, R132.reuse, R36 ;  /* 0x0000002484247220 */ /* 0x040fe40000410000 */
[C---:B------:R-:W-:Y:S02]  /*7d70*/  FMUL.FTZ R37, R132.reuse, R37 ;  /* 0x0000002584257220 */ /* 0x040fe40000410000 */
[C---:B------:R-:W-:Y:S01]  /*7d80*/  FMUL.FTZ R40, R132.reuse, R40 ;  /* 0x0000002884287220 */ /* 0x040fe20000410000 */
        /* <DEDUP_REMOVED lines=22> */
[C---:B--2---:R-:W-:Y:S03]  /*7ef0*/  HMMA.16816.F32.BF16 R4, R136.reuse, R12, R4 ;  /* 0x0000000c8804723c */ /* 0x044fe60000041804 */
        /* <DEDUP_REMOVED lines=16> */
[----:B------:R-:W3:Y:S02]  /*8000*/  LDSM.16.MT88.4 R100, [R133] ;  /* 0x000000008564783b */ /* 0x000ee40000004200 */
        /* <DEDUP_REMOVED lines=8> */
[----:B------:R-:W4:Y:S01]  /*8090*/  MUFU.EX2 R168, R168 ;  /* 0x000000a800a87308 */ /* 0x000f220000000800 */
[C---:B------:R-:W-:Y:S01]  /*80a0*/  FMUL.FTZ R22, R3.reuse, R110 ;  /* 0x0000006e03167220 */ /* 0x040fe20000410000 */
[----:B------:R-:W-:Y:S03]  /*80b0*/  LDSM.16.MT88.4 R120, [R133+0x800] ;  /* 0x000800008578783b */ /* 0x000fe60000004200 */
[C---:B------:R-:W-:Y:S02]  /*80c0*/  FMUL.FTZ R23, R3.reuse, R111 ;  /* 0x0000006f03177220 */ /* 0x040fe40000410000 */
[C---:B------:R-:W-:Y:S02]  /*80d0*/  FMUL.FTZ R42, R3.reuse, R42 ;  /* 0x0000002a032a7220 */ /* 0x040fe40000410000 */
[C---:B------:R-:W-:Y:S01]  /*80e0*/  FMUL.FTZ R43, R3.reuse, R43 ;  /* 0x0000002b032b7220 */ /* 0x040fe20000410000 */
[----:B------:R-:W5:Y:S01]  /*80f0*/  LDSM.16.MT88.4 R108, [R153+0x2000] ;  /* 0x00200000996c783b */ /* 0x000f620000004200 */
[C---:B------:R-:W-:Y:S01]  /*8100*/  FMUL.FTZ R46, R3.reuse, R46 ;  /* 0x0000002e032e7220 */ /* 0x040fe20000410000 */
[C---:B------:R-:W-:Y:S01]  /*8110*/  HMMA.16816.F32.BF16 R20, R136.reuse, R28, R20 ;  /* 0x0000001c8814723c */ /* 0x040fe20000041814 */
[----:B------:R-:W-:Y:S02]  /*8120*/  MUFU.EX2 R169, R169 ;  /* 0x000000a900a97308 */ /* 0x000fe40000000800 */
[C---:B------:R-:W-:Y:S02]  /*8130*/  FMUL.FTZ R47, R3.reuse, R47 ;  /* 0x0000002f032f7220 */ /* 0x040fe40000410000 */
[C---:B------:R-:W-:Y:S02]  /*8140*/  FMUL.FTZ R50, R3.reuse, R50 ;  /* 0x0000003203327220 */ /* 0x040fe40000410000 */
[C---:B------:R-:W-:Y:S01]  /*8150*/  FMUL.FTZ R28, R132.reuse, R116 ;  /* 0x00000074841c7220 */ /* 0x040fe20000410000 */
[C---:B------:R-:W-:Y:S03]  /*8160*/  HMMA.16816.F32.BF16 R24, R136.reuse, R30, R24 ;  /* 0x0000001e8818723c */ /* 0x040fe60000041818 */
[----:B------:R-:W1:Y:S01]  /*8170*/  MUFU.EX2 R170, R170 ;  /* 0x000000aa00aa7308 */ /* 0x000e620000000800 */
        /* <DEDUP_REMOVED lines=10> */
[----:B------:R-:W3:Y:S01]  /*8220*/  MUFU.EX2 R178, R178 ;  /* 0x000000b200b27308 */ /* 0x000ee20000000800 */
[C---:B------:R-:W-:Y:S02]  /*8230*/  FMUL.FTZ R59, R3.reuse, R59 ;  /* 0x0000003b033b7220 */ /* 0x040fe40000410000 */
[C---:B------:R-:W-:Y:S01]  /*8240*/  FMUL.FTZ R62, R3.reuse, R62 ;  /* 0x0000003e033e7220 */ /* 0x040fe20000410000 */
[C---:B------:R-:W-:Y:S01]  /*8250*/  HMMA.16816.F32.BF16 R32, R136.reuse, R102, R32 ;  /* 0x000000668820723c */ /* 0x040fe20000041820 */
[----:B------:R-:W1:Y:S03]  /*8260*/  LDSM.16.MT88.4 R100, [R152+0x2000] ;  /* 0x002000009864783b */ /* 0x000e660000004200 */
[C---:B------:R-:W-:Y:S02]  /*8270*/  FMUL.FTZ R63, R3.reuse, R63 ;  /* 0x0000003f033f7220 */ /* 0x040fe40000410000 */
[C---:B------:R-:W-:Y:S01]  /*8280*/  FMUL.FTZ R65, R132.reuse, R65 ;  /* 0x0000004184417220 */ /* 0x040fe20000410000 */
[----:B------:R-:W-:Y:S01]  /*8290*/  MUFU.EX2 R171, R171 ;  /* 0x000000ab00ab7308 */ /* 0x000fe20000000800 */
[C---:B------:R-:W-:Y:S04]  /*82a0*/  HMMA.16816.F32.BF16 R36, R136.reuse, R104, R36 ;  /* 0x000000688824723c */ /* 0x040fe80000041824 */
[C---:B------:R-:W-:Y:S02]  /*82b0*/  FMUL.FTZ R66, R3.reuse, R66 ;  /* 0x0000004203427220 */ /* 0x040fe40000410000 */
[C---:B------:R-:W-:Y:S02]  /*82c0*/  FMUL.FTZ R67, R3.reuse, R67 ;  /* 0x0000004303437220 */ /* 0x040fe40000410000 */
[C---:B------:R-:W-:Y:S01]  /*82d0*/  HMMA.16816.F32.BF16 R40, R136.reuse, R106, R40 ;  /* 0x0000006a8828723c */ /* 0x040fe20000041828 */
[----:B------:R-:W2:Y:S01]  /*82e0*/  LDSM.16.MT88.4 R104, [R133+0x2000] ;  /* 0x002000008568783b */ /* 0x000ea20000004200 */
[----:B------:R-:W2:Y:S02]  /*82f0*/  MUFU.EX2 R190, R190 ;  /* 0x000000be00be7308 */ /* 0x000ea40000000800 */
        /* <DEDUP_REMOVED lines=17> */
[----:B------:R-:W1:Y:S01]  /*8410*/  LDSM.16.MT88.4 R100, [R153+0x4000] ;  /* 0x004000009964783b */ /* 0x000e620000004200 */
        /* <DEDUP_REMOVED lines=12> */
[C---:B-----5:R-:W-:Y:S04]  /*84e0*/  HMMA.16816.F32.BF16 R68, R136.reuse, R108, R68 ;  /* 0x0000006c8844723c */ /* 0x060fe80000041844 */
[C---:B------:R-:W-:Y:S02]  /*84f0*/  FMUL.FTZ R84, R132.reuse, R84 ;  /* 0x0000005484547220 */ /* 0x040fe40000410000 */
[C---:B------:R-:W-:Y:S02]  /*8500*/  FMUL.FTZ R85, R132.reuse, R85 ;  /* 0x0000005584557220 */ /* 0x040fe40000410000 */
[C---:B------:R-:W-:Y:S01]  /*8510*/  HMMA.16816.F32.BF16 R72, R136.reuse, R110, R72 ;  /* 0x0000006e8848723c */ /* 0x040fe20000041848 */
[----:B------:R-:W5:Y:S01]  /*8520*/  LDSM.16.MT88.4 R108, [R133+0x4000] ;  /* 0x00400000856c783b */ /* 0x000f620000004200 */
[----:B------:R-:W-:Y:S02]  /*8530*/  MUFU.EX2 R191, R191 ;  /* 0x000000bf00bf7308 */ /* 0x000fe40000000800 */
        /* <DEDUP_REMOVED lines=8> */
[C---:B------:R-:W-:Y:S04]  /*85c0*/  HMMA.16816.F32.BF16 R80, R136.reuse, R102, R80 ;  /* 0x000000668850723c */ /* 0x040fe80000041850 */
[----:B------:R-:W-:Y:S01]  /*85d0*/  FMUL.FTZ R92, R132, R92 ;  /* 0x0000005c845c7220 */ /* 0x000fe20000410000 */
[----:B------:R-:W-:Y:S01]  /*85e0*/  F2FP.BF16.PACK_AB R100, R164, R163 ;  /* 0x000000a3a464723e */ /* 0x000fe200000010ff */
[----:B------:R-:W-:Y:S01]  /*85f0*/  FMUL.FTZ R93, R132, R93 ;  /* 0x0000005d845d7220 */ /* 0x000fe20000410000 */
[----:B------:R-:W-:Y:S01]  /*8600*/  F2FP.BF16.PACK_AB R102, R166, R165 ;  /* 0x000000a5a666723e */ /* 0x000fe200000010ff */
[C---:B--2---:R-:W-:Y:S01]  /*8610*/  HMMA.16816.F32.BF16 R84, R136.reuse, R104, R84 ;  /* 0x000000688854723c */ /* 0x044fe20000041854 */
[----:B------:R-:W-:Y:S03]  /*8620*/  MUFU.EX2 R243, R243 ;  /* 0x000000f300f37308 */ /* 0x000fe60000000800 */
[C---:B------:R-:W-:Y:S01]  /*8630*/  FMUL.FTZ R94, R3.reuse, R94 ;  /* 0x0000005e035e7220 */ /* 0x040fe20000410000 */
[----:B----4-:R-:W-:Y:S01]  /*8640*/  F2FP.BF16.PACK_AB R101, R168, R167 ;  /* 0x000000a7a865723e */ /* 0x010fe200000010ff */
[C---:B------:R-:W-:Y:S01]  /*8650*/  FMUL.FTZ R95, R3.reuse, R95 ;  /* 0x0000005f035f7220 */ /* 0x040fe20000410000 */
[----:B------:R-:W-:Y:S01]  /*8660*/  F2FP.BF16.PACK_AB R103, R170, R169 ;  /* 0x000000a9aa67723e */ /* 0x000fe200000010ff */
[C---:B------:R-:W-:Y:S01]  /*8670*/  HMMA.16816.F32.BF16 R88, R136.reuse, R106, R88 ;  /* 0x0000006a8858723c */ /* 0x040fe20000041858 */
[----:B------:R-:W1:Y:S03]  /*8680*/  LDSM.16.MT88.4 R104, [R152+0x800] ;  /* 0x000800009868783b */ /* 0x000e660000004200 */
[C---:B------:R-:W-:Y:S02]  /*8690*/  FMUL.FTZ R96, R132.reuse, R96 ;  /* 0x0000006084607220 */ /* 0x040fe40000410000 */
[----:B------:R-:W-:Y:S02]  /*86a0*/  FMUL.FTZ R97, R132, R97 ;  /* 0x0000006184617220 */ /* 0x000fe40000410000 */
[C---:B-----5:R-:W-:Y:S04]  /*86b0*/  HMMA.16816.F32.BF16 R92, R136.reuse, R108, R92 ;  /* 0x0000006c885c723c */ /* 0x060fe8000004185c */
[C---:B------:R-:W-:Y:S02]  /*86c0*/  FMUL.FTZ R98, R3.reuse, R98 ;  /* 0x0000006203627220 */ /* 0x040fe40000410000 */
[C---:B------:R-:W-:Y:S02]  /*86d0*/  FMUL.FTZ R99, R3.reuse, R99 ;  /* 0x0000006303637220 */ /* 0x040fe40000410000 */
[--C-:B------:R-:W-:Y:S04]  /*86e0*/  FFMA.FTZ R174, R174, c[0x0][0x2d0], -R141.reuse ;  /* 0x0000b400aeae7a23 */ /* 0x100fe8000001088d */
[--C-:B------:R-:W-:Y:S01]  /*86f0*/  FFMA.FTZ R172, R172, c[0x0][0x2d0], -R141.reuse ;  /* 0x0000b400acac7a23 */ /* 0x100fe2000001088d */
[----:B------:R-:W-:Y:S01]  /*8700*/  HMMA.16816.F32.BF16 R96, R136, R110, R96 ;  /* 0x0000006e8860723c */ /* 0x000fe20000041860 */
[----:B------:R-:W2:Y:S01]  /*8710*/  LDSM.16.MT88.4 R108, [R152+0x2800] ;  /* 0x00280000986c783b */ /* 0x000ea20000004200 */
[----:B------:R-:W4:Y:S01]  /*8720*/  MUFU.EX2 R174, R174 ;  /* 0x000000ae00ae7308 */ /* 0x000f220000000800 */
[----:B------:R-:W-:Y:S02]  /*8730*/  FFMA.FTZ R141, R140, c[0x0][0x2d0], -R141 ;  /* 0x0000b4008c8d7a23 */ /* 0x000fe4000001088d */
[----:B------:R-:W-:Y:S02]  /*8740*/  FFMA.FTZ R160, R3, R238, R160 ;  /* 0x000000ee03a07223 */ /* 0x000fe400000100a0 */
[----:B------:R-:W-:Y:S01]  /*8750*/  FFMA.FTZ R161, R132, R239, R161 ;  /* 0x000000ef84a17223 */ /* 0x000fe200000100a1 */
[C---:B------:R-:W-:Y:S01]  /*8760*/  HMMA.16816.F32.BF16 R4, R100.reuse, R112, R4 ;  /* 0x000000706404723c */ /* 0x040fe20000041804 */
[----:B------:R-:W-:Y:S03]  /*8770*/  LDSM.16.MT88.4 R136, [R153+0x3000] ;  /* 0x003000009988783b */ /* 0x000fe60000004200 */
[----:B------:R5:W-:Y:S01]  /*8780*/  MUFU.EX2 R248, R141 ;  /* 0x0000008d00f87308 */ /* 0x000be20000000800 */
[----:B------:R-:W-:Y:S01]  /*8790*/  MOV R132, R2 ;  /* 0x0000000200847202 */ /* 0x000fe20000000f00 */
[----:B------:R-:W-:Y:S02]  /*87a0*/  FADD.FTZ R156, R156, R161 ;  /* 0x000000a19c9c7221 */ /* 0x000fe40000010000 */
[C---:B------:R-:W-:Y:S01]  /*87b0*/  HMMA.16816.F32.BF16 R8, R100.reuse, R114, R8 ;  /* 0x000000726408723c */ /* 0x040fe20000041808 */
[----:B------:R-:W2:Y:S03]  /*87c0*/  LDSM.16.MT88.4 R112, [R133+0x2800] ;  /* 0x002800008570783b */ /* 0x000ea60000004200 */
        /* <DEDUP_REMOVED lines=11> */
[----:B-----5:R-:W-:Y:S03]  /*8880*/  LDSM.16.MT88.4 R140, [R154+0x3800] ;  /* 0x003800009a8c783b */ /* 0x020fe60000004200 */
[----:B------:R-:W-:Y:S02]  /*8890*/  FADD.FTZ R167, R167, R162 ;  /* 0x000000a2a7a77221 */ /* 0x000fe40000010000 */
[----:B------:R-:W-:Y:S02]  /*88a0*/  FADD.FTZ R164, R164, R163 ;  /* 0x000000a3a4a47221 */ /* 0x000fe40000010000 */
[C---:B------:R-:W-:Y:S01]  /*88b0*/  HMMA.16816.F32.BF16 R24, R100.reuse, R106, R24 ;  /* 0x0000006a6418723c */ /* 0x040fe20000041818 */
[----:B------:R-:W1:Y:S03]  /*88c0*/  LDSM.16.MT88.4 R104, [R154+0x4800] ;  /* 0x004800009a68783b */ /* 0x000e660000004200 */
[----:B------:R-:W-:Y:S02]  /*88d0*/  FADD.FTZ R168, R168, R167 ;  /* 0x000000a7a8a87221 */ /* 0x000fe40000010000 */
[----:B------:R-:W-:Y:S02]  /*88e0*/  FADD.FTZ R165, R165, R164 ;  /* 0x000000a4a5a57221 */ /* 0x000fe40000010000 */
[C---:B------:R-:W-:Y:S04]  /*88f0*/  HMMA.16816.F32.BF16 R28, R100.reuse, R120, R28 ;  /* 0x00000078641c723c */ /* 0x040fe8000004181c */
[----:B------:R-:W-:Y:S02]  /*8900*/  FADD.FTZ R169, R169, R168 ;  /* 0x000000a8a9a97221 */ /* 0x000fe40000010000 */
[----:B------:R-:W-:Y:S02]  /*8910*/  FADD.FTZ R166, R166, R165 ;  /* 0x000000a5a6a67221 */ /* 0x000fe40000010000 */
[C---:B------:R-:W-:Y:S01]  /*8920*/  HMMA.16816.F32.BF16 R32, R100.reuse, R122, R32 ;  /* 0x0000007a6420723c */ /* 0x040fe20000041820 */
[----:B------:R-:W-:Y:S03]  /*8930*/  LDSM.16.MT88.4 R120, [R153+0x1000] ;  /* 0x001000009978783b */ /* 0x000fe60000004200 */
[----:B------:R-:W-:Y:S04]  /*8940*/  FADD.FTZ R170, R170, R169 ;  /* 0x000000a9aaaa7221 */ /* 0x000fe80000010000 */
        /* <DEDUP_REMOVED lines=11> */
[----:B------:R-:W5:Y:S07]  /*8a00*/  LDSM.16.MT88.4 R112, [R133+0x4800] ;  /* 0x004800008570783b */ /* 0x000f6e0000004200 */
[C---:B-1----:R-:W-:Y:S08]  /*8a10*/  HMMA.16816.F32.BF16 R68, R100.reuse, R104, R68 ;  /* 0x000000686444723c */ /* 0x042ff00000041844 */
[C---:B------:R-:W-:Y:S01]  /*8a20*/  HMMA.16816.F32.BF16 R72, R100.reuse, R106, R72 ;  /* 0x0000006a6448723c */ /* 0x040fe20000041848 */
[----:B------:R-:W1:Y:S07]  /*8a30*/  LDSM.16.MT88.4 R104, [R154+0x1000] ;  /* 0x001000009a68783b */ /* 0x000e6e0000004200 */
[C---:B------:R-:W-:Y:S08]  /*8a40*/  HMMA.16816.F32.BF16 R76, R100.reuse, R116, R76 ;  /* 0x00000074644c723c */ /* 0x040ff0000004184c */
[C---:B------:R-:W-:Y:S01]  /*8a50*/  HMMA.16816.F32.BF16 R80, R100.reuse, R118, R80 ;  /* 0x000000766450723c */ /* 0x040fe20000041850 */
[----:B------:R-:W1:Y:S07]  /*8a60*/  LDSM.16.MT88.4 R116, [R133+0x1000] ;  /* 0x001000008574783b */ /* 0x000e6e0000004200 */
[C---:B--2---:R-:W-:Y:S08]  /*8a70*/  HMMA.16816.F32.BF16 R84, R100.reuse, R108, R84 ;  /* 0x0000006c6454723c */ /* 0x044ff00000041854 */
[C---:B------:R-:W-:Y:S01]  /*8a80*/  HMMA.16816.F32.BF16 R88, R100.reuse, R110, R88 ;  /* 0x0000006e6458723c */ /* 0x040fe20000041858 */
[----:B------:R-:W2:Y:S07]  /*8a90*/  LDSM.16.MT88.4 R108, [R152+0x3000] ;  /* 0x00300000986c783b */ /* 0x000eae0000004200 */
[C---:B-----5:R-:W-:Y:S08]  /*8aa0*/  HMMA.16816.F32.BF16 R92, R100.reuse, R112, R92 ;  /* 0x00000070645c723c */ /* 0x060ff0000004185c */
[----:B------:R-:W-:Y:S01]  /*8ab0*/  HMMA.16816.F32.BF16 R96, R100, R114, R96 ;  /* 0x000000726460723c */ /* 0x000fe20000041860 */
[----:B------:R-:W-:Y:S06]  /*8ac0*/  LDSM.16.MT88.4 R112, [R154+0x5000] ;  /* 0x005000009a70783b */ /* 0x000fec0000004200 */
[----:B---3--:R-:W-:Y:S01]  /*8ad0*/  F2FP.BF16.PACK_AB R100, R178, R175 ;  /* 0x000000afb264723e */ /* 0x008fe200000010ff */
[----:B------:R-:W-:Y:S01]  /*8ae0*/  FADD.FTZ R175, R175, R166 ;  /* 0x000000a6afaf7221 */ /* 0x000fe20000010000 */
[----:B------:R-:W-:Y:S03]  /*8af0*/  F2FP.BF16.PACK_AB R102, R190, R171 ;  /* 0x000000abbe66723e */ /* 0x000fe600000010ff */
[----:B----4-:R-:W-:Y:S01]  /*8b00*/  F2FP.BF16.PACK_AB R101, R174, R173 ;  /* 0x000000adae65723e */ /* 0x010fe200000010ff */
[----:B------:R-:W-:Y:S01]  /*8b10*/  FADD.FTZ R178, R178, R175 ;  /* 0x000000afb2b27221 */ /* 0x000fe20000010000 */
[----:B------:R-:W-:Y:S03]  /*8b20*/  F2FP.BF16.PACK_AB R103, R177, R172 ;  /* 0x000000acb167723e */ /* 0x000fe600000010ff */
[----:B------:R-:W-:Y:S04]  /*8b30*/  FADD.FTZ R171, R171, R178 ;  /* 0x000000b2abab7221 */ /* 0x000fe80000010000 */
[C---:B-1----:R-:W-:Y:S03]  /*8b40*/  HMMA.16816.F32.BF16 R4, R100.reuse, R104, R4 ;  /* 0x000000686404723c */ /* 0x042fe60000041804 */
[----:B------:R-:W-:Y:S05]  /*8b50*/  FADD.FTZ R171, R190, R171 ;  /* 0x000000abbeab7221 */ /* 0x000fea0000010000 */
        /* <DEDUP_REMOVED lines=13> */
[C---:B------:R-:W-:Y:S07]  /*8c30*/  HMMA.16816.F32.BF16 R44, R100.reuse, R136, R44 ;  /* 0x00000088642c723c */ /* 0x040fee000004182c */
[C---:B------:R-:W-:Y:S01]  /*8c40*/  F2FP.BF16.PACK_AB R136, R179.reuse, R176 ;  /* 0x000000b0b388723e */ /* 0x040fe200000010ff */
[C---:B------:R-:W-:Y:S04]  /*8c50*/  HMMA.16816.F32.BF16 R48, R100.reuse, R138, R48 ;  /* 0x0000008a6430723c */ /* 0x040fe80000041830 */
[----:B------:R-:W-:Y:S01]  /*8c60*/  F2FP.BF16.PACK_AB R137, R246, R191 ;  /* 0x000000bff689723e */ /* 0x000fe200000010ff */
[----:B------:R-:W-:Y:S02]  /*8c70*/  FADD.FTZ R176, R176, R171 ;  /* 0x000000abb0b07221 */ /* 0x000fe40000010000 */
[----:B------:R-:W-:Y:S01]  /*8c80*/  F2FP.BF16.PACK_AB R138, R244, R189 ;  /* 0x000000bdf48a723e */ /* 0x000fe200000010ff */
[C---:B--2---:R-:W-:Y:S04]  /*8c90*/  HMMA.16816.F32.BF16 R52, R100.reuse, R108, R52 ;  /* 0x0000006c6434723c */ /* 0x044fe80000041834 */
[----:B------:R-:W-:Y:S01]  /*8ca0*/  F2FP.BF16.PACK_AB R139, R248, R243 ;  /* 0x000000f3f88b723e */ /* 0x000fe200000010ff */
[----:B------:R-:W-:Y:S03]  /*8cb0*/  FADD.FTZ R176, R179, R176 ;  /* 0x000000b0b3b07221 */ /* 0x000fe60000010000 */
[C---:B------:R-:W-:Y:S01]  /*8cc0*/  HMMA.16816.F32.BF16 R56, R100.reuse, R110, R56 ;  /* 0x0000006e6438723c */ /* 0x040fe20000041838 */
[----:B------:R-:W2:Y:S03]  /*8cd0*/  LDSM.16.MT88.4 R108, [R152+0x5000] ;  /* 0x00500000986c783b */ /* 0x000ea60000004200 */
[----:B------:R-:W-:Y:S04]  /*8ce0*/  FADD.FTZ R189, R189, R176 ;  /* 0x000000b0bdbd7221 */ /* 0x000fe80000010000 */
[C---:B-1----:R-:W-:Y:S04]  /*8cf0*/  HMMA.16816.F32.BF16 R60, R100.reuse, R104, R60 ;  /* 0x00000068643c723c */ /* 0x042fe8000004183c */
[----:B------:R-:W-:Y:S04]  /*8d00*/  FADD.FTZ R239, R244, R189 ;  /* 0x000000bdf4ef7221 */ /* 0x000fe80000010000 */
        /* <DEDUP_REMOVED lines=8> */
[C---:B--2---:R-:W-:Y:S08]  /*8d90*/  HMMA.16816.F32.BF16 R84, R100.reuse, R108, R84 ;  /* 0x0000006c6454723c */ /* 0x044ff00000041854 */
[C---:B------:R-:W-:Y:S08]  /*8da0*/  HMMA.16816.F32.BF16 R88, R100.reuse, R110, R88 ;  /* 0x0000006e6458723c */ /* 0x040ff00000041858 */
[C---:B-1----:R-:W-:Y:S08]  /*8db0*/  HMMA.16816.F32.BF16 R92, R100.reuse, R104, R92 ;  /* 0x00000068645c723c */ /* 0x042ff0000004185c */
[----:B------:R-:W-:Y:S08]  /*8dc0*/  HMMA.16816.F32.BF16 R96, R100, R106, R96 ;  /* 0x0000006a6460723c */ /* 0x000ff00000041860 */
[C---:B------:R-:W-:Y:S01]  /*8dd0*/  HMMA.16816.F32.BF16 R128, R136.reuse, R124, R4 ;  /* 0x0000007c8880723c */ /* 0x040fe20000041804 */
[----:B------:R-:W1:Y:S07]  /*8de0*/  LDSM.16.MT88.4 R4, [R133+0x3800] ;  /* 0x003800008504783b */ /* 0x000e6e0000004200 */
[C---:B------:R-:W-:Y:S01]  /*8df0*/  HMMA.16816.F32.BF16 R124, R136.reuse, R126, R8 ;  /* 0x0000007e887c723c */ /* 0x040fe20000041808 */
[----:B------:R-:W2:Y:S07]  /*8e00*/  LDSM.16.MT88.4 R8, [R154+0x5800] ;  /* 0x005800009a08783b */ /* 0x000eae0000004200 */
[C---:B----4-:R-:W-:Y:S01]  /*8e10*/  HMMA.16816.F32.BF16 R100, R136.reuse, R112, R12 ;  /* 0x000000708864723c */ /* 0x050fe2000004180c */
[----:B------:R-:W4:Y:S07]  /*8e20*/  LDSM.16.MT88.4 R12, [R153+0x5800] ;  /* 0x00580000990c783b */ /* 0x000f2e0000004200 */
[C---:B------:R-:W-:Y:S07]  /*8e30*/  HMMA.16816.F32.BF16 R104, R136.reuse, R114, R16 ;  /* 0x000000728868723c */ /* 0x040fee0000041810 */
[----:B------:R-:W-:Y:S01]  /*8e40*/  IADD3 R17, R241, -0x2, RZ ;  /* 0xfffffffef1117810 */ /* 0x000fe20007ffe0ff */
[C---:B---3--:R-:W-:Y:S03]  /*8e50*/  HMMA.16816.F32.BF16 R108, R136.reuse, R116, R20 ;  /* 0x00000074886c723c */ /* 0x048fe60000041814 */
[C---:B------:R-:W-:Y:S05]  /*8e60*/  ISETP.GE.AND P6, PT, R17.reuse, R230, PT ;  /* 0x000000e61100720c */ /* 0x040fea0003fc6270 */
        /* <DEDUP_REMOVED lines=13> */
[----:B------:R-:W-:Y:S01]  /*8f40*/  @P6 SHF.R.S32.HI R8, RZ, 0x1f, R17 ;  /* 0x0000001fff086819 */ /* 0x000fe20000011411 */
[C---:B------:R-:W-:Y:S04]  /*8f50*/  HMMA.16816.F32.BF16 R72, R136.reuse, R10, R72 ;  /* 0x0000000a8848723c */ /* 0x040fe80000041848 */
[----:B------:R-:W-:Y:S04]  /*8f60*/  @P6 IMAD R8, R8, c[0x0][0x1e0], RZ ;  /* 0x0000780008086a24 */ /* 0x000fe800078e02ff */
[C---:B----4-:R-:W-:Y:S04]  /*8f70*/  HMMA.16816.F32.BF16 R76, R136.reuse, R12, R76 ;  /* 0x0000000c884c723c */ /* 0x050fe8000004184c */
[C---:B------:R-:W-:Y:S02]  /*8f80*/  @P6 IMAD R8, R17.reuse, c[0x0][0x1e4], R8 ;  /* 0x0000790011086a24 */ /* 0x040fe400078e0208 */
[----:B------:R-:W-:Y:S01]  /*8f90*/  @P6 IMAD.WIDE.U32 R16, R17, c[0x0][0x1e0], RZ ;  /* 0x0000780011106a25 */ /* 0x000fe200078e00ff */
[----:B------:R-:W-:Y:S01]  /*8fa0*/  @P6 MOV R12, c[0x0][0x1e0] ;  /* 0x00007800000c6a02 */ /* 0x000fe20000000f00 */
[C---:B------:R-:W-:Y:S04]  /*8fb0*/  HMMA.16816.F32.BF16 R80, R136.reuse, R14, R80 ;  /* 0x0000000e8850723c */ /* 0x040fe80000041850 */
[----:B------:R-:W-:Y:S02]  /*8fc0*/  @P6 IADD3 R13, R17, R8, RZ ;  /* 0x00000008110d6210 */ /* 0x000fe40007ffe0ff */
[----:B------:R-:W2:Y:S01]  /*8fd0*/  LDSM.16.MT88.4 R8, [R133+0x5800] ;  /* 0x005800008508783b */ /* 0x000ea20000004200 */
[C---:B------:R-:W-:Y:S02]  /*8fe0*/  @P6 SHF.L.U32 R3, R16.reuse, 0x6, RZ ;  /* 0x0000000610036819 */ /* 0x040fe400000006ff */
[----:B------:R-:W-:Y:S01]  /*8ff0*/  @P6 SHF.L.U64.HI R16, R16, 0x6, R13 ;  /* 0x0000000610106819 */ /* 0x000fe2000001020d */
[C---:B-1----:R-:W-:Y:S02]  /*9000*/  HMMA.16816.F32.BF16 R84, R136.reuse, R4, R84 ;  /* 0x000000048854723c */ /* 0x042fe40000041854 */
[----:B------:R-:W-:Y:S02]  /*9010*/  @P6 MOV R15, c[0x0][0x1e4] ;  /* 0x00007900000f6a02 */ /* 0x000fe40000000f00 */
[----:B------:R-:W-:Y:S02]  /*9020*/  @P6 IADD3 R13, P5, R3, R236, RZ ;  /* 0x000000ec030d6210 */ /* 0x000fe40007fbe0ff */
[----:B------:R-:W-:Y:S02]  /*9030*/  @P6 LEA R3, P0, R12, R3, 0x5 ;  /* 0x000000030c036211 */ /* 0x000fe400078028ff */
[C---:B------:R-:W-:Y:S01]  /*9040*/  @P6 LEA R14, P4, R13.reuse, c[0x0][0x1c8], 0x1 ;  /* 0x000072000d0e6a11 */ /* 0x040fe200078808ff */
[C---:B------:R-:W-:Y:S03]  /*9050*/  HMMA.16816.F32.BF16 R88, R136.reuse, R6, R88 ;  /* 0x000000068858723c */ /* 0x040fe60000041858 */
[-C--:B------:R-:W-:Y:S02]  /*9060*/  @P6 IADD3.X R18, R16, R229.reuse, RZ, P5, !PT ;  /* 0x000000e510126210 */ /* 0x080fe40002ffe4ff */
[----:B------:R-:W-:Y:S02]  /*9070*/  @P6 LEA.HI.X R12, R12, R16, R15, 0x5, P0 ;  /* 0x000000100c0c6211 */ /* 0x000fe400000f2c0f */
[----:B------:R-:W-:Y:S01]  /*9080*/  @P6 LEA.HI.X R15, R13, c[0x0][0x1cc], R18, 0x1, P4 ;  /* 0x000073000d0f6a11 */ /* 0x000fe200020f0c12 */
[----:B------:R-:W-:Y:S01]  /*9090*/  FADD.FTZ R13, R173, R170 ;  /* 0x000000aaad0d7221 */ /* 0x000fe20000010000 */
[----:B------:R-:W-:Y:S02]  /*90a0*/  @P6 ISETP.GE.AND P4, PT, R218, c[0x0][0x1d4], PT ;  /* 0x00007500da006a0c */ /* 0x000fe40003f86270 */
[----:B------:R-:W-:Y:S01]  /*90b0*/  @P6 ISETP.GE.AND P0, PT, R204, c[0x0][0x1d4], PT ;  /* 0x00007500cc006a0c */ /* 0x000fe20003f06270 */
[----:B------:R-:W-:Y:S01]  /*90c0*/  FADD.FTZ R13, R174, R13 ;  /* 0x0000000dae0d7221 */ /* 0x000fe20000010000 */
[----:B------:R-:W-:Y:S03]  /*90d0*/  @P6 IADD3 R3, P5, R3, R236, RZ ;  /* 0x000000ec03036210 */ /* 0x000fe60007fbe0ff */
[----:B------:R-:W-:Y:S01]  /*90e0*/  FADD.FTZ R172, R172, R13 ;  /* 0x0000000dacac7221 */ /* 0x000fe20000010000 */
[----:B------:R-:W-:Y:S02]  /*90f0*/  @P6 IADD3.X R12, R12, R229, RZ, P5, !PT ;  /* 0x000000e50c0c6210 */ /* 0x000fe40002ffe4ff */
[----:B------:R-:W-:Y:S01]  /*9100*/  @P6 LEA R4, P5, R3, c[0x0][0x1c8], 0x1 ;  /* 0x0000720003046a11 */ /* 0x000fe200078a08ff */
[----:B------:R-:W-:Y:S03]  /*9110*/  FADD.FTZ R172, R177, R172 ;  /* 0x000000acb1ac7221 */ /* 0x000fe60000010000 */
[----:B------:R-:W-:Y:S01]  /*9120*/  @P6 LEA.HI.X R5, R3, c[0x0][0x1cc], R12, 0x1, P5 ;  /* 0x0000730003056a11 */ /* 0x000fe200028f0c0c */
[----:B------:R-:W-:Y:S02]  /*9130*/  @P6 IMAD R3, R233, 0x6000, R206 ;  /* 0x00006000e9036824 */ /* 0x000fe400078e02ce */
[----:B------:R-:W-:Y:S01]  /*9140*/  FADD.FTZ R191, R191, R172 ;  /* 0x000000acbfbf7221 */ /* 0x000fe20000010000 */
[C---:B--2---:R-:W-:Y:S02]  /*9150*/  HMMA.16816.F32.BF16 R92, R136.reuse, R8, R92 ;  /* 0x00000008885c723c */ /* 0x044fe4000004185c */
[----:B------:R-:W-:Y:S01]  /*9160*/  @!PT LDS RZ, [RZ] ;  /* 0x00000000fffff984 */ /* 0x000fe20000000800 */
[----:B------:R-:W-:Y:S01]  /*9170*/  @!PT LDS RZ, [RZ] ;  /* 0x00000000fffff984 */ /* 0x000fe20000000800 */
[----:B------:R-:W-:Y:S01]  /*9180*/  @!PT LDS RZ, [RZ] ;  /* 0x00000000fffff984 */ /* 0x000fe20000000800 */
[----:B------:R1:W-:Y:S01]  /*9190*/  @P6 LDGSTS.E.BYPASS.LTC128B.128 [R3], [R14.64], !P4 ;  /* 0x000000000e036fae */ /* 0x0003e2000e101d48 */
[----:B------:R-:W-:Y:S04]  /*91a0*/  FADD.FTZ R246, R246, R191 ;  /* 0x000000bff6f67221 */ /* 0x000fe80000010000 */
[----:B------:R-:W-:Y:S01]  /*91b0*/  FADD.FTZ R243, R243, R246 ;  /* 0x000000f6f3f37221 */ /* 0x000fe20000010000 */
[----:B------:R-:W-:Y:S02]  /*91c0*/  HMMA.16816.F32.BF16 R96, R136, R10, R96 ;  /* 0x0000000a8860723c */ /* 0x000fe40000041860 */
[----:B------:R1:W-:Y:S02]  /*91d0*/  @P6 LDGSTS.E.BYPASS.LTC128B.128 [R3+0x2000], [R14.64+0x80], !P0 ;  /* 0x020000800e036fae */ /* 0x0003e4000c101d48 */
[----:B------:R-:W-:Y:S06]  /*91e0*/  FADD.FTZ R238, R248, R243 ;  /* 0x000000f3f8ee7221 */ /* 0x000fec0000010000 */
[----:B------:R1:W-:Y:S08]  /*91f0*/  @P6 LDGSTS.E.BYPASS.LTC128B.128 [R3+0x4000], [R14.64+0x100], !P3 ;  /* 0x040001000e036fae */ /* 0x0003f0000d901d48 */
[----:B------:R1:W-:Y:S01]  /*9200*/  @P6 LDGSTS.E.BYPASS.LTC128B.128 [R3+0x1000], [R4.64], !P4 ;  /* 0x0100000004036fae */ /* 0x0003e2000e101d48 */
[C---:B------:R-:W-:Y:S02]  /*9210*/  ISETP.GE.AND P4, PT, R134.reuse, 0x1, PT ;  /* 0x000000018600780c */ /* 0x040fe40003f86270 */
[----:B------:R-:W-:Y:S04]  /*9220*/  IADD3 R134, R134, 0x1, RZ ;  /* 0x0000000186867810 */ /* 0x000fe80007ffe0ff */
[----:B------:R-:W-:Y:S01]  /*9230*/  SEL R134, R134, RZ, !P4 ;  /* 0x000000ff86867207 */ /* 0x000fe20006000000 */
[----:B------:R1:W-:Y:S01]  /*9240*/  @P6 LDGSTS.E.BYPASS.LTC128B.128 [R3+0x3000], [R4.64+0x80], !P0 ;  /* 0x0300008004036fae */ /* 0x0003e2000c101d48 */
[C---:B------:R-:W-:Y:S02]  /*9250*/  ISETP.GT.AND P0, PT, R241.reuse, R242, PT ;  /* 0x000000f2f100720c */ /* 0x040fe40003f04270 */
[----:B------:R-:W-:Y:S05]  /*9260*/  IADD3 R241, R241, -0x1, RZ ;  /* 0xfffffffff1f17810 */ /* 0x000fea0007ffe0ff */
[----:B------:R1:W-:Y:S08]  /*9270*/  @P6 LDGSTS.E.BYPASS.LTC128B.128 [R3+0x5000], [R4.64+0x100], !P3 ;  /* 0x0500010004036fae */ /* 0x0003f0000d901d48 */
[----:B------:R-:W0:Y:S01]  /*9280*/  LDGDEPBAR ;  /* 0x00000000000079af */ /* 0x000e220000000000 */
[----:B-1----:R-:W-:Y:S01]  /*9290*/  MOV R3, R0 ;  /* 0x0000000000037202 */ /* 0x002fe20000000f00 */
[----:B------:R-:W-:-:S06]  /*92a0*/  @P0 BRA `(.L_x_1682) ;  /* 0xffffccd000000947 */ /* 0x000fcc000383ffff */
.L_x_1673:
[----:B------:R-:W-:-:S05]  /*92b0*/  IADD3 R4, R193, 0x7f, RZ ;  /* 0x0000007fc1047810 */ /* 0x000fca0007ffe0ff */
        /* <DEDUP_REMOVED lines=15> */
.L_x_1685:
[----:B------:R-:W-:-:S04]  /*93b0*/  MOV R3, c[0x0][0x32c] ;  /* 0x0000cb0000037a02 */ /* 0x000fc80000000f00 */
[----:B------:R-:W-:-:S13]  /*93c0*/  ISETP.NE.AND P0, PT, R3, 0x1, PT ;  /* 0x000000010300780c */ /* 0x000fda0003f05270 */
[----:B------:R-:W-:-:S05]  /*93d0*/  @P0 IMAD.HI.U32 R3, R5, c[0x0][0x330], RZ ;  /* 0x0000cc0005030a27 */ /* 0x000fca00078e00ff */
[----:B------:R-:W-:Y:S02]  /*93e0*/  @P0 SHF.R.U32.HI R5, RZ, c[0x0][0x334], R3 ;  /* 0x0000cd00ff050a19 */ /* 0x000fe40000011603 */
.L_x_1686:
[----:B------:R-:W-:Y:S05]  /*93f0*/  BSYNC B0 ;  /* 0x0000000000007941 */ /* 0x000fea0003800000 */
.L_x_1684:
[----:B------:R-:W-:-:S05]  /*9400*/  IMAD R5, R5, c[0x0][0x32c], RZ ;  /* 0x0000cb0005057a24 */ /* 0x000fca00078e02ff */
[----:B------:R-:W-:-:S04]  /*9410*/  IMNMX R4, R4, R5, !PT ;  /* 0x0000000504047217 */ /* 0x000fc80007800200 */
.L_x_1683:
        /* <DEDUP_REMOVED lines=10> */
.L_x_1688:
[----:B------:R-:W-:Y:S04]  /*94c0*/  DEPBAR.LE SB0, 0x2 ;  /* 0x000080800000791a */ /* 0x000fe80000000000 */
[----:B------:R-:W-:Y:S01]  /*94d0*/  WARPSYNC 0xffffffff ;  /* 0xffffffff00007948 */ /* 0x000fe20003800000 */
[----:B------:R-:W-:Y:S01]  /*94e0*/  BAR.SYNC.DEFER_BLOCKING 0x0 ;  /* 0x0000000000007b1d */ /* 0x000fe20000010000 */
[----:B------:R-:W-:Y:S01]  /*94f0*/  IMAD R177, R134, 0x6000, RZ ;  /* 0x0000600086b17824 */ /* 0x000fe200078e02ff */
[----:B------:R-:W-:Y:S02]  /*9500*/  ISETP.GE.AND P6, PT, R230, R179, PT ;  /* 0x000000b3e600720c */ /* 0x000fe40003fc6270 */
[----:B------:R-:W-:Y:S02]  /*9510*/  IADD3 R241, R179, -0x1, RZ ;  /* 0xffffffffb3f17810 */ /* 0x000fe40007ffe0ff */
[----:B------:R-:W-:Y:S04]  /*9520*/  IADD3 R172, R186, R177, RZ ;  /* 0x000000b1baac7210 */ /* 0x000fe80007ffe0ff */
[CC--:B------:R-:W-:Y:S02]  /*9530*/  IADD3 R132, R180.reuse, R172.reuse, RZ ;  /* 0x000000acb4847210 */ /* 0x0c0fe40007ffe0ff */
[----:B------:R-:W-:Y:S03]  /*9540*/  IADD3 R176, R180, R172, R135 ;  /* 0x000000acb4b07210 */ /* 0x000fe60007ffe087 */
[----:B------:R-:W-:Y:S01]  /*9550*/  @!P6 SHF.R.S32.HI R0, RZ, 0x1f, R241 ;  /* 0x0000001fff00e819 */ /* 0x000fe200000114f1 */
[----:B------:R-:W-:Y:S01]  /*9560*/  @!P6 IMAD.WIDE.U32 R28, R241, c[0x0][0x208], RZ ;  /* 0x00008200f11cea25 */ /* 0x000fe200078e00ff */
[----:B------:R-:W-:Y:S03]  /*9570*/  @!P6 MOV R152, c[0x0][0x20c] ;  /* 0x000083000098ea02 */ /* 0x000fe60000000f00 */
[----:B------:R-:W-:Y:S01]  /*9580*/  @!P6 IMAD R0, R0, c[0x0][0x208], RZ ;  /* 0x000082000000ea24 */ /* 0x000fe200078e02ff */
[C---:B------:R-:W-:Y:S01]  /*9590*/  @!P6 SHF.L.U32 R157, R28.reuse, 0x6, RZ ;  /* 0x000000061c9de819 */ /* 0x040fe200000006ff */
[----:B------:R-:W-:Y:S01]  /*95a0*/  @!P6 IMAD R168, R233, 0x6000, R207 ;  /* 0x00006000e9a8e824 */ /* 0x000fe200078e02cf */
[----:B------:R-:W-:Y:S01]  /*95b0*/  LDSM.16.M88.4 R32, [R188] ;  /* 0x00000000bc20783b */ /* 0x000fe20000000200 */
[----:B------:R-:W-:Y:S01]  /*95c0*/  @!P6 IMAD R0, R241, c[0x0][0x20c], R0 ;  /* 0x00008300f100ea24 */ /* 0x000fe200078e0200 */
[----:B------:R-:W-:Y:S04]  /*95d0*/  @!P6 IADD3 R155, P5, R157, R234, RZ ;  /* 0x000000ea9d9be210 */ /* 0x000fe80007fbe0ff */
[----:B------:R-:W-:Y:S02]  /*95e0*/  @!P6 IADD3 R0, R29, R0, RZ ;  /* 0x000000001d00e210 */ /* 0x000fe40007ffe0ff */
[----:B------:R-:W1:Y:S01]  /*95f0*/  LDSM.16.M88.4 R8, [R172] ;  /* 0x00000000ac08783b */ /* 0x000e620000000200 */
[----:B------:R-:W-:Y:S02]  /*9600*/  @!P6 LEA R164, P4, R155, c[0x0][0x1f8], 0x1 ;  /* 0x00007e009ba4ea11 */ /* 0x000fe400078808ff */
[----:B------:R-:W-:Y:S02]  /*9610*/  @!P6 SHF.L.U64.HI R153, R28, 0x6, R0 ;  /* 0x000000061c99e819 */ /* 0x000fe40000010200 */
[----:B------:R-:W-:Y:S02]  /*9620*/  @!P6 MOV R0, c[0x0][0x208] ;  /* 0x000082000000ea02 */ /* 0x000fe40000000f00 */
[----:B------:R-:W-:Y:S01]  /*9630*/  @!P6 IADD3.X R2, R153, R194, RZ, P5, !PT ;  /* 0x000000c29902e210 */ /* 0x000fe20002ffe4ff */
[----:B------:R-:W2:Y:S01]  /*9640*/  LDSM.16.M88.4 R16, [R172+0x800] ;  /* 0x00080000ac10783b */ /* 0x000ea20000000200 */
[----:B------:R-:W-:Y:S02]  /*9650*/  @!P6 LEA R157, P0, R0, R157, 0x5 ;  /* 0x0000009d009de211 */ /* 0x000fe400078028ff */
[----:B------:R-:W-:Y:S02]  /*9660*/  @!P6 LEA.HI.X R165, R155, c[0x0][0x1fc], R2, 0x1, P4 ;  /* 0x00007f009ba5ea11 */ /* 0x000fe400020f0c02 */
[----:B------:R-:W-:Y:S02]  /*9670*/  IADD3 R2, R135, R132, RZ ;  /* 0x0000008487027210 */ /* 0x000fe40007ffe0ff */
[----:B------:R-:W-:Y:S01]  /*9680*/  @!P6 ISETP.GE.AND P4, PT, R218, c[0x0][0x1d4], PT ;  /* 0x00007500da00ea0c */ /* 0x000fe20003f86270 */
[----:B------:R-:W3:Y:S08]  /*9690*/  LDSM.16.M88.4 R24, [R172+0x1000] ;  /* 0x00100000ac18783b */ /* 0x000ef00000000200 */
[----:B------:R-:W4:Y:S08]  /*96a0*/  LDSM.16.M88.4 R136, [R172+0x1800] ;  /* 0x00180000ac88783b */ /* 0x000f300000000200 */
[----:B------:R-:W-:Y:S01]  /*96b0*/  LDSM.16.M88.4 R140, [R185] ;  /* 0x00000000b98c783b */ /* 0x000fe20000000200 */
[C---:B-1----:R-:W-:Y:S07]  /*96c0*/  HMMA.16816.F32.BF16 R4, R32.reuse, R8, RZ ;  /* 0x000000082004723c */ /* 0x042fee00000418ff */
[----:B------:R-:W1:Y:S01]  /*96d0*/  LDSM.16.M88.4 R144, [R132] ;  /* 0x000000008490783b */ /* 0x000e620000000200 */
[C---:B------:R-:W-:Y:S07]  /*96e0*/  HMMA.16816.F32.BF16 R8, R32.reuse, R10, RZ ;  /* 0x0000000a2008723c */ /* 0x040fee00000418ff */
[----:B------:R-:W5:Y:S01]  /*96f0*/  LDSM.16.M88.4 R148, [R132+0x800] ;  /* 0x000800008494783b */ /* 0x000f620000000200 */
[C---:B--2---:R-:W-:Y:S08]  /*9700*/  HMMA.16816.F32.BF16 R12, R32.reuse, R16, RZ ;  /* 0x00000010200c723c */ /* 0x044ff000000418ff */
[C---:B------:R-:W-:Y:S08]  /*9710*/  HMMA.16816.F32.BF16 R16, R32.reuse, R18, RZ ;  /* 0x000000122010723c */ /* 0x040ff000000418ff */
[C---:B---3--:R-:W-:Y:S08]  /*9720*/  HMMA.16816.F32.BF16 R20, R32.reuse, R24, RZ ;  /* 0x000000182014723c */ /* 0x048ff000000418ff */
[C---:B------:R-:W-:Y:S08]  /*9730*/  HMMA.16816.F32.BF16 R24, R32.reuse, R26, RZ ;  /* 0x0000001a2018723c */ /* 0x040ff000000418ff */
[C---:B----4-:R-:W-:Y:S07]  /*9740*/  HMMA.16816.F32.BF16 R28, R32.reuse, R136, RZ ;  /* 0x00000088201c723c */ /* 0x050fee00000418ff */
[----:B------:R-:W-:Y:S01]  /*9750*/  @!P6 LEA.HI.X R137, R0, R153, R152, 0x5, P0 ;  /* 0x000000990089e211 */ /* 0x000fe200000f2c98 */
[----:B------:R-:W-:Y:S01]  /*9760*/  HMMA.16816.F32.BF16 R32, R32, R138, RZ ;  /* 0x0000008a2020723c */ /* 0x000fe200000418ff */
[----:B------:R-:W-:Y:S01]  /*9770*/  @!P6 IADD3 R0, P5, R157, R234, RZ ;  /* 0x000000ea9d00e210 */ /* 0x000fe20007fbe0ff */
[----:B------:R-:W2:Y:S01]  /*9780*/  LDSM.16.M88.4 R152, [R132+0x1000] ;  /* 0x001000008498783b */ /* 0x000ea20000000200 */
[----:B------:R-:W-:Y:S02]  /*9790*/  @!P6 ISETP.GE.AND P0, PT, R204, c[0x0][0x1d4], PT ;  /* 0x00007500cc00ea0c */ /* 0x000fe40003f06270 */
[----:B------:R-:W-:Y:S02]  /*97a0*/  @!P6 IADD3.X R137, R137, R194, RZ, P5, !PT ;  /* 0x000000c28989e210 */ /* 0x000fe40002ffe4ff */
[C---:B------:R-:W-:Y:S01]  /*97b0*/  @!P6 LEA R170, P5, R0.reuse, c[0x0][0x1f8], 0x1 ;  /* 0x00007e0000aaea11 */ /* 0x040fe200078a08ff */
[C---:B-1----:R-:W-:Y:S05]  /*97c0*/  HMMA.16816.F32.BF16 R4, R140.reuse, R144, R4 ;  /* 0x000000908c04723c */ /* 0x042fea0000041804 */
[----:B------:R-:W-:Y:S02]  /*97d0*/  @!P6 LEA.HI.X R171, R0, c[0x0][0x1fc], R137, 0x1, P5 ;  /* 0x00007f0000abea11 */ /* 0x000fe400028f0c89 */
[----:B------:R-:W1:Y:S01]  /*97e0*/  LDSM.16.M88.4 R136, [R132+0x1800] ;  /* 0x001800008488783b */ /* 0x000e620000000200 */
[C---:B------:R-:W-:Y:S04]  /*97f0*/  HMMA.16816.F32.BF16 R8, R140.reuse, R146, R8 ;  /* 0x000000928c08723c */ /* 0x040fe80000041808 */
[----:B------:R-:W-:Y:S03]  /*9800*/  IADD3 R0, R135, R172, RZ ;  /* 0x000000ac87007210 */ /* 0x000fe60007ffe0ff */
[----:B------:R-:W-:Y:S01]  /*9810*/  @!PT LDS RZ, [RZ] ;  /* 0x00000000fffff984 */ /* 0x000fe20000000800 */
[----:B------:R-:W-:Y:S01]  /*9820*/  @!PT LDS RZ, [RZ] ;  /* 0x00000000fffff984 */ /* 0x000fe20000000800 */
[----:B------:R-:W-:Y:S01]  /*9830*/  @!PT LDS RZ, [RZ] ;  /* 0x00000000fffff984 */ /* 0x000fe20000000800 */
[----:B------:R3:W-:Y:S01]  /*9840*/  @!P6 LDGSTS.E.BYPASS.LTC128B.128 [R168], [R164.64], !P4 ;  /* 0x00000000a4a8efae */ /* 0x0007e2000e101d48 */
[C---:B-----5:R-:W-:Y:S07]  /*9850*/  HMMA.16816.F32.BF16 R12, R140.reuse, R148, R12 ;  /* 0x000000948c0c723c */ /* 0x060fee000004180c */
[----:B------:R3:W-:Y:S01]  /*9860*/  @!P6 LDGSTS.E.BYPASS.LTC128B.128 [R168+0x2000], [R164.64+0x80], !P0 ;  /* 0x02000080a4a8efae */ /* 0x0007e2000c101d48 */
[C---:B------:R-:W-:Y:S07]  /*9870*/  HMMA.16816.F32.BF16 R16, R140.reuse, R150, R16 ;  /* 0x000000968c10723c */ /* 0x040fee0000041810 */
[----:B------:R3:W-:Y:S01]  /*9880*/  @!P6 LDGSTS.E.BYPASS.LTC128B.128 [R168+0x4000], [R164.64+0x100], !P3 ;  /* 0x04000100a4a8efae */ /* 0x0007e2000d901d48 */
[C---:B--2---:R-:W-:Y:S07]  /*9890*/  HMMA.16816.F32.BF16 R20, R140.reuse, R152, R20 ;  /* 0x000000988c14723c */ /* 0x044fee0000041814 */
[----:B------:R2:W-:Y:S01]  /*98a0*/  @!P6 LDGSTS.E.BYPASS.LTC128B.128 [R168+0x1000], [R170.64], !P4 ;  /* 0x01000000aaa8efae */ /* 0x0005e2000e101d48 */
[C---:B------:R-:W-:Y:S07]  /*98b0*/  HMMA.16816.F32.BF16 R24, R140.reuse, R154, R24 ;  /* 0x0000009a8c18723c */ /* 0x040fee0000041818 */
[----:B------:R2:W-:Y:S01]  /*98c0*/  @!P6 LDGSTS.E.BYPASS.LTC128B.128 [R168+0x3000], [R170.64+0x80], !P0 ;  /* 0x03000080aaa8efae */ /* 0x0005e2000c101d48 */
[C---:B-1----:R-:W-:Y:S07]  /*98d0*/  HMMA.16816.F32.BF16 R28, R140.reuse, R136, R28 ;  /* 0x000000888c1c723c */ /* 0x042fee000004181c */
[----:B------:R2:W-:Y:S01]  /*98e0*/  @!P6 LDGSTS.E.BYPASS.LTC128B.128 [R168+0x5000], [R170.64+0x100], !P3 ;  /* 0x05000100aaa8efae */ /* 0x0005e2000d901d48 */
[----:B------:R-:W-:Y:S07]  /*98f0*/  HMMA.16816.F32.BF16 R32, R140, R138, R32 ;  /* 0x0000008a8c20723c */ /* 0x000fee0000041820 */
[----:B------:R-:W-:Y:S08]  /*9900*/  LDSM.16.M88.4 R144, [R184] ;  /* 0x00000000b890783b */ /* 0x000ff00000000200 */
[----:B------:R-:W1:Y:S08]  /*9910*/  LDSM.16.M88.4 R156, [R0] ;  /* 0x00000000009c783b */ /* 0x000e700000000200 */
[----:B------:R-:W4:Y:S08]  /*9920*/  LDSM.16.M88.4 R160, [R0+0x800] ;  /* 0x0008000000a0783b */ /* 0x000f300000000200 */
[----:B------:R-:W5:Y:S08]  /*9930*/  LDSM.16.M88.4 R148, [R0+0x1000] ;  /* 0x001000000094783b */ /* 0x000f700000000200 */
[----:B------:R-:W0:Y:S08]  /*9940*/  LDGDEPBAR ;  /* 0x00000000000079af */ /* 0x000e300000000000 */
[----:B---3--:R-:W3:Y:S01]  /*9950*/  LDSM.16.M88.4 R164, [R0+0x1800] ;  /* 0x0018000000a4783b */ /* 0x008ee20000000200 */
[C---:B-1----:R-:W-:Y:S07]  /*9960*/  HMMA.16816.F32.BF16 R4, R144.reuse, R156, R4 ;  /* 0x0000009c9004723c */ /* 0x042fee0000041804 */
[----:B------:R-:W-:Y:S01]  /*9970*/  LDSM.16.M88.4 R152, [R183] ;  /* 0x00000000b798783b */ /* 0x000fe20000000200 */
[C---:B------:R-:W-:Y:S07]  /*9980*/  HMMA.16816.F32.BF16 R8, R144.reuse, R158, R8 ;  /* 0x0000009e9008723c */ /* 0x040fee0000041808 */
[----:B--2---:R-:W1:Y:S01]  /*9990*/  LDSM.16.M88.4 R168, [R2] ;  /* 0x0000000002a8783b */ /* 0x004e620000000200 */
[C---:B----4-:R-:W-:Y:S07]  /*99a0*/  HMMA.16816.F32.BF16 R12, R144.reuse, R160, R12 ;  /* 0x000000a0900c723c */ /* 0x050fee000004180c */
[----:B------:R-:W2:Y:S01]  /*99b0*/  LDSM.16.M88.4 R136, [R2+0x800] ;  /* 0x000800000288783b */ /* 0x000ea20000000200 */
[C---:B------:R-:W-:Y:S07]  /*99c0*/  HMMA.16816.F32.BF16 R16, R144.reuse, R162, R16 ;  /* 0x000000a29010723c */ /* 0x040fee0000041810 */
[----:B------:R-:W4:Y:S01]  /*99d0*/  LDSM.16.M88.4 R140, [R2+0x1000] ;  /* 0x00100000028c783b */ /* 0x000f220000000200 */
[C---:B-----5:R-:W-:Y:S07]  /*99e0*/  HMMA.16816.F32.BF16 R20, R144.reuse, R148, R20 ;  /* 0x000000949014723c */ /* 0x060fee0000041814 */
[----:B------:R-:W5:Y:S01]  /*99f0*/  LDSM.16.M88.4 R156, [R2+0x1800] ;  /* 0x00180000029c783b */ /* 0x000f620000000200 */
[C---:B------:R-:W-:Y:S07]  /*9a00*/  HMMA.16816.F32.BF16 R24, R144.reuse, R150, R24 ;  /* 0x000000969018723c */ /* 0x040fee0000041818 */
[----:B------:R-:W-:Y:S01]  /*9a10*/  LDSM.16.M88.4 R148, [R172+0x2000] ;  /* 0x00200000ac94783b */ /* 0x000fe20000000200 */
[C---:B---3--:R-:W-:Y:S07]  /*9a20*/  HMMA.16816.F32.BF16 R28, R144.reuse, R164, R28 ;  /* 0x000000a4901c723c */ /* 0x048fee000004181c */
[----:B------:R-:W-:Y:S01]  /*9a30*/  LDSM.16.M88.4 R160, [R172+0x2800] ;  /* 0x00280000aca0783b */ /* 0x000fe20000000200 */
[----:B------:R-:W-:Y:S07]  /*9a40*/  HMMA.16816.F32.BF16 R32, R144, R166, R32 ;  /* 0x000000a69020723c */ /* 0x000fee0000041820 */
[----:B------:R-:W3:Y:S01]  /*9a50*/  LDSM.16.M88.4 R144, [R188+0x4000] ;  /* 0x00400000bc90783b */ /* 0x000ee20000000200 */
[C---:B-1----:R-:W-:Y:S07]  /*9a60*/  HMMA.16816.F32.BF16 R4, R152.reuse, R168, R4 ;  /* 0x000000a89804723c */ /* 0x042fee0000041804 */
[----:B------:R-:W-:Y:S01]  /*9a70*/  LDSM.16.M88.4 R164, [R185+0x4000] ;  /* 0x00400000b9a4783b */ /* 0x000fe20000000200 */
[C---:B------:R-:W-:Y:S07]  /*9a80*/  HMMA.16816.F32.BF16 R8, R152.reuse, R170, R8 ;  /* 0x000000aa9808723c */ /* 0x040fee0000041808 */
[----:B------:R-:W-:Y:S01]  /*9a90*/  LDSM.16.M88.4 R168, [R132+0x2000] ;  /* 0x0020000084a8783b */ /* 0x000fe20000000200 */
[C---:B--2---:R-:W-:Y:S08]  /*9aa0*/  HMMA.16816.F32.BF16 R12, R152.reuse, R136, R12 ;  /* 0x00000088980c723c */ /* 0x044ff0000004180c */
[C---:B------:R-:W-:Y:S01]  /*9ab0*/  HMMA.16816.F32.BF16 R16, R152.reuse, R138, R16 ;  /* 0x0000008a9810723c */ /* 0x040fe20000041810 */
[----:B------:R-:W1:Y:S07]  /*9ac0*/  LDSM.16.M88.4 R136, [R172+0x3000] ;  /* 0x00300000ac88783b */ /* 0x000e6e0000000200 */
[C---:B----4-:R-:W-:Y:S08]  /*9ad0*/  HMMA.16816.F32.BF16 R20, R152.reuse, R140, R20 ;  /* 0x0000008c9814723c */ /* 0x050ff00000041814 */
[C---:B------:R-:W-:Y:S01]  /*9ae0*/  HMMA.16816.F32.BF16 R24, R152.reuse, R142, R24 ;  /* 0x0000008e9818723c */ /* 0x040fe20000041818 */
[----:B------:R-:W2:Y:S07]  /*9af0*/  LDSM.16.M88.4 R140, [R172+0x3800] ;  /* 0x00380000ac8c783b */ /* 0x000eae0000000200 */
[C---:B-----5:R-:W-:Y:S08]  /*9b00*/  HMMA.16816.F32.BF16 R28, R152.reuse, R156, R28 ;  /* 0x0000009c981c723c */ /* 0x060ff0000004181c */
[----:B------:R-:W-:Y:S01]  /*9b10*/  HMMA.16816.F32.BF16 R32, R152, R158, R32 ;  /* 0x0000009e9820723c */ /* 0x000fe20000041820 */
[----:B------:R-:W4:Y:S07]  /*9b20*/  LDSM.16.M88.4 R152, [R132+0x2800] ;  /* 0x002800008498783b */ /* 0x000f2e0000000200 */
[C---:B---3--:R-:W-:Y:S01]  /*9b30*/  HMMA.16816.F32.BF16 R4, R144.reuse, R148, R4 ;  /* 0x000000949004723c */ /* 0x048fe20000041804 */
[----:B------:R-:W-:Y:S07]  /*9b40*/  LDSM.16.M88.4 R156, [R132+0x3800] ;  /* 0x00380000849c783b */ /* 0x000fee0000000200 */
[C---:B------:R-:W-:Y:S01]  /*9b50*/  HMMA.16816.F32.BF16 R8, R144.reuse, R150, R8 ;  /* 0x000000969008723c */ /* 0x040fe20000041808 */
[----:B------:R-:W3:Y:S07]  /*9b60*/  LDSM.16.M88.4 R148, [R132+0x3000] ;  /* 0x003000008494783b */ /* 0x000eee0000000200 */
        /* <DEDUP_REMOVED lines=10> */
[----:B------:R-:W5:Y:S07]  /*9c10*/  LDSM.16.M88.4 R144, [R0+0x3000] ;  /* 0x003000000090783b */ /* 0x000f6e0000000200 */
[C---:B------:R-:W-:Y:S01]  /*9c20*/  HMMA.16816.F32.BF16 R8, R164.reuse, R170, R8 ;  /* 0x000000aaa408723c */ /* 0x040fe20000041808 */
[----:B------:R-:W-:Y:S07]  /*9c30*/  LDSM.16.M88.4 R168, [R2+0x2000] ;  /* 0x0020000002a8783b */ /* 0x000fee0000000200 */
[C---:B----4-:R-:W-:Y:S08]  /*9c40*/  HMMA.16816.F32.BF16 R12, R164.reuse, R152, R12 ;  /* 0x00000098a40c723c */ /* 0x050ff0000004180c */
[C---:B------:R-:W-:Y:S01]  /*9c50*/  HMMA.16816.F32.BF16 R16, R164.reuse, R154, R16 ;  /* 0x0000009aa410723c */ /* 0x040fe20000041810 */
[----:B------:R-:W-:Y:S07]  /*9c60*/  LDSM.16.M88.4 R152, [R183+0x4000] ;  /* 0x00400000b798783b */ /* 0x000fee0000000200 */
[C---:B---3--:R-:W-:Y:S08]  /*9c70*/  HMMA.16816.F32.BF16 R20, R164.reuse, R148, R20 ;  /* 0x00000094a414723c */ /* 0x048ff00000041814 */
[C---:B------:R-:W-:Y:S01]  /*9c80*/  HMMA.16816.F32.BF16 R24, R164.reuse, R150, R24 ;  /* 0x00000096a418723c */ /* 0x040fe20000041818 */
[----:B------:R-:W3:Y:S07]  /*9c90*/  LDSM.16.M88.4 R148, [R0+0x3800] ;  /* 0x003800000094783b */ /* 0x000eee0000000200 */
[C---:B------:R-:W-:Y:S08]  /*9ca0*/  HMMA.16816.F32.BF16 R28, R164.reuse, R156, R28 ;  /* 0x0000009ca41c723c */ /* 0x040ff0000004181c */
[----:B------:R-:W-:Y:S01]  /*9cb0*/  HMMA.16816.F32.BF16 R32, R164, R158, R32 ;  /* 0x0000009ea420723c */ /* 0x000fe20000041820 */
[----:B------:R-:W4:Y:S07]  /*9cc0*/  LDSM.16.M88.4 R156, [R176+0x2800] ;  /* 0x00280000b09c783b */ /* 0x000f2e0000000200 */
[C---:B-1----:R-:W-:Y:S01]  /*9cd0*/  HMMA.16816.F32.BF16 R4, R136.reuse, R160, R4 ;  /* 0x000000a08804723c */ /* 0x042fe20000041804 */
[----:B------:R-:W-:Y:S07]  /*9ce0*/  LDSM.16.M88.4 R164, [R172+0x5000] ;  /* 0x00500000aca4783b */ /* 0x000fee0000000200 */
[C---:B------:R-:W-:Y:S01]  /*9cf0*/  HMMA.16816.F32.BF16 R8, R136.reuse, R162, R8 ;  /* 0x000000a28808723c */ /* 0x040fe20000041808 */
[----:B------:R-:W-:Y:S07]  /*9d00*/  LDSM.16.M88.4 R160, [R172+0x4800] ;  /* 0x00480000aca0783b */ /* 0x000fee0000000200 */
[C---:B--2---:R-:W-:Y:S08]  /*9d10*/  HMMA.16816.F32.BF16 R12, R136.reuse, R140, R12 ;  /* 0x0000008c880c723c */ /* 0x044ff0000004180c */
[C---:B------:R-:W-:Y:S01]  /*9d20*/  HMMA.16816.F32.BF16 R16, R136.reuse, R142, R16 ;  /* 0x0000008e8810723c */ /* 0x040fe20000041810 */
[----:B------:R-:W1:Y:S07]  /*9d30*/  LDSM.16.M88.4 R140, [R176+0x3000] ;  /* 0x00300000b08c783b */ /* 0x000e6e0000000200 */
[C---:B-----5:R-:W-:Y:S08]  /*9d40*/  HMMA.16816.F32.BF16 R20, R136.reuse, R144, R20 ;  /* 0x000000908814723c */ /* 0x060ff00000041814 */
[C---:B------:R-:W-:Y:S01]  /*9d50*/  HMMA.16816.F32.BF16 R24, R136.reuse, R146, R24 ;  /* 0x000000928818723c */ /* 0x040fe20000041818 */
[----:B------:R-:W2:Y:S07]  /*9d60*/  LDSM.16.M88.4 R144, [R176+0x3800] ;  /* 0x00380000b090783b */ /* 0x000eae0000000200 */
[C---:B---3--:R-:W-:Y:S08]  /*9d70*/  HMMA.16816.F32.BF16 R28, R136.reuse, R148, R28 ;  /* 0x00000094881c723c */ /* 0x048ff0000004181c */
[----:B------:R-:W-:Y:S01]  /*9d80*/  HMMA.16816.F32.BF16 R32, R136, R150, R32 ;  /* 0x000000968820723c */ /* 0x000fe20000041820 */
[----:B------:R-:W-:Y:S07]  /*9d90*/  LDSM.16.M88.4 R136, [R188+0x8000] ;  /* 0x00800000bc88783b */ /* 0x000fee0000000200 */
[C---:B------:R-:W-:Y:S01]  /*9da0*/  HMMA.16816.F32.BF16 R4, R152.reuse, R168, R4 ;  /* 0x000000a89804723c */ /* 0x040fe20000041804 */
[----:B------:R-:W3:Y:S07]  /*9db0*/  LDSM.16.M88.4 R148, [R172+0x4000] ;  /* 0x00400000ac94783b */ /* 0x000eee0000000200 */
[C---:B------:R-:W-:Y:S01]  /*9dc0*/  HMMA.16816.F32.BF16 R8, R152.reuse, R170, R8 ;  /* 0x000000aa9808723c */ /* 0x040fe20000041808 */
[----:B------:R-:W-:Y:S07]  /*9dd0*/  LDSM.16.M88.4 R168, [R132+0x4000] ;  /* 0x0040000084a8783b */ /* 0x000fee0000000200 */
[C---:B----4-:R-:W-:Y:S08]  /*9de0*/  HMMA.16816.F32.BF16 R12, R152.reuse, R156, R12 ;  /* 0x0000009c980c723c */ /* 0x050ff0000004180c */
        /* <DEDUP_REMOVED lines=39> */
[C---:B-1----:R-:W-:Y:S07]  /*a060*/  HMMA.16816.F32.BF16 R20, R160.reuse, R156, R20 ;  /* 0x0000009ca014723c */ /* 0x042fee0000041814 */
[-C--:B------:R-:W-:Y:S01]  /*a070*/  IADD3 R156, R181, R177.reuse, RZ ;  /* 0x000000b1b59c7210 */ /* 0x080fe20007ffe0ff */
[C---:B------:R-:W-:Y:S04]  /*a080*/  HMMA.16816.F32.BF16 R24, R160.reuse, R158, R24 ;  /* 0x0000009ea018723c */ /* 0x040fe80000041818 */
[----:B------:R-:W-:Y:S03]  /*a090*/  IADD3 R157, R187, R156, RZ ;  /* 0x0000009cbb9d7210 */ /* 0x000fe60007ffe0ff */
[----:B------:R-:W-:Y:S01]  /*a0a0*/  IADD3 R158, R182, R177, RZ ;  /* 0x000000b1b69e7210 */ /* 0x000fe20007ffe0ff */
        /* <DEDUP_REMOVED lines=8> */
[C---:B------:R-:W-:Y:S01]  /*a130*/  HMMA.16816.F32.BF16 R16, R168.reuse, R142, R16 ;  /* 0x0000008ea810723c */ /* 0x040fe20000041810 */
[----:B------:R-:W-:Y:S03]  /*a140*/  LDSM.16.MT88.4 R148, [R158+0x2800] ;  /* 0x002800009e94783b */ /* 0x000fe60000004200 */
[----:B------:R-:W-:Y:S02]  /*a150*/  FMNMX.FTZ R0, R4, R133, !PT ;  /* 0x0000008504007209 */ /* 0x000fe40007810000 */
[----:B------:R-:W-:Y:S02]  /*a160*/  FMNMX.FTZ R2, R6, R3, !PT ;  /* 0x0000000306027209 */ /* 0x000fe40007810000 */
[C---:B----4-:R-:W-:Y:S04]  /*a170*/  HMMA.16816.F32.BF16 R20, R168.reuse, R136, R20 ;  /* 0x00000088a814723c */ /* 0x050fe80000041814 */
[----:B------:R-:W-:Y:S04]  /*a180*/  FMNMX.FTZ R141, R5, R0, !PT ;  /* 0x00000000058d7209 */ /* 0x000fe80007810000 */
        /* <DEDUP_REMOVED lines=31> */
[----:B------:R-:W-:Y:S02]  /*a380*/  LDSM.16.MT88.4 R144, [R156] ;  /* 0x000000009c90783b */ /* 0x000fe40000004200 */
[----:B------:R-:W-:Y:S06]  /*a390*/  FMNMX.FTZ R141, R35, R0, !PT ;  /* 0x00000000238d7209 */ /* 0x000fec0007810000 */
[----:B------:R-:W1:Y:S08]  /*a3a0*/  SHFL.BFLY PT, R2, R143, 0x2, 0x1f ;  /* 0x0c401f008f027f89 */ /* 0x000e7000000e0000 */
        /* <DEDUP_REMOVED lines=10> */
[----:B------:R-:W1:Y:S01]  /*a450*/  LDSM.16.MT88.4 R136, [R158] ;  /* 0x000000009e88783b */ /* 0x000e620000004200 */
[--C-:B------:R-:W-:Y:S02]  /*a460*/  FFMA.FTZ R164, R4, c[0x0][0x2d0], -R168.reuse ;  /* 0x0000b40004a47a23 */ /* 0x100fe400000108a8 */
[C---:B------:R-:W-:Y:S02]  /*a470*/  FADD.FTZ R133, -R0.reuse, R3 ;  /* 0x0000000300857221 */ /* 0x040fe40000010100 */
[----:B------:R-:W-:Y:S01]  /*a480*/  FMUL.FTZ R167, R0, c[0x0][0x2d0] ;  /* 0x0000b40000a77a20 */ /* 0x000fe20000410000 */
[----:B------:R-:W2:Y:S01]  /*a490*/  MUFU.EX2 R132, R132 ;  /* 0x0000008400847308 */ /* 0x000ea20000000800 */
[----:B------:R-:W-:Y:S01]  /*a4a0*/  FMUL.FTZ R3, R133, c[0x0][0x2d0] ;  /* 0x0000b40085037a20 */ /* 0x000fe20000410000 */
[----:B------:R-:W-:Y:S01]  /*a4b0*/  IADD3 R133, R187, R158, RZ ;  /* 0x0000009ebb857210 */ /* 0x000fe20007ffe0ff */
[--C-:B------:R-:W-:Y:S02]  /*a4c0*/  FFMA.FTZ R159, R5, c[0x0][0x2d0], -R168.reuse ;  /* 0x0000b400059f7a23 */ /* 0x100fe400000108a8 */
[--C-:B------:R-:W-:Y:S02]  /*a4d0*/  FFMA.FTZ R160, R8, c[0x0][0x2d0], -R168.reuse ;  /* 0x0000b40008a07a23 */ /* 0x100fe400000108a8 */
[--C-:B------:R-:W-:Y:S01]  /*a4e0*/  FFMA.FTZ R161, R9, c[0x0][0x2d0], -R168.reuse ;  /* 0x0000b40009a17a23 */ /* 0x100fe200000108a8 */
[----:B------:R-:W3:Y:S01]  /*a4f0*/  LDSM.16.MT88.4 R140, [R133] ;  /* 0x00000000858c783b */ /* 0x000ee20000004200 */
[--C-:B------:R-:W-:Y:S01]  /*a500*/  FFMA.FTZ R162, R6, c[0x0][0x2d0], -R167.reuse ;  /* 0x0000b40006a27a23 */ /* 0x100fe200000108a7 */
[----:B------:R-:W4:Y:S01]  /*a510*/  MUFU.EX2 R3, R3 ;  /* 0x0000000300037308 */ /* 0x000f220000000800 */
        /* <DEDUP_REMOVED lines=21> */
[----:B------:R-:W4:Y:S01]  /*a670*/  LDSM.16.MT88.4 R124, [R157] ;  /* 0x000000009d7c783b */ /* 0x000f220000004200 */
[C---:B------:R-:W-:Y:S02]  /*a680*/  FMUL.FTZ R101, R132.reuse, R101 ;  /* 0x0000006584657220 */ /* 0x040fe40000410000 */
[C---:B------:R-:W-:Y:S02]  /*a690*/  FMUL.FTZ R102, R3.reuse, R102 ;  /* 0x0000006603667220 */ /* 0x040fe40000410000 */
[----:B------:R-:W-:Y:S02]  /*a6a0*/  FMUL.FTZ R103, R3, R103 ;  /* 0x0000006703677220 */ /* 0x000fe40000410000 */
[----:B------:R-:W5:Y:S01]  /*a6b0*/  MUFU.EX2 R161, R161 ;  /* 0x000000a100a17308 */ /* 0x000f620000000800 */
        /* <DEDUP_REMOVED lines=33> */
[----:B------:R-:W-:Y:S02]  /*a8d0*/  FMUL.FTZ R41, R132, R41 ;  /* 0x0000002984297220 */ /* 0x000fe40000410000 */
[C---:B------:R-:W-:Y:S02]  /*a8e0*/  FMUL.FTZ R42, R3.reuse, R42 ;  /* 0x0000002a032a7220 */ /* 0x040fe40000410000 */
[----:B------:R-:W-:Y:S02]  /*a8f0*/  FMUL.FTZ R43, R3, R43 ;  /* 0x0000002b032b7220 */ /* 0x000fe40000410000 */
[--C-:B------:R-:W-:Y:S02]  /*a900*/  FFMA.FTZ R189, R30, c[0x0][0x2d0], -R167.reuse ;  /* 0x0000b4001ebd7a23 */ /* 0x100fe400000108a7 */
[--C-:B------:R-:W-:Y:S01]  /*a910*/  FFMA.FTZ R190, R31, c[0x0][0x2d0], -R167.reuse ;  /* 0x0000b4001fbe7a23 */ /* 0x100fe200000108a7 */
        /* <DEDUP_REMOVED lines=13> */
[----:B------:R-:W5:Y:S02]  /*a9f0*/  MUFU.EX2 R176, R176 ;  /* 0x000000b000b07308 */ /* 0x000f640000000800 */
[C---:B------:R-:W-:Y:S02]  /*aa00*/  FMUL.FTZ R51, R3.reuse, R51 ;  /* 0x0000003303337220 */ /* 0x040fe40000410000 */
[C---:B------:R-:W-:Y:S02]  /*aa10*/  FMUL.FTZ R52, R132.reuse, R52 ;  /* 0x0000003484347220 */ /* 0x040fe40000410000 */
[C---:B---3--:R-:W-:Y:S04]  /*aa20*/  HMMA.16816.F32.BF16 R100, R128.reuse, R140, R100 ;  /* 0x0000008c8064723c */ /* 0x048fe80000041864 */
[C---:B------:R-:W-:Y:S01]  /*aa30*/  FMUL.FTZ R53, R132.reuse, R53 ;  /* 0x0000003584357220 */ /* 0x040fe20000410000 */
[----:B------:R-:W-:Y:S01]  /*aa40*/  MUFU.EX2 R189, R189 ;  /* 0x000000bd00bd7308 */ /* 0x000fe20000000800 */
[C---:B------:R-:W-:Y:S02]  /*aa50*/  FMUL.FTZ R54, R3.reuse, R54 ;  /* 0x0000003603367220 */ /* 0x040fe40000410000 */
        /* <DEDUP_REMOVED lines=9> */
[----:B------:R-:W-:Y:S03]  /*aaf0*/  LDSM.16.MT88.4 R144, [R133+0x800] ;  /* 0x000800008590783b */ /* 0x000fe60000004200 */
        /* <DEDUP_REMOVED lines=9> */
[C---:B-1----:R-:W-:Y:S04]  /*ab90*/  HMMA.16816.F32.BF16 R36, R128.reuse, R136, R36 ;  /* 0x000000888024723c */ /* 0x042fe80000041824 */
[C---:B------:R-:W-:Y:S02]  /*aba0*/  FMUL.FTZ R65, R132.reuse, R65 ;  /* 0x0000004184417220 */ /* 0x040fe40000410000 */
[C---:B------:R-:W-:Y:S02]  /*abb0*/  FMUL.FTZ R66, R3.reuse, R66 ;  /* 0x0000004203427220 */ /* 0x040fe40000410000 */
        /* <DEDUP_REMOVED lines=11> */
[C---:B------:R-:W-:Y:S01]  /*ac70*/  FMUL.FTZ R73, R132.reuse, R73 ;  /* 0x0000004984497220 */ /* 0x040fe20000410000 */
[C---:B----4-:R-:W-:Y:S03]  /*ac80*/  HMMA.16816.F32.BF16 R52, R128.reuse, R124, R52 ;  /* 0x0000007c8034723c */ /* 0x050fe60000041834 */
[C---:B------:R-:W-:Y:S02]  /*ac90*/  FMUL.FTZ R74, R3.reuse, R74 ;  /* 0x0000004a034a7220 */ /* 0x040fe40000410000 */
[C---:B------:R-:W-:Y:S02]  /*aca0*/  FMUL.FTZ R75, R3.reuse, R75 ;  /* 0x0000004b034b7220 */ /* 0x040fe40000410000 */
[C---:B------:R-:W-:Y:S01]  /*acb0*/  FMUL.FTZ R76, R132.reuse, R76 ;  /* 0x0000004c844c7220 */ /* 0x040fe20000410000 */
        /* <DEDUP_REMOVED lines=16> */
[----:B------:R-:W-:Y:S02]  /*adc0*/  FMUL.FTZ R85, R132, R85 ;  /* 0x0000005584557220 */ /* 0x000fe40000410000 */
[C---:B------:R-:W-:Y:S02]  /*add0*/  FMUL.FTZ R86, R3.reuse, R86 ;  /* 0x0000005603567220 */ /* 0x040fe40000410000 */
[----:B------:R-:W-:Y:S01]  /*ade0*/  FMUL.FTZ R87, R3, R87 ;  /* 0x0000005703577220 */ /* 0x000fe20000410000 */
[C---:B----4-:R-:W-:Y:S03]  /*adf0*/  HMMA.16816.F32.BF16 R76, R128.reuse, R124, R76 ;  /* 0x0000007c804c723c */ /* 0x050fe6000004184c */
[--C-:B------:R-:W-:Y:S02]  /*ae00*/  FFMA.FTZ R169, R12, c[0x0][0x2d0], -R168.reuse ;  /* 0x0000b4000ca97a23 */ /* 0x100fe400000108a8 */
[----:B------:R-:W-:Y:S02]  /*ae10*/  FFMA.FTZ R170, R13, c[0x0][0x2d0], -R168 ;  /* 0x0000b4000daa7a23 */ /* 0x000fe400000108a8 */
[--C-:B------:R-:W-:Y:S01]  /*ae20*/  FFMA.FTZ R174, R14, c[0x0][0x2d0], -R167.reuse ;  /* 0x0000b4000eae7a23 */ /* 0x100fe200000108a7 */
[C---:B------:R-:W-:Y:S01]  /*ae30*/  HMMA.16816.F32.BF16 R80, R128.reuse, R126, R80 ;  /* 0x0000007e8050723c */ /* 0x040fe20000041850 */
[----:B------:R-:W4:Y:S01]  /*ae40*/  LDSM.16.MT88.4 R124, [R158+0x800] ;  /* 0x000800009e7c783b */ /* 0x000f220000004200 */
[----:B------:R-:W-:Y:S02]  /*ae50*/  MUFU.EX2 R169, R169 ;  /* 0x000000a900a97308 */ /* 0x000fe40000000800 */
[----:B------:R-:W-:Y:S01]  /*ae60*/  FFMA.FTZ R173, R15, c[0x0][0x2d0], -R167 ;  /* 0x0000b4000fad7a23 */ /* 0x000fe200000108a7 */
[----:B--2---:R-:W-:Y:S01]  /*ae70*/  F2FP.BF16.PACK_AB R14, R172, R171 ;  /* 0x000000abac0e723e */ /* 0x004fe200000010ff */
[----:B------:R-:W-:Y:S01]  /*ae80*/  FMUL.FTZ R88, R132, R88 ;  /* 0x0000005884587220 */ /* 0x000fe20000410000 */
[----:B-----5:R-:W-:Y:S01]  /*ae90*/  F2FP.BF16.PACK_AB R15, R176, R175 ;  /* 0x000000afb00f723e */ /* 0x020fe200000010ff */
[C---:B-1----:R-:W-:Y:S04]  /*aea0*/  HMMA.16816.F32.BF16 R84, R128.reuse, R136, R84 ;  /* 0x000000888054723c */ /* 0x042fe80000041854 */
[C---:B------:R-:W-:Y:S01]  /*aeb0*/  FMUL.FTZ R89, R132.reuse, R89 ;  /* 0x0000005984597220 */ /* 0x040fe20000410000 */
[----:B------:R-:W1:Y:S01]  /*aec0*/  MUFU.EX2 R170, R170 ;  /* 0x000000aa00aa7308 */ /* 0x000e620000000800 */
[C---:B------:R-:W-:Y:S02]  /*aed0*/  FMUL.FTZ R90, R3.reuse, R90 ;  /* 0x0000005a035a7220 */ /* 0x040fe40000410000 */
[C---:B------:R-:W-:Y:S04]  /*aee0*/  FMUL.FTZ R91, R3.reuse, R91 ;  /* 0x0000005b035b7220 */ /* 0x040fe80000410000 */
[C---:B------:R-:W-:Y:S02]  /*aef0*/  FMUL.FTZ R92, R132.reuse, R92 ;  /* 0x0000005c845c7220 */ /* 0x040fe40000410000 */
[C---:B------:R-:W-:Y:S01]  /*af00*/  FMUL.FTZ R93, R132.reuse, R93 ;  /* 0x0000005d845d7220 */ /* 0x040fe20000410000 */
[C---:B------:R-:W-:Y:S01]  /*af10*/  HMMA.16816.F32.BF16 R88, R128.reuse, R138, R88 ;  /* 0x0000008a8058723c */ /* 0x040fe20000041858 */
[----:B------:R-:W-:Y:S01]  /*af20*/  MUFU.EX2 R174, R174 ;  /* 0x000000ae00ae7308 */ /* 0x000fe20000000800 */
[----:B------:R-:W2:Y:S01]  /*af30*/  LDSM.16.MT88.4 R136, [R157+0x800] ;  /* 0x000800009d88783b */ /* 0x000ea20000004200 */
[C---:B------:R-:W-:Y:S02]  /*af40*/  FMUL.FTZ R94, R3.reuse, R94 ;  /* 0x0000005e035e7220 */ /* 0x040fe40000410000 */
[C---:B------:R-:W-:Y:S02]  /*af50*/  FMUL.FTZ R95, R3.reuse, R95 ;  /* 0x0000005f035f7220 */ /* 0x040fe40000410000 */
[C---:B------:R-:W-:Y:S02]  /*af60*/  FMUL.FTZ R96, R132.reuse, R96 ;  /* 0x0000006084607220 */ /* 0x040fe40000410000 */
[----:B------:R-:W-:Y:S02]  /*af70*/  FMUL.FTZ R97, R132, R97 ;  /* 0x0000006184617220 */ /* 0x000fe40000410000 */
[----:B------:R-:W5:Y:S01]  /*af80*/  MUFU.EX2 R173, R173 ;  /* 0x000000ad00ad7308 */ /* 0x000f620000000800 */
[C---:B---3--:R-:W-:Y:S03]  /*af90*/  HMMA.16816.F32.BF16 R92, R128.reuse, R140, R92 ;  /* 0x0000008c805c723c */ /* 0x048fe6000004185c */
[C---:B------:R-:W-:Y:S01]  /*afa0*/  FMUL.FTZ R98, R3.reuse, R98 ;  /* 0x0000006203627220 */ /* 0x040fe20000410000 */
[----:B-1----:R-:W-:Y:S01]  /*afb0*/  F2FP.BF16.PACK_AB R12, R170, R169 ;  /* 0x000000a9aa0c723e */ /* 0x002fe200000010ff */
[C---:B------:R-:W-:Y:S02]  /*afc0*/  FMUL.FTZ R99, R3.reuse, R99 ;  /* 0x0000006303637220 */ /* 0x040fe40000410000 */
[----:B------:R-:W-:Y:S02]  /*afd0*/  FFMA.FTZ R162, R3, R238, R162 ;  /* 0x000000ee03a27223 */ /* 0x000fe400000100a2 */
[----:B------:R-:W-:Y:S03]  /*afe0*/  FFMA.FTZ R164, R132, R239, R164 ;  /* 0x000000ef84a47223 */ /* 0x000fe600000100a4 */
[----:B------:R-:W-:Y:S01]  /*aff0*/  HMMA.16816.F32.BF16 R96, R128, R142, R96 ;  /* 0x0000008e8060723c */ /* 0x000fe20000041860 */
[----:B------:R-:W1:Y:S02]  /*b000*/  LDSM.16.MT88.4 R128, [R156+0x2800] ;  /* 0x002800009c80783b */ /* 0x000e640000004200 */
[----:B------:R-:W-:Y:S02]  /*b010*/  FADD.FTZ R159, R159, R164 ;  /* 0x000000a49f9f7221 */ /* 0x000fe40000010000 */
[----:B------:R-:W-:Y:S02]  /*b020*/  FADD.FTZ R162, R163, R162 ;  /* 0x000000a2a3a27221 */ /* 0x000fe40000010000 */
[----:B------:R-:W-:Y:S02]  /*b030*/  FADD.FTZ R160, R160, R159 ;  /* 0x0000009fa0a07221 */ /* 0x000fe40000010000 */
[----:B------:R-:W-:Y:S03]  /*b040*/  LDSM.16.MT88.4 R140, [R158+0x3000] ;  /* 0x003000009e8c783b */ /* 0x000fe60000004200 */
[----:B-----5:R-:W-:Y:S01]  /*b050*/  F2FP.BF16.PACK_AB R13, R173, R174 ;  /* 0x000000aead0d723e */ /* 0x020fe200000010ff */
[----:B------:R-:W-:Y:S02]  /*b060*/  FADD.FTZ R165, R165, R162 ;  /* 0x000000a2a5a57221 */ /* 0x000fe40000010000 */
[----:B------:R-:W-:Y:S02]  /*b070*/  FADD.FTZ R160, R161, R160 ;  /* 0x000000a0a1a07221 */ /* 0x000fe40000010000 */
[----:B------:R-:W-:Y:S02]  /*b080*/  FADD.FTZ R165, R166, R165 ;  /* 0x000000a5a6a57221 */ /* 0x000fe40000010000 */
[C---:B----4-:R-:W-:Y:S05]  /*b090*/  HMMA.16816.F32.BF16 R4, R12.reuse, R124, R4 ;  /* 0x0000007c0c04723c */ /* 0x050fea0000041804 */
[----:B------:R-:W-:Y:S02]  /*b0a0*/  FADD.FTZ R169, R169, R160 ;  /* 0x000000a0a9a97221 */ /* 0x000fe40000010000 */
[----:B------:R-:W-:Y:S01]  /*b0b0*/  FADD.FTZ R174, R174, R165 ;  /* 0x000000a5aeae7221 */ /* 0x000fe20000010000 */
        /* <DEDUP_REMOVED lines=9> */
[C---:B------:R-:W-:Y:S08]  /*b150*/  HMMA.16816.F32.BF16 R108, R12.reuse, R16, R108 ;  /* 0x000000100c6c723c */ /* 0x040ff0000004186c */
[C---:B------:R-:W-:Y:S01]  /*b160*/  HMMA.16816.F32.BF16 R112, R12.reuse, R18, R112 ;  /* 0x000000120c70723c */ /* 0x040fe20000041870 */
[----:B------:R-:W4:Y:S07]  /*b170*/  LDSM.16.MT88.4 R16, [R158+0x4800] ;  /* 0x004800009e10783b */ /* 0x000f2e0000004200 */
[C---:B--2---:R-:W-:Y:S08]  /*b180*/  HMMA.16816.F32.BF16 R116, R12.reuse, R136, R116 ;  /* 0x000000880c74723c */ /* 0x044ff00000041874 */
[C---:B------:R-:W-:Y:S01]  /*b190*/  HMMA.16816.F32.BF16 R120, R12.reuse, R138, R120 ;  /* 0x0000008a0c78723c */ /* 0x040fe20000041878 */
[----:B------:R-:W2:Y:S07]  /*b1a0*/  LDSM.16.MT88.4 R136, [R133+0x4800] ;  /* 0x004800008588783b */ /* 0x000eae0000004200 */
        /* <DEDUP_REMOVED lines=10> */
[----:B------:R-:W5:Y:S03]  /*b250*/  MUFU.EX2 R149, R149 ;  /* 0x0000009500957308 */ /* 0x000f660000000800 */
[--C-:B------:R-:W-:Y:S02]  /*b260*/  FFMA.FTZ R153, R23, c[0x0][0x2d0], -R167.reuse ;  /* 0x0000b40017997a23 */ /* 0x100fe400000108a7 */
[----:B------:R-:W-:Y:S01]  /*b270*/  LDSM.16.MT88.4 R20, [R133+0x1000] ;  /* 0x001000008514783b */ /* 0x000fe20000004200 */
[--C-:B------:R-:W-:Y:S01]  /*b280*/  FFMA.FTZ R154, R26, c[0x0][0x2d0], -R167.reuse ;  /* 0x0000b4001a9a7a23 */ /* 0x100fe200000108a7 */
[C---:B-1----:R-:W-:Y:S03]  /*b290*/  HMMA.16816.F32.BF16 R52, R12.reuse, R128, R52 ;  /* 0x000000800c34723c */ /* 0x042fe60000041834 */
[----:B------:R-:W-:Y:S01]  /*b2a0*/  MUFU.EX2 R150, R150 ;  /* 0x0000009600967308 */ /* 0x000fe20000000800 */
[----:B------:R-:W-:Y:S02]  /*b2b0*/  FFMA.FTZ R155, R27, c[0x0][0x2d0], -R167 ;  /* 0x0000b4001b9b7a23 */ /* 0x000fe400000108a7 */
[----:B------:R-:W-:Y:S02]  /*b2c0*/  LDSM.16.MT88.4 R24, [R156+0x1000] ;  /* 0x001000009c18783b */ /* 0x000fe40000004200 */
[C---:B------:R-:W-:Y:S05]  /*b2d0*/  HMMA.16816.F32.BF16 R56, R12.reuse, R130, R56 ;  /* 0x000000820c38723c */ /* 0x040fea0000041838 */
[----:B------:R-:W1:Y:S01]  /*b2e0*/  MUFU.EX2 R151, R151 ;  /* 0x0000009700977308 */ /* 0x000e620000000800 */
[----:B------:R-:W1:Y:S02]  /*b2f0*/  LDSM.16.MT88.4 R128, [R156+0x4800] ;  /* 0x004800009c80783b */ /* 0x000e640000004200 */
[C---:B---3--:R-:W-:Y:S07]  /*b300*/  HMMA.16816.F32.BF16 R60, R12.reuse, R124, R60 ;  /* 0x0000007c0c3c723c */ /* 0x048fee000004183c */
[----:B------:R-:W-:Y:S01]  /*b310*/  MUFU.EX2 R152, R152 ;  /* 0x0000009800987308 */ /* 0x000fe20000000800 */
[C---:B------:R-:W-:Y:S01]  /*b320*/  HMMA.16816.F32.BF16 R64, R12.reuse, R126, R64 ;  /* 0x0000007e0c40723c */ /* 0x040fe20000041840 */
[----:B------:R-:W3:Y:S07]  /*b330*/  LDSM.16.MT88.4 R124, [R157+0x4800] ;  /* 0x004800009d7c783b */ /* 0x000eee0000004200 */
[C---:B----4-:R-:W-:Y:S01]  /*b340*/  HMMA.16816.F32.BF16 R68, R12.reuse, R16, R68 ;  /* 0x000000100c44723c */ /* 0x050fe20000041844 */
[----:B------:R-:W4:Y:S07]  /*b350*/  MUFU.EX2 R153, R153 ;  /* 0x0000009900997308 */ /* 0x000f2e0000000800 */
[C---:B------:R-:W-:Y:S01]  /*b360*/  HMMA.16816.F32.BF16 R72, R12.reuse, R18, R72 ;  /* 0x000000120c48723c */ /* 0x040fe20000041848 */
[----:B------:R-:W4:Y:S02]  /*b370*/  LDSM.16.MT88.4 R16, [R158+0x1000] ;  /* 0x001000009e10783b */ /* 0x000f240000004200 */
[----:B------:R-:W-:Y:S05]  /*b380*/  MUFU.EX2 R154, R154 ;  /* 0x0000009a009a7308 */ /* 0x000fea0000000800 */
[C---:B--2---:R-:W-:Y:S05]  /*b390*/  HMMA.16816.F32.BF16 R76, R12.reuse, R136, R76 ;  /* 0x000000880c4c723c */ /* 0x044fea000004184c */
[----:B------:R-:W2:Y:S03]  /*b3a0*/  MUFU.EX2 R155, R155 ;  /* 0x0000009b009b7308 */ /* 0x000ea60000000800 */
[C---:B------:R-:W-:Y:S01]  /*b3b0*/  HMMA.16816.F32.BF16 R80, R12.reuse, R138, R80 ;  /* 0x0000008a0c50723c */ /* 0x040fe20000041850 */
[----:B------:R-:W2:Y:S07]  /*b3c0*/  LDSM.16.MT88.4 R136, [R157+0x1000] ;  /* 0x001000009d88783b */ /* 0x000eae0000004200 */
[C---:B-1----:R-:W-:Y:S08]  /*b3d0*/  HMMA.16816.F32.BF16 R84, R12.reuse, R128, R84 ;  /* 0x000000800c54723c */ /* 0x042ff00000041854 */
[C---:B------:R-:W-:Y:S01]  /*b3e0*/  HMMA.16816.F32.BF16 R88, R12.reuse, R130, R88 ;  /* 0x000000820c58723c */ /* 0x040fe20000041858 */
[----:B------:R-:W1:Y:S07]  /*b3f0*/  LDSM.16.MT88.4 R128, [R156+0x3000] ;  /* 0x003000009c80783b */ /* 0x000e6e0000004200 */
[C---:B---3--:R-:W-:Y:S08]  /*b400*/  HMMA.16816.F32.BF16 R92, R12.reuse, R124, R92 ;  /* 0x0000007c0c5c723c */ /* 0x048ff0000004185c */
[----:B------:R-:W-:Y:S01]  /*b410*/  HMMA.16816.F32.BF16 R96, R12, R126, R96 ;  /* 0x0000007e0c60723c */ /* 0x000fe20000041860 */
[----:B------:R-:W-:Y:S06]  /*b420*/  LDSM.16.MT88.4 R124, [R156+0x5000] ;  /* 0x005000009c7c783b */ /* 0x000fec0000004200 */
[----:B-----5:R-:W-:Y:S01]  /*b430*/  F2FP.BF16.PACK_AB R12, R149, R148 ;  /* 0x00000094950c723e */ /* 0x020fe200000010ff */
[----:B------:R-:W-:Y:S01]  /*b440*/  FADD.FTZ R148, R148, R171 ;  /* 0x000000ab94947221 */ /* 0x000fe20000010000 */
[----:B------:R-:W-:Y:S03]  /*b450*/  F2FP.BF16.PACK_AB R14, R151, R150 ;  /* 0x00000096970e723e */ /* 0x000fe600000010ff */
[----:B----4-:R-:W-:Y:S01]  /*b460*/  F2FP.BF16.PACK_AB R13, R153, R152 ;  /* 0x00000098990d723e */ /* 0x010fe200000010ff */
[----:B------:R-:W-:Y:S01]  /*b470*/  FADD.FTZ R149, R149, R148 ;  /* 0x0000009495957221 */ /* 0x000fe20000010000 */
[----:B--2---:R-:W-:Y:S03]  /*b480*/  F2FP.BF16.PACK_AB R15, R155, R154 ;  /* 0x0000009a9b0f723e */ /* 0x004fe600000010ff */
[----:B------:R-:W-:Y:S04]  /*b490*/  FADD.FTZ R150, R150, R149 ;  /* 0x0000009596967221 */ /* 0x000fe80000010000 */
[C---:B------:R-:W-:Y:S03]  /*b4a0*/  HMMA.16816.F32.BF16 R4, R12.reuse, R16, R4 ;  /* 0x000000100c04723c */ /* 0x040fe60000041804 */
[----:B------:R-:W-:Y:S05]  /*b4b0*/  FADD.FTZ R151, R151, R150 ;  /* 0x0000009697977221 */ /* 0x000fea0000010000 */
        /* <DEDUP_REMOVED lines=18> */
[----:B------:R-:W-:Y:S01]  /*b5e0*/  MUFU.EX2 R144, R144 ;  /* 0x0000009000907308 */ /* 0x000fe20000000800 */
[----:B------:R-:W-:Y:S01]  /*b5f0*/  LDSM.16.MT88.4 R28, [R156+0x1800] ;  /* 0x001800009c1c783b */ /* 0x000fe20000004200 */
[--C-:B------:R-:W-:Y:S01]  /*b600*/  FFMA.FTZ R146, R32, c[0x0][0x2d0], -R168.reuse ;  /* 0x0000b40020927a23 */ /* 0x100fe200000108a8 */
[C---:B-1----:R-:W-:Y:S04]  /*b610*/  HMMA.16816.F32.BF16 R52, R12.reuse, R128, R52 ;  /* 0x000000800c34723c */ /* 0x042fe80000041834 */
[----:B------:R-:W-:Y:S03]  /*b620*/  FFMA.FTZ R168, R33, c[0x0][0x2d0], -R168 ;  /* 0x0000b40021a87a23 */ /* 0x000fe600000108a8 */
[--C-:B------:R-:W-:Y:S01]  /*b630*/  FFMA.FTZ R128, R34, c[0x0][0x2d0], -R167.reuse ;  /* 0x0000b40022807a23 */ /* 0x100fe200000108a7 */
[C---:B------:R-:W-:Y:S01]  /*b640*/  HMMA.16816.F32.BF16 R56, R12.reuse, R130, R56 ;  /* 0x000000820c38723c */ /* 0x040fe20000041838 */
[----:B------:R-:W1:Y:S03]  /*b650*/  MUFU.EX2 R145, R145 ;  /* 0x0000009100917308 */ /* 0x000e660000000800 */
[----:B------:R-:W-:Y:S02]  /*b660*/  FFMA.FTZ R167, R35, c[0x0][0x2d0], -R167 ;  /* 0x0000b40023a77a23 */ /* 0x000fe400000108a7 */
[----:B------:R-:W-:Y:S02]  /*b670*/  LDSM.16.MT88.4 R32, [R157+0x1800] ;  /* 0x001800009d20783b */ /* 0x000fe40000004200 */
[C---:B--2---:R-:W-:Y:S03]  /*b680*/  HMMA.16816.F32.BF16 R60, R12.reuse, R16, R60 ;  /* 0x000000100c3c723c */ /* 0x044fe6000004183c */
[----:B------:R-:W-:Y:S05]  /*b690*/  MUFU.EX2 R146, R146 ;  /* 0x0000009200927308 */ /* 0x000fea0000000800 */
[C---:B------:R-:W-:Y:S01]  /*b6a0*/  HMMA.16816.F32.BF16 R64, R12.reuse, R18, R64 ;  /* 0x000000120c40723c */ /* 0x040fe20000041840 */
[----:B------:R-:W2:Y:S04]  /*b6b0*/  LDSM.16.MT88.4 R16, [R157+0x5000] ;  /* 0x005000009d10783b */ /* 0x000ea80000004200 */
[----:B------:R-:W5:Y:S03]  /*b6c0*/  MUFU.EX2 R147, R168 ;  /* 0x000000a800937308 */ /* 0x000f660000000800 */
[C---:B---3--:R-:W-:Y:S07]  /*b6d0*/  HMMA.16816.F32.BF16 R68, R12.reuse, R20, R68 ;  /* 0x000000140c44723c */ /* 0x048fee0000041844 */
[----:B------:R-:W-:Y:S01]  /*b6e0*/  MUFU.EX2 R168, R128 ;  /* 0x0000008000a87308 */ /* 0x000fe20000000800 */
[C---:B------:R-:W-:Y:S01]  /*b6f0*/  HMMA.16816.F32.BF16 R72, R12.reuse, R22, R72 ;  /* 0x000000160c48723c */ /* 0x040fe20000041848 */
[----:B------:R-:W3:Y:S07]  /*b700*/  LDSM.16.MT88.4 R20, [R158+0x1800] ;  /* 0x001800009e14783b */ /* 0x000eee0000004200 */
[C---:B----4-:R-:W-:Y:S01]  /*b710*/  HMMA.16816.F32.BF16 R76, R12.reuse, R24, R76 ;  /* 0x000000180c4c723c */ /* 0x050fe2000004184c */
[----:B------:R-:W4:Y:S07]  /*b720*/  MUFU.EX2 R167, R167 ;  /* 0x000000a700a77308 */ /* 0x000f2e0000000800 */
[C---:B------:R-:W-:Y:S01]  /*b730*/  HMMA.16816.F32.BF16 R80, R12.reuse, R26, R80 ;  /* 0x0000001a0c50723c */ /* 0x040fe20000041850 */
[----:B------:R-:W3:Y:S07]  /*b740*/  LDSM.16.MT88.4 R24, [R133+0x1800] ;  /* 0x001800008518783b */ /* 0x000eee0000004200 */
[C---:B------:R-:W-:Y:S08]  /*b750*/  HMMA.16816.F32.BF16 R84, R12.reuse, R124, R84 ;  /* 0x0000007c0c54723c */ /* 0x040ff00000041854 */
[C---:B------:R-:W-:Y:S08]  /*b760*/  HMMA.16816.F32.BF16 R88, R12.reuse, R126, R88 ;  /* 0x0000007e0c58723c */ /* 0x040ff00000041858 */
[C---:B--2---:R-:W-:Y:S08]  /*b770*/  HMMA.16816.F32.BF16 R92, R12.reuse, R16, R92 ;  /* 0x000000100c5c723c */ /* 0x044ff0000004185c */
[----:B------:R-:W-:Y:S01]  /*b780*/  HMMA.16816.F32.BF16 R96, R12, R18, R96 ;  /* 0x000000120c60723c */ /* 0x000fe20000041860 */
[----:B------:R-:W2:Y:S06]  /*b790*/  LDSM.16.MT88.4 R16, [R156+0x3800] ;  /* 0x003800009c10783b */ /* 0x000eac0000004200 */
[----:B-1----:R-:W-:Y:S01]  /*b7a0*/  F2FP.BF16.PACK_AB R12, R145, R144 ;  /* 0x00000090910c723e */ /* 0x002fe200000010ff */
[----:B------:R-:W-:Y:S01]  /*b7b0*/  FADD.FTZ R144, R144, R151 ;  /* 0x0000009790907221 */ /* 0x000fe20000010000 */
[----:B-----5:R-:W-:Y:S03]  /*b7c0*/  F2FP.BF16.PACK_AB R14, R147, R146 ;  /* 0x00000092930e723e */ /* 0x020fe600000010ff */
[----:B------:R-:W-:Y:S01]  /*b7d0*/  F2FP.BF16.PACK_AB R13, R190, R189 ;  /* 0x000000bdbe0d723e */ /* 0x000fe200000010ff */
[----:B------:R-:W-:Y:S01]  /*b7e0*/  FADD.FTZ R145, R145, R144 ;  /* 0x0000009091917221 */ /* 0x000fe20000010000 */
[----:B----4-:R-:W-:Y:S03]  /*b7f0*/  F2FP.BF16.PACK_AB R15, R167, R168 ;  /* 0x000000a8a70f723e */ /* 0x010fe600000010ff */
[----:B------:R-:W-:Y:S04]  /*b800*/  FADD.FTZ R146, R146, R145 ;  /* 0x0000009192927221 */ /* 0x000fe80000010000 */
[C---:B---3--:R-:W-:Y:S01]  /*b810*/  HMMA.16816.F32.BF16 R128, R12.reuse, R20, R4 ;  /* 0x000000140c80723c */ /* 0x048fe20000041804 */
[----:B------:R-:W1:Y:S02]  /*b820*/  LDSM.16.MT88.4 R4, [R157+0x3800] ;  /* 0x003800009d04783b */ /* 0x000e640000004200 */
[----:B------:R-:W-:Y:S05]  /*b830*/  FADD.FTZ R239, R147, R146 ;  /* 0x0000009293ef7221 */ /* 0x000fea0000010000 */
[C---:B------:R-:W-:Y:S01]  /*b840*/  HMMA.16816.F32.BF16 R124, R12.reuse, R22, R8 ;  /* 0x000000160c7c723c */ /* 0x040fe20000041808 */
[----:B------:R-:W3:Y:S07]  /*b850*/  LDSM.16.MT88.4 R8, [R158+0x5800] ;  /* 0x005800009e08783b */ /* 0x000eee0000004200 */
[C---:B------:R-:W-:Y:S01]  /*b860*/  HMMA.16816.F32.BF16 R100, R12.reuse, R24, R100 ;  /* 0x000000180c64723c */ /* 0x040fe20000041864 */
[----:B------:R4:W5:Y:S06]  /*b870*/  LDSM.16.MT88.4 R20, [R133+0x5800] ;  /* 0x005800008514783b */ /* 0x00096c0000004200 */
[----:B------:R-:W-:Y:S01]  /*b880*/  IADD3 R25, R179, -0x2, RZ ;  /* 0xfffffffeb3197810 */ /* 0x000fe20007ffe0ff */
[C---:B------:R-:W-:Y:S03]  /*b890*/  HMMA.16816.F32.BF16 R104, R12.reuse, R26, R104 ;  /* 0x0000001a0c68723c */ /* 0x040fe60000041868 */
[C---:B------:R-:W-:Y:S05]  /*b8a0*/  ISETP.GE.AND P6, PT, R25.reuse, R230, PT ;  /* 0x000000e61900720c */ /* 0x040fea0003fc6270 */
[C---:B------:R-:W-:Y:S08]  /*b8b0*/  HMMA.16816.F32.BF16 R108, R12.reuse, R28, R108 ;  /* 0x0000001c0c6c723c */ /* 0x040ff0000004186c */
[C---:B------:R-:W-:Y:S04]  /*b8c0*/  HMMA.16816.F32.BF16 R112, R12.reuse, R30, R112 ;  /* 0x0000001e0c70723c */ /* 0x040fe80000041870 */
[----:B----4-:R-:W-:Y:S04]  /*b8d0*/  MOV R133, R2 ;  /* 0x0000000200857202 */ /* 0x010fe80000000f00 */
[C---:B------:R-:W-:Y:S08]  /*b8e0*/  HMMA.16816.F32.BF16 R116, R12.reuse, R32, R116 ;  /* 0x000000200c74723c */ /* 0x040ff00000041874 */
[C---:B------:R-:W-:Y:S08]  /*b8f0*/  HMMA.16816.F32.BF16 R120, R12.reuse, R34, R120 ;  /* 0x000000220c78723c */ /* 0x040ff00000041878 */
[C---:B------:R-:W-:Y:S08]  /*b900*/  HMMA.16816.F32.BF16 R36, R12.reuse, R136, R36 ;  /* 0x000000880c24723c */ /* 0x040ff00000041824 */
[C---:B------:R-:W-:Y:S08]  /*b910*/  HMMA.16816.F32.BF16 R40, R12.reuse, R138, R40 ;  /* 0x0000008a0c28723c */ /* 0x040ff00000041828 */
[C---:B------:R-:W-:Y:S08]  /*b920*/  HMMA.16816.F32.BF16 R44, R12.reuse, R140, R44 ;  /* 0x0000008c0c2c723c */ /* 0x040ff0000004182c */
[C---:B------:R-:W-:Y:S08]  /*b930*/  HMMA.16816.F32.BF16 R48, R12.reuse, R142, R48 ;  /* 0x0000008e0c30723c */ /* 0x040ff00000041830 */
[C---:B--2---:R-:W-:Y:S07]  /*b940*/  HMMA.16816.F32.BF16 R52, R12.reuse, R16, R52 ;  /* 0x000000100c34723c */ /* 0x044fee0000041834 */
[----:B------:R-:W-:Y:S01]  /*b950*/  @P6 SHF.R.S32.HI R16, RZ, 0x1f, R25 ;  /* 0x0000001fff106819 */ /* 0x000fe20000011419 */
[C---:B------:R-:W-:Y:S01]  /*b960*/  HMMA.16816.F32.BF16 R56, R12.reuse, R18, R56 ;  /* 0x000000120c38723c */ /* 0x040fe20000041838 */
[----:B------:R-:W-:Y:S03]  /*b970*/  @P6 MOV R17, c[0x0][0x1e0] ;  /* 0x0000780000116a02 */ /* 0x000fe60000000f00 */
[----:B------:R-:W-:Y:S04]  /*b980*/  @P6 IMAD R16, R16, c[0x0][0x1e0], RZ ;  /* 0x0000780010106a24 */ /* 0x000fe800078e02ff */
[C---:B-1----:R-:W-:Y:S04]  /*b990*/  HMMA.16816.F32.BF16 R60, R12.reuse, R4, R60 ;  /* 0x000000040c3c723c */ /* 0x042fe8000004183c */
[C---:B------:R-:W-:Y:S04]  /*b9a0*/  @P6 IMAD R16, R25.reuse, c[0x0][0x1e4], R16 ;  /* 0x0000790019106a24 */ /* 0x040fe800078e0210 */
[C---:B------:R-:W-:Y:S01]  /*b9b0*/  HMMA.16816.F32.BF16 R64, R12.reuse, R6, R64 ;  /* 0x000000060c40723c */ /* 0x040fe20000041840 */
[----:B------:R-:W1:Y:S07]  /*b9c0*/  LDSM.16.MT88.4 R4, [R156+0x5800] ;  /* 0x005800009c04783b */ /* 0x000e6e0000004200 */
[C---:B---3--:R-:W-:Y:S07]  /*b9d0*/  HMMA.16816.F32.BF16 R68, R12.reuse, R8, R68 ;  /* 0x000000080c44723c */ /* 0x048fee0000041844 */
[----:B------:R-:W-:Y:S01]  /*b9e0*/  @P6 IMAD.WIDE.U32 R8, R25, c[0x0][0x1e0], RZ ;  /* 0x0000780019086a25 */ /* 0x000fe200078e00ff */
[C---:B------:R-:W-:Y:S04]  /*b9f0*/  HMMA.16816.F32.BF16 R72, R12.reuse, R10, R72 ;  /* 0x0000000a0c48723c */ /* 0x040fe80000041848 */
[----:B------:R-:W-:Y:S02]  /*ba00*/  @P6 IADD3 R9, R9, R16, RZ ;  /* 0x0000001009096210 */ /* 0x000fe40007ffe0ff */
[C---:B------:R-:W-:Y:S02]  /*ba10*/  @P6 SHF.L.U32 R3, R8.reuse, 0x6, RZ ;  /* 0x0000000608036819 */ /* 0x040fe400000006ff */
[C---:B-----5:R-:W-:Y:S04]  /*ba20*/  HMMA.16816.F32.BF16 R76, R12.reuse, R20, R76 ;  /* 0x000000140c4c723c */ /* 0x060fe8000004184c */
[----:B------:R-:W-:Y:S02]  /*ba30*/  @P6 SHF.L.U64.HI R16, R8, 0x6, R9 ;  /* 0x0000000608106819 */ /* 0x000fe40000010209 */
[----:B------:R-:W2:Y:S01]  /*ba40*/  LDSM.16.MT88.4 R8, [R157+0x5800] ;  /* 0x005800009d08783b */ /* 0x000ea20000004200 */
[----:B------:R-:W-:Y:S01]  /*ba50*/  @P6 IADD3 R19, P5, R3, R236, RZ ;  /* 0x000000ec03136210 */ /* 0x000fe20007fbe0ff */
[C---:B------:R-:W-:Y:S01]  /*ba60*/  HMMA.16816.F32.BF16 R80, R12.reuse, R22, R80 ;  /* 0x000000160c50723c */ /* 0x040fe20000041850 */
[----:B------:R-:W-:Y:S03]  /*ba70*/  @P6 MOV R20, c[0x0][0x1e4] ;  /* 0x0000790000146a02 */ /* 0x000fe60000000f00 */
[----:B------:R-:W-:Y:S02]  /*ba80*/  @P6 LEA R3, P0, R17, R3, 0x5 ;  /* 0x0000000311036211 */ /* 0x000fe400078028ff */
[----:B------:R-:W-:Y:S02]  /*ba90*/  @P6 LEA R18, P4, R19, c[0x0][0x1c8], 0x1 ;  /* 0x0000720013126a11 */ /* 0x000fe400078808ff */
[-C--:B------:R-:W-:Y:S01]  /*baa0*/  @P6 IADD3.X R24, R16, R229.reuse, RZ, P5, !PT ;  /* 0x000000e510186210 */ /* 0x080fe20002ffe4ff */
[C---:B-1----:R-:W-:Y:S03]  /*bab0*/  HMMA.16816.F32.BF16 R84, R12.reuse, R4, R84 ;  /* 0x000000040c54723c */ /* 0x042fe60000041854 */
[----:B------:R-:W-:Y:S01]  /*bac0*/  @P6 LEA.HI.X R20, R17, R16, R20, 0x5, P0 ;  /* 0x0000001011146211 */ /* 0x000fe200000f2c14 */
[----:B------:R-:W-:Y:S01]  /*bad0*/  FADD.FTZ R17, R175, R174 ;  /* 0x000000aeaf117221 */ /* 0x000fe20000010000 */
[C---:B------:R-:W-:Y:S02]  /*bae0*/  ISETP.GE.AND P0, PT, R233.reuse, 0x1, PT ;  /* 0x00000001e900780c */ /* 0x040fe40003f06270 */
[----:B------:R-:W-:Y:S01]  /*baf0*/  IADD3 R233, R233, 0x1, RZ ;  /* 0x00000001e9e97810 */ /* 0x000fe20007ffe0ff */
[C---:B------:R-:W-:Y:S04]  /*bb00*/  HMMA.16816.F32.BF16 R88, R12.reuse, R6, R88 ;  /* 0x000000060c58723c */ /* 0x040fe80000041858 */
[----:B------:R-:W-:Y:S01]  /*bb10*/  @P6 LEA.HI.X R19, R19, c[0x0][0x1cc], R24, 0x1, P4 ;  /* 0x0000730013136a11 */ /* 0x000fe200020f0c18 */
[----:B------:R-:W-:Y:S01]  /*bb20*/  FADD.FTZ R17, R176, R17 ;  /* 0x00000011b0117221 */ /* 0x000fe20000010000 */
[----:B------:R-:W-:Y:S02]  /*bb30*/  @P6 ISETP.GE.AND P4, PT, R218, c[0x0][0x1d4], PT ;  /* 0x00007500da006a0c */ /* 0x000fe40003f86270 */
[----:B------:R-:W-:Y:S01]  /*bb40*/  @P6 IADD3 R3, P5, R3, R236, RZ ;  /* 0x000000ec03036210 */ /* 0x000fe20007fbe0ff */
[----:B------:R-:W-:Y:S03]  /*bb50*/  FADD.FTZ R152, R152, R17 ;  /* 0x0000001198987221 */ /* 0x000fe60000010000 */
[----:B------:R-:W-:Y:S01]  /*bb60*/  SEL R233, R233, RZ, !P0 ;  /* 0x000000ffe9e97207 */ /* 0x000fe20004000000 */
[----:B------:R-:W-:Y:S01]  /*bb70*/  FADD.FTZ R153, R153, R152 ;  /* 0x0000009899997221 */ /* 0x000fe20000010000 */
[----:B------:R-:W-:Y:S02]  /*bb80*/  @P6 IADD3.X R20, R20, R229, RZ, P5, !PT ;  /* 0x000000e514146210 */ /* 0x000fe40002ffe4ff */
[C---:B------:R-:W-:Y:S01]  /*bb90*/  @P6 LEA R4, P5, R3.reuse, c[0x0][0x1c8], 0x1 ;  /* 0x0000720003046a11 */ /* 0x040fe200078a08ff */
[----:B------:R-:W-:Y:S01]  /*bba0*/  FADD.FTZ R154, R154, R153 ;  /* 0x000000999a9a7221 */ /* 0x000fe20000010000 */
[----:B------:R-:W-:Y:S02]  /*bbb0*/  @P6 ISETP.GE.AND P0, PT, R204, c[0x0][0x1d4], PT ;  /* 0x00007500cc006a0c */ /* 0x000fe40003f06270 */
[----:B------:R-:W-:Y:S01]  /*bbc0*/  @P6 LEA.HI.X R5, R3, c[0x0][0x1cc], R20, 0x1, P5 ;  /* 0x0000730003056a11 */ /* 0x000fe200028f0c14 */
[----:B------:R-:W-:Y:S01]  /*bbd0*/  @P6 IMAD R3, R233, 0x6000, R206 ;  /* 0x00006000e9036824 */ /* 0x000fe200078e02ce */
[C---:B--2---:R-:W-:Y:S03]  /*bbe0*/  HMMA.16816.F32.BF16 R92, R12.reuse, R8, R92 ;  /* 0x000000080c5c723c */ /* 0x044fe6000004185c */
[----:B------:R-:W-:Y:S01]  /*bbf0*/  FADD.FTZ R154, R155, R154 ;  /* 0x0000009a9b9a7221 */ /* 0x000fe20000010000 */
[----:B------:R-:W-:Y:S01]  /*bc00*/  @!PT LDS RZ, [RZ] ;  /* 0x00000000fffff984 */ /* 0x000fe20000000800 */
[----:B------:R-:W-:Y:S01]  /*bc10*/  @!PT LDS RZ, [RZ] ;  /* 0x00000000fffff984 */ /* 0x000fe20000000800 */
[----:B------:R-:W-:Y:S01]  /*bc20*/  @!PT LDS RZ, [RZ] ;  /* 0x00000000fffff984 */ /* 0x000fe20000000800 */
[----:B------:R1:W-:Y:S01]  /*bc30*/  @P6 LDGSTS.E.BYPASS.LTC128B.128 [R3], [R18.64], !P4 ;  /* 0x0000000012036fae */ /* 0x0003e2000e101d48 */
[----:B------:R-:W-:Y:S02]  /*bc40*/  IADD3 R6, R134, 0x1, RZ ;  /* 0x0000000186067810 */ /* 0x000fe40007ffe0ff */
[----:B------:R-:W-:Y:S01]  /*bc50*/  FADD.FTZ R189, R189, R154 ;  /* 0x0000009abdbd7221 */ /* 0x000fe20000010000 */
[----:B------:R-:W-:Y:S04]  /*bc60*/  HMMA.16816.F32.BF16 R96, R12, R10, R96 ;  /* 0x0000000a0c60723c */ /* 0x000fe80000041860 */
[----:B------:R1:W-:Y:S01]  /*bc70*/  @P6 LDGSTS.E.BYPASS.LTC128B.128 [R3+0x2000], [R18.64+0x80], !P0 ;  /* 0x0200008012036fae */ /* 0x0003e2000c101d48 */
[----:B------:R-:W-:Y:S04]  /*bc80*/  FADD.FTZ R189, R190, R189 ;  /* 0x000000bdbebd7221 */ /* 0x000fe80000010000 */
[----:B------:R-:W-:Y:S03]  /*bc90*/  FADD.FTZ R168, R168, R189 ;  /* 0x000000bda8a87221 */ /* 0x000fe60000010000 */
[----:B------:R1:W-:Y:S01]  /*bca0*/  @P6 LDGSTS.E.BYPASS.LTC128B.128 [R3+0x4000], [R18.64+0x100], !P3 ;  /* 0x0400010012036fae */ /* 0x0003e2000d901d48 */
[----:B------:R-:W-:Y:S07]  /*bcb0*/  FADD.FTZ R238, R167, R168 ;  /* 0x000000a8a7ee7221 */ /* 0x000fee0000010000 */
[----:B------:R1:W-:Y:S01]  /*bcc0*/  @P6 LDGSTS.E.BYPASS.LTC128B.128 [R3+0x1000], [R4.64], !P4 ;  /* 0x0100000004036fae */ /* 0x0003e2000e101d48 */
[----:B------:R-:W-:Y:S04]  /*bcd0*/  ISETP.GE.AND P4, PT, R134, 0x1, PT ;  /* 0x000000018600780c */ /* 0x000fe80003f86270 */
[----:B------:R-:W-:Y:S03]  /*bce0*/  SEL R134, R6, RZ, !P4 ;  /* 0x000000ff06867207 */ /* 0x000fe60006000000 */
[----:B------:R1:W-:Y:S01]  /*bcf0*/  @P6 LDGSTS.E.BYPASS.LTC128B.128 [R3+0x3000], [R4.64+0x80], !P0 ;  /* 0x0300008004036fae */ /* 0x0003e2000c101d48 */
[----:B------:R-:W-:Y:S02]  /*bd00*/  ISETP.GT.AND P0, PT, R179, R178, PT ;  /* 0x000000b2b300720c */ /* 0x000fe40003f04270 */
[----:B------:R-:W-:Y:S05]  /*bd10*/  MOV R179, R241 ;  /* 0x000000f100b37202 */ /* 0x000fea0000000f00 */
[----:B------:R1:W-:Y:S08]  /*bd20*/  @P6 LDGSTS.E.BYPASS.LTC128B.128 [R3+0x5000], [R4.64+0x100], !P3 ;  /* 0x0500010004036fae */ /* 0x0003f0000d901d48 */
[----:B------:R-:W0:Y:S01]  /*bd30*/  LDGDEPBAR ;  /* 0x00000000000079af */ /* 0x000e220000000000 */
[----:B-1----:R-:W-:Y:S01]  /*bd40*/  MOV R3, R0 ;  /* 0x0000000000037202 */ /* 0x002fe20000000f00 */
[----:B------:R-:W-:-:S06]  /*bd50*/  @P0 BRA `(.L_x_1688) ;  /* 0xffffd76000000947 */ /* 0x000fcc000383ffff */
.L_x_1687:
[----:B------:R-:W-:-:S13]  /*bd60*/  ISETP.GE.AND P0, PT, R241, R230, PT ;  /* 0x000000e6f100720c */ /* 0x000fda0003f06270 */
[----:B------:R-:W-:Y:S05]  /*bd70*/  @!P0 BRA `(.L_x_1689) ;  /* 0x0000335000008947 */ /* 0x000fea0003800000 */
[----:B------:R-:W-:Y:S02]  /*bd80*/  MOV R3, R0 ;  /* 0x0000000000037202 */ /* 0x000fe40000000f00 */
[----:B------:R-:W-:Y:S02]  /*bd90*/  MOV R132, R2 ;  /* 0x0000000200847202 */ /* 0x000fe40000000f00 */
.L_x_1698:
[----:B------:R-:W-:Y:S04]  /*bda0*/  DEPBAR.LE SB0, 0x2 ;  /* 0x000080800000791a */ /* 0x000fe80000000000 */
[----:B------:R-:W-:Y:S01]  /*bdb0*/  WARPSYNC 0xffffffff ;  /* 0xffffffff00007948 */ /* 0x000fe20003800000 */
[----:B------:R-:W-:Y:S01]  /*bdc0*/  BAR.SYNC.DEFER_BLOCKING 0x0 ;  /* 0x0000000000007b1d */ /* 0x000fe20000010000 */
[----:B------:R-:W-:Y:S01]  /*bdd0*/  IMAD R133, R134, 0x6000, RZ ;  /* 0x0000600086857824 */ /* 0x000fe200078e02ff */
[----:B------:R-:W-:Y:S03]  /*bde0*/  ISETP.GE.AND P6, PT, R230, R241, PT ;  /* 0x000000f1e600720c */ /* 0x000fe60003fc6270 */
[----:B------:R-:W-:Y:S04]  /*bdf0*/  IMAD.IADD R189, R186, 0x1, R133 ;  /* 0x00000001babd7824 */ /* 0x000fe800078e0285 */
[C---:B------:R-:W-:Y:S01]  /*be00*/  IMAD.IADD R190, R180.reuse, 0x1, R189 ;  /* 0x00000001b4be7824 */ /* 0x040fe200078e02bd */
[----:B------:R-:W-:Y:S05]  /*be10*/  IADD3 R191, R180, R189, R135 ;  /* 0x000000bdb4bf7210 */ /* 0x000fea0007ffe087 */
[----:B------:R-:W-:Y:S01]  /*be20*/  @!P6 IADD3 R0, R241, -0x1, RZ ;  /* 0xfffffffff100e810 */ /* 0x000fe20007ffe0ff */
[----:B------:R-:W-:Y:S02]  /*be30*/  @!P6 IMAD.MOV.U32 R2, RZ, RZ, c[0x0][0x208] ;  /* 0x00008200ff02e624 */ /* 0x000fe400078e00ff */
[----:B------:R-:W-:Y:S01]  /*be40*/  @!P6 IMAD.MOV.U32 R21, RZ, RZ, c[0x0][0x20c] ;  /* 0x00008300ff15e624 */ /* 0x000fe200078e00ff */
[----:B------:R-:W-:Y:S01]  /*be50*/  @!P6 SHF.R.S32.HI R23, RZ, 0x1f, R0 ;  /* 0x0000001fff17e819 */ /* 0x000fe20000011400 */
[----:B------:R-:W-:Y:S01]  /*be60*/  @!P6 IMAD.WIDE.U32 R4, R0, c[0x0][0x208], RZ ;  /* 0x000082000004ea25 */ /* 0x000fe200078e00ff */
[----:B------:R-:W-:Y:S03]  /*be70*/  LDSM.16.M88.4 R32, [R188] ;  /* 0x00000000bc20783b */ /* 0x000fe60000000200 */
[----:B------:R-:W-:Y:S01]  /*be80*/  @!P6 IMAD R23, R23, c[0x0][0x208], RZ ;  /* 0x000082001717ea24 */ /* 0x000fe200078e02ff */
[----:B------:R-:W-:Y:S01]  /*be90*/  ULDC UR4, c[0x0][0x324] ;  /* 0x0000c90000047ab9 */ /* 0x000fe20000000800 */
[----:B------:R-:W-:Y:S01]  /*bea0*/  @!P6 IMAD.SHL.U32 R13, R4, 0x40, RZ ;  /* 0x00000040040de824 */ /* 0x000fe200078e00ff */
[----:B------:R-:W-:Y:S01]  /*beb0*/  ULOP3.LUT UR4, URZ, UR4, URZ, 0x33, !UPT ;  /* 0x000000043f047292 */ /* 0x000fe2000f8e333f */
[----:B------:R-:W1:Y:S01]  /*bec0*/  LDSM.16.M88.4 R8, [R189] ;  /* 0x00000000bd08783b */ /* 0x000e620000000200 */
[----:B------:R-:W-:Y:S02]  /*bed0*/  @!P6 IMAD R23, R0, c[0x0][0x20c], R23 ;  /* 0x000083000017ea24 */ /* 0x000fe400078e0217 */
[-C--:B------:R-:W-:Y:S02]  /*bee0*/  @!P6 IADD3 R15, P5, R13, R234.reuse, RZ ;  /* 0x000000ea0d0fe210 */ /* 0x080fe40007fbe0ff */
[----:B------:R-:W2:Y:S01]  /*bef0*/  LDSM.16.M88.4 R16, [R189+0x800] ;  /* 0x00080000bd10783b */ /* 0x000ea20000000200 */
[----:B------:R-:W-:Y:S01]  /*bf00*/  @!P6 IMAD.IADD R23, R5, 0x1, R23 ;  /* 0x000000010517e824 */ /* 0x000fe200078e0217 */
[----:B------:R-:W-:Y:S02]  /*bf10*/  @!P6 LEA R28, P4, R15, c[0x0][0x1f8], 0x1 ;  /* 0x00007e000f1cea11 */ /* 0x000fe400078808ff */
[----:B------:R-:W-:Y:S01]  /*bf20*/  @!P6 LEA R13, P0, R2, R13, 0x5 ;  /* 0x0000000d020de211 */ /* 0x000fe200078028ff */
[----:B------:R-:W3:Y:S01]  /*bf30*/  LDSM.16.M88.4 R24, [R189+0x1000] ;  /* 0x00100000bd18783b */ /* 0x000ee20000000200 */
[----:B------:R-:W-:Y:S04]  /*bf40*/  @!P6 SHF.L.U64.HI R23, R4, 0x6, R23 ;  /* 0x000000060417e819 */ /* 0x000fe80000010217 */
[----:B------:R-:W4:Y:S01]  /*bf50*/  LDSM.16.M88.4 R136, [R189+0x1800] ;  /* 0x00180000bd88783b */ /* 0x000f220000000200 */
[----:B------:R-:W-:Y:S01]  /*bf60*/  @!P6 IMAD.X R0, R23, 0x1, R194, P5 ;  /* 0x000000011700e824 */ /* 0x000fe200028e06c2 */
[----:B------:R-:W-:Y:S01]  /*bf70*/  @!P6 LEA.HI.X R21, R2, R23, R21, 0x5, P0 ;  /* 0x000000170215e211 */ /* 0x000fe200000f2c15 */
[----:B------:R-:W-:Y:S01]  /*bf80*/  @!P6 IMAD R2, R233, 0x6000, R207 ;  /* 0x00006000e902e824 */ /* 0x000fe200078e02cf */
[----:B------:R-:W-:Y:S01]  /*bf90*/  @!P6 ISETP.GE.AND P0, PT, R204, c[0x0][0x1d4], PT ;  /* 0x00007500cc00ea0c */ /* 0x000fe20003f06270 */
[----:B------:R-:W-:Y:S01]  /*bfa0*/  LDSM.16.M88.4 R140, [R185] ;  /* 0x00000000b98c783b */ /* 0x000fe20000000200 */
[----:B------:R-:W-:Y:S02]  /*bfb0*/  @!P6 LEA.HI.X R29, R15, c[0x0][0x1fc], R0, 0x1, P4 ;  /* 0x00007f000f1dea11 */ /* 0x000fe400020f0c00 */
[----:B------:R-:W-:Y:S02]  /*bfc0*/  @!P6 ISETP.GE.AND P4, PT, R218, c[0x0][0x1d4], PT ;  /* 0x00007500da00ea0c */ /* 0x000fe40003f86270 */
[----:B------:R-:W5:Y:S01]  /*bfd0*/  LDSM.16.M88.4 R144, [R190] ;  /* 0x00000000be90783b */ /* 0x000f620000000200 */
[----:B------:R-:W-:Y:S04]  /*bfe0*/  @!P6 IADD3 R0, P5, R13, R234, RZ ;  /* 0x000000ea0d00e210 */ /* 0x000fe80007fbe0ff */
[----:B------:R-:W3:Y:S01]  /*bff0*/  LDSM.16.M88.4 R148, [R190+0x800] ;  /* 0x00080000be94783b */ /* 0x000ee20000000200 */
[----:B------:R-:W-:Y:S01]  /*c000*/  @!P6 IMAD.X R21, R21, 0x1, R194, P5 ;  /* 0x000000011515e824 */ /* 0x000fe200028e06c2 */
[C---:B------:R-:W-:Y:S03]  /*c010*/  @!P6 LEA R176, P5, R0.reuse, c[0x0][0x1f8], 0x1 ;  /* 0x00007e0000b0ea11 */ /* 0x040fe600078a08ff */
[----:B------:R-:W4:Y:S01]  /*c020*/  LDSM.16.M88.4 R152, [R190+0x1000] ;  /* 0x00100000be98783b */ /* 0x000f220000000200 */
[----:B------:R-:W-:Y:S01]  /*c030*/  @!P6 LEA.HI.X R177, R0, c[0x0][0x1fc], R21, 0x1, P5 ;  /* 0x00007f0000b1ea11 */ /* 0x000fe200028f0c15 */
[----:B------:R-:W-:Y:S01]  /*c040*/  IMAD.IADD R0, R135, 0x1, R189 ;  /* 0x0000000187007824 */ /* 0x000fe200078e02bd */
[C---:B-1----:R-:W-:Y:S02]  /*c050*/  HMMA.16816.F32.BF16 R4, R32.reuse, R8, RZ ;  /* 0x000000082004723c */ /* 0x042fe400000418ff */
[----:B------:R-:W1:Y:S05]  /*c060*/  LDSM.16.M88.4 R156, [R190+0x1800] ;  /* 0x00180000be9c783b */ /* 0x000e6a0000000200 */
[----:B------:R-:W-:Y:S01]  /*c070*/  @!PT LDS RZ, [RZ] ;  /* 0x00000000fffff984 */ /* 0x000fe20000000800 */
[----:B------:R-:W-:Y:S01]  /*c080*/  @!PT LDS RZ, [RZ] ;  /* 0x00000000fffff984 */ /* 0x000fe20000000800 */
[----:B------:R-:W-:Y:S01]  /*c090*/  @!PT LDS RZ, [RZ] ;  /* 0x00000000fffff984 */ /* 0x000fe20000000800 */
[----:B------:R4:W-:Y:S01]  /*c0a0*/  @!P6 LDGSTS.E.BYPASS.LTC128B.128 [R2], [R28.64], !P4 ;  /* 0x000000001c02efae */ /* 0x0009e2000e101d48 */
[C---:B------:R-:W-:Y:S04]  /*c0b0*/  HMMA.16816.F32.BF16 R8, R32.reuse, R10, RZ ;  /* 0x0000000a2008723c */ /* 0x040fe800000418ff */
[----:B------:R4:W-:Y:S04]  /*c0c0*/  @!P6 LDGSTS.E.BYPASS.LTC128B.128 [R2+0x2000], [R28.64+0x80], !P0 ;  /* 0x020000801c02efae */ /* 0x0009e8000c101d48 */
[C---:B--2---:R-:W-:Y:S01]  /*c0d0*/  HMMA.16816.F32.BF16 R12, R32.reuse, R16, RZ ;  /* 0x00000010200c723c */ /* 0x044fe200000418ff */
[----:B------:R4:W-:Y:S05]  /*c0e0*/  @!P6 LDGSTS.E.BYPASS.LTC128B.128 [R2+0x4000], [R28.64+0x100], !P3 ;  /* 0x040001001c02efae */ /* 0x0009ea000d901d48 */
[----:B------:R2:W-:Y:S02]  /*c0f0*/  @!P6 LDGSTS.E.BYPASS.LTC128B.128 [R2+0x1000], [R176.64], !P4 ;  /* 0x01000000b002efae */ /* 0x0005e4000e101d48 */
[C---:B------:R-:W-:Y:S03]  /*c100*/  HMMA.16816.F32.BF16 R16, R32.reuse, R18, RZ ;  /* 0x000000122010723c */ /* 0x040fe600000418ff */
[----:B------:R2:W-:Y:S01]  /*c110*/  @!P6 LDGSTS.E.BYPASS.LTC128B.128 [R2+0x3000], [R176.64+0x80], !P0 ;  /* 0x03000080b002efae */ /* 0x0005e2000c101d48 */
[C---:B------:R-:W-:Y:S02]  /*c120*/  ISETP.GE.AND P0, PT, R233.reuse, 0x1, PT ;  /* 0x00000001e900780c */ /* 0x040fe40003f06270 */
[----:B------:R-:W-:Y:S02]  /*c130*/  IADD3 R233, R233, 0x1, RZ ;  /* 0x00000001e9e97810 */ /* 0x000fe40007ffe0ff */
[C---:B---3--:R-:W-:Y:S01]  /*c140*/  HMMA.16816.F32.BF16 R20, R32.reuse, R24, RZ ;  /* 0x000000182014723c */ /* 0x048fe200000418ff */
[----:B------:R2:W-:Y:S03]  /*c150*/  @!P6 LDGSTS.E.BYPASS.LTC128B.128 [R2+0x5000], [R176.64+0x100], !P3 ;  /* 0x05000100b002efae */ /* 0x0005e6000d901d48 */
[----:B------:R-:W-:Y:S02]  /*c160*/  SEL R233, R233, RZ, !P0 ;  /* 0x000000ffe9e97207 */ /* 0x000fe40004000000 */
[----:B------:R-:W-:Y:S02]  /*c170*/  LDSM.16.M88.4 R160, [R184] ;  /* 0x00000000b8a0783b */ /* 0x000fe40000000200 */
[C---:B------:R-:W-:Y:S03]  /*c180*/  HMMA.16816.F32.BF16 R24, R32.reuse, R26, RZ ;  /* 0x0000001a2018723c */ /* 0x040fe600000418ff */
[----:B------:R-:W3:Y:S05]  /*c190*/  LDSM.16.M88.4 R164, [R0] ;  /* 0x0000000000a4783b */ /* 0x000eea0000000200 */
[C---:B----4-:R-:W-:Y:S01]  /*c1a0*/  HMMA.16816.F32.BF16 R28, R32.reuse, R136, RZ ;  /* 0x00000088201c723c */ /* 0x050fe200000418ff */
[----:B------:R-:W4:Y:S05]  /*c1b0*/  LDSM.16.M88.4 R168, [R0+0x800] ;  /* 0x0008000000a8783b */ /* 0x000f2a0000000200 */
[----:B------:R-:W1:Y:S02]  /*c1c0*/  LDSM.16.M88.4 R172, [R0+0x1000] ;  /* 0x0010000000ac783b */ /* 0x000e640000000200 */
[----:B------:R-:W-:Y:S03]  /*c1d0*/  HMMA.16816.F32.BF16 R32, R32, R138, RZ ;  /* 0x0000008a2020723c */ /* 0x000fe600000418ff */
[----:B------:R-:W1:Y:S01]  /*c1e0*/  LDSM.16.M88.4 R136, [R0+0x1800] ;  /* 0x001800000088783b */ /* 0x000e620000000200 */
[----:B--2---:R-:W-:Y:S04]  /*c1f0*/  IMAD.IADD R2, R135, 0x1, R190 ;  /* 0x0000000187027824 */ /* 0x004fe800078e02be */
[C---:B-----5:R-:W-:Y:S01]  /*c200*/  HMMA.16816.F32.BF16 R4, R140.reuse, R144, R4 ;  /* 0x000000908c04723c */ /* 0x060fe20000041804 */
[----:B------:R-:W-:Y:S05]  /*c210*/  LDSM.16.M88.4 R176, [R2+0x800] ;  /* 0x0008000002b0783b */ /* 0x000fea0000000200 */
[----:B------:R-:W0:Y:S02]  /*c220*/  LDGDEPBAR ;  /* 0x00000000000079af */ /* 0x000e240000000000 */
[C---:B------:R-:W-:Y:S03]  /*c230*/  HMMA.16816.F32.BF16 R8, R140.reuse, R146, R8 ;  /* 0x000000928c08723c */ /* 0x040fe60000041808 */
[----:B------:R-:W-:Y:S05]  /*c240*/  LDSM.16.M88.4 R144, [R183] ;  /* 0x00000000b790783b */ /* 0x000fea0000000200 */
[C---:B------:R-:W-:Y:S08]  /*c250*/  HMMA.16816.F32.BF16 R12, R140.reuse, R148, R12 ;  /* 0x000000948c0c723c */ /* 0x040ff0000004180c */
[C---:B------:R-:W-:Y:S01]  /*c260*/  HMMA.16816.F32.BF16 R16, R140.reuse, R150, R16 ;  /* 0x000000968c10723c */ /* 0x040fe20000041810 */
[----:B------:R-:W2:Y:S07]  /*c270*/  LDSM.16.M88.4 R148, [R2] ;  /* 0x000000000294783b */ /* 0x000eae0000000200 */
[C---:B------:R-:W-:Y:S08]  /*c280*/  HMMA.16816.F32.BF16 R20, R140.reuse, R152, R20 ;  /* 0x000000988c14723c */ /* 0x040ff00000041814 */
[C---:B------:R-:W-:Y:S01]  /*c290*/  HMMA.16816.F32.BF16 R24, R140.reuse, R154, R24 ;  /* 0x0000009a8c18723c */ /* 0x040fe20000041818 */
[----:B------:R-:W5:Y:S07]  /*c2a0*/  LDSM.16.M88.4 R152, [R2+0x1000] ;  /* 0x001000000298783b */ /* 0x000f6e0000000200 */
[C---:B-1----:R-:W-:Y:S08]  /*c2b0*/  HMMA.16816.F32.BF16 R28, R140.reuse, R156, R28 ;  /* 0x0000009c8c1c723c */ /* 0x042ff0000004181c */
[----:B------:R-:W-:Y:S01]  /*c2c0*/  HMMA.16816.F32.BF16 R32, R140, R158, R32 ;  /* 0x0000009e8c20723c */ /* 0x000fe20000041820 */
[----:B------:R-:W1:Y:S05]  /*c2d0*/  LDSM.16.M88.4 R140, [R2+0x1800] ;  /* 0x00180000028c783b */ /* 0x000e6a0000000200 */
[----:B------:R-:W-:Y:S02]  /*c2e0*/  LDSM.16.M88.4 R156, [R188+0x4000] ;  /* 0x00400000bc9c783b */ /* 0x000fe40000000200 */
[C---:B---3--:R-:W-:Y:S08]  /*c2f0*/  HMMA.16816.F32.BF16 R4, R160.reuse, R164, R4 ;  /* 0x000000a4a004723c */ /* 0x048ff00000041804 */
[C---:B------:R-:W-:Y:S01]  /*c300*/  HMMA.16816.F32.BF16 R8, R160.reuse, R166, R8 ;  /* 0x000000a6a008723c */ /* 0x040fe20000041808 */
[----:B------:R-:W3:Y:S07]  /*c310*/  LDSM.16.M88.4 R164, [R189+0x2000] ;  /* 0x00200000bda4783b */ /* 0x000eee0000000200 */
[C---:B----4-:R-:W-:Y:S08]  /*c320*/  HMMA.16816.F32.BF16 R12, R160.reuse, R168, R12 ;  /* 0x000000a8a00c723c */ /* 0x050ff0000004180c */
[C---:B------:R-:W-:Y:S01]  /*c330*/  HMMA.16816.F32.BF16 R16, R160.reuse, R170, R16 ;  /* 0x000000aaa010723c */ /* 0x040fe20000041810 */
[----:B------:R-:W4:Y:S07]  /*c340*/  LDSM.16.M88.4 R168, [R189+0x2800] ;  /* 0x00280000bda8783b */ /* 0x000f2e0000000200 */
[C---:B------:R-:W-:Y:S08]  /*c350*/  HMMA.16816.F32.BF16 R20, R160.reuse, R172, R20 ;  /* 0x000000aca014723c */ /* 0x040ff00000041814 */
[C---:B------:R-:W-:Y:S01]  /*c360*/  HMMA.16816.F32.BF16 R24, R160.reuse, R174, R24 ;  /* 0x000000aea018723c */ /* 0x040fe20000041818 */
[----:B------:R-:W1:Y:S07]  /*c370*/  LDSM.16.M88.4 R172, [R189+0x3000] ;  /* 0x00300000bdac783b */ /* 0x000e6e0000000200 */
[C---:B------:R-:W-:Y:S08]  /*c380*/  HMMA.16816.F32.BF16 R28, R160.reuse, R136, R28 ;  /* 0x00000088a01c723c */ /* 0x040ff0000004181c */
        /* <DEDUP_REMOVED lines=83> */
[----:B------:R2:W3:Y:S07]  /*c8c0*/  LDSM.16.M88.4 R160, [R2+0x4000] ;  /* 0x0040000002a0783b */ /* 0x0004ee0000000200 */
[C---:B------:R-:W-:Y:S08]  /*c8d0*/  HMMA.16816.F32.BF16 R12, R144.reuse, R176, R12 ;  /* 0x000000b0900c723c */ /* 0x040ff0000004180c */
[C---:B------:R-:W-:Y:S01]  /*c8e0*/  HMMA.16816.F32.BF16 R16, R144.reuse, R178, R16 ;  /* 0x000000b29010723c */ /* 0x040fe20000041810 */
[----:B------:R-:W4:Y:S07]  /*c8f0*/  LDSM.16.M88.4 R176, [R191+0x4800] ;  /* 0x00480000bfb0783b */ /* 0x000f2e0000000200 */
[C---:B-----5:R-:W-:Y:S04]  /*c900*/  HMMA.16816.F32.BF16 R20, R144.reuse, R152, R20 ;  /* 0x000000989014723c */ /* 0x060fe80000041814 */
[----:B--2---:R-:W-:Y:S04]  /*c910*/  IMAD.IADD R2, R210, 0x1, R193 ;  /* 0x00000001d2027824 */ /* 0x004fe800078e02c1 */
[C---:B------:R-:W-:Y:S01]  /*c920*/  HMMA.16816.F32.BF16 R24, R144.reuse, R154, R24 ;  /* 0x0000009a9018723c */ /* 0x040fe20000041818 */
[----:B------:R-:W2:Y:S03]  /*c930*/  LDSM.16.M88.4 R152, [R191+0x5000] ;  /* 0x00500000bf98783b */ /* 0x000ea60000000200 */
[----:B------:R-:W-:Y:S04]  /*c940*/  @P2 IMAD.HI.U32 R0, R2, c[0x0][0x2c8], RZ ;  /* 0x0000b20002002a27 */ /* 0x000fe800078e00ff */
[C---:B-1----:R-:W-:Y:S04]  /*c950*/  HMMA.16816.F32.BF16 R28, R144.reuse, R140, R28 ;  /* 0x0000008c901c723c */ /* 0x042fe8000004181c */
[----:B------:R-:W-:Y:S01]  /*c960*/  @P2 SHF.R.U32.HI R2, RZ, c[0x0][0x2cc], R0 ;  /* 0x0000b300ff022a19 */ /* 0x000fe20000011600 */
[----:B------:R-:W-:Y:S03]  /*c970*/  IMAD.SHL.U32 R0, R241, 0x40, RZ ;  /* 0x00000040f1007824 */ /* 0x000fe600078e00ff */
[----:B------:R-:W-:Y:S01]  /*c980*/  HMMA.16816.F32.BF16 R32, R144, R142, R32 ;  /* 0x0000008e9020723c */ /* 0x000fe20000041820 */
[----:B------:R-:W1:Y:S07]  /*c990*/  LDSM.16.M88.4 R140, [R191+0x5800] ;  /* 0x00580000bf8c783b */ /* 0x000e6e0000000200 */
[C---:B---3--:R-:W-:Y:S08]  /*c9a0*/  HMMA.16816.F32.BF16 R4, R156.reuse, R164, R4 ;  /* 0x000000a49c04723c */ /* 0x048ff00000041804 */
[C---:B------:R-:W-:Y:S08]  /*c9b0*/  HMMA.16816.F32.BF16 R8, R156.reuse, R166, R8 ;  /* 0x000000a69c08723c */ /* 0x040ff00000041808 */
[C---:B----4-:R-:W-:Y:S08]  /*c9c0*/  HMMA.16816.F32.BF16 R12, R156.reuse, R168, R12 ;  /* 0x000000a89c0c723c */ /* 0x050ff0000004180c */
[C---:B------:R-:W-:Y:S08]  /*c9d0*/  HMMA.16816.F32.BF16 R16, R156.reuse, R170, R16 ;  /* 0x000000aa9c10723c */ /* 0x040ff00000041810 */
[C---:B------:R-:W-:Y:S08]  /*c9e0*/  HMMA.16816.F32.BF16 R20, R156.reuse, R172, R20 ;  /* 0x000000ac9c14723c */ /* 0x040ff00000041814 */
[C---:B------:R-:W-:Y:S08]  /*c9f0*/  HMMA.16816.F32.BF16 R24, R156.reuse, R174, R24 ;  /* 0x000000ae9c18723c */ /* 0x040ff00000041818 */
[C---:B------:R-:W-:Y:S01]  /*ca00*/  HMMA.16816.F32.BF16 R28, R156.reuse, R136, R28 ;  /* 0x000000889c1c723c */ /* 0x040fe2000004181c */
[----:B------:R-:W3:Y:S06]  /*ca10*/  SHFL.IDX PT, R137, R2, RZ, 0x1c1f ;  /* 0x001c1fff02897589 */ /* 0x000eec00000e0000 */
[----:B------:R-:W-:Y:S01]  /*ca20*/  IADD3 R136, -R209, 0x1, -R0 ;  /* 0x00000001d1887810 */ /* 0x000fe20007ffe900 */
[----:B------:R-:W-:Y:S04]  /*ca30*/  HMMA.16816.F32.BF16 R32, R156, R138, R32 ;  /* 0x0000008a9c20723c */ /* 0x000fe80000041820 */
[----:B------:R-:W-:Y:S04]  /*ca40*/  IADD3 R136, -R228, R136, R227 ;  /* 0x00000088e4887210 */ /* 0x000fe80007ffe1e3 */
[C---:B------:R-:W-:Y:S05]  /*ca50*/  HMMA.16816.F32.BF16 R4, R148.reuse, R160, R4 ;  /* 0x000000a09404723c */ /* 0x040fea0000041804 */
[C---:B------:R-:W-:Y:S02]  /*ca60*/  IADD3 R138, R136.reuse, c[0x0][0x328], RZ ;  /* 0x0000ca00888a7a10 */ /* 0x040fe40007ffe0ff */
[----:B------:R-:W-:Y:S01]  /*ca70*/  IADD3 R136, R136, UR4, RZ ;  /* 0x0000000488887c10 */ /* 0x000fe2000fffe0ff */
[C---:B------:R-:W-:Y:S08]  /*ca80*/  HMMA.16816.F32.BF16 R8, R148.reuse, R162, R8 ;  /* 0x000000a29408723c */ /* 0x040ff00000041808 */
[C---:B------:R-:W-:Y:S08]  /*ca90*/  HMMA.16816.F32.BF16 R12, R148.reuse, R176, R12 ;  /* 0x000000b0940c723c */ /* 0x040ff0000004180c */
[C---:B------:R-:W-:Y:S08]  /*caa0*/  HMMA.16816.F32.BF16 R16, R148.reuse, R178, R16 ;  /* 0x000000b29410723c */ /* 0x040ff00000041810 */
[C---:B--2---:R-:W-:Y:S08]  /*cab0*/  HMMA.16816.F32.BF16 R20, R148.reuse, R152, R20 ;  /* 0x000000989414723c */ /* 0x044ff00000041814 */
[C---:B------:R-:W-:Y:S08]  /*cac0*/  HMMA.16816.F32.BF16 R24, R148.reuse, R154, R24 ;  /* 0x0000009a9418723c */ /* 0x040ff00000041818 */
[C---:B-1----:R-:W-:Y:S07]  /*cad0*/  HMMA.16816.F32.BF16 R28, R148.reuse, R140, R28 ;  /* 0x0000008c941c723c */ /* 0x042fee000004181c */
[--C-:B---3--:R-:W-:Y:S01]  /*cae0*/  IMAD.IADD R140, R136, 0x1, R137.reuse ;  /* 0x00000001888c7824 */ /* 0x108fe200078e0289 */
[----:B------:R-:W-:Y:S07]  /*caf0*/  HMMA.16816.F32.BF16 R32, R148, R142, R32 ;  /* 0x0000008e9420723c */ /* 0x000fee0000041820 */
[----:B------:R-:W-:Y:S01]  /*cb00*/  IMAD.IADD R142, R138, 0x1, R137 ;  /* 0x000000018a8e7824 */ /* 0x000fe200078e0289 */
        /* <DEDUP_REMOVED lines=14> */
.L_x_1692:
[----:B------:R-:W-:Y:S04]  /*cbf0*/  MOV R137, c[0x0][0x32c] ;  /* 0x0000cb0000897a02 */ /* 0x000fe80000000f00 */
[----:B------:R-:W-:Y:S11]  /*cc00*/  ISETP.NE.AND P0, PT, R137, 0x1, PT ;  /* 0x000000018900780c */ /* 0x000ff60003f05270 */
[----:B------:R-:W-:Y:S02]  /*cc10*/  @!UPT UIADD3 URZ, URZ, URZ, URZ ;  /* 0x0000003f3f3ff290 */ /* 0x000fe4000fffe03f */
[----:B------:R-:W-:Y:S05]  /*cc20*/  @P0 IMAD.HI.U32 R137, R139, c[0x0][0x330], RZ ;  /* 0x0000cc008b890a27 */ /* 0x000fea00078e00ff */
[----:B------:R-:W-:Y:S02]  /*cc30*/  @P0 SHF.R.U32.HI R139, RZ, c[0x0][0x334], R137 ;  /* 0x0000cd00ff8b0a19 */ /* 0x000fe40000011689 */
.L_x_1693:
[----:B------:R-:W-:Y:S05]  /*cc40*/  BSYNC B0 ;  /* 0x0000000000007941 */ /* 0x000fea0003800000 */
.L_x_1691:
[----:B------:R-:W-:Y:S04]  /*cc50*/  IMAD R144, R139, c[0x0][0x32c], -R0 ;  /* 0x0000cb008b907a24 */ /* 0x000fe800078e0a00 */
[----:B------:R-:W-:Y:S05]  /*cc60*/  IMAD.IADD R139, R144, 0x1, -R209 ;  /* 0x00000001908b7824 */ /* 0x000fea00078e0ad1 */
[----:B------:R-:W-:Y:S02]  /*cc70*/  IADD3 R137, R139, c[0x0][0x32c], RZ ;  /* 0x0000cb008b897a10 */ /* 0x000fe40007ffe0ff */
[----:B------:R-:W-:Y:S02]  /*cc80*/  IMNMX R140, R140, R139, !PT ;  /* 0x0000008b8c8c7217 */ /* 0x000fe40007800200 */
[----:B------:R-:W-:Y:S02]  /*cc90*/  IMNMX R142, R142, R137, PT ;  /* 0x000000898e8e7217 */ /* 0x000fe40003800200 */
.L_x_1690:
[----:B------:R-:W-:Y:S04]  /*cca0*/  ISETP.GT.AND P0, PT, R241, -0x1, PT ;  /* 0xfffffffff100780c */ /* 0x000fe80003f04270 */
[C---:B------:R-:W-:Y:S02]  /*ccb0*/  ISETP.GT.AND P4, PT, R140.reuse, RZ, P0 ;  /* 0x000000ff8c00720c */ /* 0x040fe40000784270 */
[----:B------:R-:W-:Y:S02]  /*ccc0*/  ISETP.GT.AND P6, PT, R140, 0x1, P0 ;  /* 0x000000018c00780c */ /* 0x000fe400007c4270 */
[----:B------:R-:W-:Y:S02]  /*ccd0*/  ISETP.LT.OR P4, PT, R142, 0x1, P4 ;  /* 0x000000018e00780c */ /* 0x000fe40002781670 */
        /* <DEDUP_REMOVED lines=8> */
[C---:B------:R-:W-:Y:S02]  /*cd60*/  ISETP.GT.AND P5, PT, R140.reuse, 0x11, P0 ;  /* 0x000000118c00780c */ /* 0x040fe400007a4270 */
[C---:B------:R-:W-:Y:S02]  /*cd70*/  ISETP.GT.AND P6, PT, R140.reuse, 0x10, P0 ;  /* 0x000000108c00780c */ /* 0x040fe400007c4270 */
[----:B------:R-:W-:Y:S02]  /*cd80*/  FSEL R9, R9, -INF , !P4 ;  /* 0xff80000009097808 */ /* 0x000fe40006000000 */
[----:B------:R-:W-:Y:S02]  /*cd90*/  ISETP.GT.AND P4, PT, R140, 0x18, P0 ;  /* 0x000000188c00780c */ /* 0x000fe40000784270 */
[C---:B------:R-:W-:Y:S02]  /*cda0*/  ISETP.LT.OR P5, PT, R142.reuse, 0x12, P5 ;  /* 0x000000128e00780c */ /* 0x040fe40002fa1670 */
[C---:B------:R-:W-:Y:S02]  /*cdb0*/  ISETP.LT.OR P6, PT, R142.reuse, 0x11, P6 ;  /* 0x000000118e00780c */ /* 0x040fe400037c1670 */
[----:B------:R-:W-:Y:S02]  /*cdc0*/  ISETP.LT.OR P4, PT, R142, 0x19, P4 ;  /* 0x000000198e00780c */ /* 0x000fe40002781670 */
[----:B------:R-:W-:Y:S02]  /*cdd0*/  FSEL R163, R13, -INF , !P5 ;  /* 0xff8000000da37808 */ /* 0x000fe40006800000 */
[----:B------:R-:W-:Y:S01]  /*cde0*/  FSEL R165, R12, -INF , !P6 ;  /* 0xff8000000ca57808 */ /* 0x000fe20007000000 */
[----:B------:R-:W1:Y:S01]  /*cdf0*/  SHFL.IDX PT, R13, R2, 0x1, 0x1c1f ;  /* 0x003c1f00020d7f89 */ /* 0x000e6200000e0000 */
[C---:B------:R-:W-:Y:S02]  /*ce00*/  ISETP.GT.AND P6, PT, R140.reuse, 0x19, P0 ;  /* 0x000000198c00780c */ /* 0x040fe400007c4270 */
[----:B------:R-:W-:Y:S02]  /*ce10*/  ISETP.GT.AND P5, PT, R140, 0x20, P0 ;  /* 0x000000208c00780c */ /* 0x000fe400007a4270 */
        /* <DEDUP_REMOVED lines=42> */
.L_x_1696:
[----:B------:R-:W-:Y:S04]  /*d0c0*/  MOV R8, c[0x0][0x32c] ;  /* 0x0000cb0000087a02 */ /* 0x000fe80000000f00 */
[----:B------:R-:W-:Y:S11]  /*d0d0*/  ISETP.NE.AND P4, PT, R8, 0x1, PT ;  /* 0x000000010800780c */ /* 0x000ff60003f85270 */
[----:B------:R-:W-:Y:S02]  /*d0e0*/  @!UPT UIADD3 URZ, URZ, URZ, URZ ;  /* 0x0000003f3f3ff290 */ /* 0x000fe4000fffe03f */
[----:B------:R-:W-:Y:S05]  /*d0f0*/  @P4 IMAD.HI.U32 R8, R13, c[0x0][0x330], RZ ;  /* 0x0000cc000d084a27 */ /* 0x000fea00078e00ff */
[----:B------:R-:W-:Y:S02]  /*d100*/  @P4 SHF.R.U32.HI R13, RZ, c[0x0][0x334], R8 ;  /* 0x0000cd00ff0d4a19 */ /* 0x000fe40000011608 */
.L_x_1697:
[----:B------:R-:W-:Y:S05]  /*d110*/  BSYNC B0 ;  /* 0x0000000000007941 */ /* 0x000fea0003800000 */
.L_x_1695:
[----:B------:R-:W-:Y:S04]  /*d120*/  IMAD R0, R13, c[0x0][0x32c], -R0 ;  /* 0x0000cb000d007a24 */ /* 0x000fe800078e0a00 */
[----:B------:R-:W-:Y:S05]  /*d130*/  IMAD.IADD R17, R0, 0x1, -R209 ;  /* 0x0000000100117824 */ /* 0x000fea00078e0ad1 */
[----:B------:R-:W-:Y:S02]  /*d140*/  IADD3 R13, R17, c[0x0][0x32c], RZ ;  /* 0x0000cb00110d7a10 */ /* 0x000fe40007ffe0ff */
[----:B------:R-:W-:Y:S02]  /*d150*/  IMNMX R4, R4, R17, !PT ;  /* 0x0000001104047217 */ /* 0x000fe40007800200 */
[----:B------:R-:W-:Y:S02]  /*d160*/  IMNMX R2, R2, R13, PT ;  /* 0x0000000d02027217 */ /* 0x000fe40003800200 */
.L_x_1694:
        /* <DEDUP_REMOVED lines=8> */
[C---:B------:R-:W-:Y:S02]  /*d1f0*/  ISETP.LT.OR P6, PT, R2.reuse, 0x1, P6 ;  /* 0x000000010200780c */ /* 0x040fe400037c1670 */
[----:B------:R-:W-:Y:S02]  /*d200*/  FMNMX.FTZ R0, R165, R0, !PT ;  /* 0x00000000a5007209 */ /* 0x000fe40007810000 */
[----:B------:R-:W-:Y:S02]  /*d210*/  ISETP.LT.OR P5, PT, R2, 0x2, P5 ;  /* 0x000000020200780c */ /* 0x000fe40002fa1670 */
[----:B------:R-:W-:Y:S02]  /*d220*/  FMNMX.FTZ R0, R163, R0, !PT ;  /* 0x00000000a3007209 */ /* 0x000fe40007810000 */
[----:B------:R-:W-:Y:S02]  /*d230*/  ISETP.GT.AND P4, PT, R4, 0x8, P0 ;  /* 0x000000080400780c */ /* 0x000fe40000784270 */
[----:B------:R-:W-:Y:S02]  /*d240*/  FSEL R16, R6, -INF , !P6 ;  /* 0xff80000006107808 */ /* 0x000fe40007000000 */
[----:B------:R-:W-:Y:S02]  /*d250*/  FMNMX.FTZ R0, R139, R0, !PT ;  /* 0x000000008b007209 */ /* 0x000fe40007810000 */
[----:B------:R-:W-:Y:S02]  /*d260*/  FSEL R8, R7, -INF , !P5 ;  /* 0xff80000007087808 */ /* 0x000fe40006800000 */
[----:B------:R-:W-:Y:S02]  /*d270*/  ISETP.GT.AND P6, PT, R4, 0x9, P0 ;  /* 0x000000090400780c */ /* 0x000fe400007c4270 */
[----:B------:R-:W-:Y:S02]  /*d280*/  ISETP.LT.OR P4, PT, R2, 0x9, P4 ;  /* 0x000000090200780c */ /* 0x000fe40002781670 */
[----:B------:R-:W-:Y:S02]  /*d290*/  FMNMX.FTZ R7, R16, R3, !PT ;  /* 0x0000000310077209 */ /* 0x000fe40007810000 */
[----:B------:R-:W-:Y:S02]  /*d2a0*/  FMNMX.FTZ R0, R137, R0, !PT ;  /* 0x0000000089007209 */ /* 0x000fe40007810000 */
[----:B------:R-:W-:Y:S02]  /*d2b0*/  FSEL R10, R10, -INF , !P4 ;  /* 0xff8000000a0a7808 */ /* 0x000fe40006000000 */
[----:B------:R-:W-:Y:S02]  /*d2c0*/  FMNMX.FTZ R7, R8, R7, !PT ;  /* 0x0000000708077209 */ /* 0x000fe40007810000 */
[----:B------:R-:W-:Y:S02]  /*d2d0*/  ISETP.GT.AND P5, PT, R4, 0x10, P0 ;  /* 0x000000100400780c */ /* 0x000fe400007a4270 */
[----:B------:R-:W-:Y:S02]  /*d2e0*/  ISETP.LT.OR P6, PT, R2, 0xa, P6 ;  /* 0x0000000a0200780c */ /* 0x000fe400037c1670 */
[----:B------:R-:W-:Y:S02]  /*d2f0*/  ISETP.GT.AND P4, PT, R4, 0x11, P0 ;  /* 0x000000110400780c */ /* 0x000fe40000784270 */
        /* <DEDUP_REMOVED lines=30> */
[----:B------:R-:W-:Y:S02]  /*d4e0*/  FSEL R172, R23, -INF , !P6 ;  /* 0xff80000017ac7808 */ /* 0x000fe40007000000 */
[----:B------:R-:W-:Y:S02]  /*d4f0*/  ISETP.LT.OR P5, PT, R2, 0x29, P5 ;  /* 0x000000290200780c */ /* 0x000fe40002fa1670 */
[----:B------:R-:W-:Y:S02]  /*d500*/  FMNMX.FTZ R11, R174, R11, !PT ;  /* 0x0000000bae0b7209 */ /* 0x000fe40007810000 */
[----:B------:R-:W-:Y:S02]  /*d510*/  ISETP.GT.AND P4, PT, R4, 0x29, P0 ;  /* 0x000000290400780c */ /* 0x000fe40000784270 */
[----:B------:R-:W-:Y:S02]  /*d520*/  FMNMX.FTZ R7, R147, R0, !PT ;  /* 0x0000000093077209 */ /* 0x000fe40007810000 */
[----:B------:R-:W-:Y:S02]  /*d530*/  FSEL R142, R26, -INF , !P5 ;  /* 0xff8000001a8e7808 */ /* 0x000fe40006800000 */
[----:B------:R-:W-:Y:S01]  /*d540*/  ISETP.LT.OR P4, PT, R2, 0x2a, P4 ;  /* 0x0000002a0200780c */ /* 0x000fe20002781670 */
[----:B------:R-:W1:Y:S01]  /*d550*/  SHFL.BFLY PT, R0, R7, 0x2, 0x1f ;  /* 0x0c401f0007007f89 */ /* 0x000e6200000e0000 */
        /* <DEDUP_REMOVED lines=8> */
[----:B------:R-:W-:Y:S02]  /*d5e0*/  ISETP.LT.OR P5, PT, R2, 0x32, P5 ;  /* 0x000000320200780c */ /* 0x000fe40002fa1670 */
[----:B------:R-:W-:Y:S02]  /*d5f0*/  ISETP.GT.AND P4, PT, R4, 0x38, P0 ;  /* 0x000000380400780c */ /* 0x000fe40000784270 */
[----:B------:R-:W-:Y:S02]  /*d600*/  FSEL R158, R31, -INF , !P5 ;  /* 0xff8000001f9e7808 */ /* 0x000fe40006800000 */
[----:B------:R-:W-:Y:S02]  /*d610*/  ISETP.LT.OR P4, PT, R2, 0x39, P4 ;  /* 0x000000390200780c */ /* 0x000fe40002781670 */
[----:B------:R-:W-:Y:S02]  /*d620*/  FMNMX.FTZ R11, R160, R11, !PT ;  /* 0x0000000ba00b7209 */ /* 0x000fe40007810000 */
[----:B------:R-:W-:Y:S02]  /*d630*/  ISETP.GT.AND P0, PT, R4, 0x39, P0 ;  /* 0x000000390400780c */ /* 0x000fe40000704270 */
[----:B------:R-:W-:Y:S02]  /*d640*/  FSEL R146, R34, -INF , !P4 ;  /* 0xff80000022927808 */ /* 0x000fe40006000000 */
[----:B------:R-:W-:Y:S02]  /*d650*/  ISETP.LT.OR P0, PT, R2, 0x3a, P0 ;  /* 0x0000003a0200780c */ /* 0x000fe40000701670 */
[----:B------:R-:W-:Y:S02]  /*d660*/  FMNMX.FTZ R11, R158, R11, !PT ;  /* 0x0000000b9e0b7209 */ /* 0x000fe40007810000 */
[----:B------:R-:W-:Y:S02]  /*d670*/  FSEL R144, R35, -INF , !P0 ;  /* 0xff80000023907808 */ /* 0x000fe40004000000 */
[----:B------:R-:W-:Y:S02]  /*d680*/  FMNMX.FTZ R15, R146, R11, !PT ;  /* 0x0000000b920f7209 */ /* 0x000fe40007810000 */
[----:B-1----:R-:W-:Y:S02]  /*d690*/  FMNMX.FTZ R7, R7, R0, !PT ;  /* 0x0000000007077209 */ /* 0x002fe40007810000 */
[----:B------:R-:W-:Y:S02]  /*d6a0*/  FMNMX.FTZ R13, R144, R15, !PT ;  /* 0x0000000f900d7209 */ /* 0x000fe40007810000 */
[-C--:B------:R-:W-:Y:S01]  /*d6b0*/  IADD3 R148, R182, R133.reuse, RZ ;  /* 0x00000085b6947210 */ /* 0x080fe20007ffe0ff */
[----:B------:R-:W1:Y:S01]  /*d6c0*/  SHFL.BFLY PT, R2, R7, 0x1, 0x1f ;  /* 0x0c201f0007027f89 */ /* 0x000e6200000e0000 */
[----:B------:R-:W-:Y:S04]  /*d6d0*/  IADD3 R14, R181, R133, RZ ;  /* 0x00000085b50e7210 */ /* 0x000fe80007ffe0ff */
        /* <DEDUP_REMOVED lines=10> */
[----:B------:R-:W1:Y:S01]  /*d780*/  SHFL.BFLY PT, R0, R11, 0x1, 0x1f ;  /* 0x0c201f000b007f89 */ /* 0x000e6200000e0000 */
[----:B------:R-:W-:Y:S01]  /*d790*/  IADD3 R13, R187, R148, RZ ;  /* 0x00000094bb0d7210 */ /* 0x000fe20007ffe0ff */
[----:B------:R-:W-:Y:S01]  /*d7a0*/  FADD.FTZ R4, -R7, R132 ;  /* 0x0000008407047221 */ /* 0x000fe20000010100 */
[----:B------:R-:W-:Y:S01]  /*d7b0*/  MOV R132, R2 ;  /* 0x0000000200847202 */ /* 0x000fe20000000f00 */
[--C-:B------:R-:W-:Y:S02]  /*d7c0*/  FFMA.FTZ R150, R145, c[0x0][0x2d0], -R162.reuse ;  /* 0x0000b40091967a23 */ /* 0x100fe400000108a2 */
[--C-:B------:R-:W-:Y:S02]  /*d7d0*/  FFMA.FTZ R155, R149, c[0x0][0x2d0], -R162.reuse ;  /* 0x0000b400959b7a23 */ /* 0x100fe400000108a2 */
[--C-:B------:R-:W-:Y:S01]  /*d7e0*/  FFMA.FTZ R149, R5, c[0x0][0x2d0], -R162.reuse ;  /* 0x0000b40005957a23 */ /* 0x100fe200000108a2 */
[----:B------:R-:W2:Y:S01]  /*d7f0*/  LDSM.16.MT88.4 R24, [R13] ;  /* 0x000000000d18783b */ /* 0x000ea20000004200 */
[----:B------:R-:W-:Y:S01]  /*d800*/  FMUL.FTZ R5, R4, c[0x0][0x2d0] ;  /* 0x0000b40004057a20 */ /* 0x000fe20000410000 */
[----:B------:R-:W-:Y:S01]  /*d810*/  MUFU.EX2 R150, R150 ;  /* 0x0000009600967308 */ /* 0x000fe20000000800 */
[--C-:B------:R-:W-:Y:S02]  /*d820*/  FFMA.FTZ R152, R9, c[0x0][0x2d0], -R162.reuse ;  /* 0x0000b40009987a23 */ /* 0x100fe400000108a2 */
[--C-:B------:R-:W-:Y:S02]  /*d830*/  FFMA.FTZ R166, R137, c[0x0][0x2d0], -R162.reuse ;  /* 0x0000b40089a67a23 */ /* 0x100fe400000108a2 */
[--C-:B------:R-:W-:Y:S02]  /*d840*/  FFMA.FTZ R178, R141, c[0x0][0x2d0], -R162.reuse ;  /* 0x0000b4008db27a23 */ /* 0x100fe400000108a2 */
[--C-:B------:R-:W-:Y:S02]  /*d850*/  FFMA.FTZ R133, R165, c[0x0][0x2d0], -R162.reuse ;  /* 0x0000b400a5857a23 */ /* 0x100fe400000108a2 */
[--C-:B------:R-:W-:Y:S01]  /*d860*/  FFMA.FTZ R164, R163, c[0x0][0x2d0], -R162.reuse ;  /* 0x0000b400a3a47a23 */ /* 0x100fe200000108a2 */
[----:B------:R-:W3:Y:S01]  /*d870*/  MUFU.EX2 R12, R5 ;  /* 0x00000005000c7308 */ /* 0x000ee20000000800 */
        /* <DEDUP_REMOVED lines=9> */
[----:B------:R-:W-:Y:S01]  /*d910*/  FSEL R145, R145, RZ, P0 ;  /* 0x000000ff91917208 */ /* 0x000fe20000000000 */
[--C-:B------:R-:W-:Y:S02]  /*d920*/  FFMA.FTZ R161, R161, c[0x0][0x2d0], -R162.reuse ;  /* 0x0000b400a1a17a23 */ /* 0x100fe400000108a2 */
[----:B------:R-:W-:Y:S02]  /*d930*/  FADD.FTZ R4, -R4, R3 ;  /* 0x0000000304047221 */ /* 0x000fe40000010100 */
[--C-:B------:R-:W-:Y:S02]  /*d940*/  FFMA.FTZ R154, R16, c[0x0][0x2d0], -R145.reuse ;  /* 0x0000b400109a7a23 */ /* 0x100fe40000010891 */
[--C-:B------:R-:W-:Y:S01]  /*d950*/  FFMA.FTZ R153, R8, c[0x0][0x2d0], -R145.reuse ;  /* 0x0000b40008997a23 */ /* 0x100fe20000010891 */
[----:B------:R-:W-:Y:S01]  /*d960*/  MUFU.EX2 R149, R149 ;  /* 0x0000009500957308 */ /* 0x000fe20000000800 */
[--C-:B------:R-:W-:Y:S02]  /*d970*/  FFMA.FTZ R151, R10, c[0x0][0x2d0], -R145.reuse ;  /* 0x0000b4000a977a23 */ /* 0x100fe40000010891 */
[--C-:B------:R-:W-:Y:S02]  /*d980*/  FFMA.FTZ R156, R6, c[0x0][0x2d0], -R145.reuse ;  /* 0x0000b400069c7a23 */ /* 0x100fe40000010891 */
[----:B------:R-:W-:Y:S02]  /*d990*/  FMUL.FTZ R3, R4, c[0x0][0x2d0] ;  /* 0x0000b40004037a20 */ /* 0x000fe40000410000 */
[C---:B---3--:R-:W-:Y:S02]  /*d9a0*/  FMUL.FTZ R4, R12.reuse, R128 ;  /* 0x000000800c047220 */ /* 0x048fe40000410000 */
[C---:B------:R-:W-:Y:S01]  /*d9b0*/  FMUL.FTZ R5, R12.reuse, R129 ;  /* 0x000000810c057220 */ /* 0x040fe20000410000 */
[----:B------:R-:W3:Y:S01]  /*d9c0*/  MUFU.EX2 R152, R152 ;  /* 0x0000009800987308 */ /* 0x000ee20000000800 */
[----:B------:R-:W-:Y:S01]  /*d9d0*/  FMUL.FTZ R8, R12, R124 ;  /* 0x0000007c0c087220 */ /* 0x000fe20000410000 */
[----:B-1----:R-:W-:Y:S01]  /*d9e0*/  F2FP.BF16.PACK_AB R16, R150, R155 ;  /* 0x0000009b9610723e */ /* 0x002fe200000010ff */
[C---:B------:R-:W-:Y:S02]  /*d9f0*/  FMUL.FTZ R9, R12.reuse, R125 ;  /* 0x0000007d0c097220 */ /* 0x040fe40000410000 */
[C---:B------:R-:W-:Y:S02]  /*da00*/  FMUL.FTZ R100, R12.reuse, R100 ;  /* 0x000000640c647220 */ /* 0x040fe40000410000 */
[C---:B------:R-:W-:Y:S03]  /*da10*/  FMUL.FTZ R101, R12.reuse, R101 ;  /* 0x000000650c657220 */ /* 0x040fe60000410000 */
[----:B------:R-:W1:Y:S01]  /*da20*/  MUFU.EX2 R3, R3 ;  /* 0x0000000300037308 */ /* 0x000e620000000800 */
        /* <DEDUP_REMOVED lines=8> */
[----:B---3--:R-:W-:Y:S01]  /*dab0*/  F2FP.BF16.PACK_AB R18, R152, R149 ;  /* 0x000000959812723e */ /* 0x008fe200000010ff */
[C---:B------:R-:W-:Y:S02]  /*dac0*/  FMUL.FTZ R117, R12.reuse, R117 ;  /* 0x000000750c757220 */ /* 0x040fe40000410000 */
[C---:B------:R-:W-:Y:S02]  /*dad0*/  FMUL.FTZ R120, R12.reuse, R120 ;  /* 0x000000780c787220 */ /* 0x040fe40000410000 */
[C---:B------:R-:W-:Y:S01]  /*dae0*/  FMUL.FTZ R121, R12.reuse, R121 ;  /* 0x000000790c797220 */ /* 0x040fe20000410000 */
[----:B------:R-:W3:Y:S01]  /*daf0*/  MUFU.EX2 R153, R153 ;  /* 0x0000009900997308 */ /* 0x000ee20000000800 */
[C---:B------:R-:W-:Y:S02]  /*db00*/  FMUL.FTZ R36, R12.reuse, R36 ;  /* 0x000000240c247220 */ /* 0x040fe40000410000 */
[C---:B------:R-:W-:Y:S02]  /*db10*/  FMUL.FTZ R37, R12.reuse, R37 ;  /* 0x000000250c257220 */ /* 0x040fe40000410000 */
[C---:B-1----:R-:W-:Y:S02]  /*db20*/  FMUL.FTZ R6, R3.reuse, R130 ;  /* 0x0000008203067220 */ /* 0x042fe40000410000 */
        /* <DEDUP_REMOVED lines=8> */
[C---:B------:R-:W-:Y:S01]  /*dbb0*/  FMUL.FTZ R107, R3.reuse, R107 ;  /* 0x0000006b036b7220 */ /* 0x040fe20000410000 */
[----:B------:R-:W1:Y:S01]  /*dbc0*/  MUFU.EX2 R156, R156 ;  /* 0x0000009c009c7308 */ /* 0x000e620000000800 */
[C---:B------:R-:W-:Y:S01]  /*dbd0*/  FMUL.FTZ R110, R3.reuse, R110 ;  /* 0x0000006e036e7220 */ /* 0x040fe20000410000 */
[----:B------:R-:W-:Y:S01]  /*dbe0*/  LDSM.16.MT88.4 R124, [R15+0x800] ;  /* 0x000800000f7c783b */ /* 0x000fe20000004200 */
        /* <DEDUP_REMOVED lines=13> */
[----:B------:R-:W-:Y:S01]  /*dcc0*/  FMUL.FTZ R41, R12, R41 ;  /* 0x000000290c297220 */ /* 0x000fe20000410000 */
[----:B-1----:R-:W-:Y:S01]  /*dcd0*/  F2FP.BF16.PACK_AB R19, R156, R151 ;  /* 0x000000979c13723e */ /* 0x002fe200000010ff */
[--C-:B------:R-:W-:Y:S02]  /*dce0*/  FFMA.FTZ R167, R32, c[0x0][0x2d0], -R145.reuse ;  /* 0x0000b40020a77a23 */ /* 0x100fe40000010891 */
[----:B------:R-:W-:Y:S01]  /*dcf0*/  LDSM.16.MT88.4 R32, [R13+0x800] ;  /* 0x000800000d20783b */ /* 0x000fe20000004200 */
[--C-:B------:R-:W-:Y:S02]  /*dd00*/  FFMA.FTZ R170, R136, c[0x0][0x2d0], -R145.reuse ;  /* 0x0000b40088aa7a23 */ /* 0x100fe40000010891 */
[--C-:B------:R-:W-:Y:S01]  /*dd10*/  FFMA.FTZ R175, R140, c[0x0][0x2d0], -R145.reuse ;  /* 0x0000b4008caf7a23 */ /* 0x100fe20000010891 */
[C---:B------:R-:W-:Y:S01]  /*dd20*/  HMMA.16816.F32.BF16 R4, R16.reuse, R20, R4 ;  /* 0x000000141004723c */ /* 0x040fe20000041804 */
[----:B------:R-:W-:Y:S04]  /*dd30*/  MUFU.EX2 R163, R163 ;  /* 0x000000a300a37308 */ /* 0x000fe80000000800 */
[C---:B------:R-:W-:Y:S02]  /*dd40*/  FMUL.FTZ R42, R3.reuse, R42 ;  /* 0x0000002a032a7220 */ /* 0x040fe40000410000 */
[C---:B------:R-:W-:Y:S01]  /*dd50*/  FMUL.FTZ R43, R3.reuse, R43 ;  /* 0x0000002b032b7220 */ /* 0x040fe20000410000 */
[C---:B------:R-:W-:Y:S01]  /*dd60*/  HMMA.16816.F32.BF16 R8, R16.reuse, R22, R8 ;  /* 0x000000161008723c */ /* 0x040fe20000041808 */
[----:B------:R-:W1:Y:S02]  /*dd70*/  LDSM.16.MT88.4 R20, [R15] ;  /* 0x000000000f14783b */ /* 0x000e640000004200 */
[----:B------:R-:W4:Y:S01]  /*dd80*/  MUFU.EX2 R166, R166 ;  /* 0x000000a600a67308 */ /* 0x000f220000000800 */
        /* <DEDUP_REMOVED lines=11> */
[C---:B------:R-:W-:Y:S04]  /*de40*/  HMMA.16816.F32.BF16 R108, R16.reuse, R28, R108 ;  /* 0x0000001c106c723c */ /* 0x040fe8000004186c */
        /* <DEDUP_REMOVED lines=17> */
[----:B------:R-:W-:Y:S01]  /*df60*/  MUFU.EX2 R169, R169 ;  /* 0x000000a900a97308 */ /* 0x000fe20000000800 */
[C---:B--2---:R-:W-:Y:S04]  /*df70*/  HMMA.16816.F32.BF16 R36, R16.reuse, R24, R36 ;  /* 0x000000181024723c */ /* 0x044fe80000041824 */
[C---:B------:R-:W-:Y:S02]  /*df80*/  FMUL.FTZ R60, R12.reuse, R60 ;  /* 0x0000003c0c3c7220 */ /* 0x040fe40000410000 */
[C---:B------:R-:W-:Y:S02]  /*df90*/  FMUL.FTZ R61, R12.reuse, R61 ;  /* 0x0000003d0c3d7220 */ /* 0x040fe40000410000 */
[C---:B------:R-:W-:Y:S01]  /*dfa0*/  HMMA.16816.F32.BF16 R40, R16.reuse, R26, R40 ;  /* 0x0000001a1028723c */ /* 0x040fe20000041828 */
[----:B------:R-:W2:Y:S01]  /*dfb0*/  LDSM.16.MT88.4 R24, [R15+0x2000] ;  /* 0x002000000f18783b */ /* 0x000ea20000004200 */
        /* <DEDUP_REMOVED lines=39> */
[----:B------:R-:W-:Y:S02]  /*e230*/  FMUL.FTZ R85, R12, R85 ;  /* 0x000000550c557220 */ /* 0x000fe40000410000 */
[C---:B------:R-:W-:Y:S01]  /*e240*/  FMUL.FTZ R86, R3.reuse, R86 ;  /* 0x0000005603567220 */ /* 0x040fe20000410000 */
[C---:B------:R-:W-:Y:S01]  /*e250*/  HMMA.16816.F32.BF16 R80, R16.reuse, R22, R80 ;  /* 0x000000161050723c */ /* 0x040fe20000041850 */
[----:B------:R-:W1:Y:S02]  /*e260*/  LDSM.16.MT88.4 R20, [R148+0x800] ;  /* 0x000800009414783b */ /* 0x000e640000004200 */
[C---:B------:R-:W-:Y:S02]  /*e270*/  FMUL.FTZ R87, R3.reuse, R87 ;  /* 0x0000005703577220 */ /* 0x040fe40000410000 */
[--C-:B------:R-:W-:Y:S02]  /*e280*/  FFMA.FTZ R165, R168, c[0x0][0x2d0], -R145.reuse ;  /* 0x0000b400a8a57a23 */ /* 0x100fe40000010891 */
[--C-:B------:R-:W-:Y:S02]  /*e290*/  FFMA.FTZ R168, R138, c[0x0][0x2d0], -R145.reuse ;  /* 0x0000b4008aa87a23 */ /* 0x100fe40000010891 */
[----:B------:R-:W-:Y:S01]  /*e2a0*/  LDSM.16.MT88.4 R136, [R13+0x2800] ;  /* 0x002800000d88783b */ /* 0x000fe20000004200 */
[C---:B--2---:R-:W-:Y:S01]  /*e2b0*/  HMMA.16816.F32.BF16 R84, R16.reuse, R24, R84 ;  /* 0x000000181054723c */ /* 0x044fe20000041854 */
[----:B------:R-:W-:Y:S02]  /*e2c0*/  MUFU.EX2 R165, R165 ;  /* 0x000000a500a57308 */ /* 0x000fe40000000800 */
[C---:B------:R-:W-:Y:S02]  /*e2d0*/  FMUL.FTZ R88, R12.reuse, R88 ;  /* 0x000000580c587220 */ /* 0x040fe40000410000 */
[C---:B------:R-:W-:Y:S02]  /*e2e0*/  FMUL.FTZ R89, R12.reuse, R89 ;  /* 0x000000590c597220 */ /* 0x040fe40000410000 */
[C---:B------:R-:W-:Y:S02]  /*e2f0*/  FMUL.FTZ R90, R3.reuse, R90 ;  /* 0x0000005a035a7220 */ /* 0x040fe40000410000 */
[C---:B------:R-:W-:Y:S02]  /*e300*/  FMUL.FTZ R91, R3.reuse, R91 ;  /* 0x0000005b035b7220 */ /* 0x040fe40000410000 */
[----:B------:R-:W2:Y:S01]  /*e310*/  MUFU.EX2 R168, R168 ;  /* 0x000000a800a87308 */ /* 0x000ea20000000800 */
[C---:B------:R-:W-:Y:S02]  /*e320*/  FMUL.FTZ R92, R12.reuse, R92 ;  /* 0x0000005c0c5c7220 */ /* 0x040fe40000410000 */
[C---:B------:R-:W-:Y:S02]  /*e330*/  FMUL.FTZ R93, R12.reuse, R93 ;  /* 0x0000005d0c5d7220 */ /* 0x040fe40000410000 */
[C---:B------:R-:W-:Y:S01]  /*e340*/  HMMA.16816.F32.BF16 R88, R16.reuse, R26, R88 ;  /* 0x0000001a1058723c */ /* 0x040fe20000041858 */
[----:B------:R-:W1:Y:S02]  /*e350*/  LDSM.16.MT88.4 R24, [R14+0x800] ;  /* 0x000800000e18783b */ /* 0x000e640000004200 */
[C---:B------:R-:W-:Y:S02]  /*e360*/  FMUL.FTZ R94, R3.reuse, R94 ;  /* 0x0000005e035e7220 */ /* 0x040fe40000410000 */
[C---:B------:R-:W-:Y:S02]  /*e370*/  FMUL.FTZ R95, R3.reuse, R95 ;  /* 0x0000005f035f7220 */ /* 0x040fe40000410000 */
[C---:B------:R-:W-:Y:S02]  /*e380*/  FMUL.FTZ R96, R12.reuse, R96 ;  /* 0x000000600c607220 */ /* 0x040fe40000410000 */
[----:B------:R-:W-:Y:S03]  /*e390*/  FMUL.FTZ R97, R12, R97 ;  /* 0x000000610c617220 */ /* 0x000fe60000410000 */
[C---:B-----5:R-:W-:Y:S03]  /*e3a0*/  HMMA.16816.F32.BF16 R92, R16.reuse, R28, R92 ;  /* 0x0000001c105c723c */ /* 0x060fe6000004185c */
[C---:B------:R-:W-:Y:S02]  /*e3b0*/  FMUL.FTZ R98, R3.reuse, R98 ;  /* 0x0000006203627220 */ /* 0x040fe40000410000 */
[----:B------:R-:W-:Y:S02]  /*e3c0*/  FMUL.FTZ R99, R3, R99 ;  /* 0x0000006303637220 */ /* 0x000fe40000410000 */
[--C-:B------:R-:W-:Y:S02]  /*e3d0*/  FFMA.FTZ R173, R174, c[0x0][0x2d0], -R145.reuse ;  /* 0x0000b400aead7a23 */ /* 0x100fe40000010891 */
[--C-:B------:R-:W-:Y:S02]  /*e3e0*/  FFMA.FTZ R174, R142, c[0x0][0x2d0], -R145.reuse ;  /* 0x0000b4008eae7a23 */ /* 0x100fe40000010891 */
[----:B------:R-:W-:Y:S01]  /*e3f0*/  LDSM.16.MT88.4 R140, [R13+0x3000] ;  /* 0x003000000d8c783b */ /* 0x000fe20000004200 */
[----:B------:R-:W-:Y:S01]  /*e400*/  HMMA.16816.F32.BF16 R96, R16, R30, R96 ;  /* 0x0000001e1060723c */ /* 0x000fe20000041860 */
[----:B------:R-:W-:Y:S02]  /*e410*/  MUFU.EX2 R173, R173 ;  /* 0x000000ad00ad7308 */ /* 0x000fe40000000800 */
[--C-:B------:R-:W-:Y:S02]  /*e420*/  FFMA.FTZ R172, R172, c[0x0][0x2d0], -R145.reuse ;  /* 0x0000b400acac7a23 */ /* 0x100fe40000010891 */
[--C-:B------:R-:W-:Y:S02]  /*e430*/  FFMA.FTZ R190, R159, c[0x0][0x2d0], -R162.reuse ;  /* 0x0000b4009fbe7a23 */ /* 0x100fe400000108a2 */
[----:B---3--:R-:W-:Y:S01]  /*e440*/  F2FP.BF16.PACK_AB R16, R164, R133 ;  /* 0x00000085a410723e */ /* 0x008fe200000010ff */
[----:B------:R-:W3:Y:S01]  /*e450*/  LDSM.16.MT88.4 R28, [R14+0x2800] ;  /* 0x002800000e1c783b */ /* 0x000ee20000004200 */
[----:B----4-:R-:W-:Y:S02]  /*e460*/  F2FP.BF16.PACK_AB R18, R166, R163 ;  /* 0x000000a3a612723e */ /* 0x010fe400000010ff */
[----:B------:R-:W4:Y:S01]  /*e470*/  MUFU.EX2 R172, R172 ;  /* 0x000000ac00ac7308 */ /* 0x000f220000000800 */
[----:B--2---:R-:W-:Y:S01]  /*e480*/  F2FP.BF16.PACK_AB R17, R168, R165 ;  /* 0x000000a5a811723e */ /* 0x004fe200000010ff */
[--C-:B------:R-:W-:Y:S01]  /*e490*/  FFMA.FTZ R157, R157, c[0x0][0x2d0], -R162.reuse ;  /* 0x0000b4009d9d7a23 */ /* 0x100fe200000108a2 */
[----:B------:R-:W-:Y:S01]  /*e4a0*/  F2FP.BF16.PACK_AB R19, R170, R167 ;  /* 0x000000a7aa13723e */ /* 0x000fe200000010ff */
[----:B------:R-:W-:Y:S02]  /*e4b0*/  FFMA.FTZ R162, R147, c[0x0][0x2d0], -R162 ;  /* 0x0000b40093a27a23 */ /* 0x000fe400000108a2 */
[--C-:B------:R-:W-:Y:S02]  /*e4c0*/  FFMA.FTZ R159, R160, c[0x0][0x2d0], -R145.reuse ;  /* 0x0000b400a09f7a23 */ /* 0x100fe40000010891 */
[--C-:B------:R-:W-:Y:S02]  /*e4d0*/  FFMA.FTZ R160, R146, c[0x0][0x2d0], -R145.reuse ;  /* 0x0000b40092a07a23 */ /* 0x100fe40000010891 */
[C---:B-1----:R-:W-:Y:S01]  /*e4e0*/  HMMA.16816.F32.BF16 R4, R16.reuse, R20, R4 ;  /* 0x000000141004723c */ /* 0x042fe20000041804 */
[----:B------:R-:W1:Y:S02]  /*e4f0*/  MUFU.EX2 R174, R174 ;  /* 0x000000ae00ae7308 */ /* 0x000e640000000800 */
[--C-:B------:R-:W-:Y:S02]  /*e500*/  FFMA.FTZ R158, R158, c[0x0][0x2d0], -R145.reuse ;  /* 0x0000b4009e9e7a23 */ /* 0x100fe40000010891 */
[----:B------:R-:W-:Y:S02]  /*e510*/  FFMA.FTZ R145, R144, c[0x0][0x2d0], -R145 ;  /* 0x0000b40090917a23 */ /* 0x000fe40000010891 */
[----:B------:R-:W-:Y:S01]  /*e520*/  FFMA.FTZ R155, R12, R239, R155 ;  /* 0x000000ef0c9b7223 */ /* 0x000fe2000001009b */
[C---:B------:R-:W-:Y:S01]  /*e530*/  HMMA.16816.F32.BF16 R8, R16.reuse, R22, R8 ;  /* 0x000000161008723c */ /* 0x040fe20000041808 */
[----:B------:R-:W2:Y:S02]  /*e540*/  LDSM.16.MT88.4 R20, [R15+0x2800] ;  /* 0x002800000f14783b */ /* 0x000ea40000004200 */
[----:B------:R5:W-:Y:S01]  /*e550*/  MUFU.EX2 R177, R145 ;  /* 0x0000009100b17308 */ /* 0x000be20000000800 */
[----:B------:R-:W-:Y:S02]  /*e560*/  FFMA.FTZ R154, R3, R238, R154 ;  /* 0x000000ee039a7223 */ /* 0x000fe4000001009a */
[----:B------:R-:W-:Y:S02]  /*e570*/  FADD.FTZ R150, R150, R155 ;  /* 0x0000009b96967221 */ /* 0x000fe40000010000 */
[C---:B------:R-:W-:Y:S04]  /*e580*/  HMMA.16816.F32.BF16 R100, R16.reuse, R32, R100 ;  /* 0x000000201064723c */ /* 0x040fe80000041864 */
[----:B------:R-:W-:Y:S01]  /*e590*/  FADD.FTZ R154, R153, R154 ;  /* 0x0000009a999a7221 */ /* 0x000fe20000010000 */
[----:B------:R-:W1:Y:S01]  /*e5a0*/  MUFU.EX2 R190, R190 ;  /* 0x000000be00be7308 */ /* 0x000e620000000800 */
[----:B------:R-:W-:Y:S02]  /*e5b0*/  FADD.FTZ R149, R149, R150 ;  /* 0x0000009695957221 */ /* 0x000fe40000010000 */
[C---:B------:R-:W-:Y:S01]  /*e5c0*/  HMMA.16816.F32.BF16 R104, R16.reuse, R34, R104 ;  /* 0x000000221068723c */ /* 0x040fe20000041868 */
[----:B------:R-:W-:Y:S03]  /*e5d0*/  LDSM.16.MT88.4 R32, [R13+0x4800] ;  /* 0x004800000d20783b */ /* 0x000fe60000004200 */
[----:B------:R-:W-:Y:S02]  /*e5e0*/  FADD.FTZ R151, R151, R154 ;  /* 0x0000009a97977221 */ /* 0x000fe40000010000 */
[----:B------:R-:W-:Y:S01]  /*e5f0*/  FADD.FTZ R152, R152, R149 ;  /* 0x0000009598987221 */ /* 0x000fe20000010000 */
[----:B------:R-:W-:Y:S01]  /*e600*/  MUFU.EX2 R157, R157 ;  /* 0x0000009d009d7308 */ /* 0x000fe20000000800 */
[C---:B------:R-:W-:Y:S01]  /*e610*/  HMMA.16816.F32.BF16 R108, R16.reuse, R24, R108 ;  /* 0x00000018106c723c */ /* 0x040fe2000004186c */
[----:B-----5:R-:W-:Y:S03]  /*e620*/  LDSM.16.MT88.4 R144, [R14+0x3800] ;  /* 0x003800000e90783b */ /* 0x020fe60000004200 */
[----:B------:R-:W-:Y:S02]  /*e630*/  FADD.FTZ R156, R156, R151 ;  /* 0x000000979c9c7221 */ /* 0x000fe40000010000 */
[----:B------:R-:W-:Y:S02]  /*e640*/  FADD.FTZ R133, R133, R152 ;  /* 0x0000009885857221 */ /* 0x000fe40000010000 */
[C---:B------:R-:W-:Y:S01]  /*e650*/  HMMA.16816.F32.BF16 R112, R16.reuse, R26, R112 ;  /* 0x0000001a1070723c */ /* 0x040fe20000041870 */
[----:B------:R-:W5:Y:S01]  /*e660*/  MUFU.EX2 R162, R162 ;  /* 0x000000a200a27308 */ /* 0x000f620000000800 */
[----:B------:R-:W1:Y:S02]  /*e670*/  LDSM.16.MT88.4 R24, [R148+0x4800] ;  /* 0x004800009418783b */ /* 0x000e640000004200 */
[----:B------:R-:W-:Y:S02]  /*e680*/  FADD.FTZ R165, R165, R156 ;  /* 0x0000009ca5a57221 */ /* 0x000fe40000010000 */
[----:B------:R-:W-:Y:S02]  /*e690*/  FADD.FTZ R164, R164, R133 ;  /* 0x00000085a4a47221 */ /* 0x000fe40000010000 */
[C---:B------:R-:W-:Y:S03]  /*e6a0*/  HMMA.16816.F32.BF16 R116, R16.reuse, R124, R116 ;  /* 0x0000007c1074723c */ /* 0x040fe60000041874 */
[----:B------:R-:W-:Y:S01]  /*e6b0*/  MUFU.EX2 R159, R159 ;  /* 0x0000009f009f7308 */ /* 0x000fe20000000800 */
[----:B------:R-:W-:Y:S02]  /*e6c0*/  FADD.FTZ R168, R168, R165 ;  /* 0x000000a5a8a87221 */ /* 0x000fe40000010000 */
[----:B------:R-:W-:Y:S02]  /*e6d0*/  FADD.FTZ R163, R163, R164 ;  /* 0x000000a4a3a37221 */ /* 0x000fe40000010000 */
[C---:B------:R-:W-:Y:S01]  /*e6e0*/  HMMA.16816.F32.BF16 R120, R16.reuse, R126, R120 ;  /* 0x0000007e1078723c */ /* 0x040fe20000041878 */
[----:B------:R-:W-:Y:S03]  /*e6f0*/  LDSM.16.MT88.4 R124, [R13+0x1000] ;  /* 0x001000000d7c783b */ /* 0x000fe60000004200 */
[----:B------:R-:W-:Y:S01]  /*e700*/  FADD.FTZ R167, R167, R168 ;  /* 0x000000a8a7a77221 */ /* 0x000fe20000010000 */
[----:B------:R-:W1:Y:S01]  /*e710*/  MUFU.EX2 R158, R158 ;  /* 0x0000009e009e7308 */ /* 0x000e620000000800 */
[----:B------:R-:W-:Y:S02]  /*e720*/  FADD.FTZ R166, R166, R163 ;  /* 0x000000a3a6a67221 */ /* 0x000fe40000010000 */
[C---:B------:R-:W-:Y:S04]  /*e730*/  HMMA.16816.F32.BF16 R36, R16.reuse, R128, R36 ;  /* 0x000000801024723c */ /* 0x040fe80000041824 */
[----:B------:R-:W-:Y:S03]  /*e740*/  FADD.FTZ R170, R170, R167 ;  /* 0x000000a7aaaa7221 */ /* 0x000fe60000010000 */
[----:B------:R-:W1:Y:S01]  /*e750*/  MUFU.EX2 R160, R160 ;  /* 0x000000a000a07308 */ /* 0x000e620000000800 */
[C---:B------:R-:W-:Y:S01]  /*e760*/  HMMA.16816.F32.BF16 R40, R16.reuse, R130, R40 ;  /* 0x000000821028723c */ /* 0x040fe20000041828 */
[----:B------:R-:W-:Y:S07]  /*e770*/  LDSM.16.MT88.4 R128, [R14+0x1000] ;  /* 0x001000000e80783b */ /* 0x000fee0000004200 */
[C---:B------:R-:W-:Y:S08]  /*e780*/  HMMA.16816.F32.BF16 R44, R16.reuse, R136, R44 ;  /* 0x00000088102c723c */ /* 0x040ff0000004182c */
[C---:B------:R-:W-:Y:S01]  /*e790*/  HMMA.16816.F32.BF16 R48, R16.reuse, R138, R48 ;  /* 0x0000008a1030723c */ /* 0x040fe20000041830 */
[----:B------:R-:W-:Y:S07]  /*e7a0*/  LDSM.16.MT88.4 R136, [R148+0x3000] ;  /* 0x003000009488783b */ /* 0x000fee0000004200 */
        /* <DEDUP_REMOVED lines=18> */
[----:B------:R-:W-:Y:S01]  /*e8d0*/  F2FP.BF16.PACK_AB R16, R176, R171 ;  /* 0x000000abb010723e */ /* 0x000fe200000010ff */
        /* <DEDUP_REMOVED lines=33> */
[C---:B----4-:R-:W-:Y:S08]  /*eaf0*/  HMMA.16816.F32.BF16 R76, R16.reuse, R32, R76 ;  /* 0x00000020104c723c */ /* 0x050ff0000004184c */
[C---:B------:R-:W-:Y:S01]  /*eb00*/  HMMA.16816.F32.BF16 R80, R16.reuse, R34, R80 ;  /* 0x000000221050723c */ /* 0x040fe20000041850 */
[----:B------:R-:W4:Y:S07]  /*eb10*/  LDSM.16.MT88.4 R32, [R14+0x1800] ;  /* 0x001800000e20783b */ /* 0x000f2e0000004200 */
[C---:B---3--:R-:W-:Y:S08]  /*eb20*/  HMMA.16816.F32.BF16 R84, R16.reuse, R28, R84 ;  /* 0x0000001c1054723c */ /* 0x048ff00000041854 */
[C---:B------:R-:W-:Y:S01]  /*eb30*/  HMMA.16816.F32.BF16 R88, R16.reuse, R30, R88 ;  /* 0x0000001e1058723c */ /* 0x040fe20000041858 */
[----:B------:R-:W3:Y:S07]  /*eb40*/  LDSM.16.MT88.4 R28, [R15+0x1800] ;  /* 0x001800000f1c783b */ /* 0x000eee0000004200 */
[C---:B--2---:R-:W-:Y:S08]  /*eb50*/  HMMA.16816.F32.BF16 R92, R16.reuse, R20, R92 ;  /* 0x00000014105c723c */ /* 0x044ff0000004185c */
[----:B------:R-:W-:Y:S01]  /*eb60*/  HMMA.16816.F32.BF16 R96, R16, R22, R96 ;  /* 0x000000161060723c */ /* 0x000fe20000041860 */
[----:B------:R2:W-:Y:S06]  /*eb70*/  LDSM.16.MT88.4 R20, [R13+0x5800] ;  /* 0x005800000d14783b */ /* 0x0005ec0000004200 */
[----:B------:R-:W-:Y:S01]  /*eb80*/  F2FP.BF16.PACK_AB R16, R190, R161 ;  /* 0x000000a1be10723e */ /* 0x000fe200000010ff */
[----:B------:R-:W-:Y:S01]  /*eb90*/  FADD.FTZ R161, R161, R178 ;  /* 0x000000b2a1a17221 */ /* 0x000fe20000010000 */
[----:B-----5:R-:W-:Y:S03]  /*eba0*/  F2FP.BF16.PACK_AB R18, R162, R157 ;  /* 0x0000009da212723e */ /* 0x020fe600000010ff */
        /* <DEDUP_REMOVED lines=8> */
[----:B------:R-:W5:Y:S07]  /*ec30*/  LDSM.16.MT88.4 R8, [R148+0x5800] ;  /* 0x005800009408783b */ /* 0x000f6e0000004200 */
[C---:B-1----:R-:W-:Y:S07]  /*ec40*/  HMMA.16816.F32.BF16 R100, R16.reuse, R24, R100 ;  /* 0x000000181064723c */ /* 0x042fee0000041864 */
[----:B------:R-:W-:Y:S01]  /*ec50*/  IADD3 R25, R241, -0x2, RZ ;  /* 0xfffffffef1197810 */ /* 0x000fe20007ffe0ff */
[C---:B------:R-:W-:Y:S03]  /*ec60*/  HMMA.16816.F32.BF16 R104, R16.reuse, R26, R104 ;  /* 0x0000001a1068723c */ /* 0x040fe60000041868 */
[C---:B------:R-:W-:Y:S05]  /*ec70*/  ISETP.GE.AND P6, PT, R25.reuse, R230, PT ;  /* 0x000000e61900720c */ /* 0x040fea0003fc6270 */
[C---:B----4-:R-:W-:Y:S08]  /*ec80*/  HMMA.16816.F32.BF16 R108, R16.reuse, R32, R108 ;  /* 0x00000020106c723c */ /* 0x050ff0000004186c */
[C---:B------:R-:W-:Y:S04]  /*ec90*/  HMMA.16816.F32.BF16 R112, R16.reuse, R34, R112 ;  /* 0x000000221070723c */ /* 0x040fe80000041870 */
[C---:B--2---:R-:W-:Y:S04]  /*eca0*/  @P6 IMAD.WIDE.U32 R12, R25.reuse, c[0x0][0x1e0], RZ ;  /* 0x00007800190c6a25 */ /* 0x044fe800078e00ff */
[C---:B---3--:R-:W-:Y:S04]  /*ecb0*/  HMMA.16816.F32.BF16 R116, R16.reuse, R28, R116 ;  /* 0x0000001c1074723c */ /* 0x048fe80000041874 */
[----:B------:R-:W-:Y:S04]  /*ecc0*/  @P6 SHF.L.U32 R3, R12, 0x6, RZ ;  /* 0x000000060c036819 */ /* 0x000fe800000006ff */
[C---:B------:R-:W-:Y:S08]  /*ecd0*/  HMMA.16816.F32.BF16 R120, R16.reuse, R30, R120 ;  /* 0x0000001e1078723c */ /* 0x040ff00000041878 */
[C---:B------:R-:W-:Y:S08]  /*ece0*/  HMMA.16816.F32.BF16 R36, R16.reuse, R136, R36 ;  /* 0x000000881024723c */ /* 0x040ff00000041824 */
[C---:B------:R-:W-:Y:S08]  /*ecf0*/  HMMA.16816.F32.BF16 R40, R16.reuse, R138, R40 ;  /* 0x0000008a1028723c */ /* 0x040ff00000041828 */
[C---:B------:R-:W-:Y:S08]  /*ed00*/  HMMA.16816.F32.BF16 R44, R16.reuse, R140, R44 ;  /* 0x0000008c102c723c */ /* 0x040ff0000004182c */
[C---:B------:R-:W-:Y:S08]  /*ed10*/  HMMA.16816.F32.BF16 R48, R16.reuse, R142, R48 ;  /* 0x0000008e1030723c */ /* 0x040ff00000041830 */
[C---:B------:R-:W-:Y:S08]  /*ed20*/  HMMA.16816.F32.BF16 R52, R16.reuse, R144, R52 ;  /* 0x000000901034723c */ /* 0x040ff00000041834 */
[C---:B------:R-:W-:Y:S08]  /*ed30*/  HMMA.16816.F32.BF16 R56, R16.reuse, R146, R56 ;  /* 0x000000921038723c */ /* 0x040ff00000041838 */
[C---:B-----5:R-:W-:Y:S08]  /*ed40*/  HMMA.16816.F32.BF16 R60, R16.reuse, R4, R60 ;  /* 0x00000004103c723c */ /* 0x060ff0000004183c */
[C---:B------:R-:W-:Y:S01]  /*ed50*/  HMMA.16816.F32.BF16 R64, R16.reuse, R6, R64 ;  /* 0x000000061040723c */ /* 0x040fe20000041840 */
[----:B------:R1:W2:Y:S07]  /*ed60*/  LDSM.16.MT88.4 R4, [R14+0x5800] ;  /* 0x005800000e04783b */ /* 0x0002ae0000004200 */
[C---:B------:R-:W-:Y:S07]  /*ed70*/  HMMA.16816.F32.BF16 R68, R16.reuse, R8, R68 ;  /* 0x000000081044723c */ /* 0x040fee0000041844 */
[----:B------:R-:W-:Y:S01]  /*ed80*/  @P6 SHF.R.S32.HI R8, RZ, 0x1f, R25 ;  /* 0x0000001fff086819 */ /* 0x000fe20000011419 */
[C---:B------:R-:W-:Y:S04]  /*ed90*/  HMMA.16816.F32.BF16 R72, R16.reuse, R10, R72 ;  /* 0x0000000a1048723c */ /* 0x040fe80000041848 */
[----:B------:R-:W-:Y:S04]  /*eda0*/  @P6 IMAD R8, R8, c[0x0][0x1e0], RZ ;  /* 0x0000780008086a24 */ /* 0x000fe800078e02ff */
[C---:B------:R-:W-:Y:S04]  /*edb0*/  HMMA.16816.F32.BF16 R76, R16.reuse, R20, R76 ;  /* 0x00000014104c723c */ /* 0x040fe8000004184c */
[----:B------:R-:W-:Y:S01]  /*edc0*/  @P6 IMAD R8, R25, c[0x0][0x1e4], R8 ;  /* 0x0000790019086a24 */ /* 0x000fe200078e0208 */
[----:B-1----:R-:W-:Y:S02]  /*edd0*/  @P6 IADD3 R14, P5, R3, R236, RZ ;  /* 0x000000ec030e6210 */ /* 0x002fe40007fbe0ff */
[----:B------:R-:W-:Y:S01]  /*ede0*/  @P6 MOV R21, c[0x0][0x1e4] ;  /* 0x0000790000156a02 */ /* 0x000fe20000000f00 */
[C---:B------:R-:W-:Y:S04]  /*edf0*/  HMMA.16816.F32.BF16 R80, R16.reuse, R22, R80 ;  /* 0x000000161050723c */ /* 0x040fe80000041850 */
[----:B------:R-:W-:Y:S02]  /*ee00*/  @P6 IADD3 R13, R13, R8, RZ ;  /* 0x000000080d0d6210 */ /* 0x000fe40007ffe0ff */
[----:B------:R-:W1:Y:S01]  /*ee10*/  LDSM.16.MT88.4 R8, [R15+0x5800] ;  /* 0x005800000f08783b */ /* 0x000e620000004200 */
[----:B------:R-:W-:Y:S02]  /*ee20*/  @P6 LEA R20, P4, R14, c[0x0][0x1c8], 0x1 ;  /* 0x000072000e146a11 */ /* 0x000fe400078808ff */
[----:B------:R-:W-:Y:S01]  /*ee30*/  @P6 SHF.L.U64.HI R12, R12, 0x6, R13 ;  /* 0x000000060c0c6819 */ /* 0x000fe2000001020d */
[C---:B--2---:R-:W-:Y:S02]  /*ee40*/  HMMA.16816.F32.BF16 R84, R16.reuse, R4, R84 ;  /* 0x000000041054723c */ /* 0x044fe40000041854 */
[----:B------:R-:W-:Y:S04]  /*ee50*/  @P6 MOV R13, c[0x0][0x1e0] ;  /* 0x00007800000d6a02 */ /* 0x000fe80000000f00 */
[C---:B------:R-:W-:Y:S02]  /*ee60*/  @P6 LEA R23, P0, R13.reuse, R3, 0x5 ;  /* 0x000000030d176211 */ /* 0x040fe400078028ff */
[-C--:B------:R-:W-:Y:S01]  /*ee70*/  @P6 IADD3.X R3, R12, R229.reuse, RZ, P5, !PT ;  /* 0x000000e50c036210 */ /* 0x080fe20002ffe4ff */
[C---:B------:R-:W-:Y:S03]  /*ee80*/  HMMA.16816.F32.BF16 R88, R16.reuse, R6, R88 ;  /* 0x000000061058723c */ /* 0x040fe60000041858 */
[----:B------:R-:W-:Y:S01]  /*ee90*/  @P6 LEA.HI.X R12, R13, R12, R21, 0x5, P0 ;  /* 0x0000000c0d0c6211 */ /* 0x000fe200000f2c15 */
[----:B------:R-:W-:Y:S01]  /*eea0*/  FADD.FTZ R13, R173, R170 ;  /* 0x000000aaad0d7221 */ /* 0x000fe20000010000 */
[----:B------:R-:W-:Y:S01]  /*eeb0*/  @P6 LEA.HI.X R21, R14, c[0x0][0x1cc], R3, 0x1, P4 ;  /* 0x000073000e156a11 */ /* 0x000fe200020f0c03 */
[----:B------:R-:W-:Y:S01]  /*eec0*/  @P6 IMAD R3, R233, 0x6000, R206 ;  /* 0x00006000e9036824 */ /* 0x000fe200078e02ce */
[----:B------:R-:W-:Y:S01]  /*eed0*/  @P6 ISETP.GE.AND P4, PT, R218, c[0x0][0x1d4], PT ;  /* 0x00007500da006a0c */ /* 0x000fe20003f86270 */
[----:B------:R-:W-:Y:S01]  /*eee0*/  FADD.FTZ R13, R172, R13 ;  /* 0x0000000dac0d7221 */ /* 0x000fe20000010000 */
[----:B------:R-:W-:Y:S03]  /*eef0*/  @P6 ISETP.GE.AND P0, PT, R204, c[0x0][0x1d4], PT ;  /* 0x00007500cc006a0c */ /* 0x000fe60003f06270 */
[----:B------:R-:W-:Y:S01]  /*ef00*/  @P6 IADD3 R23, P5, R23, R236, RZ ;  /* 0x000000ec17176210 */ /* 0x000fe20007fbe0ff */
[----:B------:R-:W-:Y:S03]  /*ef10*/  FADD.FTZ R174, R174, R13 ;  /* 0x0000000daeae7221 */ /* 0x000fe60000010000 */
[----:B------:R-:W-:Y:S01]  /*ef20*/  @P6 IADD3.X R12, R12, R229, RZ, P5, !PT ;  /* 0x000000e50c0c6210 */ /* 0x000fe20002ffe4ff */
[----:B------:R-:W-:Y:S01]  /*ef30*/  FADD.FTZ R174, R175, R174 ;  /* 0x000000aeafae7221 */ /* 0x000fe20000010000 */
[----:B------:R-:W-:Y:S02]  /*ef40*/  @P6 LEA R4, P5, R23, c[0x0][0x1c8], 0x1 ;  /* 0x0000720017046a11 */ /* 0x000fe400078a08ff */
[----:B------:R-:W-:Y:S01]  /*ef50*/  @!PT LDS RZ, [RZ] ;  /* 0x00000000fffff984 */ /* 0x000fe20000000800 */
[----:B------:R-:W-:Y:S01]  /*ef60*/  @!PT LDS RZ, [RZ] ;  /* 0x00000000fffff984 */ /* 0x000fe20000000800 */
[----:B------:R-:W-:Y:S01]  /*ef70*/  @!PT LDS RZ, [RZ] ;  /* 0x00000000fffff984 */ /* 0x000fe20000000800 */
[----:B------:R2:W-:Y:S01]  /*ef80*/  @P6 LDGSTS.E.BYPASS.LTC128B.128 [R3], [R20.64], !P4 ;  /* 0x0000000014036fae */ /* 0x0005e2000e101d48 */
[----:B------:R-:W-:Y:S01]  /*ef90*/  FADD.FTZ R159, R159, R174 ;  /* 0x000000ae9f9f7221 */ /* 0x000fe20000010000 */
[----:B------:R-:W-:Y:S03]  /*efa0*/  @P6 LEA.HI.X R5, R23, c[0x0][0x1cc], R12, 0x1, P5 ;  /* 0x0000730017056a11 */ /* 0x000fe600028f0c0c */
[----:B------:R-:W-:Y:S01]  /*efb0*/  FADD.FTZ R159, R158, R159 ;  /* 0x0000009f9e9f7221 */ /* 0x000fe20000010000 */
[C---:B-1----:R-:W-:Y:S02]  /*efc0*/  HMMA.16816.F32.BF16 R92, R16.reuse, R8, R92 ;  /* 0x00000008105c723c */ /* 0x042fe4000004185c */
[----:B------:R2:W-:Y:S01]  /*efd0*/  @P6 LDGSTS.E.BYPASS.LTC128B.128 [R3+0x2000], [R20.64+0x80], !P0 ;  /* 0x0200008014036fae */ /* 0x0005e2000c101d48 */
[----:B------:R-:W-:Y:S04]  /*efe0*/  FADD.FTZ R160, R160, R159 ;  /* 0x0000009fa0a07221 */ /* 0x000fe80000010000 */
[----:B------:R-:W-:Y:S01]  /*eff0*/  FADD.FTZ R238, R177, R160 ;  /* 0x000000a0b1ee7221 */ /* 0x000fe20000010000 */
[----:B------:R-:W-:Y:S02]  /*f000*/  HMMA.16816.F32.BF16 R96, R16, R10, R96 ;  /* 0x0000000a1060723c */ /* 0x000fe40000041860 */
[----:B------:R2:W-:Y:S08]  /*f010*/  @P6 LDGSTS.E.BYPASS.LTC128B.128 [R3+0x4000], [R20.64+0x100], !P3 ;  /* 0x0400010014036fae */ /* 0x0005f0000d901d48 */
[----:B------:R2:W-:Y:S01]  /*f020*/  @P6 LDGSTS.E.BYPASS.LTC128B.128 [R3+0x1000], [R4.64], !P4 ;  /* 0x0100000004036fae */ /* 0x0005e2000e101d48 */
[C---:B------:R-:W-:Y:S02]  /*f030*/  ISETP.GE.AND P4, PT, R134.reuse, 0x1, PT ;  /* 0x000000018600780c */ /* 0x040fe40003f86270 */
[----:B------:R-:W-:Y:S04]  /*f040*/  IADD3 R134, R134, 0x1, RZ ;  /* 0x0000000186867810 */ /* 0x000fe80007ffe0ff */
[----:B------:R-:W-:Y:S01]  /*f050*/  SEL R134, R134, RZ, !P4 ;  /* 0x000000ff86867207 */ /* 0x000fe20006000000 */
[----:B------:R2:W-:Y:S01]  /*f060*/  @P6 LDGSTS.E.BYPASS.LTC128B.128 [R3+0x3000], [R4.64+0x80], !P0 ;  /* 0x0300008004036fae */ /* 0x0005e2000c101d48 */
[----:B------:R-:W-:Y:S02]  /*f070*/  ISETP.GE.AND P0, PT, R230, R241, PT ;  /* 0x000000f1e600720c */ /* 0x000fe40003f06270 */
[----:B------:R-:W-:Y:S05]  /*f080*/  IADD3 R241, R241, -0x1, RZ ;  /* 0xfffffffff1f17810 */ /* 0x000fea0007ffe0ff */
[----:B------:R2:W-:Y:S08]  /*f090*/  @P6 LDGSTS.E.BYPASS.LTC128B.128 [R3+0x5000], [R4.64+0x100], !P3 ;  /* 0x0500010004036fae */ /* 0x0005f0000d901d48 */
[----:B------:R-:W0:Y:S01]  /*f0a0*/  LDGDEPBAR ;  /* 0x00000000000079af */ /* 0x000e220000000000 */
[----:B--2---:R-:W-:Y:S01]  /*f0b0*/  MOV R3, R0 ;  /* 0x0000000000037202 */ /* 0x004fe20000000f00 */
[----:B------:R-:W-:-:S06]  /*f0c0*/  @!P0 BRA `(.L_x_1698) ;  /* 0xffffccd000008947 */ /* 0x000fcc000383ffff */
.L_x_1689:
[----:B------:R-:W-:Y:S02]  /*f0d0*/  MOV R4, 0x1f ;  /* 0x0000001f00047802 */ /* 0x000fe40000000f00 */
[----:B------:R-:W-:Y:S01]  /*f0e0*/  MOV R3, 0xffffffff ;  /* 0xffffffff00037802 */ /* 0x000fe20000000f00 */
[----:B------:R-:W-:Y:S05]  /*f0f0*/  BRA.DIV ~URZ, `(.L_x_1699) ;  /* 0x00004f327f007947 */ /* 0x000fea000b800000 */
[----:B------:R1:W2:Y:S02]  /*f100*/  SHFL.BFLY PT, R5, R239, 0x2, 0x1f ;  /* 0x0c401f00ef057f89 */ /* 0x0002a400000e0000 */
.L_x_1772:
[----:B--2---:R-:W-:Y:S01]  /*f110*/  FADD.FTZ R10, R5, R239 ;  /* 0x000000ef050a7221 */ /* 0x004fe20000010000 */
[----:B------:R-:W-:Y:S05]  /*f120*/  BRA.DIV ~URZ, `(.L_x_1700) ;  /* 0x00004f527f007947 */ /* 0x000fea000b800000 */
[----:B------:R-:W2:Y:S04]  /*f130*/  SHFL.BFLY PT, R3, R238, 0x2, 0x1f ;  /* 0x0c401f00ee037f89 */ /* 0x000ea800000e0000 */
[----:B------:R-:W3:Y:S01]  /*f140*/  SHFL.BFLY PT, R7, R10, 0x1, 0x1f ;  /* 0x0c201f000a077f89 */ /* 0x000ee200000e0000 */
[----:B--2---:R-:W-:-:S02]  /*f150*/  FADD.FTZ R8, R3, R238 ;  /* 0x000000ee03087221 */ /* 0x004fc40000010000 */
[----:B---3--:R-:W-:-:S03]  /*f160*/  FADD.FTZ R7, R10, R7 ;  /* 0x000000070a077221 */ /* 0x008fc60000010000 */
[----:B------:R2:W3:Y:S04]  /*f170*/  SHFL.BFLY PT, R5, R8, 0x1, 0x1f ;  /* 0x0c201f0008057f89 */ /* 0x0004e800000e0000 */
.L_x_1773:
[----:B---3--:R-:W-:Y:S01]  /*f180*/  FADD.FTZ R5, R5, R8 ;  /* 0x0000000805057221 */ /* 0x008fe20000010000 */
[----:B------:R-:W-:Y:S02]  /*f190*/  FSETP.NE.FTZ.AND P1, PT, R7, RZ, PT ;  /* 0x000000ff0700720b */ /* 0x000fe40003f35000 */
[----:B------:R-:W-:Y:S02]  /*f1a0*/  MOV R6, RZ ;  /* 0x000000ff00067202 */ /* 0x000fe40000000f00 */
[----:B------:R-:W-:Y:S02]  /*f1b0*/  FSETP.NE.FTZ.AND P0, PT, R5, RZ, PT ;  /* 0x000000ff0500720b */ /* 0x000fe40003f15000 */
[----:B------:R-:W-:Y:S02]  /*f1c0*/  MOV R3, RZ ;  /* 0x000000ff00037202 */ /* 0x000fe40000000f00 */
[----:B------:R-:W-:-:S05]  /*f1d0*/  MOV R4, 0xff800000 ;  /* 0xff80000000047802 */ /* 0x000fca0000000f00 */
[----:B------:R-:W3:Y:S01]  /*f1e0*/  @P1 MUFU.LG2 R9, R7 ;  /* 0x0000000700091308 */ /* 0x000ee20000000c00 */
[----:B--2---:R-:W-:-:S05]  /*f1f0*/  @P1 MOV R8, 0x3f317218 ;  /* 0x3f31721800081802 */ /* 0x004fca0000000f00 */
[----:B------:R-:W-:Y:S02]  /*f200*/  @P1 FMUL.FTZ R8, R8, c[0x0][0x2d0] ;  /* 0x0000b40008081a20 */ /* 0x000fe40000410000 */
[----:B------:R2:W4:Y:S08]  /*f210*/  @P1 MUFU.RCP R6, R7 ;  /* 0x0000000700061308 */ /* 0x0005300000001000 */
[----:B------:R-:W-:Y:S01]  /*f220*/  @P0 MUFU.RCP R3, R5 ;  /* 0x0000000500030308 */ /* 0x000fe20000001000 */
[----:B---3--:R-:W-:-:S04]  /*f230*/  @P1 FMUL.FTZ R9, R9, 0.69314718246459960938 ;  /* 0x3f31721809091820 */ /* 0x008fc80000410000 */
[----:B------:R-:W-:Y:S01]  /*f240*/  @P1 FFMA.FTZ R4, R8, R2, R9 ;  /* 0x0000000208041223 */ /* 0x000fe20000010009 */
[----:B------:R-:W-:Y:S02]  /*f250*/  MOV R2, 0xff800000 ;  /* 0xff80000000027802 */ /* 0x000fe40000000f00 */
[----:B------:R-:W3:Y:S01]  /*f260*/  @P0 MUFU.LG2 R5, R5 ;  /* 0x0000000500050308 */ /* 0x000ee20000000c00 */
[----:B--2---:R-:W-:Y:S01]  /*f270*/  @P0 MOV R7, 0x3f317218 ;  /* 0x3f31721800070802 */ /* 0x004fe20000000f00 */
        /* <DEDUP_REMOVED lines=48> */
[----:B---3--:R-:W-:Y:S02]  /*f580*/  @P0 FMUL.FTZ R6, R5, 0.69314718246459960938 ;  /* 0x3f31721805060820 */ /* 0x008fe40000410000 */
[----:B------:R-:W-:Y:S01]  /*f590*/  @P0 FMUL.FTZ R5, R7, c[0x0][0x2d0] ;  /* 0x0000b40007050a20 */ /* 0x000fe20000410000 */
        /* <DEDUP_REMOVED lines=50> */
.L_x_1642:
[----:B------:R-:W-:Y:S01]  /*f8c0*/  LOP3.LUT P0, RZ, R202, 0xff, RZ, 0xc0, !PT ;  /* 0x000000ffcaff7812 */ /* 0x000fe2000780c0ff */
[----:B------:R-:W-:-:S12]  /*f8d0*/  BSSY B0, `(.L_x_1701) ;  /* 0x000000f000007945 */ /* 0x000fd80003800000 */
[----:B------:R-:W-:Y:S05]  /*f8e0*/  @P0 BRA `(.L_x_1702) ;  /* 0x000000d000000947 */ /* 0x000fea0003800000 */
[----:B------:R-:W2:Y:S01]  /*f8f0*/  S2R R3, SR_LANEID ;  /* 0x0000000000037919 */ /* 0x000ea20000000000 */
[----:B------:R-:W-:Y:S01]  /*f900*/  VOTEU.ANY UR4, UPT, PT ;  /* 0x0000000000047886 */ /* 0x000fe200038e0100 */
[----:B------:R-:W-:Y:S01]  /*f910*/  IMAD.MOV.U32 R8, RZ, RZ, c[0x0][0x560] ;  /* 0x00015800ff087624 */ /* 0x000fe200078e00ff */
[----:B------:R-:W2:Y:S01]  /*f920*/  FLO.U32 R6, UR4 ;  /* 0x0000000400067d00 */ /* 0x000ea200080e0000 */
[----:B------:R-:W-:-:S07]  /*f930*/  IMAD.MOV.U32 R9, RZ, RZ, c[0x0][0x564] ;  /* 0x00015900ff097624 */ /* 0x000fce00078e00ff */
[----:B------:R-:W3:Y:S01]  /*f940*/  POPC R5, UR4 ;  /* 0x0000000400057d09 */ /* 0x000ee20008000000 */
[----:B--2---:R-:W-:-:S13]  /*f950*/  ISETP.EQ.U32.AND P0, PT, R6, R3, PT ;  /* 0x000000030600720c */ /* 0x004fda0003f02070 */
[----:B---3--:R-:W2:Y:S04]  /*f960*/  @P0 ATOMG.E.ADD.STRONG.GPU PT, R3, [R8.64], R5 ;  /* 0x00000005080309a8 */ /* 0x008ea800081ee1c8 */
[----:B------:R-:W3:Y:S02]  /*f970*/  S2R R0, SR_LTMASK ;  /* 0x0000000000007919 */ /* 0x000ee40000003900 */
[----:B---3--:R-:W-:-:S04]  /*f980*/  LOP3.LUT R0, R0, UR4, RZ, 0xc0, !PT ;  /* 0x0000000400007c12 */ /* 0x008fc8000f8ec0ff */
[----:B------:R-:W3:Y:S01]  /*f990*/  POPC R192, R0 ;  /* 0x0000000000c07309 */ /* 0x000ee20000000000 */
[----:B--2---:R-:W3:Y:S02]  /*f9a0*/  SHFL.IDX PT, R3, R3, R6, 0x1f ;  /* 0x00001f0603037589 */ /* 0x004ee400000e0000 */
[----:B---3--:R-:W-:-:S05]  /*f9b0*/  IADD3 R192, R3, c[0x0][0xc], R192 ;  /* 0x0000030003c07a10 */ /* 0x008fca0007ffe0c0 */
.L_x_1702:
[----:B------:R-:W-:Y:S05]  /*f9c0*/  BSYNC B0 ;  /* 0x0000000000007941 */ /* 0x000fea0003800000 */
.L_x_1701:
        /* <DEDUP_REMOVED lines=26> */
[----:B------:R1:W-:Y:S04]  /*fb70*/  STS [R222+0x400], R5 ;  /* 0x00040005de007388 */ /* 0x0003e80000000800 */
[----:B------:R1:W-:Y:S04]  /*fb80*/  STS [R222], R7 ;  /* 0x00000007de007388 */ /* 0x0003e80000000800 */
[----:B------:R1:W-:Y:S01]  /*fb90*/  STS [R217], R8 ;  /* 0x00000008d9007388 */ /* 0x0003e20000000800 */
[----:B--2---:R-:W-:-:S03]  /*fba0*/  F2FP.BF16.PACK_AB R0, R109, R108 ;  /* 0x0000006c6d00723e */ /* 0x004fc600000010ff */
[----:B------:R2:W-:Y:S01]  /*fbb0*/  STS [R217+0x400], R6 ;  /* 0x00040006d9007388 */ /* 0x0005e20000000800 */
[----:B---3--:R-:W-:-:S03]  /*fbc0*/  F2FP.BF16.PACK_AB R10, R111, R110 ;  /* 0x0000006e6f0a723e */ /* 0x008fc600000010ff */
[----:B------:R3:W-:Y:S01]  /*fbd0*/  STS [R221], R0 ;  /* 0x00000000dd007388 */ /* 0x0007e20000000800 */
[----:B----4-:R-:W-:-:S03]  /*fbe0*/  F2FP.BF16.PACK_AB R14, R41, R40 ;  /* 0x00000028290e723e */ /* 0x010fc600000010ff */
[----:B------:R4:W-:Y:S01]  /*fbf0*/  STS [R221+0x400], R10 ;  /* 0x0004000add007388 */ /* 0x0009e20000000800 */
[----:B-1----:R-:W-:-:S03]  /*fc00*/  F2FP.BF16.PACK_AB R12, R43, R42 ;  /* 0x0000002a2b0c723e */ /* 0x002fc600000010ff */
[----:B------:R1:W-:Y:S01]  /*fc10*/  STS [R224], R11 ;  /* 0x0000000be0007388 */ /* 0x0003e20000000800 */
[----:B------:R-:W-:-:S03]  /*fc20*/  F2FP.BF16.PACK_AB R5, R119, R118 ;  /* 0x000000767705723e */ /* 0x000fc600000010ff */
[----:B------:R1:W-:Y:S01]  /*fc30*/  STS [R224+0x400], R9 ;  /* 0x00040009e0007388 */ /* 0x0003e20000000800 */
[----:B------:R-:W-:-:S03]  /*fc40*/  F2FP.BF16.PACK_AB R7, R117, R116 ;  /* 0x000000747507723e */ /* 0x000fc600000010ff */
[----:B------:R1:W-:Y:S01]  /*fc50*/  STS [R220+0x400], R5 ;  /* 0x00040005dc007388 */ /* 0x0003e20000000800 */
[----:B------:R-:W-:-:S03]  /*fc60*/  F2FP.BF16.PACK_AB R8, R121, R120 ;  /* 0x000000787908723e */ /* 0x000fc600000010ff */
[----:B------:R1:W-:Y:S01]  /*fc70*/  STS [R220], R7 ;  /* 0x00000007dc007388 */ /* 0x0003e20000000800 */
[----:B--2---:R-:W-:-:S03]  /*fc80*/  F2FP.BF16.PACK_AB R6, R123, R122 ;  /* 0x0000007a7b06723e */ /* 0x004fc600000010ff */
[----:B------:R2:W-:Y:S01]  /*fc90*/  STS [R223], R8 ;  /* 0x00000008df007388 */ /* 0x0005e20000000800 */
[----:B---3--:R-:W-:-:S03]  /*fca0*/  F2FP.BF16.PACK_AB R0, R37, R36 ;  /* 0x000000242500723e */ /* 0x008fc600000010ff */
[----:B------:R3:W-:Y:S01]  /*fcb0*/  STS [R223+0x400], R6 ;  /* 0x00040006df007388 */ /* 0x0007e20000000800 */
[----:B----4-:R-:W-:-:S03]  /*fcc0*/  F2FP.BF16.PACK_AB R10, R39, R38 ;  /* 0x00000026270a723e */ /* 0x010fc600000010ff */
[----:B------:R4:W-:Y:S01]  /*fcd0*/  STS [R213+0x4000], R0 ;  /* 0x00400000d5007388 */ /* 0x0009e20000000800 */
[----:B-1----:R-:W-:-:S03]  /*fce0*/  F2FP.BF16.PACK_AB R11, R57, R56 ;  /* 0x00000038390b723e */ /* 0x002fc600000010ff */
[----:B------:R1:W-:Y:S01]  /*fcf0*/  STS [R213+0x4400], R10 ;  /* 0x0044000ad5007388 */ /* 0x0003e20000000800 */
[----:B------:R-:W-:-:S03]  /*fd00*/  F2FP.BF16.PACK_AB R9, R59, R58 ;  /* 0x0000003a3b09723e */ /* 0x000fc600000010ff */
[----:B------:R1:W-:Y:S01]  /*fd10*/  STS [R205+0x4000], R14 ;  /* 0x0040000ecd007388 */ /* 0x0003e20000000800 */
[----:B------:R-:W-:-:S03]  /*fd20*/  F2FP.BF16.PACK_AB R5, R47, R46 ;  /* 0x0000002e2f05723e */ /* 0x000fc600000010ff */
[----:B------:R1:W-:Y:S01]  /*fd30*/  STS [R205+0x4400], R12 ;  /* 0x0044000ccd007388 */ /* 0x0003e20000000800 */
[----:B------:R-:W-:-:S03]  /*fd40*/  F2FP.BF16.PACK_AB R7, R45, R44 ;  /* 0x0000002c2d07723e */ /* 0x000fc600000010ff */
[----:B------:R1:W-:Y:S01]  /*fd50*/  STS [R222+0x4400], R5 ;  /* 0x00440005de007388 */ /* 0x0003e20000000800 */
[----:B--2---:R-:W-:-:S03]  /*fd60*/  F2FP.BF16.PACK_AB R8, R49, R48 ;  /* 0x000000303108723e */ /* 0x004fc600000010ff */
[----:B------:R2:W-:Y:S01]  /*fd70*/  STS [R222+0x4000], R7 ;  /* 0x00400007de007388 */ /* 0x0005e20000000800 */
        /* <DEDUP_REMOVED lines=23> */
[----:B------:R-:W-:Y:S01]  /*fef0*/  STS [R213+0x8400], R16 ;  /* 0x00840010d5007388 */ /* 0x000fe20000000800 */
[----:B------:R-:W-:-:S03]  /*ff00*/  F2FP.BF16.PACK_AB R9, R77, R76 ;  /* 0x0000004c4d09723e */ /* 0x000fc600000010ff */
[----:B------:R-:W-:Y:S01]  /*ff10*/  STS [R205+0x8000], R14 ;  /* 0x0080000ecd007388 */ /* 0x000fe20000000800 */
        /* <DEDUP_REMOVED lines=9> */
[----:B------:R1:W-:Y:S04]  /*ffb0*/  STS [R217+0x8400], R8 ;  /* 0x00840008d9007388 */ /* 0x0003e80000000800 */
[----:B------:R1:W-:Y:S04]  /*ffc0*/  STS [R221+0x8000], R6 ;  /* 0x00800006dd007388 */ /* 0x0003e80000000800 */
        /* <DEDUP_REMOVED lines=9> */
[----:B------:R-:W-:-:S03]  /*10060*/  IMAD.MOV.U32 R8, RZ, RZ, c[0x0][0x388] ;  /* 0x0000e200ff087624 */ /* 0x000fc600078e00ff */
[----:B------:R3:W-:Y:S01]  /*10070*/  STS [R223+0x8000], R12 ;  /* 0x0080000cdf007388 */ /* 0x0007e20000000800 */
[----:B------:R-:W-:-:S03]  /*10080*/  IMAD.MOV.U32 R6, RZ, RZ, 0x4 ;  /* 0x00000004ff067424 */ /* 0x000fc600078e00ff */
[----:B------:R3:W-:Y:S01]  /*10090*/  STS [R223+0x8400], R10 ;  /* 0x0084000adf007388 */ /* 0x0007e20000000800 */
[----:B------:R-:W-:Y:S02]  /*100a0*/  IMAD.MOV.U32 R0, RZ, RZ, RZ ;  /* 0x000000ffff007224 */ /* 0x000fe400078e00ff */
[CC--:B------:R-:W-:Y:S01]  /*100b0*/  @P2 IMAD.WIDE R14, R195.reuse, R6.reuse, c[0x0][0x508] ;  /* 0x00014200c30e2625 */ /* 0x0c0fe200078e0206 */
[----:B------:R-:W-:Y:S03]  /*100c0*/  BAR.SYNC.DEFER_BLOCKING 0x1, 0x100 ;  /* 0x0044000000007b1d */ /* 0x000fe60000010000 */
[----:B--2---:R-:W-:-:S03]  /*100d0*/  IMAD.WIDE R6, R195, R6, c[0x0][0x500] ;  /* 0x00014000c3067625 */ /* 0x004fc600078e0206 */
[----:B------:R3:W5:Y:S04]  /*100e0*/  @P2 LDG.E R8, [R14.64] ;  /* 0x000000080e082981 */ /* 0x000768000c1e1900 */
[----:B------:R3:W5:Y:S01]  /*100f0*/  @P1 LDG.E R0, [R6.64] ;  /* 0x0000000806001981 */ /* 0x000762000c1e1900 */
[----:B------:R-:W-:-:S04]  /*10100*/  ISETP.NE.AND P0, PT, R231, RZ, PT ;  /* 0x000000ffe700720c */ /* 0x000fc80003f05270 */
[----:B------:R-:W-:Y:S01]  /*10110*/  SEL R231, R231, c[0x0][0x3d4], P0 ;  /* 0x0000f500e7e77a07 */ /* 0x000fe20000000000 */
[----:B------:R-:W-:Y:S05]  /*10120*/  @P2 BRA `(.L_x_1705) ;  /* 0x0000004000002947 */ /* 0x000fea0003800000 */
[----:B------:R-:W-:Y:S05]  /*10130*/  @!P1 BRA `(.L_x_1705) ;  /* 0x0000003000009947 */ /* 0x000fea0003800000 */
[----:B-----5:R-:W2:Y:S04]  /*10140*/  LDG.E R8, [R6.64] ;  /* 0x0000000806087981 */ /* 0x020ea8000c1e1900 */
[----:B---3--:R-:W2:Y:S02]  /*10150*/  LDG.E R5, [R6.64+0x4] ;  /* 0x0000040806057981 */ /* 0x008ea4000c1e1900 */
[----:B--2---:R-:W-:Y:S02]  /*10160*/  IADD3 R8, -R8, R5, RZ ;  /* 0x0000000508087210 */ /* 0x004fe40007ffe1ff */
.L_x_1705:
[----:B---3--:R-:W-:Y:S01]  /*10170*/  IMAD.MOV.U32 R15, RZ, RZ, 0x368 ;  /* 0x00000368ff0f7424 */ /* 0x008fe200078e00ff */
[----:B------:R-:W-:Y:S01]  /*10180*/  ISETP.GT.AND P3, PT, R231, 0x1, PT ;  /* 0x00000001e700780c */ /* 0x000fe20003f64270 */
[----:B------:R-:W-:Y:S01]  /*10190*/  IMAD.MOV.U32 R5, RZ, RZ, c[0x0][0x4e8] ;  /* 0x00013a00ff057624 */ /* 0x000fe200078e00ff */
[----:B------:R-:W-:Y:S01]  /*101a0*/  ISETP.NE.U32.AND P0, PT, RZ, c[0x0][0x500], PT ;  /* 0x00014000ff007a0c */ /* 0x000fe20003f05070 */
[----:B-----5:R-:W-:Y:S01]  /*101b0*/  IMAD R8, R8, c[0x0][0x4e8], RZ ;  /* 0x00013a0008087a24 */ /* 0x020fe200078e02ff */
[----:B------:R-:W-:-:S02]  /*101c0*/  SEL R15, R15, 0x328, P3 ;  /* 0x000003280f0f7807 */ /* 0x000fc40001800000 */
[----:B------:R-:W-:Y:S02]  /*101d0*/  ISETP.NE.AND.EX P0, PT, RZ, c[0x0][0x504], PT, P0 ;  /* 0x00014100ff007a0c */ /* 0x000fe40003f05300 */
[----:B------:R-:W1:Y:S01]  /*101e0*/  LDC.64 R12, c[0x0][R15+0x170] ;  /* 0x00005c000f0c7b82 */ /* 0x000e620000000a00 */
[----:B------:R-:W-:Y:S01]  /*101f0*/  ISETP.NE.AND P2, PT, R5, 0x1, PT ;  /* 0x000000010500780c */ /* 0x000fe20003f45270 */
[----:B------:R-:W-:Y:S01]  /*10200*/  IMAD.IADD R5, R210, 0x1, R193 ;  /* 0x00000001d2057824 */ /* 0x000fe200078e02c1 */
[----:B------:R-:W-:Y:S02]  /*10210*/  SHF.R.S32.HI R6, RZ, 0x1f, R195 ;  /* 0x0000001fff067819 */ /* 0x000fe400000114c3 */
[----:B------:R-:W-:Y:S01]  /*10220*/  SEL R7, R195, RZ, !P0 ;  /* 0x000000ffc3077207 */ /* 0x000fe20004000000 */
[----:B------:R-:W-:Y:S01]  /*10230*/  IMAD.MOV.U32 R14, RZ, RZ, R5 ;  /* 0x000000ffff0e7224 */ /* 0x000fe200078e0005 */
[----:B------:R-:W-:Y:S01]  /*10240*/  SEL R6, R6, RZ, !P0 ;  /* 0x000000ff06067207 */ /* 0x000fe20004000000 */
[----:B------:R-:W2:Y:S01]  /*10250*/  LDC.64 R10, c[0x0][R15+0x168] ;  /* 0x00005a000f0a7b82 */ /* 0x000ea20000000a00 */
[----:B------:R-:W-:-:S07]  /*10260*/  SEL R16, R232, RZ, P3 ;  /* 0x000000ffe8107207 */ /* 0x000fce0001800000 */
[----:B------:R-:W3:Y:S08]  /*10270*/  LDC.64 R20, c[0x0][R15+0x178] ;  /* 0x00005e000f147b82 */ /* 0x000ef00000000a00 */
[----:B------:R4:W3:Y:S01]  /*10280*/  LDC.64 R18, c[0x0][R15+0x160] ;  /* 0x000058000f127b82 */ /* 0x0008e20000000a00 */
[----:B-1----:R-:W-:-:S04]  /*10290*/  IMAD R9, R13, R7, RZ ;  /* 0x000000070d097224 */ /* 0x002fc800078e02ff */
[----:B------:R-:W-:Y:S02]  /*102a0*/  IMAD R9, R12, R6, R9 ;  /* 0x000000060c097224 */ /* 0x000fe400078e0209 */
[----:B------:R-:W-:-:S04]  /*102b0*/  @P2 IMAD.HI.U32 R6, R5, c[0x0][0x4ec], RZ ;  /* 0x00013b0005062a27 */ /* 0x000fc800078e00ff */
[----:B--2---:R-:W-:Y:S01]  /*102c0*/  IMAD.WIDE.U32 R22, R10, R226, RZ ;  /* 0x000000e20a167225 */ /* 0x004fe200078e00ff */
[----:B------:R-:W-:Y:S02]  /*102d0*/  @P2 SHF.R.U32.HI R14, RZ, c[0x0][0x4f0], R6 ;  /* 0x00013c00ff0e2a19 */ /* 0x000fe40000011606 */
[----:B------:R-:W-:Y:S01]  /*102e0*/  SHF.R.S32.HI R6, RZ, 0x1f, R0 ;  /* 0x0000001fff067819 */ /* 0x000fe20000011400 */
[----:B------:R-:W-:-:S04]  /*102f0*/  IMAD.WIDE.U32 R12, R12, R7, RZ ;  /* 0x000000070c0c7225 */ /* 0x000fc800078e00ff */
[----:B------:R-:W-:Y:S02]  /*10300*/  IMAD R10, R11, R226, RZ ;  /* 0x000000e20b0a7224 */ /* 0x000fe400078e02ff */
[----:B------:R-:W-:Y:S01]  /*10310*/  IMAD.IADD R9, R13, 0x1, R9 ;  /* 0x000000010d097824 */ /* 0x000fe200078e0209 */
[----:B------:R-:W-:Y:S01]  /*10320*/  IADD3 R13, P1, P0, R12, R22, R0 ;  /* 0x000000160c0d7210 */ /* 0x000fe2000783e000 */
[----:B------:R-:W-:Y:S02]  /*10330*/  IMAD.IADD R10, R23, 0x1, R10 ;  /* 0x00000001170a7824 */ /* 0x000fe400078e020a */
[----:B---3--:R-:W-:Y:S02]  /*10340*/  IMAD R11, R21, R16, RZ ;  /* 0x00000010150b7224 */ /* 0x008fe400078e02ff */
[----:B------:R-:W-:Y:S01]  /*10350*/  IMAD.MOV R12, RZ, RZ, -R14 ;  /* 0x000000ffff0c7224 */ /* 0x000fe200078e0a0e */
[----:B------:R-:W-:Y:S01]  /*10360*/  IADD3.X R9, R9, R10, R6, P1, P0 ;  /* 0x0000000a09097210 */ /* 0x000fe20000fe0406 */
[----:B------:R-:W-:-:S04]  /*10370*/  IMAD.WIDE.U32 R16, R20, R16, RZ ;  /* 0x0000001014107225 */ /* 0x000fc800078e00ff */
[----:B----4-:R-:W-:Y:S01]  /*10380*/  IMAD R15, R12, c[0x0][0x4e8], R5 ;  /* 0x00013a000c0f7a24 */ /* 0x010fe200078e0205 */
        /* <DEDUP_REMOVED lines=16> */
[----:B------:R-:W-:Y:S01]  /*10490*/  IMAD.IADD R11, R211, 0x1, R193 ;  /* 0x00000001d30b7824 */ /* 0x000fe200078e02c1 */
[----:B------:R-:W-:Y:S01]  /*104a0*/  SHFL.IDX PT, R16, R9, 0x1, 0x1c1f ;  /* 0x003c1f0009107f89 */ /* 0x000fe200000e0000 */
[----:B------:R-:W-:-:S03]  /*104b0*/  LOP3.LUT P0, RZ, R212, 0x3, RZ, 0xc0, !PT ;  /* 0x00000003d4ff7812 */ /* 0x000fc6000780c0ff */
[----:B------:R-:W1:Y:S01]  /*104c0*/  SHFL.IDX PT, R13, R10, RZ, 0x1c1f ;  /* 0x001c1fff0a0d7589 */ /* 0x000e6200000e0000 */
[C---:B------:R-:W-:Y:S02]  /*104d0*/  IADD3 R15, R11.reuse, 0x8, RZ ;  /* 0x000000080b0f7810 */ /* 0x040fe40007ffe0ff */
[-C--:B------:R-:W-:Y:S01]  /*104e0*/  ISETP.GE.OR P1, PT, R11, R8.reuse, P0 ;  /* 0x000000080b00720c */ /* 0x080fe20000726670 */
[----:B------:R-:W2:Y:S01]  /*104f0*/  SHFL.IDX PT, R17, R10, 0x1, 0x1c1f ;  /* 0x003c1f000a117f89 */ /* 0x000ea200000e0000 */
[----:B------:R-:W-:-:S11]  /*10500*/  ISETP.GE.OR P0, PT, R15, R8, P0 ;  /* 0x000000080f00720c */ /* 0x000fd60000706670 */
[----:B-1----:R1:W-:Y:S01]  /*10510*/  @!P1 ST.E [R12.64], R4 ;  /* 0x000000040c009985 */ /* 0x0023e2000c101908 */
[----:B------:R-:W-:-:S03]  /*10520*/  ISETP.GE.AND P1, PT, R11, R8, PT ;  /* 0x000000080b00720c */ /* 0x000fc60003f26270 */
[----:B--2---:R1:W-:Y:S01]  /*10530*/  @!P0 ST.E [R16.64], R2 ;  /* 0x0000000210008985 */ /* 0x0043e2000c101908 */
[----:B------:R-:W-:Y:S01]  /*10540*/  ISETP.GE.AND P0, PT, R15, R8, PT ;  /* 0x000000080f00720c */ /* 0x000fe20003f06270 */
[----:B------:R-:W-:Y:S05]  /*10550*/  @P3 BRA `(.L_x_1706) ;  /* 0x000007c000003947 */ /* 0x000fea0003800000 */
[----:B------:R-:W-:Y:S01]  /*10560*/  IMAD R5, R6, c[0x0][0x3a0], RZ ;  /* 0x0000e80006057a24 */ /* 0x000fe200078e02ff */
[----:B-1----:R-:W-:Y:S01]  /*10570*/  SHF.R.S32.HI R4, RZ, 0x1f, R7 ;  /* 0x0000001fff047819 */ /* 0x002fe20000011407 */
[C---:B------:R-:W-:Y:S01]  /*10580*/  IMAD.WIDE.U32 R10, R0.reuse, c[0x0][0x3a0], RZ ;  /* 0x0000e800000a7a25 */ /* 0x040fe200078e00ff */
[----:B------:R1:W2:Y:S03]  /*10590*/  LDS.128 R56, [R208+0x80] ;  /* 0x00008000d0387984 */ /* 0x0002a60000000c00 */
[----:B------:R-:W-:Y:S01]  /*105a0*/  IMAD R5, R0, c[0x0][0x3a4], R5 ;  /* 0x0000e90000057a24 */ /* 0x000fe200078e0205 */
[----:B------:R-:W-:Y:S01]  /*105b0*/  LEA R0, R214, R215, 0x5 ;  /* 0x000000d7d6007211 */ /* 0x000fe200078e28ff */
[----:B------:R1:W3:Y:S01]  /*105c0*/  LDS.128 R52, [R208+0x1080] ;  /* 0x00108000d0347984 */ /* 0x0002e20000000c00 */
[----:B------:R-:W-:-:S02]  /*105d0*/  IMAD R4, R4, c[0x0][0x3f0], RZ ;  /* 0x0000fc0004047a24 */ /* 0x000fc400078e02ff */
[----:B------:R-:W-:Y:S01]  /*105e0*/  IADD3 R11, R11, R5, RZ ;  /* 0x000000050b0b7210 */ /* 0x000fe20007ffe0ff */
[----:B------:R1:W4:Y:S01]  /*105f0*/  LDS.128 R48, [R208+0x2080] ;  /* 0x00208000d0307984 */ /* 0x0003220000000c00 */
[----:B------:R-:W-:Y:S01]  /*10600*/  IADD3 R0, R193, R0, RZ ;  /* 0x00000000c1007210 */ /* 0x000fe20007ffe0ff */
[----:B------:R-:W-:Y:S01]  /*10610*/  IMAD R4, R7, c[0x0][0x3f4], R4 ;  /* 0x0000fd0007047a24 */ /* 0x000fe200078e0204 */
[----:B------:R-:W-:Y:S01]  /*10620*/  IADD3 R193, R215, R193, RZ ;  /* 0x000000c1d7c17210 */ /* 0x000fe20007ffe0ff */
[----:B------:R-:W-:Y:S01]  /*10630*/  IMAD.WIDE.U32 R10, R226, c[0x0][0x3e8], R10 ;  /* 0x0000fa00e20a7a25 */ /* 0x000fe200078e000a */
[----:B------:R1:W1:Y:S01]  /*10640*/  LDS.128 R44, [R208+0x3080] ;  /* 0x00308000d02c7984 */ /* 0x0002620000000c00 */
[----:B------:R-:W-:Y:S02]  /*10650*/  MOV R2, R0 ;  /* 0x0000000000027202 */ /* 0x000fe40000000f00 */
[----:B------:R-:W-:Y:S01]  /*10660*/  @P2 IMAD.HI.U32 R5, R0, c[0x0][0x4ec], RZ ;  /* 0x00013b0000052a27 */ /* 0x000fe200078e00ff */
[----:B------:R1:W1:Y:S03]  /*10670*/  LDS.128 R40, [R208+0x4080] ;  /* 0x00408000d0287984 */ /* 0x0002660000000c00 */
[----:B------:R-:W-:Y:S01]  /*10680*/  IMAD R11, R226, c[0x0][0x3ec], R11 ;  /* 0x0000fb00e20b7a24 */ /* 0x000fe200078e020b */
[----:B------:R1:W1:Y:S01]  /*10690*/  LDS.128 R36, [R208+0x5080] ;  /* 0x00508000d0247984 */ /* 0x0002620000000c00 */
[----:B------:R-:W-:-:S02]  /*106a0*/  @P2 SHF.R.U32.HI R2, RZ, c[0x0][0x4f0], R5 ;  /* 0x00013c00ff022a19 */ /* 0x000fc40000011605 */
[----:B------:R-:W-:Y:S01]  /*106b0*/  IMAD.WIDE.U32 R10, R7, c[0x0][0x3f0], R10 ;  /* 0x0000fc00070a7a25 */ /* 0x000fe200078e000a */
[----:B------:R1:W1:Y:S01]  /*106c0*/  LDS.128 R32, [R208+0x6080] ;  /* 0x00608000d0207984 */ /* 0x0002620000000c00 */
[----:B------:R-:W-:Y:S02]  /*106d0*/  SHF.R.S32.HI R6, RZ, 0x1f, R2 ;  /* 0x0000001fff067819 */ /* 0x000fe40000011402 */
[----:B------:R-:W-:Y:S01]  /*106e0*/  IADD3 R5, -R2, RZ, RZ ;  /* 0x000000ff02057210 */ /* 0x000fe20007ffe1ff */
[----:B------:R1:W1:Y:S01]  /*106f0*/  LDS.128 R28, [R208+0x7080] ;  /* 0x00708000d01c7984 */ /* 0x0002620000000c00 */
[----:B------:R-:W-:Y:S01]  /*10700*/  IADD3 R11, R11, R4, RZ ;  /* 0x000000040b0b7210 */ /* 0x000fe20007ffe0ff */
[----:B------:R-:W-:Y:S02]  /*10710*/  IMAD R7, R6, c[0x0][0x3e0], RZ ;  /* 0x0000f80006077a24 */ /* 0x000fe400078e02ff */
[----:B------:R1:W1:Y:S01]  /*10720*/  LDS.128 R24, [R208+0x8080] ;  /* 0x00808000d0187984 */ /* 0x0002620000000c00 */
[----:B------:R-:W-:-:S02]  /*10730*/  IMAD R5, R5, c[0x0][0x4e8], R0 ;  /* 0x00013a0005057a24 */ /* 0x000fc400078e0200 */
[C---:B------:R-:W-:Y:S01]  /*10740*/  IMAD R7, R2.reuse, c[0x0][0x3e4], R7 ;  /* 0x0000f90002077a24 */ /* 0x040fe200078e0207 */
[----:B------:R1:W1:Y:S01]  /*10750*/  LDS.128 R20, [R208+0x9080] ;  /* 0x00908000d0147984 */ /* 0x0002620000000c00 */
[----:B------:R-:W-:Y:S01]  /*10760*/  IMAD.WIDE.U32 R10, R2, c[0x0][0x3e0], R10 ;  /* 0x0000f800020a7a25 */ /* 0x000fe200078e000a */
[----:B------:R-:W-:Y:S02]  /*10770*/  SHF.R.S32.HI R0, RZ, 0x1f, R5 ;  /* 0x0000001fff007819 */ /* 0x000fe40000011405 */
[----:B------:R1:W1:Y:S02]  /*10780*/  LDS.128 R16, [R208+0xa080] ;  /* 0x00a08000d0107984 */ /* 0x0002640000000c00 */
[----:B------:R-:W-:Y:S01]  /*10790*/  IADD3 R11, R11, R7, RZ ;  /* 0x000000070b0b7210 */ /* 0x000fe20007ffe0ff */
[----:B------:R-:W-:Y:S01]  /*107a0*/  IMAD R0, R0, c[0x0][0x3d8], RZ ;  /* 0x0000f60000007a24 */ /* 0x000fe200078e02ff */
[----:B------:R1:W1:Y:S03]  /*107b0*/  LDS.128 R12, [R208+0xb080] ;  /* 0x00b08000d00c7984 */ /* 0x0002660000000c00 */
[----:B------:R-:W-:-:S04]  /*107c0*/  IMAD.WIDE.U32 R6, R5, c[0x0][0x3d8], R10 ;  /* 0x0000f60005067a25 */ /* 0x000fc800078e000a */
[----:B------:R-:W-:Y:S01]  /*107d0*/  IMAD R5, R5, c[0x0][0x3dc], R0 ;  /* 0x0000f70005057a24 */ /* 0x000fe200078e0200 */
[----:B------:R-:W-:-:S04]  /*107e0*/  LEA R10, P0, R6, c[0x0][0x380], 0x1 ;  /* 0x0000e000060a7a11 */ /* 0x000fc800078008ff */
[----:B------:R-:W-:-:S04]  /*107f0*/  IADD3 R5, R7, R5, RZ ;  /* 0x0000000507057210 */ /* 0x000fc80007ffe0ff */
[----:B------:R-:W-:Y:S01]  /*10800*/  LEA.HI.X R9, R6, c[0x0][0x384], R5, 0x1, P0 ;  /* 0x0000e10006097a11 */ /* 0x000fe200000f0c05 */
[----:B------:R-:W-:Y:S05]  /*10810*/  BRA.DIV ~URZ, `(.L_x_1707) ;  /* 0x000039427f007947 */ /* 0x000fea000b800000 */
[----:B--234-:R2:W3:Y:S02]  /*10820*/  SHFL.IDX PT, R11, R9, RZ, 0x181f ;  /* 0x00181fff090b7589 */ /* 0x01c4e400000e0000 */
.L_x_1774:
[----:B------:R-:W-:Y:S05]  /*10830*/  BRA.DIV ~URZ, `(.L_x_1708) ;  /* 0x000039927f007947 */ /* 0x000fea000b800000 */
[----:B------:R4:W2:Y:S02]  /*10840*/  SHFL.IDX PT, R2, R10, RZ, 0x181f ;  /* 0x00181fff0a027589 */ /* 0x0008a400000e0000 */
.L_x_1775:
[----:B------:R-:W-:Y:S01]  /*10850*/  ISETP.GE.AND P0, PT, R193, R8, PT ;  /* 0x00000008c100720c */ /* 0x000fe20003f06270 */
[----:B------:R-:W-:-:S12]  /*10860*/  BSSY B0, `(.L_x_1709) ;  /* 0x000000e000007945 */ /* 0x000fd80003800000 */
        /* <DEDUP_REMOVED lines=11> */
[----:B-1----:R2:W-:Y:S04]  /*10920*/  @!P4 ST.E.128 [R4.64], R40 ;  /* 0x000000280400c985 */ /* 0x0025e8000c101d08 */
[----:B------:R2:W-:Y:S02]  /*10930*/  @!P3 ST.E.128 [R60.64], R24 ;  /* 0x000000183c00b985 */ /* 0x0005e4000c101d08 */
.L_x_1710:
[----:B------:R-:W-:Y:S05]  /*10940*/  BSYNC B0 ;  /* 0x0000000000007941 */ /* 0x000fea0003800000 */
.L_x_1709:
[----:B------:R-:W-:Y:S05]  /*10950*/  BRA.DIV ~URZ, `(.L_x_1711) ;  /* 0x000038d27f007947 */ /* 0x000fea000b800000 */
[----:B---3--:R3:W4:Y:S04]  /*10960*/  SHFL.IDX PT, R11, R9, 0x1, 0x181f ;  /* 0x00381f00090b7f89 */ /* 0x00872800000e0000 */
[----:B--2---:R3:W2:Y:S02]  /*10970*/  SHFL.IDX PT, R2, R10, 0x1, 0x181f ;  /* 0x00381f000a027f89 */ /* 0x0046a400000e0000 */
.L_x_1776:
        /* <DEDUP_REMOVED lines=9> */
[C---:B-1----:R-:W-:Y:S02]  /*10a10*/  @!P0 LEA R24, P3, R203.reuse, R2, 0x1 ;  /* 0x00000002cb188211 */ /* 0x042fe400078608ff */
[-C--:B----4-:R-:W-:Y:S02]  /*10a20*/  @!P2 LEA.HI.X R7, R218, R11.reuse, R219, 0x1, P5 ;  /* 0x0000000bda07a211 */ /* 0x090fe400028f0cdb */
[-C--:B------:R-:W-:Y:S02]  /*10a30*/  @!P1 LEA.HI.X R5, R204, R11.reuse, R199, 0x1, P4 ;  /* 0x0000000bcc059211 */ /* 0x080fe400020f0cc7 */
[----:B------:R-:W-:Y:S01]  /*10a40*/  @!P0 LEA.HI.X R25, R203, R11, R198, 0x1, P3 ;  /* 0x0000000bcb198211 */ /* 0x000fe200018f0cc6 */
[----:B------:R1:W-:Y:S04]  /*10a50*/  @!P2 ST.E.128 [R6.64], R52 ;  /* 0x000000340600a985 */ /* 0x0003e8000c101d08 */
[----:B------:R1:W-:Y:S04]  /*10a60*/  @!P1 ST.E.128 [R4.64], R36 ;  /* 0x0000002404009985 */ /* 0x0003e8000c101d08 */
[----:B------:R1:W-:Y:S02]  /*10a70*/  @!P0 ST.E.128 [R24.64], R20 ;  /* 0x0000001418008985 */ /* 0x0003e4000c101d08 */
.L_x_1713:
[----:B------:R-:W-:Y:S05]  /*10a80*/  BSYNC B0 ;  /* 0x0000000000007941 */ /* 0x000fea0003800000 */
.L_x_1712:
[----:B------:R-:W-:Y:S05]  /*10a90*/  BRA.DIV ~URZ, `(.L_x_1714) ;  /* 0x000038527f007947 */ /* 0x000fea000b800000 */
[----:B----4-:R4:W3:Y:S02]  /*10aa0*/  SHFL.IDX PT, R11, R9, 0x2, 0x181f ;  /* 0x00581f00090b7f89 */ /* 0x0108e400000e0000 */
.L_x_1777:
[----:B------:R-:W-:Y:S05]  /*10ab0*/  BRA.DIV ~URZ, `(.L_x_1715) ;  /* 0x000038a27f007947 */ /* 0x000fea000b800000 */
[----:B--2---:R2:W4:Y:S02]  /*10ac0*/  SHFL.IDX PT, R2, R10, 0x2, 0x181f ;  /* 0x00581f000a027f89 */ /* 0x00452400000e0000 */
.L_x_1778:
[----:B-1----:R-:W-:Y:S01]  /*10ad0*/  IADD3 R5, R193, 0x40, RZ ;  /* 0x00000040c1057810 */ /* 0x002fe20007ffe0ff */
        /* <DEDUP_REMOVED lines=15> */
.L_x_1717:
[----:B------:R-:W-:Y:S05]  /*10bd0*/  BSYNC B0 ;  /* 0x0000000000007941 */ /* 0x000fea0003800000 */
.L_x_1716:
[----:B------:R-:W-:Y:S05]  /*10be0*/  BRA.DIV ~URZ, `(.L_x_1718) ;  /* 0x000037d27f007947 */ /* 0x000fea000b800000 */
[----:B---34-:R-:W3:Y:S04]  /*10bf0*/  SHFL.IDX PT, R9, R9, 0x3, 0x181f ;  /* 0x00781f0009097f89 */ /* 0x018ee800000e0000 */
[----:B------:R4:W1:Y:S02]  /*10c00*/  SHFL.IDX PT, R2, R10, 0x3, 0x181f ;  /* 0x00781f000a027f89 */ /* 0x00086400000e0000 */
.L_x_1779:
[----:B------:R-:W-:-:S04]  /*10c10*/  IADD3 R193, R193, 0x60, RZ ;  /* 0x00000060c1c17810 */ /* 0x000fc80007ffe0ff */
[----:B------:R-:W-:-:S13]  /*10c20*/  ISETP.GE.AND P0, PT, R193, R8, PT ;  /* 0x00000008c100720c */ /* 0x000fda0003f06270 */
[----:B------:R-:W-:Y:S05]  /*10c30*/  @P0 BRA `(.L_x_1719) ;  /* 0x00001e3000000947 */ /* 0x000fea0003800000 */
[----:B------:R-:W-:Y:S02]  /*10c40*/  ISETP.GE.AND P1, PT, R218, c[0x0][0x3c8], PT ;  /* 0x0000f200da007a0c */ /* 0x000fe40003f26270 */
[----:B------:R-:W-:-:S11]  /*10c50*/  ISETP.GE.AND P0, PT, R204, c[0x0][0x3c8], PT ;  /* 0x0000f200cc007a0c */ /* 0x000fd60003f06270 */
[-C--:B-1----:R-:W-:Y:S02]  /*10c60*/  @!P1 LEA R6, P3, R218, R2.reuse, 0x1 ;  /* 0x00000002da069211 */ /* 0x082fe400078608ff */
[----:B------:R-:W-:Y:S02]  /*10c70*/  @!P0 LEA R4, P2, R204, R2, 0x1 ;  /* 0x00000002cc048211 */ /* 0x000fe400078408ff */
[-C--:B---3--:R-:W-:Y:S02]  /*10c80*/  @!P1 LEA.HI.X R7, R218, R9.reuse, R219, 0x1, P3 ;  /* 0x00000009da079211 */ /* 0x088fe400018f0cdb */
        /* <DEDUP_REMOVED lines=9> */
.L_x_1706:
[----:B------:R-:W-:Y:S01]  /*10d20*/  IMAD R9, R6, c[0x0][0x408], RZ ;  /* 0x0001020006097a24 */ /* 0x000fe200078e02ff */
[----:B-1----:R-:W-:Y:S01]  /*10d30*/  MOV R4, R5 ;  /* 0x0000000500047202 */ /* 0x002fe20000000f00 */
[----:B------:R-:W-:-:S04]  /*10d40*/  IMAD.WIDE.U32 R10, R0, c[0x0][0x408], RZ ;  /* 0x00010200000a7a25 */ /* 0x000fc800078e00ff */
[----:B------:R-:W-:Y:S01]  /*10d50*/  IMAD R9, R0, c[0x0][0x40c], R9 ;  /* 0x0001030000097a24 */ /* 0x000fe200078e0209 */
[----:B------:R-:W-:Y:S01]  /*10d60*/  SHF.R.S32.HI R0, RZ, 0x1f, R7 ;  /* 0x0000001fff007819 */ /* 0x000fe20000011407 */
[----:B------:R-:W-:-:S03]  /*10d70*/  @P2 IMAD.HI.U32 R2, R5, c[0x0][0x4ec], RZ ;  /* 0x00013b0005022a27 */ /* 0x000fc600078e00ff */
[----:B------:R-:W-:Y:S01]  /*10d80*/  IADD3 R11, R11, R9, RZ ;  /* 0x000000090b0b7210 */ /* 0x000fe20007ffe0ff */
[----:B------:R-:W-:Y:S01]  /*10d90*/  IMAD R0, R0, c[0x0][0x440], RZ ;  /* 0x0001100000007a24 */ /* 0x000fe200078e02ff */
[----:B------:R-:W-:-:S03]  /*10da0*/  @P2 SHF.R.U32.HI R4, RZ, c[0x0][0x4f0], R2 ;  /* 0x00013c00ff042a19 */ /* 0x000fc60000011602 */
[----:B------:R-:W-:-:S04]  /*10db0*/  IMAD.WIDE.U32 R8, R226, c[0x0][0x438], R10 ;  /* 0x00010e00e2087a25 */ /* 0x000fc800078e000a */
[----:B------:R-:W-:Y:S02]  /*10dc0*/  IMAD R9, R226, c[0x0][0x43c], R9 ;  /* 0x00010f00e2097a24 */ /* 0x000fe400078e0209 */
[C---:B------:R-:W-:Y:S02]  /*10dd0*/  IMAD R0, R7.reuse, c[0x0][0x444], R0 ;  /* 0x0001110007007a24 */ /* 0x040fe400078e0200 */
[----:B------:R-:W-:Y:S01]  /*10de0*/  IMAD.WIDE.U32 R8, R7, c[0x0][0x440], R8 ;  /* 0x0001100007087a25 */ /* 0x000fe200078e0008 */
[----:B------:R-:W-:-:S04]  /*10df0*/  SHF.R.S32.HI R7, RZ, 0x1f, R4 ;  /* 0x0000001fff077819 */ /* 0x000fc80000011404 */
[----:B------:R-:W-:Y:S01]  /*10e00*/  IADD3 R9, R9, R0, RZ ;  /* 0x0000000009097210 */ /* 0x000fe20007ffe0ff */
[----:B------:R-:W-:Y:S01]  /*10e10*/  IMAD R7, R7, c[0x0][0x430], RZ ;  /* 0x00010c0007077a24 */ /* 0x000fe200078e02ff */
[----:B------:R-:W-:-:S03]  /*10e20*/  IADD3 R0, -R4, RZ, RZ ;  /* 0x000000ff04007210 */ /* 0x000fc60007ffe1ff */
[----:B------:R-:W-:-:S04]  /*10e30*/  IMAD.WIDE.U32 R8, R232, c[0x0][0x448], R8 ;  /* 0x00011200e8087a25 */ /* 0x000fc800078e0008 */
        /* <DEDUP_REMOVED lines=14> */
.L_x_1780:
[----:B------:R-:W-:Y:S05]  /*10f20*/  BRA.DIV ~URZ, `(.L_x_1721) ;  /* 0x000035c27f007947 */ /* 0x000fea000b800000 */
[----:B------:R3:W4:Y:S02]  /*10f30*/  SHFL.IDX PT, R2, R152, RZ, 0x1c1f ;  /* 0x001c1fff98027589 */ /* 0x00072400000e0000 */
.L_x_1781:
        /* <DEDUP_REMOVED lines=52> */
[----:B------:R-:W-:-:S07]  /*11280*/  ISETP.GE.AND P1, PT, R145, c[0x0][0x3c8], PT ;  /* 0x0000f20091007a0c */ /* 0x000fce0003f26270 */
[-C--:B----4-:R-:W-:Y:S02]  /*11290*/  @!P6 LEA R6, P4, R209, R2.reuse, 0x2 ;  /* 0x00000002d106e211 */ /* 0x090fe400078810ff */
[-C--:B------:R-:W-:Y:S02]  /*112a0*/  @!P2 LEA R4, P3, R149, R2.reuse, 0x2 ;  /* 0x000000029504a211 */ /* 0x080fe400078610ff */
[-C--:B--2---:R-:W-:Y:S02]  /*112b0*/  @!P6 LEA.HI.X R7, R209, R153.reuse, R150, 0x2, P4 ;  /* 0x00000099d107e211 */ /* 0x084fe400020f1496 */
[----:B------:R-:W-:Y:S02]  /*112c0*/  @!P2 LEA.HI.X R5, R149, R153, R148, 0x2, P3 ;  /* 0x000000999505a211 */ /* 0x000fe400018f1494 */
[----:B------:R-:W-:Y:S01]  /*112d0*/  @!P5 LEA R154, P4, R147, R2, 0x2 ;  /* 0x00000002939ad211 */ /* 0x000fe200078810ff */
[----:B------:R2:W-:Y:S01]  /*112e0*/  @!P6 ST.E.64 [R6.64], R128 ;  /* 0x000000800600e985 */ /* 0x0005e2000c101b08 */
[----:B------:R-:W-:-:S02]  /*112f0*/  ISETP.GE.AND P6, PT, R143, c[0x0][0x3c8], PT ;  /* 0x0000f2008f007a0c */ /* 0x000fc40003fc6270 */
[----:B------:R-:W-:Y:S01]  /*11300*/  @!P1 LEA R156, P3, R145, R2, 0x2 ;  /* 0x00000002919c9211 */ /* 0x000fe200078610ff */
[----:B------:R4:W-:Y:S01]  /*11310*/  @!P2 ST.E.64 [R4.64], R124 ;  /* 0x0000007c0400a985 */ /* 0x0009e2000c101b08 */
[----:B------:R-:W-:Y:S02]  /*11320*/  ISETP.GE.AND P2, PT, R141, c[0x0][0x3c8], PT ;  /* 0x0000f2008d007a0c */ /* 0x000fe40003f46270 */
[-C--:B------:R-:W-:Y:S02]  /*11330*/  @!P5 LEA.HI.X R155, R147, R153.reuse, R146, 0x2, P4 ;  /* 0x00000099939bd211 */ /* 0x080fe400020f1492 */
[----:B------:R-:W-:-:S03]  /*11340*/  @!P1 LEA.HI.X R157, R145, R153, R144, 0x2, P3 ;  /* 0x00000099919d9211 */ /* 0x000fc600018f1490 */
[----:B------:R5:W-:Y:S01]  /*11350*/  @!P5 ST.E.64 [R154.64], R100 ;  /* 0x000000649a00d985 */ /* 0x000be2000c101b08 */
[----:B------:R-:W-:Y:S02]  /*11360*/  ISETP.GE.AND P5, PT, R139, c[0x0][0x3c8], PT ;  /* 0x0000f2008b007a0c */ /* 0x000fe40003fa6270 */
[----:B------:R-:W-:Y:S01]  /*11370*/  @!P6 LEA R158, P4, R143, R2, 0x2 ;  /* 0x000000028f9ee211 */ /* 0x000fe200078810ff */
[----:B------:R1:W-:Y:S01]  /*11380*/  @!P1 ST.E.64 [R156.64], R104 ;  /* 0x000000689c009985 */ /* 0x0003e2000c101b08 */
[----:B------:R-:W-:Y:S02]  /*11390*/  ISETP.GE.AND P1, PT, R137, c[0x0][0x3c8], PT ;  /* 0x0000f20089007a0c */ /* 0x000fe40003f26270 */
        /* <DEDUP_REMOVED lines=8> */
[-C--:B-----5:R-:W-:Y:S02]  /*11420*/  @!P1 LEA R100, P3, R137, R2.reuse, 0x2 ;  /* 0x0000000289649211 */ /* 0x0a0fe400078610ff */
[-C--:B------:R-:W-:Y:S02]  /*11430*/  @!P5 LEA.HI.X R5, R139, R153.reuse, R138, 0x2, P4 ;  /* 0x000000998b05d211 */ /* 0x080fe400020f148a */
[----:B------:R-:W-:Y:S02]  /*11440*/  @!P1 LEA.HI.X R101, R137, R153, R136, 0x2, P3 ;  /* 0x0000009989659211 */ /* 0x000fe400018f1488 */
[----:B-1----:R-:W-:Y:S01]  /*11450*/  @!P6 LEA R104, P4, R135, R2, 0x2 ;  /* 0x000000028768e211 */ /* 0x002fe200078810ff */
[----:B------:R1:W-:Y:S01]  /*11460*/  @!P5 ST.E.64 [R4.64], R116 ;  /* 0x000000740400d985 */ /* 0x0003e2000c101b08 */
[----:B------:R-:W-:-:S02]  /*11470*/  ISETP.GE.AND P5, PT, R35, c[0x0][0x3c8], PT ;  /* 0x0000f20023007a0c */ /* 0x000fc40003fa6270 */
[-C--:B------:R-:W-:Y:S01]  /*11480*/  @!P6 LEA.HI.X R105, R135, R153.reuse, R134, 0x2, P4 ;  /* 0x000000998769e211 */ /* 0x080fe200020f1486 */
        /* <DEDUP_REMOVED lines=11> */
[-C--:B-1----:R-:W-:Y:S02]  /*11540*/  @!P1 LEA R4, P3, R33, R2.reuse, 0x2 ;  /* 0x0000000221049211 */ /* 0x082fe400078610ff */
[----:B------:R-:W-:Y:S02]  /*11550*/  ISETP.GE.AND P5, PT, R27, c[0x0][0x3c8], PT ;  /* 0x0000f2001b007a0c */ /* 0x000fe40003fa6270 */
[----:B------:R-:W-:Y:S02]  /*11560*/  @!P1 LEA.HI.X R5, R33, R153, R32, 0x2, P3 ;  /* 0x0000009921059211 */ /* 0x000fe400018f1420 */
[-C--:B----4-:R-:W-:Y:S02]  /*11570*/  @!P6 LEA R100, P4, R31, R2.reuse, 0x2 ;  /* 0x000000021f64e211 */ /* 0x090fe400078810ff */
[----:B---3--:R-:W-:Y:S01]  /*11580*/  @!P2 LEA R36, P3, R29, R2, 0x2 ;  /* 0x000000021d24a211 */ /* 0x008fe200078610ff */
[----:B------:R1:W-:Y:S01]  /*11590*/  @!P1 ST.E.64 [R4.64], R48 ;  /* 0x0000003004009985 */ /* 0x0003e2000c101b08 */
[----:B------:R-:W-:-:S02]  /*115a0*/  ISETP.GE.AND P1, PT, R25, c[0x0][0x3c8], PT ;  /* 0x0000f20019007a0c */ /* 0x000fc40003f26270 */
[-C--:B------:R-:W-:Y:S02]  /*115b0*/  @!P6 LEA.HI.X R101, R31, R153.reuse, R30, 0x2, P4 ;  /* 0x000000991f65e211 */ /* 0x080fe400020f141e */
[-C--:B------:R-:W-:Y:S02]  /*115c0*/  @!P2 LEA.HI.X R37, R29, R153.reuse, R28, 0x2, P3 ;  /* 0x000000991d25a211 */ /* 0x080fe400018f141c */
[----:B-----5:R-:W-:Y:S01]  /*115d0*/  @!P5 LEA R40, P3, R27, R2, 0x2 ;  /* 0x000000021b28d211 */ /* 0x020fe200078610ff */
[----:B------:R-:W-:Y:S01]  /*115e0*/  @!P6 ST.E.64 [R100.64], R52 ;  /* 0x000000346400e985 */ /* 0x000fe2000c101b08 */
[----:B------:R-:W-:Y:S02]  /*115f0*/  ISETP.GE.AND P6, PT, R23, c[0x0][0x3c8], PT ;  /* 0x0000f20017007a0c */ /* 0x000fe40003fc6270 */
[----:B------:R-:W-:Y:S01]  /*11600*/  ISETP.GE.AND P4, PT, R21, c[0x0][0x3c8], PT ;  /* 0x0000f20015007a0c */ /* 0x000fe20003f86270 */
[----:B------:R3:W-:Y:S01]  /*11610*/  @!P2 ST.E.64 [R36.64], R56 ;  /* 0x000000382400a985 */ /* 0x0007e2000c101b08 */
[----:B------:R-:W-:-:S02]  /*11620*/  @!P5 LEA.HI.X R41, R27, R153, R26, 0x2, P3 ;  /* 0x000000991b29d211 */ /* 0x000fc400018f141a */
[----:B------:R-:W-:-:S03]  /*11630*/  ISETP.GE.AND P3, PT, R19, c[0x0][0x3c8], PT ;  /* 0x0000f20013007a0c */ /* 0x000fc60003f66270 */
[----:B------:R-:W-:Y:S01]  /*11640*/  @!P5 ST.E.64 [R40.64], R60 ;  /* 0x0000003c2800d985 */ /* 0x000fe2000c101b08 */
[----:B--2---:R-:W-:-:S04]  /*11650*/  @!P1 LEA R6, P2, R25, R2, 0x2 ;  /* 0x0000000219069211 */ /* 0x004fc800078410ff */
[----:B------:R-:W-:Y:S02]  /*11660*/  @!P1 LEA.HI.X R7, R25, R153, R24, 0x2, P2 ;  /* 0x0000009919079211 */ /* 0x000fe400010f1418 */
[----:B------:R-:W-:-:S03]  /*11670*/  @!P4 LEA R44, P5, R21, R2, 0x2 ;  /* 0x00000002152cc211 */ /* 0x000fc600078a10ff */
[----:B------:R2:W-:Y:S01]  /*11680*/  @!P1 ST.E.64 [R6.64], R64 ;  /* 0x0000004006009985 */ /* 0x0005e2000c101b08 */
[----:B-1----:R-:W-:Y:S02]  /*11690*/  @!P6 LEA R4, P2, R23, R2, 0x2 ;  /* 0x000000021704e211 */ /* 0x002fe400078410ff */
[----:B------:R-:W-:Y:S02]  /*116a0*/  ISETP.GE.AND P1, PT, R17, c[0x0][0x3c8], PT ;  /* 0x0000f20011007a0c */ /* 0x000fe40003f26270 */
[-C--:B------:R-:W-:Y:S02]  /*116b0*/  @!P6 LEA.HI.X R5, R23, R153.reuse, R22, 0x2, P2 ;  /* 0x000000991705e211 */ /* 0x080fe400010f1416 */
[----:B------:R-:W-:Y:S02]  /*116c0*/  @!P4 LEA.HI.X R45, R21, R153, R20, 0x2, P5 ;  /* 0x00000099152dc211 */ /* 0x000fe400028f1414 */
[----:B------:R-:W-:Y:S01]  /*116d0*/  ISETP.GE.AND P5, PT, R13, c[0x0][0x3c8], PT ;  /* 0x0000f2000d007a0c */ /* 0x000fe20003fa6270 */
[----:B------:R1:W-:Y:S01]  /*116e0*/  @!P6 ST.E.64 [R4.64], R68 ;  /* 0x000000440400e985 */ /* 0x0003e2000c101b08 */
[----:B------:R-:W-:-:S02]  /*116f0*/  ISETP.GE.AND P6, PT, R15, c[0x0][0x3c8], PT ;  /* 0x0000f2000f007a0c */ /* 0x000fc40003fc6270 */
[----:B---3--:R-:W-:Y:S01]  /*11700*/  @!P3 LEA R36, P2, R19, R2, 0x2 ;  /* 0x000000021324b211 */ /* 0x008fe200078410ff */
[----:B------:R3:W-:Y:S01]  /*11710*/  @!P4 ST.E.64 [R44.64], R72 ;  /* 0x000000482c00c985 */ /* 0x0007e2000c101b08 */
[----:B------:R-:W-:Y:S02]  /*11720*/  ISETP.GE.AND P4, PT, R11, c[0x0][0x3c8], PT ;  /* 0x0000f2000b007a0c */ /* 0x000fe40003f86270 */
[----:B------:R-:W-:-:S05]  /*11730*/  @!P3 LEA.HI.X R37, R19, R153, R18, 0x2, P2 ;  /* 0x000000991325b211 */ /* 0x000fca00010f1412 */
[----:B------:R4:W-:Y:S01]  /*11740*/  @!P3 ST.E.64 [R36.64], R76 ;  /* 0x0000004c2400b985 */ /* 0x0009e2000c101b08 */
[----:B------:R-:W-:Y:S02]  /*11750*/  ISETP.GE.AND P3, PT, R9, c[0x0][0x3c8], PT ;  /* 0x0000f20009007a0c */ /* 0x000fe40003f66270 */
[----:B--2---:R-:W-:-:S04]  /*11760*/  @!P1 LEA R6, P2, R17, R2, 0x2 ;  /* 0x0000000211069211 */ /* 0x004fc800078410ff */
[----:B------:R-:W-:Y:S02]  /*11770*/  @!P1 LEA.HI.X R7, R17, R153, R16, 0x2, P2 ;  /* 0x0000009911079211 */ /* 0x000fe400010f1410 */
[----:B------:R-:W-:-:S03]  /*11780*/  @!P6 LEA R40, P2, R15, R2, 0x2 ;  /* 0x000000020f28e211 */ /* 0x000fc600078410ff */
[----:B------:R4:W-:Y:S01]  /*11790*/  @!P1 ST.E.64 [R6.64], R80 ;  /* 0x0000005006009985 */ /* 0x0009e2000c101b08 */
[-C--:B------:R-:W-:Y:S02]  /*117a0*/  @!P5 LEA R48, P1, R13, R2.reuse, 0x2 ;  /* 0x000000020d30d211 */ /* 0x080fe400078210ff */
[-C--:B------:R-:W-:Y:S02]  /*117b0*/  @!P6 LEA.HI.X R41, R15, R153.reuse, R14, 0x2, P2 ;  /* 0x000000990f29e211 */ /* 0x080fe400010f140e */
[-C--:B-1----:R-:W-:Y:S02]  /*117c0*/  @!P4 LEA R4, P2, R11, R2.reuse, 0x2 ;  /* 0x000000020b04c211 */ /* 0x082fe400078410ff */
[-C--:B------:R-:W-:Y:S01]  /*117d0*/  @!P5 LEA.HI.X R49, R13, R153.reuse, R12, 0x2, P1 ;  /* 0x000000990d31d211 */ /* 0x080fe200008f140c */
[----:B------:R4:W-:Y:S01]  /*117e0*/  @!P6 ST.E.64 [R40.64], R84 ;  /* 0x000000542800e985 */ /* 0x0009e2000c101b08 */
[----:B---3--:R-:W-:Y:S02]  /*117f0*/  @!P3 LEA R44, P1, R9, R2, 0x2 ;  /* 0x00000002092cb211 */ /* 0x008fe400078210ff */
[-C--:B------:R-:W-:Y:S01]  /*11800*/  @!P4 LEA.HI.X R5, R11, R153.reuse, R10, 0x2, P2 ;  /* 0x000000990b05c211 */ /* 0x080fe200010f140a */
[----:B------:R4:W-:Y:S01]  /*11810*/  @!P5 ST.E.64 [R48.64], R88 ;  /* 0x000000583000d985 */ /* 0x0009e2000c101b08 */
[----:B------:R-:W-:-:S03]  /*11820*/  @!P3 LEA.HI.X R45, R9, R153, R8, 0x2, P1 ;  /* 0x00000099092db211 */ /* 0x000fc600008f1408 */
[----:B------:R4:W-:Y:S04]  /*11830*/  @!P4 ST.E.64 [R4.64], R92 ;  /* 0x0000005c0400c985 */ /* 0x0009e8000c101b08 */
[----:B------:R4:W-:Y:S02]  /*11840*/  @!P3 ST.E.64 [R44.64], R96 ;  /* 0x000000602c00b985 */ /* 0x0009e4000c101b08 */
.L_x_1723:
[----:B------:R-:W-:Y:S05]  /*11850*/  BSYNC B0 ;  /* 0x0000000000007941 */ /* 0x000fea0003800000 */
.L_x_1722:
[----:B------:R-:W-:Y:S05]  /*11860*/  BRA.DIV ~URZ, `(.L_x_1724) ;  /* 0x00002ce27f007947 */ /* 0x000fea000b800000 */
[----:B-1----:R-:W1:Y:S04]  /*11870*/  SHFL.IDX PT, R151, R151, 0x1, 0x1c1f ;  /* 0x003c1f0097977f89 */ /* 0x002e6800000e0000 */
[----:B----4-:R4:W3:Y:S02]  /*11880*/  SHFL.IDX PT, R2, R152, 0x1, 0x1c1f ;  /* 0x003c1f0098027f89 */ /* 0x0108e400000e0000 */
.L_x_1782:
[----:B------:R-:W-:Y:S05]  /*11890*/  @P0 BRA `(.L_x_1719) ;  /* 0x000011d000000947 */ /* 0x000fea0003800000 */
[----:B------:R-:W-:Y:S02]  /*118a0*/  ISETP.GE.AND P3, PT, R149, c[0x0][0x3c8], PT ;  /* 0x0000f20095007a0c */ /* 0x000fe40003f66270 */
[----:B------:R-:W-:-:S02]  /*118b0*/  ISETP.GE.AND P2, PT, R147, c[0x0][0x3c8], PT ;  /* 0x0000f20093007a0c */ /* 0x000fc40003f46270 */
[----:B------:R-:W-:Y:S02]  /*118c0*/  ISETP.GE.AND P4, PT, R209, c[0x0][0x3c8], PT ;  /* 0x0000f200d1007a0c */ /* 0x000fe40003f86270 */
[----:B------:R-:W-:Y:S02]  /*118d0*/  ISETP.GE.AND P0, PT, R143, c[0x0][0x3c8], PT ;  /* 0x0000f2008f007a0c */ /* 0x000fe40003f06270 */
[----:B------:R-:W-:-:S05]  /*118e0*/  ISETP.GE.AND P1, PT, R145, c[0x0][0x3c8], PT ;  /* 0x0000f20091007a0c */ /* 0x000fca0003f26270 */
[----:B---3--:R-:W-:-:S04]  /*118f0*/  @!P3 LEA R4, P5, R149, R2, 0x2 ;  /* 0x000000029504b211 */ /* 0x008fc800078a10ff */
[-C--:B-1----:R-:W-:Y:S02]  /*11900*/  @!P3 LEA.HI.X R5, R149, R151.reuse, R148, 0x2, P5 ;  /* 0x000000979505b211 */ /* 0x082fe400028f1494 */
[-C--:B------:R-:W-:Y:S02]  /*11910*/  @!P2 LEA R6, P5, R147, R2.reuse, 0x2 ;  /* 0x000000029306a211 */ /* 0x080fe400078a10ff */
[-C--:B------:R-:W-:Y:S02]  /*11920*/  @!P4 LEA R36, P6, R209, R2.reuse, 0x2 ;  /* 0x00000002d124c211 */ /* 0x080fe400078c10ff */
[-C--:B------:R-:W-:Y:S02]  /*11930*/  @!P2 LEA.HI.X R7, R147, R151.reuse, R146, 0x2, P5 ;  /* 0x000000979307a211 */ /* 0x080fe400028f1492 */
[----:B------:R-:W-:Y:S02]  /*11940*/  @!P0 LEA R40, P5, R143, R2, 0x2 ;  /* 0x000000028f288211 */ /* 0x000fe400078a10ff */
[----:B------:R-:W-:-:S02]  /*11950*/  @!P4 LEA.HI.X R37, R209, R151, R150, 0x2, P6 ;  /* 0x00000097d125c211 */ /* 0x000fc400030f1496 */
[-C--:B------:R-:W-:Y:S02]  /*11960*/  @!P0 LEA.HI.X R41, R143, R151.reuse, R142, 0x2, P5 ;  /* 0x000000978f298211 */ /* 0x080fe400028f148e */
[----:B------:R-:W-:Y:S01]  /*11970*/  ISETP.GE.AND P5, PT, R141, c[0x0][0x3c8], PT ;  /* 0x0000f2008d007a0c */ /* 0x000fe20003fa6270 */
[----:B------:R1:W-:Y:S01]  /*11980*/  @!P4 ST.E.64 [R36.64], R130 ;  /* 0x000000822400c985 */ /* 0x0003e2000c101b08 */
[----:B------:R-:W-:Y:S02]  /*11990*/  ISETP.GE.AND P4, PT, R139, c[0x0][0x3c8], PT ;  /* 0x0000f2008b007a0c */ /* 0x000fe40003f86270 */
[----:B------:R-:W-:Y:S01]  /*119a0*/  @!P1 LEA R44, P6, R145, R2, 0x2 ;  /* 0x00000002912c9211 */ /* 0x000fe200078c10ff */
[----:B------:R3:W-:Y:S01]  /*119b0*/  @!P3 ST.E.64 [R4.64], R126 ;  /* 0x0000007e0400b985 */ /* 0x0007e2000c101b08 */
[----:B------:R-:W-:Y:S02]  /*119c0*/  ISETP.GE.AND P3, PT, R137, c[0x0][0x3c8], PT ;  /* 0x0000f20089007a0c */ /* 0x000fe40003f66270 */
[----:B------:R-:W-:Y:S01]  /*119d0*/  @!P1 LEA.HI.X R45, R145, R151, R144, 0x2, P6 ;  /* 0x00000097912d9211 */ /* 0x000fe200030f1490 */
[----:B------:R5:W-:Y:S01]  /*119e0*/  @!P2 ST.E.64 [R6.64], R102 ;  /* 0x000000660600a985 */ /* 0x000be2000c101b08 */
[----:B------:R-:W-:-:S03]  /*119f0*/  ISETP.GE.AND P2, PT, R135, c[0x0][0x3c8], PT ;  /* 0x0000f20087007a0c */ /* 0x000fc60003f46270 */
[----:B------:R-:W-:Y:S01]  /*11a00*/  @!P1 ST.E.64 [R44.64], R106 ;  /* 0x0000006a2c009985 */ /* 0x000fe2000c101b08 */
[-C--:B------:R-:W-:Y:S02]  /*11a10*/  @!P5 LEA R52, P6, R141, R2.reuse, 0x2 ;  /* 0x000000028d34d211 */ /* 0x080fe400078c10ff */
[----:B------:R-:W-:Y:S01]  /*11a20*/  ISETP.GE.AND P1, PT, R133, c[0x0][0x3c8], PT ;  /* 0x0000f20085007a0c */ /* 0x000fe20003f26270 */
[----:B------:R4:W-:Y:S01]  /*11a30*/  @!P0 ST.E.64 [R40.64], R110 ;  /* 0x0000006e28008985 */ /* 0x0009e2000c101b08 */
[----:B------:R-:W-:Y:S02]  /*11a40*/  @!P4 LEA R48, P0, R139, R2, 0x2 ;  /* 0x000000028b30c211 */ /* 0x000fe400078010ff */
[-C--:B------:R-:W-:Y:S02]  /*11a50*/  @!P5 LEA.HI.X R53, R141, R151.reuse, R140, 0x2, P6 ;  /* 0x000000978d35d211 */ /* 0x080fe400030f148c */
[----:B------:R-:W-:Y:S02]  /*11a60*/  @!P4 LEA.HI.X R49, R139, R151, R138, 0x2, P0 ;  /* 0x000000978b31c211 */ /* 0x000fe400000f148a */
[----:B------:R-:W-:Y:S01]  /*11a70*/  ISETP.GE.AND P0, PT, R35, c[0x0][0x3c8], PT ;  /* 0x0000f20023007a0c */ /* 0x000fe20003f06270 */
[----:B------:R-:W-:Y:S01]  /*11a80*/  @!P5 ST.E.64 [R52.64], R114 ;  /* 0x000000723400d985 */ /* 0x000fe2000c101b08 */
[----:B------:R-:W-:-:S03]  /*11a90*/  ISETP.GE.AND P5, PT, R33, c[0x0][0x3c8], PT ;  /* 0x0000f20021007a0c */ /* 0x000fc60003fa6270 */
[----:B------:R-:W-:Y:S01]  /*11aa0*/  @!P4 ST.E.64 [R48.64], R118 ;  /* 0x000000763000c985 */ /* 0x000fe2000c101b08 */
[-C--:B-1----:R-:W-:Y:S02]  /*11ab0*/  @!P3 LEA R36, P6, R137, R2.reuse, 0x2 ;  /* 0x000000028924b211 */ /* 0x082fe400078c10ff */
[----:B------:R-:W-:Y:S02]  /*11ac0*/  ISETP.GE.AND P4, PT, R31, c[0x0][0x3c8], PT ;  /* 0x0000f2001f007a0c */ /* 0x000fe40003f86270 */
[----:B------:R-:W-:Y:S02]  /*11ad0*/  @!P3 LEA.HI.X R37, R137, R151, R136, 0x2, P6 ;  /* 0x000000978925b211 */ /* 0x000fe400030f1488 */
[----:B---3--:R-:W-:-:S03]  /*11ae0*/  @!P2 LEA R4, P6, R135, R2, 0x2 ;  /* 0x000000028704a211 */ /* 0x008fc600078c10ff */
[----:B------:R-:W-:Y:S01]  /*11af0*/  @!P3 ST.E.64 [R36.64], R122 ;  /* 0x0000007a2400b985 */ /* 0x000fe2000c101b08 */
[-C--:B------:R-:W-:Y:S02]  /*11b00*/  @!P2 LEA.HI.X R5, R135, R151.reuse, R134, 0x2, P6 ;  /* 0x000000978705a211 */ /* 0x080fe400030f1486 */
[-C--:B-----5:R-:W-:Y:S02]  /*11b10*/  @!P1 LEA R6, P6, R133, R2.reuse, 0x2 ;  /* 0x0000000285069211 */ /* 0x0a0fe400078c10ff */
[----:B------:R-:W-:Y:S01]  /*11b20*/  ISETP.GE.AND P3, PT, R29, c[0x0][0x3c8], PT ;  /* 0x0000f2001d007a0c */ /* 0x000fe20003f66270 */
[----:B------:R1:W-:Y:S01]  /*11b30*/  @!P2 ST.E.64 [R4.64], R38 ;  /* 0x000000260400a985 */ /* 0x0003e2000c101b08 */
[-C--:B------:R-:W-:Y:S02]  /*11b40*/  @!P1 LEA.HI.X R7, R133, R151.reuse, R132, 0x2, P6 ;  /* 0x0000009785079211 */ /* 0x080fe400030f1484 */
[----:B----4-:R-:W-:Y:S02]  /*11b50*/  @!P0 LEA R40, P6, R35, R2, 0x2 ;  /* 0x0000000223288211 */ /* 0x010fe400078c10ff */
[----:B------:R-:W-:Y:S01]  /*11b60*/  ISETP.GE.AND P2, PT, R27, c[0x0][0x3c8], PT ;  /* 0x0000f2001b007a0c */ /* 0x000fe20003f46270 */
[----:B------:R3:W-:Y:S01]  /*11b70*/  @!P1 ST.E.64 [R6.64], R42 ;  /* 0x0000002a06009985 */ /* 0x0007e2000c101b08 */
[----:B------:R-:W-:-:S02]  /*11b80*/  @!P0 LEA.HI.X R41, R35, R151, R34, 0x2, P6 ;  /* 0x0000009723298211 */ /* 0x000fc400030f1422 */
[-C--:B------:R-:W-:Y:S02]  /*11b90*/  @!P5 LEA R44, P6, R33, R2.reuse, 0x2 ;  /* 0x00000002212cd211 */ /* 0x080fe400078c10ff */
[----:B------:R-:W-:Y:S01]  /*11ba0*/  ISETP.GE.AND P1, PT, R25, c[0x0][0x3c8], PT ;  /* 0x0000f20019007a0c */ /* 0x000fe20003f26270 */
[----:B------:R-:W-:Y:S01]  /*11bb0*/  @!P0 ST.E.64 [R40.64], R46 ;  /* 0x0000002e28008985 */ /* 0x000fe2000c101b08 */
[-C--:B------:R-:W-:Y:S02]  /*11bc0*/  @!P4 LEA R34, P0, R31, R2.reuse, 0x2 ;  /* 0x000000021f22c211 */ /* 0x080fe400078010ff */
[-C--:B------:R-:W-:Y:S02]  /*11bd0*/  @!P5 LEA.HI.X R45, R33, R151.reuse, R32, 0x2, P6 ;  /* 0x00000097212dd211 */ /* 0x080fe400030f1420 */
[----:B------:R-:W-:Y:S02]  /*11be0*/  @!P3 LEA R32, P6, R29, R2, 0x2 ;  /* 0x000000021d20b211 */ /* 0x000fe400078c10ff */
[----:B------:R-:W-:Y:S01]  /*11bf0*/  @!P4 LEA.HI.X R35, R31, R151, R30, 0x2, P0 ;  /* 0x000000971f23c211 */ /* 0x000fe200000f141e */
[----:B------:R-:W-:Y:S01]  /*11c00*/  @!P5 ST.E.64 [R44.64], R50 ;  /* 0x000000322c00d985 */ /* 0x000fe2000c101b08 */
[----:B------:R-:W-:-:S02]  /*11c10*/  ISETP.GE.AND P0, PT, R23, c[0x0][0x3c8], PT ;  /* 0x0000f20017007a0c */ /* 0x000fc40003f06270 */
[-C--:B------:R-:W-:Y:S01]  /*11c20*/  @!P3 LEA.HI.X R33, R29, R151.reuse, R28, 0x2, P6 ;  /* 0x000000971d21b211 */ /* 0x080fe200030f141c */
[----:B------:R-:W-:Y:S01]  /*11c30*/  @!P4 ST.E.64 [R34.64], R54 ;  /* 0x000000362200c985 */ /* 0x000fe2000c101b08 */
[----:B------:R-:W-:Y:S02]  /*11c40*/  ISETP.GE.AND P5, PT, R21, c[0x0][0x3c8], PT ;  /* 0x0000f20015007a0c */ /* 0x000fe40003fa6270 */
[----:B------:R-:W-:Y:S01]  /*11c50*/  ISETP.GE.AND P4, PT, R19, c[0x0][0x3c8], PT ;  /* 0x0000f20013007a0c */ /* 0x000fe20003f86270 */
[----:B------:R-:W-:Y:S01]  /*11c60*/  @!P3 ST.E.64 [R32.64], R58 ;  /* 0x0000003a2000b985 */ /* 0x000fe2000c101b08 */
[----:B-1----:R-:W-:Y:S02]  /*11c70*/  @!P2 LEA R4, P6, R27, R2, 0x2 ;  /* 0x000000021b04a211 */ /* 0x002fe400078c10ff */
[----:B------:R-:W-:Y:S02]  /*11c80*/  ISETP.GE.AND P3, PT, R17, c[0x0][0x3c8], PT ;  /* 0x0000f20011007a0c */ /* 0x000fe40003f66270 */
[----:B------:R-:W-:-:S02]  /*11c90*/  @!P2 LEA.HI.X R5, R27, R151, R26, 0x2, P6 ;  /* 0x000000971b05a211 */ /* 0x000fc400030f141a */
[----:B---3--:R-:W-:-:S03]  /*11ca0*/  @!P1 LEA R6, P6, R25, R2, 0x2 ;  /* 0x0000000219069211 */ /* 0x008fc600078c10ff */
[----:B------:R1:W-:Y:S01]  /*11cb0*/  @!P2 ST.E.64 [R4.64], R62 ;  /* 0x0000003e0400a985 */ /* 0x0003e2000c101b08 */
[-C--:B------:R-:W-:Y:S02]  /*11cc0*/  @!P1 LEA.HI.X R7, R25, R151.reuse, R24, 0x2, P6 ;  /* 0x0000009719079211 */ /* 0x080fe400030f1418 */
[-C--:B------:R-:W-:Y:S02]  /*11cd0*/  @!P0 LEA R24, P6, R23, R2.reuse, 0x2 ;  /* 0x0000000217188211 */ /* 0x080fe400078c10ff */
        /* <DEDUP_REMOVED lines=8> */
[-C--:B------:R-:W-:Y:S02]  /*11d60*/  @!P3 LEA R20, P6, R17, R2.reuse, 0x2 ;  /* 0x000000021114b211 */ /* 0x080fe400078c10ff */
        /* <DEDUP_REMOVED lines=8> */
[----:B---3--:R-:W-:-:S03]  /*11df0*/  @!P1 LEA R6, P6, R13, R2, 0x2 ;  /* 0x000000020d069211 */ /* 0x008fc600078c10ff */
[----:B------:R4:W-:Y:S01]  /*11e00*/  @!P2 ST.E.64 [R4.64], R86 ;  /* 0x000000560400a985 */ /* 0x0009e2000c101b08 */
[----:B------:R-:W-:Y:S02]  /*11e10*/  @!P1 LEA.HI.X R7, R13, R151, R12, 0x2, P6 ;  /* 0x000000970d079211 */ /* 0x000fe400030f140c */
[----:B------:R-:W-:-:S03]  /*11e20*/  @!P0 LEA R12, P6, R11, R2, 0x2 ;  /* 0x000000020b0c8211 */ /* 0x000fc600078c10ff */
        /* <DEDUP_REMOVED lines=9> */
.L_x_1704:
[----:B------:R-:W-:Y:S01]  /*11ec0*/  ISETP.NE.U32.AND P0, PT, RZ, c[0x0][0x508], PT ;  /* 0x00014200ff007a0c */ /* 0x000fe20003f05070 */
[----:B------:R-:W-:Y:S01]  /*11ed0*/  IMAD.MOV.U32 R2, RZ, RZ, 0x4 ;  /* 0x00000004ff027424 */ /* 0x000fe200078e00ff */
[----:B------:R-:W-:Y:S01]  /*11ee0*/  ISETP.NE.U32.AND P1, PT, RZ, c[0x0][0x500], PT ;  /* 0x00014000ff007a0c */ /* 0x000fe20003f25070 */
[----:B------:R-:W-:Y:S01]  /*11ef0*/  IMAD.MOV.U32 R8, RZ, RZ, c[0x0][0x388] ;  /* 0x0000e200ff087624 */ /* 0x000fe200078e00ff */
[----:B------:R-:W-:Y:S01]  /*11f00*/  ISETP.NE.AND.EX P0, PT, RZ, c[0x0][0x50c], PT, P0 ;  /* 0x00014300ff007a0c */ /* 0x000fe20003f05300 */
[----:B------:R-:W-:Y:S01]  /*11f10*/  IMAD.MOV.U32 R0, RZ, RZ, RZ ;  /* 0x000000ffff007224 */ /* 0x000fe200078e00ff */
[----:B------:R-:W-:Y:S01]  /*11f20*/  ISETP.NE.AND.EX P1, PT, RZ, c[0x0][0x504], PT, P1 ;  /* 0x00014100ff007a0c */ /* 0x000fe20003f25310 */
[----:B------:R-:W-:-:S10]  /*11f30*/  IMAD.WIDE R4, R195, R2, c[0x0][0x500] ;  /* 0x00014000c3047625 */ /* 0x000fd400078e0202 */
[----:B------:R-:W-:Y:S02]  /*11f40*/  @P0 IMAD.WIDE R6, R195, R2, c[0x0][0x508] ;  /* 0x00014200c3060625 */ /* 0x000fe400078e0202 */
[----:B------:R2:W5:Y:S04]  /*11f50*/  @P1 LDG.E R0, [R4.64] ;  /* 0x0000000804001981 */ /* 0x000568000c1e1900 */
        /* <DEDUP_REMOVED lines=8> */
.L_x_1725:
[----:B------:R-:W-:Y:S01]  /*11fe0*/  ISETP.GT.AND P0, PT, R202, 0x7f, PT ;  /* 0x0000007fca00780c */ /* 0x000fe20003f04270 */
[----:B------:R-:W-:Y:S01]  /*11ff0*/  BSSY B0, `(.L_x_1726) ;  /* 0x0000035000007945 */ /* 0x000fe20003800000 */
[----:B--2---:R-:W-:Y:S02]  /*12000*/  SHF.R.S32.HI R4, RZ, 0x1f, R195 ;  /* 0x0000001fff047819 */ /* 0x004fe400000114c3 */
[----:B-----5:R-:W-:-:S02]  /*12010*/  SHF.R.S32.HI R6, RZ, 0x1f, R0 ;  /* 0x0000001fff067819 */ /* 0x020fc40000011400 */
[----:B------:R-:W-:Y:S02]  /*12020*/  SEL R5, R195, RZ, !P1 ;  /* 0x000000ffc3057207 */ /* 0x000fe40004800000 */
[----:B------:R-:W-:-:S05]  /*12030*/  SEL R4, R4, RZ, !P1 ;  /* 0x000000ff04047207 */ /* 0x000fca0004800000 */
[----:B------:R-:W-:Y:S05]  /*12040*/  @P0 BRA `(.L_x_1727) ;  /* 0x000002f000000947 */ /* 0x000fea0003800000 */
[----:B------:R-:W-:Y:S01]  /*12050*/  IMAD R7, R8, c[0x0][0x4e8], RZ ;  /* 0x00013a0008077a24 */ /* 0x000fe200078e02ff */
[----:B------:R-:W-:-:S04]  /*12060*/  IADD3 R2, R193, R202, RZ ;  /* 0x000000cac1027210 */ /* 0x000fc80007ffe0ff */
        /* <DEDUP_REMOVED lines=8> */
[----:B------:R-:W2:Y:S01]  /*120f0*/  LDC.64 R20, c[0x0][R22+0x170] ;  /* 0x00005c0016147b82 */ /* 0x000ea20000000a00 */
[----:B------:R-:W-:-:S07]  /*12100*/  SEL R232, R232, RZ, P2 ;  /* 0x000000ffe8e87207 */ /* 0x000fce0001000000 */
[----:B------:R-:W3:Y:S03]  /*12110*/  LDC.64 R14, c[0x0][R22+0x168] ;  /* 0x00005a00160e7b82 */ /* 0x000ee60000000a00 */
[----:B------:R-:W-:-:S05]  /*12120*/  @P0 IMAD.HI.U32 R10, R2, c[0x0][0x4ec], RZ ;  /* 0x00013b00020a0a27 */ /* 0x000fca00078e00ff */
[----:B------:R-:W4:Y:S01]  /*12130*/  LDC.64 R18, c[0x0][R22+0x178] ;  /* 0x00005e0016127b82 */ /* 0x000f220000000a00 */
[----:B------:R-:W-:-:S07]  /*12140*/  @P0 SHF.R.U32.HI R11, RZ, c[0x0][0x4f0], R10 ;  /* 0x00013c00ff0b0a19 */ /* 0x000fce000001160a */
[----:B------:R-:W5:Y:S01]  /*12150*/  LDC.64 R16, c[0x0][R22+0x160] ;  /* 0x0000580016107b82 */ /* 0x000f620000000a00 */
[-C--:B--2---:R-:W-:Y:S02]  /*12160*/  IMAD R7, R21, R5.reuse, RZ ;  /* 0x0000000515077224 */ /* 0x084fe400078e02ff */
        /* <DEDUP_REMOVED lines=9> */
[----:B------:R-:W-:-:S03]  /*12200*/  IADD3.X R7, R7, R9, R6, P1, P0 ;  /* 0x0000000907077210 */ /* 0x000fc60000fe0406 */
[--C-:B------:R-:W-:Y:S01]  /*12210*/  IMAD.MOV R13, RZ, RZ, -R11.reuse ;  /* 0x000000ffff0d7224 */ /* 0x100fe200078e0a0b */
[----:B------:R-:W-:Y:S02]  /*12220*/  IADD3 R14, P1, P0, R11, R14, R18 ;  /* 0x0000000e0b0e7210 */ /* 0x000fe4000783e012 */
[----:B------:R-:W-:Y:S01]  /*12230*/  IADD3 R10, R19, R10, RZ ;  /* 0x0000000a130a7210 */ /* 0x000fe20007ffe0ff */
[----:B------:R-:W-:Y:S01]  /*12240*/  IMAD R13, R13, c[0x0][0x4e8], R2 ;  /* 0x00013a000d0d7a24 */ /* 0x000fe200078e0202 */
[----:B------:R-:W-:-:S03]  /*12250*/  SHF.R.S32.HI R11, RZ, 0x1f, R11 ;  /* 0x0000001fff0b7819 */ /* 0x000fc6000001140b */
[----:B-----5:R-:W-:Y:S01]  /*12260*/  IMAD R9, R17, R13, RZ ;  /* 0x0000000d11097224 */ /* 0x020fe200078e02ff */
[----:B------:R-:W-:Y:S02]  /*12270*/  SHF.R.S32.HI R2, RZ, 0x1f, R13 ;  /* 0x0000001fff027819 */ /* 0x000fe4000001140d */
[----:B------:R-:W-:Y:S01]  /*12280*/  IADD3.X R15, R11, R7, R10, P1, P0 ;  /* 0x000000070b0f7210 */ /* 0x000fe20000fe040a */
[----:B------:R-:W-:Y:S02]  /*12290*/  IMAD.MOV.U32 R7, RZ, RZ, c[0x0][0x4a8] ;  /* 0x00012a00ff077624 */ /* 0x000fe400078e00ff */
[C---:B------:R-:W-:Y:S01]  /*122a0*/  IMAD R2, R16.reuse, R2, R9 ;  /* 0x0000000210027224 */ /* 0x040fe200078e0209 */
[----:B------:R-:W-:Y:S01]  /*122b0*/  MOV R9, c[0x0][0x4ac] ;  /* 0x00012b0000097a02 */ /* 0x000fe20000000f00 */
[----:B------:R-:W-:Y:S01]  /*122c0*/  IMAD.WIDE.U32 R14, R16, R13, R14 ;  /* 0x0000000d100e7225 */ /* 0x000fe200078e000e */
[----:B------:R-:W-:Y:S02]  /*122d0*/  SEL R7, R7, c[0x0][0x450], P2 ;  /* 0x0001140007077a07 */ /* 0x000fe40001000000 */
[----:B------:R-:W-:Y:S01]  /*122e0*/  SEL R9, R9, c[0x0][0x454], P2 ;  /* 0x0001150009097a07 */ /* 0x000fe20001000000 */
[----:B------:R-:W-:Y:S01]  /*122f0*/  IMAD.IADD R2, R15, 0x1, R2 ;  /* 0x000000010f027824 */ /* 0x000fe200078e0202 */
[----:B------:R-:W-:-:S02]  /*12300*/  LEA R10, P0, R14, R7, 0x2 ;  /* 0x000000070e0a7211 */ /* 0x000fc400078010ff */
[----:B------:R-:W-:Y:S02]  /*12310*/  MOV R7, 0xff800000 ;  /* 0xff80000000077802 */ /* 0x000fe40000000f00 */
[----:B------:R-:W-:-:S05]  /*12320*/  LEA.HI.X R11, R14, R9, R2, 0x2, P0 ;  /* 0x000000090e0b7211 */ /* 0x000fca00000f1402 */
[----:B------:R2:W-:Y:S04]  /*12330*/  STG.E [R10.64], R7 ;  /* 0x000000070a007986 */ /* 0x0005e8000c101908 */
.L_x_1727:
[----:B------:R-:W-:Y:S05]  /*12340*/  BSYNC B0 ;  /* 0x0000000000007941 */ /* 0x000fea0003800000 */
.L_x_1726:
[----:B------:R-:W-:-:S13]  /*12350*/  ISETP.GT.AND P0, PT, R231, 0x1, PT ;  /* 0x00000001e700780c */ /* 0x000fda0003f04270 */
[----:B------:R-:W-:Y:S05]  /*12360*/  @P0 BRA `(.L_x_1719) ;  /* 0x0000070000000947 */ /* 0x000fea0003800000 */
[----:B------:R-:W-:Y:S01]  /*12370*/  MOV R2, c[0x0][0x4e8] ;  /* 0x00013a0000027a02 */ /* 0x000fe20000000f00 */
[----:B--2---:R-:W-:Y:S02]  /*12380*/  IMAD R7, R6, c[0x0][0x3a0], RZ ;  /* 0x0000e80006077a24 */ /* 0x004fe400078e02ff */
[----:B------:R-:W-:Y:S01]  /*12390*/  IMAD.WIDE.U32 R10, R0, c[0x0][0x3a0], RZ ;  /* 0x0000e800000a7a25 */ /* 0x000fe200078e00ff */
[----:B------:R-:W-:-:S03]  /*123a0*/  ISETP.NE.AND P0, PT, R2, 0x1, PT ;  /* 0x000000010200780c */ /* 0x000fc60003f05270 */
[----:B------:R-:W-:Y:S01]  /*123b0*/  IMAD R7, R0, c[0x0][0x3a4], R7 ;  /* 0x0000e90000077a24 */ /* 0x000fe200078e0207 */
[----:B------:R-:W-:Y:S01]  /*123c0*/  LEA R0, R214, R215, 0x5 ;  /* 0x000000d7d6007211 */ /* 0x000fe200078e28ff */
[----:B------:R-:W-:-:S03]  /*123d0*/  IMAD R4, R4, c[0x0][0x3f0], RZ ;  /* 0x0000fc0004047a24 */ /* 0x000fc600078e02ff */
[----:B------:R-:W-:Y:S01]  /*123e0*/  IADD3 R0, R193, R0, RZ ;  /* 0x00000000c1007210 */ /* 0x000fe20007ffe0ff */
[----:B------:R-:W-:Y:S01]  /*123f0*/  IMAD R4, R5, c[0x0][0x3f4], R4 ;  /* 0x0000fd0005047a24 */ /* 0x000fe200078e0204 */
[----:B------:R-:W-:Y:S02]  /*12400*/  IADD3 R11, R11, R7, RZ ;  /* 0x000000070b0b7210 */ /* 0x000fe40007ffe0ff */
[----:B------:R-:W-:Y:S01]  /*12410*/  MOV R6, R0 ;  /* 0x0000000000067202 */ /* 0x000fe20000000f00 */
[----:B------:R-:W-:Y:S01]  /*12420*/  @P0 IMAD.HI.U32 R2, R0, c[0x0][0x4ec], RZ ;  /* 0x00013b0000020a27 */ /* 0x000fe200078e00ff */
[----:B------:R-:W-:-:S03]  /*12430*/  IADD3 R193, R215, R193, RZ ;  /* 0x000000c1d7c17210 */ /* 0x000fc60007ffe0ff */
        /* <DEDUP_REMOVED lines=21> */
.L_x_1783:
[----:B------:R-:W-:Y:S05]  /*12590*/  BRA.DIV ~URZ, `(.L_x_1729) ;  /* 0x000020e27f007947 */ /* 0x000fea000b800000 */
[----:B------:R4:W1:Y:S02]  /*125a0*/  SHFL.IDX PT, R2, R9, RZ, 0x181f ;  /* 0x00181fff09027589 */ /* 0x00086400000e0000 */
.L_x_1784:
        /* <DEDUP_REMOVED lines=16> */
.L_x_1731:
[----:B------:R-:W-:Y:S05]  /*126b0*/  BSYNC B0 ;  /* 0x0000000000007941 */ /* 0x000fea0003800000 */
.L_x_1730:
[----:B------:R-:W-:Y:S05]  /*126c0*/  BRA.DIV ~URZ, `(.L_x_1732) ;  /* 0x000020127f007947 */ /* 0x000fea000b800000 */
[----:B---3--:R3:W2:Y:S04]  /*126d0*/  SHFL.IDX PT, R11, R10, 0x1, 0x181f ;  /* 0x00381f000a0b7f89 */ /* 0x0086a800000e0000 */
[----:B-1----:R3:W1:Y:S02]  /*126e0*/  SHFL.IDX PT, R2, R9, 0x1, 0x181f ;  /* 0x00381f0009027f89 */ /* 0x00266400000e0000 */
.L_x_1785:
        /* <DEDUP_REMOVED lines=16> */
.L_x_1734:
[----:B------:R-:W-:Y:S05]  /*127f0*/  BSYNC B0 ;  /* 0x0000000000007941 */ /* 0x000fea0003800000 */
.L_x_1733:
[----:B------:R-:W-:Y:S05]  /*12800*/  BRA.DIV ~URZ, `(.L_x_1735) ;  /* 0x00001f927f007947 */ /* 0x000fea000b800000 */
[----:B--2---:R2:W3:Y:S02]  /*12810*/  SHFL.IDX PT, R11, R10, 0x2, 0x181f ;  /* 0x00581f000a0b7f89 */ /* 0x0044e400000e0000 */
.L_x_1786:
[----:B------:R-:W-:Y:S05]  /*12820*/  BRA.DIV ~URZ, `(.L_x_1736) ;  /* 0x00001fe27f007947 */ /* 0x000fea000b800000 */
[----:B-1----:R1:W2:Y:S02]  /*12830*/  SHFL.IDX PT, R2, R9, 0x2, 0x181f ;  /* 0x00581f0009027f89 */ /* 0x0022a400000e0000 */
.L_x_1787:
        /* <DEDUP_REMOVED lines=16> */
.L_x_1738:
[----:B------:R-:W-:Y:S05]  /*12940*/  BSYNC B0 ;  /* 0x0000000000007941 */ /* 0x000fea0003800000 */
.L_x_1737:
[----:B------:R-:W-:Y:S05]  /*12950*/  BRA.DIV ~URZ, `(.L_x_1739) ;  /* 0x00001f127f007947 */ /* 0x000fea000b800000 */
[----:B---3--:R3:W1:Y:S04]  /*12960*/  SHFL.IDX PT, R11, R10, 0x3, 0x181f ;  /* 0x00781f000a0b7f89 */ /* 0x00866800000e0000 */
[----:B--2---:R3:W2:Y:S02]  /*12970*/  SHFL.IDX PT, R2, R9, 0x3, 0x181f ;  /* 0x00781f0009027f89 */ /* 0x0046a400000e0000 */
.L_x_1788:
[----:B------:R-:W-:-:S04]  /*12980*/  IADD3 R193, R193, 0x60, RZ ;  /* 0x00000060c1c17810 */ /* 0x000fc80007ffe0ff */
        /* <DEDUP_REMOVED lines=8> */
[-C--:B-1----:R-:W-:Y:S02]  /*12a10*/  @!P2 LEA.HI.X R7, R218, R11.reuse, R219, 0x1, P5 ;  /* 0x0000000bda07a211 */ /* 0x082fe400028f0cdb */
[-C--:B------:R-:W-:Y:S02]  /*12a20*/  @!P1 LEA.HI.X R5, R204, R11.reuse, R199, 0x1, P4 ;  /* 0x0000000bcc059211 */ /* 0x080fe400020f0cc7 */
[----:B---34-:R-:W-:Y:S01]  /*12a30*/  @!P0 LEA.HI.X R9, R203, R11, R198, 0x1, P3 ;  /* 0x0000000bcb098211 */ /* 0x018fe200018f0cc6 */
[----:B------:R1:W-:Y:S04]  /*12a40*/  @!P2 ST.E.128 [R6.64], RZ ;  /* 0x000000ff0600a985 */ /* 0x0003e8000c101d08 */
[----:B------:R1:W-:Y:S04]  /*12a50*/  @!P1 ST.E.128 [R4.64], RZ ;  /* 0x000000ff04009985 */ /* 0x0003e8000c101d08 */
[----:B------:R1:W-:Y:S02]  /*12a60*/  @!P0 ST.E.128 [R8.64], RZ ;  /* 0x000000ff08008985 */ /* 0x0003e4000c101d08 */
.L_x_1719:
[----:B------:R-:W-:Y:S05]  /*12a70*/  BSYNC B1 ;  /* 0x0000000000017941 */ /* 0x000fea0003800000 */
.L_x_1703:
[----:B------:R-:W-:-:S13]  /*12a80*/  ISETP.NE.AND P0, PT, R216, RZ, PT ;  /* 0x000000ffd800720c */ /* 0x000fda0003f05270 */
[----:B------:R-:W-:Y:S01]  /*12a90*/  @P0 WARPSYNC 0xffffffff ;  /* 0xffffffff00000948 */ /* 0x000fe20003800000 */
[----:B------:R-:W-:Y:S06]  /*12aa0*/  @P0 BAR.SYNC.DEFER_BLOCKING 0x5, 0x100 ;  /* 0x0144000000000b1d */ /* 0x000fec0000010000 */
[----:B------:R-:W4:Y:S04]  /*12ab0*/  @P0 LDS.128 R192, [0x24100] ;  /* 0x02410000ffc00984 */ /* 0x000f280000000c00 */
[----:B------:R-:W-:Y:S06]  /*12ac0*/  @P0 BAR.ARV 0x4, 0x100 ;  /* 0x0104000000000b1d */ /* 0x000fec0000002000 */
[----:B------:R-:W-:Y:S05]  /*12ad0*/  @P0 BRA `(.L_x_1740) ;  /* 0x00000e9000000947 */ /* 0x000fea0003800000 */
[----:B-1----:R-:W-:Y:S01]  /*12ae0*/  LOP3.LUT R8, R202, 0x1f, RZ, 0xc0, !PT ;  /* 0x0000001fca087812 */ /* 0x002fe200078ec0ff */
[----:B----4-:R-:W-:-:S03]  /*12af0*/  IMAD.MOV.U32 R12, RZ, RZ, RZ ;  /* 0x000000ffff0c7224 */ /* 0x010fc600078e00ff */
[----:B------:R-:W-:Y:S01]  /*12b00*/  ISETP.NE.AND P5, PT, R8, 0x1f, PT ;  /* 0x0000001f0800780c */ /* 0x000fe20003fa5270 */
[----:B------:R-:W-:Y:S10]  /*12b10*/  BRA.DIV ~URZ, `(.L_x_1741) ;  /* 0x00001e127f007947 */ /* 0x000ff4000b800000 */
[----:B---3--:R1:W3:Y:S02]  /*12b20*/  SHFL.IDX PT, R9, R3, RZ, 0x1f ;  /* 0x00001fff03097589 */ /* 0x0082e400000e0000 */
.L_x_1789:
[----:B------:R-:W-:Y:S05]  /*12b30*/  BRA.DIV ~URZ, `(.L_x_1742) ;  /* 0x00001e627f007947 */ /* 0x000fea000b800000 */
[----:B-1----:R-:W1:Y:S02]  /*12b40*/  SHFL.IDX PT, R3, R3, 0x1, 0x1f ;  /* 0x00201f0003037f89 */ /* 0x002e6400000e0000 */
.L_x_1790:
[----:B------:R-:W-:Y:S02]  /*12b50*/  IMAD.IADD R5, R195, 0x1, R8 ;  /* 0x00000001c3057824 */ /* 0x000fe400078e0208 */
[----:B------:R-:W-:-:S03]  /*12b60*/  IMAD.MOV.U32 R193, RZ, RZ, RZ ;  /* 0x000000ffffc17224 */ /* 0x000fc600078e00ff */
[----:B------:R-:W-:-:S13]  /*12b70*/  ISETP.GE.OR P0, PT, R5, c[0x0][0x53c], !P5 ;  /* 0x00014f0005007a0c */ /* 0x000fda0006f06670 */
[----:B--2---:R-:W-:Y:S01]  /*12b80*/  @!P0 IMAD.MOV.U32 R2, RZ, RZ, 0x4 ;  /* 0x00000004ff028424 */ /* 0x004fe200078e00ff */
[----:B------:R-:W-:-:S03]  /*12b90*/  @!P0 MOV R0, 0x4 ;  /* 0x0000000400008802 */ /* 0x000fc60000000f00 */
        /* <DEDUP_REMOVED lines=13> */
.L_x_1791:
        /* <DEDUP_REMOVED lines=16> */
.L_x_1792:
[----:B----4-:R-:W-:Y:S01]  /*12d70*/  IMAD R5, R2, c[0x0][0x538], RZ ;  /* 0x00014e0002057a24 */ /* 0x010fe200078e02ff */
[----:B------:R-:W-:Y:S04]  /*12d80*/  BSSY B1, `(.L_x_1745) ;  /* 0x00000b9000017945 */ /* 0x000fe80003800000 */
[----:B-1----:R-:W-:-:S04]  /*12d90*/  IADD3 R192, R5, R3, RZ ;  /* 0x0000000305c07210 */ /* 0x002fc80007ffe0ff */
[----:B---3--:R-:W-:-:S13]  /*12da0*/  ISETP.GT.AND P6, PT, R192, R9, PT ;  /* 0x00000009c000720c */ /* 0x008fda0003fc4270 */
[----:B------:R-:W-:Y:S05]  /*12db0*/  @P6 BRA `(.L_x_1746) ;  /* 0x0000024000006947 */ /* 0x000fea0003800000 */
.L_x_1750:
        /* <DEDUP_REMOVED lines=16> */
.L_x_1793:
        /* <DEDUP_REMOVED lines=12> */
[----:B--2---:R-:W1:Y:S02]  /*12f80*/  SHFL.UP PT, R11, R0, 0x10, RZ ;  /* 0x06000000000b7989 */ /* 0x004e6400000e00ff */
[----:B-1----:R-:W-:-:S05]  /*12f90*/  SEL R11, R11, RZ, P4 ;  /* 0x000000ff0b0b7207 */ /* 0x002fca0002000000 */
[----:B------:R-:W-:-:S05]  /*12fa0*/  IMAD.IADD R11, R0, 0x1, R11 ;  /* 0x00000001000b7824 */ /* 0x000fca00078e020b */
[----:B------:R1:W2:Y:S02]  /*12fb0*/  SHFL.IDX PT, R2, R11, 0x1f, 0x1f ;  /* 0x03e01f000b027f89 */ /* 0x0002a400000e0000 */
.L_x_1794:
[----:B--2---:R-:W-:-:S05]  /*12fc0*/  IMAD R5, R2, c[0x0][0x538], RZ ;  /* 0x00014e0002057a24 */ /* 0x004fca00078e02ff */
[----:B------:R-:W-:-:S04]  /*12fd0*/  IADD3 R192, R5, R192, RZ ;  /* 0x000000c005c07210 */ /* 0x000fc80007ffe0ff */
[----:B------:R-:W-:-:S13]  /*12fe0*/  ISETP.GT.AND P6, PT, R192, R9, PT ;  /* 0x00000009c000720c */ /* 0x000fda0003fc4270 */
[----:B-1----:R-:W-:Y:S05]  /*12ff0*/  @!P6 BRA `(.L_x_1750) ;  /* 0xfffffdc00000e947 */ /* 0x002fea000383ffff */
.L_x_1746:
[----:B------:R-:W-:-:S05]  /*13000*/  IADD3 R192, -R5, R192, RZ ;  /* 0x000000c005c07210 */ /* 0x000fca0007ffe1ff */
[----:B------:R-:W-:-:S05]  /*13010*/  IMAD R0, R11, c[0x0][0x538], R192 ;  /* 0x00014e000b007a24 */ /* 0x000fca00078e02c0 */
[----:B------:R-:W-:Y:S01]  /*13020*/  ISETP.GT.AND P0, PT, R0, R9, PT ;  /* 0x000000090000720c */ /* 0x000fe20003f04270 */
[----:B------:R-:W-:-:S12]  /*13030*/  BRA.DIV ~URZ, `(.L_x_1751) ;  /* 0x00001db27f007947 */ /* 0x000fd8000b800000 */
[----:B------:R-:W-:-:S04]  /*13040*/  VOTE.ANY R10, PT, !P0 ;  /* 0x00000000000a7806 */ /* 0x000fc800040e0100 */
.L_x_1795:
[----:B------:R-:W1:Y:S02]  /*13050*/  POPC R14, R10 ;  /* 0x0000000a000e7309 */ /* 0x000e640000000000 */
[----:B-1----:R-:W-:Y:S01]  /*13060*/  IADD3 R195, R14, R195, RZ ;  /* 0x000000c30ec37210 */ /* 0x002fe20007ffe0ff */
[----:B------:R-:W-:Y:S05]  /*13070*/  BRA.DIV ~URZ, `(.L_x_1752) ;  /* 0x00001db27f007947 */ /* 0x000fea000b800000 */
[----:B------:R1:W3:Y:S04]  /*13080*/  SHFL.IDX PT, R193, R193, R14, 0x1f ;  /* 0x00001f0ec1c17589 */ /* 0x0002e800000e0000 */
[----:B------:R1:W4:Y:S02]  /*13090*/  SHFL.IDX PT, R3, R12, R14, 0x1f ;  /* 0x00001f0e0c037589 */ /* 0x00032400000e0000 */
.L_x_1796:
[----:B------:R-:W-:Y:S01]  /*130a0*/  ISETP.NE.AND P0, PT, R10, RZ, PT ;  /* 0x000000ff0a00720c */ /* 0x000fe20003f05270 */
[----:B------:R-:W-:-:S12]  /*130b0*/  BSSY B0, `(.L_x_1753) ;  /* 0x0000005000007945 */ /* 0x000fd80003800000 */
[----:B------:R-:W-:Y:S05]  /*130c0*/  @!P0 BRA `(.L_x_1754) ;  /* 0x0000003000008947 */ /* 0x000fea0003800000 */
[----:B------:R-:W-:Y:S01]  /*130d0*/  IADD3 R4, R14, -0x1, RZ ;  /* 0xffffffff0e047810 */ /* 0x000fe20007ffe0ff */
[----:B------:R-:W-:Y:S05]  /*130e0*/  BRA.DIV ~URZ, `(.L_x_1755) ;  /* 0x00001e127f007947 */ /* 0x000fea000b800000 */
[----:B------:R1:W2:Y:S02]  /*130f0*/  SHFL.IDX PT, R13, R11, R4, 0x1f ;  /* 0x00001f040b0d7589 */ /* 0x0002a400000e0000 */
.L_x_1754:
[----:B------:R-:W-:Y:S05]  /*13100*/  BSYNC B0 ;  /* 0x0000000000007941 */ /* 0x000fea0003800000 */
.L_x_1753:
[----:B----4-:R-:W-:Y:S01]  /*13110*/  ISETP.NE.AND P0, PT, R3, 0x1, PT ;  /* 0x000000010300780c */ /* 0x010fe20003f05270 */
[----:B--2---:R-:W-:Y:S01]  /*13120*/  IMAD R192, R13, c[0x0][0x538], R192 ;  /* 0x00014e000dc07a24 */ /* 0x004fe200078e02c0 */
[----:B------:R-:W-:Y:S04]  /*13130*/  BSSY B0, `(.L_x_1756) ;  /* 0x0000076000007945 */ /* 0x000fe80003800000 */
[----:B------:R-:W-:-:S07]  /*13140*/  IADD3 R2, -R192, R9, RZ ;  /* 0x00000009c0027210 */ /* 0x000fce0007ffe1ff */
[----:B------:R-:W-:Y:S05]  /*13150*/  @!P0 BRA `(.L_x_1757) ;  /* 0x0000037000008947 */ /* 0x000fea0003800000 */
[----:B-1-3--:R-:W-:Y:S02]  /*13160*/  IABS R4, R193 ;  /* 0x000000c100047213 */ /* 0x00afe40000000000 */
[----:B------:R-:W-:Y:S02]  /*13170*/  IABS R7, R3 ;  /* 0x0000000300077213 */ /* 0x000fe40000000000 */
[----:B------:R-:W1:Y:S01]  /*13180*/  I2F.RP R6, R4 ;  /* 0x0000000400067306 */ /* 0x000e620000209400 */
[----:B------:R-:W-:Y:S02]  /*13190*/  IABS R0, R2 ;  /* 0x0000000200007213 */ /* 0x000fe40000000000 */
[----:B------:R-:W-:-:S05]  /*131a0*/  IABS R5, R193 ;  /* 0x000000c100057213 */ /* 0x000fca0000000000 */
[----:B------:R-:W2:Y:S01]  /*131b0*/  I2F.RP R9, R7 ;  /* 0x0000000700097306 */ /* 0x000ea20000209400 */
[----:B------:R-:W-:-:S07]  /*131c0*/  IMAD.MOV R5, RZ, RZ, -R5 ;  /* 0x000000ffff057224 */ /* 0x000fce00078e0a05 */
[----:B-1----:R-:W1:Y:S08]  /*131d0*/  MUFU.RCP R12, R6 ;  /* 0x00000006000c7308 */ /* 0x002e700000001000 */
[----:B--2---:R-:W2:Y:S01]  /*131e0*/  MUFU.RCP R9, R9 ;  /* 0x0000000900097308 */ /* 0x004ea20000001000 */
[----:B-1----:R-:W-:-:S07]  /*131f0*/  IADD3 R12, R12, 0xffffffe, RZ ;  /* 0x0ffffffe0c0c7810 */ /* 0x002fce0007ffe0ff */
[----:B------:R-:W1:Y:S01]  /*13200*/  F2I.FTZ.U32.TRUNC.NTZ R13, R12 ;  /* 0x0000000c000d7305 */ /* 0x000e62000021f000 */
[----:B--2---:R-:W-:Y:S01]  /*13210*/  IADD3 R10, R9, 0xffffffe, RZ ;  /* 0x0ffffffe090a7810 */ /* 0x004fe20007ffe0ff */
[----:B-1----:R-:W-:Y:S02]  /*13220*/  IMAD.MOV R11, RZ, RZ, -R13 ;  /* 0x000000ffff0b7224 */ /* 0x002fe400078e0a0d */
[----:B------:R-:W-:Y:S02]  /*13230*/  IMAD.MOV.U32 R12, RZ, RZ, RZ ;  /* 0x000000ffff0c7224 */ /* 0x000fe400078e00ff */
[----:B------:R-:W-:-:S04]  /*13240*/  IMAD R11, R11, R4, RZ ;  /* 0x000000040b0b7224 */ /* 0x000fc800078e02ff */
[----:B------:R-:W-:-:S06]  /*13250*/  IMAD.HI.U32 R11, R13, R11, R12 ;  /* 0x0000000b0d0b7227 */ /* 0x000fcc00078e000c */
[----:B------:R-:W-:Y:S02]  /*13260*/  IMAD.HI.U32 R6, R11, R0, RZ ;  /* 0x000000000b067227 */ /* 0x000fe400078e00ff */
[----:B------:R1:W2:Y:S02]  /*13270*/  F2I.FTZ.U32.TRUNC.NTZ R11, R10 ;  /* 0x0000000a000b7305 */ /* 0x0002a4000021f000 */
[----:B------:R-:W-:Y:S01]  /*13280*/  IMAD R5, R6, R5, R0 ;  /* 0x0000000506057224 */ /* 0x000fe200078e0200 */
[----:B------:R-:W-:-:S04]  /*13290*/  LOP3.LUT R0, R2, R193, RZ, 0x3c, !PT ;  /* 0x000000c102007212 */ /* 0x000fc800078e3cff */
[----:B------:R-:W-:Y:S02]  /*132a0*/  ISETP.GT.U32.AND P1, PT, R4, R5, PT ;  /* 0x000000050400720c */ /* 0x000fe40003f24070 */
[----:B------:R-:W-:Y:S02]  /*132b0*/  ISETP.GE.AND P0, PT, R0, RZ, PT ;  /* 0x000000ff0000720c */ /* 0x000fe40003f06270 */
[----:B------:R-:W-:Y:S01]  /*132c0*/  IABS R0, R3 ;  /* 0x0000000300007213 */ /* 0x000fe20000000000 */
[----:B-1----:R-:W-:-:S04]  /*132d0*/  IMAD.MOV.U32 R10, RZ, RZ, RZ ;  /* 0x000000ffff0a7224 */ /* 0x002fc800078e00ff */
[----:B------:R-:W-:-:S04]  /*132e0*/  IMAD.MOV R0, RZ, RZ, -R0 ;  /* 0x000000ffff007224 */ /* 0x000fc800078e0a00 */
        /* <DEDUP_REMOVED lines=12> */
[----:B------:R-:W-:Y:S02]  /*133b0*/  IMAD R0, R5, R0, R4 ;  /* 0x0000000005007224 */ /* 0x000fe400078e0204 */
[----:B------:R-:W-:-:S03]  /*133c0*/  IMAD.MOV R4, RZ, RZ, -R6 ;  /* 0x000000ffff047224 */ /* 0x000fc600078e0a06 */
[----:B------:R-:W-:Y:S01]  /*133d0*/  ISETP.GT.U32.AND P1, PT, R7, R0, PT ;  /* 0x000000000700720c */ /* 0x000fe20003f24070 */
[----:B------:R-:W-:-:S12]  /*133e0*/  IMAD R11, R193, R4, R2 ;  /* 0x00000004c10b7224 */ /* 0x000fd800078e0202 */
        /* <DEDUP_REMOVED lines=14> */
.L_x_1757:
[----:B------:R-:W-:-:S04]  /*134d0*/  IMAD.MOV.U32 R0, RZ, RZ, 0x4 ;  /* 0x00000004ff007424 */ /* 0x000fc800078e00ff */
[----:B-1----:R-:W-:-:S05]  /*134e0*/  IMAD.WIDE R12, R195, R0, c[0x0][0x590] ;  /* 0x00016400c30c7625 */ /* 0x002fca00078e0200 */
[----:B------:R-:W2:Y:S01]  /*134f0*/  LDG.E R3, [R12.64] ;  /* 0x000000080c037981 */ /* 0x000ea2000c1e1900 */
[----:B------:R-:W-:Y:S01]  /*13500*/  IABS R4, R2 ;  /* 0x0000000200047213 */ /* 0x000fe20000000000 */
[----:B--23--:R-:W-:-:S05]  /*13510*/  IMAD R5, R3, R193, RZ ;  /* 0x000000c103057224 */ /* 0x00cfca00078e02ff */
        /* <DEDUP_REMOVED lines=54> */
[----:B------:R-:W-:Y:S02]  /*13880*/  IMAD R194, R11, R194, R4 ;  /* 0x000000c20bc27224 */ /* 0x000fe400078e0204 */
.L_x_1758:
[----:B------:R-:W-:Y:S05]  /*13890*/  BSYNC B0 ;  /* 0x0000000000007941 */ /* 0x000fea0003800000 */
.L_x_1756:
[----:B------:R-:W-:-:S04]  /*138a0*/  LOP3.LUT R0, RZ, R11, RZ, 0x33, !PT ;  /* 0x0000000bff007212 */ /* 0x000fc800078e33ff */
[----:B------:R-:W-:Y:S01]  /*138b0*/  IADD3 R193, R0, R193, RZ ;  /* 0x000000c100c17210 */ /* 0x000fe20007ffe0ff */
[----:B------:R-:W-:Y:S05]  /*138c0*/  BRA `(.L_x_1759) ;  /* 0x0000004000007947 */ /* 0x000fea0003800000 */
.L_x_1747:
[----:B------:R-:W-:Y:S01]  /*138d0*/  IMAD.MOV.U32 R192, RZ, RZ, R9 ;  /* 0x000000ffffc07224 */ /* 0x000fe200078e0009 */
[----:B------:R-:W-:Y:S01]  /*138e0*/  MOV R194, RZ ;  /* 0x000000ff00c27202 */ /* 0x000fe20000000f00 */
[----:B------:R-:W-:Y:S01]  /*138f0*/  IMAD.MOV.U32 R193, RZ, RZ, RZ ;  /* 0x000000ffffc17224 */ /* 0x000fe200078e00ff */
[----:B------:R-:W-:Y:S02]  /*13900*/  MOV R195, c[0x0][0x53c] ;  /* 0x00014f0000c37a02 */ /* 0x000fe40000000f00 */
.L_x_1759:
[----:B------:R-:W-:Y:S05]  /*13910*/  BSYNC B1 ;  /* 0x0000000000017941 */ /* 0x000fea0003800000 */
.L_x_1745:
[----:B------:R-:W-:Y:S01]  /*13920*/  WARPSYNC 0xffffffff ;  /* 0xffffffff00007948 */ /* 0x000fe20003800000 */
[----:B------:R-:W-:Y:S01]  /*13930*/  BAR.SYNC.DEFER_BLOCKING 0x4, 0x100 ;  /* 0x0104000000007b1d */ /* 0x000fe20000010000 */
[----:B------:R-:W-:-:S13]  /*13940*/  ISETP.NE.AND P0, PT, R8, RZ, PT ;  /* 0x000000ff0800720c */ /* 0x000fda0003f05270 */
[----:B------:R1:W-:Y:S04]  /*13950*/  @!P0 STS.128 [0x24100], R192 ;  /* 0x024100c0ff008388 */ /* 0x0003e80000000c00 */
[----:B------:R-:W-:Y:S06]  /*13960*/  BAR.ARV 0x5, 0x100 ;  /* 0x0144000000007b1d */ /* 0x000fec0000002000 */
.L_x_1740:
[----:B----4-:R-:W-:-:S13]  /*13970*/  ISETP.GE.AND P0, PT, R195, c[0x0][0x53c], PT ;  /* 0x00014f00c3007a0c */ /* 0x010fda0003f06270 */
[----:B-123--:R-:W-:Y:S01]  /*13980*/  @P0 CALL.REL.NOINC `(.L_x_1760) ;  /* 0x0000001000000944 */ /* 0x00efe20003c00000 */
[----:B------:R-:W-:Y:S05]  /*13990*/  BRA `(.L_x_1761) ;  /* 0xfffedc9000007947 */ /* 0x000fea000383ffff */
.L_x_1760:
[----:B------:R-:W-:Y:S05]  /*139a0*/  EXIT ;  /* 0x000000000000794d */ /* 0x000fea0003800000 */
.L_x_1617:
[----:B------:R-:W-:Y:S02]  /*139b0*/  MOV R2, 0x1 ;  /* 0x0000000100027802 */ /* 0x000fe40000000f00 */
[----:B------:R-:W-:Y:S02]  /*139c0*/  MOV R0, 0x139e0 ;  /* 0x000139e000007802 */ /* 0x000fe40000000f00 */
[----:B------:R-:W-:Y:S05]  /*139d0*/  CALL.REL.NOINC `($__internal_36_$__cuda_sm70_shflsync_up_p) ;  /* 0x0000162000007944 */ /* 0x000fea0003c00000 */
[----:B-12---:R-:W-:Y:S05]  /*139e0*/  BRA `(.L_x_1762) ;  /* 0xfffeca8000007947 */ /* 0x006fea000383ffff */
.L_x_1618:
[----:B------:R-:W-:Y:S02]  /*139f0*/  MOV R2, 0x2 ;  /* 0x0000000200027802 */ /* 0x000fe40000000f00 */
[----:B------:R-:W-:Y:S02]  /*13a00*/  MOV R0, 0x13a20 ;  /* 0x00013a2000007802 */ /* 0x000fe40000000f00 */
[----:B------:R-:W-:Y:S05]  /*13a10*/  CALL.REL.NOINC `($__internal_36_$__cuda_sm70_shflsync_up_p) ;  /* 0x000015e000007944 */ /* 0x000fea0003c00000 */
[----:B--2---:R-:W-:Y:S02]  /*13a20*/  SEL R2, R2, RZ, P4 ;  /* 0x000000ff02027207 */ /* 0x004fe40002000000 */
[----:B------:R-:W-:-:S03]  /*13a30*/  MOV R0, 0x13a70 ;  /* 0x00013a7000007802 */ /* 0x000fc60000000f00 */
[----:B-1----:R-:W-:Y:S02]  /*13a40*/  IMAD.IADD R11, R11, 0x1, R2 ;  /* 0x000000010b0b7824 */ /* 0x002fe400078e0202 */
[----:B------:R-:W-:Y:S02]  /*13a50*/  IMAD.MOV.U32 R2, RZ, RZ, 0x4 ;  /* 0x00000004ff027424 */ /* 0x000fe400078e00ff */
        /* <DEDUP_REMOVED lines=11> */
[----:B--2---:R-:W-:Y:S01]  /*13b10*/  SEL R2, R2, RZ, P1 ;  /* 0x000000ff02027207 */ /* 0x004fe20000800000 */
[----:B------:R-:W-:Y:S01]  /*13b20*/  IMAD.MOV.U32 R4, RZ, RZ, 0x1f ;  /* 0x0000001fff047424 */ /* 0x000fe200078e00ff */
[----:B------:R-:W-:-:S03]  /*13b30*/  MOV R0, 0x13b80 ;  /* 0x00013b8000007802 */ /* 0x000fc60000000f00 */
[----:B-1----:R-:W-:Y:S01]  /*13b40*/  IMAD.IADD R11, R11, 0x1, R2 ;  /* 0x000000010b0b7824 */ /* 0x002fe200078e0202 */
[----:B------:R-:W-:-:S03]  /*13b50*/  MOV R2, 0x1f ;  /* 0x0000001f00027802 */ /* 0x000fc60000000f00 */
[----:B------:R-:W-:Y:S02]  /*13b60*/  IMAD.MOV.U32 R5, RZ, RZ, R11 ;  /* 0x000000ffff057224 */ /* 0x000fe400078e000b */
[----:B------:R-:W-:Y:S05]  /*13b70*/  CALL.REL.NOINC `($__internal_35_$__cuda_sm70_shflsync_idx_p) ;  /* 0x0000143000007944 */ /* 0x000fea0003c00000 */
[----:B-12---:R-:W-:Y:S05]  /*13b80*/  BRA `(.L_x_1763) ;  /* 0xfffec9e000007947 */ /* 0x006fea000383ffff */
.L_x_1620:
[----:B------:R-:W-:Y:S02]  /*13b90*/  SEL R2, RZ, 0x1, P0 ;  /* 0x00000001ff027807 */ /* 0x000fe40000000000 */
[----:B------:R-:W-:Y:S02]  /*13ba0*/  MOV R0, 0x13bc0 ;  /* 0x00013bc000007802 */ /* 0x000fe40000000f00 */
[----:B------:R-:W-:Y:S05]  /*13bb0*/  CALL.REL.NOINC `($__internal_37_$__cuda_sm70_votesync_ballot) ;  /* 0x0000149000007944 */ /* 0x000fea0003c00000 */
[----:B------:R-:W-:Y:S05]  /*13bc0*/  BRA `(.L_x_1764) ;  /* 0xfffeca3000007947 */ /* 0x000fea000383ffff */
.L_x_1621:
[----:B------:R-:W-:Y:S01]  /*13bd0*/  IMAD.MOV.U32 R5, RZ, RZ, R12 ;  /* 0x000000ffff057224 */ /* 0x000fe200078e000c */
[----:B------:R-:W-:Y:S01]  /*13be0*/  MOV R4, R14 ;  /* 0x0000000e00047202 */ /* 0x000fe20000000f00 */
[----:B------:R-:W-:Y:S01]  /*13bf0*/  IMAD.MOV.U32 R2, RZ, RZ, 0x1f ;  /* 0x0000001fff027424 */ /* 0x000fe200078e00ff */
[----:B------:R-:W-:Y:S02]  /*13c00*/  MOV R0, 0x13c20 ;  /* 0x00013c2000007802 */ /* 0x000fe40000000f00 */
[----:B------:R-:W-:Y:S05]  /*13c10*/  CALL.REL.NOINC `($__internal_35_$__cuda_sm70_shflsync_idx_p) ;  /* 0x0000139000007944 */ /* 0x000fea0003c00000 */
[----:B--2---:R-:W-:Y:S01]  /*13c20*/  IMAD.MOV.U32 R12, RZ, RZ, R2 ;  /* 0x000000ffff0c7224 */ /* 0x004fe200078e0002 */
[----:B-1----:R-:W-:Y:S01]  /*13c30*/  MOV R5, R9 ;  /* 0x0000000900057202 */ /* 0x002fe20000000f00 */
[----:B------:R-:W-:Y:S01]  /*13c40*/  IMAD.MOV.U32 R3, RZ, RZ, RZ ;  /* 0x000000ffff037224 */ /* 0x000fe200078e00ff */
[----:B------:R-:W-:Y:S01]  /*13c50*/  MOV R4, R14 ;  /* 0x0000000e00047202 */ /* 0x000fe20000000f00 */
[----:B------:R-:W-:Y:S01]  /*13c60*/  IMAD.MOV.U32 R2, RZ, RZ, 0x1f ;  /* 0x0000001fff027424 */ /* 0x000fe200078e00ff */
[----:B------:R-:W-:-:S02]  /*13c70*/  MOV R0, 0x13c90 ;  /* 0x00013c9000007802 */ /* 0x000fc40000000f00 */
[----:B------:R-:W-:Y:S05]  /*13c80*/  CALL.REL.NOINC `($__internal_35_$__cuda_sm70_shflsync_idx_p) ;  /* 0x0000132000007944 */ /* 0x000fea0003c00000 */
[----:B--2---:R-:W-:Y:S01]  /*13c90*/  MOV R9, R2 ;  /* 0x0000000200097202 */ /* 0x004fe20000000f00 */
[----:B-1----:R-:W-:Y:S05]  /*13ca0*/  BRA `(.L_x_1765) ;  /* 0xfffec9b000007947 */ /* 0x002fea000383ffff */
.L_x_1624:
[----:B------:R-:W-:Y:S01]  /*13cb0*/  IMAD.MOV.U32 R5, RZ, RZ, R11 ;  /* 0x000000ffff057224 */ /* 0x000fe200078e000b */
[----:B------:R-:W-:-:S02]  /*13cc0*/  MOV R2, 0x1f ;  /* 0x0000001f00027802 */ /* 0x000fc40000000f00 */
[----:B------:R-:W-:Y:S02]  /*13cd0*/  MOV R0, 0x13cf0 ;  /* 0x00013cf000007802 */ /* 0x000fe40000000f00 */
[----:B-123--:R-:W-:Y:S05]  /*13ce0*/  CALL.REL.NOINC `($__internal_35_$__cuda_sm70_shflsync_idx_p) ;  /* 0x000012c000007944 */ /* 0x00efea0003c00000 */
[----:B--2---:R-:W-:Y:S01]  /*13cf0*/  MOV R3, R2 ;  /* 0x0000000200037202 */ /* 0x004fe20000000f00 */
[----:B-1----:R-:W-:Y:S05]  /*13d00*/  BRA `(.L_x_1623) ;  /* 0xfffec9b000007947 */ /* 0x002fea000383ffff */
.L_x_1643:
[----:B------:R-:W-:Y:S01]  /*13d10*/  IMAD.MOV.U32 R5, RZ, RZ, R10 ;  /* 0x000000ffff057224 */ /* 0x000fe200078e000a */
[----:B------:R-:W-:Y:S01]  /*13d20*/  MOV R4, RZ ;  /* 0x000000ff00047202 */ /* 0x000fe20000000f00 */
[----:B------:R-:W-:Y:S01]  /*13d30*/  IMAD.MOV.U32 R2, RZ, RZ, 0x181f ;  /* 0x0000181fff027424 */ /* 0x000fe200078e00ff */
[----:B------:R-:W-:Y:S02]  /*13d40*/  MOV R0, 0x13d60 ;  /* 0x00013d6000007802 */ /* 0x000fe40000000f00 */
[----:B------:R-:W-:Y:S05]  /*13d50*/  CALL.REL.NOINC `($__internal_35_$__cuda_sm70_shflsync_idx_p) ;  /* 0x0000125000007944 */ /* 0x000fea0003c00000 */
[----:B--2---:R-:W-:Y:S01]  /*13d60*/  MOV R13, R2 ;  /* 0x00000002000d7202 */ /* 0x004fe20000000f00 */
[----:B-1----:R-:W-:Y:S05]  /*13d70*/  BRA `(.L_x_1766) ;  /* 0xfffee9e000007947 */ /* 0x002fea000383ffff */
.L_x_1644:
[----:B------:R-:W-:Y:S01]  /*13d80*/  IMAD.MOV.U32 R5, RZ, RZ, R12 ;  /* 0x000000ffff057224 */ /* 0x000fe200078e000c */
[----:B------:R-:W-:Y:S01]  /*13d90*/  MOV R4, RZ ;  /* 0x000000ff00047202 */ /* 0x000fe20000000f00 */
[----:B------:R-:W-:Y:S01]  /*13da0*/  IMAD.MOV.U32 R2, RZ, RZ, 0x181f ;  /* 0x0000181fff027424 */ /* 0x000fe200078e00ff */
[----:B------:R-:W-:Y:S02]  /*13db0*/  MOV R0, 0x13dd0 ;  /* 0x00013dd000007802 */ /* 0x000fe40000000f00 */
[----:B-12---:R-:W-:Y:S05]  /*13dc0*/  CALL.REL.NOINC `($__internal_35_$__cuda_sm70_shflsync_idx_p) ;  /* 0x000011e000007944 */ /* 0x006fea0003c00000 */
[----:B-12---:R-:W-:Y:S05]  /*13dd0*/  BRA `(.L_x_1767) ;  /* 0xfffee9a000007947 */ /* 0x006fea000383ffff */
.L_x_1647:
[----:B--2---:R-:W-:Y:S01]  /*13de0*/  IMAD.MOV.U32 R5, RZ, RZ, R10 ;  /* 0x000000ffff057224 */ /* 0x004fe200078e000a */
[----:B------:R-:W-:Y:S01]  /*13df0*/  MOV R4, 0x1 ;  /* 0x0000000100047802 */ /* 0x000fe20000000f00 */
[----:B----4-:R-:W-:Y:S01]  /*13e00*/  IMAD.MOV.U32 R2, RZ, RZ, 0x181f ;  /* 0x0000181fff027424 */ /* 0x010fe200078e00ff */
[----:B------:R-:W-:-:S02]  /*13e10*/  MOV R0, 0x13e30 ;  /* 0x00013e3000007802 */ /* 0x000fc40000000f00 */
[----:B-1-3--:R-:W-:Y:S05]  /*13e20*/  CALL.REL.NOINC `($__internal_35_$__cuda_sm70_shflsync_idx_p) ;  /* 0x0000118000007944 */ /* 0x00afea0003c00000 */
[----:B--2---:R-:W-:Y:S01]  /*13e30*/  IMAD.MOV.U32 R13, RZ, RZ, R2 ;  /* 0x000000ffff0d7224 */ /* 0x004fe200078e0002 */
[----:B-1----:R-:W-:Y:S01]  /*13e40*/  MOV R4, 0x1 ;  /* 0x0000000100047802 */ /* 0x002fe20000000f00 */
[----:B------:R-:W-:Y:S01]  /*13e50*/  IMAD.MOV.U32 R5, RZ, RZ, R12 ;  /* 0x000000ffff057224 */ /* 0x000fe200078e000c */
[----:B------:R-:W-:-:S02]  /*13e60*/  MOV R2, 0x181f ;  /* 0x0000181f00027802 */ /* 0x000fc40000000f00 */
[----:B------:R-:W-:Y:S02]  /*13e70*/  MOV R0, 0x13e90 ;  /* 0x00013e9000007802 */ /* 0x000fe40000000f00 */
[----:B------:R-:W-:Y:S05]  /*13e80*/  CALL.REL.NOINC `($__internal_35_$__cuda_sm70_shflsync_idx_p) ;  /* 0x0000112000007944 */ /* 0x000fea0003c00000 */
[----:B-12---:R-:W-:Y:S05]  /*13e90*/  BRA `(.L_x_1768) ;  /* 0xfffeea3000007947 */ /* 0x006fea000383ffff */
.L_x_1650:
[----:B-1----:R-:W-:Y:S01]  /*13ea0*/  IMAD.MOV.U32 R5, RZ, RZ, R10 ;  /* 0x000000ffff057224 */ /* 0x002fe200078e000a */
[----:B------:R-:W-:Y:S01]  /*13eb0*/  MOV R4, 0x2 ;  /* 0x0000000200047802 */ /* 0x000fe20000000f00 */
[----:B----4-:R-:W-:Y:S01]  /*13ec0*/  IMAD.MOV.U32 R2, RZ, RZ, 0x181f ;  /* 0x0000181fff027424 */ /* 0x010fe200078e00ff */
[----:B------:R-:W-:Y:S02]  /*13ed0*/  MOV R0, 0x13ef0 ;  /* 0x00013ef000007802 */ /* 0x000fe40000000f00 */
[----:B--23--:R-:W-:Y:S05]  /*13ee0*/  CALL.REL.NOINC `($__internal_35_$__cuda_sm70_shflsync_idx_p) ;  /* 0x000010c000007944 */ /* 0x00cfea0003c00000 */
[----:B--2---:R-:W-:Y:S01]  /*13ef0*/  MOV R13, R2 ;  /* 0x00000002000d7202 */ /* 0x004fe20000000f00 */
[----:B-1----:R-:W-:Y:S05]  /*13f00*/  BRA `(.L_x_1769) ;  /* 0xfffeeb0000007947 */ /* 0x002fea000383ffff */
.L_x_1651:
[----:B------:R-:W-:Y:S01]  /*13f10*/  IMAD.MOV.U32 R5, RZ, RZ, R12 ;  /* 0x000000ffff057224 */ /* 0x000fe200078e000c */
[----:B------:R-:W-:Y:S01]  /*13f20*/  MOV R4, 0x2 ;  /* 0x0000000200047802 */ /* 0x000fe20000000f00 */
[----:B----4-:R-:W-:Y:S01]  /*13f30*/  IMAD.MOV.U32 R2, RZ, RZ, 0x181f ;  /* 0x0000181fff027424 */ /* 0x010fe200078e00ff */
[----:B------:R-:W-:Y:S02]  /*13f40*/  MOV R0, 0x13f60 ;  /* 0x00013f6000007802 */ /* 0x000fe40000000f00 */
[----:B-123--:R-:W-:Y:S05]  /*13f50*/  CALL.REL.NOINC `($__internal_35_$__cuda_sm70_shflsync_idx_p) ;  /* 0x0000105000007944 */ /* 0x00efea0003c00000 */
[----:B-12---:R-:W-:Y:S05]  /*13f60*/  BRA `(.L_x_1770) ;  /* 0xfffeeac000007947 */ /* 0x006fea000383ffff */
.L_x_1654:
[----:B-1----:R-:W-:Y:S01]  /*13f70*/  IMAD.MOV.U32 R5, RZ, RZ, R10 ;  /* 0x000000ffff057224 */ /* 0x002fe200078e000a */
[----:B------:R-:W-:Y:S01]  /*13f80*/  MOV R4, 0x3 ;  /* 0x0000000300047802 */ /* 0x000fe20000000f00 */
[----:B------:R-:W-:Y:S01]  /*13f90*/  IMAD.MOV.U32 R2, RZ, RZ, 0x181f ;  /* 0x0000181fff027424 */ /* 0x000fe200078e00ff */
[----:B------:R-:W-:-:S02]  /*13fa0*/  MOV R0, 0x13fc0 ;  /* 0x00013fc000007802 */ /* 0x000fc40000000f00 */
[----:B--234-:R-:W-:Y:S05]  /*13fb0*/  CALL.REL.NOINC `($__internal_35_$__cuda_sm70_shflsync_idx_p) ;  /* 0x00000ff000007944 */ /* 0x01cfea0003c00000 */
[----:B--2---:R-:W-:Y:S01]  /*13fc0*/  IMAD.MOV.U32 R13, RZ, RZ, R2 ;  /* 0x000000ffff0d7224 */ /* 0x004fe200078e0002 */
[----:B-1----:R-:W-:Y:S01]  /*13fd0*/  MOV R4, 0x3 ;  /* 0x0000000300047802 */ /* 0x002fe20000000f00 */
[----:B------:R-:W-:Y:S01]  /*13fe0*/  IMAD.MOV.U32 R5, RZ, RZ, R12 ;  /* 0x000000ffff057224 */ /* 0x000fe200078e000c */
[----:B------:R-:W-:-:S02]  /*13ff0*/  MOV R2, 0x181f ;  /* 0x0000181f00027802 */ /* 0x000fc40000000f00 */
[----:B------:R-:W-:Y:S02]  /*14000*/  MOV R0, 0x14020 ;  /* 0x0001402000007802 */ /* 0x000fe40000000f00 */
[----:B------:R-:W-:Y:S05]  /*14010*/  CALL.REL.NOINC `($__internal_35_$__cuda_sm70_shflsync_idx_p) ;  /* 0x00000f9000007944 */ /* 0x000fea0003c00000 */
[----:B-12---:R-:W-:Y:S05]  /*14020*/  BRA `(.L_x_1771) ;  /* 0xfffeeb5000007947 */ /* 0x006fea000383ffff */
.L_x_1699:
[----:B------:R-:W-:Y:S01]  /*14030*/  IMAD.MOV.U32 R8, RZ, RZ, R239 ;  /* 0x000000ffff087224 */ /* 0x000fe200078e00ef */
[----:B------:R-:W-:Y:S02]  /*14040*/  MOV R5, 0x2 ;  /* 0x0000000200057802 */ /* 0x000fe40000000f00 */
[----:B------:R-:W-:Y:S02]  /*14050*/  MOV R6, 0x14070 ;  /* 0x0001407000067802 */ /* 0x000fe40000000f00 */
[----:B------:R-:W-:Y:S05]  /*14060*/  CALL.REL.NOINC `($__internal_34_$__cuda_sm70_shflsync_bfly_p) ;  /* 0x00000ef000007944 */ /* 0x000fea0003c00000 */
[----:B-12---:R-:W-:Y:S05]  /*14070*/  BRA `(.L_x_1772) ;  /* 0xffffb09000007947 */ /* 0x006fea000383ffff */
.L_x_1700:
[----:B------:R-:W-:Y:S01]  /*14080*/  IMAD.MOV.U32 R8, RZ, RZ, R10 ;  /* 0x000000ffff087224 */ /* 0x000fe200078e000a */
[----:B------:R-:W-:Y:S02]  /*14090*/  MOV R5, 0x1 ;  /* 0x0000000100057802 */ /* 0x000fe40000000f00 */
[----:B------:R-:W-:Y:S02]  /*140a0*/  MOV R6, 0x140c0 ;  /* 0x000140c000067802 */ /* 0x000fe40000000f00 */
[----:B-1----:R-:W-:Y:S05]  /*140b0*/  CALL.REL.NOINC `($__internal_34_$__cuda_sm70_shflsync_bfly_p) ;  /* 0x00000ea000007944 */ /* 0x002fea0003c00000 */
[----:B--2---:R-:W-:Y:S01]  /*140c0*/  FADD.FTZ R7, R10, R5 ;  /* 0x000000050a077221 */ /* 0x004fe20000010000 */
[----:B-1----:R-:W-:Y:S02]  /*140d0*/  MOV R8, R238 ;  /* 0x000000ee00087202 */ /* 0x002fe40000000f00 */
[----:B------:R-:W-:Y:S02]  /*140e0*/  MOV R5, 0x2 ;  /* 0x0000000200057802 */ /* 0x000fe40000000f00 */
[----:B------:R-:W-:-:S02]  /*140f0*/  MOV R6, 0x14110 ;  /* 0x0001411000067802 */ /* 0x000fc40000000f00 */
[----:B------:R-:W-:Y:S05]  /*14100*/  CALL.REL.NOINC `($__internal_34_$__cuda_sm70_shflsync_bfly_p) ;  /* 0x00000e5000007944 */ /* 0x000fea0003c00000 */
[----:B-12---:R-:W-:Y:S01]  /*14110*/  FADD.FTZ R8, R238, R5 ;  /* 0x00000005ee087221 */ /* 0x006fe20000010000 */
[----:B------:R-:W-:-:S02]  /*14120*/  MOV R5, 0x1 ;  /* 0x0000000100057802 */ /* 0x000fc40000000f00 */
[----:B------:R-:W-:Y:S02]  /*14130*/  MOV R6, 0x14150 ;  /* 0x0001415000067802 */ /* 0x000fe40000000f00 */
[----:B------:R-:W-:Y:S05]  /*14140*/  CALL.REL.NOINC `($__internal_34_$__cuda_sm70_shflsync_bfly_p) ;  /* 0x00000e1000007944 */ /* 0x000fea0003c00000 */
[----:B-12---:R-:W-:Y:S05]  /*14150*/  BRA `(.L_x_1773) ;  /* 0xffffb02000007947 */ /* 0x006fea000383ffff */
.L_x_1707:
[----:B--234-:R-:W-:Y:S01]  /*14160*/  IMAD.MOV.U32 R5, RZ, RZ, R9 ;  /* 0x000000ffff057224 */ /* 0x01cfe200078e0009 */
[----:B------:R-:W-:Y:S01]  /*14170*/  MOV R4, RZ ;  /* 0x000000ff00047202 */ /* 0x000fe20000000f00 */
[----:B------:R-:W-:Y:S01]  /*14180*/  IMAD.MOV.U32 R2, RZ, RZ, 0x181f ;  /* 0x0000181fff027424 */ /* 0x000fe200078e00ff */
[----:B------:R-:W-:Y:S02]  /*14190*/  MOV R0, 0x141b0 ;  /* 0x000141b000007802 */ /* 0x000fe40000000f00 */
[----:B-1----:R-:W-:Y:S05]  /*141a0*/  CALL.REL.NOINC `($__internal_35_$__cuda_sm70_shflsync_idx_p) ;  /* 0x00000e0000007944 */ /* 0x002fea0003c00000 */
[----:B--2---:R-:W-:Y:S01]  /*141b0*/  MOV R11, R2 ;  /* 0x00000002000b7202 */ /* 0x004fe20000000f00 */
[----:B-1----:R-:W-:Y:S05]  /*141c0*/  BRA `(.L_x_1774) ;  /* 0xffffc66000007947 */ /* 0x002fea000383ffff */
.L_x_1708:
[----:B------:R-:W-:Y:S01]  /*141d0*/  IMAD.MOV.U32 R5, RZ, RZ, R10 ;  /* 0x000000ffff057224 */ /* 0x000fe200078e000a */
[----:B------:R-:W-:Y:S01]  /*141e0*/  MOV R4, RZ ;  /* 0x000000ff00047202 */ /* 0x000fe20000000f00 */
[----:B------:R-:W-:Y:S01]  /*141f0*/  IMAD.MOV.U32 R2, RZ, RZ, 0x181f ;  /* 0x0000181fff027424 */ /* 0x000fe200078e00ff */
[----:B------:R-:W-:Y:S02]  /*14200*/  MOV R0, 0x14220 ;  /* 0x0001422000007802 */ /* 0x000fe40000000f00 */
[----:B-123--:R-:W-:Y:S05]  /*14210*/  CALL.REL.NOINC `($__internal_35_$__cuda_sm70_shflsync_idx_p) ;  /* 0x00000d9000007944 */ /* 0x00efea0003c00000 */
[----:B-12---:R-:W-:Y:S05]  /*14220*/  BRA `(.L_x_1775) ;  /* 0xffffc62000007947 */ /* 0x006fea000383ffff */
.L_x_1711:
[----:B--2---:R-:W-:Y:S01]  /*14230*/  IMAD.MOV.U32 R5, RZ, RZ, R9 ;  /* 0x000000ffff057224 */ /* 0x004fe200078e0009 */
[----:B------:R-:W-:Y:S01]  /*14240*/  MOV R4, 0x1 ;  /* 0x0000000100047802 */ /* 0x000fe20000000f00 */
[----:B------:R-:W-:Y:S01]  /*14250*/  IMAD.MOV.U32 R2, RZ, RZ, 0x181f ;  /* 0x0000181fff027424 */ /* 0x000fe200078e00ff */
[----:B------:R-:W-:-:S02]  /*14260*/  MOV R0, 0x14280 ;  /* 0x0001428000007802 */ /* 0x000fc40000000f00 */
[----:B-1-34-:R-:W-:Y:S05]  /*14270*/  CALL.REL.NOINC `($__internal_35_$__cuda_sm70_shflsync_idx_p) ;  /* 0x00000d3000007944 */ /* 0x01afea0003c00000 */
[----:B--2---:R-:W-:Y:S01]  /*14280*/  IMAD.MOV.U32 R11, RZ, RZ, R2 ;  /* 0x000000ffff0b7224 */ /* 0x004fe200078e0002 */
[----:B-1----:R-:W-:Y:S01]  /*14290*/  MOV R4, 0x1 ;  /* 0x0000000100047802 */ /* 0x002fe20000000f00 */
[----:B------:R-:W-:Y:S01]  /*142a0*/  IMAD.MOV.U32 R5, RZ, RZ, R10 ;  /* 0x000000ffff057224 */ /* 0x000fe200078e000a */
[----:B------:R-:W-:-:S02]  /*142b0*/  MOV R2, 0x181f ;  /* 0x0000181f00027802 */ /* 0x000fc40000000f00 */
[----:B------:R-:W-:Y:S02]  /*142c0*/  MOV R0, 0x142e0 ;  /* 0x000142e000007802 */ /* 0x000fe40000000f00 */
[----:B------:R-:W-:Y:S05]  /*142d0*/  CALL.REL.NOINC `($__internal_35_$__cuda_sm70_shflsync_idx_p) ;  /* 0x00000cd000007944 */ /* 0x000fea0003c00000 */
[----:B-12---:R-:W-:Y:S05]  /*142e0*/  BRA `(.L_x_1776) ;  /* 0xffffc69000007947 */ /* 0x006fea000383ffff */
.L_x_1714:
[----:B-1----:R-:W-:Y:S01]  /*142f0*/  IMAD.MOV.U32 R5, RZ, RZ, R9 ;  /* 0x000000ffff057224 */ /* 0x002fe200078e0009 */
[----:B------:R-:W-:Y:S01]  /*14300*/  MOV R4, 0x2 ;  /* 0x0000000200047802 */ /* 0x000fe20000000f00 */
[----:B--2---:R-:W-:Y:S01]  /*14310*/  IMAD.MOV.U32 R2, RZ, RZ, 0x181f ;  /* 0x0000181fff027424 */ /* 0x004fe200078e00ff */
[----:B------:R-:W-:Y:S02]  /*14320*/  MOV R0, 0x14340 ;  /* 0x0001434000007802 */ /* 0x000fe40000000f00 */
[----:B---34-:R-:W-:Y:S05]  /*14330*/  CALL.REL.NOINC `($__internal_35_$__cuda_sm70_shflsync_idx_p) ;  /* 0x00000c7000007944 */ /* 0x018fea0003c00000 */
[----:B--2---:R-:W-:Y:S01]  /*14340*/  MOV R11, R2 ;  /* 0x00000002000b7202 */ /* 0x004fe20000000f00 */
[----:B-1----:R-:W-:Y:S05]  /*14350*/  BRA `(.L_x_1777) ;  /* 0xffffc75000007947 */ /* 0x002fea000383ffff */
.L_x_1715:
[----:B-1----:R-:W-:Y:S01]  /*14360*/  IMAD.MOV.U32 R5, RZ, RZ, R10 ;  /* 0x000000ffff057224 */ /* 0x002fe200078e000a */
[----:B------:R-:W-:Y:S01]  /*14370*/  MOV R4, 0x2 ;  /* 0x0000000200047802 */ /* 0x000fe20000000f00 */
[----:B--2---:R-:W-:Y:S01]  /*14380*/  IMAD.MOV.U32 R2, RZ, RZ, 0x181f ;  /* 0x0000181fff027424 */ /* 0x004fe200078e00ff */
[----:B------:R-:W-:Y:S02]  /*14390*/  MOV R0, 0x143b0 ;  /* 0x000143b000007802 */ /* 0x000fe40000000f00 */
[----:B---34-:R-:W-:Y:S05]  /*143a0*/  CALL.REL.NOINC `($__internal_35_$__cuda_sm70_shflsync_idx_p) ;  /* 0x00000c0000007944 */ /* 0x018fea0003c00000 */
[----:B-12---:R-:W-:Y:S05]  /*143b0*/  BRA `(.L_x_1778) ;  /* 0xffffc71000007947 */ /* 0x006fea000383ffff */
.L_x_1718:
[----:B-1----:R-:W-:Y:S01]  /*143c0*/  IMAD.MOV.U32 R5, RZ, RZ, R9 ;  /* 0x000000ffff057224 */ /* 0x002fe200078e0009 */
[----:B------:R-:W-:Y:S01]  /*143d0*/  MOV R4, 0x3 ;  /* 0x0000000300047802 */ /* 0x000fe20000000f00 */
[----:B----4-:R-:W-:Y:S01]  /*143e0*/  IMAD.MOV.U32 R2, RZ, RZ, 0x181f ;  /* 0x0000181fff027424 */ /* 0x010fe200078e00ff */
[----:B------:R-:W-:-:S02]  /*143f0*/  MOV R0, 0x14410 ;  /* 0x0001441000007802 */ /* 0x000fc40000000f00 */
[----:B--23--:R-:W-:Y:S05]  /*14400*/  CALL.REL.NOINC `($__internal_35_$__cuda_sm70_shflsync_idx_p) ;  /* 0x00000ba000007944 */ /* 0x00cfea0003c00000 */
[----:B--2---:R-:W-:Y:S01]  /*14410*/  IMAD.MOV.U32 R9, RZ, RZ, R2 ;  /* 0x000000ffff097224 */ /* 0x004fe200078e0002 */
[----:B-1----:R-:W-:Y:S01]  /*14420*/  MOV R4, 0x3 ;  /* 0x0000000300047802 */ /* 0x002fe20000000f00 */
[----:B------:R-:W-:Y:S01]  /*14430*/  IMAD.MOV.U32 R5, RZ, RZ, R10 ;  /* 0x000000ffff057224 */ /* 0x000fe200078e000a */
[----:B------:R-:W-:-:S02]  /*14440*/  MOV R2, 0x181f ;  /* 0x0000181f00027802 */ /* 0x000fc40000000f00 */
[----:B------:R-:W-:Y:S02]  /*14450*/  MOV R0, 0x14470 ;  /* 0x0001447000007802 */ /* 0x000fe40000000f00 */
[----:B------:R-:W-:Y:S05]  /*14460*/  CALL.REL.NOINC `($__internal_35_$__cuda_sm70_shflsync_idx_p) ;  /* 0x00000b4000007944 */ /* 0x000fea0003c00000 */
[----:B-12---:R-:W-:Y:S05]  /*14470*/  BRA `(.L_x_1779) ;  /* 0xffffc79000007947 */ /* 0x006fea000383ffff */
.L_x_1720:
[----:B------:R-:W-:Y:S01]  /*14480*/  IMAD.MOV.U32 R5, RZ, RZ, R151 ;  /* 0x000000ffff057224 */ /* 0x000fe200078e0097 */
[----:B------:R-:W-:Y:S01]  /*14490*/  MOV R4, RZ ;  /* 0x000000ff00047202 */ /* 0x000fe20000000f00 */
[----:B------:R-:W-:Y:S01]  /*144a0*/  IMAD.MOV.U32 R2, RZ, RZ, 0x1c1f ;  /* 0x00001c1fff027424 */ /* 0x000fe200078e00ff */
[----:B------:R-:W-:Y:S02]  /*144b0*/  MOV R0, 0x144d0 ;  /* 0x000144d000007802 */ /* 0x000fe40000000f00 */
[----:B------:R-:W-:Y:S05]  /*144c0*/  CALL.REL.NOINC `($__internal_35_$__cuda_sm70_shflsync_idx_p) ;  /* 0x00000ae000007944 */ /* 0x000fea0003c00000 */
[----:B--2---:R-:W-:Y:S01]  /*144d0*/  MOV R153, R2 ;  /* 0x0000000200997202 */ /* 0x004fe20000000f00 */
[----:B-1----:R-:W-:Y:S05]  /*144e0*/  BRA `(.L_x_1780) ;  /* 0xffffca3000007947 */ /* 0x002fea000383ffff */
.L_x_1721:
[----:B------:R-:W-:Y:S01]  /*144f0*/  IMAD.MOV.U32 R5, RZ, RZ, R152 ;  /* 0x000000ffff057224 */ /* 0x000fe200078e0098 */
[----:B------:R-:W-:Y:S01]  /*14500*/  MOV R4, RZ ;  /* 0x000000ff00047202 */ /* 0x000fe20000000f00 */
[----:B------:R-:W-:Y:S01]  /*14510*/  IMAD.MOV.U32 R2, RZ, RZ, 0x1c1f ;  /* 0x00001c1fff027424 */ /* 0x000fe200078e00ff */
[----:B------:R-:W-:Y:S02]  /*14520*/  MOV R0, 0x14540 ;  /* 0x0001454000007802 */ /* 0x000fe40000000f00 */
[----:B-12---:R-:W-:Y:S05]  /*14530*/  CALL.REL.NOINC `($__internal_35_$__cuda_sm70_shflsync_idx_p) ;  /* 0x00000a7000007944 */ /* 0x006fea0003c00000 */
[----:B-12---:R-:W-:Y:S05]  /*14540*/  BRA `(.L_x_1781) ;  /* 0xffffc9f000007947 */ /* 0x006fea000383ffff */
.L_x_1724:
[----:B----4-:R-:W-:Y:S01]  /*14550*/  IMAD.MOV.U32 R5, RZ, RZ, R151 ;  /* 0x000000ffff057224 */ /* 0x010fe200078e0097 */
[----:B------:R-:W-:Y:S01]  /*14560*/  MOV R4, 0x1 ;  /* 0x0000000100047802 */ /* 0x000fe20000000f00 */
[----:B------:R-:W-:Y:S01]  /*14570*/  IMAD.MOV.U32 R2, RZ, RZ, 0x1c1f ;  /* 0x00001c1fff027424 */ /* 0x000fe200078e00ff */
[----:B------:R-:W-:-:S02]  /*14580*/  MOV R0, 0x145a0 ;  /* 0x000145a000007802 */ /* 0x000fc40000000f00 */
[----:B-123--:R-:W-:Y:S05]  /*14590*/  CALL.REL.NOINC `($__internal_35_$__cuda_sm70_shflsync_idx_p) ;  /* 0x00000a1000007944 */ /* 0x00efea0003c00000 */
[----:B--2---:R-:W-:Y:S01]  /*145a0*/  IMAD.MOV.U32 R151, RZ, RZ, R2 ;  /* 0x000000ffff977224 */ /* 0x004fe200078e0002 */
[----:B-1----:R-:W-:Y:S01]  /*145b0*/  MOV R4, 0x1 ;  /* 0x0000000100047802 */ /* 0x002fe20000000f00 */
[----:B------:R-:W-:Y:S01]  /*145c0*/  IMAD.MOV.U32 R5, RZ, RZ, R152 ;  /* 0x000000ffff057224 */ /* 0x000fe200078e0098 */
[----:B------:R-:W-:-:S02]  /*145d0*/  MOV R2, 0x1c1f ;  /* 0x00001c1f00027802 */ /* 0x000fc40000000f00 */
[----:B------:R-:W-:Y:S02]  /*145e0*/  MOV R0, 0x14600 ;  /* 0x0001460000007802 */ /* 0x000fe40000000f00 */
[----:B------:R-:W-:Y:S05]  /*145f0*/  CALL.REL.NOINC `($__internal_35_$__cuda_sm70_shflsync_idx_p) ;  /* 0x000009b000007944 */ /* 0x000fea0003c00000 */
[----:B-12---:R-:W-:Y:S05]  /*14600*/  BRA `(.L_x_1782) ;  /* 0xffffd28000007947 */ /* 0x006fea000383ffff */
.L_x_1728:
[----:B------:R-:W-:Y:S01]  /*14610*/  IMAD.MOV.U32 R5, RZ, RZ, R10 ;  /* 0x000000ffff057224 */ /* 0x000fe200078e000a */
[----:B------:R-:W-:Y:S01]  /*14620*/  MOV R4, RZ ;  /* 0x000000ff00047202 */ /* 0x000fe20000000f00 */
[----:B------:R-:W-:Y:S01]  /*14630*/  IMAD.MOV.U32 R2, RZ, RZ, 0x181f ;  /* 0x0000181fff027424 */ /* 0x000fe200078e00ff */
[----:B------:R-:W-:Y:S02]  /*14640*/  MOV R0, 0x14660 ;  /* 0x0001466000007802 */ /* 0x000fe40000000f00 */
[----:B-1----:R-:W-:Y:S05]  /*14650*/  CALL.REL.NOINC `($__internal_35_$__cuda_sm70_shflsync_idx_p) ;  /* 0x0000095000007944 */ /* 0x002fea0003c00000 */
[----:B--2---:R-:W-:Y:S01]  /*14660*/  MOV R11, R2 ;  /* 0x00000002000b7202 */ /* 0x004fe20000000f00 */
[----:B-1----:R-:W-:Y:S05]  /*14670*/  BRA `(.L_x_1783) ;  /* 0xffffdf1000007947 */ /* 0x002fea000383ffff */
.L_x_1729:
[----:B------:R-:W-:Y:S01]  /*14680*/  IMAD.MOV.U32 R5, RZ, RZ, R9 ;  /* 0x000000ffff057224 */ /* 0x000fe200078e0009 */
[----:B------:R-:W-:Y:S01]  /*14690*/  MOV R4, RZ ;  /* 0x000000ff00047202 */ /* 0x000fe20000000f00 */
[----:B------:R-:W-:Y:S01]  /*146a0*/  IMAD.MOV.U32 R2, RZ, RZ, 0x181f ;  /* 0x0000181fff027424 */ /* 0x000fe200078e00ff */
[----:B------:R-:W-:Y:S02]  /*146b0*/  MOV R0, 0x146d0 ;  /* 0x000146d000007802 */ /* 0x000fe40000000f00 */
[----:B-123--:R-:W-:Y:S05]  /*146c0*/  CALL.REL.NOINC `($__internal_35_$__cuda_sm70_shflsync_idx_p) ;  /* 0x000008e000007944 */ /* 0x00efea0003c00000 */
[----:B-12---:R-:W-:Y:S05]  /*146d0*/  BRA `(.L_x_1784) ;  /* 0xffffded000007947 */ /* 0x006fea000383ffff */
.L_x_1732:
        /* <DEDUP_REMOVED lines=12> */
.L_x_1735:
[----:B-1----:R-:W-:Y:S01]  /*147a0*/  IMAD.MOV.U32 R5, RZ, RZ, R10 ;  /* 0x000000ffff057224 */ /* 0x002fe200078e000a */
[----:B------:R-:W-:Y:S01]  /*147b0*/  MOV R4, 0x2 ;  /* 0x0000000200047802 */ /* 0x000fe20000000f00 */
[----:B------:R-:W-:Y:S01]  /*147c0*/  IMAD.MOV.U32 R2, RZ, RZ, 0x181f ;  /* 0x0000181fff027424 */ /* 0x000fe200078e00ff */
[----:B------:R-:W-:Y:S02]  /*147d0*/  MOV R0, 0x147f0 ;  /* 0x000147f000007802 */ /* 0x000fe40000000f00 */
[----:B--234-:R-:W-:Y:S05]  /*147e0*/  CALL.REL.NOINC `($__internal_35_$__cuda_sm70_shflsync_idx_p) ;  /* 0x000007c000007944 */ /* 0x01cfea0003c00000 */
[----:B--2---:R-:W-:Y:S01]  /*147f0*/  MOV R11, R2 ;  /* 0x00000002000b7202 */ /* 0x004fe20000000f00 */
[----:B-1----:R-:W-:Y:S05]  /*14800*/  BRA `(.L_x_1786) ;  /* 0xffffe01000007947 */ /* 0x002fea000383ffff */
.L_x_1736:
[----:B-1----:R-:W-:Y:S01]  /*14810*/  IMAD.MOV.U32 R5, RZ, RZ, R9 ;  /* 0x000000ffff057224 */ /* 0x002fe200078e0009 */
[----:B------:R-:W-:Y:S01]  /*14820*/  MOV R4, 0x2 ;  /* 0x0000000200047802 */ /* 0x000fe20000000f00 */
[----:B------:R-:W-:Y:S01]  /*14830*/  IMAD.MOV.U32 R2, RZ, RZ, 0x181f ;  /* 0x0000181fff027424 */ /* 0x000fe200078e00ff */
[----:B------:R-:W-:Y:S02]  /*14840*/  MOV R0, 0x14860 ;  /* 0x0001486000007802 */ /* 0x000fe40000000f00 */
[----:B--234-:R-:W-:Y:S05]  /*14850*/  CALL.REL.NOINC `($__internal_35_$__cuda_sm70_shflsync_idx_p) ;  /* 0x0000075000007944 */ /* 0x01cfea0003c00000 */
[----:B-12---:R-:W-:Y:S05]  /*14860*/  BRA `(.L_x_1787) ;  /* 0xffffdfd000007947 */ /* 0x006fea000383ffff */
.L_x_1739:
        /* <DEDUP_REMOVED lines=12> */
.L_x_1741:
[----:B------:R-:W-:Y:S01]  /*14930*/  IMAD.MOV.U32 R5, RZ, RZ, R3 ;  /* 0x000000ffff057224 */ /* 0x000fe200078e0003 */
[----:B------:R-:W-:Y:S01]  /*14940*/  MOV R4, RZ ;  /* 0x000000ff00047202 */ /* 0x000fe20000000f00 */
[----:B--23--:R-:W-:Y:S01]  /*14950*/  IMAD.MOV.U32 R2, RZ, RZ, 0x1f ;  /* 0x0000001fff027424 */ /* 0x00cfe200078e00ff */
[----:B------:R-:W-:Y:S02]  /*14960*/  MOV R0, 0x14980 ;  /* 0x0001498000007802 */ /* 0x000fe40000000f00 */
[----:B------:R-:W-:Y:S05]  /*14970*/  CALL.REL.NOINC `($__internal_35_$__cuda_sm70_shflsync_idx_p) ;  /* 0x0000063000007944 */ /* 0x000fea0003c00000 */
[----:B--2---:R-:W-:Y:S01]  /*14980*/  MOV R9, R2 ;  /* 0x0000000200097202 */ /* 0x004fe20000000f00 */
[----:B-1----:R-:W-:Y:S05]  /*14990*/  BRA `(.L_x_1789) ;  /* 0xffffe19000007947 */ /* 0x002fea000383ffff */
.L_x_1742:
[----:B------:R-:W-:Y:S01]  /*149a0*/  IMAD.MOV.U32 R5, RZ, RZ, R3 ;  /* 0x000000ffff057224 */ /* 0x000fe200078e0003 */
[----:B------:R-:W-:Y:S01]  /*149b0*/  MOV R4, 0x1 ;  /* 0x0000000100047802 */ /* 0x000fe20000000f00 */
[----:B--2---:R-:W-:Y:S01]  /*149c0*/  IMAD.MOV.U32 R2, RZ, RZ, 0x1f ;  /* 0x0000001fff027424 */ /* 0x004fe200078e00ff */
[----:B------:R-:W-:Y:S02]  /*149d0*/  MOV R0, 0x149f0 ;  /* 0x000149f000007802 */ /* 0x000fe40000000f00 */
[----:B-1-3--:R-:W-:Y:S05]  /*149e0*/  CALL.REL.NOINC `($__internal_35_$__cuda_sm70_shflsync_idx_p) ;  /* 0x000005c000007944 */ /* 0x00afea0003c00000 */
[----:B--2---:R-:W-:Y:S01]  /*149f0*/  MOV R3, R2 ;  /* 0x0000000200037202 */ /* 0x004fe20000000f00 */
[----:B-1----:R-:W-:Y:S05]  /*14a00*/  BRA `(.L_x_1790) ;  /* 0xffffe14000007947 */ /* 0x002fea000383ffff */
.L_x_1743:
[----:B------:R-:W-:Y:S02]  /*14a10*/  MOV R2, 0x1 ;  /* 0x0000000100027802 */ /* 0x000fe40000000f00 */
[----:B------:R-:W-:-:S02]  /*14a20*/  MOV R0, 0x14a40 ;  /* 0x00014a4000007802 */ /* 0x000fc40000000f00 */
[----:B-1-3--:R-:W-:Y:S05]  /*14a30*/  CALL.REL.NOINC `($__internal_36_$__cuda_sm70_shflsync_up_p) ;  /* 0x000005c000007944 */ /* 0x00afea0003c00000 */
[----:B-12---:R-:W-:Y:S05]  /*14a40*/  BRA `(.L_x_1791) ;  /* 0xffffe22000007947 */ /* 0x006fea000383ffff */
.L_x_1744:
[----:B------:R-:W-:Y:S02]  /*14a50*/  MOV R2, 0x2 ;  /* 0x0000000200027802 */ /* 0x000fe40000000f00 */
[----:B------:R-:W-:-:S02]  /*14a60*/  MOV R0, 0x14a80 ;  /* 0x00014a8000007802 */ /* 0x000fc40000000f00 */
[----:B-1-3--:R-:W-:Y:S05]  /*14a70*/  CALL.REL.NOINC `($__internal_36_$__cuda_sm70_shflsync_up_p) ;  /* 0x0000058000007944 */ /* 0x00afea0003c00000 */
        /* <DEDUP_REMOVED lines=23> */
.L_x_1748:
[----:B--2---:R-:W-:Y:S01]  /*14bf0*/  IMAD.MOV.U32 R11, RZ, RZ, R3 ;  /* 0x000000ffff0b7224 */ /* 0x004fe200078e0003 */
[----:B------:R-:W-:Y:S02]  /*14c00*/  MOV R2, 0x1 ;  /* 0x0000000100027802 */ /* 0x000fe40000000f00 */
[----:B------:R-:W-:Y:S02]  /*14c10*/  MOV R0, 0x14c30 ;  /* 0x00014c3000007802 */ /* 0x000fe40000000f00 */
[----:B------:R-:W-:Y:S05]  /*14c20*/  CALL.REL.NOINC `($__internal_36_$__cuda_sm70_shflsync_up_p) ;  /* 0x000003d000007944 */ /* 0x000fea0003c00000 */
[----:B-12---:R-:W-:Y:S05]  /*14c30*/  BRA `(.L_x_1793) ;  /* 0xffffe28000007947 */ /* 0x006fea000383ffff */
.L_x_1749:
[----:B--2---:R-:W-:Y:S01]  /*14c40*/  IMAD.MOV.U32 R11, RZ, RZ, R3 ;  /* 0x000000ffff0b7224 */ /* 0x004fe200078e0003 */
        /* <DEDUP_REMOVED lines=26> */
.L_x_1751:
[----:B------:R-:W-:Y:S02]  /*14df0*/  SEL R2, RZ, 0x1, P0 ;  /* 0x00000001ff027807 */ /* 0x000fe40000000000 */
[----:B------:R-:W-:Y:S02]  /*14e00*/  MOV R0, 0x14e20 ;  /* 0x00014e2000007802 */ /* 0x000fe40000000f00 */
[----:B--2---:R-:W-:Y:S05]  /*14e10*/  CALL.REL.NOINC `($__internal_37_$__cuda_sm70_votesync_ballot) ;  /* 0x0000023000007944 */ /* 0x004fea0003c00000 */
[----:B------:R-:W-:Y:S05]  /*14e20*/  BRA `(.L_x_1795) ;  /* 0xffffe22000007947 */ /* 0x000fea000383ffff */
.L_x_1752:
[----:B------:R-:W-:Y:S01]  /*14e30*/  IMAD.MOV.U32 R5, RZ, RZ, R193 ;  /* 0x000000ffff057224 */ /* 0x000fe200078e00c1 */
[----:B------:R-:W-:Y:S01]  /*14e40*/  MOV R4, R14 ;  /* 0x0000000e00047202 */ /* 0x000fe20000000f00 */
[----:B------:R-:W-:Y:S01]  /*14e50*/  IMAD.MOV.U32 R2, RZ, RZ, 0x1f ;  /* 0x0000001fff027424 */ /* 0x000fe200078e00ff */
[----:B------:R-:W-:Y:S02]  /*14e60*/  MOV R0, 0x14e80 ;  /* 0x00014e8000007802 */ /* 0x000fe40000000f00 */
[----:B--2---:R-:W-:Y:S05]  /*14e70*/  CALL.REL.NOINC `($__internal_35_$__cuda_sm70_shflsync_idx_p) ;  /* 0x0000013000007944 */ /* 0x004fea0003c00000 */
[----:B--2---:R-:W-:Y:S01]  /*14e80*/  IMAD.MOV.U32 R193, RZ, RZ, R2 ;  /* 0x000000ffffc17224 */ /* 0x004fe200078e0002 */
[----:B-1----:R-:W-:Y:S01]  /*14e90*/  MOV R4, R14 ;  /* 0x0000000e00047202 */ /* 0x002fe20000000f00 */
[----:B------:R-:W-:Y:S01]  /*14ea0*/  IMAD.MOV.U32 R5, RZ, RZ, R12 ;  /* 0x000000ffff057224 */ /* 0x000fe200078e000c */
[----:B------:R-:W-:Y:S02]  /*14eb0*/  MOV R2, 0x1f ;  /* 0x0000001f00027802 */ /* 0x000fe40000000f00 */
[----:B------:R-:W-:-:S02]  /*14ec0*/  MOV R0, 0x14ee0 ;  /* 0x00014ee000007802 */ /* 0x000fc40000000f00 */
[----:B------:R-:W-:Y:S05]  /*14ed0*/  CALL.REL.NOINC `($__internal_35_$__cuda_sm70_shflsync_idx_p) ;  /* 0x000000d000007944 */ /* 0x000fea0003c00000 */
[----:B--2---:R-:W-:Y:S01]  /*14ee0*/  MOV R3, R2 ;  /* 0x0000000200037202 */ /* 0x004fe20000000f00 */
[----:B-1----:R-:W-:Y:S05]  /*14ef0*/  BRA `(.L_x_1796) ;  /* 0xffffe1a000007947 */ /* 0x002fea000383ffff */
.L_x_1755:
[----:B------:R-:W-:Y:S01]  /*14f00*/  IMAD.MOV.U32 R5, RZ, RZ, R11 ;  /* 0x000000ffff057224 */ /* 0x000fe200078e000b */
[----:B------:R-:W-:-:S02]  /*14f10*/  MOV R2, 0x1f ;  /* 0x0000001f00027802 */ /* 0x000fc40000000f00 */
[----:B------:R-:W-:Y:S02]  /*14f20*/  MOV R0, 0x14f40 ;  /* 0x00014f4000007802 */ /* 0x000fe40000000f00 */
[----:B-1234-:R-:W-:Y:S05]  /*14f30*/  CALL.REL.NOINC `($__internal_35_$__cuda_sm70_shflsync_idx_p) ;  /* 0x0000007000007944 */ /* 0x01efea0003c00000 */
[----:B--2---:R-:W-:Y:S01]  /*14f40*/  MOV R13, R2 ;  /* 0x00000002000d7202 */ /* 0x004fe20000000f00 */
[----:B-1----:R-:W-:Y:S05]  /*14f50*/  BRA `(.L_x_1754) ;  /* 0xffffe1a000007947 */ /* 0x002fea000383ffff */
        .weak           $__internal_34_$__cuda_sm70_shflsync_bfly_p
        .type           $__internal_34_$__cuda_sm70_shflsync_bfly_p,@function
        .size           $__internal_34_$__cuda_sm70_shflsync_bfly_p,($__internal_35_$__cuda_sm70_shflsync_idx_p - $__internal_34_$__cuda_sm70_shflsync_bfly_p)
$__internal_34_$__cuda_sm70_shflsync_bfly_p:
[----:B------:R-:W-:Y:S01]  /*14f60*/  MOV R12, R6 ;  /* 0x00000006000c7202 */ /* 0x000fe20000000f00 */
[----:B------:R-:W-:Y:S04]  /*14f70*/  WARPSYNC R3 ;  /* 0x0000000300007348 */ /* 0x000fe80003800000 */
[----:B------:R-:W-:Y:S01]  /*14f80*/  MOV R13, 0x0 ;  /* 0x00000000000d7802 */ /* 0x000fe20000000f00 */
[----:B------:R1:W2:Y:S03]  /*14f90*/  SHFL.BFLY PT, R5, R8, R5, R4 ;  /* 0x0c00000508057389 */ /* 0x0002a600000e0004 */
[----:B------:R-:W-:Y:S05]  /*14fa0*/  RET.REL.NODEC R12 `(_ZN7cutlass13device_kernelIN5flash19enable_sm80_to_sm89INS1_16FlashAttnFwdSm80INS1_25CollectiveMainloopFwdSm80ILi8ELi2ELb0EN4cute5tupleIJNS5_1CILi128EEENS7_ILi64EEENS7_ILi192EEEEEELi192ENS_10bfloat16_tEfNS_4arch4Sm80ELb0ELb1ELb0ELb1ELb0ELb0ELb1ELb1EEENS1_21CollectiveEpilogueFwdINS6_IJS8_SA_S9_EEENS6_IJNS7_ILi1EEESI_SI_EEESC_SE_Li256ELb1ELb1ELb1ELb0EEENS1_36VarlenDynamicPersistentTileSchedulerILi128ELi64ELi256ELi256ELb1ELb1ELb0ELb1ELb0ELb1EEEEEEEEEvNT_6ParamsE) ;  /* 0xfffeb0500c007950 */ /* 0x000fea0003c3ffff */
        .weak           $__internal_35_$__cuda_sm70_shflsync_idx_p
        .type           $__internal_35_$__cuda_sm70_shflsync_idx_p,@function
        .size           $__internal_35_$__cuda_sm70_shflsync_idx_p,($__internal_36_$__cuda_sm70_shflsync_up_p - $__internal_35_$__cuda_sm70_shflsync_idx_p)
$__internal_35_$__cuda_sm70_shflsync_idx_p:
[----:B------:R-:W-:Y:S01]  /*14fb0*/  MOV R6, R0 ;  /* 0x0000000000067202 */ /* 0x000fe20000000f00 */
[----:B------:R-:W-:Y:S04]  /*14fc0*/  WARPSYNC R197 ;  /* 0x000000c500007348 */ /* 0x000fe80003800000 */
[----:B------:R-:W-:Y:S01]  /*14fd0*/  MOV R7, 0x0 ;  /* 0x0000000000077802 */ /* 0x000fe20000000f00 */
[----:B------:R1:W2:Y:S03]  /*14fe0*/  SHFL.IDX PT, R2, R5, R4, R2 ;  /* 0x0000000405027389 */ /* 0x0002a600000e0002 */
[----:B------:R-:W-:Y:S05]  /*14ff0*/  RET.REL.NODEC R6 `(_ZN7cutlass13device_kernelIN5flash19enable_sm80_to_sm89INS1_16FlashAttnFwdSm80INS1_25CollectiveMainloopFwdSm80ILi8ELi2ELb0EN4cute5tupleIJNS5_1CILi128EEENS7_ILi64EEENS7_ILi192EEEEEELi192ENS_10bfloat16_tEfNS_4arch4Sm80ELb0ELb1ELb0ELb1ELb0ELb0ELb1ELb1EEENS1_21CollectiveEpilogueFwdINS6_IJS8_SA_S9_EEENS6_IJNS7_ILi1EEESI_SI_EEESC_SE_Li256ELb1ELb1ELb1ELb0EEENS1_36VarlenDynamicPersistentTileSchedulerILi128ELi64ELi256ELi256ELb1ELb1ELb0ELb1ELb0ELb1EEEEEEEEEvNT_6ParamsE) ;  /* 0xfffeb00006007950 */ /* 0x000fea0003c3ffff */
        .weak           $__internal_36_$__cuda_sm70_shflsync_up_p
        .type           $__internal_36_$__cuda_sm70_shflsync_up_p,@function
        .size           $__internal_36_$__cuda_sm70_shflsync_up_p,($__internal_37_$__cuda_sm70_votesync_ballot - $__internal_36_$__cuda_sm70_shflsync_up_p)
$__internal_36_$__cuda_sm70_shflsync_up_p:
[----:B------:R-:W-:Y:S01]  /*15000*/  MOV R4, R0 ;  /* 0x0000000000047202 */ /* 0x000fe20000000f00 */
[----:B------:R-:W-:Y:S04]  /*15010*/  WARPSYNC R200 ;  /* 0x000000c800007348 */ /* 0x000fe80003800000 */
[----:B------:R-:W-:Y:S01]  /*15020*/  MOV R5, 0x0 ;  /* 0x0000000000057802 */ /* 0x000fe20000000f00 */
[----:B------:R1:W2:Y:S03]  /*15030*/  SHFL.UP PT, R2, R11, R2, R201 ;  /* 0x040000020b027389 */ /* 0x0002a600000e00c9 */
[----:B------:R-:W-:Y:S05]  /*15040*/  RET.REL.NODEC R4 `(_ZN7cutlass13device_kernelIN5flash19enable_sm80_to_sm89INS1_16FlashAttnFwdSm80INS1_25CollectiveMainloopFwdSm80ILi8ELi2ELb0EN4cute5tupleIJNS5_1CILi128EEENS7_ILi64EEENS7_ILi192EEEEEELi192ENS_10bfloat16_tEfNS_4arch4Sm80ELb0ELb1ELb0ELb1ELb0ELb0ELb1ELb1EEENS1_21CollectiveEpilogueFwdINS6_IJS8_SA_S9_EEENS6_IJNS7_ILi1EEESI_SI_EEESC_SE_Li256ELb1ELb1ELb1ELb0EEENS1_36VarlenDynamicPersistentTileSchedulerILi128ELi64ELi256ELi256ELb1ELb1ELb0ELb1ELb0ELb1EEEEEEEEEvNT_6ParamsE) ;  /* 0xfffeafb004007950 */ /* 0x000fea0003c3ffff */
        .weak           $__internal_37_$__cuda_sm70_votesync_ballot
        .type           $__internal_37_$__cuda_sm70_votesync_ballot,@function
        .size           $__internal_37_$__cuda_sm70_votesync_ballot,(.L_x_2499 - $__internal_37_$__cuda_sm70_votesync_ballot)
$__internal_37_$__cuda_sm70_votesync_ballot:
[----:B------:R-:W-:Y:S01]  /*15050*/  ISETP.NE.U32.AND P0, PT, R2, 0x1, PT ;  /* 0x000000010200780c */ /* 0x000fe20003f05070 */
[----:B------:R-:W-:Y:S04]  /*15060*/  WARPSYNC R196 ;  /* 0x000000c400007348 */ /* 0x000fe80003800000 */
[----:B------:R-:W-:-:S08]  /*15070*/  IMAD.MOV.U32 R2, RZ, RZ, R0 ;  /* 0x000000ffff027224 */ /* 0x000fd000078e0000 */
[----:B------:R-:W-:-:S04]  /*15080*/  VOTE.ANY R3, PT, !P0 ;  /* 0x0000000000037806 */ /* 0x000fc800040e0100 */
[----:B------:R-:W-:Y:S01]  /*15090*/  LOP3.LUT R10, R3, R196, RZ, 0xc0, !PT ;  /* 0x000000c4030a7212 */ /* 0x000fe200078ec0ff */
[----:B------:R-:W-:-:S04]  /*150a0*/  IMAD.MOV.U32 R3, RZ, RZ, 0x0 ;  /* 0x00000000ff037424 */ /* 0x000fc800078e00ff */
[----:B------:R-:W-:Y:S05]  /*150b0*/  RET.REL.NODEC R2 `(_ZN7cutlass13device_kernelIN5flash19enable_sm80_to_sm89INS1_16FlashAttnFwdSm80INS1_25CollectiveMainloopFwdSm80ILi8ELi2ELb0EN4cute5tupleIJNS5_1CILi128EEENS7_ILi64EEENS7_ILi192EEEEEELi192ENS_10bfloat16_tEfNS_4arch4Sm80ELb0ELb1ELb0ELb1ELb0ELb0ELb1ELb1EEENS1_21CollectiveEpilogueFwdINS6_IJS8_SA_S9_EEENS6_IJNS7_ILi1EEESI_SI_EEESC_SE_Li256ELb1ELb1ELb1ELb0EEENS1_36VarlenDynamicPersistentTileSchedulerILi128ELi64ELi256ELi256ELb1ELb1ELb0ELb1ELb0ELb1EEEEEEEEEvNT_6ParamsE) ;  /* 0xfffeaf4002007950 */ /* 0x000fea0003c3ffff */
.L_x_1797:
        /* <DEDUP_REMOVED lines=12> */
.L_x_2499:


//--------------------- .text._ZN7cutlass13device_kernelIN5flash19enable_sm80_to_sm89INS1_16FlashAttnFwdSm80INS1_25CollectiveMainloopFwdSm80ILi8ELi2ELb0EN4cute5tupleIJNS5_1CILi128EEENS7_ILi64EEENS7_ILi192EEEEEELi192ENS_10bfloat16_tEfNS_4arch4Sm80ELb0ELb1ELb0ELb1ELb0ELb1ELb1ELb1EEENS1_21CollectiveEpilogueFwdINS6_IJS8_SA_S9_EEENS6_IJNS7_ILi1EEESI_SI_EEESC_SE_Li256ELb1ELb1ELb1ELb0EEENS1_36VarlenDynamicPersistentTileSchedulerILi128ELi64ELi256ELi256ELb1ELb1ELb0ELb1ELb0ELb1EEEEEEEEEvNT_6ParamsE --------------------------
	.section	.text._ZN7cutlass13device_kernelIN5flash19enable_sm80_to_sm89INS1_16FlashAttnFwdSm80INS1_25CollectiveMainloopFwdSm80ILi8ELi2ELb0EN4cute5tupleIJNS5_1CILi128EEENS7_ILi64EEENS7_ILi192EEEEEELi192ENS_10bfloat16_tEfNS_4arch4Sm80ELb0ELb1ELb0ELb1ELb0ELb1ELb1ELb1EEENS1_21CollectiveEpilogueFwdINS6_IJS8_SA_S9_EEENS6_IJNS7_ILi1EEESI_SI_EEESC_SE_Li256ELb1ELb1ELb1ELb0EEENS1_36VarlenDynamicPersistentTileSchedulerILi128ELi64ELi256ELi256ELb1ELb1ELb0ELb1ELb0ELb1EEEEEEEEEvNT_6ParamsE,"ax",@progbits
	.sectioninfo	@"SHI_REGISTERS=247"
	.align	128
.text._ZN7cutlass13device_kernelIN5flash19enable_sm80_to_sm89INS1_16FlashAttnFwdSm80INS1_25CollectiveMainloopFwdSm80ILi8ELi2ELb0EN4cute5tupleIJNS5_1CILi128EEENS7_ILi64EEENS7_ILi192EEEEEELi192ENS_10bfloat16_tEfNS_4arch4Sm80ELb0ELb1ELb0ELb1ELb0ELb1ELb1ELb1EEENS1_21CollectiveEpilogueFwdINS6_IJS8_SA_S9_EEENS6_IJNS7_ILi1EEESI_SI_EEESC_SE_Li256ELb1ELb1ELb1ELb0EEENS1_36VarlenDynamicPersistentTileSchedulerILi128ELi64ELi256ELi256ELb1ELb1ELb0ELb1ELb0ELb1EEEEEEEEEvNT_6ParamsE:
        .type           _ZN7cutlass13device_kernelIN5flash19enable_sm80_to_sm89INS1_16FlashAttnFwdSm80INS1_25CollectiveMainloopFwdSm80ILi8ELi2ELb0EN4cute5tupleIJNS5_1CILi128EEENS7_ILi64EEENS7_ILi192EEEEEELi192ENS_10bfloat16_tEfNS_4arch4Sm80ELb0ELb1ELb0ELb1ELb0ELb1ELb1ELb1EEENS1_21CollectiveEpilogueFwdINS6_IJS8_SA_S9_EEENS6_IJNS7_ILi1EEESI_SI_EEESC_SE_Li256ELb1ELb1ELb1ELb0EEENS1_36VarlenDynamicPersistentTileSchedulerILi128ELi64ELi256ELi256ELb1ELb1ELb0ELb1ELb0ELb1EEEEEEEEEvNT_6ParamsE,@function
        .size           _ZN7cutlass13device_kernelIN5flash19enable_sm80_to_sm89INS1_16FlashAttnFwdSm80INS1_25CollectiveMainloopFwdSm80ILi8ELi2ELb0EN4cute5tupleIJNS5_1CILi128EEENS7_ILi64EEENS7_ILi192EEEEEELi192ENS_10bfloat16_tEfNS_4arch4Sm80ELb0ELb1ELb0ELb1ELb0ELb1ELb1ELb1EEENS1_21CollectiveEpilogueFwdINS6_IJS8_SA_S9_EEENS6_IJNS7_ILi1EEESI_SI_EEESC_SE_Li256ELb1ELb1ELb1ELb0EEENS1_36VarlenDynamicPersistentTileSchedulerILi128ELi64ELi256ELi256ELb1ELb1ELb0ELb1ELb0ELb1EEEEEEEEEvNT_6ParamsE,(.L_x_2504 - _ZN7cutlass13device_kernelIN5flash19enable_sm80_to_sm89INS1_16FlashAttnFwdSm80INS1_25CollectiveMainloopFwdSm80ILi8ELi2ELb0EN4cute5tupleIJNS5_1CILi128EEENS7_ILi64EEENS7_ILi192EEEEEELi192ENS_10bfloat16_tEfNS_4arch4Sm80ELb0ELb1ELb0ELb1ELb0ELb1ELb1ELb1EEENS1_21CollectiveEpilogueFwdINS6_IJS8_SA_S9_EEENS6_IJNS7_ILi1EEESI_SI_EEESC_SE_Li256ELb1ELb1ELb1ELb0EEENS1_36VarlenDynamicPersistentTileSchedulerILi128ELi64ELi256ELi256ELb1ELb1ELb0ELb1ELb0ELb1EEEEEEEEEvNT_6ParamsE)
        .other          _ZN7cutlass13device_kernelIN5flash19enable_sm80_to_sm89INS1_16FlashAttnFwdSm80INS1_25CollectiveMainloopFwdSm80ILi8ELi2ELb0EN4cute5tupleIJNS5_1CILi128EEENS7_ILi64EEENS7_ILi192EEEEEELi192ENS_10bfloat16_tEfNS_4arch4Sm80ELb0ELb1ELb0ELb1ELb0ELb1ELb1ELb1EEENS1_21CollectiveEpilogueFwdINS6_IJS8_SA_S9_EEENS6_IJNS7_ILi1EEESI_SI_EEESC_SE_Li256ELb1ELb1ELb1ELb0EEENS1_36VarlenDynamicPersistentTileSchedulerILi128ELi64ELi256ELi256ELb1ELb1ELb0ELb1ELb0ELb1EEEEEEEEEvNT_6ParamsE,@"STO_CUDA_ENTRY STV_DEFAULT"
_ZN7cutlass13device_kernelIN5flash19enable_sm80_to_sm89INS1_16FlashAttnFwdSm80INS1_25CollectiveMainloopFwdSm80ILi8ELi2ELb0EN4cute5tupleIJNS5_1CILi128EEENS7_ILi64EEENS7_ILi192EEEEEELi192ENS_10bfloat16_tEfNS_4arch4Sm80ELb0ELb1ELb0ELb1ELb0ELb1ELb1ELb1EEENS1_21CollectiveEpilogueFwdINS6_IJS8_SA_S9_EEENS6_IJNS7_ILi1EEESI_SI_EEESC_SE_Li256ELb1ELb1ELb1ELb0EEENS1_36VarlenDynamicPersistentTileSchedulerILi128ELi64ELi256ELi256ELb1ELb1ELb0ELb1ELb0ELb1EEEEEEEEEvNT_6ParamsE:
        /* <DEDUP_REMOVED lines=55> */
.L_x_1803:
        /* <DEDUP_REMOVED lines=16> */
.L_x_2026:
        /* <DEDUP_REMOVED lines=16> */
.L_x_2027:
[----:B--2---:R-:W-:-:S05]  /*0570*/  IMAD R9, R9, c[0x0][0x538], RZ ;  /* 0x00014e0009097a24 */ /* 0x004fca00078e02ff */
[----:B------:R-:W-:-:S04]  /*0580*/  IADD3 R6, R9, R6, RZ ;  /* 0x0000000609067210 */ /* 0x000fc80007ffe0ff */
[----:B------:R-:W-:-:S13]  /*0590*/  ISETP.GT.AND P0, PT, R6, UR4, PT ;  /* 0x0000000406007c0c */ /* 0x000fda000bf04270 */
[----:B-1----:R-:W-:Y:S05]  /*05a0*/  @!P0 BRA `(.L_x_1803) ;  /* 0xfffffdc000008947 */ /* 0x002fea000383ffff */
.L_x_1799:
[----:B------:R-:W-:-:S05]  /*05b0*/  IADD3 R204, -R9, R6, RZ ;  /* 0x0000000609cc7210 */ /* 0x000fca0007ffe1ff */
[----:B------:R-:W-:-:S05]  /*05c0*/  IMAD R0, R7, c[0x0][0x538], R204 ;  /* 0x00014e0007007a24 */ /* 0x000fca00078e02cc */
[----:B------:R-:W-:Y:S01]  /*05d0*/  ISETP.GT.AND P0, PT, R0, UR4, PT ;  /* 0x0000000400007c0c */ /* 0x000fe2000bf04270 */
[----:B------:R-:W-:-:S12]  /*05e0*/  BRA.DIV ~URZ, `(.L_x_1804) ;  /* 0x000208b27f007947 */ /* 0x000fd8000b800000 */
[----:B------:R-:W-:-:S04]  /*05f0*/  VOTE.ANY R5, PT, !P0 ;  /* 0x0000000000057806 */ /* 0x000fc800040e0100 */
.L_x_2028:
[----:B------:R-:W1:Y:S02]  /*0600*/  POPC R6, R5 ;  /* 0x0000000500067309 */ /* 0x000e640000000000 */
[----:B-1----:R-:W-:Y:S01]  /*0610*/  IADD3 R207, R6, R207, RZ ;  /* 0x000000cf06cf7210 */ /* 0x002fe20007ffe0ff */
[----:B------:R-:W-:Y:S05]  /*0620*/  BRA.DIV ~URZ, `(.L_x_1805) ;  /* 0x000208b27f007947 */ /* 0x000fea000b800000 */
[----:B------:R1:W2:Y:S01]  /*0630*/  SHFL.IDX PT, R4, R4, R6, 0x1f ;  /* 0x00001f0604047589 */ /* 0x0002a200000e0000 */
[----:B------:R-:W-:-:S03]  /*0640*/  MOV R11, RZ ;  /* 0x000000ff000b7202 */ /* 0x000fc60000000f00 */
[----:B------:R1:W3:Y:S04]  /*0650*/  SHFL.IDX PT, R3, R3, R6, 0x1f ;  /* 0x00001f0603037589 */ /* 0x0002e800000e0000 */
.L_x_2029:
[----:B------:R-:W-:Y:S01]  /*0660*/  ISETP.NE.AND P0, PT, R5, RZ, PT ;  /* 0x000000ff0500720c */ /* 0x000fe20003f05270 */
[----:B------:R-:W-:-:S12]  /*0670*/  BSSY B0, `(.L_x_1806) ;  /* 0x0000005000007945 */ /* 0x000fd80003800000 */
[----:B------:R-:W-:Y:S05]  /*0680*/  @!P0 BRA `(.L_x_1807) ;  /* 0x0000003000008947 */ /* 0x000fea0003800000 */
[----:B------:R-:W-:Y:S01]  /*0690*/  IADD3 R16, R6, -0x1, RZ ;  /* 0xffffffff06107810 */ /* 0x000fe20007ffe0ff */
[----:B------:R-:W-:Y:S05]  /*06a0*/  BRA.DIV ~URZ, `(.L_x_1808) ;  /* 0x000209127f007947 */ /* 0x000fea000b800000 */
[----:B------:R4:W1:Y:S02]  /*06b0*/  SHFL.IDX PT, R11, R7, R16, 0x1f ;  /* 0x00001f10070b7589 */ /* 0x00086400000e0000 */
.L_x_1807:
[----:B------:R-:W-:Y:S05]  /*06c0*/  BSYNC B0 ;  /* 0x0000000000007941 */ /* 0x000fea0003800000 */
.L_x_1806:
[----:B---3--:R-:W-:Y:S01]  /*06d0*/  ISETP.NE.AND P0, PT, R3, 0x1, PT ;  /* 0x000000010300780c */ /* 0x008fe20003f05270 */
[----:B-1----:R-:W-:Y:S01]  /*06e0*/  IMAD R204, R11, c[0x0][0x538], R204 ;  /* 0x00014e000bcc7a24 */ /* 0x002fe200078e02cc */
[----:B------:R-:W-:Y:S04]  /*06f0*/  BSSY B0, `(.L_x_1809) ;  /* 0x0000076000007945 */ /* 0x000fe80003800000 */
[----:B----4-:R-:W-:-:S07]  /*0700*/  IADD3 R7, -R204, UR4, RZ ;  /* 0x00000004cc077c10 */ /* 0x010fce000fffe1ff */
[----:B------:R-:W-:Y:S05]  /*0710*/  @!P0 BRA `(.L_x_1810) ;  /* 0x0000037000008947 */ /* 0x000fea0003800000 */
[-C--:B--2---:R-:W-:Y:S02]  /*0720*/  IABS R8, R4.reuse ;  /* 0x0000000400087213 */ /* 0x084fe40000000000 */
[----:B------:R-:W-:Y:S02]  /*0730*/  IABS R9, R3 ;  /* 0x0000000300097213 */ /* 0x000fe40000000000 */
[----:B------:R-:W1:Y:S01]  /*0740*/  I2F.RP R14, R8 ;  /* 0x00000008000e7306 */ /* 0x000e620000209400 */
[----:B------:R-:W-:Y:S02]  /*0750*/  IABS R5, R7 ;  /* 0x0000000700057213 */ /* 0x000fe40000000000 */
[----:B------:R-:W-:-:S05]  /*0760*/  IABS R0, R4 ;  /* 0x0000000400007213 */ /* 0x000fca0000000000 */
[----:B------:R-:W-:Y:S01]  /*0770*/  I2F.RP R12, R9 ;  /* 0x00000009000c7306 */ /* 0x000fe20000209400 */
[----:B------:R-:W-:-:S07]  /*0780*/  IMAD.MOV R0, RZ, RZ, -R0 ;  /* 0x000000ffff007224 */ /* 0x000fce00078e0a00 */
[----:B-1----:R-:W1:Y:S02]  /*0790*/  MUFU.RCP R10, R14 ;  /* 0x0000000e000a7308 */ /* 0x002e640000001000 */
[----:B-1----:R-:W-:-:S06]  /*07a0*/  IADD3 R10, R10, 0xffffffe, RZ ;  /* 0x0ffffffe0a0a7810 */ /* 0x002fcc0007ffe0ff */
[----:B------:R-:W1:Y:S02]  /*07b0*/  F2I.FTZ.U32.TRUNC.NTZ R11, R10 ;  /* 0x0000000a000b7305 */ /* 0x000e64000021f000 */
[----:B-1----:R-:W-:Y:S02]  /*07c0*/  IMAD.MOV R13, RZ, RZ, -R11 ;  /* 0x000000ffff0d7224 */ /* 0x002fe400078e0a0b */
[----:B------:R-:W-:Y:S02]  /*07d0*/  IMAD.MOV.U32 R10, RZ, RZ, RZ ;  /* 0x000000ffff0a7224 */ /* 0x000fe400078e00ff */
[----:B------:R-:W-:-:S04]  /*07e0*/  IMAD R6, R13, R8, RZ ;  /* 0x000000080d067224 */ /* 0x000fc800078e02ff */
[----:B------:R-:W-:Y:S02]  /*07f0*/  IMAD.HI.U32 R6, R11, R6, R10 ;  /* 0x000000060b067227 */ /* 0x000fe400078e000a */
[----:B------:R-:W1:Y:S04]  /*0800*/  MUFU.RCP R10, R12 ;  /* 0x0000000c000a7308 */ /* 0x000e680000001000 */
[----:B------:R-:W-:-:S04]  /*0810*/  IMAD.HI.U32 R6, R6, R5, RZ ;  /* 0x0000000506067227 */ /* 0x000fc800078e00ff */
[----:B------:R-:W-:Y:S01]  /*0820*/  IMAD R5, R6, R0, R5 ;  /* 0x0000000006057224 */ /* 0x000fe200078e0205 */
[----:B------:R-:W-:-:S04]  /*0830*/  LOP3.LUT R0, R7, R4, RZ, 0x3c, !PT ;  /* 0x0000000407007212 */ /* 0x000fc800078e3cff */
[----:B------:R-:W-:Y:S02]  /*0840*/  ISETP.GT.U32.AND P0, PT, R8, R5, PT ;  /* 0x000000050800720c */ /* 0x000fe40003f04070 */
[----:B------:R-:W-:Y:S02]  /*0850*/  ISETP.GE.AND P1, PT, R0, RZ, PT ;  /* 0x000000ff0000720c */ /* 0x000fe40003f26270 */
[----:B-1----:R-:W-:Y:S02]  /*0860*/  IADD3 R10, R10, 0xffffffe, RZ ;  /* 0x0ffffffe0a0a7810 */ /* 0x002fe40007ffe0ff */
[----:B------:R-:W-:Y:S02]  /*0870*/  IABS R0, R3 ;  /* 0x0000000300007213 */ /* 0x000fe40000000000 */
[----:B------:R-:W1:Y:S03]  /*0880*/  F2I.FTZ.U32.TRUNC.NTZ R11, R10 ;  /* 0x0000000a000b7305 */ /* 0x000e66000021f000 */
[----:B------:R-:W-:-:S02]  /*0890*/  IMAD.MOV R0, RZ, RZ, -R0 ;  /* 0x000000ffff007224 */ /* 0x000fc400078e0a00 */
[----:B------:R-:W-:Y:S01]  /*08a0*/  @!P0 IMAD.IADD R5, R5, 0x1, -R8 ;  /* 0x0000000105058824 */ /* 0x000fe200078e0a08 */
[----:B------:R-:W-:Y:S02]  /*08b0*/  @!P0 IADD3 R6, R6, 0x1, RZ ;  /* 0x0000000106068810 */ /* 0x000fe40007ffe0ff */
[----:B------:R-:W-:Y:S02]  /*08c0*/  ISETP.NE.AND P0, PT, R4, RZ, PT ;  /* 0x000000ff0400720c */ /* 0x000fe40003f05270 */
[----:B------:R-:W-:Y:S01]  /*08d0*/  ISETP.GE.U32.AND P2, PT, R5, R8, PT ;  /* 0x000000080500720c */ /* 0x000fe20003f46070 */
[----:B-1----:R-:W-:Y:S02]  /*08e0*/  IMAD.MOV R8, RZ, RZ, -R11 ;  /* 0x000000ffff087224 */ /* 0x002fe400078e0a0b */
[----:B------:R-:W-:Y:S02]  /*08f0*/  IMAD.MOV.U32 R10, RZ, RZ, RZ ;  /* 0x000000ffff0a7224 */ /* 0x000fe400078e00ff */
[----:B------:R-:W-:-:S08]  /*0900*/  IMAD R8, R8, R9, RZ ;  /* 0x0000000908087224 */ /* 0x000fd000078e02ff */
[----:B------:R-:W-:Y:S01]  /*0910*/  @P2 IADD3 R6, R6, 0x1, RZ ;  /* 0x0000000106062810 */ /* 0x000fe20007ffe0ff */
[----:B------:R-:W-:-:S04]  /*0920*/  IMAD.HI.U32 R8, R11, R8, R10 ;  /* 0x000000080b087227 */ /* 0x000fc800078e000a */
        /* <DEDUP_REMOVED lines=22> */
.L_x_1810:
[----:B------:R-:W-:-:S04]  /*0a90*/  IMAD.MOV.U32 R0, RZ, RZ, 0x4 ;  /* 0x00000004ff007424 */ /* 0x000fc800078e00ff */
[----:B------:R-:W-:-:S05]  /*0aa0*/  IMAD.WIDE R14, R207, R0, c[0x0][0x590] ;  /* 0x00016400cf0e7625 */ /* 0x000fca00078e0200 */
[----:B------:R-:W3:Y:S01]  /*0ab0*/  LDG.E R5, [R14.64] ;  /* 0x000000080e057981 */ /* 0x000ee2000c1e1900 */
        /* <DEDUP_REMOVED lines=26> */
[----:B------:R-:W-:Y:S02]  /*0c60*/  IMAD.MOV R9, RZ, RZ, -R10 ;  /* 0x000000ffff097224 */ /* 0x000fe400078e0a0a */
[----:B------:R-:W-:Y:S01]  /*0c70*/  IMAD.MOV.U32 R10, RZ, RZ, RZ ;  /* 0x000000ffff0a7224 */ /* 0x000fe200078e00ff */
[----:B------:R-:W-:Y:S01]  /*0c80*/  IADD3 R8, -R0, c[0x0][0x538], RZ ;  /* 0x00014e0000087a10 */ /* 0x000fe20007ffe1ff */
[----:B------:R-:W-:-:S03]  /*0c90*/  IMAD R6, R6, R9, R7 ;  /* 0x0000000906067224 */ /* 0x000fc600078e0207 */
[----:B------:R-:W-:Y:S02]  /*0ca0*/  IMNMX R5, R5, R8, PT ;  /* 0x0000000805057217 */ /* 0x000fe40003800200 */
[----:B------:R-:W-:Y:S02]  /*0cb0*/  IABS R7, R6 ;  /* 0x0000000600077213 */ /* 0x000fe40000000000 */
[----:B------:R-:W-:Y:S02]  /*0cc0*/  IABS R8, R5 ;  /* 0x0000000500087213 */ /* 0x000fe40000000000 */
[----:B------:R-:W-:Y:S02]  /*0cd0*/  IADD3 R0, R0, 0x1000000, R6 ;  /* 0x0100000000007810 */ /* 0x000fe40007ffe006 */
[----:B------:R-:W1:Y:S08]  /*0ce0*/  I2F.RP R12, R8 ;  /* 0x00000008000c7306 */ /* 0x000e700000209400 */
[----:B-1----:R-:W1:Y:S02]  /*0cf0*/  MUFU.RCP R11, R12 ;  /* 0x0000000c000b7308 */ /* 0x002e640000001000 */
[----:B-1----:R-:W-:-:S06]  /*0d00*/  IADD3 R11, R11, 0xffffffe, RZ ;  /* 0x0ffffffe0b0b7810 */ /* 0x002fcc0007ffe0ff */
[----:B------:R-:W1:Y:S02]  /*0d10*/  F2I.FTZ.U32.TRUNC.NTZ R11, R11 ;  /* 0x0000000b000b7305 */ /* 0x000e64000021f000 */
[----:B-1----:R-:W-:-:S04]  /*0d20*/  IMAD.MOV R3, RZ, RZ, -R11 ;  /* 0x000000ffff037224 */ /* 0x002fc800078e0a0b */
        /* <DEDUP_REMOVED lines=15> */
[----:B------:R-:W-:Y:S01]  /*0e20*/  @!P1 IMAD.MOV R10, RZ, RZ, -R10 ;  /* 0x000000ffff0a9224 */ /* 0x000fe200078e0a0a */
[----:B------:R-:W-:-:S05]  /*0e30*/  @!P0 LOP3.LUT R10, RZ, R5, RZ, 0x33, !PT ;  /* 0x00000005ff0a8212 */ /* 0x000fca00078e33ff */
[----:B------:R-:W-:Y:S02]  /*0e40*/  IMAD R206, R10, R3, R0 ;  /* 0x000000030ace7224 */ /* 0x000fe400078e0200 */
.L_x_1811:
[----:B------:R-:W-:Y:S05]  /*0e50*/  BSYNC B0 ;  /* 0x0000000000007941 */ /* 0x000fea0003800000 */
.L_x_1809:
[----:B------:R-:W-:-:S04]  /*0e60*/  LOP3.LUT R205, RZ, R10, RZ, 0x33, !PT ;  /* 0x0000000affcd7212 */ /* 0x000fc800078e33ff */
[----:B------:R-:W-:Y:S01]  /*0e70*/  IADD3 R205, R205, R4, RZ ;  /* 0x00000004cdcd7210 */ /* 0x000fe20007ffe0ff */
[----:B------:R-:W-:Y:S05]  /*0e80*/  BRA `(.L_x_1812) ;  /* 0x0000004000007947 */ /* 0x000fea0003800000 */
.L_x_1800:
[----:B------:R-:W-:Y:S01]  /*0e90*/  IMAD.MOV.U32 R205, RZ, RZ, RZ ;  /* 0x000000ffffcd7224 */ /* 0x000fe200078e00ff */
[----:B------:R-:W-:Y:S01]  /*0ea0*/  MOV R206, RZ ;  /* 0x000000ff00ce7202 */ /* 0x000fe20000000f00 */
[----:B------:R-:W-:Y:S01]  /*0eb0*/  IMAD.U32 R204, RZ, RZ, UR4 ;  /* 0x00000004ffcc7e24 */ /* 0x000fe2000f8e00ff */
[----:B------:R-:W-:Y:S02]  /*0ec0*/  MOV R207, c[0x0][0x53c] ;  /* 0x00014f0000cf7a02 */ /* 0x000fe40000000f00 */
.L_x_1812:
[----:B------:R-:W-:Y:S01]  /*0ed0*/  ISETP.NE.AND P0, PT, R2, RZ, PT ;  /* 0x000000ff0200720c */ /* 0x000fe20003f05270 */
[----:B------:R-:W-:-:S12]  /*0ee0*/  WARPSYNC 0xffffffff ;  /* 0xffffffff00007948 */ /* 0x000fd80003800000 */
[----:B------:R1:W-:Y:S04]  /*0ef0*/  @!P0 STS.128 [0x24100], R204 ;  /* 0x024100ccff008388 */ /* 0x0003e80000000c00 */
[----:B------:R-:W-:Y:S06]  /*0f00*/  BAR.ARV 0x5, 0x100 ;  /* 0x0144000000007b1d */ /* 0x000fec0000002000 */
.L_x_1798:
[----:B-1----:R-:W-:-:S13]  /*0f10*/  ISETP.GE.AND P0, PT, R207, c[0x0][0x53c], PT ;  /* 0x00014f00cf007a0c */ /* 0x002fda0003f06270 */
[----:B------:R-:W-:Y:S05]  /*0f20*/  @P0 EXIT ;  /* 0x000000000000094d */ /* 0x000fea0003800000 */
[----:B------:R-:W-:-:S04]  /*0f30*/  SHF.R.S32.HI R2, RZ, 0x1f, R211 ;  /* 0x0000001fff027819 */ /* 0x000fc800000114d3 */
[CC--:B------:R-:W-:Y:S02]  /*0f40*/  LEA.HI R9, R2.reuse, R211.reuse, RZ, 0x3 ;  /* 0x000000d302097211 */ /* 0x0c0fe400078f18ff */
[CC--:B------:R-:W-:Y:S02]  /*0f50*/  LEA.HI R7, R2.reuse, R211.reuse, RZ, 0x4 ;  /* 0x000000d302077211 */ /* 0x0c0fe400078f20ff */
[----:B------:R-:W-:Y:S02]  /*0f60*/  SHF.R.S32.HI R5, RZ, 0x3, R9 ;  /* 0x00000003ff057819 */ /* 0x000fe40000011409 */
[----:B------:R-:W-:Y:S02]  /*0f70*/  LOP3.LUT R0, R9, 0xfffffff8, RZ, 0xc0, !PT ;  /* 0xfffffff809007812 */ /* 0x000fe400078ec0ff */
[----:B------:R-:W-:Y:S01]  /*0f80*/  SHF.R.S32.HI R8, RZ, 0x4, R7 ;  /* 0x00000004ff087819 */ /* 0x000fe20000011407 */
[----:B------:R-:W-:Y:S01]  /*0f90*/  IMAD.SHL.U32 R5, R5, 0x40, RZ ;  /* 0x0000004005057824 */ /* 0x000fe200078e00ff */
[----:B------:R-:W-:Y:S01]  /*0fa0*/  LEA.HI R3, R2, R211, RZ, 0x6 ;  /* 0x000000d302037211 */ /* 0x000fe200078f30ff */
[----:B------:R-:W-:Y:S01]  /*0fb0*/  IMAD.IADD R0, R211, 0x1, -R0 ;  /* 0x00000001d3007824 */ /* 0x000fe200078e0a00 */
[----:B------:R-:W-:-:S02]  /*0fc0*/  LOP3.LUT R10, R7, 0xfffffff0, RZ, 0xc0, !PT ;  /* 0xfffffff0070a7812 */ /* 0x000fc400078ec0ff */
[----:B------:R-:W-:Y:S01]  /*0fd0*/  LEA.HI R7, R7, R8, RZ, 0x1 ;  /* 0x0000000807077211 */ /* 0x000fe200078f08ff */
[----:B------:R-:W-:Y:S01]  /*0fe0*/  IMAD.SHL.U32 R3, R3, 0x8, RZ ;  /* 0x0000000803037824 */ /* 0x000fe200078e00ff */
[----:B------:R-:W-:Y:S01]  /*0ff0*/  LOP3.LUT R5, R5, 0x1c0, RZ, 0xc0, !PT ;  /* 0x000001c005057812 */ /* 0x000fe200078ec0ff */
[C---:B------:R-:W-:Y:S01]  /*1000*/  IMAD.SHL.U32 R228, R0.reuse, 0x8, RZ ;  /* 0x0000000800e47824 */ /* 0x040fe200078e00ff */
[----:B------:R-:W-:Y:S01]  /*1010*/  LOP3.LUT R7, R7, 0xfffffffe, RZ, 0xc0, !PT ;  /* 0xfffffffe07077812 */ /* 0x000fe200078ec0ff */
[----:B------:R-:W-:Y:S01]  /*1020*/  IMAD.IADD R13, R211, 0x1, -R10 ;  /* 0x00000001d30d7824 */ /* 0x000fe200078e0a0a */
[----:B------:R-:W-:Y:S01]  /*1030*/  LOP3.LUT R3, R3, 0x7ffffe00, RZ, 0xc0, !PT ;  /* 0x7ffffe0003037812 */ /* 0x000fe200078ec0ff */
[----:B------:R-:W-:Y:S01]  /*1040*/  IMAD.SHL.U32 R0, R0, 0x40, RZ ;  /* 0x0000004000007824 */ /* 0x000fe200078e00ff */
[----:B------:R-:W-:Y:S01]  /*1050*/  SHF.R.U32.HI R140, RZ, 0x3, R5 ;  /* 0x00000003ff8c7819 */ /* 0x000fe20000011605 */
[----:B------:R-:W-:Y:S01]  /*1060*/  IMAD.IADD R7, R8, 0x1, -R7 ;  /* 0x0000000108077824 */ /* 0x000fe200078e0a07 */
[----:B------:R-:W-:-:S02]  /*1070*/  LOP3.LUT R4, R5, 0x38, R228, 0xf8, !PT ;  /* 0x0000003805047812 */ /* 0x000fc400078ef8e4 */
[----:B------:R-:W-:Y:S02]  /*1080*/  LEA.HI R6, R2, R211, RZ, 0x5 ;  /* 0x000000d302067211 */ /* 0x000fe400078f28ff */
[----:B------:R-:W-:Y:S02]  /*1090*/  SHF.R.S32.HI R8, RZ, 0x1f, R13 ;  /* 0x0000001fff087819 */ /* 0x000fe4000001140d */
[----:B------:R-:W-:Y:S02]  /*10a0*/  LOP3.LUT R140, R3, R4, R140, 0xf6, !PT ;  /* 0x00000004038c7212 */ /* 0x000fe400078ef68c */
[--C-:B------:R-:W-:Y:S02]  /*10b0*/  SHF.R.S32.HI R5, RZ, 0x5, R6.reuse ;  /* 0x00000005ff057819 */ /* 0x100fe40000011406 */
[----:B------:R-:W-:Y:S01]  /*10c0*/  SHF.R.S32.HI R4, RZ, 0x1f, R6 ;  /* 0x0000001fff047819 */ /* 0x000fe20000011406 */
[----:B------:R-:W-:Y:S01]  /*10d0*/  IMAD.SHL.U32 R140, R140, 0x2, RZ ;  /* 0x000000028c8c7824 */ /* 0x000fe200078e00ff */
[----:B------:R-:W-:-:S02]  /*10e0*/  LEA.HI R3, R8, R13, RZ, 0x3 ;  /* 0x0000000d08037211 */ /* 0x000fc400078f18ff */
[----:B------:R-:W-:Y:S02]  /*10f0*/  LOP3.LUT R6, R6, 0xffffffe0, RZ, 0xc0, !PT ;  /* 0xffffffe006067812 */ /* 0x000fe400078ec0ff */
[----:B------:R-:W-:Y:S02]  /*1100*/  LEA.HI R4, R4, R5, RZ, 0x3 ;  /* 0x0000000504047211 */ /* 0x000fe400078f18ff */
[----:B------:R-:W-:Y:S01]  /*1110*/  LEA.HI R2, R2, R211, RZ, 0x2 ;  /* 0x000000d302027211 */ /* 0x000fe200078f10ff */
[----:B------:R-:W-:Y:S01]  /*1120*/  IMAD.IADD R11, R211, 0x1, -R6 ;  /* 0x00000001d30b7824 */ /* 0x000fe200078e0a06 */
[C---:B------:R-:W-:Y:S01]  /*1130*/  LOP3.LUT R8, R3.reuse, 0xfffffff8, RZ, 0xc0, !PT ;  /* 0xfffffff803087812 */ /* 0x040fe200078ec0ff */
[----:B------:R-:W-:Y:S01]  /*1140*/  IMAD.SHL.U32 R3, R3, 0x40, RZ ;  /* 0x0000004003037824 */ /* 0x000fe200078e00ff */
[----:B------:R-:W-:Y:S02]  /*1150*/  LOP3.LUT R0, R0, 0x1c0, RZ, 0xc0, !PT ;  /* 0x000001c000007812 */ /* 0x000fe400078ec0ff */
[----:B------:R-:W-:Y:S01]  /*1160*/  LOP3.LUT R4, R4, 0xffffff8, RZ, 0xc0, !PT ;  /* 0x0ffffff804047812 */ /* 0x000fe200078ec0ff */
[----:B------:R-:W-:Y:S01]  /*1170*/  IMAD.IADD R8, R13, 0x1, -R8 ;  /* 0x000000010d087824 */ /* 0x000fe200078e0a08 */
[----:B------:R-:W-:-:S02]  /*1180*/  LOP3.LUT R214, R2, 0xfffffffc, RZ, 0xc0, !PT ;  /* 0xfffffffc02d67812 */ /* 0x000fc400078ec0ff */
[----:B------:R-:W-:Y:S01]  /*1190*/  LOP3.LUT R9, R0, 0x8, R9, 0xf8, !PT ;  /* 0x0000000800097812 */ /* 0x000fe200078ef809 */
[----:B------:R-:W-:Y:S01]  /*11a0*/  IMAD.IADD R13, R5, 0x1, -R4 ;  /* 0x00000001050d7824 */ /* 0x000fe200078e0a04 */
[----:B------:R-:W-:Y:S01]  /*11b0*/  SHF.R.U32.HI R0, RZ, 0x3, R0 ;  /* 0x00000003ff007819 */ /* 0x000fe20000011600 */
[----:B------:R-:W-:Y:S01]  /*11c0*/  IMAD.IADD R214, R211, 0x1, -R214 ;  /* 0x00000001d3d67824 */ /* 0x000fe200078e0ad6 */
[----:B------:R-:W-:Y:S01]  /*11d0*/  SHF.R.S32.HI R218, RZ, 0x1f, R11 ;  /* 0x0000001fffda7819 */ /* 0x000fe2000001140b */
[----:B------:R-:W-:Y:S01]  /*11e0*/  IMAD.SHL.U32 R4, R8, 0x40, RZ ;  /* 0x0000004008047824 */ /* 0x000fe200078e00ff */
[----:B------:R-:W-:Y:S01]  /*11f0*/  LOP3.LUT R0, R9, R0, RZ, 0x3c, !PT ;  /* 0x0000000009007212 */ /* 0x000fe200078e3cff */
[----:B------:R-:W-:Y:S01]  /*1200*/  IMAD.SHL.U32 R9, R7, 0x8, RZ ;  /* 0x0000000807097824 */ /* 0x000fe200078e00ff */
[----:B------:R-:W-:Y:S01]  /*1210*/  LEA.HI R218, R218, R11, RZ, 0x2 ;  /* 0x0000000bdada7211 */ /* 0x000fe200078f10ff */
[----:B------:R-:W-:Y:S01]  /*1220*/  IMAD.SHL.U32 R5, R5, 0x400, RZ ;  /* 0x0000040005057824 */ /* 0x000fe200078e00ff */
[C---:B------:R-:W-:Y:S01]  /*1230*/  LEA.HI R213, R214.reuse, R214, RZ, 0x1 ;  /* 0x000000d6d6d57211 */ /* 0x040fe200078f08ff */
[----:B------:R-:W-:Y:S01]  /*1240*/  IMAD.SHL.U32 R142, R214, 0x4, RZ ;  /* 0x00000004d68e7824 */ /* 0x000fe200078e00ff */
[----:B------:R-:W-:Y:S01]  /*1250*/  LOP3.LUT R4, R4, 0x1c0, RZ, 0xc0, !PT ;  /* 0x000001c004047812 */ /* 0x000fe200078ec0ff */
[----:B------:R-:W-:Y:S01]  /*1260*/  IMAD R0, R7, 0x200, R0 ;  /* 0x0000020007007824 */ /* 0x000fe200078e0200 */
[----:B------:R-:W-:Y:S01]  /*1270*/  SHF.R.S32.HI R6, RZ, 0x2, R218 ;  /* 0x00000002ff067819 */ /* 0x000fe200000114da */
[----:B------:R-:W-:Y:S01]  /*1280*/  IMAD.MOV.U32 R7, RZ, RZ, 0x40 ;  /* 0x00000040ff077424 */ /* 0x000fe200078e00ff */
[----:B------:R-:W-:Y:S01]  /*1290*/  LOP3.LUT R213, R213, 0x1ffffffe, RZ, 0xc0, !PT ;  /* 0x1ffffffed5d57812 */ /* 0x000fe200078ec0ff */
[----:B------:R-:W-:Y:S01]  /*12a0*/  IMAD.SHL.U32 R144, R214, 0x8, RZ ;  /* 0x00000008d6907824 */ /* 0x000fe200078e00ff */
[----:B------:R-:W-:Y:S01]  /*12b0*/  LOP3.LUT R9, R4, 0x8, R9, 0xf8, !PT ;  /* 0x0000000804097812 */ /* 0x000fe200078ef809 */
[----:B------:R-:W-:Y:S01]  /*12c0*/  IMAD R6, R13, 0x10, R6 ;  /* 0x000000100d067824 */ /* 0x000fe200078e0206 */
[----:B------:R-:W-:Y:S01]  /*12d0*/  SHF.R.U32.HI R4, RZ, 0x3, R4 ;  /* 0x00000003ff047819 */ /* 0x000fe20000011604 */
[----:B------:R-:W-:Y:S01]  /*12e0*/  IMAD.IADD R213, R214, 0x1, -R213 ;  /* 0x00000001d6d57824 */ /* 0x000fe200078e0ad5 */
[----:B------:R-:W-:-:S02]  /*12f0*/  SHF.R.S32.HI R217, RZ, 0x2, R2 ;  /* 0x00000002ffd97819 */ /* 0x000fc40000011402 */
[----:B------:R-:W-:Y:S01]  /*1300*/  SHF.R.S32.HI R2, RZ, 0x1f, R2 ;  /* 0x0000001fff027819 */ /* 0x000fe20000011402 */
[----:B------:R-:W-:Y:S01]  /*1310*/  IMAD R213, R213, 0x8, R6 ;  /* 0x00000008d5d57824 */ /* 0x000fe200078e0206 */
[----:B------:R-:W-:Y:S01]  /*1320*/  LOP3.LUT R4, R9, R4, RZ, 0x3c, !PT ;  /* 0x0000000409047212 */ /* 0x000fe200078e3cff */
[----:B------:R-:W-:Y:S01]  /*1330*/  IMAD.MOV.U32 R6, RZ, RZ, 0x20 ;  /* 0x00000020ff067424 */ /* 0x000fe200078e00ff */
[----:B------:R-:W-:Y:S02]  /*1340*/  LOP3.LUT R3, R3, 0xfffffe00, RZ, 0xc0, !PT ;  /* 0xfffffe0003037812 */ /* 0x000fe400078ec0ff */
[----:B------:R-:W-:Y:S02]  /*1350*/  R2P PR, R8, 0x6 ;  /* 0x0000000608007804 */ /* 0x000fe40000000000 */
[----:B------:R-:W-:Y:S02]  /*1360*/  LEA.HI R8, R2, R217, RZ, 0x3 ;  /* 0x000000d902087211 */ /* 0x000fe400078f18ff */
[----:B------:R-:W-:-:S02]  /*1370*/  IADD3 R2, R4, R3, R5 ;  /* 0x0000000304027210 */ /* 0x000fc40007ffe005 */
[----:B------:R-:W-:Y:S02]  /*1380*/  LOP3.LUT R4, R4, R3, RZ, 0xfc, !PT ;  /* 0x0000000304047212 */ /* 0x000fe400078efcff */
[----:B------:R-:W-:Y:S02]  /*1390*/  IADD3 R3, R142, 0x40, RZ ;  /* 0x000000408e037810 */ /* 0x000fe40007ffe0ff */
[----:B------:R-:W-:Y:S02]  /*13a0*/  LOP3.LUT R218, R218, 0x7ffffffc, RZ, 0xc0, !PT ;  /* 0x7ffffffcdada7812 */ /* 0x000fe400078ec0ff */
[----:B------:R-:W-:Y:S01]  /*13b0*/  SEL R195, R6, 0xffffffe0, !P1 ;  /* 0xffffffe006c37807 */ /* 0x000fe20004800000 */
[----:B------:R-:W-:Y:S01]  /*13c0*/  IMAD.IADD R138, R142, 0x1, R3 ;  /* 0x000000018e8a7824 */ /* 0x000fe200078e0203 */
[----:B------:R-:W-:Y:S01]  /*13d0*/  LEA R146, R4, 0x100, 0x1 ;  /* 0x0000010004927811 */ /* 0x000fe200078e08ff */
[----:B------:R-:W-:Y:S01]  /*13e0*/  IMAD.IADD R218, R11, 0x1, -R218 ;  /* 0x000000010bda7824 */ /* 0x000fe200078e0ada */
[----:B------:R-:W-:-:S02]  /*13f0*/  LEA R196, R2, 0x18100, 0x1 ;  /* 0x0001810002c47811 */ /* 0x000fc400078e08ff */
[----:B------:R-:W-:Y:S01]  /*1400*/  LOP3.LUT R8, R8, 0xfffffff8, RZ, 0xc0, !PT ;  /* 0xfffffff808087812 */ /* 0x000fe200078ec0ff */
[----:B------:R-:W-:Y:S01]  /*1410*/  IMAD.SHL.U32 R218, R218, 0x2, RZ ;  /* 0x00000002dada7824 */ /* 0x000fe200078e00ff */
[----:B------:R-:W-:Y:S01]  /*1420*/  IADD3 R5, R142, 0x20, RZ ;  /* 0x000000208e057810 */ /* 0x000fe20007ffe0ff */
[----:B------:R-:W-:Y:S01]  /*1430*/  IMAD.IADD R193, R196, 0x1, R195 ;  /* 0x00000001c4c17824 */ /* 0x000fe200078e02c3 */
[----:B------:R-:W-:Y:S01]  /*1440*/  SEL R3, R7, 0xffffffc0, !P2 ;  /* 0xffffffc007037807 */ /* 0x000fe20005000000 */
[----:B------:R-:W-:Y:S01]  /*1450*/  IMAD.IADD R215, R217, 0x1, -R8 ;  /* 0x00000001d9d77824 */ /* 0x000fe200078e0a08 */
[----:B------:R-:W-:Y:S01]  /*1460*/  LEA R194, R0, 0xc100, 0x1 ;  /* 0x0000c10000c27811 */ /* 0x000fe200078e08ff */
[--C-:B------:R-:W-:Y:S01]  /*1470*/  IMAD.IADD R0, R195, 0x1, R146.reuse ;  /* 0x00000001c3007824 */ /* 0x100fe200078e0292 */
[C---:B------:R-:W-:Y:S01]  /*1480*/  IADD3 R137, R142.reuse, 0x30, RZ ;  /* 0x000000308e897810 */ /* 0x040fe20007ffe0ff */
[C---:B------:R-:W-:Y:S01]  /*1490*/  IMAD.IADD R139, R142.reuse, 0x1, R5 ;  /* 0x000000018e8b7824 */ /* 0x040fe200078e0205 */
[----:B------:R-:W-:Y:S01]  /*14a0*/  IADD3 R136, R142, 0x50, RZ ;  /* 0x000000508e887810 */ /* 0x000fe20007ffe0ff */
[--C-:B------:R-:W-:Y:S01]  /*14b0*/  IMAD.IADD R192, R196, 0x1, R3.reuse ;  /* 0x00000001c4c07824 */ /* 0x100fe200078e0203 */
[----:B------:R-:W-:Y:S01]  /*14c0*/  IADD3 R212, R228, 0x40, RZ ;  /* 0x00000040e4d47810 */ /* 0x000fe20007ffe0ff */
[C---:B------:R-:W-:Y:S01]  /*14d0*/  IMAD.IADD R141, R3.reuse, 0x1, R146 ;  /* 0x00000001038d7824 */ /* 0x040fe200078e0292 */
[C---:B------:R-:W-:Y:S01]  /*14e0*/  IADD3 R10, R140.reuse, 0x100, RZ ;  /* 0x000001008c0a7810 */ /* 0x040fe20007ffe0ff */
[----:B------:R-:W-:Y:S01]  /*14f0*/  IMAD.IADD R219, R3, 0x1, R0 ;  /* 0x0000000103db7824 */ /* 0x000fe200078e0200 */
[----:B------:R-:W-:Y:S01]  /*1500*/  IADD3 R11, R140, 0xc100, RZ ;  /* 0x0000c1008c0b7810 */ /* 0x000fe20007ffe0ff */
[----:B------:R-:W-:-:S02]  /*1510*/  IMAD.IADD R147, R193, 0x1, R3 ;  /* 0x00000001c1937824 */ /* 0x000fc400078e0203 */
.L_x_2025:
[----:B------:R-:W-:Y:S01]  /*1520*/  ISETP.NE.U32.AND P0, PT, RZ, c[0x0][0x370], PT ;  /* 0x0000dc00ff007a0c */ /* 0x000fe20003f05070 */
[----:B------:R-:W-:Y:S01]  /*1530*/  IMAD.MOV.U32 R4, RZ, RZ, 0x4 ;  /* 0x00000004ff047424 */ /* 0x000fe200078e00ff */
[----:B------:R-:W-:Y:S01]  /*1540*/  ISETP.NE.U32.AND P1, PT, RZ, c[0x0][0x360], PT ;  /* 0x0000d800ff007a0c */ /* 0x000fe20003f25070 */
[----:B------:R-:W-:Y:S01]  /*1550*/  IMAD.MOV.U32 R86, RZ, RZ, RZ ;  /* 0x000000ffff567224 */ /* 0x000fe200078e00ff */
[----:B------:R-:W-:Y:S01]  /*1560*/  ISETP.NE.AND.EX P2, PT, RZ, c[0x0][0x374], PT, P0 ;  /* 0x0000dd00ff007a0c */ /* 0x000fe20003f45300 */
[----:B------:R-:W-:Y:S01]  /*1570*/  CS2R R84, SRZ ;  /* 0x0000000000547805 */ /* 0x000fe2000001ff00 */
[----:B------:R-:W-:Y:S01]  /*1580*/  ISETP.NE.AND.EX P0, PT, RZ, c[0x0][0x364], PT, P1 ;  /* 0x0000d900ff007a0c */ /* 0x000fe20003f05310 */
[----:B------:R-:W-:Y:S01]  /*1590*/  IMAD.MOV.U32 R2, RZ, RZ, RZ ;  /* 0x000000ffff027224 */ /* 0x000fe200078e00ff */
[----:B------:R-:W-:Y:S01]  /*15a0*/  ISETP.NE.U32.AND P1, PT, RZ, c[0x0][0x348], PT ;  /* 0x0000d200ff007a0c */ /* 0x000fe20003f25070 */
[----:B------:R-:W-:Y:S01]  /*15b0*/  IMAD.WIDE R6, R207, R4, c[0x0][0x348] ;  /* 0x0000d200cf067625 */ /* 0x000fe200078e0204 */
[----:B------:R-:W-:-:S02]  /*15c0*/  ISETP.NE.U32.AND P5, PT, RZ, c[0x0][0x350], PT ;  /* 0x0000d400ff007a0c */ /* 0x000fc40003fa5070 */
[----:B------:R-:W-:Y:S01]  /*15d0*/  ISETP.NE.U32.AND P4, PT, RZ, c[0x0][0x358], PT ;  /* 0x0000d600ff007a0c */ /* 0x000fe20003f85070 */
[CC--:B------:R-:W-:Y:S01]  /*15e0*/  IMAD.WIDE R12, R207.reuse, R4.reuse, c[0x0][0x350] ;  /* 0x0000d400cf0c7625 */ /* 0x0c0fe200078e0204 */
[----:B------:R-:W-:Y:S02]  /*15f0*/  ISETP.NE.AND.EX P1, PT, RZ, c[0x0][0x34c], PT, P1 ;  /* 0x0000d300ff007a0c */ /* 0x000fe40003f25310 */
[----:B------:R-:W-:Y:S01]  /*1600*/  ISETP.NE.AND.EX P5, PT, RZ, c[0x0][0x354], PT, P5 ;  /* 0x0000d500ff007a0c */ /* 0x000fe20003fa5350 */
[----:B------:R-:W-:Y:S01]  /*1610*/  @P2 IMAD.WIDE R16, R207, R4, c[0x0][0x370] ;  /* 0x0000dc00cf102625 */ /* 0x000fe200078e0204 */
[----:B------:R-:W-:-:S03]  /*1620*/  ISETP.NE.AND.EX P4, PT, RZ, c[0x0][0x35c], PT, P4 ;  /* 0x0000d700ff007a0c */ /* 0x000fc60003f85340 */
[CC--:B------:R-:W-:Y:S01]  /*1630*/  @P0 IMAD.WIDE R14, R207.reuse, R4.reuse, c[0x0][0x360] ;  /* 0x0000d800cf0e0625 */ /* 0x0c0fe200078e0204 */
[----:B------:R1:W5:Y:S03]  /*1640*/  @P2 LDG.E R86, [R16.64] ;  /* 0x0000000810562981 */ /* 0x000366000c1e1900 */
[----:B------:R-:W-:Y:S01]  /*1650*/  IMAD.WIDE R8, R207, R4, c[0x0][0x358] ;  /* 0x0000d600cf087625 */ /* 0x000fe200078e0204 */
        /* <DEDUP_REMOVED lines=12> */
.L_x_1813:
[----:B------:R-:W-:-:S04]  /*1720*/  ISETP.NE.U32.AND P0, PT, RZ, c[0x0][0x368], PT ;  /* 0x0000da00ff007a0c */ /* 0x000fc80003f05070 */
[----:B------:R-:W-:-:S13]  /*1730*/  ISETP.NE.AND.EX P0, PT, RZ, c[0x0][0x36c], PT, P0 ;  /* 0x0000db00ff007a0c */ /* 0x000fda0003f05300 */
[----:B------:R-:W-:Y:S05]  /*1740*/  @!P0 BRA `(.L_x_1814) ;  /* 0x0000003000008947 */ /* 0x000fea0003800000 */
[----:B-1----:R-:W-:-:S06]  /*1750*/  IMAD.WIDE R6, R207, R4, c[0x0][0x368] ;  /* 0x0000da00cf067625 */ /* 0x002fcc00078e0204 */
[----:B------:R1:W5:Y:S01]  /*1760*/  LDG.E R6, [R6.64] ;  /* 0x0000000806067981 */ /* 0x000362000c1e1900 */
[----:B------:R-:W-:Y:S05]  /*1770*/  BRA `(.L_x_1815) ;  /* 0x0000005000007947 */ /* 0x000fea0003800000 */
.L_x_1814:
[----:B-1----:R-:W-:Y:S01]  /*1780*/  MOV R6, c[0x0][0x1d0] ;  /* 0x0000740000067a02 */ /* 0x002fe20000000f00 */
[----:B------:R-:W-:Y:S05]  /*1790*/  @!P5 BRA `(.L_x_1815) ;  /* 0x000000300000d947 */ /* 0x000fea0003800000 */
[----:B------:R-:W2:Y:S04]  /*17a0*/  LDG.E R6, [R12.64] ;  /* 0x000000080c067981 */ /* 0x000ea8000c1e1900 */
[----:B------:R-:W2:Y:S02]  /*17b0*/  LDG.E R3, [R12.64+0x4] ;  /* 0x000004080c037981 */ /* 0x000ea4000c1e1900 */
[----:B--2---:R-:W-:Y:S02]  /*17c0*/  IADD3 R6, -R6, R3, RZ ;  /* 0x0000000306067210 */ /* 0x004fe40007ffe1ff */
.L_x_1815:
[----:B------:R-:W2:Y:S04]  /*17d0*/  @P4 LDG.E R0, [R8.64] ;  /* 0x0000000808004981 */ /* 0x000ea8000c1e1900 */
[----:B------:R-:W2:Y:S01]  /*17e0*/  @P4 LDG.E R3, [R8.64+0x4] ;  /* 0x0000040808034981 */ /* 0x000ea2000c1e1900 */
[----:B------:R-:W-:Y:S01]  /*17f0*/  IMAD.MOV.U32 R220, RZ, RZ, c[0x0][0x2c4] ;  /* 0x0000b100ffdc7624 */ /* 0x000fe200078e00ff */
[----:B------:R-:W-:Y:S01]  /*1800*/  ISETP.NE.U32.AND P0, PT, RZ, c[0x0][0x378], PT ;  /* 0x0000de00ff007a0c */ /* 0x000fe20003f05070 */
[----:B------:R-:W-:-:S02]  /*1810*/  IMAD.SHL.U32 R224, R205, 0x80, RZ ;  /* 0x00000080cde07824 */ /* 0x000fc400078e00ff */
[----:B-----5:R-:W-:Y:S01]  /*1820*/  IMAD.MOV.U32 R81, RZ, RZ, R6 ;  /* 0x000000ffff517224 */ /* 0x020fe200078e0006 */
[----:B------:R-:W-:Y:S01]  /*1830*/  ISETP.NE.AND P2, PT, R220, 0x1, PT ;  /* 0x00000001dc00780c */ /* 0x000fe20003f45270 */
[----:B------:R-:W-:Y:S01]  /*1840*/  IMAD.MOV.U32 R90, RZ, RZ, c[0x0][0x228] ;  /* 0x00008a00ff5a7624 */ /* 0x000fe200078e00ff */
[----:B------:R-:W-:Y:S01]  /*1850*/  IADD3 R5, R224, 0x7f, RZ ;  /* 0x0000007fe0057810 */ /* 0x000fe20007ffe0ff */
[----:B------:R-:W-:Y:S01]  /*1860*/  IMAD.MOV.U32 R205, RZ, RZ, c[0x0][0x32c] ;  /* 0x0000cb00ffcd7624 */ /* 0x000fe200078e00ff */
[----:B------:R-:W-:-:S04]  /*1870*/  ISETP.NE.AND.EX P0, PT, RZ, c[0x0][0x37c], PT, P0 ;  /* 0x0000df00ff007a0c */ /* 0x000fc80003f05300 */
[----:B------:R-:W-:Y:S02]  /*1880*/  ISETP.GE.AND P1, PT, R205, 0x1, PT ;  /* 0x00000001cd00780c */ /* 0x000fe40003f26270 */
[----:B------:R-:W-:-:S04]  /*1890*/  LOP3.LUT R222, R222, 0xfffffffb, RZ, 0xc0, !PT ;  /* 0xfffffffbdede7812 */ /* 0x000fc800078ec0ff */
[----:B------:R-:W-:-:S03]  /*18a0*/  @P2 LOP3.LUT R222, R222, 0x4, RZ, 0xfc, !PT ;  /* 0x00000004dede2812 */ /* 0x000fc600078efcff */
[----:B------:R-:W-:Y:S01]  /*18b0*/  @P0 IMAD.WIDE R12, R207, R4, c[0x0][0x378] ;  /* 0x0000de00cf0c0625 */ /* 0x000fe200078e0204 */
[----:B------:R-:W-:-:S04]  /*18c0*/  LOP3.LUT R222, R222, 0xfffffff7, RZ, 0xc0, !PT ;  /* 0xfffffff7dede7812 */ /* 0x000fc800078ec0ff */
[----:B------:R3:W5:Y:S01]  /*18d0*/  @P0 LDG.E R81, [R12.64] ;  /* 0x000000080c510981 */ /* 0x000762000c1e1900 */
[----:B------:R-:W-:Y:S01]  /*18e0*/  @P1 LOP3.LUT R222, R222, 0x8, RZ, 0xfc, !PT ;  /* 0x00000008dede1812 */ /* 0x000fe200078efcff */
[----:B--2---:R-:W-:Y:S02]  /*18f0*/  @P4 IMAD.IADD R90, R3, 0x1, -R0 ;  /* 0x00000001035a4824 */ /* 0x004fe400078e0a00 */
[----:B------:R-:W-:Y:S02]  /*1900*/  IMAD.IADD R3, R6, 0x1, -R86 ;  /* 0x0000000106037824 */ /* 0x000fe400078e0a56 */
[----:B------:R-:W-:-:S04]  /*1910*/  @P2 IMAD.HI.U32 R0, R5, c[0x0][0x2c8], RZ ;  /* 0x0000b20005002a27 */ /* 0x000fc800078e00ff */
[----:B------:R-:W-:Y:S01]  /*1920*/  IMAD.IADD R226, R3, 0x1, R90 ;  /* 0x0000000103e27824 */ /* 0x000fe200078e025a */
[----:B------:R-:W-:-:S04]  /*1930*/  @P2 SHF.R.U32.HI R5, RZ, c[0x0][0x2cc], R0 ;  /* 0x0000b300ff052a19 */ /* 0x000fc80000011600 */
[C---:B-1----:R-:W-:Y:S02]  /*1940*/  IADD3 R7, R226.reuse, 0x3f, RZ ;  /* 0x0000003fe2077810 */ /* 0x042fe40007ffe0ff */
[----:B------:R-:W-:Y:S02]  /*1950*/  IADD3 R88, R226, 0x1, -R223 ;  /* 0x00000001e2587810 */ /* 0x000fe40007ffe8df */
[----:B------:R-:W-:-:S03]  /*1960*/  SHF.R.S32.HI R0, RZ, 0x1f, R7 ;  /* 0x0000001fff007819 */ /* 0x000fc60000011407 */
[----:B------:R-:W-:Y:S01]  /*1970*/  IMAD.IADD R5, R88, 0x1, R5 ;  /* 0x0000000158057824 */ /* 0x000fe200078e0205 */
[----:B------:R-:W-:-:S04]  /*1980*/  LEA.HI R0, R0, R7, RZ, 0x6 ;  /* 0x0000000700007211 */ /* 0x000fc800078f30ff */
[----:B---3--:R-:W-:Y:S02]  /*1990*/  IADD3 R12, R5, c[0x0][0x328], RZ ;  /* 0x0000ca00050c7a10 */ /* 0x008fe40007ffe0ff */
        /* <DEDUP_REMOVED lines=12> */
.L_x_1818:
[----:B------:R-:W-:-:S13]  /*1a60*/  ISETP.NE.AND P0, PT, R205, 0x1, PT ;  /* 0x00000001cd00780c */ /* 0x000fda0003f05270 */
[----:B------:R-:W-:-:S05]  /*1a70*/  @P0 IMAD.HI.U32 R5, R0, c[0x0][0x330], RZ ;  /* 0x0000cc0000050a27 */ /* 0x000fca00078e00ff */
[----:B------:R-:W-:Y:S02]  /*1a80*/  @P0 SHF.R.U32.HI R0, RZ, c[0x0][0x334], R5 ;  /* 0x0000cd00ff000a19 */ /* 0x000fe40000011605 */
.L_x_1819:
[----:B------:R-:W-:Y:S05]  /*1a90*/  BSYNC B0 ;  /* 0x0000000000007941 */ /* 0x000fea0003800000 */
.L_x_1817:
[----:B------:R-:W-:-:S05]  /*1aa0*/  IMAD R5, R0, R205, c[0x0][0x32c] ;  /* 0x0000cb0000057624 */ /* 0x000fca00078e02cd */
[----:B------:R-:W-:-:S04]  /*1ab0*/  IMNMX R12, R12, R5, PT ;  /* 0x000000050c0c7217 */ /* 0x000fc80003800200 */
.L_x_1816:
        /* <DEDUP_REMOVED lines=21> */
.L_x_1822:
[----:B------:R-:W-:-:S13]  /*1c10*/  ISETP.NE.AND P0, PT, R205, 0x1, PT ;  /* 0x00000001cd00780c */ /* 0x000fda0003f05270 */
[----:B------:R-:W-:-:S05]  /*1c20*/  @P0 IMAD.HI.U32 R5, R7, c[0x0][0x330], RZ ;  /* 0x0000cc0007050a27 */ /* 0x000fca00078e00ff */
[----:B------:R-:W-:Y:S02]  /*1c30*/  @P0 SHF.R.U32.HI R7, RZ, c[0x0][0x334], R5 ;  /* 0x0000cd00ff070a19 */ /* 0x000fe40000011605 */
.L_x_1823:
[----:B------:R-:W-:Y:S05]  /*1c40*/  BSYNC B0 ;  /* 0x0000000000007941 */ /* 0x000fea0003800000 */
.L_x_1821:
[----:B------:R-:W-:-:S05]  /*1c50*/  IMAD R7, R7, c[0x0][0x32c], RZ ;  /* 0x0000cb0007077a24 */ /* 0x000fca00078e02ff */
[----:B------:R-:W-:-:S04]  /*1c60*/  IMNMX R8, R8, R7, !PT ;  /* 0x0000000708087217 */ /* 0x000fc80007800200 */
.L_x_1820:
[----:B------:R-:W-:Y:S01]  /*1c70*/  SHF.R.S32.HI R5, RZ, 0x1f, R8 ;  /* 0x0000001fff057819 */ /* 0x000fe20000011408 */
[----:B------:R-:W-:Y:S01]  /*1c80*/  BSSY B0, `(.L_x_1824) ;  /* 0x000002a000007945 */ /* 0x000fe20003800000 */
[C---:B------:R-:W-:Y:S02]  /*1c90*/  LOP3.LUT R7, R206.reuse, 0xff000000, RZ, 0xc0, !PT ;  /* 0xff000000ce077812 */ /* 0x040fe400078ec0ff */
[----:B------:R-:W-:Y:S01]  /*1ca0*/  LEA.HI R8, R5, R8, RZ, 0x6 ;  /* 0x0000000805087211 */ /* 0x000fe200078f30ff */
[----:B------:R-:W-:Y:S01]  /*1cb0*/  IMAD.MOV.U32 R5, RZ, RZ, RZ ;  /* 0x000000ffff057224 */ /* 0x000fe200078e00ff */
[----:B------:R-:W-:Y:S02]  /*1cc0*/  LOP3.LUT R225, R206, 0xff0000, RZ, 0xc0, !PT ;  /* 0x00ff0000cee17812 */ /* 0x000fe400078ec0ff */
[----:B------:R-:W-:Y:S02]  /*1cd0*/  SHF.R.S32.HI R8, RZ, 0x6, R8 ;  /* 0x00000006ff087819 */ /* 0x000fe40000011408 */
[----:B------:R-:W-:-:S02]  /*1ce0*/  SHF.R.U32.HI R12, RZ, 0x8, R7 ;  /* 0x00000008ff0c7819 */ /* 0x000fc40000011607 */
[----:B------:R-:W-:Y:S02]  /*1cf0*/  IMNMX R8, RZ, R8, !PT ;  /* 0x00000008ff087217 */ /* 0x000fe40007800200 */
[----:B------:R-:W-:Y:S02]  /*1d00*/  LEA.HI R225, R225, R12, RZ, 0x10 ;  /* 0x0000000ce1e17211 */ /* 0x000fe400078f80ff */
[----:B------:R-:W-:Y:S02]  /*1d10*/  ISETP.GT.AND P0, PT, R0, R8, PT ;  /* 0x000000080000720c */ /* 0x000fe40003f04270 */
[----:B------:R-:W-:Y:S02]  /*1d20*/  SHF.R.U32.HI R206, RZ, 0x10, R225 ;  /* 0x00000010ffce7819 */ /* 0x000fe400000116e1 */
[----:B------:R-:W-:Y:S02]  /*1d30*/  LOP3.LUT R225, R225, 0xff, RZ, 0xc0, !PT ;  /* 0x000000ffe1e17812 */ /* 0x000fe400078ec0ff */
[----:B------:R-:W-:-:S04]  /*1d40*/  ISETP.NE.AND P1, PT, R206, RZ, PT ;  /* 0x000000ffce00720c */ /* 0x000fc80003f25270 */
[----:B------:R-:W-:-:S03]  /*1d50*/  SEL R91, R206, c[0x0][0x338], P1 ;  /* 0x0000ce00ce5b7a07 */ /* 0x000fc60000800000 */
[----:B------:R-:W-:Y:S05]  /*1d60*/  @!P0 BRA `(.L_x_1825) ;  /* 0x000001b000008947 */ /* 0x000fea0003800000 */
[-C--:B------:R-:W-:Y:S02]  /*1d70*/  IABS R12, R91.reuse ;  /* 0x0000005b000c7213 */ /* 0x080fe40000000000 */
[----:B------:R-:W-:Y:S02]  /*1d80*/  IADD3 R5, R91, -0x1, R0 ;  /* 0xffffffff5b057810 */ /* 0x000fe40007ffe000 */
[----:B------:R-:W1:Y:S03]  /*1d90*/  I2F.RP R13, R12 ;  /* 0x0000000c000d7306 */ /* 0x000e660000209400 */
[----:B------:R-:W-:Y:S01]  /*1da0*/  IMAD.IADD R14, R5, 0x1, -R8 ;  /* 0x00000001050e7824 */ /* 0x000fe200078e0a08 */
[----:B------:R-:W-:-:S04]  /*1db0*/  IABS R5, R91 ;  /* 0x0000005b00057213 */ /* 0x000fc80000000000 */
[----:B------:R-:W-:Y:S01]  /*1dc0*/  IABS R7, R14 ;  /* 0x0000000e00077213 */ /* 0x000fe20000000000 */
[----:B------:R-:W-:Y:S01]  /*1dd0*/  IMAD.MOV R5, RZ, RZ, -R5 ;  /* 0x000000ffff057224 */ /* 0x000fe200078e0a05 */
[----:B------:R-:W-:-:S04]  /*1de0*/  LOP3.LUT R14, R14, R91, RZ, 0x3c, !PT ;  /* 0x0000005b0e0e7212 */ /* 0x000fc800078e3cff */
        /* <DEDUP_REMOVED lines=19> */
.L_x_1825:
[----:B------:R-:W-:Y:S05]  /*1f20*/  BSYNC B0 ;  /* 0x0000000000007941 */ /* 0x000fea0003800000 */
.L_x_1824:
[----:B------:R-:W-:Y:S01]  /*1f30*/  IMAD R8, R225, R5, R8 ;  /* 0x00000005e1087224 */ /* 0x000fe200078e0208 */
[----:B------:R-:W-:Y:S01]  /*1f40*/  SHF.R.S32.HI R92, RZ, 0x1f, R211 ;  /* 0x0000001fff5c7819 */ /* 0x000fe200000114d3 */
[----:B------:R-:W-:Y:S01]  /*1f50*/  IMAD.SHL.U32 R83, R215, 0x40, RZ ;  /* 0x00000040d7537824 */ /* 0x000fe200078e00ff */
[----:B------:R-:W-:Y:S01]  /*1f60*/  IADD3 R82, R228, 0x80, RZ ;  /* 0x00000080e4527810 */ /* 0x000fe20007ffe0ff */
[----:B------:R-:W-:Y:S01]  /*1f70*/  IMAD.IADD R5, R8, 0x1, R5 ;  /* 0x0000000108057824 */ /* 0x000fe200078e0205 */
[----:B------:R-:W-:Y:S01]  /*1f80*/  LEA.HI R12, R92, R211, RZ, 0x5 ;  /* 0x000000d35c0c7211 */ /* 0x000fe200078f28ff */
[----:B------:R-:W-:Y:S01]  /*1f90*/  IMAD R8, R8, 0x40, -R3 ;  /* 0x0000004008087824 */ /* 0x000fe200078e0a03 */
[----:B------:R-:W-:Y:S02]  /*1fa0*/  LOP3.LUT R83, R83, 0x1c0, RZ, 0xc0, !PT ;  /* 0x000001c053537812 */ /* 0x000fe400078ec0ff */
[----:B------:R-:W-:-:S02]  /*1fb0*/  IMNMX R0, R0, R5, PT ;  /* 0x0000000500007217 */ /* 0x000fc40003800200 */
[----:B------:R-:W-:Y:S02]  /*1fc0*/  SHF.R.S32.HI R12, RZ, 0x5, R12 ;  /* 0x00000005ff0c7819 */ /* 0x000fe4000001140c */
[----:B------:R-:W-:Y:S01]  /*1fd0*/  SHF.R.U32.HI R13, RZ, 0x3, R83 ;  /* 0x00000003ff0d7819 */ /* 0x000fe20000011653 */
[----:B------:R-:W-:Y:S01]  /*1fe0*/  IMAD R3, R0, 0x40, -R3 ;  /* 0x0000004000037824 */ /* 0x000fe200078e0a03 */
[----:B------:R-:W-:Y:S01]  /*1ff0*/  IMNMX R0, RZ, R8, !PT ;  /* 0x00000008ff007217 */ /* 0x000fe20007800200 */
[----:B------:R-:W-:-:S03]  /*2000*/  IMAD.SHL.U32 R12, R12, 0x200, RZ ;  /* 0x000002000c0c7824 */ /* 0x000fc600078e00ff */
[----:B------:R-:W-:Y:S02]  /*2010*/  IMNMX R3, R3, R90, PT ;  /* 0x0000005a03037217 */ /* 0x000fe40003800200 */
[----:B------:R-:W-:Y:S02]  /*2020*/  SHF.R.U32.HI R14, RZ, 0x6, R0 ;  /* 0x00000006ff0e7819 */ /* 0x000fe40000011600 */
[----:B------:R-:W-:-:S03]  /*2030*/  ISETP.GT.AND P0, PT, R3, R0, PT ;  /* 0x000000000300720c */ /* 0x000fc60003f04270 */
[----:B------:R-:W-:-:S10]  /*2040*/  IMAD.MOV.U32 R5, RZ, RZ, R14 ;  /* 0x000000ffff057224 */ /* 0x000fd400078e000e */
[----:B------:R-:W-:-:S04]  /*2050*/  @P0 IADD3 R3, R3, 0x3f, RZ ;  /* 0x0000003f03030810 */ /* 0x000fc80007ffe0ff */
        /* <DEDUP_REMOVED lines=9> */
[----:B------:R-:W-:Y:S01]  /*20f0*/  LEA.HI R17, R92, R211, RZ, 0x3 ;  /* 0x000000d35c117211 */ /* 0x000fe200078f18ff */
[----:B------:R-:W-:Y:S01]  /*2100*/  IMAD.MOV.U32 R107, RZ, RZ, 0x5 ;  /* 0x00000005ff6b7424 */ /* 0x000fe200078e00ff */
[----:B------:R-:W-:Y:S01]  /*2110*/  SHF.R.S32.HI R0, RZ, 0x1f, R2 ;  /* 0x0000001fff007819 */ /* 0x000fe20000011402 */
[----:B------:R-:W-:Y:S01]  /*2120*/  IMAD.MOV.U32 R108, RZ, RZ, c[0x0][0x258] ;  /* 0x00009600ff6c7624 */ /* 0x000fe200078e00ff */
[----:B------:R-:W-:Y:S01]  /*2130*/  SHF.R.S32.HI R17, RZ, 0x3, R17 ;  /* 0x00000003ff117819 */ /* 0x000fe20000011411 */
[----:B------:R-:W-:Y:S01]  /*2140*/  IMAD.WIDE.U32 R164, R217, c[0x0][0x1e0], RZ ;  /* 0x00007800d9a47a25 */ /* 0x000fe200078e00ff */
[--C-:B------:R-:W-:Y:S02]  /*2150*/  SHF.R.S32.HI R229, RZ, 0x1f, R228.reuse ;  /* 0x0000001fffe57819 */ /* 0x100fe400000114e4 */
[C---:B------:R-:W-:Y:S01]  /*2160*/  IADD3 R9, P0, R17.reuse, R2, RZ ;  /* 0x0000000211097210 */ /* 0x040fe20007f1e0ff */
[----:B------:R-:W-:Y:S01]  /*2170*/  IMAD.IADD R4, R90, 0x1, -R17 ;  /* 0x000000015a047824 */ /* 0x000fe200078e0a11 */
[----:B------:R-:W-:Y:S01]  /*2180*/  SHF.R.S32.HI R16, RZ, 0x1f, R207 ;  /* 0x0000001fff107819 */ /* 0x000fe200000114cf */
[----:B------:R-:W-:Y:S01]  /*2190*/  IMAD.SHL.U32 R101, R108, 0x40, RZ ;  /* 0x000000406c657824 */ /* 0x000fe200078e00ff */
[----:B------:R-:W-:Y:S01]  /*21a0*/  LEA.HI.X.SX32 R7, R17, R0, 0x1, P0 ;  /* 0x0000000011077211 */ /* 0x000fe200000f0eff */
[----:B------:R-:W-:Y:S01]  /*21b0*/  IMAD.WIDE.U32 R2, R9, c[0x0][0x238], R228 ;  /* 0x00008e0009027a25 */ /* 0x000fe200078e00e4 */
[----:B------:R-:W-:-:S02]  /*21c0*/  IADD3 R15, R5, -0x1, RZ ;  /* 0xffffffff050f7810 */ /* 0x000fc40007ffe0ff */
[----:B------:R-:W-:Y:S01]  /*21d0*/  SEL R156, R207, RZ, !P4 ;  /* 0x000000ffcf9c7207 */ /* 0x000fe20006000000 */
[----:B------:R-:W-:Y:S01]  /*21e0*/  IMAD R0, R7, c[0x0][0x238], RZ ;  /* 0x00008e0007007a24 */ /* 0x000fe200078e02ff */
[----:B------:R-:W-:Y:S01]  /*21f0*/  MOV R20, c[0x0][0x238] ;  /* 0x00008e0000147a02 */ /* 0x000fe20000000f00 */
[----:B------:R-:W-:Y:S01]  /*2200*/  IMAD R4, R15, -0x40, R4 ;  /* 0xffffffc00f047824 */ /* 0x000fe200078e0204 */
[----:B------:R-:W-:Y:S01]  /*2210*/  IADD3 R160, R6, R85, RZ ;  /* 0x0000005506a07210 */ /* 0x000fe20007ffe0ff */
[----:B------:R-:W-:Y:S01]  /*2220*/  IMAD R0, R9, c[0x0][0x23c], R0 ;  /* 0x00008f0009007a24 */ /* 0x000fe200078e0200 */
[C---:B------:R-:W-:Y:S01]  /*2230*/  SHF.L.U64.HI R105, R20.reuse, R107, c[0x0][0x23c] ;  /* 0x00008f0014697619 */ /* 0x040fe2000001026b */
[----:B------:R-:W-:Y:S01]  /*2240*/  IMAD.SHL.U32 R104, R20, 0x40, RZ ;  /* 0x0000004014687824 */ /* 0x000fe200078e00ff */
[----:B------:R-:W-:Y:S01]  /*2250*/  ISETP.GE.AND P0, PT, R4, 0x1, PT ;  /* 0x000000010400780c */ /* 0x000fe20003f06270 */
[----:B------:R-:W-:Y:S01]  /*2260*/  IMAD.IADD R3, R3, 0x1, R0 ;  /* 0x0000000103037824 */ /* 0x000fe200078e0200 */
[----:B------:R-:W-:Y:S01]  /*2270*/  SHF.R.S32.HI R0, RZ, 0x1f, R15 ;  /* 0x0000001fff007819 */ /* 0x000fe2000001140f */
[----:B------:R-:W-:Y:S01]  /*2280*/  IMAD.SHL.U32 R106, R20, 0x20, RZ ;  /* 0x00000020146a7824 */ /* 0x000fe200078e00ff */
[----:B------:R-:W-:Y:S01]  /*2290*/  ISETP.GE.AND P1, PT, R4, 0x21, PT ;  /* 0x000000210400780c */ /* 0x000fe20003f26270 */
[----:B------:R-:W-:Y:S01]  /*22a0*/  IMAD.WIDE.U32 R154, R221, c[0x0][0x240], R2 ;  /* 0x00009000dd9a7a25 */ /* 0x000fe200078e0002 */
[----:B------:R-:W-:-:S02]  /*22b0*/  SEL R2, R16, RZ, !P4 ;  /* 0x000000ff10027207 */ /* 0x000fc40006000000 */
[----:B------:R-:W-:Y:S01]  /*22c0*/  SHF.R.S32.HI R4, RZ, 0x1f, R160 ;  /* 0x0000001fff047819 */ /* 0x000fe200000114a0 */
[----:B------:R-:W-:Y:S01]  /*22d0*/  IMAD R155, R221, c[0x0][0x244], R155 ;  /* 0x00009100dd9b7a24 */ /* 0x000fe200078e029b */
[----:B------:R-:W-:Y:S01]  /*22e0*/  ISETP.GE.AND P4, PT, R212, c[0x0][0x1d4], PT ;  /* 0x00007500d4007a0c */ /* 0x000fe20003f86270 */
[----:B------:R-:W-:Y:S01]  /*22f0*/  IMAD.MOV.U32 R3, RZ, RZ, 0x6 ;  /* 0x00000006ff037424 */ /* 0x000fe200078e00ff */
[----:B------:R-:W-:Y:S01]  /*2300*/  MOV R100, c[0x0][0x1e0] ;  /* 0x0000780000647a02 */ /* 0x000fe20000000f00 */
[----:B------:R-:W-:Y:S01]  /*2310*/  IMAD R163, R2, c[0x0][0x248], RZ ;  /* 0x0000920002a37a24 */ /* 0x000fe200078e02ff */
[----:B------:R-:W-:Y:S01]  /*2320*/  SHF.L.U64.HI R107, R108, R107, c[0x0][0x25c] ;  /* 0x000097006c6b7619 */ /* 0x000fe2000001026b */
[----:B------:R-:W-:Y:S01]  /*2330*/  IMAD.WIDE.U32 R154, R156, c[0x0][0x248], R154 ;  /* 0x000092009c9a7a25 */ /* 0x000fe200078e009a */
[-C--:B------:R-:W-:Y:S02]  /*2340*/  SHF.L.U64.HI R102, R20, R3.reuse, c[0x0][0x23c] ;  /* 0x00008f0014667619 */ /* 0x080fe40000010203 */
[----:B------:R-:W-:Y:S01]  /*2350*/  SHF.L.U64.HI R98, R100, R3, c[0x0][0x1e4] ;  /* 0x0000790064627619 */ /* 0x000fe20000010203 */
[----:B------:R-:W-:Y:S01]  /*2360*/  IMAD R163, R156, c[0x0][0x24c], R163 ;  /* 0x000093009ca37a24 */ /* 0x000fe200078e02a3 */
[----:B------:R-:W-:Y:S01]  /*2370*/  MOV R162, R154 ;  /* 0x0000009a00a27202 */ /* 0x000fe20000000f00 */
[----:B------:R-:W-:Y:S01]  /*2380*/  IMAD R17, R102, R15, RZ ;  /* 0x0000000f66117224 */ /* 0x000fe200078e02ff */
[----:B------:R-:W-:Y:S01]  /*2390*/  SHF.L.U64.HI R99, R108, R3, c[0x0][0x25c] ;  /* 0x000097006c637619 */ /* 0x000fe20000010203 */
[----:B------:R-:W-:Y:S01]  /*23a0*/  IMAD R7, R7, c[0x0][0x258], RZ ;  /* 0x0000960007077a24 */ /* 0x000fe200078e02ff */
[----:B------:R-:W-:Y:S01]  /*23b0*/  IADD3 R163, R155, R163, RZ ;  /* 0x000000a39ba37210 */ /* 0x000fe20007ffe0ff */
[-C--:B------:R-:W-:Y:S01]  /*23c0*/  IMAD R6, R0, R104.reuse, R17 ;  /* 0x0000006800067224 */ /* 0x080fe200078e0211 */
[----:B------:R-:W-:Y:S01]  /*23d0*/  SHF.R.S32.HI R145, RZ, 0x1f, R144 ;  /* 0x0000001fff917819 */ /* 0x000fe20000011490 */
[----:B------:R-:W-:Y:S01]  /*23e0*/  IMAD R17, R4, c[0x0][0x1e0], RZ ;  /* 0x0000780004117a24 */ /* 0x000fe200078e02ff */
[----:B------:R-:W-:Y:S01]  /*23f0*/  SHF.R.S32.HI R143, RZ, 0x1f, R142 ;  /* 0x0000001fff8f7819 */ /* 0x000fe2000001148e */
[----:B------:R-:W-:Y:S01]  /*2400*/  IMAD.WIDE.U32 R28, R15, R104, R162 ;  /* 0x000000680f1c7225 */ /* 0x000fe200078e00a2 */
[----:B------:R-:W-:-:S02]  /*2410*/  SHF.L.U32 R100, R100, 0x6, RZ ;  /* 0x0000000664647819 */ /* 0x000fc400000006ff */
[----:B------:R-:W-:Y:S01]  /*2420*/  SHF.L.U32 R108, R108, 0x5, RZ ;  /* 0x000000056c6c7819 */ /* 0x000fe200000006ff */
[----:B------:R-:W-:Y:S01]  /*2430*/  IMAD.WIDE.U32 R24, R9, c[0x0][0x258], R228 ;  /* 0x0000960009187a25 */ /* 0x000fe200078e00e4 */
[----:B------:R-:W-:Y:S02]  /*2440*/  IADD3 R6, R29, R6, RZ ;  /* 0x000000061d067210 */ /* 0x000fe40007ffe0ff */
[----:B------:R-:W-:Y:S01]  /*2450*/  @P0 LEA R22, P2, R28, c[0x0][0x220], 0x1 ;  /* 0x000088001c160a11 */ /* 0x000fe200078408ff */
[----:B------:R-:W-:Y:S02]  /*2460*/  IMAD R7, R9, c[0x0][0x25c], R7 ;  /* 0x0000970009077a24 */ /* 0x000fe400078e0207 */
[----:B------:R-:W-:Y:S01]  /*2470*/  IMAD.WIDE.U32 R26, R160, c[0x0][0x1e0], RZ ;  /* 0x00007800a01a7a25 */ /* 0x000fe200078e00ff */
[----:B------:R-:W-:Y:S02]  /*2480*/  @P0 LEA.HI.X R23, R28, c[0x0][0x224], R6, 0x1, P2 ;  /* 0x000089001c170a11 */ /* 0x000fe400010f0c06 */
[----:B------:R-:W-:Y:S01]  /*2490*/  @P1 IADD3 R9, P2, R106, R28, RZ ;  /* 0x0000001c6a091210 */ /* 0x000fe20007f5e0ff */
[----:B------:R-:W-:Y:S01]  /*24a0*/  IMAD R8, R160, c[0x0][0x1e4], R17 ;  /* 0x00007900a0087a24 */ /* 0x000fe200078e0211 */
[----:B------:R-:W-:Y:S01]  /*24b0*/  IADD3 R25, R25, R7, RZ ;  /* 0x0000000719197210 */ /* 0x000fe20007ffe0ff */
[----:B------:R-:W-:-:S02]  /*24c0*/  IMAD R95, R2, c[0x0][0x268], RZ ;  /* 0x00009a00025f7a24 */ /* 0x000fc400078e02ff */
[----:B------:R-:W-:Y:S01]  /*24d0*/  @P1 IMAD.X R6, R6, 0x1, R105, P2 ;  /* 0x0000000106061824 */ /* 0x000fe200010e0669 */
[----:B------:R-:W-:Y:S01]  /*24e0*/  @P1 LEA R20, P2, R9, c[0x0][0x220], 0x1 ;  /* 0x0000880009141a11 */ /* 0x000fe200078408ff */
[----:B------:R-:W-:Y:S02]  /*24f0*/  IMAD.IADD R27, R27, 0x1, R8 ;  /* 0x000000011b1b7824 */ /* 0x000fe400078e0208 */
[----:B------:R-:W-:Y:S01]  /*2500*/  IMAD R95, R156, c[0x0][0x26c], R95 ;  /* 0x00009b009c5f7a24 */ /* 0x000fe200078e025f */
[----:B------:R-:W-:Y:S01]  /*2510*/  @P1 LEA.HI.X R21, R9, c[0x0][0x224], R6, 0x1, P2 ;  /* 0x0000890009151a11 */ /* 0x000fe200010f0c06 */
[----:B------:R-:W-:Y:S01]  /*2520*/  IMAD.WIDE.U32 R158, R221, c[0x0][0x1e8], R26 ;  /* 0x00007a00dd9e7a25 */ /* 0x000fe200078e001a */
[----:B------:R-:W-:-:S03]  /*2530*/  SHF.R.S32.HI R9, RZ, 0x1f, R217 ;  /* 0x0000001fff097819 */ /* 0x000fc600000114d9 */
[----:B------:R-:W-:-:S04]  /*2540*/  IMAD.WIDE.U32 R6, R221, c[0x0][0x260], R24 ;  /* 0x00009800dd067a25 */ /* 0x000fc800078e0018 */
[C---:B------:R-:W-:Y:S02]  /*2550*/  IMAD R159, R221.reuse, c[0x0][0x1ec], R159 ;  /* 0x00007b00dd9f7a24 */ /* 0x040fe400078e029f */
[----:B------:R-:W-:Y:S02]  /*2560*/  IMAD R7, R221, c[0x0][0x264], R7 ;  /* 0x00009900dd077a24 */ /* 0x000fe400078e0207 */
[----:B------:R-:W-:Y:S02]  /*2570*/  IMAD R2, R9, c[0x0][0x1e0], RZ ;  /* 0x0000780009027a24 */ /* 0x000fe400078e02ff */
[----:B------:R-:W-:-:S04]  /*2580*/  IMAD.WIDE.U32 R156, R156, c[0x0][0x268], R6 ;  /* 0x00009a009c9c7a25 */ /* 0x000fc800078e0006 */
[----:B------:R-:W-:Y:S02]  /*2590*/  IMAD R103, R217, c[0x0][0x1e4], R2 ;  /* 0x00007900d9677a24 */ /* 0x000fe400078e0202 */
[----:B------:R-:W-:Y:S02]  /*25a0*/  IMAD.IADD R95, R157, 0x1, R95 ;  /* 0x000000019d5f7824 */ /* 0x000fe400078e025f */
[----:B------:R-:W-:Y:S01]  /*25b0*/  IMAD.IADD R103, R165, 0x1, R103 ;  /* 0x00000001a5677824 */ /* 0x000fe200078e0267 */
[----:B--2---:R-:W-:Y:S01]  /*25c0*/  @P3 SHF.R.S32.HI R19, RZ, 0x1f, R18 ;  /* 0x0000001fff133819 */ /* 0x004fe20000011412 */
[----:B------:R-:W-:Y:S01]  /*25d0*/  @!P3 IMAD.MOV.U32 R19, RZ, RZ, R16 ;  /* 0x000000ffff13b224 */ /* 0x000fe200078e0010 */
[----:B------:R-:W-:Y:S02]  /*25e0*/  @!P3 MOV R18, R207 ;  /* 0x000000cf0012b202 */ /* 0x000fe40000000f00 */
[----:B------:R-:W-:Y:S02]  /*25f0*/  ISETP.GE.AND P3, PT, R82, c[0x0][0x1d4], PT ;  /* 0x0000750052007a0c */ /* 0x000fe40003f66270 */
[----:B------:R-:W-:-:S02]  /*2600*/  SEL R152, R18, RZ, !P5 ;  /* 0x000000ff12987207 */ /* 0x000fc40006800000 */
[----:B------:R-:W-:Y:S02]  /*2610*/  SEL R127, R19, RZ, !P5 ;  /* 0x000000ff137f7207 */ /* 0x000fe40006800000 */
[----:B------:R-:W-:Y:S01]  /*2620*/  ISETP.GE.AND P5, PT, R228, c[0x0][0x1d4], PT ;  /* 0x00007500e4007a0c */ /* 0x000fe20003fa6270 */
[----:B------:R-:W-:-:S04]  /*2630*/  IMAD.WIDE.U32 R158, R152, c[0x0][0x1f0], R158 ;  /* 0x00007c00989e7a25 */ /* 0x000fc800078e009e */
[----:B------:R-:W-:-:S04]  /*2640*/  IMAD R97, R127, c[0x0][0x1f0], RZ ;  /* 0x00007c007f617a24 */ /* 0x000fc800078e02ff */
[----:B------:R-:W-:-:S04]  /*2650*/  IMAD R97, R152, c[0x0][0x1f4], R97 ;  /* 0x00007d0098617a24 */ /* 0x000fc800078e0261 */
[----:B------:R-:W-:Y:S01]  /*2660*/  @!PT LDS RZ, [RZ] ;  /* 0x00000000fffff984 */ /* 0x000fe20000000800 */
[----:B------:R-:W-:Y:S01]  /*2670*/  @!PT LDS RZ, [RZ] ;  /* 0x00000000fffff984 */ /* 0x000fe20000000800 */
[----:B------:R-:W-:Y:S01]  /*2680*/  @!PT LDS RZ, [RZ] ;  /* 0x00000000fffff984 */ /* 0x000fe20000000800 */
[----:B------:R1:W-:Y:S01]  /*2690*/  @P0 LDGSTS.E.BYPASS.LTC128B.128 [R140+0xc100], [R22.64], !P5 ;  /* 0x0c100000168c0fae */ /* 0x0003e2000e901d48 */
[----:B------:R-:W-:-:S03]  /*26a0*/  IADD3 R97, R159, R97, RZ ;  /* 0x000000619f617210 */ /* 0x000fc60007ffe0ff */
[----:B------:R1:W-:Y:S04]  /*26b0*/  @P0 LDGSTS.E.BYPASS.LTC128B.128 [R140+0xe100], [R22.64+0x80], !P4 ;  /* 0x0e100080168c0fae */ /* 0x0003e8000e101d48 */
[----:B------:R1:W-:Y:S04]  /*26c0*/  @P0 LDGSTS.E.BYPASS.LTC128B.128 [R140+0x10100], [R22.64+0x100], !P3 ;  /* 0x10100100168c0fae */ /* 0x0003e8000d901d48 */
[----:B------:R1:W-:Y:S04]  /*26d0*/  @P1 LDGSTS.E.BYPASS.LTC128B.128 [R140+0xd100], [R20.64], !P5 ;  /* 0x0d100000148c1fae */ /* 0x0003e8000e901d48 */
[----:B------:R1:W-:Y:S04]  /*26e0*/  @P1 LDGSTS.E.BYPASS.LTC128B.128 [R140+0xf100], [R20.64+0x80], !P4 ;  /* 0x0f100080148c1fae */ /* 0x0003e8000e101d48 */
[----:B------:R1:W-:Y:S04]  /*26f0*/  @P1 LDGSTS.E.BYPASS.LTC128B.128 [R140+0x11100], [R20.64+0x100], !P3 ;  /* 0x11100100148c1fae */ /* 0x0003e8000d901d48 */
[----:B------:R-:W0:Y:S01]  /*2700*/  LDGDEPBAR ;  /* 0x00000000000079af */ /* 0x000e220000000000 */
[----:B------:R-:W-:Y:S02]  /*2710*/  WARPSYNC 0xffffffff ;  /* 0xffffffff00007948 */ /* 0x000fe40003800000 */
[----:B------:R-:W-:Y:S01]  /*2720*/  BAR.SYNC.DEFER_BLOCKING 0x0 ;  /* 0x0000000000007b1d */ /* 0x000fe20000010000 */
[----:B------:R-:W-:Y:S01]  /*2730*/  IMAD R2, R99, R15, RZ ;  /* 0x0000000f63027224 */ /* 0x000fe200078e02ff */
[----:B------:R-:W-:Y:S01]  /*2740*/  IADD3 R94, P6, P2, R158, R164, R144 ;  /* 0x000000a49e5e7210 */ /* 0x000fe20007ade090 */
[----:B------:R-:W-:-:S02]  /*2750*/  IMAD.MOV.U32 R6, RZ, RZ, R156 ;  /* 0x000000ffff067224 */ /* 0x000fc400078e009c */
[----:B------:R-:W-:Y:S01]  /*2760*/  IMAD.MOV.U32 R7, RZ, RZ, R95 ;  /* 0x000000ffff077224 */ /* 0x000fe200078e005f */
[----:B------:R-:W-:Y:S01]  /*2770*/  IADD3.X R93, R97, R103, R145, P6, P2 ;  /* 0x00000067615d7210 */ /* 0x000fe200037e4491 */
[-C--:B------:R-:W-:Y:S01]  /*2780*/  IMAD R2, R0, R101.reuse, R2 ;  /* 0x0000006500027224 */ /* 0x080fe200078e0202 */
[----:B------:R-:W-:Y:S01]  /*2790*/  ULDC.U8 UR4, c[0x0][0x298] ;  /* 0x0000a60000047ab9 */ /* 0x000fe20000000000 */
[----:B------:R-:W-:Y:S01]  /*27a0*/  IMAD.WIDE.U32 R6, R15, R101, R6 ;  /* 0x000000650f067225 */ /* 0x000fe200078e0006 */
[----:B------:R-:W-:-:S03]  /*27b0*/  LOP3.LUT P6, RZ, R215, 0x4, RZ, 0xc0, !PT ;  /* 0x00000004d7ff7812 */ /* 0x000fc600078cc0ff */
[----:B------:R-:W-:Y:S01]  /*27c0*/  IMAD.IADD R2, R7, 0x1, R2 ;  /* 0x0000000107027824 */ /* 0x000fe200078e0202 */
[C---:B-1----:R-:W-:Y:S01]  /*27d0*/  @P0 LEA R20, P2, R6.reuse, c[0x0][0x250], 0x1 ;  /* 0x0000940006140a11 */ /* 0x042fe200078408ff */
[C---:B------:R-:W-:Y:S02]  /*27e0*/  IMAD R168, R9.reuse, c[0x0][0x290], RZ ;  /* 0x0000a40009a87a24 */ /* 0x040fe400078e02ff */
[----:B------:R-:W-:Y:S01]  /*27f0*/  IMAD R166, R9, c[0x0][0x280], RZ ;  /* 0x0000a00009a67a24 */ /* 0x000fe200078e02ff */
[----:B------:R-:W-:Y:S01]  /*2800*/  @P0 LEA.HI.X R21, R6, c[0x0][0x254], R2, 0x1, P2 ;  /* 0x0000950006150a11 */ /* 0x000fe200010f0c02 */
[----:B------:R-:W-:Y:S01]  /*2810*/  IMAD.MOV.U32 R96, RZ, RZ, 0x1 ;  /* 0x00000001ff607424 */ /* 0x000fe200078e00ff */
[----:B------:R-:W-:Y:S01]  /*2820*/  @P1 IADD3 R0, P2, R108, R6, RZ ;  /* 0x000000066c001210 */ /* 0x000fe20007f5e0ff */
[----:B------:R-:W-:Y:S02]  /*2830*/  IMAD R127, R127, c[0x0][0x218], RZ ;  /* 0x000086007f7f7a24 */ /* 0x000fe400078e02ff */
[----:B------:R-:W-:Y:S01]  /*2840*/  IMAD.WIDE.U32 R170, R217, c[0x0][0x280], R144 ;  /* 0x0000a000d9aa7a25 */ /* 0x000fe200078e0090 */
[----:B------:R-:W-:Y:S01]  /*2850*/  @!PT LDS RZ, [RZ] ;  /* 0x00000000fffff984 */ /* 0x000fe20000000800 */
[----:B------:R-:W-:Y:S01]  /*2860*/  @!PT LDS RZ, [RZ] ;  /* 0x00000000fffff984 */ /* 0x000fe20000000800 */
[----:B------:R-:W-:Y:S01]  /*2870*/  @!PT LDS RZ, [RZ] ;  /* 0x00000000fffff984 */ /* 0x000fe20000000800 */
[----:B------:R1:W-:Y:S03]  /*2880*/  @P0 LDGSTS.E.BYPASS.LTC128B.128 [R140+0x100], [R20.64], !P5 ;  /* 0x00100000148c0fae */ /* 0x0003e6000e901d48 */
[----:B------:R-:W-:Y:S01]  /*2890*/  @P1 IMAD.X R7, R2, 0x1, R107, P2 ;  /* 0x0000000102071824 */ /* 0x000fe200010e066b */
[----:B------:R1:W-:Y:S01]  /*28a0*/  @P0 LDGSTS.E.BYPASS.LTC128B.128 [R140+0x2100], [R20.64+0x80], !P4 ;  /* 0x02100080148c0fae */ /* 0x0003e2000e101d48 */
[----:B------:R-:W-:Y:S01]  /*28b0*/  @P1 LEA R16, P2, R0, c[0x0][0x250], 0x1 ;  /* 0x0000940000101a11 */ /* 0x000fe200078408ff */
[----:B------:R-:W-:-:S02]  /*28c0*/  IMAD R127, R152, c[0x0][0x21c], R127 ;  /* 0x00008700987f7a24 */ /* 0x000fc400078e027f */
[----:B------:R1:W-:Y:S01]  /*28d0*/  @P0 LDGSTS.E.BYPASS.LTC128B.128 [R140+0x4100], [R20.64+0x100], !P3 ;  /* 0x04100100148c0fae */ /* 0x0003e2000d901d48 */
[----:B------:R-:W-:Y:S01]  /*28e0*/  ISETP.GT.AND P0, PT, R15, R14, PT ;  /* 0x0000000e0f00720c */ /* 0x000fe20003f04270 */
[C---:B------:R-:W-:Y:S01]  /*28f0*/  IMAD R166, R217.reuse, c[0x0][0x284], R166 ;  /* 0x0000a100d9a67a24 */ /* 0x040fe200078e02a6 */
[----:B------:R-:W-:Y:S01]  /*2900*/  @P1 LEA.HI.X R17, R0, c[0x0][0x254], R7, 0x1, P2 ;  /* 0x0000950000111a11 */ /* 0x000fe200010f0c07 */
[----:B------:R-:W-:Y:S01]  /*2910*/  IMAD R168, R217, c[0x0][0x294], R168 ;  /* 0x0000a500d9a87a24 */ /* 0x000fe200078e02a8 */
[----:B------:R-:W-:Y:S01]  /*2920*/  ISETP.GE.AND P2, PT, R144, c[0x0][0x27c], PT ;  /* 0x00009f0090007a0c */ /* 0x000fe20003f46270 */
[----:B------:R-:W-:Y:S02]  /*2930*/  IMAD.IADD R171, R171, 0x1, R166 ;  /* 0x00000001abab7824 */ /* 0x000fe400078e02a6 */
[----:B------:R2:W-:Y:S01]  /*2940*/  @P1 LDGSTS.E.BYPASS.LTC128B.128 [R140+0x1100], [R16.64], !P5 ;  /* 0x01100000108c1fae */ /* 0x0005e2000e901d48 */
[----:B------:R-:W-:-:S03]  /*2950*/  IMAD.WIDE.U32 R172, R217, c[0x0][0x290], R144 ;  /* 0x0000a400d9ac7a25 */ /* 0x000fc600078e0090 */
[----:B------:R2:W-:Y:S01]  /*2960*/  @P1 LDGSTS.E.BYPASS.LTC128B.128 [R140+0x3100], [R16.64+0x80], !P4 ;  /* 0x03100080108c1fae */ /* 0x0005e2000e101d48 */
[----:B------:R-:W-:Y:S01]  /*2970*/  IMAD.WIDE.U32 R22, R217, c[0x0][0x290], R142 ;  /* 0x0000a400d9167a25 */ /* 0x000fe200078e008e */
[----:B------:R-:W-:Y:S02]  /*2980*/  @P0 IADD3 R7, R5, -0x2, RZ ;  /* 0xfffffffe05070810 */ /* 0x000fe40007ffe0ff */
[----:B------:R2:W-:Y:S01]  /*2990*/  @P1 LDGSTS.E.BYPASS.LTC128B.128 [R140+0x5100], [R16.64+0x100], !P3 ;  /* 0x05100100108c1fae */ /* 0x0005e2000d901d48 */
[----:B------:R-:W-:Y:S01]  /*29a0*/  IMAD.IADD R173, R173, 0x1, R168 ;  /* 0x00000001adad7824 */ /* 0x000fe200078e02a8 */
[----:B------:R-:W-:Y:S01]  /*29b0*/  @P0 SHF.R.S32.HI R0, RZ, 0x1f, R7 ;  /* 0x0000001fff000819 */ /* 0x000fe20000011407 */
[----:B------:R-:W-:Y:S01]  /*29c0*/  @P0 IMAD R5, R102, R7, RZ ;  /* 0x0000000766050224 */ /* 0x000fe200078e02ff */
[----:B------:R-:W0:Y:S01]  /*29d0*/  LDGDEPBAR ;  /* 0x00000000000079af */ /* 0x000e220000000000 */
[----:B------:R-:W-:-:S04]  /*29e0*/  @P0 IMAD.WIDE.U32 R6, R7, R104, R162 ;  /* 0x0000006807060225 */ /* 0x000fc800078e00a2 */
[----:B------:R-:W-:Y:S01]  /*29f0*/  @P0 IMAD R0, R0, R104, R5 ;  /* 0x0000006800000224 */ /* 0x000fe200078e0205 */
[----:B------:R-:W-:Y:S01]  /*2a00*/  @P0 LEA R18, P1, R6, c[0x0][0x220], 0x1 ;  /* 0x0000880006120a11 */ /* 0x000fe200078208ff */
[----:B------:R-:W-:Y:S02]  /*2a10*/  IMAD.IADD R169, R168, 0x1, R23 ;  /* 0x00000001a8a97824 */ /* 0x000fe400078e0217 */
[----:B------:R-:W-:Y:S01]  /*2a20*/  @P0 IMAD.IADD R0, R7, 0x1, R0 ;  /* 0x0000000107000824 */ /* 0x000fe200078e0200 */
[----:B------:R-:W-:Y:S01]  /*2a30*/  SEL R7, RZ, c[0x0][0x27c], !P2 ;  /* 0x00009f00ff077a07 */ /* 0x000fe20005000000 */
[----:B------:R-:W-:Y:S02]  /*2a40*/  IMAD.MOV.U32 R168, RZ, RZ, R22 ;  /* 0x000000ffffa87224 */ /* 0x000fe400078e0016 */
[----:B------:R-:W-:Y:S01]  /*2a50*/  IMAD.MOV.U32 R112, RZ, RZ, c[0x0][0x290] ;  /* 0x0000a400ff707624 */ /* 0x000fe200078e00ff */
[----:B------:R-:W-:Y:S01]  /*2a60*/  @P0 LEA.HI.X R19, R6, c[0x0][0x224], R0, 0x1, P1 ;  /* 0x0000890006130a11 */ /* 0x000fe200008f0c00 */
[----:B------:R-:W-:Y:S01]  /*2a70*/  IMAD.MOV.U32 R6, RZ, RZ, c[0x0][0x27c] ;  /* 0x00009f00ff067624 */ /* 0x000fe200078e00ff */
[----:B-1----:R-:W-:Y:S01]  /*2a80*/  @P0 LEA R20, P1, R106, R18, 0x1 ;  /* 0x000000126a140211 */ /* 0x002fe200078208ff */
[----:B------:R-:W-:Y:S01]  /*2a90*/  IMAD.IADD R7, R144, 0x1, R7 ;  /* 0x0000000190077824 */ /* 0x000fe200078e0207 */
[----:B------:R-:W-:Y:S01]  /*2aa0*/  SHF.L.U64.HI R110, R112, R3, c[0x0][0x294] ;  /* 0x0000a500706e7619 */ /* 0x000fe20000010203 */
[----:B------:R-:W-:Y:S01]  /*2ab0*/  IMAD.SHL.U32 R6, R6, 0x2, RZ ;  /* 0x0000000206067824 */ /* 0x000fe200078e00ff */
[----:B------:R-:W-:Y:S01]  /*2ac0*/  @P0 LEA.HI.X R21, R106, R19, R105, 0x1, P1 ;  /* 0x000000136a150211 */ /* 0x000fe200008f0c69 */
[----:B------:R1:W-:Y:S01]  /*2ad0*/  @P0 LDGSTS.E.BYPASS.LTC128B.128 [R140+0x12100], [R18.64], !P5 ;  /* 0x12100000128c0fae */ /* 0x0003e2000e901d48 */
[----:B------:R-:W-:Y:S01]  /*2ae0*/  ISETP.GE.AND P1, PT, R139, c[0x0][0x27c], PT ;  /* 0x00009f008b007a0c */ /* 0x000fe20003f26270 */
[----:B------:R-:W-:Y:S01]  /*2af0*/  IMAD.MOV.U32 R116, RZ, RZ, c[0x0][0x280] ;  /* 0x0000a000ff747624 */ /* 0x000fe200078e00ff */
[C---:B--2---:R-:W-:Y:S01]  /*2b00*/  IADD3 R17, -R6.reuse, c[0x0][0x1d4], RZ ;  /* 0x0000750006117a10 */ /* 0x044fe20007ffe1ff */
[----:B------:R1:W-:Y:S01]  /*2b10*/  @P0 LDGSTS.E.BYPASS.LTC128B.128 [R140+0x14100], [R18.64+0x80], !P4 ;  /* 0x14100080128c0fae */ /* 0x0003e2000e101d48 */
[----:B------:R-:W-:Y:S01]  /*2b20*/  SEL R2, RZ, c[0x0][0x27c], !P1 ;  /* 0x00009f00ff027a07 */ /* 0x000fe20004800000 */
[----:B-----5:R-:W-:Y:S01]  /*2b30*/  IMAD.WIDE.U32 R172, R81, c[0x0][0x290], R172 ;  /* 0x0000a40051ac7a25 */ /* 0x020fe200078e00ac */
[----:B------:R-:W-:Y:S01]  /*2b40*/  SEL R0, R6, R17, !P2 ;  /* 0x0000001106007207 */ /* 0x000fe20005000000 */
[----:B------:R1:W-:Y:S01]  /*2b50*/  @P0 LDGSTS.E.BYPASS.LTC128B.128 [R140+0x16100], [R18.64+0x100], !P3 ;  /* 0x16100100128c0fae */ /* 0x0003e2000d901d48 */
[----:B------:R-:W-:Y:S01]  /*2b60*/  SHF.R.S32.HI R16, RZ, 0x1f, R7 ;  /* 0x0000001fff107819 */ /* 0x000fe20000011407 */
[----:B------:R-:W-:Y:S01]  /*2b70*/  IMAD.IADD R2, R139, 0x1, R2 ;  /* 0x000000018b027824 */ /* 0x000fe200078e0202 */
[----:B------:R-:W-:Y:S01]  /*2b80*/  SHF.L.U64.HI R114, R116, R3, c[0x0][0x284] ;  /* 0x0000a10074727619 */ /* 0x000fe20000010203 */
[----:B------:R2:W-:Y:S01]  /*2b90*/  @P0 LDGSTS.E.BYPASS.LTC128B.128 [R140+0x13100], [R20.64], !P5 ;  /* 0x13100000148c0fae */ /* 0x0005e2000e901d48 */
[----:B------:R-:W-:-:S03]  /*2ba0*/  IMAD.WIDE.U32 R170, R81, c[0x0][0x280], R170 ;  /* 0x0000a00051aa7a25 */ /* 0x000fc600078e00aa */
[----:B------:R2:W-:Y:S01]  /*2bb0*/  @P0 LDGSTS.E.BYPASS.LTC128B.128 [R140+0x15100], [R20.64+0x80], !P4 ;  /* 0x15100080148c0fae */ /* 0x0005e2000e101d48 */
[----:B------:R-:W-:-:S03]  /*2bc0*/  IMAD.WIDE.U32 R168, R81, c[0x0][0x290], R168 ;  /* 0x0000a40051a87a25 */ /* 0x000fc600078e00a8 */
[----:B------:R2:W-:Y:S01]  /*2bd0*/  @P0 LDGSTS.E.BYPASS.LTC128B.128 [R140+0x17100], [R20.64+0x100], !P3 ;  /* 0x17100100148c0fae */ /* 0x0005e2000d901d48 */
[----:B------:R-:W-:Y:S01]  /*2be0*/  ISETP.GE.AND P0, PT, R138, c[0x0][0x27c], PT ;  /* 0x00009f008a007a0c */ /* 0x000fe20003f06270 */
[----:B------:R-:W-:Y:S02]  /*2bf0*/  IMAD.MOV.U32 R59, RZ, RZ, 0x1 ;  /* 0x00000001ff3b7424 */ /* 0x000fe400078e00ff */
[----:B------:R-:W0:Y:S01]  /*2c00*/  LDGDEPBAR ;  /* 0x00000000000079af */ /* 0x000e220000000000 */
[----:B------:R-:W-:Y:S01]  /*2c10*/  SEL R5, RZ, c[0x0][0x27c], !P0 ;  /* 0x00009f00ff057a07 */ /* 0x000fe20004000000 */
[----:B------:R-:W-:Y:S02]  /*2c20*/  IMAD.MOV.U32 R47, RZ, RZ, RZ ;  /* 0x000000ffff2f7224 */ /* 0x000fe400078e00ff */
[----:B------:R-:W-:Y:S02]  /*2c30*/  IMAD.SHL.U32 R112, R112, 0x40, RZ ;  /* 0x0000004070707824 */ /* 0x000fe400078e00ff */
[----:B------:R-:W-:-:S02]  /*2c40*/  IMAD.IADD R5, R138, 0x1, R5 ;  /* 0x000000018a057824 */ /* 0x000fc400078e0205 */
[----:B------:R-:W-:Y:S01]  /*2c50*/  IMAD.SHL.U32 R116, R116, 0x40, RZ ;  /* 0x0000004074747824 */ /* 0x000fe200078e00ff */
[CC--:B-1----:R-:W-:Y:S02]  /*2c60*/  SEL R18, R6.reuse, R17.reuse, !P1 ;  /* 0x0000001106127207 */ /* 0x0c2fe40004800000 */
[----:B------:R-:W-:Y:S02]  /*2c70*/  IADD3 R160, P1, R217, R160, RZ ;  /* 0x000000a0d9a07210 */ /* 0x000fe40007f3e0ff */
[----:B------:R-:W-:Y:S02]  /*2c80*/  SEL R17, R6, R17, !P0 ;  /* 0x0000001106117207 */ /* 0x000fe40004000000 */
[----:B------:R-:W-:Y:S01]  /*2c90*/  ISETP.LE.AND P0, PT, R96, c[0x0][0x27c], PT ;  /* 0x00009f0060007a0c */ /* 0x000fe20003f03270 */
[----:B------:R-:W-:Y:S01]  /*2ca0*/  IMAD.X R161, R4, 0x1, R9, P1 ;  /* 0x0000000104a17824 */ /* 0x000fe200008e0609 */
[----:B------:R-:W-:Y:S01]  /*2cb0*/  LEA.HI R6, R16, R7, RZ, 0x3 ;  /* 0x0000000710067211 */ /* 0x000fe200078f18ff */
[----:B------:R-:W-:Y:S01]  /*2cc0*/  IMAD.WIDE.U32 R8, R221, c[0x0][0x210], R144 ;  /* 0x00008400dd087a25 */ /* 0x000fe200078e0090 */
[----:B------:R-:W-:-:S02]  /*2cd0*/  P2R R4, PR, RZ, 0x1 ;  /* 0x00000001ff047803 */ /* 0x000fc40000000000 */
[----:B------:R-:W-:Y:S01]  /*2ce0*/  LEA.HI R16, R16, R7, RZ, 0x6 ;  /* 0x0000000710107211 */ /* 0x000fe200078f30ff */
[----:B------:R-:W-:Y:S01]  /*2cf0*/  IMAD R9, R221, c[0x0][0x214], R9 ;  /* 0x00008500dd097a24 */ /* 0x000fe200078e0209 */
[----:B------:R-:W-:Y:S01]  /*2d00*/  SHF.R.S32.HI R7, RZ, 0x1f, R0 ;  /* 0x0000001fff077819 */ /* 0x000fe20000011400 */
[----:B--2---:R-:W-:Y:S01]  /*2d10*/  IMAD.WIDE.U32 R20, R217, c[0x0][0x280], R142 ;  /* 0x0000a000d9147a25 */ /* 0x004fe200078e008e */
[----:B------:R-:W-:Y:S02]  /*2d20*/  LOP3.LUT R22, R83, 0x38, R6, 0xf8, !PT ;  /* 0x0000003853167812 */ /* 0x000fe400078ef806 */
[----:B------:R-:W-:Y:S01]  /*2d30*/  LEA.HI R7, R7, R0, RZ, 0x4 ;  /* 0x0000000007077211 */ /* 0x000fe200078f20ff */
[----:B------:R-:W-:Y:S01]  /*2d40*/  IMAD.WIDE.U32 R152, R152, c[0x0][0x218], R8 ;  /* 0x0000860098987a25 */ /* 0x000fe200078e0008 */
[----:B------:R-:W-:Y:S02]  /*2d50*/  SHF.R.S32.HI R9, RZ, 0x1f, R2 ;  /* 0x0000001fff097819 */ /* 0x000fe40000011402 */
[----:B------:R-:W-:Y:S01]  /*2d60*/  SHF.R.S32.HI R8, RZ, 0x1f, R5 ;  /* 0x0000001fff087819 */ /* 0x000fe20000011405 */
[----:B------:R-:W-:Y:S01]  /*2d70*/  IMAD.IADD R167, R166, 0x1, R21 ;  /* 0x00000001a6a77824 */ /* 0x000fe200078e0215 */
[CC--:B------:R-:W-:Y:S01]  /*2d80*/  LEA.HI R4, R9.reuse, R2.reuse, RZ, 0x3 ;  /* 0x0000000209047211 */ /* 0x0c0fe200078f18ff */
[----:B------:R-:W-:Y:S01]  /*2d90*/  IMAD.MOV.U32 R166, RZ, RZ, R20 ;  /* 0x000000ffffa67224 */ /* 0x000fe200078e0014 */
[----:B------:R-:W-:Y:S01]  /*2da0*/  LEA.HI R9, R9, R2, RZ, 0x6 ;  /* 0x0000000209097211 */ /* 0x000fe200078f30ff */
[----:B------:R-:W-:Y:S01]  /*2db0*/  IMAD.SHL.U32 R16, R16, 0x40, RZ ;  /* 0x0000004010107824 */ /* 0x000fe200078e00ff */
[----:B------:R-:W-:Y:S01]  /*2dc0*/  LEA.HI R2, R8, R5, RZ, 0x3 ;  /* 0x0000000508027211 */ /* 0x000fe200078f18ff */
[----:B------:R-:W-:Y:S01]  /*2dd0*/  IMAD.WIDE.U32 R166, R81, c[0x0][0x280], R166 ;  /* 0x0000a00051a67a25 */ /* 0x000fe200078e00a6 */
[----:B------:R-:W-:-:S02]  /*2de0*/  LOP3.LUT R20, R83, 0x38, R4, 0xf8, !PT ;  /* 0x0000003853147812 */ /* 0x000fc400078ef804 */
[----:B------:R-:W-:Y:S01]  /*2df0*/  LEA.HI R8, R8, R5, RZ, 0x6 ;  /* 0x0000000508087211 */ /* 0x000fe200078f30ff */
[----:B------:R-:W-:Y:S01]  /*2e00*/  IMAD.SHL.U32 R9, R9, 0x40, RZ ;  /* 0x0000004009097824 */ /* 0x000fe200078e00ff */
[----:B------:R-:W-:Y:S01]  /*2e10*/  SHF.R.S32.HI R5, RZ, 0x1f, R18 ;  /* 0x0000001fff057819 */ /* 0x000fe20000011412 */
[----:B------:R-:W-:Y:S01]  /*2e20*/  IMAD.IADD R127, R153, 0x1, R127 ;  /* 0x00000001997f7824 */ /* 0x000fe200078e027f */
[----:B------:R-:W-:Y:S01]  /*2e30*/  SHF.R.S32.HI R0, RZ, 0x1f, R17 ;  /* 0x0000001fff007819 */ /* 0x000fe20000011411 */
[----:B------:R-:W-:Y:S01]  /*2e40*/  IMAD.SHL.U32 R8, R8, 0x40, RZ ;  /* 0x0000004008087824 */ /* 0x000fe200078e00ff */
[----:B------:R-:W-:Y:S02]  /*2e50*/  LOP3.LUT R9, R9, 0xfffff000, RZ, 0xc0, !PT ;  /* 0xfffff00009097812 */ /* 0x000fe400078ec0ff */
[----:B------:R-:W-:Y:S02]  /*2e60*/  LOP3.LUT R117, R20, R13, RZ, 0x3c, !PT ;  /* 0x0000000d14757212 */ /* 0x000fe400078e3cff */
[----:B------:R-:W-:-:S02]  /*2e70*/  LEA.HI R5, R5, R18, RZ, 0x4 ;  /* 0x0000001205057211 */ /* 0x000fc400078f20ff */
[----:B------:R-:W-:Y:S02]  /*2e80*/  LEA.HI R0, R0, R17, RZ, 0x4 ;  /* 0x0000001100007211 */ /* 0x000fe400078f20ff */
[----:B------:R-:W-:Y:S02]  /*2e90*/  IADD3 R117, R117, R9, R12 ;  /* 0x0000000975757210 */ /* 0x000fe40007ffe00c */
[----:B------:R-:W-:Y:S02]  /*2ea0*/  SHF.R.S32.HI R9, RZ, 0x4, R7 ;  /* 0x00000004ff097819 */ /* 0x000fe40000011407 */
[----:B------:R-:W-:Y:S02]  /*2eb0*/  SHF.R.S32.HI R7, RZ, 0x4, R5 ;  /* 0x00000004ff077819 */ /* 0x000fe40000011405 */
[----:B------:R-:W-:Y:S02]  /*2ec0*/  SHF.R.S32.HI R5, RZ, 0x4, R0 ;  /* 0x00000004ff057819 */ /* 0x000fe40000011400 */
[----:B------:R-:W-:-:S02]  /*2ed0*/  LOP3.LUT R16, R16, 0xfffff000, RZ, 0xc0, !PT ;  /* 0xfffff00010107812 */ /* 0x000fc400078ec0ff */
[----:B------:R-:W-:Y:S02]  /*2ee0*/  LOP3.LUT R119, R22, R13, RZ, 0x3c, !PT ;  /* 0x0000000d16777212 */ /* 0x000fe400078e3cff */
[----:B------:R-:W-:Y:S02]  /*2ef0*/  LEA.HI.SX32 R118, R2, R5, 0x1d ;  /* 0x0000000502767211 */ /* 0x000fe400078feaff */
[----:B------:R-:W-:Y:S02]  /*2f00*/  LEA.HI.SX32 R122, R6, R9, 0x1d ;  /* 0x00000009067a7211 */ /* 0x000fe400078feaff */
[----:B------:R-:W-:Y:S02]  /*2f10*/  IADD3 R119, R119, R16, R12 ;  /* 0x0000001077777210 */ /* 0x000fe40007ffe00c */
[----:B------:R-:W-:Y:S02]  /*2f20*/  SHF.R.S32.HI R9, RZ, 0x1f, R118 ;  /* 0x0000001fff097819 */ /* 0x000fe40000011476 */
[----:B------:R-:W-:-:S02]  /*2f30*/  LOP3.LUT R16, R83, 0x38, R2, 0xf8, !PT ;  /* 0x0000003853107812 */ /* 0x000fc400078ef802 */
[----:B------:R-:W-:Y:S02]  /*2f40*/  LEA.HI.SX32 R120, R4, R7, 0x1d ;  /* 0x0000000704787211 */ /* 0x000fe400078feaff */
[----:B------:R-:W-:Y:S01]  /*2f50*/  LEA.HI R0, R9, R118, RZ, 0x3 ;  /* 0x0000007609007211 */ /* 0x000fe200078f18ff */
[----:B------:R-:W-:Y:S01]  /*2f60*/  IMAD.SHL.U32 R118, R118, 0x8, RZ ;  /* 0x0000000876767824 */ /* 0x000fe200078e00ff */
[----:B------:R-:W-:Y:S02]  /*2f70*/  LOP3.LUT R8, R8, 0xfffff000, RZ, 0xc0, !PT ;  /* 0xfffff00008087812 */ /* 0x000fe400078ec0ff */
[----:B------:R-:W-:Y:S01]  /*2f80*/  LOP3.LUT R115, R16, R13, RZ, 0x3c, !PT ;  /* 0x0000000d10737212 */ /* 0x000fe200078e3cff */
[----:B------:R-:W-:Y:S01]  /*2f90*/  IMAD.SHL.U32 R0, R0, 0x200, RZ ;  /* 0x0000020000007824 */ /* 0x000fe200078e00ff */
[----:B------:R-:W-:Y:S02]  /*2fa0*/  SHF.R.S32.HI R7, RZ, 0x1f, R122 ;  /* 0x0000001fff077819 */ /* 0x000fe4000001147a */
[----:B------:R-:W-:-:S02]  /*2fb0*/  SHF.R.S32.HI R5, RZ, 0x1f, R120 ;  /* 0x0000001fff057819 */ /* 0x000fc40000011478 */
[----:B------:R-:W-:Y:S02]  /*2fc0*/  IADD3 R115, R115, R8, R12 ;  /* 0x0000000873737210 */ /* 0x000fe40007ffe00c */
[----:B------:R-:W-:Y:S02]  /*2fd0*/  LOP3.LUT R16, R83, 0x38, R118, 0xf8, !PT ;  /* 0x0000003853107812 */ /* 0x000fe400078ef876 */
[----:B------:R-:W-:Y:S02]  /*2fe0*/  SHF.R.S32.HI R8, RZ, 0x1f, R81 ;  /* 0x0000001fff087819 */ /* 0x000fe40000011451 */
[----:B------:R-:W-:Y:S01]  /*2ff0*/  LEA.HI R7, R7, R122, RZ, 0x3 ;  /* 0x0000007a07077211 */ /* 0x000fe200078f18ff */
[----:B------:R-:W-:Y:S01]  /*3000*/  IMAD.SHL.U32 R122, R122, 0x8, RZ ;  /* 0x000000087a7a7824 */ /* 0x000fe200078e00ff */
[----:B------:R-:W-:Y:S01]  /*3010*/  LEA.HI R5, R5, R120, RZ, 0x3 ;  /* 0x0000007805057211 */ /* 0x000fe200078f18ff */
[----:B------:R-:W-:Y:S01]  /*3020*/  IMAD.SHL.U32 R120, R120, 0x8, RZ ;  /* 0x0000000878787824 */ /* 0x000fe200078e00ff */
[-C--:B------:R-:W-:Y:S01]  /*3030*/  LOP3.LUT R109, R16, R13.reuse, RZ, 0x3c, !PT ;  /* 0x0000000d106d7212 */ /* 0x080fe200078e3cff */
[----:B------:R-:W-:Y:S01]  /*3040*/  IMAD R16, R8, c[0x0][0x290], RZ ;  /* 0x0000a40008107a24 */ /* 0x000fe200078e02ff */
[----:B------:R-:W-:Y:S01]  /*3050*/  LOP3.LUT R0, R0, 0xfffff000, RZ, 0xc0, !PT ;  /* 0xfffff00000007812 */ /* 0x000fe200078ec0ff */
[----:B------:R-:W-:Y:S01]  /*3060*/  IMAD.SHL.U32 R7, R7, 0x200, RZ ;  /* 0x0000020007077824 */ /* 0x000fe200078e00ff */
[----:B------:R-:W-:Y:S01]  /*3070*/  LOP3.LUT R20, R83, 0x38, R122, 0xf8, !PT ;  /* 0x0000003853147812 */ /* 0x000fe200078ef87a */
[----:B------:R-:W-:Y:S01]  /*3080*/  IMAD.SHL.U32 R5, R5, 0x200, RZ ;  /* 0x0000020005057824 */ /* 0x000fe200078e00ff */
[----:B------:R-:W-:Y:S01]  /*3090*/  LOP3.LUT R18, R83, 0x38, R120, 0xf8, !PT ;  /* 0x0000003853127812 */ /* 0x000fe200078ef878 */
[----:B------:R-:W-:Y:S01]  /*30a0*/  IMAD R8, R8, c[0x0][0x280], RZ ;  /* 0x0000a00008087a24 */ /* 0x000fe200078e02ff */
[----:B------:R-:W-:Y:S01]  /*30b0*/  IADD3 R109, R109, R0, R12 ;  /* 0x000000006d6d7210 */ /* 0x000fe20007ffe00c */
[C---:B------:R-:W-:Y:S01]  /*30c0*/  IMAD R123, R81.reuse, c[0x0][0x294], R16 ;  /* 0x0000a500517b7a24 */ /* 0x040fe200078e0210 */
[-C--:B------:R-:W-:Y:S01]  /*30d0*/  LOP3.LUT R113, R20, R13.reuse, RZ, 0x3c, !PT ;  /* 0x0000000d14717212 */ /* 0x080fe200078e3cff */
[----:B------:R-:W-:Y:S01]  /*30e0*/  IMAD R121, R81, c[0x0][0x284], R8 ;  /* 0x0000a10051797a24 */ /* 0x000fe200078e0208 */
[----:B------:R-:W-:Y:S01]  /*30f0*/  LOP3.LUT R111, R18, R13, RZ, 0x3c, !PT ;  /* 0x0000000d126f7212 */ /* 0x000fe200078e3cff */
[----:B------:R-:W-:Y:S01]  /*3100*/  IMAD.IADD R125, R173, 0x1, R123 ;  /* 0x00000001ad7d7824 */ /* 0x000fe200078e027b */
[----:B------:R-:W-:Y:S01]  /*3110*/  LOP3.LUT R7, R7, 0xfffff000, RZ, 0xc0, !PT ;  /* 0xfffff00007077812 */ /* 0x000fe200078ec0ff */
[----:B------:R-:W-:Y:S01]  /*3120*/  IMAD.IADD R124, R171, 0x1, R121 ;  /* 0x00000001ab7c7824 */ /* 0x000fe200078e0279 */
[----:B------:R-:W-:Y:S01]  /*3130*/  LOP3.LUT R5, R5, 0xfffff000, RZ, 0xc0, !PT ;  /* 0xfffff00005057812 */ /* 0x000fe200078ec0ff */
[----:B------:R-:W-:Y:S01]  /*3140*/  IMAD.IADD R123, R123, 0x1, R169 ;  /* 0x000000017b7b7824 */ /* 0x000fe200078e02a9 */
[----:B------:R-:W-:Y:S01]  /*3150*/  LOP3.LUT R0, R83, 0x18, R144, 0xf8, !PT ;  /* 0x0000001853007812 */ /* 0x000fe200078ef890 */
[----:B------:R-:W-:Y:S01]  /*3160*/  IMAD.IADD R121, R121, 0x1, R167 ;  /* 0x0000000179797824 */ /* 0x000fe200078e02a7 */
[----:B------:R-:W-:-:S02]  /*3170*/  LOP3.LUT R133, R6, 0xfffffff8, RZ, 0xc0, !PT ;  /* 0xfffffff806857812 */ /* 0x000fc400078ec0ff */
[----:B------:R-:W-:Y:S02]  /*3180*/  LOP3.LUT R131, R4, 0xfffffff8, RZ, 0xc0, !PT ;  /* 0xfffffff804837812 */ /* 0x000fe400078ec0ff */
[----:B------:R-:W-:Y:S02]  /*3190*/  LOP3.LUT R129, R2, 0xfffffff8, RZ, 0xc0, !PT ;  /* 0xfffffff802817812 */ /* 0x000fe400078ec0ff */
[----:B------:R-:W-:Y:S02]  /*31a0*/  ISETP.NE.AND P0, PT, RZ, UR4, PT ;  /* 0x00000004ff007c0c */ /* 0x000fe4000bf05270 */
[--C-:B------:R-:W-:Y:S02]  /*31b0*/  IADD3 R113, R113, R7, R12.reuse ;  /* 0x0000000771717210 */ /* 0x100fe40007ffe00c */
[----:B------:R-:W-:Y:S02]  /*31c0*/  IADD3 R111, R111, R5, R12 ;  /* 0x000000056f6f7210 */ /* 0x000fe40007ffe00c */
[----:B------:R-:W-:-:S02]  /*31d0*/  LOP3.LUT R0, R12, R0, R13, 0xf6, !PT ;  /* 0x000000000c007212 */ /* 0x000fc400078ef60d */
[----:B------:R-:W-:Y:S02]  /*31e0*/  SHF.R.S32.HI R150, RZ, 0x1f, R133 ;  /* 0x0000001fff967819 */ /* 0x000fe40000011485 */
[----:B------:R-:W-:Y:S02]  /*31f0*/  SHF.R.S32.HI R148, RZ, 0x1f, R131 ;  /* 0x0000001fff947819 */ /* 0x000fe40000011483 */
[----:B------:R-:W-:Y:S02]  /*3200*/  SHF.R.S32.HI R134, RZ, 0x1f, R129 ;  /* 0x0000001fff867819 */ /* 0x000fe40000011481 */
[----:B------:R-:W-:Y:S02]  /*3210*/  SHF.R.S32.HI R132, RZ, 0x1f, R122 ;  /* 0x0000001fff847819 */ /* 0x000fe4000001147a */
[----:B------:R-:W-:Y:S02]  /*3220*/  SHF.R.S32.HI R130, RZ, 0x1f, R120 ;  /* 0x0000001fff827819 */ /* 0x000fe40000011478 */
[----:B------:R-:W-:-:S02]  /*3230*/  SHF.R.S32.HI R128, RZ, 0x1f, R118 ;  /* 0x0000001fff807819 */ /* 0x000fc40000011476 */
[----:B------:R-:W-:Y:S02]  /*3240*/  P2R R135, PR, RZ, 0x1 ;  /* 0x00000001ff877803 */ /* 0x000fe40000000000 */
.L_x_1851:
        /* <DEDUP_REMOVED lines=21> */
[----:B------:R-:W-:Y:S01]  /*33a0*/  ISETP.NE.AND P1, PT, R135, RZ, PT ;  /* 0x000000ff8700720c */ /* 0x000fe20003f25270 */
        /* <DEDUP_REMOVED lines=72> */
.L_x_1831:
[----:B------:R-:W-:Y:S05]  /*3830*/  BSYNC B0 ;  /* 0x0000000000007941 */ /* 0x000fea0003800000 */
.L_x_1830:
        /* <DEDUP_REMOVED lines=99> */
.L_x_1834:
[----:B------:R-:W-:Y:S05]  /*3e70*/  BSYNC B0 ;  /* 0x0000000000007941 */ /* 0x000fea0003800000 */
.L_x_1833:
        /* <DEDUP_REMOVED lines=56> */
.L_x_1836:
[----:B------:R-:W-:Y:S05]  /*4200*/  BSYNC B0 ;  /* 0x0000000000007941 */ /* 0x000fea0003800000 */
.L_x_1835:
        /* <DEDUP_REMOVED lines=16> */
[----:B------:R-:W-:Y:S01]  /*4310*/  @!P0 LOP3.LUT R38, R65, 0xffff0000, RZ, 0xc0, !PT ;  /* 0xffff000041268812 */ /* 0x000fe200078ec0ff */
[C---:B------:R-:W-:Y:S01]  /*4320*/  @!P0 IMAD.U32 R29, R28.reuse, 0x10000, RZ ;  /* 0x000100001c1d8824 */ /* 0x040fe200078e00ff */
        /* <DEDUP_REMOVED lines=38> */
.L_x_1838:
[----:B------:R-:W-:Y:S05]  /*4590*/  BSYNC B0 ;  /* 0x0000000000007941 */ /* 0x000fea0003800000 */
.L_x_1837:
        /* <DEDUP_REMOVED lines=57> */
.L_x_1840:
[----:B------:R-:W-:Y:S05]  /*4930*/  BSYNC B0 ;  /* 0x0000000000007941 */ /* 0x000fea0003800000 */
.L_x_1839:
        /* <DEDUP_REMOVED lines=57> */
.L_x_1842:
[----:B------:R-:W-:Y:S05]  /*4cd0*/  BSYNC B0 ;  /* 0x0000000000007941 */ /* 0x000fea0003800000 */
.L_x_1841:
        /* <DEDUP_REMOVED lines=57> */
.L_x_1829:
        /* <DEDUP_REMOVED lines=47> */
.L_x_1844:
[----:B------:R-:W-:Y:S05]  /*5360*/  BSYNC B0 ;  /* 0x0000000000007941 */ /* 0x000fea0003800000 */
.L_x_1843:
        /* <DEDUP_REMOVED lines=40> */
[--C-:B------:R-:W-:Y:S01]  /*55f0*/  IMAD.IADD R184, R113, 0x1, R176.reuse ;  /* 0x0000000171b87824 */ /* 0x100fe200078e02b0 */
[C---:B------:R-:W-:Y:S01]  /*5600*/  IADD3 R179, P1, P0, R158.reuse, R175, R133 ;  /* 0x000000af9eb37210 */ /* 0x040fe2000783e085 */
[----:B------:R-:W-:Y:S01]  /*5610*/  IMAD.IADD R183, R119, 0x1, R176 ;  /* 0x0000000177b77824 */ /* 0x000fe200078e02b0 */
[----:B------:R-:W-:Y:S01]  /*5620*/  MOV R40, R33 ;  /* 0x0000002100287202 */ /* 0x000fe20000000f00 */
[----:B------:R-:W-:Y:S01]  /*5630*/  IMAD.MOV.U32 R44, RZ, RZ, R49 ;  /* 0x000000ffff2c7224 */ /* 0x000fe200078e0031 */
[CC--:B------:R-:W-:Y:S01]  /*5640*/  IADD3.X R178, R97.reuse, R174.reuse, R150, P1, P0 ;  /* 0x000000ae61b27210 */ /* 0x0c0fe20000fe0496 */
[----:B------:R-:W-:Y:S02]  /*5650*/  IMAD.MOV.U32 R42, RZ, RZ, R34 ;  /* 0x000000ffff2a7224 */ /* 0x000fe400078e0022 */
[----:B------:R-:W-:Y:S02]  /*5660*/  IMAD.MOV.U32 R52, RZ, RZ, R48 ;  /* 0x000000ffff347224 */ /* 0x000fe400078e0030 */
        /* <DEDUP_REMOVED lines=8> */
[----:B------:R-:W-:Y:S01]  /*56f0*/  IMAD.SHL.U32 R182, R184, 0x2, RZ ;  /* 0x00000002b8b67824 */ /* 0x000fe200078e00ff */
[----:B------:R-:W-:Y:S02]  /*5700*/  SHF.L.U32 R177, R183, 0x1, RZ ;  /* 0x00000001b7b17819 */ /* 0x000fe400000006ff */
[----:B------:R-:W-:Y:S02]  /*5710*/  ISETP.GE.AND P0, PT, R144, c[0x0][0x27c], PT ;  /* 0x00009f0090007a0c */ /* 0x000fe40003f06270 */
[----:B------:R-:W1:Y:S08]  /*5720*/  LDS.128 R20, [R182+0xc100] ;  /* 0x00c10000b6147984 */ /* 0x000e700000000c00 */
[----:B------:R-:W2:Y:S03]  /*5730*/  LDS.128 R72, [R177+0xc100] ;  /* 0x00c10000b1487984 */ /* 0x000ea60000000c00 */
        /* <DEDUP_REMOVED lines=10> */
[----:B------:R-:W-:Y:S02]  /*57e0*/  @!P0 PRMT R40, R40, 0x5410, R43 ;  /* 0x0000541028288816 */ /* 0x000fe4000000002b */
[----:B------:R-:W-:Y:S02]  /*57f0*/  @!P0 PRMT R58, R46, 0x5410, R51 ;  /* 0x000054102e3a8816 */ /* 0x000fe40000000033 */
[--C-:B------:R-:W-:Y:S02]  /*5800*/  @!P0 SHF.R.U64 R45, R34, 0x10, R35.reuse ;  /* 0x00000010222d8819 */ /* 0x100fe40000001223 */
[----:B------:R-:W-:Y:S01]  /*5810*/  @!P0 SHF.R.U32.HI R34, RZ, 0x10, R35 ;  /* 0x00000010ff228819 */ /* 0x000fe20000011623 */
[----:B------:R-:W-:Y:S01]  /*5820*/  @!P0 IMAD.U32 R56, R58, 0x10000, RZ ;  /* 0x000100003a388824 */ /* 0x000fe200078e00ff */
[C---:B------:R-:W-:Y:S02]  /*5830*/  @!P0 SHF.L.U32 R46, R48.reuse, 0x10, RZ ;  /* 0x00000010302e8819 */ /* 0x040fe400000006ff */
[----:B------:R-:W-:Y:S02]  /*5840*/  @!P0 LOP3.LUT R48, R48, 0xffff0000, RZ, 0xc0, !PT ;  /* 0xffff000030308812 */ /* 0x000fe400078ec0ff */
[----:B------:R-:W-:Y:S01]  /*5850*/  @!P0 LOP3.LUT R58, R58, 0xffff0000, RZ, 0xc0, !PT ;  /* 0xffff00003a3a8812 */ /* 0x000fe200078ec0ff */
[----:B-1----:R-:W-:Y:S01]  /*5860*/  @!P0 IMAD.U32 R43, R21, 0x10000, RZ ;  /* 0x00010000152b8824 */ /* 0x002fe200078e00ff */
[----:B------:R-:W-:Y:S02]  /*5870*/  @!P0 SHF.R.U64 R32, R32, 0x10, R33 ;  /* 0x0000001020208819 */ /* 0x000fe40000001221 */
[----:B------:R-:W-:Y:S01]  /*5880*/  MOV R33, R35 ;  /* 0x0000002300217202 */ /* 0x000fe20000000f00 */
[----:B------:R-:W-:Y:S01]  /*5890*/  @!P0 FMUL.FTZ R182, R43, R46 ;  /* 0x0000002e2bb68220 */ /* 0x000fe20000410000 */
[----:B------:R-:W-:Y:S01]  /*58a0*/  @!P0 PRMT R35, R42, 0x5410, R45 ;  /* 0x000054102a238816 */ /* 0x000fe2000000002d */
[----:B------:R-:W-:Y:S01]  /*58b0*/  @!P0 IMAD.U32 R42, R20, 0x10000, RZ ;  /* 0x00010000142a8824 */ /* 0x000fe200078e00ff */
[----:B------:R-:W-:Y:S01]  /*58c0*/  @!P0 PRMT R32, R41, 0x5410, R32 ;  /* 0x0000541029208816 */ /* 0x000fe20000000020 */
[----:B--2---:R-:W-:Y:S01]  /*58d0*/  @!P0 IMAD.U32 R44, R72, 0x10000, RZ ;  /* 0x00010000482c8824 */ /* 0x004fe200078e00ff */
[C---:B------:R-:W-:Y:S01]  /*58e0*/  @!P0 SHF.L.U32 R51, R73.reuse, 0x10, RZ ;  /* 0x0000001049338819 */ /* 0x040fe200000006ff */
[----:B------:R-:W-:Y:S01]  /*58f0*/  @!P0 FMUL.FTZ R177, R42, R49 ;  /* 0x000000312ab18220 */ /* 0x000fe20000410000 */
[----:B------:R-:W-:Y:S01]  /*5900*/  @!P0 LOP3.LUT R53, R73, 0xffff0000, RZ, 0xc0, !PT ;  /* 0xffff000049358812 */ /* 0x000fe200078ec0ff */
[----:B------:R-:W-:Y:S01]  /*5910*/  @!P0 IMAD.U32 R41, R32, 0x10000, RZ ;  /* 0x0001000020298824 */ /* 0x000fe200078e00ff */
[C---:B------:R-:W-:Y:S01]  /*5920*/  @!P0 LOP3.LUT R54, R74.reuse, 0xffff0000, RZ, 0xc0, !PT ;  /* 0xffff00004a368812 */ /* 0x040fe200078ec0ff */
[----:B------:R-:W-:Y:S01]  /*5930*/  @!P0 IMAD.U32 R55, R74, 0x10000, RZ ;  /* 0x000100004a378824 */ /* 0x000fe200078e00ff */
[----:B------:R-:W-:Y:S01]  /*5940*/  @!P0 LOP3.LUT R60, R75, 0xffff0000, RZ, 0xc0, !PT ;  /* 0xffff00004b3c8812 */ /* 0x000fe200078ec0ff */
[-C--:B------:R-:W-:Y:S01]  /*5950*/  @!P0 FMUL.FTZ R2, R42, R41.reuse ;  /* 0x000000292a028220 */ /* 0x080fe20000410000 */
[----:B------:R-:W-:Y:S01]  /*5960*/  @!P0 LOP3.LUT R32, R32, 0xffff0000, RZ, 0xc0, !PT ;  /* 0xffff000020208812 */ /* 0x000fe200078ec0ff */
[----:B------:R-:W-:Y:S01]  /*5970*/  @!P0 FFMA.FTZ R177, R44, R41, -R177 ;  /* 0x000000292cb18223 */ /* 0x000fe200000108b1 */
[----:B------:R-:W-:Y:S01]  /*5980*/  @!P0 LOP3.LUT R41, R21, 0xffff0000, RZ, 0xc0, !PT ;  /* 0xffff000015298812 */ /* 0x000fe200078ec0ff */
[----:B------:R-:W-:Y:S01]  /*5990*/  @!P0 FFMA.FTZ R2, R49, R44, R2 ;  /* 0x0000002c31028223 */ /* 0x000fe20000010002 */
[----:B------:R-:W-:Y:S01]  /*59a0*/  @!P0 LOP3.LUT R49, R72, 0xffff0000, RZ, 0xc0, !PT ;  /* 0xffff000048318812 */ /* 0x000fe200078ec0ff */
[----:B------:R-:W-:Y:S01]  /*59b0*/  @!P0 IMAD.U32 R57, R75, 0x10000, RZ ;  /* 0x000100004b398824 */ /* 0x000fe200078e00ff */
[----:B------:R-:W-:Y:S01]  /*59c0*/  @!P0 PRMT R33, R33, 0x5410, R34 ;  /* 0x0000541021218816 */ /* 0x000fe20000000022 */
[----:B------:R-:W-:Y:S01]  /*59d0*/  @!P0 IMAD.U32 R34, R40, 0x10000, RZ ;  /* 0x0001000028228824 */ /* 0x000fe200078e00ff */
[----:B------:R-:W-:Y:S01]  /*59e0*/  @!P0 LOP3.LUT R44, R50, 0xffff0000, RZ, 0xc0, !PT ;  /* 0xffff0000322c8812 */ /* 0x000fe200078ec0ff */
[----:B------:R-:W-:Y:S02]  /*59f0*/  @!P0 FMUL.FTZ R183, R41, R48 ;  /* 0x0000003029b78220 */ /* 0x000fe40000410000 */
[-C--:B------:R-:W-:Y:S01]  /*5a00*/  @!P0 FMUL.FTZ R4, R43, R34.reuse ;  /* 0x000000222b048220 */ /* 0x080fe20000410000 */
[----:B------:R-:W-:Y:S01]  /*5a10*/  @!P0 LOP3.LUT R43, R20, 0xffff0000, RZ, 0xc0, !PT ;  /* 0xffff0000142b8812 */ /* 0x000fe200078ec0ff */
[----:B------:R-:W-:Y:S01]  /*5a20*/  @!P0 FFMA.FTZ R182, R51, R34, -R182 ;  /* 0x0000002233b68223 */ /* 0x000fe200000108b6 */
[----:B------:R-:W-:Y:S01]  /*5a30*/  @!P0 LOP3.LUT R34, R40, 0xffff0000, RZ, 0xc0, !PT ;  /* 0xffff000028228812 */ /* 0x000fe200078ec0ff */
[C---:B------:R-:W-:Y:S01]  /*5a40*/  @!P0 IMAD.U32 R50, R52.reuse, 0x10000, RZ ;  /* 0x0001000034328824 */ /* 0x040fe200078e00ff */
[----:B------:R-:W-:Y:S01]  /*5a50*/  @!P0 LOP3.LUT R52, R52, 0xffff0000, RZ, 0xc0, !PT ;  /* 0xffff000034348812 */ /* 0x000fe200078ec0ff */
[----:B------:R-:W-:Y:S02]  /*5a60*/  @!P0 FMUL.FTZ R184, R43, R44 ;  /* 0x0000002c2bb88220 */ /* 0x000fe40000410000 */
[-C--:B------:R-:W-:Y:S02]  /*5a70*/  @!P0 FMUL.FTZ R5, R41, R34.reuse ;  /* 0x0000002229058220 */ /* 0x080fe40000410000 */
        /* <DEDUP_REMOVED lines=15> */
[-C--:B------:R-:W-:Y:S01]  /*5b70*/  @!P0 FMUL.FTZ R6, R41, R32.reuse ;  /* 0x0000002029068220 */ /* 0x080fe20000410000 */
        /* <DEDUP_REMOVED lines=32> */
.L_x_1846:
[----:B------:R-:W-:Y:S05]  /*5d80*/  BSYNC B0 ;  /* 0x0000000000007941 */ /* 0x000fea0003800000 */
.L_x_1845:
[----:B------:R-:W-:Y:S01]  /*5d90*/  ISETP.GE.AND P0, PT, R139, c[0x0][0x1d4], PT ;  /* 0x000075008b007a0c */ /* 0x000fe20003f06270 */
[----:B------:R-:W-:Y:S01]  /*5da0*/  @!UPT UIADD3 URZ, URZ, URZ, URZ ;  /* 0x0000003f3f3ff290 */ /* 0x000fe2000fffe03f */
[----:B------:R-:W-:Y:S11]  /*5db0*/  BSSY B0, `(.L_x_1847) ;  /* 0x0000074000007945 */ /* 0x000ff60003800000 */
[----:B------:R-:W-:-:S05]  /*5dc0*/  @P0 BRA `(.L_x_1848) ;  /* 0x0000072000000947 */ /* 0x000fca0003800000 */
[----:B------:R-:W-:Y:S01]  /*5dd0*/  ISETP.GE.AND P2, PT, R120, c[0x0][0x1d4], PT ;  /* 0x0000750078007a0c */ /* 0x000fe20003f46270 */
[--C-:B-1----:R-:W-:Y:S01]  /*5de0*/  IMAD.IADD R74, R111, 0x1, R176.reuse ;  /* 0x000000016f4a7824 */ /* 0x102fe200078e02b0 */
[-C--:B------:R-:W-:Y:S01]  /*5df0*/  IADD3 R73, P1, P0, R158, R175.reuse, R131 ;  /* 0x000000af9e497210 */ /* 0x080fe2000783e083 */
[----:B------:R-:W-:Y:S02]  /*5e00*/  IMAD.IADD R60, R117, 0x1, R176 ;  /* 0x00000001753c7824 */ /* 0x000fe400078e02b0 */
[----:B------:R-:W-:Y:S01]  /*5e10*/  IMAD.SHL.U32 R58, R74, 0x2, RZ ;  /* 0x000000024a3a7824 */ /* 0x000fe200078e00ff */
[CC--:B------:R-:W-:Y:S04]  /*5e20*/  IADD3.X R56, R97.reuse, R174.reuse, R148, P1, P0 ;  /* 0x000000ae61387210 */ /* 0x0c0fe80000fe0494 */
[----:B------:R-:W1:Y:S03]  /*5e30*/  LDS.128 R20, [R58+0xc100] ;  /* 0x00c100003a147984 */ /* 0x000e660000000c00 */
[----:B------:R-:W-:Y:S04]  /*5e40*/  @!P2 IADD3 R50, P1, P0, R158, R175, R120 ;  /* 0x000000af9e32a210 */ /* 0x000fe8000783e078 */
[----:B------:R-:W-:Y:S02]  /*5e50*/  @!P2 IADD3.X R57, R97, R174, R130, P1, P0 ;  /* 0x000000ae6139a210 */ /* 0x000fe40000fe0482 */
[C---:B------:R-:W-:Y:S04]  /*5e60*/  LEA R72, P0, R73.reuse, c[0x0][0x1c8], 0x1 ;  /* 0x0000720049487a11 */ /* 0x040fe800078008ff */
[----:B------:R-:W-:Y:S02]  /*5e70*/  LEA.HI.X R73, R73, c[0x0][0x1cc], R56, 0x1, P0 ;  /* 0x0000730049497a11 */ /* 0x000fe400000f0c38 */
[C---:B------:R-:W-:Y:S04]  /*5e80*/  @!P2 LEA R56, P0, R50.reuse, c[0x0][0x1c8], 0x1 ;  /* 0x000072003238aa11 */ /* 0x040fe800078008ff */
[----:B------:R-:W-:Y:S01]  /*5e90*/  @!P2 LEA.HI.X R57, R50, c[0x0][0x1cc], R57, 0x1, P0 ;  /* 0x000073003239aa11 */ /* 0x000fe200000f0c39 */
[----:B------:R-:W-:Y:S01]  /*5ea0*/  IMAD.SHL.U32 R50, R60, 0x2, RZ ;  /* 0x000000023c327824 */ /* 0x000fe200078e00ff */
[----:B------:R-:W-:Y:S04]  /*5eb0*/  ISETP.GE.AND P0, PT, R139, c[0x0][0x27c], PT ;  /* 0x00009f008b007a0c */ /* 0x000fe80003f06270 */
[----:B------:R-:W2:Y:S09]  /*5ec0*/  LDS.128 R52, [R50+0xc100] ;  /* 0x00c1000032347984 */ /* 0x000eb20000000c00 */
[--C-:B------:R-:W-:Y:S02]  /*5ed0*/  @!P0 SHF.R.U64 R26, R26, 0x10, R27.reuse ;  /* 0x000000101a1a8819 */ /* 0x100fe4000000121b */
[----:B------:R-:W-:Y:S02]  /*5ee0*/  @!P0 SHF.R.U32.HI R27, RZ, 0x10, R27 ;  /* 0x00000010ff1b8819 */ /* 0x000fe4000001161b */
[----:B------:R-:W-:Y:S02]  /*5ef0*/  @!P0 SHF.R.U32.HI R32, RZ, 0x10, R69 ;  /* 0x00000010ff208819 */ /* 0x000fe40000011645 */
[----:B------:R-:W-:Y:S01]  /*5f00*/  @!P0 PRMT R39, R39, 0x5410, R26 ;  /* 0x0000541027278816 */ /* 0x000fe2000000001a */
[----:B-1----:R-:W-:Y:S01]  /*5f10*/  @!P0 IMAD.U32 R26, R20, 0x10000, RZ ;  /* 0x00010000141a8824 */ /* 0x002fe200078e00ff */
[----:B------:R-:W-:Y:S02]  /*5f20*/  @!P0 SHF.R.U64 R35, R70, 0x10, R71 ;  /* 0x0000001046238819 */ /* 0x000fe40000001247 */
[----:B------:R-:W-:Y:S02]  /*5f30*/  @!P0 PRMT R38, R38, 0x5410, R27 ;  /* 0x0000541026268816 */ /* 0x000fe4000000001b */
[----:B------:R-:W-:Y:S02]  /*5f40*/  @!P0 LOP3.LUT R27, R20, 0xffff0000, RZ, 0xc0, !PT ;  /* 0xffff0000141b8812 */ /* 0x000fe400078ec0ff */
[----:B------:R-:W-:Y:S02]  /*5f50*/  @!P0 PRMT R79, R79, 0x5410, R32 ;  /* 0x000054104f4f8816 */ /* 0x000fe40000000020 */
[----:B------:R-:W-:Y:S02]  /*5f60*/  @!P0 PRMT R78, R78, 0x5410, R35 ;  /* 0x000054104e4e8816 */ /* 0x000fe40000000023 */
[----:B------:R-:W-:Y:S02]  /*5f70*/  @!P0 LOP3.LUT R40, R79, 0xffff0000, RZ, 0xc0, !PT ;  /* 0xffff00004f288812 */ /* 0x000fe400078ec0ff */
[C---:B------:R-:W-:Y:S01]  /*5f80*/  @!P0 LOP3.LUT R44, R78.reuse, 0xffff0000, RZ, 0xc0, !PT ;  /* 0xffff00004e2c8812 */ /* 0x040fe200078ec0ff */
[----:B------:R-:W-:Y:S01]  /*5f90*/  @!P0 IMAD.U32 R43, R78, 0x10000, RZ ;  /* 0x000100004e2b8824 */ /* 0x000fe200078e00ff */
[----:B------:R-:W-:Y:S02]  /*5fa0*/  @!P0 SHF.R.U64 R24, R24, 0x10, R25 ;  /* 0x0000001018188819 */ /* 0x000fe40000001219 */
[----:B------:R-:W-:Y:S02]  /*5fb0*/  @!P0 SHF.R.U64 R33, R68, 0x10, R69 ;  /* 0x0000001044218819 */ /* 0x000fe40000001245 */
[----:B------:R-:W-:Y:S02]  /*5fc0*/  @!P0 PRMT R37, R37, 0x5410, R24 ;  /* 0x0000541025258816 */ /* 0x000fe40000000018 */
[----:B------:R-:W-:Y:S02]  /*5fd0*/  @!P0 SHF.R.U32.HI R25, RZ, 0x10, R25 ;  /* 0x00000010ff198819 */ /* 0x000fe40000011619 */
[----:B------:R-:W-:Y:S01]  /*5fe0*/  @!P0 LOP3.LUT R24, R37, 0xffff0000, RZ, 0xc0, !PT ;  /* 0xffff000025188812 */ /* 0x000fe200078ec0ff */
[C---:B--2---:R-:W-:Y:S01]  /*5ff0*/  @!P0 IMAD.U32 R32, R52.reuse, 0x10000, RZ ;  /* 0x0001000034208824 */ /* 0x044fe200078e00ff */
[----:B------:R-:W-:Y:S01]  /*6000*/  @!P0 LOP3.LUT R35, R52, 0xffff0000, RZ, 0xc0, !PT ;  /* 0xffff000034238812 */ /* 0x000fe200078ec0ff */
[C---:B------:R-:W-:Y:S01]  /*6010*/  @!P0 IMAD.U32 R42, R54.reuse, 0x10000, RZ ;  /* 0x00010000362a8824 */ /* 0x040fe200078e00ff */
[----:B------:R-:W-:Y:S01]  /*6020*/  @!P0 LOP3.LUT R41, R53, 0xffff0000, RZ, 0xc0, !PT ;  /* 0xffff000035298812 */ /* 0x000fe200078ec0ff */
[----:B------:R-:W-:Y:S01]  /*6030*/  @!P0 FMUL.FTZ R3, R27, R24 ;  /* 0x000000181b038220 */ /* 0x000fe20000410000 */
[----:B------:R-:W-:Y:S01]  /*6040*/  @!P0 LOP3.LUT R45, R54, 0xffff0000, RZ, 0xc0, !PT ;  /* 0xffff0000362d8812 */ /* 0x000fe200078ec0ff */
[C---:B------:R-:W-:Y:S01]  /*6050*/  @!P0 IMAD.U32 R46, R55.reuse, 0x10000, RZ ;  /* 0x00010000372e8824 */ /* 0x040fe200078e00ff */
[----:B------:R-:W-:Y:S02]  /*6060*/  @!P0 LOP3.LUT R51, R55, 0xffff0000, RZ, 0xc0, !PT ;  /* 0xffff000037338812 */ /* 0x000fe400078ec0ff */
[----:B------:R-:W-:Y:S02]  /*6070*/  @!P0 SHF.R.U32.HI R34, RZ, 0x10, R71 ;  /* 0x00000010ff228819 */ /* 0x000fe40000011647 */
[----:B------:R-:W-:Y:S02]  /*6080*/  @!P0 PRMT R80, R80, 0x5410, R33 ;  /* 0x0000541050508816 */ /* 0x000fe40000000021 */
[----:B------:R-:W-:Y:S01]  /*6090*/  @!P0 PRMT R36, R36, 0x5410, R25 ;  /* 0x0000541024248816 */ /* 0x000fe20000000019 */
[----:B------:R-:W-:Y:S01]  /*60a0*/  @!P0 IMAD.U32 R25, R37, 0x10000, RZ ;  /* 0x0001000025198824 */ /* 0x000fe200078e00ff */
[----:B------:R-:W-:Y:S02]  /*60b0*/  @!P0 SHF.L.U32 R33, R80, 0x10, RZ ;  /* 0x0000001050218819 */ /* 0x000fe400000006ff */
[----:B------:R-:W-:Y:S01]  /*60c0*/  @!P0 PRMT R77, R77, 0x5410, R34 ;  /* 0x000054104d4d8816 */ /* 0x000fe20000000022 */
[----:B------:R-:W-:Y:S01]  /*60d0*/  @!P0 FMUL.FTZ R2, R26, R25 ;  /* 0x000000191a028220 */ /* 0x000fe20000410000 */
[----:B------:R-:W-:Y:S01]  /*60e0*/  @!P0 LOP3.LUT R34, R80, 0xffff0000, RZ, 0xc0, !PT ;  /* 0xffff000050228812 */ /* 0x000fe200078ec0ff */
[----:B------:R-:W-:Y:S01]  /*60f0*/  @!P0 FMUL.FTZ R50, R26, R33 ;  /* 0x000000211a328220 */ /* 0x000fe20000410000 */
[----:B------:R-:W-:Y:S01]  /*6100*/  @!P0 SHF.L.U32 R26, R21, 0x10, RZ ;  /* 0x00000010151a8819 */ /* 0x000fe200000006ff */
[----:B------:R-:W-:Y:S01]  /*6110*/  @!P0 FFMA.FTZ R2, R33, R32, R2 ;  /* 0x0000002021028223 */ /* 0x000fe20000010002 */
[----:B------:R-:W-:Y:S01]  /*6120*/  @!P0 LOP3.LUT R48, R77, 0xffff0000, RZ, 0xc0, !PT ;  /* 0xffff00004d308812 */ /* 0x000fe200078ec0ff */
[----:B------:R-:W-:Y:S01]  /*6130*/  @!P0 FMUL.FTZ R75, R27, R34 ;  /* 0x000000221b4b8220 */ /* 0x000fe20000410000 */
[----:B------:R-:W-:Y:S01]  /*6140*/  @!P0 LOP3.LUT R27, R21, 0xffff0000, RZ, 0xc0, !PT ;  /* 0xffff0000151b8812 */ /* 0x000fe200078ec0ff */
[----:B------:R-:W-:Y:S02]  /*6150*/  @!P0 IMAD.U32 R33, R79, 0x10000, RZ ;  /* 0x000100004f218824 */ /* 0x000fe400078e00ff */
[----:B------:R-:W-:Y:S01]  /*6160*/  @!P0 FFMA.FTZ R75, R35, R24, -R75 ;  /* 0x00000018234b8223 */ /* 0x000fe2000001084b */
[----:B------:R-:W-:Y:S01]  /*6170*/  @!P0 LOP3.LUT R24, R36, 0xffff0000, RZ, 0xc0, !PT ;  /* 0xffff000024188812 */ /* 0x000fe200078ec0ff */
[----:B------:R-:W-:Y:S02]  /*6180*/  @!P0 FFMA.FTZ R50, R32, R25, -R50 ;  /* 0x0000001920328223 */ /* 0x000fe40000010832 */
[----:B------:R-:W-:Y:S02]  /*6190*/  @!P0 IMAD.U32 R25, R36, 0x10000, RZ ;  /* 0x0001000024198824 */ /* 0x000fe400078e00ff */
[----:B------:R-:W-:Y:S01]  /*61a0*/  @!P0 FMUL.FTZ R177, R27, R40 ;  /* 0x000000281bb18220 */ /* 0x000fe20000410000 */
[----:B------:R-:W-:Y:S01]  /*61b0*/  @!P0 F2FP.BF16.PACK_AB R50, R75, R50 ;  /* 0x000000324b32823e */ /* 0x000fe200000010ff */
[----:B------:R-:W-:Y:S02]  /*61c0*/  @!P0 IMAD.U32 R32, R53, 0x10000, RZ ;  /* 0x0001000035208824 */ /* 0x000fe400078e00ff */
[C---:B------:R-:W-:Y:S02]  /*61d0*/  @!P0 FMUL.FTZ R58, R26.reuse, R33 ;  /* 0x000000211a3a8220 */ /* 0x040fe40000410000 */
[-C--:B------:R-:W-:Y:S01]  /*61e0*/  @!P0 FMUL.FTZ R4, R26, R25.reuse ;  /* 0x000000191a048220 */ /* 0x080fe20000410000 */
[C---:B------:R-:W-:Y:S01]  /*61f0*/  @!P0 SHF.L.U32 R26, R22.reuse, 0x10, RZ ;  /* 0x00000010161a8819 */ /* 0x040fe200000006ff */
[-C--:B------:R-:W-:Y:S01]  /*6200*/  @!P0 FMUL.FTZ R5, R27, R24.reuse ;  /* 0x000000181b058220 */ /* 0x080fe20000410000 */
[----:B------:R-:W-:Y:S01]  /*6210*/  @!P0 LOP3.LUT R27, R22, 0xffff0000, RZ, 0xc0, !PT ;  /* 0xffff0000161b8812 */ /* 0x000fe200078ec0ff */
[----:B------:R-:W-:Y:S01]  /*6220*/  @!P0 FFMA.FTZ R177, R41, R24, -R177 ;  /* 0x0000001829b18223 */ /* 0x000fe200000108b1 */
[C---:B------:R-:W-:Y:S01]  /*6230*/  @!P0 LOP3.LUT R24, R39.reuse, 0xffff0000, RZ, 0xc0, !PT ;  /* 0xffff000027188812 */ /* 0x040fe200078ec0ff */
[----:B------:R-:W-:Y:S02]  /*6240*/  @!P0 FFMA.FTZ R58, R32, R25, -R58 ;  /* 0x00000019203a8223 */ /* 0x000fe4000001083a */
[----:B------:R-:W-:Y:S02]  /*6250*/  @!P0 IMAD.U32 R25, R39, 0x10000, RZ ;  /* 0x0001000027198824 */ /* 0x000fe400078e00ff */
[C---:B------:R-:W-:Y:S01]  /*6260*/  @!P0 FMUL.FTZ R74, R26.reuse, R43 ;  /* 0x0000002b1a4a8220 */ /* 0x040fe20000410000 */
[----:B------:R-:W-:Y:S01]  /*6270*/  @!P0 F2FP.BF16.PACK_AB R177, R177, R58 ;  /* 0x0000003ab1b1823e */ /* 0x000fe200000010ff */
[C---:B------:R-:W-:Y:S02]  /*6280*/  @!P0 FMUL.FTZ R181, R27.reuse, R44 ;  /* 0x0000002c1bb58220 */ /* 0x040fe40000410000 */
[----:B------:R-:W-:Y:S01]  /*6290*/  @!P0 FMUL.FTZ R6, R26, R25 ;  /* 0x000000191a068220 */ /* 0x000fe20000410000 */
[----:B------:R-:W-:Y:S01]  /*62a0*/  @!P0 MOV R53, R177 ;  /* 0x000000b100358202 */ /* 0x000fe20000000f00 */
[-C--:B------:R-:W-:Y:S01]  /*62b0*/  @!P0 FMUL.FTZ R7, R27, R24.reuse ;  /* 0x000000181b078220 */ /* 0x080fe20000410000 */
[----:B------:R-:W-:Y:S01]  /*62c0*/  @!P0 SHF.L.U32 R26, R23, 0x10, RZ ;  /* 0x00000010171a8819 */ /* 0x000fe200000006ff */
[----:B------:R-:W-:Y:S01]  /*62d0*/  @!P0 IMAD.U32 R49, R77, 0x10000, RZ ;  /* 0x000100004d318824 */ /* 0x000fe200078e00ff */
[----:B------:R-:W-:Y:S01]  /*62e0*/  @!P0 LOP3.LUT R27, R23, 0xffff0000, RZ, 0xc0, !PT ;  /* 0xffff0000171b8812 */ /* 0x000fe200078ec0ff */
[----:B------:R-:W-:Y:S01]  /*62f0*/  @!P0 FFMA.FTZ R181, R45, R24, -R181 ;  /* 0x000000182db58223 */ /* 0x000fe200000108b5 */
[----:B------:R-:W-:Y:S01]  /*6300*/  @!P0 LOP3.LUT R24, R38, 0xffff0000, RZ, 0xc0, !PT ;  /* 0xffff000026188812 */ /* 0x000fe200078ec0ff */
[----:B------:R-:W-:Y:S02]  /*6310*/  @!P0 FFMA.FTZ R74, R42, R25, -R74 ;  /* 0x000000192a4a8223 */ /* 0x000fe4000001084a */
[----:B------:R-:W-:Y:S02]  /*6320*/  @!P0 IMAD.U32 R25, R38, 0x10000, RZ ;  /* 0x0001000026198824 */ /* 0x000fe400078e00ff */
[----:B------:R-:W-:Y:S01]  /*6330*/  @!P0 FMUL.FTZ R60, R26, R49 ;  /* 0x000000311a3c8220 */ /* 0x000fe20000410000 */
[----:B------:R-:W-:Y:S01]  /*6340*/  @!P0 F2FP.BF16.PACK_AB R74, R181, R74 ;  /* 0x0000004ab54a823e */ /* 0x000fe200000010ff */
[----:B------:R-:W-:Y:S02]  /*6350*/  @!P0 FMUL.FTZ R179, R27, R48 ;  /* 0x000000301bb38220 */ /* 0x000fe40000410000 */
[----:B------:R-:W-:Y:S02]  /*6360*/  @!P0 FFMA.FTZ R3, R34, R35, R3 ;  /* 0x0000002322038223 */ /* 0x000fe40000010003 */
[----:B------:R-:W-:Y:S02]  /*6370*/  @!P0 FFMA.FTZ R4, R33, R32, R4 ;  /* 0x0000002021048223 */ /* 0x000fe40000010004 */
[----:B------:R-:W-:Y:S01]  /*6380*/  @!P0 FFMA.FTZ R60, R46, R25, -R60 ;  /* 0x000000192e3c8223 */ /* 0x000fe2000001083c */
[----:B------:R-:W-:Y:S01]  /*6390*/  @!P0 F2FP.BF16.PACK_AB R58, R3, R2 ;  /* 0x00000002033a823e */ /* 0x000fe200000010ff */
[----:B------:R-:W-:Y:S02]  /*63a0*/  @!P0 FFMA.FTZ R179, R51, R24, -R179 ;  /* 0x0000001833b38223 */ /* 0x000fe400000108b3 */
[----:B------:R-:W-:Y:S02]  /*63b0*/  @!P0 FFMA.FTZ R5, R40, R41, R5 ;  /* 0x0000002928058223 */ /* 0x000fe40000010005 */
[----:B------:R-:W-:Y:S01]  /*63c0*/  @!P0 FMUL.FTZ R8, R26, R25 ;  /* 0x000000191a088220 */ /* 0x000fe20000410000 */
[----:B------:R-:W-:Y:S01]  /*63d0*/  @!P0 F2FP.BF16.PACK_AB R179, R179, R60 ;  /* 0x0000003cb3b3823e */ /* 0x000fe200000010ff */
        /* <DEDUP_REMOVED lines=17> */
.L_x_1848:
[----:B------:R-:W-:Y:S05]  /*64f0*/  BSYNC B0 ;  /* 0x0000000000007941 */ /* 0x000fea0003800000 */
.L_x_1847:
[----:B------:R-:W-:Y:S11]  /*6500*/  ISETP.GE.AND P0, PT, R138, c[0x0][0x1d4], PT ;  /* 0x000075008a007a0c */ /* 0x000ff60003f06270 */
[----:B------:R-:W-:Y:S02]  /*6510*/  @!UPT UIADD3 URZ, URZ, URZ, URZ ;  /* 0x0000003f3f3ff290 */ /* 0x000fe4000fffe03f */
[----:B------:R-:W-:-:S05]  /*6520*/  @P0 BRA `(.L_x_1832) ;  /* 0x0000092000000947 */ /* 0x000fca0003800000 */
[----:B------:R-:W-:Y:S04]  /*6530*/  IADD3 R46, P1, P0, R158, R175, R129 ;  /* 0x000000af9e2e7210 */ /* 0x000fe8000783e081 */
[----:B------:R-:W-:Y:S02]  /*6540*/  IADD3.X R45, R97, R174, R134, P1, P0 ;  /* 0x000000ae612d7210 */ /* 0x000fe40000fe0486 */
[C---:B------:R-:W-:Y:S04]  /*6550*/  LEA R44, P0, R46.reuse, c[0x0][0x1c8], 0x1 ;  /* 0x000072002e2c7a11 */ /* 0x040fe800078008ff */
[----:B------:R-:W-:Y:S01]  /*6560*/  LEA.HI.X R45, R46, c[0x0][0x1cc], R45, 0x1, P0 ;  /* 0x000073002e2d7a11 */ /* 0x000fe200000f0c2d */
[--C-:B------:R-:W-:Y:S01]  /*6570*/  IMAD.IADD R46, R109, 0x1, R176.reuse ;  /* 0x000000016d2e7824 */ /* 0x100fe200078e02b0 */
[----:B------:R-:W-:Y:S01]  /*6580*/  ISETP.GE.AND P0, PT, R138, c[0x0][0x27c], PT ;  /* 0x00009f008a007a0c */ /* 0x000fe20003f06270 */
[----:B------:R-:W-:Y:S02]  /*6590*/  IMAD.IADD R176, R115, 0x1, R176 ;  /* 0x0000000173b07824 */ /* 0x000fe400078e02b0 */
[----:B-1----:R-:W-:Y:S03]  /*65a0*/  IMAD.SHL.U32 R52, R46, 0x2, RZ ;  /* 0x000000022e347824 */ /* 0x002fe600078e00ff */
[----:B------:R-:W-:Y:S02]  /*65b0*/  SHF.L.U32 R42, R176, 0x1, RZ ;  /* 0x00000001b02a7819 */ /* 0x000fe400000006ff */
[----:B------:R-:W1:Y:S05]  /*65c0*/  LDS.128 R20, [R52+0xc100] ;  /* 0x00c1000034147984 */ /* 0x000e6a0000000c00 */
[----:B------:R-:W-:Y:S02]  /*65d0*/  @!P0 SHF.R.U32.HI R24, RZ, 0x10, R65 ;  /* 0x00000010ff188819 */ /* 0x000fe40000011641 */
[----:B------:R-:W-:Y:S01]  /*65e0*/  @!P0 SHF.R.U32.HI R33, RZ, 0x10, R67 ;  /* 0x00000010ff218819 */ /* 0x000fe20000011643 */
[----:B------:R2:W3:Y:S01]  /*65f0*/  LDS.128 R48, [R42+0xc100] ;  /* 0x00c100002a307984 */ /* 0x0004e20000000c00 */
[----:B------:R-:W-:Y:S02]  /*6600*/  @!P0 PRMT R63, R63, 0x5410, R24 ;  /* 0x000054103f3f8816 */ /* 0x000fe40000000018 */
[----:B------:R-:W-:Y:S02]  /*6610*/  @!P0 PRMT R62, R62, 0x5410, R33 ;  /* 0x000054103e3e8816 */ /* 0x000fe40000000021 */
[----:B------:R-:W-:Y:S02]  /*6620*/  @!P0 SHF.R.U64 R16, R16, 0x10, R17 ;  /* 0x0000001010108819 */ /* 0x000fe40000001211 */
[----:B------:R-:W-:Y:S01]  /*6630*/  @!P0 SHF.R.U64 R27, R64, 0x10, R65 ;  /* 0x00000010401b8819 */ /* 0x000fe20000001241 */
[----:B------:R-:W-:Y:S01]  /*6640*/  @!P0 IMAD.U32 R41, R62, 0x10000, RZ ;  /* 0x000100003e298824 */ /* 0x000fe200078e00ff */
[----:B------:R-:W-:Y:S02]  /*6650*/  @!P0 PRMT R29, R29, 0x5410, R16 ;  /* 0x000054101d1d8816 */ /* 0x000fe40000000010 */
[----:B------:R-:W-:Y:S02]  /*6660*/  @!P0 SHF.R.U32.HI R17, RZ, 0x10, R17 ;  /* 0x00000010ff118819 */ /* 0x000fe40000011611 */
[C---:B------:R-:W-:Y:S02]  /*6670*/  @!P0 LOP3.LUT R16, R29.reuse, 0xffff0000, RZ, 0xc0, !PT ;  /* 0xffff00001d108812 */ /* 0x040fe400078ec0ff */
[----:B------:R-:W-:Y:S02]  /*6680*/  @!P0 PRMT R76, R76, 0x5410, R27 ;  /* 0x000054104c4c8816 */ /* 0x000fe4000000001b */
[----:B------:R-:W-:Y:S01]  /*6690*/  @!P0 PRMT R28, R28, 0x5410, R17 ;  /* 0x000054101c1c8816 */ /* 0x000fe20000000011 */
[----:B------:R-:W-:Y:S01]  /*66a0*/  @!P0 IMAD.U32 R17, R29, 0x10000, RZ ;  /* 0x000100001d118824 */ /* 0x000fe200078e00ff */
[----:B------:R-:W-:Y:S01]  /*66b0*/  @!P0 LOP3.LUT R32, R63, 0xffff0000, RZ, 0xc0, !PT ;  /* 0xffff00003f208812 */ /* 0x000fe200078ec0ff */
[----:B------:R-:W-:Y:S01]  /*66c0*/  @!P0 IMAD.U32 R27, R76, 0x10000, RZ ;  /* 0x000100004c1b8824 */ /* 0x000fe200078e00ff */
[----:B------:R-:W-:Y:S02]  /*66d0*/  @!P0 LOP3.LUT R40, R62, 0xffff0000, RZ, 0xc0, !PT ;  /* 0xffff00003e288812 */ /* 0x000fe400078ec0ff */
[----:B------:R-:W-:Y:S02]  /*66e0*/  @!P0 SHF.R.U64 R18, R18, 0x10, R19 ;  /* 0x0000001012128819 */ /* 0x000fe40000001213 */
[----:B------:R-:W-:Y:S02]  /*66f0*/  @!P0 SHF.R.U64 R26, R66, 0x10, R67 ;  /* 0x00000010421a8819 */ /* 0x000fe40000001243 */
[----:B------:R-:W-:Y:S02]  /*6700*/  @!P0 PRMT R31, R31, 0x5410, R18 ;  /* 0x000054101f1f8816 */ /* 0x000fe40000000012 */
[----:B------:R-:W-:Y:S02]  /*6710*/  @!P0 SHF.R.U32.HI R25, RZ, 0x10, R19 ;  /* 0x00000010ff198819 */ /* 0x000fe40000011613 */
[----:B------:R-:W-:Y:S01]  /*6720*/  @!P0 PRMT R61, R61, 0x5410, R26 ;  /* 0x000054103d3d8816 */ /* 0x000fe2000000001a */
[----:B-1----:R-:W-:Y:S01]  /*6730*/  @!P0 IMAD.U32 R18, R20, 0x10000, RZ ;  /* 0x0001000014128824 */ /* 0x002fe200078e00ff */
[----:B------:R-:W-:Y:S02]  /*6740*/  @!P0 LOP3.LUT R26, R76, 0xffff0000, RZ, 0xc0, !PT ;  /* 0xffff00004c1a8812 */ /* 0x000fe400078ec0ff */
[----:B------:R-:W-:Y:S01]  /*6750*/  @!P0 LOP3.LUT R19, R20, 0xffff0000, RZ, 0xc0, !PT ;  /* 0xffff000014138812 */ /* 0x000fe200078ec0ff */
[----:B------:R-:W-:Y:S01]  /*6760*/  @!P0 FMUL.FTZ R2, R18, R17 ;  /* 0x0000001112028220 */ /* 0x000fe20000410000 */
[----:B------:R-:W-:Y:S01]  /*6770*/  @!P0 PRMT R30, R30, 0x5410, R25 ;  /* 0x000054101e1e8816 */ /* 0x000fe20000000019 */
[----:B--2---:R-:W-:Y:S01]  /*6780*/  @!P0 FMUL.FTZ R42, R18, R27 ;  /* 0x0000001b122a8220 */ /* 0x004fe20000410000 */
[----:B------:R-:W-:Y:S01]  /*6790*/  @!P0 LOP3.LUT R36, R61, 0xffff0000, RZ, 0xc0, !PT ;  /* 0xffff00003d248812 */ /* 0x000fe200078ec0ff */
[C---:B------:R-:W-:Y:S01]  /*67a0*/  @!P0 FMUL.FTZ R53, R19.reuse, R26 ;  /* 0x0000001a13358220 */ /* 0x040fe20000410000 */
[C---:B---3--:R-:W-:Y:S01]  /*67b0*/  @!P0 SHF.L.U32 R24, R48.reuse, 0x10, RZ ;  /* 0x0000001030188819 */ /* 0x048fe200000006ff */
[----:B------:R-:W-:Y:S01]  /*67c0*/  @!P0 FMUL.FTZ R3, R19, R16 ;  /* 0x0000001013038220 */ /* 0x000fe20000410000 */
[----:B------:R-:W-:Y:S01]  /*67d0*/  @!P0 LOP3.LUT R33, R48, 0xffff0000, RZ, 0xc0, !PT ;  /* 0xffff000030218812 */ /* 0x000fe200078ec0ff */
[----:B------:R-:W-:Y:S01]  /*67e0*/  @!P0 IMAD.U32 R18, R21, 0x10000, RZ ;  /* 0x0001000015128824 */ /* 0x000fe200078e00ff */
[----:B------:R-:W-:Y:S01]  /*67f0*/  @!P0 LOP3.LUT R35, R49, 0xffff0000, RZ, 0xc0, !PT ;  /* 0xffff000031238812 */ /* 0x000fe200078ec0ff */
[----:B------:R-:W-:Y:S01]  /*6800*/  @!P0 FFMA.FTZ R2, R27, R24, R2 ;  /* 0x000000181b028223 */ /* 0x000fe20000010002 */
[----:B------:R-:W-:Y:S01]  /*6810*/  @!P0 LOP3.LUT R43, R51, 0xffff0000, RZ, 0xc0, !PT ;  /* 0xffff0000332b8812 */ /* 0x000fe200078ec0ff */
[----:B------:R-:W-:Y:S01]  /*6820*/  @!P0 IMAD.U32 R27, R63, 0x10000, RZ ;  /* 0x000100003f1b8824 */ /* 0x000fe200078e00ff */
[----:B------:R-:W-:Y:S01]  /*6830*/  @!P0 LOP3.LUT R39, R50, 0xffff0000, RZ, 0xc0, !PT ;  /* 0xffff000032278812 */ /* 0x000fe200078ec0ff */
[----:B------:R-:W-:Y:S01]  /*6840*/  @!P0 FFMA.FTZ R42, R24, R17, -R42 ;  /* 0x00000011182a8223 */ /* 0x000fe2000001082a */
[----:B------:R-:W-:Y:S01]  /*6850*/  @!P0 SHF.L.U32 R24, R49, 0x10, RZ ;  /* 0x0000001031188819 */ /* 0x000fe200000006ff */
[----:B------:R-:W-:Y:S01]  /*6860*/  @!P0 FFMA.FTZ R53, R33, R16, -R53 ;  /* 0x0000001021358223 */ /* 0x000fe20000010835 */
[C---:B------:R-:W-:Y:S01]  /*6870*/  @!P0 LOP3.LUT R16, R28.reuse, 0xffff0000, RZ, 0xc0, !PT ;  /* 0xffff00001c108812 */ /* 0x040fe200078ec0ff */
[----:B------:R-:W-:Y:S01]  /*6880*/  @!P0 IMAD.U32 R17, R28, 0x10000, RZ ;  /* 0x000100001c118824 */ /* 0x000fe200078e00ff */
[----:B------:R-:W-:Y:S01]  /*6890*/  @!P0 LOP3.LUT R19, R21, 0xffff0000, RZ, 0xc0, !PT ;  /* 0xffff000015138812 */ /* 0x000fe200078ec0ff */
[C---:B------:R-:W-:Y:S01]  /*68a0*/  @!P0 FMUL.FTZ R46, R18.reuse, R27 ;  /* 0x0000001b122e8220 */ /* 0x040fe20000410000 */
[----:B------:R-:W-:Y:S01]  /*68b0*/  @!P0 F2FP.BF16.PACK_AB R42, R53, R42 ;  /* 0x0000002a352a823e */ /* 0x000fe200000010ff */
[-C--:B------:R-:W-:Y:S02]  /*68c0*/  @!P0 FMUL.FTZ R4, R18, R17.reuse ;  /* 0x0000001112048220 */ /* 0x080fe40000410000 */
[C---:B------:R-:W-:Y:S01]  /*68d0*/  @!P0 FMUL.FTZ R55, R19.reuse, R32 ;  /* 0x0000002013378220 */ /* 0x040fe20000410000 */
[----:B------:R-:W-:Y:S01]  /*68e0*/  @!P0 MOV R48, R42 ;  /* 0x0000002a00308202 */ /* 0x000fe20000000f00 */
[----:B------:R-:W-:Y:S01]  /*68f0*/  @!P0 FFMA.FTZ R46, R24, R17, -R46 ;  /* 0x00000011182e8223 */ /* 0x000fe2000001082e */
[C---:B------:R-:W-:Y:S01]  /*6900*/  @!P0 SHF.L.U32 R17, R30.reuse, 0x10, RZ ;  /* 0x000000101e118819 */ /* 0x040fe200000006ff */
[-C--:B------:R-:W-:Y:S01]  /*6910*/  @!P0 FMUL.FTZ R5, R19, R16.reuse ;  /* 0x0000001013058220 */ /* 0x080fe20000410000 */
[----:B------:R-:W-:Y:S01]  /*6920*/  @!P0 LOP3.LUT R19, R23, 0xffff0000, RZ, 0xc0, !PT ;  /* 0xffff000017138812 */ /* 0x000fe200078ec0ff */
[----:B------:R-:W-:Y:S01]  /*6930*/  @!P0 FFMA.FTZ R55, R35, R16, -R55 ;  /* 0x0000001023378223 */ /* 0x000fe20000010837 */
[----:B------:R-:W-:Y:S01]  /*6940*/  @!P0 LOP3.LUT R16, R30, 0xffff0000, RZ, 0xc0, !PT ;  /* 0xffff00001e108812 */ /* 0x000fe200078ec0ff */
[----:B------:R-:W-:Y:S02]  /*6950*/  @!P0 IMAD.U32 R18, R23, 0x10000, RZ ;  /* 0x0001000017128824 */ /* 0x000fe400078e00ff */
[----:B------:R-:W-:Y:S01]  /*6960*/  @!P0 FMUL.FTZ R57, R19, R40 ;  /* 0x0000002813398220 */ /* 0x000fe20000410000 */
[----:B------:R-:W-:Y:S01]  /*6970*/  @!P0 F2FP.BF16.PACK_AB R55, R55, R46 ;  /* 0x0000002e3737823e */ /* 0x000fe200000010ff */
[C---:B------:R-:W-:Y:S02]  /*6980*/  @!P0 FMUL.FTZ R52, R18.reuse, R41 ;  /* 0x0000002912348220 */ /* 0x040fe40000410000 */
[-C--:B------:R-:W-:Y:S01]  /*6990*/  @!P0 FMUL.FTZ R8, R18, R17.reuse ;  /* 0x0000001112088220 */ /* 0x080fe20000410000 */
[C---:B------:R-:W-:Y:S01]  /*69a0*/  @!P0 SHF.L.U32 R18, R22.reuse, 0x10, RZ ;  /* 0x0000001016128819 */ /* 0x040fe200000006ff */
[-C--:B------:R-:W-:Y:S01]  /*69b0*/  @!P0 FMUL.FTZ R9, R19, R16.reuse ;  /* 0x0000001013098220 */ /* 0x080fe20000410000 */
[----:B------:R-:W-:Y:S01]  /*69c0*/  @!P0 LOP3.LUT R19, R22, 0xffff0000, RZ, 0xc0, !PT ;  /* 0xffff000016138812 */ /* 0x000fe200078ec0ff */
[----:B------:R-:W-:Y:S02]  /*69d0*/  @!P0 IMAD.U32 R38, R51, 0x10000, RZ ;  /* 0x0001000033268824 */ /* 0x000fe400078e00ff */
[----:B------:R-:W-:Y:S02]  /*69e0*/  @!P0 IMAD.U32 R37, R61, 0x10000, RZ ;  /* 0x000100003d258824 */ /* 0x000fe400078e00ff */
[----:B------:R-:W-:Y:S01]  /*69f0*/  @!P0 FFMA.FTZ R57, R43, R16, -R57 ;  /* 0x000000102b398223 */ /* 0x000fe20000010839 */
[C---:B------:R-:W-:Y:S01]  /*6a00*/  @!P0 LOP3.LUT R16, R31.reuse, 0xffff0000, RZ, 0xc0, !PT ;  /* 0xffff00001f108812 */ /* 0x040fe200078ec0ff */
[----:B------:R-:W-:Y:S02]  /*6a10*/  @!P0 FFMA.FTZ R52, R38, R17, -R52 ;  /* 0x0000001126348223 */ /* 0x000fe40000010834 */
[----:B------:R-:W-:Y:S02]  /*6a20*/  @!P0 IMAD.U32 R17, R31, 0x10000, RZ ;  /* 0x000100001f118824 */ /* 0x000fe400078e00ff */
[----:B------:R-:W-:Y:S01]  /*6a30*/  @!P0 IMAD.U32 R34, R50, 0x10000, RZ ;  /* 0x0001000032228824 */ /* 0x000fe200078e00ff */
[----:B------:R-:W-:Y:S01]  /*6a40*/  @!P0 F2FP.BF16.PACK_AB R52, R57, R52 ;  /* 0x000000343934823e */ /* 0x000fe200000010ff */
[----:B------:R-:W-:Y:S02]  /*6a50*/  @!P0 FMUL.FTZ R54, R18, R37 ;  /* 0x0000002512368220 */ /* 0x000fe40000410000 */
[----:B------:R-:W-:Y:S01]  /*6a60*/  @!P0 FMUL.FTZ R69, R19, R36 ;  /* 0x0000002413458220 */ /* 0x000fe20000410000 */
[----:B------:R-:W-:Y:S01]  /*6a70*/  @!P0 MOV R51, R52 ;  /* 0x0000003400338202 */ /* 0x000fe20000000f00 */
        /* <DEDUP_REMOVED lines=9> */
[----:B------:R-:W-:Y:S02]  /*6b10*/  @!P0 FFMA.FTZ R6, R37, R34, R6 ;  /* 0x0000002225068223 */ /* 0x000fe40000010006 */
[----:B------:R-:W-:Y:S01]  /*6b20*/  @!P0 FFMA.FTZ R7, R36, R39, R7 ;  /* 0x0000002724078223 */ /* 0x000fe20000010007 */
[----:B------:R-:W-:Y:S01]  /*6b30*/  @!P0 F2FP.BF16.PACK_AB R53, R5, R4 ;  /* 0x000000040535823e */ /* 0x000fe200000010ff */
        /* <DEDUP_REMOVED lines=20> */
.L_x_1828:
        /* <DEDUP_REMOVED lines=29> */
.L_x_1832:
[----:B------:R-:W-:Y:S05]  /*6e50*/  BSYNC B1 ;  /* 0x0000000000017941 */ /* 0x000fea0003800000 */
.L_x_1827:
[C---:B------:R-:W-:Y:S01]  /*6e60*/  ISETP.GT.AND P0, PT, R15.reuse, R14, PT ;  /* 0x0000000e0f00720c */ /* 0x040fe20003f04270 */
[----:B------:R-:W-:Y:S01]  /*6e70*/  @!UPT UIADD3 URZ, URZ, URZ, URZ ;  /* 0x0000003f3f3ff290 */ /* 0x000fe2000fffe03f */
[----:B------:R-:W-:Y:S11]  /*6e80*/  BSSY B0, `(.L_x_1849) ;  /* 0x0000040000007945 */ /* 0x000ff60003800000 */
[----:B-1----:R-:W-:Y:S01]  /*6e90*/  @P0 IADD3 R6, R15, -0x1, RZ ;  /* 0xffffffff0f060810 */ /* 0x002fe20007ffe0ff */
[----:B------:R-:W-:Y:S02]  /*6ea0*/  @P0 IMAD.MOV.U32 R8, RZ, RZ, R156 ;  /* 0x000000ffff080224 */ /* 0x000fe400078e009c */
[----:B------:R-:W-:Y:S01]  /*6eb0*/  @P0 IMAD.MOV.U32 R9, RZ, RZ, R95 ;  /* 0x000000ffff090224 */ /* 0x000fe200078e005f */
[----:B--2---:R-:W-:Y:S01]  /*6ec0*/  @P0 SHF.R.S32.HI R3, RZ, 0x1f, R6 ;  /* 0x0000001fff030819 */ /* 0x004fe20000011406 */
[----:B------:R-:W-:Y:S02]  /*6ed0*/  @P0 IMAD R4, R99, R6, RZ ;  /* 0x0000000663040224 */ /* 0x000fe400078e02ff */
        /* <DEDUP_REMOVED lines=12> */
[----:B------:R-:W-:Y:S02]  /*6fa0*/  @P0 LEA.HI.X R5, R108, R9, R107, 0x1, P1 ;  /* 0x000000096c050211 */ /* 0x000fe400008f0c6b */
[----:B------:R-:W-:Y:S01]  /*6fb0*/  ISETP.GE.AND P1, PT, R59, 0x1, PT ;  /* 0x000000013b00780c */ /* 0x000fe20003f26270 */
[----:B------:R1:W-:Y:S03]  /*6fc0*/  @P0 LDGSTS.E.BYPASS.LTC128B.128 [R2+0x2000], [R8.64+0x80], !P4 ;  /* 0x0200008008020fae */ /* 0x0003e6000e101d48 */
[----:B------:R-:W-:Y:S01]  /*6fd0*/  SEL R59, R3, RZ, !P1 ;  /* 0x000000ff033b7207 */ /* 0x000fe20004800000 */
[----:B------:R1:W-:Y:S04]  /*6fe0*/  @P0 LDGSTS.E.BYPASS.LTC128B.128 [R2+0x4000], [R8.64+0x100], !P3 ;  /* 0x0400010008020fae */ /* 0x0003e8000d901d48 */
        /* <DEDUP_REMOVED lines=8> */
[C---:B-1----:R-:W-:Y:S01]  /*7070*/  LEA R4, P0, R15.reuse, R160, 0x6 ;  /* 0x000000a00f047211 */ /* 0x042fe200078030ff */
[----:B------:R-:W-:Y:S03]  /*7080*/  IMAD.MOV.U32 R126, RZ, RZ, R152 ;  /* 0x000000ffff7e7224 */ /* 0x000fe600078e0098 */
[----:B------:R-:W-:Y:S01]  /*7090*/  LEA.HI.X.SX32 R5, R15, R161, 0x6, P0 ;  /* 0x000000a10f057211 */ /* 0x000fe200000f36ff */
        /* <DEDUP_REMOVED lines=30> */
.L_x_1850:
[----:B-1----:R-:W-:Y:S05]  /*7280*/  BSYNC B0 ;  /* 0x0000000000007941 */ /* 0x002fea0003800000 */
.L_x_1849:
[----:B------:R-:W-:Y:S02]  /*7290*/  ISETP.GE.AND P0, PT, R47, 0x1, PT ;  /* 0x000000012f00780c */ /* 0x000fe40003f06270 */
[----:B------:R-:W-:Y:S02]  /*72a0*/  IADD3 R3, R15, -0x2, RZ ;  /* 0xfffffffe0f037810 */ /* 0x000fe40007ffe0ff */
[----:B------:R-:W-:Y:S04]  /*72b0*/  IADD3 R4, R47, 0x1, RZ ;  /* 0x000000012f047810 */ /* 0x000fe80007ffe0ff */
[----:B------:R-:W-:Y:S02]  /*72c0*/  SEL R47, R4, RZ, !P0 ;  /* 0x000000ff042f7207 */ /* 0x000fe40004000000 */
        /* <DEDUP_REMOVED lines=9> */
[----:B------:R-:W-:Y:S02]  /*7360*/  @P0 IMAD R2, R59, 0x6000, R11 ;  /* 0x000060003b020824 */ /* 0x000fe400078e020b */
        /* <DEDUP_REMOVED lines=13> */
[C---:B------:R-:W-:Y:S02]  /*7440*/  ISETP.GT.AND P0, PT, R15.reuse, R14, PT ;  /* 0x0000000e0f00720c */ /* 0x040fe40003f04270 */
[----:B------:R-:W-:Y:S01]  /*7450*/  IADD3 R15, R15, -0x1, RZ ;  /* 0xffffffff0f0f7810 */ /* 0x000fe20007ffe0ff */
[----:B------:R-:W0:Y:S10]  /*7460*/  LDGDEPBAR ;  /* 0x00000000000079af */ /* 0x000e340000000000 */
[----:B------:R-:W-:-:S05]  /*7470*/  @P0 BRA `(.L_x_1851) ;  /* 0xffffbdd000000947 */ /* 0x000fca000383ffff */
[----:B------:R-:W-:Y:S01]  /*7480*/  WARPSYNC 0xffffffff ;  /* 0xffffffff00007948 */ /* 0x000fe20003800000 */
[----:B------:R-:W-:Y:S06]  /*7490*/  BAR.SYNC.DEFER_BLOCKING 0x0 ;  /* 0x0000000000007b1d */ /* 0x000fec0000010000 */
.L_x_1826:
[----:B------:R-:W-:Y:S01]  /*74a0*/  ISETP.NE.AND P3, PT, R220, 0x1, PT ;  /* 0x00000001dc00780c */ /* 0x000fe20003f65270 */
[----:B------:R-:W-:Y:S01]  /*74b0*/  IMAD.IADD R85, R85, 0x1, R86 ;  /* 0x0000000155557824 */ /* 0x000fe200078e0256 */
[----:B-1----:R-:W-:-:S02]  /*74c0*/  IADD3 R2, R224, 0x7f, RZ ;  /* 0x0000007fe0027810 */ /* 0x002fc40007ffe0ff */
        /* <DEDUP_REMOVED lines=10> */
[----:B------:R-:W-:Y:S02]  /*7570*/  IMAD.MOV.U32 R0, RZ, RZ, 0x1 ;  /* 0x00000001ff007424 */ /* 0x000fe400078e00ff */
[----:B------:R-:W-:-:S03]  /*7580*/  IMAD.MOV R2, RZ, RZ, -R2 ;  /* 0x000000ffff027224 */ /* 0x000fc600078e0a02 */
[----:B------:R-:W-:-:S13]  /*7590*/  ISETP.NE.AND P0, PT, R0, c[0x0][0x32c], PT ;  /* 0x0000cb0000007a0c */ /* 0x000fda0003f05270 */
[----:B------:R-:W-:-:S05]  /*75a0*/  @P0 IMAD.HI.U32 R0, R2, c[0x0][0x330], RZ ;  /* 0x0000cc0002000a27 */ /* 0x000fca00078e00ff */
[----:B------:R-:W-:-:S04]  /*75b0*/  @P0 SHF.R.U32.HI R2, RZ, c[0x0][0x334], R0 ;  /* 0x0000cd00ff020a19 */ /* 0x000fc80000011600 */
[----:B------:R-:W-:Y:S01]  /*75c0*/  LOP3.LUT R0, RZ, R2, RZ, 0x33, !PT ;  /* 0x00000002ff007212 */ /* 0x000fe200078e33ff */
[----:B------:R-:W-:Y:S05]  /*75d0*/  BRA `(.L_x_1855) ;  /* 0x0000004000007947 */ /* 0x000fea0003800000 */
.L_x_1854:
[----:B------:R-:W-:-:S04]  /*75e0*/  MOV R2, 0x1 ;  /* 0x0000000100027802 */ /* 0x000fc80000000f00 */
[----:B------:R-:W-:-:S13]  /*75f0*/  ISETP.NE.AND P0, PT, R2, c[0x0][0x32c], PT ;  /* 0x0000cb0002007a0c */ /* 0x000fda0003f05270 */
[----:B------:R-:W-:-:S05]  /*7600*/  @P0 IMAD.HI.U32 R2, R0, c[0x0][0x330], RZ ;  /* 0x0000cc0000020a27 */ /* 0x000fca00078e00ff */
[----:B------:R-:W-:Y:S02]  /*7610*/  @P0 SHF.R.U32.HI R0, RZ, c[0x0][0x334], R2 ;  /* 0x0000cd00ff000a19 */ /* 0x000fe40000011602 */
.L_x_1855:
[----:B------:R-:W-:Y:S05]  /*7620*/  BSYNC B0 ;  /* 0x0000000000007941 */ /* 0x000fea0003800000 */
.L_x_1853:
[----:B------:R-:W-:-:S05]  /*7630*/  MOV R3, c[0x0][0x32c] ;  /* 0x0000cb0000037a02 */ /* 0x000fca0000000f00 */
[----:B------:R-:W-:-:S05]  /*7640*/  IMAD R3, R0, R3, c[0x0][0x32c] ;  /* 0x0000cb0000037624 */ /* 0x000fca00078e0203 */
[----:B------:R-:W-:-:S04]  /*7650*/  IMNMX R4, R4, R3, PT ;  /* 0x0000000304047217 */ /* 0x000fc80003800200 */
.L_x_1852:
        /* <DEDUP_REMOVED lines=21> */
.L_x_1858:
[----:B------:R-:W-:-:S04]  /*77b0*/  MOV R2, c[0x0][0x32c] ;  /* 0x0000cb0000027a02 */ /* 0x000fc80000000f00 */
[----:B------:R-:W-:-:S13]  /*77c0*/  ISETP.NE.AND P0, PT, R2, 0x1, PT ;  /* 0x000000010200780c */ /* 0x000fda0003f05270 */
[----:B------:R-:W-:-:S05]  /*77d0*/  @P0 IMAD.HI.U32 R2, R87, c[0x0][0x330], RZ ;  /* 0x0000cc0057020a27 */ /* 0x000fca00078e00ff */
[----:B------:R-:W-:Y:S02]  /*77e0*/  @P0 SHF.R.U32.HI R87, RZ, c[0x0][0x334], R2 ;  /* 0x0000cd00ff570a19 */ /* 0x000fe40000011602 */
.L_x_1859:
[----:B------:R-:W-:Y:S05]  /*77f0*/  BSYNC B0 ;  /* 0x0000000000007941 */ /* 0x000fea0003800000 */
.L_x_1857:
[----:B------:R-:W-:-:S05]  /*7800*/  IMAD R87, R87, c[0x0][0x32c], RZ ;  /* 0x0000cb0057577a24 */ /* 0x000fca00078e02ff */
[----:B------:R-:W-:-:S04]  /*7810*/  IMNMX R0, R0, R87, !PT ;  /* 0x0000005700007217 */ /* 0x000fc80007800200 */
.L_x_1856:
[----:B------:R-:W-:Y:S01]  /*7820*/  SHF.R.S32.HI R3, RZ, 0x1f, R0 ;  /* 0x0000001fff037819 */ /* 0x000fe20000011400 */
[----:B------:R-:W-:Y:S03]  /*7830*/  BSSY B0, `(.L_x_1860) ;  /* 0x0000022000007945 */ /* 0x000fe60003800000 */
[----:B------:R-:W-:Y:S01]  /*7840*/  LEA.HI R3, R3, R0, RZ, 0x6 ;  /* 0x0000000003037211 */ /* 0x000fe200078f30ff */
[----:B------:R-:W-:-:S03]  /*7850*/  IMAD.MOV.U32 R0, RZ, RZ, RZ ;  /* 0x000000ffff007224 */ /* 0x000fc600078e00ff */
[----:B------:R-:W-:-:S04]  /*7860*/  SHF.R.S32.HI R231, RZ, 0x6, R3 ;  /* 0x00000006ffe77819 */ /* 0x000fc80000011403 */
[----:B------:R-:W-:-:S04]  /*7870*/  IMNMX R231, RZ, R231, !PT ;  /* 0x000000e7ffe77217 */ /* 0x000fc80007800200 */
[----:B------:R-:W-:-:S13]  /*7880*/  ISETP.GT.AND P0, PT, R8, R231, PT ;  /* 0x000000e70800720c */ /* 0x000fda0003f04270 */
[----:B------:R-:W-:Y:S05]  /*7890*/  @!P0 BRA `(.L_x_1861) ;  /* 0x000001b000008947 */ /* 0x000fea0003800000 */
[-C--:B------:R-:W-:Y:S02]  /*78a0*/  IABS R4, R91.reuse ;  /* 0x0000005b00047213 */ /* 0x080fe40000000000 */
[----:B------:R-:W-:Y:S02]  /*78b0*/  IADD3 R6, R91, -0x1, R8 ;  /* 0xffffffff5b067810 */ /* 0x000fe40007ffe008 */
[----:B------:R-:W1:Y:S01]  /*78c0*/  I2F.RP R5, R4 ;  /* 0x0000000400057306 */ /* 0x000e620000209400 */
[----:B------:R-:W-:Y:S02]  /*78d0*/  IABS R0, R91 ;  /* 0x0000005b00007213 */ /* 0x000fe40000000000 */
[----:B------:R-:W-:-:S03]  /*78e0*/  IMAD.IADD R6, R6, 0x1, -R231 ;  /* 0x0000000106067824 */ /* 0x000fc600078e0ae7 */
[----:B------:R-:W-:Y:S02]  /*78f0*/  IMAD.MOV R0, RZ, RZ, -R0 ;  /* 0x000000ffff007224 */ /* 0x000fe400078e0a00 */
[----:B------:R-:W-:Y:S02]  /*7900*/  IABS R2, R6 ;  /* 0x0000000600027213 */ /* 0x000fe40000000000 */
        /* <DEDUP_REMOVED lines=20> */
.L_x_1861:
[----:B------:R-:W-:Y:S05]  /*7a50*/  BSYNC B0 ;  /* 0x0000000000007941 */ /* 0x000fea0003800000 */
.L_x_1860:
[----:B------:R-:W-:Y:S01]  /*7a60*/  IMAD R231, R225, R0, R231 ;  /* 0x00000000e1e77224 */ /* 0x000fe200078e02e7 */
[----:B------:R-:W-:Y:S01]  /*7a70*/  MOV R16, RZ ;  /* 0x000000ff00107202 */ /* 0x000fe20000000f00 */
[----:B------:R-:W-:Y:S01]  /*7a80*/  IMAD.MOV.U32 R9, RZ, RZ, RZ ;  /* 0x000000ffff097224 */ /* 0x000fe200078e00ff */
[----:B------:R-:W-:Y:S01]  /*7a90*/  CS2R R102, SRZ ;  /* 0x0000000000667805 */ /* 0x000fe2000001ff00 */
[--C-:B------:R-:W-:Y:S01]  /*7aa0*/  IMAD.IADD R3, R231, 0x1, R0.reuse ;  /* 0x00000001e7037824 */ /* 0x100fe200078e0200 */
[----:B------:R-:W-:Y:S01]  /*7ab0*/  PRMT R0, RZ, 0x7610, R0 ;  /* 0x00007610ff007816 */ /* 0x000fe20000000000 */
        /* <DEDUP_REMOVED lines=57> */
[----:B------:R-:W-:Y:S02]  /*7e50*/  LEA.HI R24, R92, R211, RZ, 0x3 ;  /* 0x000000d35c187211 */ /* 0x000fe400078f18ff */
[----:B------:R-:W-:Y:S01]  /*7e60*/  SHF.R.S32.HI R6, RZ, 0x1f, R85 ;  /* 0x0000001fff067819 */ /* 0x000fe20000011455 */
[----:B------:R-:W-:Y:S01]  /*7e70*/  IMAD R3, R3, c[0x0][0x178], RZ ;  /* 0x00005e0003037a24 */ /* 0x000fe200078e02ff */
[----:B------:R-:W-:Y:S01]  /*7e80*/  SHF.R.S32.HI R7, RZ, 0x3, R24 ;  /* 0x00000003ff077819 */ /* 0x000fe20000011418 */
[----:B------:R-:W-:Y:S01]  /*7e90*/  IMAD.MOV.U32 R22, RZ, RZ, R228 ;  /* 0x000000ffff167224 */ /* 0x000fe200078e00e4 */
[----:B------:R-:W-:Y:S01]  /*7ea0*/  LOP3.LUT R24, R24, 0xfffffff8, RZ, 0xc0, !PT ;  /* 0xfffffff818187812 */ /* 0x000fe200078ec0ff */
[----:B------:R-:W-:Y:S01]  /*7eb0*/  IMAD R3, R84, c[0x0][0x17c], R3 ;  /* 0x00005f0054037a24 */ /* 0x000fe200078e0203 */
[----:B------:R-:W-:-:S02]  /*7ec0*/  IADD3 R85, P0, R7, R85, RZ ;  /* 0x0000005507557210 */ /* 0x000fc40007f1e0ff */
[----:B------:R-:W-:Y:S01]  /*7ed0*/  IADD3 R24, -R24, R211, RZ ;  /* 0x000000d318187210 */ /* 0x000fe20007ffe1ff */
[----:B------:R-:W-:Y:S01]  /*7ee0*/  IMAD.IADD R27, R27, 0x1, R3 ;  /* 0x000000011b1b7824 */ /* 0x000fe200078e0203 */
[----:B------:R-:W-:Y:S02]  /*7ef0*/  ISETP.NE.U32.AND P2, PT, RZ, c[0x0][0x348], PT ;  /* 0x0000d200ff007a0c */ /* 0x000fe40003f45070 */
[----:B------:R-:W-:Y:S01]  /*7f00*/  LEA R3, R24, R7, 0x5 ;  /* 0x0000000718037211 */ /* 0x000fe200078e28ff */
[----:B------:R-:W-:Y:S01]  /*7f10*/  IMAD.WIDE.U32 R26, R221, c[0x0][0x1b8], R26 ;  /* 0x00006e00dd1a7a25 */ /* 0x000fe200078e001a */
[----:B------:R-:W-:Y:S02]  /*7f20*/  LEA.HI.X.SX32 R6, R7, R6, 0x1, P0 ;  /* 0x0000000607067211 */ /* 0x000fe400000f0eff */
[----:B------:R-:W-:Y:S01]  /*7f30*/  SHF.R.S32.HI R2, RZ, 0x1f, R207 ;  /* 0x0000001fff027819 */ /* 0x000fe200000114cf */
[----:B------:R-:W-:Y:S01]  /*7f40*/  IMAD.IADD R3, R224, 0x1, R3 ;  /* 0x00000001e0037824 */ /* 0x000fe200078e0203 */
[----:B------:R-:W-:Y:S01]  /*7f50*/  ISETP.NE.AND.EX P2, PT, RZ, c[0x0][0x34c], PT, P2 ;  /* 0x0000d300ff007a0c */ /* 0x000fe20003f45320 */
[----:B------:R-:W-:Y:S01]  /*7f60*/  IMAD R16, R6, c[0x0][0x1e0], RZ ;  /* 0x0000780006107a24 */ /* 0x000fe200078e02ff */
[----:B------:R-:W-:Y:S01]  /*7f70*/  SHF.R.S32.HI R23, RZ, 0x1f, R228 ;  /* 0x0000001fff177819 */ /* 0x000fe200000114e4 */
[----:B------:R-:W-:Y:S01]  /*7f80*/  @P3 IMAD.HI.U32 R14, R3, c[0x0][0x2c8], RZ ;  /* 0x0000b200030e3a27 */ /* 0x000fe200078e00ff */
[----:B-1----:R-:W-:-:S02]  /*7f90*/  SEL R5, R2, RZ, !P2 ;  /* 0x000000ff02057207 */ /* 0x002fc40005000000 */
[----:B------:R-:W-:Y:S01]  /*7fa0*/  SEL R4, R207, RZ, !P2 ;  /* 0x000000ffcf047207 */ /* 0x000fe20005000000 */
[----:B------:R-:W-:Y:S01]  /*7fb0*/  IMAD R6, R6, c[0x0][0x208], RZ ;  /* 0x0000820006067a24 */ /* 0x000fe200078e02ff */
[----:B------:R-:W-:Y:S01]  /*7fc0*/  MOV R15, R3 ;  /* 0x00000003000f7202 */ /* 0x000fe20000000f00 */
[----:B------:R-:W-:Y:S01]  /*7fd0*/  IMAD R9, R85, c[0x0][0x1e4], R16 ;  /* 0x0000790055097a24 */ /* 0x000fe200078e0210 */
[----:B------:R-:W-:Y:S01]  /*7fe0*/  @P3 SHF.R.U32.HI R15, RZ, c[0x0][0x2cc], R14 ;  /* 0x0000b300ff0f3a19 */ /* 0x000fe2000001160e */
[----:B------:R-:W-:Y:S01]  /*7ff0*/  IMAD R5, R5, c[0x0][0x1c0], RZ ;  /* 0x0000700005057a24 */ /* 0x000fe200078e02ff */
[----:B------:R-:W-:Y:S01]  /*8000*/  ISETP.NE.U32.AND P0, PT, RZ, c[0x0][0x350], PT ;  /* 0x0000d400ff007a0c */ /* 0x000fe20003f05070 */
[----:B------:R-:W-:Y:S01]  /*8010*/  IMAD R17, R221, c[0x0][0x1bc], R27 ;  /* 0x00006f00dd117a24 */ /* 0x000fe200078e021b */
[----:B------:R-:W-:Y:S01]  /*8020*/  ISETP.GE.AND P5, PT, R82, c[0x0][0x1d4], PT ;  /* 0x0000750052007a0c */ /* 0x000fe20003fa6270 */
[----:B------:R-:W-:Y:S01]  /*8030*/  IMAD.MOV.U32 R16, RZ, RZ, R26 ;  /* 0x000000ffff107224 */ /* 0x000fe200078e001a */
[----:B------:R-:W-:Y:S01]  /*8040*/  ISETP.NE.AND.EX P0, PT, RZ, c[0x0][0x354], PT, P0 ;  /* 0x0000d500ff007a0c */ /* 0x000fe20003f05300 */
[----:B------:R-:W-:Y:S01]  /*8050*/  IMAD.WIDE.U32 R18, R85, c[0x0][0x208], R22 ;  /* 0x0000820055127a25 */ /* 0x000fe200078e0016 */
[----:B------:R-:W-:-:S02]  /*8060*/  ISETP.GE.AND P4, PT, R228, c[0x0][0x198], PT ;  /* 0x00006600e4007a0c */ /* 0x000fc40003f86270 */
[----:B------:R-:W-:Y:S01]  /*8070*/  ISETP.GE.AND P3, PT, R212, c[0x0][0x198], PT ;  /* 0x00006600d4007a0c */ /* 0x000fe20003f66270 */
[----:B------:R-:W-:Y:S01]  /*8080*/  IMAD R6, R85, c[0x0][0x20c], R6 ;  /* 0x0000830055067a24 */ /* 0x000fe200078e0206 */
[----:B------:R-:W-:Y:S01]  /*8090*/  ISETP.GE.AND P2, PT, R82, c[0x0][0x198], PT ;  /* 0x0000660052007a0c */ /* 0x000fe20003f46270 */
[C---:B------:R-:W-:Y:S02]  /*80a0*/  IMAD R5, R4.reuse, c[0x0][0x1c4], R5 ;  /* 0x0000710004057a24 */ /* 0x040fe400078e0205 */
[----:B------:R-:W-:Y:S01]  /*80b0*/  IMAD.WIDE.U32 R16, R4, c[0x0][0x1c0], R16 ;  /* 0x0000700004107a25 */ /* 0x000fe200078e0010 */
[----:B------:R-:W-:-:S03]  /*80c0*/  SHF.R.S32.HI R4, RZ, 0x1f, R15 ;  /* 0x0000001fff047819 */ /* 0x000fc6000001140f */
[----:B------:R-:W-:Y:S01]  /*80d0*/  IMAD.IADD R19, R19, 0x1, R6 ;  /* 0x0000000113137824 */ /* 0x000fe200078e0206 */
[----:B------:R-:W-:Y:S01]  /*80e0*/  IADD3 R17, R17, R5, RZ ;  /* 0x0000000511117210 */ /* 0x000fe20007ffe0ff */
[----:B------:R-:W-:Y:S02]  /*80f0*/  IMAD.MOV R6, RZ, RZ, -R15 ;  /* 0x000000ffff067224 */ /* 0x000fe400078e0a0f */
[----:B------:R-:W-:Y:S02]  /*8100*/  IMAD R4, R4, c[0x0][0x1b0], RZ ;  /* 0x00006c0004047a24 */ /* 0x000fe400078e02ff */
[----:B------:R-:W-:Y:S02]  /*8110*/  IMAD R3, R6, c[0x0][0x2c4], R3 ;  /* 0x0000b10006037a24 */ /* 0x000fe400078e0203 */
[----:B------:R-:W-:-:S03]  /*8120*/  IMAD.WIDE.U32 R20, R85, c[0x0][0x1e0], R22 ;  /* 0x0000780055147a25 */ /* 0x000fc600078e0016 */
[----:B------:R-:W-:Y:S01]  /*8130*/  SHF.R.S32.HI R6, RZ, 0x1f, R3 ;  /* 0x0000001fff067819 */ /* 0x000fe20000011403 */
[----:B------:R-:W-:Y:S01]  /*8140*/  IMAD R4, R15, c[0x0][0x1b4], R4 ;  /* 0x00006d000f047a24 */ /* 0x000fe200078e0204 */
[----:B------:R-:W-:Y:S01]  /*8150*/  IADD3 R21, R21, R9, RZ ;  /* 0x0000000915157210 */ /* 0x000fe20007ffe0ff */
[----:B------:R-:W-:-:S04]  /*8160*/  IMAD.WIDE.U32 R16, R15, c[0x0][0x1b0], R16 ;  /* 0x00006c000f107a25 */ /* 0x000fc800078e0010 */
[----:B------:R-:W-:Y:S01]  /*8170*/  IMAD R6, R6, c[0x0][0x1a8], RZ ;  /* 0x00006a0006067a24 */ /* 0x000fe200078e02ff */
[----:B------:R-:W-:Y:S01]  /*8180*/  IADD3 R17, R17, R4, RZ ;  /* 0x0000000411117210 */ /* 0x000fe20007ffe0ff */
[----:B------:R-:W-:-:S04]  /*8190*/  IMAD.WIDE.U32 R236, R221, c[0x0][0x1e8], R20 ;  /* 0x00007a00ddec7a25 */ /* 0x000fc800078e0014 */
[----:B------:R-:W-:-:S04]  /*81a0*/  IMAD.WIDE.U32 R18, R221, c[0x0][0x210], R18 ;  /* 0x00008400dd127a25 */ /* 0x000fc800078e0012 */
[C---:B------:R-:W-:Y:S02]  /*81b0*/  IMAD R6, R3.reuse, c[0x0][0x1ac], R6 ;  /* 0x00006b0003067a24 */ /* 0x040fe400078e0206 */
[----:B------:R-:W-:-:S04]  /*81c0*/  IMAD.WIDE.U32 R16, R3, c[0x0][0x1a8], R16 ;  /* 0x00006a0003107a25 */ /* 0x000fc800078e0010 */
[----:B------:R-:W-:Y:S01]  /*81d0*/  IMAD R237, R221, c[0x0][0x1ec], R237 ;  /* 0x00007b00dded7a24 */ /* 0x000fe200078e02ed */
[----:B------:R-:W-:Y:S01]  /*81e0*/  IADD3 R6, R17, R6, RZ ;  /* 0x0000000611067210 */ /* 0x000fe20007ffe0ff */
[----:B------:R-:W-:Y:S02]  /*81f0*/  IMAD R5, R221, c[0x0][0x214], R19 ;  /* 0x00008500dd057a24 */ /* 0x000fe400078e0213 */
[----:B------:R-:W-:Y:S01]  /*8200*/  IMAD.MOV.U32 R4, RZ, RZ, R18 ;  /* 0x000000ffff047224 */ /* 0x000fe200078e0012 */
[----:B--2---:R-:W-:Y:S02]  /*8210*/  @P1 SHF.R.S32.HI R233, RZ, 0x1f, R0 ;  /* 0x0000001fffe91819 */ /* 0x004fe40000011400 */
[----:B------:R-:W-:Y:S01]  /*8220*/  @!P1 MOV R233, R2 ;  /* 0x0000000200e99202 */ /* 0x000fe20000000f00 */
[----:B------:R-:W-:Y:S01]  /*8230*/  IMAD.IADD R2, R7, 0x1, R224 ;  /* 0x0000000107027824 */ /* 0x000fe200078e02e0 */
[----:B------:R-:W-:Y:S01]  /*8240*/  @P1 MOV R232, R0 ;  /* 0x0000000000e81202 */ /* 0x000fe20000000f00 */
[----:B------:R-:W-:Y:S01]  /*8250*/  @!P1 IMAD.MOV.U32 R232, RZ, RZ, R207 ;  /* 0x000000ffffe89224 */ /* 0x000fe200078e00cf */
[----:B------:R-:W-:-:S04]  /*8260*/  SEL R227, R233, RZ, !P0 ;  /* 0x000000ffe9e37207 */ /* 0x000fc80004000000 */
[----:B------:R-:W-:Y:S01]  /*8270*/  SEL R232, R232, RZ, !P0 ;  /* 0x000000ffe8e87207 */ /* 0x000fe20004000000 */
[C---:B------:R-:W-:Y:S01]  /*8280*/  IMAD R3, R227.reuse, c[0x0][0x1f0], RZ ;  /* 0x00007c00e3037a24 */ /* 0x040fe200078e02ff */
[----:B------:R-:W-:Y:S01]  /*8290*/  LEA R14, P0, R16, c[0x0][0x160], 0x1 ;  /* 0x00005800100e7a11 */ /* 0x000fe200078008ff */
[----:B------:R-:W-:Y:S02]  /*82a0*/  IMAD R227, R227, c[0x0][0x218], RZ ;  /* 0x00008600e3e37a24 */ /* 0x000fe400078e02ff */
[----:B------:R-:W-:Y:S01]  /*82b0*/  IMAD R3, R232, c[0x0][0x1f4], R3 ;  /* 0x00007d00e8037a24 */ /* 0x000fe200078e0203 */
[----:B------:R-:W-:Y:S01]  /*82c0*/  LEA.HI.X R6, R16, c[0x0][0x164], R6, 0x1, P0 ;  /* 0x0000590010067a11 */ /* 0x000fe200000f0c06 */
[C---:B------:R-:W-:Y:S02]  /*82d0*/  IMAD R227, R232.reuse, c[0x0][0x21c], R227 ;  /* 0x00008700e8e37a24 */ /* 0x040fe400078e02e3 */
[----:B------:R-:W-:-:S04]  /*82e0*/  IMAD.WIDE.U32 R236, R232, c[0x0][0x1f0], R236 ;  /* 0x00007c00e8ec7a25 */ /* 0x000fc800078e00ec */
[----:B------:R-:W-:Y:S01]  /*82f0*/  IMAD.WIDE.U32 R232, R232, c[0x0][0x218], R4 ;  /* 0x00008600e8e87a25 */ /* 0x000fe200078e0004 */
[----:B------:R-:W-:Y:S02]  /*8300*/  IADD3 R4, R8, -0x1, RZ ;  /* 0xffffffff08047810 */ /* 0x000fe40007ffe0ff */
[----:B------:R-:W-:Y:S02]  /*8310*/  IADD3 R230, R237, R3, RZ ;  /* 0x00000003ede67210 */ /* 0x000fe40007ffe0ff */
[----:B------:R-:W-:Y:S01]  /*8320*/  IADD3 R227, R233, R227, RZ ;  /* 0x000000e3e9e37210 */ /* 0x000fe20007ffe0ff */
[----:B------:R-:W-:Y:S05]  /*8330*/  BRA.DIV ~URZ, `(.L_x_1863) ;  /* 0x00018ce27f007947 */ /* 0x000fea000b800000 */
[----:B------:R1:W2:Y:S02]  /*8340*/  SHFL.IDX PT, R21, R6, RZ, 0x181f ;  /* 0x00181fff06157589 */ /* 0x0002a400000e0000 */
.L_x_2030:
[----:B------:R-:W-:Y:S05]  /*8350*/  BRA.DIV ~URZ, `(.L_x_1864) ;  /* 0x00018d327f007947 */ /* 0x000fea000b800000 */
[----:B------:R3:W4:Y:S02]  /*8360*/  SHFL.IDX PT, R9, R14, RZ, 0x181f ;  /* 0x00181fff0e097589 */ /* 0x00072400000e0000 */
.L_x_2031:
[----:B------:R-:W-:Y:S01]  /*8370*/  IMAD R5, R223, c[0x0][0x2c4], RZ ;  /* 0x0000b100df057a24 */ /* 0x000fe200078e02ff */
[----:B------:R-:W-:Y:S01]  /*8380*/  BSSY B0, `(.L_x_1865) ;  /* 0x0000011000007945 */ /* 0x000fe20003800000 */
[----:B------:R-:W-:Y:S02]  /*8390*/  SHF.R.S32.HI R15, RZ, 0x1f, R82 ;  /* 0x0000001fff0f7819 */ /* 0x000fe40000011452 */
[----:B------:R-:W-:-:S02]  /*83a0*/  SHF.R.S32.HI R3, RZ, 0x1f, R212 ;  /* 0x0000001fff037819 */ /* 0x000fc400000114d4 */
        /* <DEDUP_REMOVED lines=14> */
.L_x_1866:
[----:B------:R-:W-:Y:S05]  /*8490*/  BSYNC B0 ;  /* 0x0000000000007941 */ /* 0x000fea0003800000 */
.L_x_1865:
[----:B------:R-:W-:Y:S05]  /*84a0*/  BRA.DIV ~URZ, `(.L_x_1867) ;  /* 0x00018c427f007947 */ /* 0x000fea000b800000 */
[----:B--2---:R2:W1:Y:S04]  /*84b0*/  SHFL.IDX PT, R21, R6, 0x1, 0x181f ;  /* 0x00381f0006157f89 */ /* 0x00446800000e0000 */
[----:B----4-:R2:W4:Y:S02]  /*84c0*/  SHFL.IDX PT, R9, R14, 0x1, 0x181f ;  /* 0x00381f000e097f89 */ /* 0x01052400000e0000 */
.L_x_2032:
[----:B------:R-:W-:Y:S01]  /*84d0*/  IADD3 R0, R2, 0x20, RZ ;  /* 0x0000002002007810 */ /* 0x000fe20007ffe0ff */
[----:B------:R-:W-:Y:S03]  /*84e0*/  BSSY B0, `(.L_x_1868) ;  /* 0x000000f000007945 */ /* 0x000fe60003800000 */
[----:B------:R-:W-:-:S13]  /*84f0*/  ISETP.GE.AND P0, PT, R0, R5, PT ;  /* 0x000000050000720c */ /* 0x000fda0003f06270 */
[----:B------:R-:W-:Y:S05]  /*8500*/  @P0 BRA `(.L_x_1869) ;  /* 0x000000c000000947 */ /* 0x000fea0003800000 */
[----:B----4-:R-:W-:-:S04]  /*8510*/  LEA R18, P0, R228, R9, 0x1 ;  /* 0x00000009e4127211 */ /* 0x010fc800078008ff */
        /* <DEDUP_REMOVED lines=11> */
.L_x_1869:
[----:B------:R-:W-:Y:S05]  /*85d0*/  BSYNC B0 ;  /* 0x0000000000007941 */ /* 0x000fea0003800000 */
.L_x_1868:
[----:B------:R-:W-:Y:S05]  /*85e0*/  BRA.DIV ~URZ, `(.L_x_1870) ;  /* 0x00018bc27f007947 */ /* 0x000fea000b800000 */
[----:B-1----:R1:W2:Y:S02]  /*85f0*/  SHFL.IDX PT, R21, R6, 0x2, 0x181f ;  /* 0x00581f0006157f89 */ /* 0x0022a400000e0000 */
.L_x_2033:
[----:B------:R-:W-:Y:S05]  /*8600*/  BRA.DIV ~URZ, `(.L_x_1871) ;  /* 0x00018c127f007947 */ /* 0x000fea000b800000 */
[----:B----4-:R4:W1:Y:S02]  /*8610*/  SHFL.IDX PT, R9, R14, 0x2, 0x181f ;  /* 0x00581f000e097f89 */ /* 0x01086400000e0000 */
.L_x_2034:
        /* <DEDUP_REMOVED lines=16> */
.L_x_1873:
[----:B------:R-:W-:Y:S05]  /*8720*/  BSYNC B0 ;  /* 0x0000000000007941 */ /* 0x000fea0003800000 */
.L_x_1872:
[----:B------:R-:W-:Y:S05]  /*8730*/  BRA.DIV ~URZ, `(.L_x_1874) ;  /* 0x00018b427f007947 */ /* 0x000fea000b800000 */
[----:B-12---:R1:W2:Y:S04]  /*8740*/  SHFL.IDX PT, R21, R6, 0x3, 0x181f ;  /* 0x00781f0006157f89 */ /* 0x0062a800000e0000 */
[----:B------:R1:W3:Y:S02]  /*8750*/  SHFL.IDX PT, R9, R14, 0x3, 0x181f ;  /* 0x00781f000e097f89 */ /* 0x0002e400000e0000 */
.L_x_2035:
[----:B------:R-:W-:-:S04]  /*8760*/  IADD3 R2, R2, 0x60, RZ ;  /* 0x0000006002027810 */ /* 0x000fc80007ffe0ff */
[----:B------:R-:W-:-:S13]  /*8770*/  ISETP.GE.AND P0, PT, R2, R5, PT ;  /* 0x000000050200720c */ /* 0x000fda0003f06270 */
[----:B---3--:R-:W-:-:S04]  /*8780*/  @!P0 LEA R16, P1, R228, R9, 0x1 ;  /* 0x00000009e4108211 */ /* 0x008fc800078208ff */
[----:B--2---:R-:W-:Y:S02]  /*8790*/  @!P0 LEA.HI.X R17, R228, R21, R23, 0x1, P1 ;  /* 0x00000015e4118211 */ /* 0x004fe400008f0c17 */
[----:B------:R-:W-:-:S03]  /*87a0*/  @!P0 LEA R2, P1, R212, R9, 0x1 ;  /* 0x00000009d4028211 */ /* 0x000fc600078208ff */
[----:B------:R-:W-:Y:S01]  /*87b0*/  @!PT LDS RZ, [RZ] ;  /* 0x00000000fffff984 */ /* 0x000fe20000000800 */
[----:B------:R-:W-:Y:S01]  /*87c0*/  @!PT LDS RZ, [RZ] ;  /* 0x00000000fffff984 */ /* 0x000fe20000000800 */
[----:B------:R-:W-:Y:S01]  /*87d0*/  @!PT LDS RZ, [RZ] ;  /* 0x00000000fffff984 */ /* 0x000fe20000000800 */
[----:B------:R2:W-:Y:S01]  /*87e0*/  @!P0 LDGSTS.E.BYPASS.LTC128B.128 [R140+0x1b100], [R16.64], !P4 ;  /* 0x1b100000108c8fae */ /* 0x0005e2000e101d48 */
[----:B------:R-:W-:Y:S02]  /*87f0*/  @!P0 LEA.HI.X R3, R212, R21, R3, 0x1, P1 ;  /* 0x00000015d4038211 */ /* 0x000fe400008f0c03 */
[----:B-1--4-:R-:W-:-:S03]  /*8800*/  @!P0 LEA R14, P1, R82, R9, 0x1 ;  /* 0x00000009520e8211 */ /* 0x012fc600078208ff */
[----:B------:R2:W-:Y:S01]  /*8810*/  @!P0 LDGSTS.E.BYPASS.LTC128B.128 [R140+0x1f100], [R2.64], !P3 ;  /* 0x1f100000028c8fae */ /* 0x0005e2000d901d48 */
[----:B------:R-:W-:-:S05]  /*8820*/  @!P0 LEA.HI.X R15, R82, R21, R15, 0x1, P1 ;  /* 0x00000015520f8211 */ /* 0x000fca00008f0c0f */
[----:B------:R2:W-:Y:S04]  /*8830*/  @!P0 LDGSTS.E.BYPASS.LTC128B.128 [R140+0x23100], [R14.64], !P2 ;  /* 0x231000000e8c8fae */ /* 0x0005e8000d101d48 */
[----:B------:R-:W0:Y:S01]  /*8840*/  LDGDEPBAR ;  /* 0x00000000000079af */ /* 0x000e220000000000 */
[----:B------:R-:W-:Y:S02]  /*8850*/  WARPSYNC 0xffffffff ;  /* 0xffffffff00007948 */ /* 0x000fe40003800000 */
[C---:B--2---:R-:W-:Y:S01]  /*8860*/  IMAD.SHL.U32 R3, R4.reuse, 0x40, RZ ;  /* 0x0000004004037824 */ /* 0x044fe200078e00ff */
[----:B------:R-:W-:Y:S01]  /*8870*/  SHF.R.S32.HI R0, RZ, 0x1f, R4 ;  /* 0x0000001fff007819 */ /* 0x000fe20000011404 */
[----:B------:R-:W-:Y:S01]  /*8880*/  IMAD.WIDE.U32 R14, R4, c[0x0][0x1e0], RZ ;  /* 0x00007800040e7a25 */ /* 0x000fe200078e00ff */
[----:B------:R-:W-:Y:S02]  /*8890*/  BAR.SYNC.DEFER_BLOCKING 0x0 ;  /* 0x0000000000007b1d */ /* 0x000fe40000010000 */
[----:B------:R-:W-:Y:S01]  /*88a0*/  IADD3 R9, -R3, R226, -R7 ;  /* 0x000000e203097210 */ /* 0x000fe20007ffe907 */
[----:B------:R-:W-:-:S03]  /*88b0*/  IMAD R7, R0, c[0x0][0x1e0], RZ ;  /* 0x0000780000077a24 */ /* 0x000fc600078e02ff */
[C---:B------:R-:W-:Y:S01]  /*88c0*/  ISETP.GE.AND P1, PT, R9.reuse, 0x1, PT ;  /* 0x000000010900780c */ /* 0x040fe20003f26270 */
[----:B------:R-:W-:Y:S01]  /*88d0*/  IMAD R2, R4, c[0x0][0x1e4], R7 ;  /* 0x0000790004027a24 */ /* 0x000fe200078e0207 */
[C---:B------:R-:W-:Y:S01]  /*88e0*/  LEA R7, P2, R14.reuse, R236, 0x6 ;  /* 0x000000ec0e077211 */ /* 0x040fe200078430ff */
[----:B------:R-:W-:Y:S01]  /*88f0*/  ULDC.64 UR4, c[0x0][0x208] ;  /* 0x0000820000047ab9 */ /* 0x000fe20000000a00 */
[----:B------:R-:W-:Y:S01]  /*8900*/  ISETP.GE.AND P0, PT, R9, 0x21, PT ;  /* 0x000000210900780c */ /* 0x000fe20003f06270 */
[----:B------:R-:W-:Y:S01]  /*8910*/  IMAD.IADD R15, R15, 0x1, R2 ;  /* 0x000000010f0f7824 */ /* 0x000fe200078e0202 */
[----:B------:R-:W-:Y:S01]  /*8920*/  USHF.L.U32 UR7, UR4, 0x6, URZ ;  /* 0x0000000604077899 */ /* 0x000fe2000800063f */
[----:B------:R-:W-:Y:S01]  /*8930*/  IMAD.MOV.U32 R2, RZ, RZ, 0x20 ;  /* 0x00000020ff027424 */ /* 0x000fe200078e00ff */
[----:B------:R-:W-:Y:S01]  /*8940*/  UMOV UR6, 0x6 ;  /* 0x0000000600067882 */ /* 0x000fe20000000000 */
[----:B------:R-:W-:Y:S01]  /*8950*/  BSSY B0, `(.L_x_1875) ;  /* 0x000004c000007945 */ /* 0x000fe20003800000 */
[----:B------:R-:W-:Y:S01]  /*8960*/  LEA.HI.X R6, R14, R230, R15, 0x6, P2 ;  /* 0x000000e60e067211 */ /* 0x000fe200010f340f */
[----:B------:R-:W-:Y:S01]  /*8970*/  IMAD.WIDE.U32 R16, R2, c[0x0][0x1e0], RZ ;  /* 0x0000780002107a25 */ /* 0x000fe200078e00ff */
[----:B------:R-:W-:Y:S01]  /*8980*/  USHF.L.U64.HI UR5, UR4, UR6, UR5 ;  /* 0x0000000604057299 */ /* 0x000fe20008010205 */
[----:B------:R-:W-:-:S02]  /*8990*/  @P1 LEA R18, P2, R7, c[0x0][0x1c8], 0x1 ;  /* 0x0000720007121a11 */ /* 0x000fc400078408ff */
[----:B------:R-:W-:Y:S01]  /*89a0*/  @P1 ISETP.GE.AND P3, PT, R228, c[0x0][0x1d4], PT ;  /* 0x00007500e4001a0c */ /* 0x000fe20003f66270 */
[----:B------:R-:W-:Y:S01]  /*89b0*/  IMAD R15, R2, c[0x0][0x1e4], RZ ;  /* 0x00007900020f7a24 */ /* 0x000fe200078e02ff */
[----:B------:R-:W-:Y:S02]  /*89c0*/  @P1 LEA.HI.X R19, R7, c[0x0][0x1cc], R6, 0x1, P2 ;  /* 0x0000730007131a11 */ /* 0x000fe400010f0c06 */
[C---:B------:R-:W-:Y:S02]  /*89d0*/  @P1 ISETP.GE.AND P2, PT, R212.reuse, c[0x0][0x1d4], PT ;  /* 0x00007500d4001a0c */ /* 0x040fe40003f46270 */
[----:B------:R-:W-:-:S07]  /*89e0*/  @P0 ISETP.GE.AND P4, PT, R212, c[0x0][0x1d4], PT ;  /* 0x00007500d4000a0c */ /* 0x000fce0003f86270 */
[----:B------:R-:W-:Y:S01]  /*89f0*/  @!PT LDS RZ, [RZ] ;  /* 0x00000000fffff984 */ /* 0x000fe20000000800 */
[----:B------:R-:W-:Y:S01]  /*8a00*/  @!PT LDS RZ, [RZ] ;  /* 0x00000000fffff984 */ /* 0x000fe20000000800 */
[----:B------:R-:W-:Y:S01]  /*8a10*/  @!PT LDS RZ, [RZ] ;  /* 0x00000000fffff984 */ /* 0x000fe20000000800 */
[----:B------:R1:W-:Y:S01]  /*8a20*/  @P1 LDGSTS.E.BYPASS.LTC128B.128 [R140+0xc100], [R18.64], !P3 ;  /* 0x0c100000128c1fae */ /* 0x0003e2000d901d48 */
[----:B------:R-:W-:-:S03]  /*8a30*/  @P0 IADD3 R7, P3, R7, R16, RZ ;  /* 0x0000001007070210 */ /* 0x000fc60007f7e0ff */
[----:B------:R1:W-:Y:S01]  /*8a40*/  @P1 LDGSTS.E.BYPASS.LTC128B.128 [R140+0xe100], [R18.64+0x80], !P2 ;  /* 0x0e100080128c1fae */ /* 0x0003e2000d101d48 */
[----:B------:R-:W-:Y:S02]  /*8a50*/  @P0 ISETP.GE.AND P2, PT, R228, c[0x0][0x1d4], PT ;  /* 0x00007500e4000a0c */ /* 0x000fe40003f46270 */
[----:B------:R-:W-:Y:S01]  /*8a60*/  @P0 IADD3.X R6, R6, R17, R15, P3, !PT ;  /* 0x0000001106060210 */ /* 0x000fe20001ffe40f */
[----:B------:R-:W-:Y:S01]  /*8a70*/  IMAD R15, R0, c[0x0][0x208], RZ ;  /* 0x00008200000f7a24 */ /* 0x000fe200078e02ff */
[----:B------:R1:W-:Y:S01]  /*8a80*/  @P1 LDGSTS.E.BYPASS.LTC128B.128 [R140+0x10100], [R18.64+0x100], !P5 ;  /* 0x10100100128c1fae */ /* 0x0003e2000e901d48 */
[----:B------:R-:W-:Y:S01]  /*8a90*/  @P0 LEA R14, P1, R7, c[0x0][0x1c8], 0x1 ;  /* 0x00007200070e0a11 */ /* 0x000fe200078208ff */
[----:B------:R-:W-:Y:S01]  /*8aa0*/  IMAD.WIDE.U32 R16, R4, c[0x0][0x208], RZ ;  /* 0x0000820004107a25 */ /* 0x000fe200078e00ff */
[----:B------:R-:W-:-:S03]  /*8ab0*/  ISETP.GE.AND P3, PT, R228, c[0x0][0x1d4], PT ;  /* 0x00007500e4007a0c */ /* 0x000fc60003f66270 */
[----:B------:R-:W-:Y:S01]  /*8ac0*/  IMAD R0, R4, c[0x0][0x20c], R15 ;  /* 0x0000830004007a24 */ /* 0x000fe200078e020f */
[----:B------:R-:W-:Y:S02]  /*8ad0*/  @P0 LEA.HI.X R15, R7, c[0x0][0x1cc], R6, 0x1, P1 ;  /* 0x00007300070f0a11 */ /* 0x000fe400008f0c06 */
[----:B------:R-:W-:Y:S01]  /*8ae0*/  LEA R6, P1, R16, R232, 0x6 ;  /* 0x000000e810067211 */ /* 0x000fe200078230ff */
[----:B------:R-:W-:Y:S02]  /*8af0*/  IMAD.IADD R0, R17, 0x1, R0 ;  /* 0x0000000111007824 */ /* 0x000fe400078e0200 */
[----:B------:R1:W-:Y:S01]  /*8b00*/  @P0 LDGSTS.E.BYPASS.LTC128B.128 [R140+0xd100], [R14.64], !P2 ;  /* 0x0d1000000e8c0fae */ /* 0x0003e2000d101d48 */
[----:B------:R-:W-:Y:S02]  /*8b10*/  ISETP.GE.AND P2, PT, R212, c[0x0][0x1d4], PT ;  /* 0x00007500d4007a0c */ /* 0x000fe40003f46270 */
[----:B------:R-:W-:Y:S01]  /*8b20*/  LEA.HI.X R17, R16, R227, R0, 0x6, P1 ;  /* 0x000000e310117211 */ /* 0x000fe200008f3400 */
[----:B------:R1:W-:Y:S01]  /*8b30*/  @P0 LDGSTS.E.BYPASS.LTC128B.128 [R140+0xf100], [R14.64+0x80], !P4 ;  /* 0x0f1000800e8c0fae */ /* 0x0003e2000e101d48 */
[C---:B------:R-:W-:Y:S01]  /*8b40*/  ISETP.LT.OR P4, PT, R9.reuse, 0x1, P3 ;  /* 0x000000010900780c */ /* 0x040fe20001f81670 */
[----:B------:R-:W-:Y:S01]  /*8b50*/  IMAD.MOV.U32 R0, RZ, RZ, 0x40 ;  /* 0x00000040ff007424 */ /* 0x000fe200078e00ff */
[----:B------:R-:W-:Y:S01]  /*8b60*/  ISETP.LT.OR P1, PT, R9, 0x1, P2 ;  /* 0x000000010900780c */ /* 0x000fe20001721670 */
[----:B------:R1:W-:Y:S01]  /*8b70*/  @P0 LDGSTS.E.BYPASS.LTC128B.128 [R140+0x11100], [R14.64+0x100], !P5 ;  /* 0x111001000e8c0fae */ /* 0x0003e2000e901d48 */
[----:B------:R-:W-:-:S02]  /*8b80*/  LEA R16, P0, R6, c[0x0][0x1f8], 0x1 ;  /* 0x00007e0006107a11 */ /* 0x000fc400078008ff */
[C---:B------:R-:W-:Y:S01]  /*8b90*/  ISETP.LT.OR P3, PT, R9.reuse, 0x21, P3 ;  /* 0x000000210900780c */ /* 0x040fe20001f61670 */
[----:B------:R-:W0:Y:S01]  /*8ba0*/  LDGDEPBAR ;  /* 0x00000000000079af */ /* 0x000e220000000000 */
[----:B------:R-:W-:Y:S02]  /*8bb0*/  LEA.HI.X R17, R6, c[0x0][0x1fc], R17, 0x1, P0 ;  /* 0x00007f0006117a11 */ /* 0x000fe400000f0c11 */
[----:B------:R-:W-:Y:S02]  /*8bc0*/  ISETP.GE.AND P0, PT, R82, c[0x0][0x1d4], PT ;  /* 0x0000750052007a0c */ /* 0x000fe40003f06270 */
[C---:B------:R-:W-:Y:S01]  /*8bd0*/  ISETP.LT.OR P2, PT, R9.reuse, 0x21, P2 ;  /* 0x000000210900780c */ /* 0x040fe20001741670 */
[----:B------:R1:W-:Y:S01]  /*8be0*/  LDGSTS.E.BYPASS.LTC128B.128 [R140+0x100], [R16.64], !P4 ;  /* 0x00100000108c7fae */ /* 0x0003e2000e101d48 */
[----:B------:R-:W-:-:S03]  /*8bf0*/  ISETP.LT.OR P4, PT, R9, 0x1, P0 ;  /* 0x000000010900780c */ /* 0x000fc60000781670 */
[----:B------:R1:W-:Y:S01]  /*8c00*/  LDGSTS.E.BYPASS.LTC128B.128 [R140+0x2100], [R16.64+0x80], !P1 ;  /* 0x02100080108c7fae */ /* 0x0003e2000c901d48 */
[----:B------:R-:W-:Y:S02]  /*8c10*/  ISETP.LT.OR P1, PT, R9, 0x21, P0 ;  /* 0x000000210900780c */ /* 0x000fe40000721670 */
[----:B------:R-:W-:-:S04]  /*8c20*/  IADD3 R6, P0, R16, UR7, RZ ;  /* 0x0000000710067c10 */ /* 0x000fc8000ff1e0ff */
[----:B------:R-:W-:-:S03]  /*8c30*/  IADD3.X R7, R17, UR5, RZ, P0, !PT ;  /* 0x0000000511077c10 */ /* 0x000fc600087fe4ff */
[----:B------:R1:W-:Y:S01]  /*8c40*/  LDGSTS.E.BYPASS.LTC128B.128 [R140+0x4100], [R16.64+0x100], !P4 ;  /* 0x04100100108c7fae */ /* 0x0003e2000e101d48 */
[----:B------:R-:W-:-:S03]  /*8c50*/  ISETP.GT.AND P4, PT, R4, R231, PT ;  /* 0x000000e70400720c */ /* 0x000fc60003f84270 */
[----:B------:R1:W-:Y:S04]  /*8c60*/  LDGSTS.E.BYPASS.LTC128B.128 [R140+0x1100], [R6.64], !P3 ;  /* 0x01100000068c7fae */ /* 0x0003e8000d901d48 */
[----:B------:R1:W-:Y:S04]  /*8c70*/  LDGSTS.E.BYPASS.LTC128B.128 [R140+0x3100], [R6.64+0x80], !P2 ;  /* 0x03100080068c7fae */ /* 0x0003e8000d101d48 */
[----:B------:R1:W-:Y:S04]  /*8c80*/  LDGSTS.E.BYPASS.LTC128B.128 [R140+0x5100], [R6.64+0x100], !P1 ;  /* 0x05100100068c7fae */ /* 0x0003e8000c901d48 */
[----:B------:R-:W0:Y:S01]  /*8c90*/  LDGDEPBAR ;  /* 0x00000000000079af */ /* 0x000e220000000000 */
[----:B------:R-:W-:Y:S05]  /*8ca0*/  @!P4 BRA `(.L_x_1876) ;  /* 0x000001600000c947 */ /* 0x000fea0003800000 */
[----:B-1----:R-:W-:Y:S02]  /*8cb0*/  IADD3 R7, R8, -0x2, RZ ;  /* 0xfffffffe08077810 */ /* 0x002fe40007ffe0ff */
[----:B------:R-:W-:-:S02]  /*8cc0*/  ISETP.GE.AND P1, PT, R228, c[0x0][0x1d4], PT ;  /* 0x00007500e4007a0c */ /* 0x000fc40003f26270 */
[----:B------:R-:W-:Y:S01]  /*8cd0*/  SHF.R.S32.HI R4, RZ, 0x1f, R7 ;  /* 0x0000001fff047819 */ /* 0x000fe20000011407 */
[----:B------:R-:W-:-:S04]  /*8ce0*/  IMAD.WIDE.U32 R14, R7, c[0x0][0x1e0], RZ ;  /* 0x00007800070e7a25 */ /* 0x000fc800078e00ff */
[----:B------:R-:W-:Y:S01]  /*8cf0*/  IMAD R4, R4, c[0x0][0x1e0], RZ ;  /* 0x0000780004047a24 */ /* 0x000fe200078e02ff */
[----:B------:R-:W-:-:S03]  /*8d00*/  LEA R6, P0, R14, R236, 0x6 ;  /* 0x000000ec0e067211 */ /* 0x000fc600078030ff */
[----:B------:R-:W-:Y:S01]  /*8d10*/  IMAD R4, R7, c[0x0][0x1e4], R4 ;  /* 0x0000790007047a24 */ /* 0x000fe200078e0204 */
[----:B------:R-:W-:-:S03]  /*8d20*/  LEA R16, P2, R6, c[0x0][0x1c8], 0x1 ;  /* 0x0000720006107a11 */ /* 0x000fc600078408ff */
[----:B------:R-:W-:Y:S02]  /*8d30*/  IMAD.IADD R7, R15, 0x1, R4 ;  /* 0x000000010f077824 */ /* 0x000fe400078e0204 */
[----:B------:R-:W-:-:S03]  /*8d40*/  IMAD R4, R0, c[0x0][0x1e4], RZ ;  /* 0x0000790000047a24 */ /* 0x000fc600078e02ff */
[----:B------:R-:W-:Y:S01]  /*8d50*/  LEA.HI.X R7, R14, R230, R7, 0x6, P0 ;  /* 0x000000e60e077211 */ /* 0x000fe200000f3407 */
[----:B------:R-:W-:Y:S01]  /*8d60*/  IMAD.WIDE.U32 R14, R0, c[0x0][0x1e0], RZ ;  /* 0x00007800000e7a25 */ /* 0x000fe200078e00ff */
[----:B------:R-:W-:Y:S02]  /*8d70*/  ISETP.GE.AND P0, PT, R212, c[0x0][0x1d4], PT ;  /* 0x00007500d4007a0c */ /* 0x000fe40003f06270 */
[----:B------:R-:W-:Y:S02]  /*8d80*/  LEA.HI.X R17, R6, c[0x0][0x1cc], R7, 0x1, P2 ;  /* 0x0000730006117a11 */ /* 0x000fe400010f0c07 */
        /* <DEDUP_REMOVED lines=8> */
.L_x_1876:
[----:B------:R-:W-:Y:S05]  /*8e10*/  BSYNC B0 ;  /* 0x0000000000007941 */ /* 0x000fea0003800000 */
.L_x_1875:
[----:B------:R-:W-:Y:S01]  /*8e20*/  ISETP.LT.AND P0, PT, RZ, c[0x0][0x27c], PT ;  /* 0x00009f00ff007a0c */ /* 0x000fe20003f01270 */
[----:B------:R-:W0:Y:S01]  /*8e30*/  LDGDEPBAR ;  /* 0x00000000000079af */ /* 0x000e220000000000 */
[----:B------:R-:W-:-:S11]  /*8e40*/  ISETP.NE.AND P6, PT, R220, 0x1, PT ;  /* 0x00000001dc00780c */ /* 0x000fd60003fc5270 */
[----:B------:R-:W-:Y:S05]  /*8e50*/  @P0 BRA `(.L_x_1877) ;  /* 0x0000002000000947 */ /* 0x000fea0003800000 */
[----:B------:R-:W-:-:S04]  /*8e60*/  DEPBAR.LE SB0, 0x3 ;  /* 0x000080c00000791a */ /* 0x000fc80000000000 */
[----:B------:R-:W-:Y:S05]  /*8e70*/  BRA `(.L_x_1878) ;  /* 0x000072d000007947 */ /* 0x000fea0003800000 */
.L_x_1877:
[----:B------:R-:W-:Y:S01]  /*8e80*/  ULDC.U8 UR4, c[0x0][0x298] ;  /* 0x0000a60000047ab9 */ /* 0x000fe20000000000 */
[----:B-----5:R-:W-:Y:S01]  /*8e90*/  SHF.R.S32.HI R4, RZ, 0x1f, R81 ;  /* 0x0000001fff047819 */ /* 0x020fe20000011451 */
[----:B-1----:R-:W-:Y:S01]  /*8ea0*/  IMAD.WIDE.U32 R16, R81, c[0x0][0x280], RZ ;  /* 0x0000a00051107a25 */ /* 0x002fe200078e00ff */
[----:B------:R-:W-:Y:S01]  /*8eb0*/  ISETP.NE.AND P0, PT, RZ, UR4, PT ;  /* 0x00000004ff007c0c */ /* 0x000fe2000bf05270 */
[----:B------:R-:W-:Y:S01]  /*8ec0*/  BSSY B2, `(.L_x_1878) ;  /* 0x0000728000027945 */ /* 0x000fe20003800000 */
[C---:B------:R-:W-:Y:S01]  /*8ed0*/  IADD3 R14, R217.reuse, R224, RZ ;  /* 0x000000e0d90e7210 */ /* 0x040fe20007ffe0ff */
[C---:B------:R-:W-:Y:S01]  /*8ee0*/  IMAD R6, R4.reuse, c[0x0][0x280], RZ ;  /* 0x0000a00004067a24 */ /* 0x040fe200078e02ff */
[----:B------:R-:W-:Y:S01]  /*8ef0*/  IADD3 R9, R217, 0x40, RZ ;  /* 0x00000040d9097810 */ /* 0x000fe20007ffe0ff */
[----:B------:R-:W-:Y:S02]  /*8f00*/  IMAD R4, R4, c[0x0][0x290], RZ ;  /* 0x0000a40004047a24 */ /* 0x000fe400078e02ff */
[C---:B------:R-:W-:Y:S01]  /*8f10*/  IMAD R15, R81.reuse, c[0x0][0x284], R6 ;  /* 0x0000a100510f7a24 */ /* 0x040fe200078e0206 */
[----:B------:R-:W-:Y:S01]  /*8f20*/  LEA R6, R214, R14, 0x6 ;  /* 0x0000000ed6067211 */ /* 0x000fe200078e30ff */
[----:B------:R-:W-:-:S02]  /*8f30*/  IMAD R7, R81, c[0x0][0x294], R4 ;  /* 0x0000a50051077a24 */ /* 0x000fc400078e0204 */
[----:B------:R-:W-:Y:S01]  /*8f40*/  IMAD.WIDE.U32 R18, R81, c[0x0][0x290], RZ ;  /* 0x0000a40051127a25 */ /* 0x000fe200078e00ff */
[----:B------:R-:W-:-:S04]  /*8f50*/  IADD3 R15, R15, R17, RZ ;  /* 0x000000110f0f7210 */ /* 0x000fc80007ffe0ff */
[----:B------:R-:W-:Y:S01]  /*8f60*/  IADD3 R7, R7, R19, RZ ;  /* 0x0000001307077210 */ /* 0x000fe20007ffe0ff */
[----:B------:R-:W-:Y:S05]  /*8f70*/  @!P0 BRA `(.L_x_1879) ;  /* 0x0000386000008947 */ /* 0x000fea0003800000 */
[----:B------:R-:W-:Y:S01]  /*8f80*/  @P6 IMAD.HI.U32 R4, R6, c[0x0][0x2c8], RZ ;  /* 0x0000b20006046a27 */ /* 0x000fe200078e00ff */
[C---:B------:R-:W-:Y:S01]  /*8f90*/  IADD3 R28, R142.reuse, 0x20, RZ ;  /* 0x000000208e1c7810 */ /* 0x040fe20007ffe0ff */
[----:B------:R-:W-:Y:S01]  /*8fa0*/  BSSY B0, `(.L_x_1880) ;  /* 0x000006b000007945 */ /* 0x000fe20003800000 */
[----:B------:R-:W-:Y:S01]  /*8fb0*/  IADD3 R37, R142, 0x10, RZ ;  /* 0x000000108e257810 */ /* 0x000fe20007ffe0ff */
[----:B------:R-:W-:Y:S01]  /*8fc0*/  IMAD.MOV.U32 R23, RZ, RZ, R15 ;  /* 0x000000ffff177224 */ /* 0x000fe200078e000f */
[----:B------:R-:W-:Y:S01]  /*8fd0*/  @P6 SHF.R.U32.HI R6, RZ, c[0x0][0x2cc], R4 ;  /* 0x0000b300ff066a19 */ /* 0x000fe20000011604 */
[----:B------:R-:W-:Y:S01]  /*8fe0*/  IMAD.MOV.U32 R22, RZ, RZ, R16 ;  /* 0x000000ffff167224 */ /* 0x000fe200078e0010 */
[----:B------:R-:W-:Y:S01]  /*8ff0*/  CS2R R40, SRZ ;  /* 0x0000000000287805 */ /* 0x000fe2000001ff00 */
[----:B------:R-:W-:Y:S01]  /*9000*/  IMAD.MOV.U32 R17, RZ, RZ, R7 ;  /* 0x000000ffff117224 */ /* 0x000fe200078e0007 */
[----:B------:R-:W-:Y:S01]  /*9010*/  SHF.R.S32.HI R4, RZ, 0x1f, R6 ;  /* 0x0000001fff047819 */ /* 0x000fe20000011406 */
[----:B------:R-:W-:Y:S01]  /*9020*/  IMAD.WIDE.U32 R22, R6, c[0x0][0x280], R22 ;  /* 0x0000a00006167a25 */ /* 0x000fe200078e0016 */
[----:B------:R-:W-:Y:S01]  /*9030*/  CS2R R86, SRZ ;  /* 0x0000000000567805 */ /* 0x000fe2000001ff00 */
[----:B------:R-:W-:Y:S01]  /*9040*/  CS2R R94, SRZ ;  /* 0x00000000005e7805 */ /* 0x000fe2000001ff00 */
[----:B------:R-:W-:Y:S01]  /*9050*/  CS2R R108, SRZ ;  /* 0x00000000006c7805 */ /* 0x000fe2000001ff00 */
[----:B------:R-:W-:Y:S01]  /*9060*/  IMAD R15, R4, c[0x0][0x280], RZ ;  /* 0x0000a000040f7a24 */ /* 0x000fe200078e02ff */
[----:B------:R-:W-:Y:S01]  /*9070*/  LEA R20, P0, R22, c[0x0][0x270], 0x1 ;  /* 0x00009c0016147a11 */ /* 0x000fe200078008ff */
[----:B------:R-:W-:Y:S01]  /*9080*/  IMAD.MOV.U32 R16, RZ, RZ, R18 ;  /* 0x000000ffff107224 */ /* 0x000fe200078e0012 */
[----:B------:R-:W-:Y:S01]  /*9090*/  CS2R R114, SRZ ;  /* 0x0000000000727805 */ /* 0x000fe2000001ff00 */
[----:B------:R-:W-:Y:S01]  /*90a0*/  IMAD R15, R6, c[0x0][0x284], R15 ;  /* 0x0000a100060f7a24 */ /* 0x000fe200078e020f */
[----:B------:R-:W-:Y:S01]  /*90b0*/  CS2R R118, SRZ ;  /* 0x0000000000767805 */ /* 0x000fe2000001ff00 */
[----:B------:R-:W-:Y:S01]  /*90c0*/  IMAD R7, R4, c[0x0][0x290], RZ ;  /* 0x0000a40004077a24 */ /* 0x000fe200078e02ff */
[----:B------:R1:W2:Y:S01]  /*90d0*/  SHFL.IDX PT, R30, R20, RZ, 0x1c1f ;  /* 0x001c1fff141e7589 */ /* 0x0002a200000e0000 */
[----:B------:R-:W-:Y:S01]  /*90e0*/  IMAD.IADD R27, R23, 0x1, R15 ;  /* 0x00000001171b7824 */ /* 0x000fe200078e020f */
[----:B------:R-:W-:Y:S01]  /*90f0*/  CS2R R104, SRZ ;  /* 0x0000000000687805 */ /* 0x000fe2000001ff00 */
[----:B------:R-:W-:Y:S01]  /*9100*/  IMAD.WIDE.U32 R16, R6, c[0x0][0x290], R16 ;  /* 0x0000a40006107a25 */ /* 0x000fe200078e0010 */
[----:B------:R-:W-:Y:S01]  /*9110*/  CS2R R84, SRZ ;  /* 0x0000000000547805 */ /* 0x000fe2000001ff00 */
[----:B------:R-:W-:Y:S01]  /*9120*/  CS2R R92, SRZ ;  /* 0x00000000005c7805 */ /* 0x000fe2000001ff00 */
[----:B------:R-:W-:Y:S01]  /*9130*/  LEA.HI.X R27, R22, c[0x0][0x274], R27, 0x1, P0 ;  /* 0x00009d00161b7a11 */ /* 0x000fe200000f0c1b */
[----:B------:R-:W-:Y:S01]  /*9140*/  IMAD R26, R6, c[0x0][0x294], R7 ;  /* 0x0000a500061a7a24 */ /* 0x000fe200078e0207 */
[----:B------:R-:W-:Y:S01]  /*9150*/  ISETP.GE.AND P0, PT, R14, R5, PT ;  /* 0x000000050e00720c */ /* 0x000fe20003f06270 */
[----:B------:R-:W-:Y:S01]  /*9160*/  CS2R R106, SRZ ;  /* 0x00000000006a7805 */ /* 0x000fe2000001ff00 */
[----:B------:R-:W-:Y:S01]  /*9170*/  LEA R18, P1, R16, c[0x0][0x288], 0x1 ;  /* 0x0000a20010127a11 */ /* 0x000fe200078208ff */
[----:B------:R-:W-:Y:S01]  /*9180*/  IMAD.IADD R26, R17, 0x1, R26 ;  /* 0x00000001111a7824 */ /* 0x000fe200078e021a */
[----:B------:R-:W-:Y:S01]  /*9190*/  IADD3 R17, R142, 0x40, RZ ;  /* 0x000000408e117810 */ /* 0x000fe20007ffe0ff */
[----:B------:R1:W3:Y:S01]  /*91a0*/  SHFL.IDX PT, R31, R27, RZ, 0x1c1f ;  /* 0x001c1fff1b1f7589 */ /* 0x0002e200000e0000 */
[----:B------:R-:W-:Y:S01]  /*91b0*/  SHF.R.S32.HI R6, RZ, 0x1f, R137 ;  /* 0x0000001fff067819 */ /* 0x000fe20000011489 */
[----:B------:R-:W-:Y:S01]  /*91c0*/  CS2R R112, SRZ ;  /* 0x0000000000707805 */ /* 0x000fe2000001ff00 */
[----:B------:R-:W-:Y:S01]  /*91d0*/  LEA.HI.X R26, R16, c[0x0][0x28c], R26, 0x1, P1 ;  /* 0x0000a300101a7a11 */ /* 0x000fe200008f0c1a */
[----:B------:R1:W4:Y:S01]  /*91e0*/  SHFL.IDX PT, R22, R18, RZ, 0x1c1f ;  /* 0x001c1fff12167589 */ /* 0x00032200000e0000 */
[----:B------:R-:W-:Y:S01]  /*91f0*/  SHF.R.S32.HI R7, RZ, 0x1f, R136 ;  /* 0x0000001fff077819 */ /* 0x000fe20000011488 */
[----:B------:R-:W-:Y:S01]  /*9200*/  CS2R R116, SRZ ;  /* 0x0000000000747805 */ /* 0x000fe2000001ff00 */
[----:B------:R-:W-:Y:S01]  /*9210*/  CS2R R102, SRZ ;  /* 0x0000000000667805 */ /* 0x000fe2000001ff00 */
[----:B------:R1:W1:Y:S01]  /*9220*/  SHFL.IDX PT, R23, R26, RZ, 0x1c1f ;  /* 0x001c1fff1a177589 */ /* 0x00026200000e0000 */
[----:B------:R-:W-:-:S02]  /*9230*/  SHF.R.S32.HI R16, RZ, 0x1f, R17 ;  /* 0x0000001fff107819 */ /* 0x000fc40000011411 */
[----:B------:R-:W-:Y:S02]  /*9240*/  SHF.R.S32.HI R15, RZ, 0x1f, R28 ;  /* 0x0000001fff0f7819 */ /* 0x000fe4000001141c */
[----:B------:R-:W-:Y:S01]  /*9250*/  SHF.R.S32.HI R4, RZ, 0x1f, R37 ;  /* 0x0000001fff047819 */ /* 0x000fe20000011425 */
[----:B------:R-:W-:Y:S05]  /*9260*/  @P0 BRA `(.L_x_1881) ;  /* 0x000003e000000947 */ /* 0x000fea0003800000 */
[----:B--2---:R-:W-:Y:S01]  /*9270*/  ISETP.GE.AND P0, PT, R37, c[0x0][0x27c], PT ;  /* 0x00009f0025007a0c */ /* 0x004fe20003f06270 */
[----:B------:R-:W-:Y:S01]  /*9280*/  CS2R R118, SRZ ;  /* 0x0000000000767805 */ /* 0x000fe2000001ff00 */
[----:B------:R-:W-:Y:S01]  /*9290*/  ISETP.GE.AND P1, PT, R28, c[0x0][0x27c], PT ;  /* 0x00009f001c007a0c */ /* 0x000fe20003f26270 */
[----:B------:R-:W-:-:S10]  /*92a0*/  CS2R R116, SRZ ;  /* 0x0000000000747805 */ /* 0x000fd4000001ff00 */
[C---:B------:R-:W-:Y:S01]  /*92b0*/  @!P0 IMAD.SHL.U32 R21, R37.reuse, 0x2, RZ ;  /* 0x0000000225158824 */ /* 0x040fe200078e00ff */
[----:B------:R-:W-:-:S04]  /*92c0*/  @!P0 SHF.L.U64.HI R19, R37, 0x1, R4 ;  /* 0x0000000125138819 */ /* 0x000fc80000010204 */
[----:B------:R-:W-:-:S05]  /*92d0*/  @!P0 IADD3 R42, P2, R30, R21, RZ ;  /* 0x000000151e2a8210 */ /* 0x000fca0007f5e0ff */
[----:B---3--:R-:W-:Y:S01]  /*92e0*/  @!P0 IMAD.X R43, R31, 0x1, R19, P2 ;  /* 0x000000011f2b8824 */ /* 0x008fe200010e0613 */
[----:B----4-:R-:W-:Y:S01]  /*92f0*/  @!P0 IADD3 R38, P2, R22, R21, RZ ;  /* 0x0000001516268210 */ /* 0x010fe20007f5e0ff */
[----:B------:R-:W-:-:S03]  /*9300*/  @!P1 IMAD.SHL.U32 R21, R28, 0x2, RZ ;  /* 0x000000021c159824 */ /* 0x000fc600078e00ff */
[----:B------:R2:W5:Y:S01]  /*9310*/  @!P0 LD.E.64 R118, [R42.64] ;  /* 0x000000082a768980 */ /* 0x000562000c101b00 */
[----:B-1----:R-:W-:Y:S01]  /*9320*/  @!P0 IMAD.X R39, R23, 0x1, R19, P2 ;  /* 0x0000000117278824 */ /* 0x002fe200010e0613 */
[----:B------:R-:W-:Y:S02]  /*9330*/  @!P1 SHF.L.U64.HI R19, R28, 0x1, R15 ;  /* 0x000000011c139819 */ /* 0x000fe4000001020f */
[-C--:B------:R-:W-:Y:S02]  /*9340*/  @!P1 IADD3 R34, P2, R30, R21.reuse, RZ ;  /* 0x000000151e229210 */ /* 0x080fe40007f5e0ff */
[----:B------:R1:W5:Y:S01]  /*9350*/  @!P0 LD.E.64 R116, [R38.64] ;  /* 0x0000000826748980 */ /* 0x000362000c101b00 */
[----:B------:R-:W-:Y:S02]  /*9360*/  ISETP.GE.AND P0, PT, R137, c[0x0][0x27c], PT ;  /* 0x00009f0089007a0c */ /* 0x000fe40003f06270 */
[----:B------:R-:W-:Y:S01]  /*9370*/  @!P1 IMAD.X R35, R31, 0x1, R19, P2 ;  /* 0x000000011f239824 */ /* 0x000fe200010e0613 */
[----:B------:R-:W-:Y:S01]  /*9380*/  @!P1 IADD3 R32, P2, R22, R21, RZ ;  /* 0x0000001516209210 */ /* 0x000fe20007f5e0ff */
[----:B------:R-:W-:Y:S01]  /*9390*/  CS2R R114, SRZ ;  /* 0x0000000000727805 */ /* 0x000fe2000001ff00 */
[----:B------:R-:W-:-:S03]  /*93a0*/  CS2R R112, SRZ ;  /* 0x0000000000707805 */ /* 0x000fc6000001ff00 */
[----:B------:R-:W-:Y:S01]  /*93b0*/  @!P1 IMAD.X R33, R23, 0x1, R19, P2 ;  /* 0x0000000117219824 */ /* 0x000fe200010e0613 */
[----:B------:R-:W-:Y:S01]  /*93c0*/  ISETP.GE.AND P2, PT, R17, c[0x0][0x27c], PT ;  /* 0x00009f0011007a0c */ /* 0x000fe20003f46270 */
[----:B------:R3:W5:Y:S03]  /*93d0*/  @!P1 LD.E.64 R114, [R34.64] ;  /* 0x0000000822729980 */ /* 0x000766000c101b00 */
[C---:B------:R-:W-:Y:S01]  /*93e0*/  @!P0 IMAD.SHL.U32 R21, R137.reuse, 0x2, RZ ;  /* 0x0000000289158824 */ /* 0x040fe200078e00ff */
[----:B------:R4:W5:Y:S01]  /*93f0*/  @!P1 LD.E.64 R112, [R32.64] ;  /* 0x0000000820709980 */ /* 0x000962000c101b00 */
[----:B------:R-:W-:-:S03]  /*9400*/  @!P0 SHF.L.U64.HI R19, R137, 0x1, R6 ;  /* 0x0000000189138819 */ /* 0x000fc60000010206 */
[----:B-1----:R-:W-:-:S05]  /*9410*/  @!P0 IADD3 R38, P1, R30, R21, RZ ;  /* 0x000000151e268210 */ /* 0x002fca0007f3e0ff */
[--C-:B------:R-:W-:Y:S01]  /*9420*/  @!P0 IMAD.X R39, R31, 0x1, R19.reuse, P1 ;  /* 0x000000011f278824 */ /* 0x100fe200008e0613 */
[C---:B------:R-:W-:Y:S01]  /*9430*/  @!P0 IADD3 R44, P1, R22.reuse, R21, RZ ;  /* 0x00000015162c8210 */ /* 0x040fe20007f3e0ff */
[----:B------:R-:W-:Y:S01]  /*9440*/  CS2R R108, SRZ ;  /* 0x00000000006c7805 */ /* 0x000fe2000001ff00 */
[----:B------:R-:W-:Y:S01]  /*9450*/  CS2R R106, SRZ ;  /* 0x00000000006a7805 */ /* 0x000fe2000001ff00 */
[----:B------:R-:W-:Y:S02]  /*9460*/  @!P2 IMAD.SHL.U32 R21, R17, 0x2, RZ ;  /* 0x000000021115a824 */ /* 0x000fe400078e00ff */
[----:B------:R-:W-:Y:S01]  /*9470*/  @!P0 IMAD.X R45, R23, 0x1, R19, P1 ;  /* 0x00000001172d8824 */ /* 0x000fe200008e0613 */
[----:B------:R-:W-:Y:S01]  /*9480*/  @!P2 SHF.L.U64.HI R19, R17, 0x1, R16 ;  /* 0x000000011113a819 */ /* 0x000fe20000010210 */
[----:B------:R1:W5:Y:S04]  /*9490*/  @!P0 LD.E.64 R108, [R38.64] ;  /* 0x00000008266c8980 */ /* 0x000368000c101b00 */
[----:B------:R1:W5:Y:S01]  /*94a0*/  @!P0 LD.E.64 R106, [R44.64] ;  /* 0x000000082c6a8980 */ /* 0x000362000c101b00 */
[----:B----4-:R-:W-:-:S02]  /*94b0*/  @!P2 IADD3 R32, P0, R22, R21, RZ ;  /* 0x000000151620a210 */ /* 0x010fc40007f1e0ff */
[----:B------:R-:W-:-:S03]  /*94c0*/  ISETP.GE.AND P1, PT, R142, c[0x0][0x27c], PT ;  /* 0x00009f008e007a0c */ /* 0x000fc60003f26270 */
[----:B------:R-:W-:Y:S01]  /*94d0*/  @!P2 IMAD.X R33, R23, 0x1, R19, P0 ;  /* 0x000000011721a824 */ /* 0x000fe200000e0613 */
[----:B------:R-:W-:Y:S01]  /*94e0*/  ISETP.GE.AND P0, PT, R136, c[0x0][0x27c], PT ;  /* 0x00009f0088007a0c */ /* 0x000fe20003f06270 */
[----:B------:R-:W-:Y:S01]  /*94f0*/  CS2R R104, SRZ ;  /* 0x0000000000687805 */ /* 0x000fe2000001ff00 */
[----:B------:R-:W-:Y:S01]  /*9500*/  CS2R R102, SRZ ;  /* 0x0000000000667805 */ /* 0x000fe2000001ff00 */
[----:B---3--:R-:W-:-:S06]  /*9510*/  @!P2 IADD3 R34, P3, R30, R21, RZ ;  /* 0x000000151e22a210 */ /* 0x008fcc0007f7e0ff */
[----:B--2---:R-:W-:-:S04]  /*9520*/  @!P1 IMAD.WIDE R42, R142, 0x2, R30 ;  /* 0x000000028e2a9825 */ /* 0x004fc800078e021e */
[----:B------:R-:W-:Y:S01]  /*9530*/  @!P0 IMAD.SHL.U32 R21, R136, 0x2, RZ ;  /* 0x0000000288158824 */ /* 0x000fe200078e00ff */
[----:B------:R2:W5:Y:S01]  /*9540*/  @!P1 LD.E.64 R104, [R42.64] ;  /* 0x000000082a689980 */ /* 0x000562000c101b00 */
[----:B-1----:R-:W-:-:S04]  /*9550*/  @!P1 IMAD.WIDE R38, R142, 0x2, R22 ;  /* 0x000000028e269825 */ /* 0x002fc800078e0216 */
[----:B------:R-:W-:Y:S01]  /*9560*/  @!P2 IMAD.X R35, R31, 0x1, R19, P3 ;  /* 0x000000011f23a824 */ /* 0x000fe200018e0613 */
[----:B------:R2:W5:Y:S01]  /*9570*/  @!P1 LD.E.64 R102, [R38.64] ;  /* 0x0000000826669980 */ /* 0x000562000c101b00 */
[----:B------:R-:W-:Y:S02]  /*9580*/  @!P0 SHF.L.U64.HI R19, R136, 0x1, R7 ;  /* 0x0000000188138819 */ /* 0x000fe40000010207 */
[----:B------:R-:W-:-:S05]  /*9590*/  @!P0 IADD3 R30, P1, R30, R21, RZ ;  /* 0x000000151e1e8210 */ /* 0x000fca0007f3e0ff */
[--C-:B------:R-:W-:Y:S01]  /*95a0*/  @!P0 IMAD.X R31, R31, 0x1, R19.reuse, P1 ;  /* 0x000000011f1f8824 */ /* 0x100fe200008e0613 */
[----:B------:R-:W-:Y:S01]  /*95b0*/  @!P0 IADD3 R22, P1, R22, R21, RZ ;  /* 0x0000001516168210 */ /* 0x000fe20007f3e0ff */
[----:B------:R-:W-:Y:S01]  /*95c0*/  CS2R R94, SRZ ;  /* 0x00000000005e7805 */ /* 0x000fe2000001ff00 */
[----:B------:R-:W-:Y:S01]  /*95d0*/  CS2R R92, SRZ ;  /* 0x00000000005c7805 */ /* 0x000fe2000001ff00 */
[----:B------:R-:W-:Y:S01]  /*95e0*/  CS2R R86, SRZ ;  /* 0x0000000000567805 */ /* 0x000fe2000001ff00 */
[----:B------:R-:W-:Y:S01]  /*95f0*/  CS2R R84, SRZ ;  /* 0x0000000000547805 */ /* 0x000fe2000001ff00 */
[----:B------:R-:W-:Y:S02]  /*9600*/  @!P0 IMAD.X R23, R23, 0x1, R19, P1 ;  /* 0x0000000117178824 */ /* 0x000fe400008e0613 */
[----:B------:R2:W5:Y:S04]  /*9610*/  @!P2 LD.E.64 R94, [R34.64] ;  /* 0x00000008225ea980 */ /* 0x000568000c101b00 */
[----:B------:R2:W5:Y:S04]  /*9620*/  @!P2 LD.E.64 R92, [R32.64] ;  /* 0x00000008205ca980 */ /* 0x000568000c101b00 */
[----:B------:R2:W5:Y:S04]  /*9630*/  @!P0 LD.E.64 R86, [R30.64] ;  /* 0x000000081e568980 */ /* 0x000568000c101b00 */
[----:B------:R2:W5:Y:S02]  /*9640*/  @!P0 LD.E.64 R84, [R22.64] ;  /* 0x0000000816548980 */ /* 0x000564000c101b00 */
.L_x_1881:
[----:B--2---:R-:W-:Y:S05]  /*9650*/  BSYNC B0 ;  /* 0x0000000000007941 */ /* 0x004fea0003800000 */
.L_x_1880:
[----:B------:R-:W-:Y:S01]  /*9660*/  IADD3 R14, R14, 0x40, RZ ;  /* 0x000000400e0e7810 */ /* 0x000fe20007ffe0ff */
[----:B----45:R-:W-:Y:S01]  /*9670*/  IMAD.MOV.U32 R22, RZ, RZ, R86 ;  /* 0x000000ffff167224 */ /* 0x030fe200078e0056 */
[----:B-1----:R-:W1:Y:S01]  /*9680*/  SHFL.IDX PT, R20, R20, 0x1, 0x1c1f ;  /* 0x003c1f0014147f89 */ /* 0x002e6200000e0000 */
[----:B------:R-:W-:Y:S01]  /*9690*/  IMAD.MOV.U32 R21, RZ, RZ, R87 ;  /* 0x000000ffff157224 */ /* 0x000fe200078e0057 */
[----:B------:R-:W-:Y:S01]  /*96a0*/  ISETP.GE.AND P0, PT, R14, R5, PT ;  /* 0x000000050e00720c */ /* 0x000fe20003f06270 */
        /* <DEDUP_REMOVED lines=41> */
[----:B------:R2:W4:Y:S01]  /*9940*/  SHFL.IDX PT, R21, R27, 0x1, 0x1c1f ;  /* 0x003c1f001b157f89 */ /* 0x00052200000e0000 */
[----:B------:R-:W-:Y:S01]  /*9950*/  IMAD.MOV.U32 R14, RZ, RZ, R103 ;  /* 0x000000ffff0e7224 */ /* 0x000fe200078e0067 */
[----:B------:R-:W-:Y:S01]  /*9960*/  BSSY B0, `(.L_x_1882) ;  /* 0x0000051000007945 */ /* 0x000fe20003800000 */
[----:B------:R-:W-:Y:S01]  /*9970*/  PRMT R89, R25, 0x7610, R89 ;  /* 0x0000761019597816 */ /* 0x000fe20000000059 */
[----:B------:R2:W3:Y:S01]  /*9980*/  SHFL.IDX PT, R19, R26, 0x1, 0x1c1f ;  /* 0x003c1f001a137f89 */ /* 0x0004e200000e0000 */
[----:B------:R-:W-:Y:S01]  /*9990*/  PRMT R88, R23, 0x7610, R88 ;  /* 0x0000761017587816 */ /* 0x000fe20000000058 */
[----:B------:R-:W-:Y:S01]  /*99a0*/  CS2R R48, SRZ ;  /* 0x0000000000307805 */ /* 0x000fe2000001ff00 */
[----:B------:R-:W-:Y:S01]  /*99b0*/  PRMT R96, R22, 0x7610, R96 ;  /* 0x0000761016607816 */ /* 0x000fe20000000060 */
[----:B------:R-:W1:Y:S01]  /*99c0*/  SHFL.IDX PT, R18, R18, 0x1, 0x1c1f ;  /* 0x003c1f0012127f89 */ /* 0x000e6200000e0000 */
[----:B------:R-:W-:Y:S01]  /*99d0*/  PRMT R14, R14, 0x5410, R14 ;  /* 0x000054100e0e7816 */ /* 0x000fe2000000000e */
        /* <DEDUP_REMOVED lines=10> */
[----:B------:R-:W-:Y:S05]  /*9a80*/  @P0 BRA `(.L_x_1883) ;  /* 0x000003e000000947 */ /* 0x000fea0003800000 */
[----:B------:R-:W-:Y:S01]  /*9a90*/  ISETP.GE.AND P0, PT, R37, c[0x0][0x27c], PT ;  /* 0x00009f0025007a0c */ /* 0x000fe20003f06270 */
[----:B------:R-:W-:Y:S01]  /*9aa0*/  CS2R R70, SRZ ;  /* 0x0000000000467805 */ /* 0x000fe2000001ff00 */
[----:B------:R-:W-:Y:S01]  /*9ab0*/  ISETP.GE.AND P1, PT, R28, c[0x0][0x27c], PT ;  /* 0x00009f001c007a0c */ /* 0x000fe20003f26270 */
[----:B------:R-:W-:-:S10]  /*9ac0*/  CS2R R68, SRZ ;  /* 0x0000000000447805 */ /* 0x000fd4000001ff00 */
[C---:B------:R-:W-:Y:S01]  /*9ad0*/  @!P0 IMAD.SHL.U32 R25, R37.reuse, 0x2, RZ ;  /* 0x0000000225198824 */ /* 0x040fe200078e00ff */
[----:B------:R-:W-:-:S04]  /*9ae0*/  @!P0 SHF.L.U64.HI R23, R37, 0x1, R4 ;  /* 0x0000000125178819 */ /* 0x000fc80000010204 */
[----:B-1----:R-:W-:-:S05]  /*9af0*/  @!P0 IADD3 R32, P2, R20, R25, RZ ;  /* 0x0000001914208210 */ /* 0x002fca0007f5e0ff */
[----:B----4-:R-:W-:Y:S01]  /*9b00*/  @!P0 IMAD.X R33, R21, 0x1, R23, P2 ;  /* 0x0000000115218824 */ /* 0x010fe200010e0617 */
[----:B------:R-:W-:Y:S01]  /*9b10*/  @!P0 IADD3 R30, P2, R18, R25, RZ ;  /* 0x00000019121e8210 */ /* 0x000fe20007f5e0ff */
[C---:B------:R-:W-:Y:S01]  /*9b20*/  @!P1 IMAD.SHL.U32 R4, R28.reuse, 0x2, RZ ;  /* 0x000000021c049824 */ /* 0x040fe200078e00ff */
[----:B------:R-:W-:Y:S02]  /*9b30*/  @!P1 SHF.L.U64.HI R15, R28, 0x1, R15 ;  /* 0x000000011c0f9819 */ /* 0x000fe4000001020f */
[----:B------:R1:W5:Y:S01]  /*9b40*/  @!P0 LD.E.64 R70, [R32.64] ;  /* 0x0000000820468980 */ /* 0x000362000c101b00 */
[----:B---3--:R-:W-:Y:S01]  /*9b50*/  @!P0 IMAD.X R31, R19, 0x1, R23, P2 ;  /* 0x00000001131f8824 */ /* 0x008fe200010e0617 */
[----:B--2---:R-:W-:-:S04]  /*9b60*/  @!P1 IADD3 R26, P2, R20, R4, RZ ;  /* 0x00000004141a9210 */ /* 0x004fc80007f5e0ff */
[----:B------:R2:W5:Y:S01]  /*9b70*/  @!P0 LD.E.64 R68, [R30.64] ;  /* 0x000000081e448980 */ /* 0x000562000c101b00 */
[----:B------:R-:W-:Y:S01]  /*9b80*/  ISETP.GE.AND P0, PT, R137, c[0x0][0x27c], PT ;  /* 0x00009f0089007a0c */ /* 0x000fe20003f06270 */
[----:B------:R-:W-:Y:S01]  /*9b90*/  @!P1 IMAD.X R27, R21, 0x1, R15, P2 ;  /* 0x00000001151b9824 */ /* 0x000fe200010e060f */
[----:B------:R-:W-:Y:S01]  /*9ba0*/  @!P1 IADD3 R22, P2, R18, R4, RZ ;  /* 0x0000000412169210 */ /* 0x000fe20007f5e0ff */
[----:B------:R-:W-:Y:S01]  /*9bb0*/  CS2R R66, SRZ ;  /* 0x0000000000427805 */ /* 0x000fe2000001ff00 */
[----:B------:R-:W-:-:S03]  /*9bc0*/  CS2R R64, SRZ ;  /* 0x0000000000407805 */ /* 0x000fc6000001ff00 */
[----:B------:R-:W-:Y:S01]  /*9bd0*/  @!P1 IMAD.X R23, R19, 0x1, R15, P2 ;  /* 0x0000000113179824 */ /* 0x000fe200010e060f */
[----:B------:R-:W-:Y:S01]  /*9be0*/  ISETP.GE.AND P2, PT, R17, c[0x0][0x27c], PT ;  /* 0x00009f0011007a0c */ /* 0x000fe20003f46270 */
[----:B------:R3:W5:Y:S04]  /*9bf0*/  @!P1 LD.E.64 R66, [R26.64] ;  /* 0x000000081a429980 */ /* 0x000768000c101b00 */
[C---:B------:R-:W-:Y:S01]  /*9c00*/  @!P0 IMAD.SHL.U32 R4, R137.reuse, 0x2, RZ ;  /* 0x0000000289048824 */ /* 0x040fe200078e00ff */
[----:B------:R4:W5:Y:S01]  /*9c10*/  @!P1 LD.E.64 R64, [R22.64] ;  /* 0x0000000816409980 */ /* 0x000962000c101b00 */
[----:B------:R-:W-:-:S03]  /*9c20*/  @!P0 SHF.L.U64.HI R6, R137, 0x1, R6 ;  /* 0x0000000189068819 */ /* 0x000fc60000010206 */
[----:B--2---:R-:W-:-:S05]  /*9c30*/  @!P0 IADD3 R30, P1, R20, R4, RZ ;  /* 0x00000004141e8210 */ /* 0x004fca0007f3e0ff */
        /* <DEDUP_REMOVED lines=16> */
[----:B-1----:R-:W-:-:S04]  /*9d40*/  @!P1 IMAD.WIDE R32, R142, 0x2, R20 ;  /* 0x000000028e209825 */ /* 0x002fc800078e0214 */
[----:B------:R-:W-:Y:S01]  /*9d50*/  @!P0 IMAD.SHL.U32 R4, R136, 0x2, RZ ;  /* 0x0000000288048824 */ /* 0x000fe200078e00ff */
[----:B------:R1:W5:Y:S01]  /*9d60*/  @!P1 LD.E.64 R78, [R32.64] ;  /* 0x00000008204e9980 */ /* 0x000362000c101b00 */
[----:B--2---:R-:W-:Y:S01]  /*9d70*/  @!P1 IMAD.WIDE R30, R142, 0x2, R18 ;  /* 0x000000028e1e9825 */ /* 0x004fe200078e0212 */
[----:B------:R-:W-:-:S04]  /*9d80*/  @!P0 SHF.L.U64.HI R7, R136, 0x1, R7 ;  /* 0x0000000188078819 */ /* 0x000fc80000010207 */
[----:B------:R1:W5:Y:S01]  /*9d90*/  @!P1 LD.E.64 R76, [R30.64] ;  /* 0x000000081e4c9980 */ /* 0x000362000c101b00 */
[----:B------:R-:W-:Y:S01]  /*9da0*/  @!P0 IADD3 R20, P1, R20, R4, RZ ;  /* 0x0000000414148210 */ /* 0x000fe20007f3e0ff */
[----:B------:R-:W-:-:S04]  /*9db0*/  @!P2 IMAD.X R27, R21, 0x1, R16, P3 ;  /* 0x00000001151ba824 */ /* 0x000fc800018e0610 */
        /* <DEDUP_REMOVED lines=11> */
.L_x_1883:
[----:B------:R-:W-:Y:S05]  /*9e70*/  BSYNC B0 ;  /* 0x0000000000007941 */ /* 0x000fea0003800000 */
.L_x_1882:
[----:B-1---5:R-:W-:Y:S01]  /*9e80*/  IMAD.MOV.U32 R6, RZ, RZ, R41 ;  /* 0x000000ffff067224 */ /* 0x022fe200078e0029 */
[----:B------:R-:W-:Y:S01]  /*9e90*/  LOP3.LUT R18, R83, 0x18, R144, 0xf8, !PT ;  /* 0x0000001853127812 */ /* 0x000fe200078ef890 */
[----:B------:R-:W-:Y:S01]  /*9ea0*/  IMAD.MOV.U32 R4, RZ, RZ, R48 ;  /* 0x000000ffff047224 */ /* 0x000fe200078e0030 */
[----:B------:R-:W-:Y:S01]  /*9eb0*/  LOP3.LUT P0, RZ, R215, 0x4, RZ, 0xc0, !PT ;  /* 0x00000004d7ff7812 */ /* 0x000fe2000780c0ff */
[----:B------:R-:W-:Y:S01]  /*9ec0*/  IMAD.MOV.U32 R7, RZ, RZ, R40 ;  /* 0x000000ffff077224 */ /* 0x000fe200078e0028 */
[----:B------:R-:W-:Y:S01]  /*9ed0*/  PRMT R15, R6, 0x7610, R15 ;  /* 0x00007610060f7816 */ /* 0x000fe2000000000f */
[----:B------:R-:W-:Y:S01]  /*9ee0*/  IMAD.MOV.U32 R6, RZ, RZ, R59 ;  /* 0x000000ffff067224 */ /* 0x000fe200078e003b */
[----:B------:R-:W-:Y:S01]  /*9ef0*/  PRMT R22, R4, 0x7610, R22 ;  /* 0x0000761004167816 */ /* 0x000fe20000000016 */
[----:B------:R-:W-:Y:S01]  /*9f00*/  IMAD.MOV.U32 R4, RZ, RZ, R66 ;  /* 0x000000ffff047224 */ /* 0x000fe200078e0042 */
[----:B------:R-:W-:Y:S01]  /*9f10*/  PRMT R16, R7, 0x7610, R16 ;  /* 0x0000761007107816 */ /* 0x000fe20000000010 */
[----:B------:R-:W-:Y:S01]  /*9f20*/  IMAD.MOV.U32 R7, RZ, RZ, R58 ;  /* 0x000000ffff077224 */ /* 0x000fe200078e003a */
[----:B--2---:R-:W-:Y:S01]  /*9f30*/  PRMT R26, R6, 0x7610, R26 ;  /* 0x00007610061a7816 */ /* 0x004fe2000000001a */
[----:B------:R-:W-:Y:S01]  /*9f40*/  IMAD.MOV.U32 R6, RZ, RZ, R71 ;  /* 0x000000ffff067224 */ /* 0x000fe200078e0047 */
[----:B------:R-:W-:Y:S01]  /*9f50*/  PRMT R32, R4, 0x7610, R32 ;  /* 0x0000761004207816 */ /* 0x000fe20000000020 */
[----:B------:R-:W-:Y:S01]  /*9f60*/  IMAD.MOV.U32 R4, RZ, RZ, R78 ;  /* 0x000000ffff047224 */ /* 0x000fe200078e004e */
[----:B------:R-:W-:Y:S01]  /*9f70*/  LOP3.LUT R18, R12, R18, R13, 0xf6, !PT ;  /* 0x000000120c127212 */ /* 0x000fe200078ef60d */
[----:B------:R-:W-:Y:S01]  /*9f80*/  IMAD.MOV.U32 R12, RZ, RZ, R49 ;  /* 0x000000ffff0c7224 */ /* 0x000fe200078e0031 */
[----:B------:R-:W-:Y:S01]  /*9f90*/  PRMT R27, R7, 0x7610, R27 ;  /* 0x00007610071b7816 */ /* 0x000fe2000000001b */
[----:B------:R-:W-:Y:S01]  /*9fa0*/  IMAD.IADD R54, R5, 0x1, -R224 ;  /* 0x0000000105367824 */ /* 0x000fe200078e0ae0 */
[----:B------:R-:W-:Y:S01]  /*9fb0*/  PRMT R33, R6, 0x7610, R33 ;  /* 0x0000761006217816 */ /* 0x000fe20000000021 */
[----:B------:R-:W-:Y:S01]  /*9fc0*/  IMAD.MOV.U32 R7, RZ, RZ, R70 ;  /* 0x000000ffff077224 */ /* 0x000fe200078e0046 */
[----:B------:R-:W-:Y:S01]  /*9fd0*/  PRMT R43, R4, 0x7610, R43 ;  /* 0x00007610042b7816 */ /* 0x000fe2000000002b */
[----:B------:R-:W-:Y:S01]  /*9fe0*/  IMAD.MOV.U32 R6, RZ, RZ, R39 ;  /* 0x000000ffff067224 */ /* 0x000fe200078e0027 */
[----:B----4-:R-:W-:Y:S01]  /*9ff0*/  PRMT R21, R12, 0x7610, R21 ;  /* 0x000076100c157816 */ /* 0x010fe20000000015 */
[----:B------:R-:W-:Y:S01]  /*a000*/  IMAD.MOV.U32 R4, RZ, RZ, R46 ;  /* 0x000000ffff047224 */ /* 0x000fe200078e002e */
[----:B------:R-:W-:Y:S01]  /*a010*/  IMNMX R54, R54, 0x80, PT ;  /* 0x0000008036367817 */ /* 0x000fe20003800200 */
[----:B------:R-:W-:Y:S01]  /*a020*/  IMAD.MOV.U32 R12, RZ, RZ, R67 ;  /* 0x000000ffff0c7224 */ /* 0x000fe200078e0043 */
[----:B------:R-:W-:Y:S01]  /*a030*/  PRMT R34, R7, 0x7610, R34 ;  /* 0x0000761007227816 */ /* 0x000fe20000000022 */
[----:B------:R-:W-:Y:S01]  /*a040*/  IMAD.MOV.U32 R7, RZ, RZ, R38 ;  /* 0x000000ffff077224 */ /* 0x000fe200078e0026 */
[----:B------:R-:W-:Y:S01]  /*a050*/  PRMT R13, R6, 0x7610, R13 ;  /* 0x00007610060d7816 */ /* 0x000fe2000000000d */
[----:B------:R-:W-:Y:S01]  /*a060*/  IMAD.MOV.U32 R6, RZ, RZ, R57 ;  /* 0x000000ffff067224 */ /* 0x000fe200078e0039 */
[----:B------:R-:W-:Y:S01]  /*a070*/  PRMT R20, R4, 0x7610, R20 ;  /* 0x0000761004147816 */ /* 0x000fe20000000014 */
[----:B------:R-:W-:Y:S01]  /*a080*/  IMAD.MOV.U32 R4, RZ, RZ, R64 ;  /* 0x000000ffff047224 */ /* 0x000fe200078e0040 */
[----:B------:R-:W-:Y:S01]  /*a090*/  ISETP.GE.AND P1, PT, R217, R54, PT ;  /* 0x00000036d900720c */ /* 0x000fe20003f26270 */
[----:B------:R-:W-:Y:S01]  /*a0a0*/  IMAD.SHL.U32 R18, R18, 0x2, RZ ;  /* 0x0000000212127824 */ /* 0x000fe200078e00ff */
[----:B---3--:R-:W-:Y:S01]  /*a0b0*/  PRMT R31, R12, 0x7610, R31 ;  /* 0x000076100c1f7816 */ /* 0x008fe2000000001f */
        /* <DEDUP_REMOVED lines=15> */
[----:B------:R-:W-:-:S04]  /*a1b0*/  DEPBAR.LE SB0, 0x3 ;  /* 0x000080c00000791a */ /* 0x000fc80000000000 */
[----:B------:R-:W-:Y:S01]  /*a1c0*/  IADD3 R4, R18, 0x18100, RZ ;  /* 0x0001810012047810 */ /* 0x000fe20007ffe0ff */
[----:B------:R-:W-:Y:S01]  /*a1d0*/  BSSY B1, `(.L_x_1884) ;  /* 0x0000133000017945 */ /* 0x000fe20003800000 */
[----:B------:R-:W-:Y:S02]  /*a1e0*/  PRMT R19, R12, 0x7610, R19 ;  /* 0x000076100c137816 */ /* 0x000fe40000000013 */
[----:B------:R-:W-:Y:S02]  /*a1f0*/  IADD3 R12, R18, 0x18140, RZ ;  /* 0x00018140120c7810 */ /* 0x000fe40007ffe0ff */
[----:B------:R-:W-:Y:S02]  /*a200*/  PRMT R35, R7, 0x7610, R35 ;  /* 0x0000761007237816 */ /* 0x000fe40000000023 */
[----:B------:R-:W-:Y:S02]  /*a210*/  PRMT R45, R6, 0x7610, R45 ;  /* 0x00007610062d7816 */ /* 0x000fe4000000002d */
[----:B------:R-:W-:-:S02]  /*a220*/  PRMT R44, R5, 0x7610, R44 ;  /* 0x00007610052c7816 */ /* 0x000fc4000000002c */
[----:B------:R-:W-:Y:S01]  /*a230*/  @P0 IADD3 R12, R4, -0x40, RZ ;  /* 0xffffffc0040c0810 */ /* 0x000fe20007ffe0ff */
[----:B------:R-:W-:Y:S06]  /*a240*/  BAR.SYNC.DEFER_BLOCKING 0x0 ;  /* 0x0000000000007b1d */ /* 0x000fec0000010000 */
[----:B------:R-:W-:Y:S05]  /*a250*/  @P1 BRA `(.L_x_1885) ;  /* 0x000012a000001947 */ /* 0x000fea0003800000 */
[----:B------:R-:W-:Y:S01]  /*a260*/  ISETP.GE.AND P0, PT, R142, c[0x0][0x27c], PT ;  /* 0x00009f008e007a0c */ /* 0x000fe20003f06270 */
[----:B------:R-:W-:-:S12]  /*a270*/  BSSY B0, `(.L_x_1886) ;  /* 0x0000030000007945 */ /* 0x000fd80003800000 */
[----:B------:R-:W-:Y:S05]  /*a280*/  @P0 BRA `(.L_x_1887) ;  /* 0x000002e000000947 */ /* 0x000fea0003800000 */
[----:B------:R-:W1:Y:S01]  /*a290*/  LDS.128 R4, [R18+0x18100] ;  /* 0x0181000012047984 */ /* 0x000e620000000c00 */
[----:B------:R-:W-:Y:S02]  /*a2a0*/  SHF.R.U32.HI R83, RZ, 0x10, R103 ;  /* 0x00000010ff537819 */ /* 0x000fe40000011667 */
[----:B------:R-:W-:Y:S02]  /*a2b0*/  SHF.R.U32.HI R100, RZ, 0x10, R105 ;  /* 0x00000010ff647819 */ /* 0x000fe40000011669 */
[----:B------:R-:W-:Y:S02]  /*a2c0*/  PRMT R83, R14, 0x5432, R83 ;  /* 0x000054320e537816 */ /* 0x000fe40000000053 */
[----:B------:R-:W-:Y:S02]  /*a2d0*/  SHF.R.U64 R101, R104, 0x10, R105 ;  /* 0x0000001068657819 */ /* 0x000fe40000001269 */
[----:B------:R-:W-:Y:S02]  /*a2e0*/  SHF.R.U64 R99, R102, 0x10, R103 ;  /* 0x0000001066637819 */ /* 0x000fe40000001267 */
[----:B------:R-:W-:-:S02]  /*a2f0*/  PRMT R97, R97, 0x5410, R100 ;  /* 0x0000541061617816 */ /* 0x000fc40000000064 */
[----:B------:R-:W-:Y:S02]  /*a300*/  PRMT R98, R98, 0x5410, R101 ;  /* 0x0000541062627816 */ /* 0x000fe40000000065 */
[----:B------:R-:W-:Y:S02]  /*a310*/  PRMT R96, R96, 0x5410, R99 ;  /* 0x0000541060607816 */ /* 0x000fe40000000063 */
[----:B------:R-:W-:Y:S02]  /*a320*/  LOP3.LUT R105, R97, 0xffff0000, RZ, 0xc0, !PT ;  /* 0xffff000061697812 */ /* 0x000fe400078ec0ff */
[----:B------:R-:W-:Y:S02]  /*a330*/  LOP3.LUT R111, R98, 0xffff0000, RZ, 0xc0, !PT ;  /* 0xffff0000626f7812 */ /* 0x000fe400078ec0ff */
[----:B-1----:R-:W-:Y:S01]  /*a340*/  SHF.L.U32 R104, R4, 0x10, RZ ;  /* 0x0000001004687819 */ /* 0x002fe200000006ff */
[----:B------:R-:W-:Y:S01]  /*a350*/  IMAD.U32 R100, R6, 0x10000, RZ ;  /* 0x0001000006647824 */ /* 0x000fe200078e00ff */
[----:B------:R-:W-:Y:S01]  /*a360*/  LOP3.LUT R103, R4, 0xffff0000, RZ, 0xc0, !PT ;  /* 0xffff000004677812 */ /* 0x000fe200078ec0ff */
[----:B------:R-:W-:Y:S01]  /*a370*/  IMAD.U32 R4, R83, 0x10000, RZ ;  /* 0x0001000053047824 */ /* 0x000fe200078e00ff */
[----:B------:R-:W-:Y:S01]  /*a380*/  LOP3.LUT R99, R6, 0xffff0000, RZ, 0xc0, !PT ;  /* 0xffff000006637812 */ /* 0x000fe200078ec0ff */
[C---:B------:R-:W-:Y:S01]  /*a390*/  IMAD.U32 R6, R7.reuse, 0x10000, RZ ;  /* 0x0001000007067824 */ /* 0x040fe200078e00ff */
[----:B------:R-:W-:Y:S01]  /*a3a0*/  LOP3.LUT R101, R7, 0xffff0000, RZ, 0xc0, !PT ;  /* 0xffff000007657812 */ /* 0x000fe200078ec0ff */
[----:B------:R-:W-:Y:S01]  /*a3b0*/  IMAD.U32 R7, R97, 0x10000, RZ ;  /* 0x0001000061077824 */ /* 0x000fe200078e00ff */
[----:B------:R-:W-:Y:S01]  /*a3c0*/  LOP3.LUT R83, R83, 0xffff0000, RZ, 0xc0, !PT ;  /* 0xffff000053537812 */ /* 0x000fe200078ec0ff */
[----:B------:R-:W-:Y:S01]  /*a3d0*/  FMUL.FTZ R97, R99, R4 ;  /* 0x0000000463617220 */ /* 0x000fe20000410000 */
[----:B------:R-:W-:Y:S01]  /*a3e0*/  SHF.L.U32 R102, R5, 0x10, RZ ;  /* 0x0000001005667819 */ /* 0x000fe200000006ff */
[----:B------:R-:W-:Y:S01]  /*a3f0*/  FMUL.FTZ R99, R99, R7 ;  /* 0x0000000763637220 */ /* 0x000fe20000410000 */
[----:B------:R-:W-:Y:S01]  /*a400*/  LOP3.LUT R110, R5, 0xffff0000, RZ, 0xc0, !PT ;  /* 0xffff0000056e7812 */ /* 0x000fe200078ec0ff */
[----:B------:R-:W-:-:S02]  /*a410*/  FMUL.FTZ R5, R101, R83 ;  /* 0x0000005365057220 */ /* 0x000fc40000410000 */
[-C--:B------:R-:W-:Y:S02]  /*a420*/  FMUL.FTZ R101, R101, R105.reuse ;  /* 0x0000006965657220 */ /* 0x080fe40000410000 */
[----:B------:R-:W-:Y:S01]  /*a430*/  FFMA.FTZ R5, R6, R105, -R5 ;  /* 0x0000006906057223 */ /* 0x000fe20000010805 */
[----:B------:R-:W-:Y:S01]  /*a440*/  LOP3.LUT R105, R96, 0xffff0000, RZ, 0xc0, !PT ;  /* 0xffff000060697812 */ /* 0x000fe200078ec0ff */
[C---:B------:R-:W-:Y:S02]  /*a450*/  FFMA.FTZ R97, R100.reuse, R7, -R97 ;  /* 0x0000000764617223 */ /* 0x040fe40000010861 */
[----:B------:R-:W-:Y:S01]  /*a460*/  FFMA.FTZ R4, R100, R4, R99 ;  /* 0x0000000464047223 */ /* 0x000fe20000010063 */
[----:B------:R-:W-:Y:S01]  /*a470*/  SHF.L.U32 R99, R98, 0x10, RZ ;  /* 0x0000001062637819 */ /* 0x000fe200000006ff */
[----:B------:R-:W-:Y:S02]  /*a480*/  IMAD.U32 R7, R96, 0x10000, RZ ;  /* 0x0001000060077824 */ /* 0x000fe400078e00ff */
[----:B------:R-:W-:-:S02]  /*a490*/  FFMA.FTZ R96, R6, R83, R101 ;  /* 0x0000005306607223 */ /* 0x000fc40000010065 */
[C---:B------:R-:W-:Y:S02]  /*a4a0*/  FMUL.FTZ R6, R103.reuse, R7 ;  /* 0x0000000767067220 */ /* 0x040fe40000410000 */
[C---:B------:R-:W-:Y:S02]  /*a4b0*/  FMUL.FTZ R83, R110.reuse, R105 ;  /* 0x000000696e537220 */ /* 0x040fe40000410000 */
[----:B------:R-:W-:Y:S02]  /*a4c0*/  FMUL.FTZ R103, R103, R99 ;  /* 0x0000006367677220 */ /* 0x000fe40000410000 */
[----:B------:R-:W-:Y:S02]  /*a4d0*/  FMUL.FTZ R110, R110, R111 ;  /* 0x0000006f6e6e7220 */ /* 0x000fe40000410000 */
[----:B------:R-:W-:Y:S01]  /*a4e0*/  FFMA.FTZ R99, R104, R99, -R6 ;  /* 0x0000006368637223 */ /* 0x000fe20000010806 */
        /* <DEDUP_REMOVED lines=8> */
.L_x_1887:
[----:B------:R-:W-:Y:S05]  /*a570*/  BSYNC B0 ;  /* 0x0000000000007941 */ /* 0x000fea0003800000 */
.L_x_1886:
[----:B------:R-:W-:Y:S01]  /*a580*/  ISETP.GE.AND P0, PT, R37, c[0x0][0x27c], PT ;  /* 0x00009f0025007a0c */ /* 0x000fe20003f06270 */
[----:B------:R-:W-:-:S12]  /*a590*/  BSSY B0, `(.L_x_1888) ;  /* 0x0000030000007945 */ /* 0x000fd80003800000 */
[----:B------:R-:W-:Y:S05]  /*a5a0*/  @P0 BRA `(.L_x_1889) ;  /* 0x000002e000000947 */ /* 0x000fea0003800000 */
[----:B-1----:R-:W1:Y:S01]  /*a5b0*/  LDS.128 R4, [R12] ;  /* 0x000000000c047984 */ /* 0x002e620000000c00 */
[----:B------:R-:W-:Y:S02]  /*a5c0*/  SHF.R.U64 R98, R116, 0x10, R117 ;  /* 0x0000001074627819 */ /* 0x000fe40000001275 */
[----:B------:R-:W-:Y:S02]  /*a5d0*/  SHF.R.U64 R96, R118, 0x10, R119 ;  /* 0x0000001076607819 */ /* 0x000fe40000001277 */
[----:B------:R-:W-:Y:S02]  /*a5e0*/  SHF.R.U32.HI R117, RZ, 0x10, R117 ;  /* 0x00000010ff757819 */ /* 0x000fe40000011675 */
[----:B------:R-:W-:Y:S02]  /*a5f0*/  SHF.R.U32.HI R119, RZ, 0x10, R119 ;  /* 0x00000010ff777819 */ /* 0x000fe40000011677 */
[----:B------:R-:W-:Y:S02]  /*a600*/  PRMT R88, R88, 0x5410, R117 ;  /* 0x0000541058587816 */ /* 0x000fe40000000075 */
[----:B------:R-:W-:-:S02]  /*a610*/  PRMT R90, R90, 0x5410, R119 ;  /* 0x000054105a5a7816 */ /* 0x000fc40000000077 */
[----:B------:R-:W-:Y:S02]  /*a620*/  PRMT R91, R91, 0x5410, R96 ;  /* 0x000054105b5b7816 */ /* 0x000fe40000000060 */
[----:B------:R-:W-:Y:S02]  /*a630*/  LOP3.LUT R101, R90, 0xffff0000, RZ, 0xc0, !PT ;  /* 0xffff00005a657812 */ /* 0x000fe400078ec0ff */
[----:B------:R-:W-:Y:S01]  /*a640*/  PRMT R89, R89, 0x5410, R98 ;  /* 0x0000541059597816 */ /* 0x000fe20000000062 */
[C---:B-1----:R-:W-:Y:S01]  /*a650*/  IMAD.U32 R96, R6.reuse, 0x10000, RZ ;  /* 0x0001000006607824 */ /* 0x042fe200078e00ff */
[----:B------:R-:W-:Y:S01]  /*a660*/  LOP3.LUT R83, R6, 0xffff0000, RZ, 0xc0, !PT ;  /* 0xffff000006537812 */ /* 0x000fe200078ec0ff */
[C---:B------:R-:W-:Y:S01]  /*a670*/  IMAD.U32 R6, R7.reuse, 0x10000, RZ ;  /* 0x0001000007067824 */ /* 0x040fe200078e00ff */
[C---:B------:R-:W-:Y:S02]  /*a680*/  SHF.L.U32 R100, R4.reuse, 0x10, RZ ;  /* 0x0000001004647819 */ /* 0x040fe400000006ff */
[----:B------:R-:W-:Y:S01]  /*a690*/  LOP3.LUT R99, R4, 0xffff0000, RZ, 0xc0, !PT ;  /* 0xffff000004637812 */ /* 0x000fe200078ec0ff */
[----:B------:R-:W-:Y:S01]  /*a6a0*/  IMAD.U32 R4, R88, 0x10000, RZ ;  /* 0x0001000058047824 */ /* 0x000fe200078e00ff */
        /* <DEDUP_REMOVED lines=8> */
[C---:B------:R-:W-:Y:S02]  /*a730*/  FFMA.FTZ R83, R96.reuse, R4, R83 ;  /* 0x0000000460537223 */ /* 0x040fe40000010053 */
[----:B------:R-:W-:Y:S01]  /*a740*/  FFMA.FTZ R90, R96, R7, -R90 ;  /* 0x00000007605a7223 */ /* 0x000fe2000001085a */
[----:B------:R-:W-:Y:S01]  /*a750*/  SHF.L.U32 R7, R91, 0x10, RZ ;  /* 0x000000105b077819 */ /* 0x000fe200000006ff */
[C---:B------:R-:W-:Y:S01]  /*a760*/  IMAD.U32 R4, R89.reuse, 0x10000, RZ ;  /* 0x0001000059047824 */ /* 0x040fe200078e00ff */
[----:B------:R-:W-:Y:S01]  /*a770*/  LOP3.LUT R89, R89, 0xffff0000, RZ, 0xc0, !PT ;  /* 0xffff000059597812 */ /* 0x000fe200078ec0ff */
[-C--:B------:R-:W-:Y:S01]  /*a780*/  FMUL.FTZ R97, R97, R101.reuse ;  /* 0x0000006561617220 */ /* 0x080fe20000410000 */
[----:B------:R-:W-:Y:S01]  /*a790*/  LOP3.LUT R91, R91, 0xffff0000, RZ, 0xc0, !PT ;  /* 0xffff00005b5b7812 */ /* 0x000fe200078ec0ff */
[C---:B------:R-:W-:Y:S02]  /*a7a0*/  FFMA.FTZ R5, R6.reuse, R101, -R5 ;  /* 0x0000006506057223 */ /* 0x040fe40000010805 */
[----:B------:R-:W-:-:S02]  /*a7b0*/  FFMA.FTZ R88, R6, R88, R97 ;  /* 0x0000005806587223 */ /* 0x000fc40000010061 */
[CC--:B------:R-:W-:Y:S02]  /*a7c0*/  FMUL.FTZ R6, R99.reuse, R4.reuse ;  /* 0x0000000463067220 */ /* 0x0c0fe40000410000 */
        /* <DEDUP_REMOVED lines=11> */
[----:B------:R1:W-:Y:S02]  /*a880*/  STS.128 [R12], R4 ;  /* 0x000000040c007388 */ /* 0x0003e40000000c00 */
.L_x_1889:
[----:B------:R-:W-:Y:S05]  /*a890*/  BSYNC B0 ;  /* 0x0000000000007941 */ /* 0x000fea0003800000 */
.L_x_1888:
[----:B------:R-:W-:Y:S01]  /*a8a0*/  ISETP.GE.AND P0, PT, R28, c[0x0][0x27c], PT ;  /* 0x00009f001c007a0c */ /* 0x000fe20003f06270 */
[----:B------:R-:W-:-:S12]  /*a8b0*/  BSSY B0, `(.L_x_1890) ;  /* 0x0000030000007945 */ /* 0x000fd80003800000 */
[----:B------:R-:W-:Y:S05]  /*a8c0*/  @P0 BRA `(.L_x_1891) ;  /* 0x000002e000000947 */ /* 0x000fea0003800000 */
[----:B-1----:R-:W1:Y:S01]  /*a8d0*/  LDS.128 R4, [R18+0x1c100] ;  /* 0x01c1000012047984 */ /* 0x002e620000000c00 */
[--C-:B------:R-:W-:Y:S02]  /*a8e0*/  SHF.R.U64 R89, R112, 0x10, R113.reuse ;  /* 0x0000001070597819 */ /* 0x100fe40000001271 */
[----:B------:R-:W-:Y:S02]  /*a8f0*/  SHF.R.U32.HI R112, RZ, 0x10, R113 ;  /* 0x00000010ff707819 */ /* 0x000fe40000011671 */
[--C-:B------:R-:W-:Y:S02]  /*a900*/  SHF.R.U64 R83, R114, 0x10, R115.reuse ;  /* 0x0000001072537819 */ /* 0x100fe40000001273 */
[----:B------:R-:W-:Y:S02]  /*a910*/  SHF.R.U32.HI R114, RZ, 0x10, R115 ;  /* 0x00000010ff727819 */ /* 0x000fe40000011673 */
[----:B------:R-:W-:Y:S02]  /*a920*/  PRMT R75, R75, 0x5410, R112 ;  /* 0x000054104b4b7816 */ /* 0x000fe40000000070 */
        /* <DEDUP_REMOVED lines=40> */
.L_x_1891:
[----:B------:R-:W-:Y:S05]  /*abb0*/  BSYNC B0 ;  /* 0x0000000000007941 */ /* 0x000fea0003800000 */
.L_x_1890:
        /* <DEDUP_REMOVED lines=49> */
.L_x_1893:
[----:B------:R-:W-:Y:S05]  /*aed0*/  BSYNC B0 ;  /* 0x0000000000007941 */ /* 0x000fea0003800000 */
.L_x_1892:
        /* <DEDUP_REMOVED lines=49> */
.L_x_1895:
[----:B------:R-:W-:Y:S05]  /*b1f0*/  BSYNC B0 ;  /* 0x0000000000007941 */ /* 0x000fea0003800000 */
.L_x_1894:
[----:B------:R-:W-:-:S13]  /*b200*/  ISETP.GE.AND P0, PT, R136, c[0x0][0x27c], PT ;  /* 0x00009f0088007a0c */ /* 0x000fda0003f06270 */
[----:B------:R-:W-:Y:S05]  /*b210*/  @P0 BRA `(.L_x_1885) ;  /* 0x000002e000000947 */ /* 0x000fea0003800000 */
[----:B-1----:R-:W1:Y:S01]  /*b220*/  LDS.128 R4, [R12+0x8000] ;  /* 0x008000000c047984 */ /* 0x002e620000000c00 */
        /* <DEDUP_REMOVED lines=45> */
.L_x_1885:
[----:B------:R-:W-:Y:S05]  /*b500*/  BSYNC B1 ;  /* 0x0000000000017941 */ /* 0x000fea0003800000 */
.L_x_1884:
[----:B------:R-:W-:-:S13]  /*b510*/  ISETP.GE.AND P0, PT, R9, R54, PT ;  /* 0x000000360900720c */ /* 0x000fda0003f06270 */
[----:B------:R-:W-:Y:S05]  /*b520*/  @P0 BRA `(.L_x_1896) ;  /* 0x00004c1000000947 */ /* 0x000fea0003800000 */
[----:B------:R-:W-:Y:S01]  /*b530*/  ISETP.GE.AND P0, PT, R142, c[0x0][0x27c], PT ;  /* 0x00009f008e007a0c */ /* 0x000fe20003f06270 */
[----:B------:R-:W-:-:S12]  /*b540*/  BSSY B0, `(.L_x_1897) ;  /* 0x0000030000007945 */ /* 0x000fd80003800000 */
        /* <DEDUP_REMOVED lines=47> */
.L_x_1898:
[----:B------:R-:W-:Y:S05]  /*b840*/  BSYNC B0 ;  /* 0x0000000000007941 */ /* 0x000fea0003800000 */
.L_x_1897:
        /* <DEDUP_REMOVED lines=11> */
[----:B------:R-:W-:Y:S01]  /*b900*/  PRMT R36, R36, 0x5410, R37 ;  /* 0x0000541024247816 */ /* 0x000fe20000000025 */
[C---:B------:R-:W-:Y:S01]  /*b910*/  IMAD.U32 R42, R33.reuse, 0x10000, RZ ;  /* 0x00010000212a7824 */ /* 0x040fe200078e00ff */
[----:B------:R-:W-:Y:S02]  /*b920*/  LOP3.LUT R50, R33, 0xffff0000, RZ, 0xc0, !PT ;  /* 0xffff000021327812 */ /* 0x000fe400078ec0ff */
[C---:B-1----:R-:W-:Y:S01]  /*b930*/  LOP3.LUT R9, R6.reuse, 0xffff0000, RZ, 0xc0, !PT ;  /* 0xffff000006097812 */ /* 0x042fe200078ec0ff */
[----:B------:R-:W-:Y:S01]  /*b940*/  IMAD.U32 R37, R6, 0x10000, RZ ;  /* 0x0001000006257824 */ /* 0x000fe200078e00ff */
[C---:B------:R-:W-:Y:S01]  /*b950*/  SHF.L.U32 R45, R4.reuse, 0x10, RZ ;  /* 0x00000010042d7819 */ /* 0x040fe200000006ff */
[----:B------:R-:W-:Y:S01]  /*b960*/  IMAD.U32 R6, R7, 0x10000, RZ ;  /* 0x0001000007067824 */ /* 0x000fe200078e00ff */
[----:B------:R-:W-:Y:S01]  /*b970*/  LOP3.LUT R44, R4, 0xffff0000, RZ, 0xc0, !PT ;  /* 0xffff0000042c7812 */ /* 0x000fe200078ec0ff */
[----:B------:R-:W-:Y:S01]  /*b980*/  IMAD.U32 R4, R35, 0x10000, RZ ;  /* 0x0001000023047824 */ /* 0x000fe200078e00ff */
[----:B------:R-:W-:-:S02]  /*b990*/  LOP3.LUT R7, R7, 0xffff0000, RZ, 0xc0, !PT ;  /* 0xffff000007077812 */ /* 0x000fc400078ec0ff */
[----:B------:R-:W-:Y:S01]  /*b9a0*/  LOP3.LUT R35, R35, 0xffff0000, RZ, 0xc0, !PT ;  /* 0xffff000023237812 */ /* 0x000fe200078ec0ff */
[----:B------:R-:W-:Y:S01]  /*b9b0*/  FMUL.FTZ R33, R9, R4 ;  /* 0x0000000409217220 */ /* 0x000fe20000410000 */
[----:B------:R-:W-:Y:S01]  /*b9c0*/  SHF.L.U32 R43, R5, 0x10, RZ ;  /* 0x00000010052b7819 */ /* 0x000fe200000006ff */
[----:B------:R-:W-:Y:S01]  /*b9d0*/  FMUL.FTZ R9, R9, R42 ;  /* 0x0000002a09097220 */ /* 0x000fe20000410000 */
[----:B------:R-:W-:Y:S01]  /*b9e0*/  LOP3.LUT R51, R5, 0xffff0000, RZ, 0xc0, !PT ;  /* 0xffff000005337812 */ /* 0x000fe200078ec0ff */
[----:B------:R-:W-:Y:S02]  /*b9f0*/  FMUL.FTZ R5, R7, R35 ;  /* 0x0000002307057220 */ /* 0x000fe40000410000 */
[C---:B------:R-:W-:Y:S02]  /*ba00*/  FFMA.FTZ R4, R37.reuse, R4, R9 ;  /* 0x0000000425047223 */ /* 0x040fe40000010009 */
[----:B------:R-:W-:Y:S01]  /*ba10*/  FFMA.FTZ R33, R37, R42, -R33 ;  /* 0x0000002a25217223 */ /* 0x000fe20000010821 */
[----:B------:R-:W-:Y:S01]  /*ba20*/  SHF.L.U32 R37, R34, 0x10, RZ ;  /* 0x0000001022257819 */ /* 0x000fe200000006ff */
[C---:B------:R-:W-:Y:S01]  /*ba30*/  IMAD.U32 R9, R36.reuse, 0x10000, RZ ;  /* 0x0001000024097824 */ /* 0x040fe200078e00ff */
[----:B------:R-:W-:Y:S01]  /*ba40*/  LOP3.LUT R36, R36, 0xffff0000, RZ, 0xc0, !PT ;  /* 0xffff000024247812 */ /* 0x000fe200078ec0ff */
[-C--:B------:R-:W-:Y:S01]  /*ba50*/  FMUL.FTZ R7, R7, R50.reuse ;  /* 0x0000003207077220 */ /* 0x080fe20000410000 */
[----:B------:R-:W-:Y:S01]  /*ba60*/  LOP3.LUT R34, R34, 0xffff0000, RZ, 0xc0, !PT ;  /* 0xffff000022227812 */ /* 0x000fe200078ec0ff */
[----:B------:R-:W-:-:S02]  /*ba70*/  FFMA.FTZ R5, R6, R50, -R5 ;  /* 0x0000003206057223 */ /* 0x000fc40000010805 */
[----:B------:R-:W-:Y:S02]  /*ba80*/  FFMA.FTZ R42, R6, R35, R7 ;  /* 0x00000023062a7223 */ /* 0x000fe40000010007 */
[C---:B------:R-:W-:Y:S02]  /*ba90*/  FMUL.FTZ R6, R44.reuse, R9 ;  /* 0x000000092c067220 */ /* 0x040fe40000410000 */
[C---:B------:R-:W-:Y:S02]  /*baa0*/  FMUL.FTZ R7, R51.reuse, R36 ;  /* 0x0000002433077220 */ /* 0x040fe40000410000 */
[-C--:B------:R-:W-:Y:S02]  /*bab0*/  FMUL.FTZ R44, R44, R37.reuse ;  /* 0x000000252c2c7220 */ /* 0x080fe40000410000 */
[----:B------:R-:W-:Y:S02]  /*bac0*/  FMUL.FTZ R51, R51, R34 ;  /* 0x0000002233337220 */ /* 0x000fe40000410000 */
[C---:B------:R-:W-:Y:S01]  /*bad0*/  FFMA.FTZ R37, R45.reuse, R37, -R6 ;  /* 0x000000252d257223 */ /* 0x040fe20000010806 */
[----:B------:R-:W-:Y:S01]  /*bae0*/  F2FP.BF16.PACK_AB R6, R4, R33 ;  /* 0x000000210406723e */ /* 0x000fe200000010ff */
[----:B------:R-:W-:-:S02]  /*baf0*/  FFMA.FTZ R44, R45, R9, R44 ;  /* 0x000000092d2c7223 */ /* 0x000fc4000001002c */
[C---:B------:R-:W-:Y:S01]  /*bb00*/  FFMA.FTZ R34, R43.reuse, R34, -R7 ;  /* 0x000000222b227223 */ /* 0x040fe20000010807 */
[----:B------:R-:W-:Y:S01]  /*bb10*/  F2FP.BF16.PACK_AB R7, R42, R5 ;  /* 0x000000052a07723e */ /* 0x000fe200000010ff */
[----:B------:R-:W-:Y:S01]  /*bb20*/  FFMA.FTZ R51, R43, R36, R51 ;  /* 0x000000242b337223 */ /* 0x000fe20000010033 */
[----:B------:R-:W-:-:S04]  /*bb30*/  F2FP.BF16.PACK_AB R4, R44, R37 ;  /* 0x000000252c04723e */ /* 0x000fc800000010ff */
[----:B------:R-:W-:-:S05]  /*bb40*/  F2FP.BF16.PACK_AB R5, R51, R34 ;  /* 0x000000223305723e */ /* 0x000fca00000010ff */
[----:B------:R1:W-:Y:S02]  /*bb50*/  STS.128 [R12+0x2000], R4 ;  /* 0x002000040c007388 */ /* 0x0003e40000000c00 */
.L_x_1900:
[----:B------:R-:W-:Y:S05]  /*bb60*/  BSYNC B0 ;  /* 0x0000000000007941 */ /* 0x000fea0003800000 */
.L_x_1899:
        /* <DEDUP_REMOVED lines=49> */
.L_x_1902:
[----:B------:R-:W-:Y:S05]  /*be80*/  BSYNC B0 ;  /* 0x0000000000007941 */ /* 0x000fea0003800000 */
.L_x_1901:
        /* <DEDUP_REMOVED lines=15> */
[----:B------:R-:W-:Y:S01]  /*bf80*/  IMAD.U32 R6, R7, 0x10000, RZ ;  /* 0x0001000007067824 */ /* 0x000fe200078e00ff */
        /* <DEDUP_REMOVED lines=33> */
.L_x_1904:
[----:B------:R-:W-:Y:S05]  /*c1a0*/  BSYNC B0 ;  /* 0x0000000000007941 */ /* 0x000fea0003800000 */
.L_x_1903:
        /* <DEDUP_REMOVED lines=11> */
[----:B------:R-:W-:-:S04]  /*c260*/  PRMT R21, R21, 0x5410, R48 ;  /* 0x0000541015157816 */ /* 0x000fc80000000030 */
[C---:B------:R-:W-:Y:S01]  /*c270*/  LOP3.LUT R28, R21.reuse, 0xffff0000, RZ, 0xc0, !PT ;  /* 0xffff0000151c7812 */ /* 0x040fe200078ec0ff */
[----:B------:R-:W-:Y:S02]  /*c280*/  IMAD.U32 R26, R21, 0x10000, RZ ;  /* 0x00010000151a7824 */ /* 0x000fe400078e00ff */
[C---:B-1----:R-:W-:Y:S01]  /*c290*/  IMAD.U32 R17, R6.reuse, 0x10000, RZ ;  /* 0x0001000006117824 */ /* 0x042fe200078e00ff */
[----:B------:R-:W-:Y:S01]  /*c2a0*/  LOP3.LUT R9, R6, 0xffff0000, RZ, 0xc0, !PT ;  /* 0xffff000006097812 */ /* 0x000fe200078ec0ff */
[----:B------:R-:W-:Y:S01]  /*c2b0*/  IMAD.U32 R6, R7, 0x10000, RZ ;  /* 0x0001000007067824 */ /* 0x000fe200078e00ff */
[C---:B------:R-:W-:Y:S02]  /*c2c0*/  SHF.L.U32 R27, R4.reuse, 0x10, RZ ;  /* 0x00000010041b7819 */ /* 0x040fe400000006ff */
[----:B------:R-:W-:Y:S01]  /*c2d0*/  LOP3.LUT R25, R4, 0xffff0000, RZ, 0xc0, !PT ;  /* 0xffff000004197812 */ /* 0x000fe200078ec0ff */
[----:B------:R-:W-:Y:S01]  /*c2e0*/  IMAD.U32 R4, R19, 0x10000, RZ ;  /* 0x0001000013047824 */ /* 0x000fe200078e00ff */
[----:B------:R-:W-:-:S02]  /*c2f0*/  LOP3.LUT R7, R7, 0xffff0000, RZ, 0xc0, !PT ;  /* 0xffff000007077812 */ /* 0x000fc400078ec0ff */
[----:B------:R-:W-:Y:S01]  /*c300*/  LOP3.LUT R19, R19, 0xffff0000, RZ, 0xc0, !PT ;  /* 0xffff000013137812 */ /* 0x000fe200078ec0ff */
[----:B------:R-:W-:Y:S01]  /*c310*/  FMUL.FTZ R21, R9, R4 ;  /* 0x0000000409157220 */ /* 0x000fe20000410000 */
[----:B------:R-:W-:Y:S01]  /*c320*/  SHF.L.U32 R23, R5, 0x10, RZ ;  /* 0x0000001005177819 */ /* 0x000fe200000006ff */
[-C--:B------:R-:W-:Y:S01]  /*c330*/  FMUL.FTZ R9, R9, R26.reuse ;  /* 0x0000001a09097220 */ /* 0x080fe20000410000 */
[----:B------:R-:W-:Y:S01]  /*c340*/  LOP3.LUT R29, R5, 0xffff0000, RZ, 0xc0, !PT ;  /* 0xffff0000051d7812 */ /* 0x000fe200078ec0ff */
[-C--:B------:R-:W-:Y:S02]  /*c350*/  FMUL.FTZ R5, R7, R19.reuse ;  /* 0x0000001307057220 */ /* 0x080fe40000410000 */
[----:B------:R-:W-:Y:S02]  /*c360*/  FFMA.FTZ R21, R17, R26, -R21 ;  /* 0x0000001a11157223 */ /* 0x000fe40000010815 */
[-C--:B------:R-:W-:Y:S02]  /*c370*/  FMUL.FTZ R7, R7, R28.reuse ;  /* 0x0000001c07077220 */ /* 0x080fe40000410000 */
[----:B------:R-:W-:Y:S01]  /*c380*/  FFMA.FTZ R5, R6, R28, -R5 ;  /* 0x0000001c06057223 */ /* 0x000fe20000010805 */
[----:B------:R-:W-:Y:S01]  /*c390*/  SHF.L.U32 R28, R22, 0x10, RZ ;  /* 0x00000010161c7819 */ /* 0x000fe200000006ff */
[C---:B------:R-:W-:Y:S01]  /*c3a0*/  IMAD.U32 R26, R20.reuse, 0x10000, RZ ;  /* 0x00010000141a7824 */ /* 0x040fe200078e00ff */
[----:B------:R-:W-:Y:S01]  /*c3b0*/  LOP3.LUT R20, R20, 0xffff0000, RZ, 0xc0, !PT ;  /* 0xffff000014147812 */ /* 0x000fe200078ec0ff */
[----:B------:R-:W-:Y:S01]  /*c3c0*/  FFMA.FTZ R30, R6, R19, R7 ;  /* 0x00000013061e7223 */ /* 0x000fe20000010007 */
[----:B------:R-:W-:Y:S01]  /*c3d0*/  LOP3.LUT R22, R22, 0xffff0000, RZ, 0xc0, !PT ;  /* 0xffff000016167812 */ /* 0x000fe200078ec0ff */
[----:B------:R-:W-:-:S02]  /*c3e0*/  FMUL.FTZ R6, R25, R26 ;  /* 0x0000001a19067220 */ /* 0x000fc40000410000 */
[----:B------:R-:W-:Y:S02]  /*c3f0*/  FMUL.FTZ R7, R29, R20 ;  /* 0x000000141d077220 */ /* 0x000fe40000410000 */
[----:B------:R-:W-:Y:S02]  /*c400*/  FMUL.FTZ R25, R25, R28 ;  /* 0x0000001c19197220 */ /* 0x000fe40000410000 */
[----:B------:R-:W-:Y:S02]  /*c410*/  FMUL.FTZ R29, R29, R22 ;  /* 0x000000161d1d7220 */ /* 0x000fe40000410000 */
[----:B------:R-:W-:Y:S02]  /*c420*/  FFMA.FTZ R4, R17, R4, R9 ;  /* 0x0000000411047223 */ /* 0x000fe40000010009 */
[C---:B------:R-:W-:Y:S02]  /*c430*/  FFMA.FTZ R28, R27.reuse, R28, -R6 ;  /* 0x0000001c1b1c7223 */ /* 0x040fe40000010806 */
[----:B------:R-:W-:Y:S01]  /*c440*/  FFMA.FTZ R25, R27, R26, R25 ;  /* 0x0000001a1b197223 */ /* 0x000fe20000010019 */
[----:B------:R-:W-:Y:S01]  /*c450*/  F2FP.BF16.PACK_AB R6, R4, R21 ;  /* 0x000000150406723e */ /* 0x000fe200000010ff */
[C---:B------:R-:W-:Y:S01]  /*c460*/  FFMA.FTZ R22, R23.reuse, R22, -R7 ;  /* 0x0000001617167223 */ /* 0x040fe20000010807 */
[----:B------:R-:W-:Y:S01]  /*c470*/  F2FP.BF16.PACK_AB R7, R30, R5 ;  /* 0x000000051e07723e */ /* 0x000fe200000010ff */
[----:B------:R-:W-:Y:S01]  /*c480*/  FFMA.FTZ R29, R23, R20, R29 ;  /* 0x00000014171d7223 */ /* 0x000fe2000001001d */
[----:B------:R-:W-:-:S04]  /*c490*/  F2FP.BF16.PACK_AB R4, R25, R28 ;  /* 0x0000001c1904723e */ /* 0x000fc800000010ff */
[----:B------:R-:W-:-:S05]  /*c4a0*/  F2FP.BF16.PACK_AB R5, R29, R22 ;  /* 0x000000161d05723e */ /* 0x000fca00000010ff */
[----:B------:R1:W-:Y:S02]  /*c4b0*/  STS.128 [R18+0x22100], R4 ;  /* 0x0221000412007388 */ /* 0x0003e40000000c00 */
.L_x_1906:
[----:B------:R-:W-:Y:S05]  /*c4c0*/  BSYNC B0 ;  /* 0x0000000000007941 */ /* 0x000fea0003800000 */
.L_x_1905:
        /* <DEDUP_REMOVED lines=47> */
[----:B------:R1:W-:Y:S01]  /*c7c0*/  STS.128 [R12+0xa000], R4 ;  /* 0x00a000040c007388 */ /* 0x0003e20000000c00 */
[----:B------:R-:W-:Y:S05]  /*c7d0*/  BRA `(.L_x_1896) ;  /* 0x0000396000007947 */ /* 0x000fea0003800000 */
.L_x_1879:
        /* <DEDUP_REMOVED lines=21> */
[----:B------:R-:W-:Y:S01]  /*c930*/  CS2R R60, SRZ ;  /* 0x00000000003c7805 */ /* 0x000fe2000001ff00 */
        /* <DEDUP_REMOVED lines=8> */
[----:B------:R1:W2:Y:S01]  /*c9c0*/  SHFL.IDX PT, R26, R21, RZ, 0x1c1f ;  /* 0x001c1fff151a7589 */ /* 0x0002a200000e0000 */
[C---:B------:R-:W-:Y:S01]  /*c9d0*/  LEA R18, P1, R16.reuse, c[0x0][0x288], 0x1 ;  /* 0x0000a20010127a11 */ /* 0x040fe200078208ff */
[----:B------:R-:W-:Y:S01]  /*c9e0*/  IMAD.IADD R20, R17, 0x1, R20 ;  /* 0x0000000111147824 */ /* 0x000fe200078e0214 */
[----:B------:R-:W-:Y:S01]  /*c9f0*/  SHF.R.S32.HI R7, RZ, 0x1f, R144 ;  /* 0x0000001fff077819 */ /* 0x000fe20000011490 */
[----:B------:R1:W3:Y:S01]  /*ca00*/  SHFL.IDX PT, R27, R22, RZ, 0x1c1f ;  /* 0x001c1fff161b7589 */ /* 0x0002e200000e0000 */
[----:B------:R-:W-:Y:S01]  /*ca10*/  CS2R R48, SRZ ;  /* 0x0000000000307805 */ /* 0x000fe2000001ff00 */
[----:B------:R-:W-:Y:S01]  /*ca20*/  CS2R R58, SRZ ;  /* 0x00000000003a7805 */ /* 0x000fe2000001ff00 */
[----:B------:R-:W-:Y:S01]  /*ca30*/  LEA.HI.X R20, R16, c[0x0][0x28c], R20, 0x1, P1 ;  /* 0x0000a30010147a11 */ /* 0x000fe200008f0c14 */
        /* <DEDUP_REMOVED lines=19> */
[-C--:B--2---:R-:W-:Y:S02]  /*cb70*/  @!P0 IADD3 R32, P1, R26, R29.reuse, RZ ;  /* 0x0000001d1a208210 */ /* 0x084fe40007f3e0ff */
[----:B----4-:R-:W-:Y:S01]  /*cb80*/  @!P0 IADD3 R28, P3, R16, R29, RZ ;  /* 0x0000001d101c8210 */ /* 0x010fe20007f7e0ff */
[----:B---3--:R-:W-:Y:S01]  /*cb90*/  @!P2 IMAD.WIDE R34, R6, 0x2, R26 ;  /* 0x000000020622a825 */ /* 0x008fe200078e021a */
[----:B------:R-:W-:Y:S02]  /*cba0*/  @!P0 IADD3.X R33, R27, R15, RZ, P1, !PT ;  /* 0x0000000f1b218210 */ /* 0x000fe40000ffe4ff */
[----:B------:R-:W-:Y:S01]  /*cbb0*/  ISETP.GE.AND P1, PT, R138, c[0x0][0x27c], PT ;  /* 0x00009f008a007a0c */ /* 0x000fe20003f26270 */
[----:B-1----:R-:W-:Y:S01]  /*cbc0*/  @!P0 IMAD.X R29, R17, 0x1, R15, P3 ;  /* 0x00000001111d8824 */ /* 0x002fe200018e060f */
        /* <DEDUP_REMOVED lines=16> */
.L_x_1908:
[----:B------:R-:W-:Y:S05]  /*ccd0*/  BSYNC B0 ;  /* 0x0000000000007941 */ /* 0x000fea0003800000 */
.L_x_1907:
[----:B------:R-:W-:Y:S01]  /*cce0*/  IADD3 R4, R14, 0x40, RZ ;  /* 0x000000400e047810 */ /* 0x000fe20007ffe0ff */
[----:B-----5:R-:W-:Y:S01]  /*ccf0*/  IMAD.MOV.U32 R15, RZ, RZ, R54 ;  /* 0x000000ffff0f7224 */ /* 0x020fe200078e0036 */
[----:B-1-3--:R1:W3:Y:S01]  /*cd00*/  SHFL.IDX PT, R27, R22, 0x1, 0x1c1f ;  /* 0x003c1f00161b7f89 */ /* 0x00a2e200000e0000 */
        /* <DEDUP_REMOVED lines=40> */
[----:B----4-:R-:W-:Y:S01]  /*cf90*/  IMAD.MOV.U32 R16, RZ, RZ, R67 ;  /* 0x000000ffff107224 */ /* 0x010fe200078e0043 */
[----:B------:R-:W-:Y:S01]  /*cfa0*/  PRMT R14, R4, 0x7610, R14 ;  /* 0x00007610040e7816 */ /* 0x000fe2000000000e */
[----:B------:R-:W-:Y:S01]  /*cfb0*/  IMAD.MOV.U32 R6, RZ, RZ, R64 ;  /* 0x000000ffff067224 */ /* 0x000fe200078e0040 */
[----:B--2---:R-:W2:Y:S01]  /*cfc0*/  SHFL.IDX PT, R26, R21, 0x1, 0x1c1f ;  /* 0x003c1f00151a7f89 */ /* 0x004ea200000e0000 */
[----:B------:R-:W-:Y:S01]  /*cfd0*/  IMAD.MOV.U32 R4, RZ, RZ, R65 ;  /* 0x000000ffff047224 */ /* 0x000fe200078e0041 */
[----:B------:R-:W-:Y:S01]  /*cfe0*/  BSSY B0, `(.L_x_1909) ;  /* 0x0000034000007945 */ /* 0x000fe20003800000 */
[----:B------:R-:W-:Y:S01]  /*cff0*/  PRMT R120, R17, 0x7610, R120 ;  /* 0x0000761011787816 */ /* 0x000fe20000000078 */
[----:B------:R4:W2:Y:S01]  /*d000*/  SHFL.IDX PT, R19, R20, 0x1, 0x1c1f ;  /* 0x003c1f0014137f89 */ /* 0x0008a200000e0000 */
[----:B------:R-:W-:Y:S01]  /*d010*/  PRMT R119, R16, 0x7610, R119 ;  /* 0x0000761010777816 */ /* 0x000fe20000000077 */
[----:B------:R-:W-:Y:S01]  /*d020*/  CS2R R28, SRZ ;  /* 0x00000000001c7805 */ /* 0x000fe2000001ff00 */
[----:B------:R-:W-:Y:S01]  /*d030*/  PRMT R118, R6, 0x7610, R118 ;  /* 0x0000761006767816 */ /* 0x000fe20000000076 */
[----:B------:R-:W2:Y:S01]  /*d040*/  SHFL.IDX PT, R18, R18, 0x1, 0x1c1f ;  /* 0x003c1f0012127f89 */ /* 0x000ea200000e0000 */
[----:B------:R-:W-:Y:S01]  /*d050*/  PRMT R117, R4, 0x7610, R117 ;  /* 0x0000761004757816 */ /* 0x000fe20000000075 */
[----:B------:R-:W-:Y:S01]  /*d060*/  CS2R R38, SRZ ;  /* 0x0000000000267805 */ /* 0x000fe2000001ff00 */
[----:B------:R-:W-:Y:S01]  /*d070*/  CS2R R36, SRZ ;  /* 0x0000000000247805 */ /* 0x000fe2000001ff00 */
[----:B------:R-:W-:Y:S01]  /*d080*/  CS2R R46, SRZ ;  /* 0x00000000002e7805 */ /* 0x000fe2000001ff00 */
[----:B------:R-:W-:Y:S01]  /*d090*/  CS2R R44, SRZ ;  /* 0x00000000002c7805 */ /* 0x000fe2000001ff00 */
[----:B-1----:R-:W-:Y:S01]  /*d0a0*/  CS2R R22, SRZ ;  /* 0x0000000000167805 */ /* 0x002fe2000001ff00 */
[----:B------:R-:W-:Y:S01]  /*d0b0*/  CS2R R34, SRZ ;  /* 0x0000000000227805 */ /* 0x000fe2000001ff00 */
[----:B------:R-:W-:Y:S01]  /*d0c0*/  CS2R R32, SRZ ;  /* 0x0000000000207805 */ /* 0x000fe2000001ff00 */
[----:B------:R-:W-:Y:S01]  /*d0d0*/  CS2R R42, SRZ ;  /* 0x00000000002a7805 */ /* 0x000fe2000001ff00 */
[----:B------:R-:W-:Y:S01]  /*d0e0*/  CS2R R40, SRZ ;  /* 0x0000000000287805 */ /* 0x000fe2000001ff00 */
[----:B----4-:R-:W-:Y:S01]  /*d0f0*/  CS2R R20, SRZ ;  /* 0x0000000000147805 */ /* 0x010fe2000001ff00 */
[----:B------:R-:W-:Y:S05]  /*d100*/  @P0 BRA `(.L_x_1910) ;  /* 0x0000021000000947 */ /* 0x000fea0003800000 */
[----:B---3--:R-:W-:Y:S01]  /*d110*/  ISETP.GE.AND P0, PT, R144, c[0x0][0x27c], PT ;  /* 0x00009f0090007a0c */ /* 0x008fe20003f06270 */
        /* <DEDUP_REMOVED lines=11> */
[----:B------:R-:W-:Y:S01]  /*d1d0*/  @!P0 IADD3 R72, P3, R18, R4, RZ ;  /* 0x0000000412488210 */ /* 0x000fe20007f7e0ff */
        /* <DEDUP_REMOVED lines=20> */
.L_x_1910:
[----:B---3--:R-:W-:Y:S05]  /*d320*/  BSYNC B0 ;  /* 0x0000000000007941 */ /* 0x008fea0003800000 */
.L_x_1909:
[----:B-----5:R-:W-:Y:S01]  /*d330*/  IMAD.MOV.U32 R4, RZ, RZ, R30 ;  /* 0x000000ffff047224 */ /* 0x020fe200078e001e */
[----:B------:R-:W-:-:S04]  /*d340*/  DEPBAR.LE SB0, 0x3 ;  /* 0x000080c00000791a */ /* 0x000fc80000000000 */
[----:B------:R-:W-:Y:S01]  /*d350*/  PRMT R76, R4, 0x7610, R76 ;  /* 0x00007610044c7816 */ /* 0x000fe2000000004c */
[----:B-1----:R-:W-:Y:S01]  /*d360*/  IMAD.MOV.U32 R7, RZ, RZ, R28 ;  /* 0x000000ffff077224 */ /* 0x002fe200078e001c */
        /* <DEDUP_REMOVED lines=10> */
[----:B------:R-:W-:Y:S01]  /*d410*/  IMAD.IADD R100, R5, 0x1, -R224 ;  /* 0x0000000105647824 */ /* 0x000fe200078e0ae0 */
[----:B------:R-:W-:Y:S01]  /*d420*/  PRMT R85, R6, 0x7610, R85 ;  /* 0x0000761006557816 */ /* 0x000fe20000000055 */
[----:B------:R-:W-:Y:S01]  /*d430*/  IMAD.MOV.U32 R16, RZ, RZ, R31 ;  /* 0x000000ffff107224 */ /* 0x000fe200078e001f */
[----:B------:R-:W-:Y:S01]  /*d440*/  PRMT R99, R4, 0x7610, R99 ;  /* 0x0000761004637816 */ /* 0x000fe20000000063 */
        /* <DEDUP_REMOVED lines=11> */
[----:B------:R-:W-:Y:S01]  /*d500*/  BAR.SYNC.DEFER_BLOCKING 0x0 ;  /* 0x0000000000007b1d */ /* 0x000fe20000010000 */
[----:B------:R-:W-:Y:S01]  /*d510*/  IMAD.MOV.U32 R4, RZ, RZ, R34 ;  /* 0x000000ffff047224 */ /* 0x000fe200078e0022 */
[----:B------:R-:W-:Y:S01]  /*d520*/  ISETP.GE.AND P0, PT, R217, R100, PT ;  /* 0x00000064d900720c */ /* 0x000fe20003f06270 */
[----:B------:R-:W-:Y:S01]  /*d530*/  IMAD.MOV.U32 R5, RZ, RZ, R40 ;  /* 0x000000ffff057224 */ /* 0x000fe200078e0028 */
[----:B------:R-:W-:Y:S01]  /*d540*/  PRMT R87, R16, 0x7610, R87 ;  /* 0x0000761010577816 */ /* 0x000fe20000000057 */
[----:B------:R-:W-:Y:S01]  /*d550*/  IMAD.MOV.U32 R16, RZ, RZ, R47 ;  /* 0x000000ffff107224 */ /* 0x000fe200078e002f */
[----:B--2---:R-:W-:Y:S01]  /*d560*/  PRMT R26, R7, 0x7610, R26 ;  /* 0x00007610071a7816 */ /* 0x004fe2000000001a */
        /* <DEDUP_REMOVED lines=13> */
[----:B------:R-:W-:-:S02]  /*d640*/  PRMT R27, R16, 0x7610, R27 ;  /* 0x00007610101b7816 */ /* 0x000fc4000000001b */
[----:B------:R-:W-:Y:S02]  /*d650*/  PRMT R95, R7, 0x7610, R95 ;  /* 0x00007610075f7816 */ /* 0x000fe4000000005f */
[----:B------:R-:W-:Y:S02]  /*d660*/  PRMT R94, R6, 0x7610, R94 ;  /* 0x00007610065e7816 */ /* 0x000fe4000000005e */
[----:B------:R-:W-:Y:S02]  /*d670*/  PRMT R93, R5, 0x7610, R93 ;  /* 0x00007610055d7816 */ /* 0x000fe4000000005d */
[----:B------:R-:W-:Y:S01]  /*d680*/  PRMT R91, R4, 0x7610, R91 ;  /* 0x00007610045b7816 */ /* 0x000fe2000000005b */
[----:B------:R-:W-:Y:S05]  /*d690*/  @P0 BRA `(.L_x_1912) ;  /* 0x0000150000000947 */ /* 0x000fea0003800000 */
[----:B------:R-:W-:Y:S01]  /*d6a0*/  ISETP.GE.AND P0, PT, R144, c[0x0][0x27c], PT ;  /* 0x00009f0090007a0c */ /* 0x000fe20003f06270 */
[----:B------:R-:W-:-:S12]  /*d6b0*/  BSSY B0, `(.L_x_1913) ;  /* 0x000006c000007945 */ /* 0x000fd80003800000 */
        /* <DEDUP_REMOVED lines=8> */
[----:B------:R-:W-:Y:S01]  /*d740*/  SHF.R.U32.HI R68, RZ, 0x10, R69 ;  /* 0x00000010ff447819 */ /* 0x000fe20000011645 */
[----:B------:R-:W-:Y:S01]  /*d750*/  IMAD.SHL.U32 R116, R116, 0x2, RZ ;  /* 0x0000000274747824 */ /* 0x000fe200078e00ff */
[----:B------:R-:W-:-:S02]  /*d760*/  LEA.HI R4, R4, R5, RZ, 0x3 ;  /* 0x0000000504047211 */ /* 0x000fc400078f18ff */
[----:B------:R-:W-:Y:S02]  /*d770*/  LOP3.LUT R6, R83, 0x38, R6, 0xf8, !PT ;  /* 0x0000003853067812 */ /* 0x000fe400078ef806 */
[----:B------:R-:W1:Y:S01]  /*d780*/  LDS.128 R16, [R116+0x18100] ;  /* 0x0181000074107984 */ /* 0x000e620000000c00 */
[----:B------:R-:W-:Y:S01]  /*d790*/  IMAD.SHL.U32 R4, R4, 0x400, RZ ;  /* 0x0000040004047824 */ /* 0x000fe200078e00ff */
[----:B------:R-:W-:Y:S02]  /*d7a0*/  LOP3.LUT R115, R6, R13, RZ, 0x3c, !PT ;  /* 0x0000000d06737212 */ /* 0x000fe400078e3cff */
[--C-:B------:R-:W-:Y:S02]  /*d7b0*/  SHF.R.U64 R69, R70, 0x10, R71.reuse ;  /* 0x0000001046457819 */ /* 0x100fe40000001247 */
[----:B------:R-:W-:Y:S02]  /*d7c0*/  LOP3.LUT R4, R4, 0x7fffe000, RZ, 0xc0, !PT ;  /* 0x7fffe00004047812 */ /* 0x000fe400078ec0ff */
[----:B------:R-:W-:-:S02]  /*d7d0*/  SHF.R.U32.HI R70, RZ, 0x10, R71 ;  /* 0x00000010ff467819 */ /* 0x000fc40000011647 */
[----:B------:R-:W-:Y:S02]  /*d7e0*/  IADD3 R115, R115, R4, R12 ;  /* 0x0000000473737210 */ /* 0x000fe40007ffe00c */
[--C-:B------:R-:W-:Y:S02]  /*d7f0*/  SHF.R.U64 R71, R64, 0x10, R65.reuse ;  /* 0x0000001040477819 */ /* 0x100fe40000001241 */
[----:B------:R-:W-:Y:S01]  /*d800*/  SHF.R.U32.HI R64, RZ, 0x10, R65 ;  /* 0x00000010ff407819 */ /* 0x000fe20000011641 */
[----:B------:R-:W-:Y:S01]  /*d810*/  IMAD.SHL.U32 R115, R115, 0x2, RZ ;  /* 0x0000000273737824 */ /* 0x000fe200078e00ff */
[----:B------:R-:W-:Y:S02]  /*d820*/  PRMT R118, R118, 0x5410, R71 ;  /* 0x0000541076767816 */ /* 0x000fe40000000047 */
[----:B------:R-:W-:Y:S02]  /*d830*/  PRMT R122, R122, 0x5410, R125 ;  /* 0x000054107a7a7816 */ /* 0x000fe4000000007d */
[----:B------:R-:W2:Y:S01]  /*d840*/  LDS.128 R4, [R115+0x18100] ;  /* 0x0181000073047984 */ /* 0x000ea20000000c00 */
[--C-:B------:R-:W-:Y:S01]  /*d850*/  SHF.R.U64 R65, R66, 0x10, R67.reuse ;  /* 0x0000001042417819 */ /* 0x100fe20000001243 */
[----:B------:R-:W-:Y:S01]  /*d860*/  IMAD.U32 R128, R118, 0x10000, RZ ;  /* 0x0001000076807824 */ /* 0x000fe200078e00ff */
[----:B------:R-:W-:-:S02]  /*d870*/  SHF.R.U32.HI R66, RZ, 0x10, R67 ;  /* 0x00000010ff427819 */ /* 0x000fc40000011643 */
[----:B------:R-:W-:Y:S02]  /*d880*/  PRMT R117, R117, 0x5410, R64 ;  /* 0x0000541075757816 */ /* 0x000fe40000000040 */
[----:B------:R-:W-:Y:S02]  /*d890*/  PRMT R121, R121, 0x5410, R68 ;  /* 0x0000541079797816 */ /* 0x000fe40000000044 */
[----:B------:R-:W-:Y:S01]  /*d8a0*/  PRMT R123, R123, 0x5410, R70 ;  /* 0x000054107b7b7816 */ /* 0x000fe20000000046 */
[----:B------:R-:W-:Y:S01]  /*d8b0*/  IMAD.U32 R127, R117, 0x10000, RZ ;  /* 0x00010000757f7824 */ /* 0x000fe200078e00ff */
[----:B------:R-:W-:Y:S02]  /*d8c0*/  SHF.L.U32 R126, R122, 0x10, RZ ;  /* 0x000000107a7e7819 */ /* 0x000fe400000006ff */
[----:B------:R-:W-:Y:S02]  /*d8d0*/  PRMT R124, R124, 0x5410, R69 ;  /* 0x000054107c7c7816 */ /* 0x000fe40000000045 */
[----:B------:R-:W-:-:S02]  /*d8e0*/  PRMT R120, R120, 0x5410, R65 ;  /* 0x0000541078787816 */ /* 0x000fc40000000041 */
[----:B------:R-:W-:Y:S02]  /*d8f0*/  PRMT R119, R119, 0x5410, R66 ;  /* 0x0000541077777816 */ /* 0x000fe40000000042 */
[----:B------:R-:W-:Y:S01]  /*d900*/  LOP3.LUT R117, R117, 0xffff0000, RZ, 0xc0, !PT ;  /* 0xffff000075757812 */ /* 0x000fe200078ec0ff */
[C---:B-1----:R-:W-:Y:S01]  /*d910*/  IMAD.U32 R64, R17.reuse, 0x10000, RZ ;  /* 0x0001000011407824 */ /* 0x042fe200078e00ff */
[----:B------:R-:W-:Y:S01]  /*d920*/  LOP3.LUT R67, R17, 0xffff0000, RZ, 0xc0, !PT ;  /* 0xffff000011437812 */ /* 0x000fe200078ec0ff */
[----:B------:R-:W-:Y:S01]  /*d930*/  IMAD.U32 R65, R16, 0x10000, RZ ;  /* 0x0001000010417824 */ /* 0x000fe200078e00ff */
[C---:B------:R-:W-:Y:S01]  /*d940*/  SHF.L.U32 R17, R19.reuse, 0x10, RZ ;  /* 0x0000001013117819 */ /* 0x040fe200000006ff */
[----:B------:R-:W-:Y:S01]  /*d950*/  IMAD.U32 R66, R18, 0x10000, RZ ;  /* 0x0001000012427824 */ /* 0x000fe200078e00ff */
[----:B------:R-:W-:Y:S02]  /*d960*/  LOP3.LUT R68, R19, 0xffff0000, RZ, 0xc0, !PT ;  /* 0xffff000013447812 */ /* 0x000fe400078ec0ff */
[----:B------:R-:W-:-:S02]  /*d970*/  LOP3.LUT R16, R16, 0xffff0000, RZ, 0xc0, !PT ;  /* 0xffff000010107812 */ /* 0x000fc400078ec0ff */
[----:B------:R-:W-:Y:S01]  /*d980*/  LOP3.LUT R18, R18, 0xffff0000, RZ, 0xc0, !PT ;  /* 0xffff000012127812 */ /* 0x000fe200078ec0ff */
[----:B--2---:R-:W-:Y:S01]  /*d990*/  IMAD.U32 R129, R4, 0x10000, RZ ;  /* 0x0001000004817824 */ /* 0x004fe200078e00ff */
[C---:B------:R-:W-:Y:S01]  /*d9a0*/  LOP3.LUT R70, R5.reuse, 0xffff0000, RZ, 0xc0, !PT ;  /* 0xffff000005467812 */ /* 0x040fe200078ec0ff */
[----:B------:R-:W-:Y:S01]  /*d9b0*/  IMAD.U32 R19, R5, 0x10000, RZ ;  /* 0x0001000005137824 */ /* 0x000fe200078e00ff */
[C---:B------:R-:W-:Y:S01]  /*d9c0*/  LOP3.LUT R5, R6.reuse, 0xffff0000, RZ, 0xc0, !PT ;  /* 0xffff000006057812 */ /* 0x040fe200078ec0ff */
[----:B------:R-:W-:Y:S01]  /*d9d0*/  IMAD.U32 R69, R6, 0x10000, RZ ;  /* 0x0001000006457824 */ /* 0x000fe200078e00ff */
[----:B------:R-:W-:Y:S01]  /*d9e0*/  LOP3.LUT R125, R7, 0xffff0000, RZ, 0xc0, !PT ;  /* 0xffff0000077d7812 */ /* 0x000fe200078ec0ff */
[C---:B------:R-:W-:Y:S01]  /*d9f0*/  FMUL.FTZ R6, R129.reuse, R128 ;  /* 0x0000008081067220 */ /* 0x040fe20000410000 */
[----:B------:R-:W-:Y:S01]  /*da00*/  LOP3.LUT R4, R4, 0xffff0000, RZ, 0xc0, !PT ;  /* 0xffff000004047812 */ /* 0x000fe200078ec0ff */
[----:B------:R-:W-:Y:S02]  /*da10*/  FMUL.FTZ R130, R129, R126 ;  /* 0x0000007e81827220 */ /* 0x000fe40000410000 */
[----:B------:R-:W-:-:S02]  /*da20*/  IMAD.U32 R71, R7, 0x10000, RZ ;  /* 0x0001000007477824 */ /* 0x000fc400078e00ff */
[----:B------:R-:W-:Y:S01]  /*da30*/  FFMA.FTZ R7, R65, R126, -R6 ;  /* 0x0000007e41077223 */ /* 0x000fe20000010806 */
[----:B------:R-:W-:Y:S01]  /*da40*/  SHF.L.U32 R126, R119, 0x10, RZ ;  /* 0x00000010777e7819 */ /* 0x000fe200000006ff */
[----:B------:R-:W-:Y:S01]  /*da50*/  IMAD.U32 R6, R121, 0x10000, RZ ;  /* 0x0001000079067824 */ /* 0x000fe200078e00ff */
[----:B------:R-:W-:Y:S01]  /*da60*/  LOP3.LUT R119, R119, 0xffff0000, RZ, 0xc0, !PT ;  /* 0xffff000077777812 */ /* 0x000fe200078ec0ff */
[----:B------:R-:W-:Y:S01]  /*da70*/  FMUL.FTZ R129, R19, R127 ;  /* 0x0000007f13817220 */ /* 0x000fe20000410000 */
[----:B------:R-:W-:Y:S01]  /*da80*/  LOP3.LUT R121, R121, 0xffff0000, RZ, 0xc0, !PT ;  /* 0xffff000079797812 */ /* 0x000fe200078ec0ff */
[----:B------:R-:W-:Y:S02]  /*da90*/  FFMA.FTZ R65, R65, R128, R130 ;  /* 0x0000008041417223 */ /* 0x000fe40000010082 */
[C---:B------:R-:W-:Y:S01]  /*daa0*/  IMAD.U32 R128, R123.reuse, 0x10000, RZ ;  /* 0x000100007b807824 */ /* 0x040fe200078e00ff */
[----:B------:R-:W-:Y:S01]  /*dab0*/  LOP3.LUT R123, R123, 0xffff0000, RZ, 0xc0, !PT ;  /* 0xffff00007b7b7812 */ /* 0x000fe200078ec0ff */
[----:B------:R-:W-:-:S02]  /*dac0*/  FMUL.FTZ R130, R19, R6 ;  /* 0x0000000613827220 */ /* 0x000fc40000410000 */
[----:B------:R-:W-:Y:S01]  /*dad0*/  FFMA.FTZ R6, R64, R6, -R129 ;  /* 0x0000000640067223 */ /* 0x000fe20000010881 */
[----:B------:R-:W-:Y:S01]  /*dae0*/  LOP3.LUT R129, R118, 0xffff0000, RZ, 0xc0, !PT ;  /* 0xffff000076817812 */ /* 0x000fe200078ec0ff */
[C---:B------:R-:W-:Y:S02]  /*daf0*/  FMUL.FTZ R19, R71.reuse, R126 ;  /* 0x0000007e47137220 */ /* 0x040fe40000410000 */
[-C--:B------:R-:W-:Y:S02]  /*db00*/  FMUL.FTZ R71, R71, R128.reuse ;  /* 0x0000008047477220 */ /* 0x080fe40000410000 */
[----:B------:R-:W-:Y:S01]  /*db10*/  FFMA.FTZ R64, R64, R127, R130 ;  /* 0x0000007f40407223 */ /* 0x000fe20000010082 */
[----:B------:R-:W-:Y:S01]  /*db20*/  LOP3.LUT R127, R122, 0xffff0000, RZ, 0xc0, !PT ;  /* 0xffff00007a7f7812 */ /* 0x000fe200078ec0ff */
[C---:B------:R-:W-:Y:S02]  /*db30*/  FFMA.FTZ R19, R17.reuse, R128, -R19 ;  /* 0x0000008011137223 */ /* 0x040fe40000010813 */
[----:B------:R-:W-:-:S02]  /*db40*/  FFMA.FTZ R71, R17, R126, R71 ;  /* 0x0000007e11477223 */ /* 0x000fc40000010047 */
[----:B------:R-:W-:Y:S02]  /*db50*/  FMUL.FTZ R17, R4, R129 ;  /* 0x0000008104117220 */ /* 0x000fe40000410000 */
[C---:B------:R-:W-:Y:S01]  /*db60*/  IMAD.U32 R126, R124.reuse, 0x10000, RZ ;  /* 0x000100007c7e7824 */ /* 0x040fe200078e00ff */
[----:B------:R-:W-:Y:S01]  /*db70*/  LOP3.LUT R124, R124, 0xffff0000, RZ, 0xc0, !PT ;  /* 0xffff00007c7c7812 */ /* 0x000fe200078ec0ff */
[-C--:B------:R-:W-:Y:S02]  /*db80*/  FFMA.FTZ R122, R16, R127.reuse, -R17 ;  /* 0x0000007f107a7223 */ /* 0x080fe40000010811 */
[C---:B------:R-:W-:Y:S01]  /*db90*/  IMAD.U32 R17, R120.reuse, 0x10000, RZ ;  /* 0x0001000078117824 */ /* 0x040fe200078e00ff */
[----:B------:R-:W-:Y:S01]  /*dba0*/  LOP3.LUT R120, R120, 0xffff0000, RZ, 0xc0, !PT ;  /* 0xffff000078787812 */ /* 0x000fe200078ec0ff */
[----:B------:R-:W-:Y:S02]  /*dbb0*/  FMUL.FTZ R4, R4, R127 ;  /* 0x0000007f04047220 */ /* 0x000fe40000410000 */
[----:B------:R-:W-:-:S02]  /*dbc0*/  FMUL.FTZ R127, R69, R17 ;  /* 0x00000011457f7220 */ /* 0x000fc40000410000 */
[-C--:B------:R-:W-:Y:S02]  /*dbd0*/  FMUL.FTZ R69, R69, R126.reuse ;  /* 0x0000007e45457220 */ /* 0x080fe40000410000 */
[C---:B------:R-:W-:Y:S02]  /*dbe0*/  FFMA.FTZ R127, R66.reuse, R126, -R127 ;  /* 0x0000007e427f7223 */ /* 0x040fe4000001087f */
[----:B------:R-:W-:Y:S02]  /*dbf0*/  FFMA.FTZ R69, R66, R17, R69 ;  /* 0x0000001142457223 */ /* 0x000fe40000010045 */
[----:B------:R-:W-:Y:S02]  /*dc00*/  FMUL.FTZ R118, R70, R117 ;  /* 0x0000007546767220 */ /* 0x000fe40000410000 */
[----:B------:R-:W-:Y:S02]  /*dc10*/  FMUL.FTZ R17, R5, R120 ;  /* 0x0000007805117220 */ /* 0x000fe40000410000 */
[----:B------:R-:W-:-:S02]  /*dc20*/  FMUL.FTZ R66, R125, R119 ;  /* 0x000000777d427220 */ /* 0x000fc40000410000 */
[----:B------:R-:W-:Y:S02]  /*dc30*/  FMUL.FTZ R70, R70, R121 ;  /* 0x0000007946467220 */ /* 0x000fe40000410000 */
[-C--:B------:R-:W-:Y:S02]  /*dc40*/  FMUL.FTZ R5, R5, R124.reuse ;  /* 0x0000007c05057220 */ /* 0x080fe40000410000 */
        /* <DEDUP_REMOVED lines=14> */
[----:B------:R1:W-:Y:S01]  /*dd30*/  STS.128 [R116+0x18100], R16 ;  /* 0x0181001074007388 */ /* 0x0003e20000000c00 */
[----:B------:R-:W-:Y:S02]  /*dd40*/  F2FP.BF16.PACK_AB R6, R120, R69 ;  /* 0x000000457806723e */ /* 0x000fe400000010ff */
[----:B------:R-:W-:-:S05]  /*dd50*/  F2FP.BF16.PACK_AB R7, R68, R71 ;  /* 0x000000474407723e */ /* 0x000fca00000010ff */
[----:B------:R1:W-:Y:S02]  /*dd60*/  STS.128 [R115+0x18100], R4 ;  /* 0x0181000473007388 */ /* 0x0003e40000000c00 */
.L_x_1914:
[----:B------:R-:W-:Y:S05]  /*dd70*/  BSYNC B0 ;  /* 0x0000000000007941 */ /* 0x000fea0003800000 */
.L_x_1913:
[----:B------:R-:W-:Y:S01]  /*dd80*/  ISETP.GE.AND P0, PT, R139, c[0x0][0x27c], PT ;  /* 0x00009f008b007a0c */ /* 0x000fe20003f06270 */
[----:B------:R-:W-:-:S12]  /*dd90*/  BSSY B0, `(.L_x_1915) ;  /* 0x0000070000007945 */ /* 0x000fd80003800000 */
[----:B------:R-:W-:Y:S05]  /*dda0*/  @P0 BRA `(.L_x_1916) ;  /* 0x000006e000000947 */ /* 0x000fea0003800000 */
[----:B-1----:R-:W-:Y:S01]  /*ddb0*/  IMAD.MOV.U32 R6, RZ, RZ, c[0x0][0x27c] ;  /* 0x00009f00ff067624 */ /* 0x002fe200078e00ff */
[----:B------:R-:W-:Y:S02]  /*ddc0*/  LOP3.LUT R16, R83, 0x38, R90, 0xf8, !PT ;  /* 0x0000003853107812 */ /* 0x000fe400078ef85a */
[----:B------:R-:W-:Y:S02]  /*ddd0*/  LEA.HI R4, R92, R139, RZ, 0x6 ;  /* 0x0000008b5c047211 */ /* 0x000fe400078f30ff */
[----:B------:R-:W-:Y:S02]  /*dde0*/  LEA.HI R7, R6, R89, RZ, 0x1d ;  /* 0x0000005906077211 */ /* 0x000fe400078fe8ff */
[----:B------:R-:W-:Y:S01]  /*ddf0*/  LOP3.LUT R5, R16, R13, RZ, 0x3c, !PT ;  /* 0x0000000d10057212 */ /* 0x000fe200078e3cff */
[----:B------:R-:W-:Y:S01]  /*de00*/  IMAD.SHL.U32 R4, R4, 0x80, RZ ;  /* 0x0000008004047824 */ /* 0x000fe200078e00ff */
[----:B------:R-:W-:Y:S01]  /*de10*/  SHF.R.S32.HI R6, RZ, 0x1f, R7 ;  /* 0x0000001fff067819 */ /* 0x000fe20000011407 */
[----:B------:R-:W-:Y:S01]  /*de20*/  IMAD.SHL.U32 R16, R7, 0x8, RZ ;  /* 0x0000000807107824 */ /* 0x000fe200078e00ff */
[----:B------:R-:W-:-:S02]  /*de30*/  SHF.R.U64 R56, R56, 0x10, R57 ;  /* 0x0000001038387819 */ /* 0x000fc40000001239 */
        /* <DEDUP_REMOVED lines=9> */
[--C-:B------:R-:W-:Y:S01]  /*ded0*/  SHF.R.U64 R67, R60, 0x10, R61.reuse ;  /* 0x000000103c437819 */ /* 0x100fe2000000123d */
[----:B------:R-:W1:Y:S01]  /*dee0*/  LDS.128 R16, [R64] ;  /* 0x0000000040107984 */ /* 0x000e620000000c00 */
[----:B------:R-:W-:Y:S01]  /*def0*/  SHF.R.U32.HI R60, RZ, 0x10, R61 ;  /* 0x00000010ff3c7819 */ /* 0x000fe2000001163d */
[----:B------:R-:W-:Y:S01]  /*df00*/  IMAD.SHL.U32 R65, R65, 0x2, RZ ;  /* 0x0000000241417824 */ /* 0x000fe200078e00ff */
[----:B------:R-:W-:Y:S02]  /*df10*/  PRMT R15, R15, 0x5410, R56 ;  /* 0x000054100f0f7816 */ /* 0x000fe40000000038 */
[----:B------:R-:W-:-:S02]  /*df20*/  SHF.R.U64 R61, R62, 0x10, R63 ;  /* 0x000000103e3d7819 */ /* 0x000fc4000000123f */
[----:B------:R-:W2:Y:S01]  /*df30*/  LDS.128 R4, [R65+0x18100] ;  /* 0x0181000041047984 */ /* 0x000ea20000000c00 */
[----:B------:R-:W-:Y:S01]  /*df40*/  SHF.R.U32.HI R62, RZ, 0x10, R63 ;  /* 0x00000010ff3e7819 */ /* 0x000fe2000001163f */
[----:B------:R-:W-:Y:S01]  /*df50*/  IMAD.U32 R70, R15, 0x10000, RZ ;  /* 0x000100000f467824 */ /* 0x000fe200078e00ff */
[----:B------:R-:W-:Y:S02]  /*df60*/  PRMT R112, R112, 0x5410, R67 ;  /* 0x0000541070707816 */ /* 0x000fe40000000043 */
[----:B------:R-:W-:Y:S02]  /*df70*/  SHF.R.U64 R63, R58, 0x10, R59 ;  /* 0x000000103a3f7819 */ /* 0x000fe4000000123b */
[----:B------:R-:W-:Y:S01]  /*df80*/  SHF.R.U32.HI R57, RZ, 0x10, R57 ;  /* 0x00000010ff397819 */ /* 0x000fe20000011639 */
[----:B------:R-:W-:Y:S01]  /*df90*/  IMAD.U32 R66, R112, 0x10000, RZ ;  /* 0x0001000070427824 */ /* 0x000fe200078e00ff */
[----:B------:R-:W-:Y:S02]  /*dfa0*/  SHF.R.U32.HI R58, RZ, 0x10, R59 ;  /* 0x00000010ff3a7819 */ /* 0x000fe4000001163b */
[----:B------:R-:W-:-:S02]  /*dfb0*/  PRMT R111, R111, 0x5410, R60 ;  /* 0x000054106f6f7816 */ /* 0x000fc4000000003c */
[----:B------:R-:W-:Y:S02]  /*dfc0*/  PRMT R113, R113, 0x5410, R62 ;  /* 0x0000541071717816 */ /* 0x000fe4000000003e */
[----:B------:R-:W-:Y:S02]  /*dfd0*/  PRMT R114, R114, 0x5410, R61 ;  /* 0x0000541072727816 */ /* 0x000fe4000000003d */
[----:B------:R-:W-:Y:S02]  /*dfe0*/  PRMT R14, R14, 0x5410, R57 ;  /* 0x000054100e0e7816 */ /* 0x000fe40000000039 */
[----:B------:R-:W-:Y:S02]  /*dff0*/  PRMT R109, R109, 0x5410, R58 ;  /* 0x000054106d6d7816 */ /* 0x000fe4000000003a */
[----:B------:R-:W-:Y:S01]  /*e000*/  PRMT R110, R110, 0x5410, R63 ;  /* 0x000054106e6e7816 */ /* 0x000fe2000000003f */
[----:B------:R-:W-:Y:S01]  /*e010*/  IMAD.U32 R68, R14, 0x10000, RZ ;  /* 0x000100000e447824 */ /* 0x000fe200078e00ff */
[----:B------:R-:W-:-:S02]  /*e020*/  LOP3.LUT R15, R15, 0xffff0000, RZ, 0xc0, !PT ;  /* 0xffff00000f0f7812 */ /* 0x000fc400078ec0ff */
[----:B------:R-:W-:Y:S01]  /*e030*/  LOP3.LUT R14, R14, 0xffff0000, RZ, 0xc0, !PT ;  /* 0xffff00000e0e7812 */ /* 0x000fe200078ec0ff */
[C---:B-1----:R-:W-:Y:S01]  /*e040*/  IMAD.U32 R56, R17.reuse, 0x10000, RZ ;  /* 0x0001000011387824 */ /* 0x042fe200078e00ff */
[----:B------:R-:W-:Y:S01]  /*e050*/  LOP3.LUT R59, R17, 0xffff0000, RZ, 0xc0, !PT ;  /* 0xffff0000113b7812 */ /* 0x000fe200078ec0ff */
[C---:B------:R-:W-:Y:S01]  /*e060*/  IMAD.U32 R17, R19.reuse, 0x10000, RZ ;  /* 0x0001000013117824 */ /* 0x040fe200078e00ff */
[----:B------:R-:W-:Y:S01]  /*e070*/  LOP3.LUT R60, R19, 0xffff0000, RZ, 0xc0, !PT ;  /* 0xffff0000133c7812 */ /* 0x000fe200078ec0ff */
[C---:B------:R-:W-:Y:S01]  /*e080*/  IMAD.U32 R57, R16.reuse, 0x10000, RZ ;  /* 0x0001000010397824 */ /* 0x040fe200078e00ff */
[----:B------:R-:W-:Y:S01]  /*e090*/  LOP3.LUT R16, R16, 0xffff0000, RZ, 0xc0, !PT ;  /* 0xffff000010107812 */ /* 0x000fe200078ec0ff */
[----:B------:R-:W-:Y:S01]  /*e0a0*/  IMAD.U32 R58, R18, 0x10000, RZ ;  /* 0x00010000123a7824 */ /* 0x000fe200078e00ff */
[----:B--2---:R-:W-:Y:S01]  /*e0b0*/  LOP3.LUT R62, R5, 0xffff0000, RZ, 0xc0, !PT ;  /* 0xffff0000053e7812 */ /* 0x004fe200078ec0ff */
[----:B------:R-:W-:Y:S01]  /*e0c0*/  IMAD.U32 R69, R4, 0x10000, RZ ;  /* 0x0001000004457824 */ /* 0x000fe200078e00ff */
[----:B------:R-:W-:Y:S01]  /*e0d0*/  LOP3.LUT R67, R7, 0xffff0000, RZ, 0xc0, !PT ;  /* 0xffff000007437812 */ /* 0x000fe200078ec0ff */
[----:B------:R-:W-:Y:S01]  /*e0e0*/  IMAD.U32 R19, R5, 0x10000, RZ ;  /* 0x0001000005137824 */ /* 0x000fe200078e00ff */
[C---:B------:R-:W-:Y:S01]  /*e0f0*/  LOP3.LUT R5, R6.reuse, 0xffff0000, RZ, 0xc0, !PT ;  /* 0xffff000006057812 */ /* 0x040fe200078ec0ff */
[----:B------:R-:W-:Y:S01]  /*e100*/  IMAD.U32 R61, R6, 0x10000, RZ ;  /* 0x00010000063d7824 */ /* 0x000fe200078e00ff */
[----:B------:R-:W-:Y:S01]  /*e110*/  LOP3.LUT R4, R4, 0xffff0000, RZ, 0xc0, !PT ;  /* 0xffff000004047812 */ /* 0x000fe200078ec0ff */
[C---:B------:R-:W-:Y:S01]  /*e120*/  FMUL.FTZ R6, R69.reuse, R70 ;  /* 0x0000004645067220 */ /* 0x040fe20000410000 */
[----:B------:R-:W-:Y:S01]  /*e130*/  LOP3.LUT R18, R18, 0xffff0000, RZ, 0xc0, !PT ;  /* 0xffff000012127812 */ /* 0x000fe200078ec0ff */
[----:B------:R-:W-:-:S02]  /*e140*/  FMUL.FTZ R69, R69, R66 ;  /* 0x0000004245457220 */ /* 0x000fc40000410000 */
[----:B------:R-:W-:Y:S02]  /*e150*/  IMAD.U32 R63, R7, 0x10000, RZ ;  /* 0x00010000073f7824 */ /* 0x000fe400078e00ff */
[----:B------:R-:W-:Y:S02]  /*e160*/  FFMA.FTZ R7, R57, R66, -R6 ;  /* 0x0000004239077223 */ /* 0x000fe40000010806 */
[C---:B------:R-:W-:Y:S01]  /*e170*/  IMAD.U32 R6, R111.reuse, 0x10000, RZ ;  /* 0x000100006f067824 */ /* 0x040fe200078e00ff */
[----:B------:R-:W-:Y:S01]  /*e180*/  LOP3.LUT R111, R111, 0xffff0000, RZ, 0xc0, !PT ;  /* 0xffff00006f6f7812 */ /* 0x000fe200078ec0ff */
[C---:B------:R-:W-:Y:S01]  /*e190*/  IMAD.U32 R66, R109.reuse, 0x10000, RZ ;  /* 0x000100006d427824 */ /* 0x040fe200078e00ff */
[----:B------:R-:W-:Y:S01]  /*e1a0*/  LOP3.LUT R109, R109, 0xffff0000, RZ, 0xc0, !PT ;  /* 0xffff00006d6d7812 */ /* 0x000fe200078ec0ff */
[----:B------:R-:W-:Y:S02]  /*e1b0*/  FFMA.FTZ R57, R57, R70, R69 ;  /* 0x0000004639397223 */ /* 0x000fe40000010045 */
[C---:B------:R-:W-:Y:S01]  /*e1c0*/  IMAD.U32 R70, R113.reuse, 0x10000, RZ ;  /* 0x0001000071467824 */ /* 0x040fe200078e00ff */
[----:B------:R-:W-:Y:S01]  /*e1d0*/  LOP3.LUT R113, R113, 0xffff0000, RZ, 0xc0, !PT ;  /* 0xffff000071717812 */ /* 0x000fe200078ec0ff */
[----:B------:R-:W-:-:S02]  /*e1e0*/  FMUL.FTZ R71, R19, R68 ;  /* 0x0000004413477220 */ /* 0x000fc40000410000 */
[----:B------:R-:W-:Y:S02]  /*e1f0*/  FMUL.FTZ R69, R19, R6 ;  /* 0x0000000613457220 */ /* 0x000fe40000410000 */
[C---:B------:R-:W-:Y:S02]  /*e200*/  FMUL.FTZ R19, R63.reuse, R66 ;  /* 0x000000423f137220 */ /* 0x040fe40000410000 */
[----:B------:R-:W-:Y:S02]  /*e210*/  FMUL.FTZ R63, R63, R70 ;  /* 0x000000463f3f7220 */ /* 0x000fe40000410000 */
[C---:B------:R-:W-:Y:S02]  /*e220*/  FFMA.FTZ R6, R56.reuse, R6, -R71 ;  /* 0x0000000638067223 */ /* 0x040fe40000010847 */
[----:B------:R-:W-:Y:S01]  /*e230*/  FFMA.FTZ R56, R56, R68, R69 ;  /* 0x0000004438387223 */ /* 0x000fe20000010045 */
[----:B------:R-:W-:Y:S01]  /*e240*/  LOP3.LUT R69, R112, 0xffff0000, RZ, 0xc0, !PT ;  /* 0xffff000070457812 */ /* 0x000fe200078ec0ff */
[----:B------:R-:W-:-:S02]  /*e250*/  FFMA.FTZ R19, R17, R70, -R19 ;  /* 0x0000004611137223 */ /* 0x000fc40000010813 */
[----:B------:R-:W-:Y:S02]  /*e260*/  FFMA.FTZ R63, R17, R66, R63 ;  /* 0x00000042113f7223 */ /* 0x000fe4000001003f */
[C---:B------:R-:W-:Y:S02]  /*e270*/  FMUL.FTZ R17, R4.reuse, R15 ;  /* 0x0000000f04117220 */ /* 0x040fe40000410000 */
[-C--:B------:R-:W-:Y:S02]  /*e280*/  FMUL.FTZ R4, R4, R69.reuse ;  /* 0x0000004504047220 */ /* 0x080fe40000410000 */
[----:B------:R-:W-:Y:S02]  /*e290*/  FFMA.FTZ R68, R16, R69, -R17 ;  /* 0x0000004510447223 */ /* 0x000fe40000010811 */
[C---:B------:R-:W-:Y:S01]  /*e2a0*/  IMAD.U32 R17, R110.reuse, 0x10000, RZ ;  /* 0x000100006e117824 */ /* 0x040fe200078e00ff */
[----:B------:R-:W-:Y:S01]  /*e2b0*/  LOP3.LUT R110, R110, 0xffff0000, RZ, 0xc0, !PT ;  /* 0xffff00006e6e7812 */ /* 0x000fe200078ec0ff */
[C---:B------:R-:W-:Y:S01]  /*e2c0*/  IMAD.U32 R69, R114.reuse, 0x10000, RZ ;  /* 0x0001000072457824 */ /* 0x040fe200078e00ff */
[----:B------:R-:W-:Y:S01]  /*e2d0*/  LOP3.LUT R114, R114, 0xffff0000, RZ, 0xc0, !PT ;  /* 0xffff000072727812 */ /* 0x000fe200078ec0ff */
[----:B------:R-:W-:Y:S01]  /*e2e0*/  FFMA.FTZ R4, R16, R15, R4 ;  /* 0x0000000f10047223 */ /* 0x000fe20000010004 */
[----:B------:R-:W-:Y:S01]  /*e2f0*/  F2FP.BF16.PACK_AB R16, R68, R7 ;  /* 0x000000074410723e */ /* 0x000fe200000010ff */
[----:B------:R-:W-:-:S02]  /*e300*/  FMUL.FTZ R66, R62, R14 ;  /* 0x0000000e3e427220 */ /* 0x000fc40000410000 */
[C---:B------:R-:W-:Y:S01]  /*e310*/  FMUL.FTZ R15, R61.reuse, R17 ;  /* 0x000000113d0f7220 */ /* 0x040fe20000410000 */
[----:B------:R-:W-:Y:S01]  /*e320*/  F2FP.BF16.PACK_AB R4, R4, R57 ;  /* 0x000000390404723e */ /* 0x000fe200000010ff */
[----:B------:R-:W-:Y:S02]  /*e330*/  FMUL.FTZ R62, R62, R111 ;  /* 0x0000006f3e3e7220 */ /* 0x000fe40000410000 */
[----:B------:R-:W-:Y:S02]  /*e340*/  FMUL.FTZ R61, R61, R69 ;  /* 0x000000453d3d7220 */ /* 0x000fe40000410000 */
[C---:B------:R-:W-:Y:S02]  /*e350*/  FFMA.FTZ R111, R59.reuse, R111, -R66 ;  /* 0x0000006f3b6f7223 */ /* 0x040fe40000010842 */
[----:B------:R-:W-:Y:S02]  /*e360*/  FFMA.FTZ R59, R59, R14, R62 ;  /* 0x0000000e3b3b7223 */ /* 0x000fe4000001003e */
[----:B------:R-:W-:-:S02]  /*e370*/  FFMA.FTZ R61, R58, R17, R61 ;  /* 0x000000113a3d7223 */ /* 0x000fc4000001003d */
[----:B------:R-:W-:Y:S02]  /*e380*/  FMUL.FTZ R17, R5, R110 ;  /* 0x0000006e05117220 */ /* 0x000fe40000410000 */
[----:B------:R-:W-:Y:S02]  /*e390*/  FMUL.FTZ R14, R67, R109 ;  /* 0x0000006d430e7220 */ /* 0x000fe40000410000 */
[-C--:B------:R-:W-:Y:S02]  /*e3a0*/  FMUL.FTZ R5, R5, R114.reuse ;  /* 0x0000007205057220 */ /* 0x080fe40000410000 */
[----:B------:R-:W-:Y:S02]  /*e3b0*/  FMUL.FTZ R67, R67, R113 ;  /* 0x0000007143437220 */ /* 0x000fe40000410000 */
[----:B------:R-:W-:Y:S02]  /*e3c0*/  FFMA.FTZ R15, R58, R69, -R15 ;  /* 0x000000453a0f7223 */ /* 0x000fe4000001080f */
[----:B------:R-:W-:Y:S01]  /*e3d0*/  FFMA.FTZ R114, R18, R114, -R17 ;  /* 0x0000007212727223 */ /* 0x000fe20000010811 */
[----:B------:R-:W-:Y:S01]  /*e3e0*/  F2FP.BF16.PACK_AB R17, R111, R6 ;  /* 0x000000066f11723e */ /* 0x000fe200000010ff */
[----:B------:R-:W-:-:S02]  /*e3f0*/  FFMA.FTZ R14, R60, R113, -R14 ;  /* 0x000000713c0e7223 */ /* 0x000fc4000001080e */
[----:B------:R-:W-:Y:S01]  /*e400*/  FFMA.FTZ R110, R18, R110, R5 ;  /* 0x0000006e126e7223 */ /* 0x000fe20000010005 */
[----:B------:R-:W-:Y:S01]  /*e410*/  F2FP.BF16.PACK_AB R18, R114, R15 ;  /* 0x0000000f7212723e */ /* 0x000fe200000010ff */
[----:B------:R-:W-:Y:S01]  /*e420*/  FFMA.FTZ R60, R60, R109, R67 ;  /* 0x0000006d3c3c7223 */ /* 0x000fe20000010043 */
[----:B------:R-:W-:Y:S02]  /*e430*/  F2FP.BF16.PACK_AB R19, R14, R19 ;  /* 0x000000130e13723e */ /* 0x000fe400000010ff */
[----:B------:R-:W-:Y:S02]  /*e440*/  F2FP.BF16.PACK_AB R5, R59, R56 ;  /* 0x000000383b05723e */ /* 0x000fe400000010ff */
[----:B------:R-:W-:Y:S01]  /*e450*/  F2FP.BF16.PACK_AB R6, R110, R61 ;  /* 0x0000003d6e06723e */ /* 0x000fe200000010ff */
[----:B------:R1:W-:Y:S01]  /*e460*/  STS.128 [R64], R16 ;  /* 0x0000001040007388 */ /* 0x0003e20000000c00 */
[----:B------:R-:W-:-:S05]  /*e470*/  F2FP.BF16.PACK_AB R7, R60, R63 ;  /* 0x0000003f3c07723e */ /* 0x000fca00000010ff */
[----:B------:R1:W-:Y:S02]  /*e480*/  STS.128 [R65+0x18100], R4 ;  /* 0x0181000441007388 */ /* 0x0003e40000000c00 */
.L_x_1916:
[----:B------:R-:W-:Y:S05]  /*e490*/  BSYNC B0 ;  /* 0x0000000000007941 */ /* 0x000fea0003800000 */
.L_x_1915:
[----:B------:R-:W-:-:S13]  /*e4a0*/  ISETP.GE.AND P0, PT, R138, c[0x0][0x27c], PT ;  /* 0x00009f008a007a0c */ /* 0x000fda0003f06270 */
        /* <DEDUP_REMOVED lines=19> */
[----:B------:R-:W-:Y:S01]  /*e5e0*/  SHF.R.U32.HI R52, RZ, 0x10, R53 ;  /* 0x00000010ff347819 */ /* 0x000fe20000011635 */
[----:B------:R-:W1:Y:S01]  /*e5f0*/  LDS.128 R12, [R16] ;  /* 0x00000000100c7984 */ /* 0x000e620000000c00 */
[--C-:B------:R-:W-:Y:S01]  /*e600*/  SHF.R.U64 R53, R54, 0x10, R55.reuse ;  /* 0x0000001036357819 */ /* 0x100fe20000001237 */
[----:B------:R-:W-:Y:S01]  /*e610*/  IMAD.SHL.U32 R17, R17, 0x2, RZ ;  /* 0x0000000211117824 */ /* 0x000fe200078e00ff */
[----:B------:R-:W-:Y:S02]  /*e620*/  SHF.R.U32.HI R54, RZ, 0x10, R55 ;  /* 0x00000010ff367819 */ /* 0x000fe40000011637 */
[----:B------:R-:W-:-:S02]  /*e630*/  SHF.R.U64 R55, R48, 0x10, R49 ;  /* 0x0000001030377819 */ /* 0x000fc40000001231 */
[----:B------:R-:W2:Y:S01]  /*e640*/  LDS.128 R4, [R17+0x18100] ;  /* 0x0181000011047984 */ /* 0x000ea20000000c00 */
[----:B------:R-:W-:Y:S02]  /*e650*/  SHF.R.U32.HI R48, RZ, 0x10, R49 ;  /* 0x00000010ff307819 */ /* 0x000fe40000011631 */
[--C-:B------:R-:W-:Y:S02]  /*e660*/  SHF.R.U64 R49, R50, 0x10, R51.reuse ;  /* 0x0000001032317819 */ /* 0x100fe40000001233 */
[----:B------:R-:W-:Y:S02]  /*e670*/  SHF.R.U32.HI R50, RZ, 0x10, R51 ;  /* 0x00000010ff327819 */ /* 0x000fe40000011633 */
[----:B------:R-:W-:Y:S02]  /*e680*/  PRMT R106, R106, 0x5410, R19 ;  /* 0x000054106a6a7816 */ /* 0x000fe40000000013 */
[----:B------:R-:W-:Y:S02]  /*e690*/  PRMT R102, R102, 0x5410, R55 ;  /* 0x0000541066667816 */ /* 0x000fe40000000037 */
[----:B------:R-:W-:-:S02]  /*e6a0*/  PRMT R104, R104, 0x5410, R49 ;  /* 0x0000541068687816 */ /* 0x000fc40000000031 */
[----:B------:R-:W-:Y:S02]  /*e6b0*/  PRMT R103, R103, 0x5410, R50 ;  /* 0x0000541067677816 */ /* 0x000fe40000000032 */
[----:B------:R-:W-:Y:S01]  /*e6c0*/  PRMT R108, R108, 0x5410, R53 ;  /* 0x000054106c6c7816 */ /* 0x000fe20000000035 */
[C---:B------:R-:W-:Y:S01]  /*e6d0*/  IMAD.U32 R53, R106.reuse, 0x10000, RZ ;  /* 0x000100006a357824 */ /* 0x040fe200078e00ff */
[----:B------:R-:W-:Y:S01]  /*e6e0*/  PRMT R107, R107, 0x5410, R54 ;  /* 0x000054106b6b7816 */ /* 0x000fe20000000036 */
[----:B------:R-:W-:Y:S01]  /*e6f0*/  IMAD.U32 R58, R103, 0x10000, RZ ;  /* 0x00010000673a7824 */ /* 0x000fe200078e00ff */
[----:B------:R-:W-:Y:S02]  /*e700*/  PRMT R101, R101, 0x5410, R48 ;  /* 0x0000541065657816 */ /* 0x000fe40000000030 */
[----:B------:R-:W-:Y:S02]  /*e710*/  PRMT R105, R105, 0x5410, R52 ;  /* 0x0000541069697816 */ /* 0x000fe40000000034 */
[----:B------:R-:W-:Y:S01]  /*e720*/  LOP3.LUT R106, R106, 0xffff0000, RZ, 0xc0, !PT ;  /* 0xffff00006a6a7812 */ /* 0x000fe200078ec0ff */
[C---:B------:R-:W-:Y:S01]  /*e730*/  IMAD.U32 R57, R101.reuse, 0x10000, RZ ;  /* 0x0001000065397824 */ /* 0x040fe200078e00ff */
        /* <DEDUP_REMOVED lines=9> */
[C---:B--2---:R-:W-:Y:S01]  /*e7d0*/  LOP3.LUT R15, R4.reuse, 0xffff0000, RZ, 0xc0, !PT ;  /* 0xffff0000040f7812 */ /* 0x044fe200078ec0ff */
[----:B------:R-:W-:Y:S01]  /*e7e0*/  IMAD.U32 R50, R4, 0x10000, RZ ;  /* 0x0001000004327824 */ /* 0x000fe200078e00ff */
[C---:B------:R-:W-:Y:S01]  /*e7f0*/  LOP3.LUT R56, R5.reuse, 0xffff0000, RZ, 0xc0, !PT ;  /* 0xffff000005387812 */ /* 0x040fe200078ec0ff */
[----:B------:R-:W-:Y:S01]  /*e800*/  IMAD.U32 R4, R5, 0x10000, RZ ;  /* 0x0001000005047824 */ /* 0x000fe200078e00ff */
[----:B------:R-:W-:Y:S01]  /*e810*/  LOP3.LUT R54, R6, 0xffff0000, RZ, 0xc0, !PT ;  /* 0xffff000006367812 */ /* 0x000fe200078ec0ff */
[C---:B------:R-:W-:Y:S01]  /*e820*/  IMAD.U32 R5, R102.reuse, 0x10000, RZ ;  /* 0x0001000066057824 */ /* 0x040fe200078e00ff */
[----:B------:R-:W-:Y:S01]  /*e830*/  LOP3.LUT R102, R102, 0xffff0000, RZ, 0xc0, !PT ;  /* 0xffff000066667812 */ /* 0x000fe200078ec0ff */
[----:B------:R-:W-:Y:S01]  /*e840*/  IMAD.U32 R55, R6, 0x10000, RZ ;  /* 0x0001000006377824 */ /* 0x000fe200078e00ff */
[----:B------:R-:W-:Y:S01]  /*e850*/  LOP3.LUT R14, R14, 0xffff0000, RZ, 0xc0, !PT ;  /* 0xffff00000e0e7812 */ /* 0x000fe200078ec0ff */
[----:B------:R-:W-:-:S02]  /*e860*/  FMUL.FTZ R6, R50, R5 ;  /* 0x0000000532067220 */ /* 0x000fc40000410000 */
[-C--:B------:R-:W-:Y:S02]  /*e870*/  FMUL.FTZ R50, R50, R53.reuse ;  /* 0x0000003532327220 */ /* 0x080fe40000410000 */
[C---:B------:R-:W-:Y:S02]  /*e880*/  FFMA.FTZ R6, R19.reuse, R53, -R6 ;  /* 0x0000003513067223 */ /* 0x040fe40000010806 */
[----:B------:R-:W-:Y:S02]  /*e890*/  FFMA.FTZ R50, R19, R5, R50 ;  /* 0x0000000513327223 */ /* 0x000fe40000010032 */
[----:B------:R-:W-:Y:S02]  /*e8a0*/  FMUL.FTZ R53, R15, R102 ;  /* 0x000000660f357220 */ /* 0x000fe40000410000 */
[C---:B------:R-:W-:Y:S01]  /*e8b0*/  IMAD.U32 R5, R105.reuse, 0x10000, RZ ;  /* 0x0001000069057824 */ /* 0x040fe200078e00ff */
[----:B------:R-:W-:Y:S01]  /*e8c0*/  LOP3.LUT R105, R105, 0xffff0000, RZ, 0xc0, !PT ;  /* 0xffff000069697812 */ /* 0x000fe200078ec0ff */
[----:B------:R-:W-:-:S02]  /*e8d0*/  FMUL.FTZ R15, R15, R106 ;  /* 0x0000006a0f0f7220 */ /* 0x000fc40000410000 */
[C---:B------:R-:W-:Y:S02]  /*e8e0*/  FMUL.FTZ R19, R4.reuse, R57 ;  /* 0x0000003904137220 */ /* 0x040fe40000410000 */
[----:B------:R-:W-:Y:S02]  /*e8f0*/  FMUL.FTZ R4, R4, R5 ;  /* 0x0000000504047220 */ /* 0x000fe40000410000 */
[C---:B------:R-:W-:Y:S01]  /*e900*/  IMAD.U32 R52, R7.reuse, 0x10000, RZ ;  /* 0x0001000007347824 */ /* 0x040fe200078e00ff */
[----:B------:R-:W-:Y:S01]  /*e910*/  LOP3.LUT R7, R7, 0xffff0000, RZ, 0xc0, !PT ;  /* 0xffff000007077812 */ /* 0x000fe200078ec0ff */
[C---:B------:R-:W-:Y:S02]  /*e920*/  FFMA.FTZ R53, R18.reuse, R106, -R53 ;  /* 0x0000006a12357223 */ /* 0x040fe40000010835 */
[----:B------:R-:W-:Y:S02]  /*e930*/  FFMA.FTZ R15, R18, R102, R15 ;  /* 0x00000066120f7223 */ /* 0x000fe4000001000f */
[----:B------:R-:W-:-:S02]  /*e940*/  IMAD.U32 R18, R107, 0x10000, RZ ;  /* 0x000100006b127824 */ /* 0x000fc400078e00ff */
[C---:B------:R-:W-:Y:S02]  /*e950*/  FFMA.FTZ R19, R12.reuse, R5, -R19 ;  /* 0x000000050c137223 */ /* 0x040fe40000010813 */
[----:B------:R-:W-:Y:S02]  /*e960*/  FFMA.FTZ R5, R12, R57, R4 ;  /* 0x000000390c057223 */ /* 0x000fe40000010004 */
[C---:B------:R-:W-:Y:S02]  /*e970*/  FMUL.FTZ R4, R52.reuse, R58 ;  /* 0x0000003a34047220 */ /* 0x040fe40000410000 */
[-C--:B------:R-:W-:Y:S02]  /*e980*/  FMUL.FTZ R52, R52, R18.reuse ;  /* 0x0000001234347220 */ /* 0x080fe40000410000 */
[----:B------:R-:W-:Y:S02]  /*e990*/  IMAD.U32 R12, R104, 0x10000, RZ ;  /* 0x00010000680c7824 */ /* 0x000fe400078e00ff */
[----:B------:R-:W-:-:S02]  /*e9a0*/  FFMA.FTZ R18, R13, R18, -R4 ;  /* 0x000000120d127223 */ /* 0x000fc40000010804 */
[----:B------:R-:W-:Y:S02]  /*e9b0*/  IMAD.U32 R57, R108, 0x10000, RZ ;  /* 0x000100006c397824 */ /* 0x000fe400078e00ff */
[----:B------:R-:W-:Y:S02]  /*e9c0*/  FFMA.FTZ R58, R13, R58, R52 ;  /* 0x0000003a0d3a7223 */ /* 0x000fe40000010034 */
[C---:B------:R-:W-:Y:S02]  /*e9d0*/  FMUL.FTZ R4, R56.reuse, R101 ;  /* 0x0000006538047220 */ /* 0x040fe40000410000 */
[C---:B------:R-:W-:Y:S02]  /*e9e0*/  FMUL.FTZ R13, R55.reuse, R12 ;  /* 0x0000000c370d7220 */ /* 0x040fe40000410000 */
[----:B------:R-:W-:Y:S02]  /*e9f0*/  FMUL.FTZ R56, R56, R105 ;  /* 0x0000006938387220 */ /* 0x000fe40000410000 */
[----:B------:R-:W-:-:S02]  /*ea00*/  FMUL.FTZ R55, R55, R57 ;  /* 0x0000003937377220 */ /* 0x000fc40000410000 */
[----:B------:R-:W-:Y:S01]  /*ea10*/  FFMA.FTZ R52, R49, R105, -R4 ;  /* 0x0000006931347223 */ /* 0x000fe20000010804 */
[----:B------:R-:W-:Y:S01]  /*ea20*/  LOP3.LUT R4, R103, 0xffff0000, RZ, 0xc0, !PT ;  /* 0xffff000067047812 */ /* 0x000fe200078ec0ff */
[----:B------:R-:W-:Y:S01]  /*ea30*/  FFMA.FTZ R57, R48, R57, -R13 ;  /* 0x0000003930397223 */ /* 0x000fe2000001080d */
[----:B------:R-:W-:Y:S01]  /*ea40*/  LOP3.LUT R13, R104, 0xffff0000, RZ, 0xc0, !PT ;  /* 0xffff0000680d7812 */ /* 0x000fe200078ec0ff */
[----:B------:R-:W-:Y:S01]  /*ea50*/  FFMA.FTZ R56, R49, R101, R56 ;  /* 0x0000006531387223 */ /* 0x000fe20000010038 */
[----:B------:R-:W-:Y:S01]  /*ea60*/  LOP3.LUT R49, R108, 0xffff0000, RZ, 0xc0, !PT ;  /* 0xffff00006c317812 */ /* 0x000fe200078ec0ff */
[----:B------:R-:W-:Y:S02]  /*ea70*/  FFMA.FTZ R55, R48, R12, R55 ;  /* 0x0000000c30377223 */ /* 0x000fe40000010037 */
[----:B------:R-:W-:Y:S01]  /*ea80*/  FMUL.FTZ R48, R54, R13 ;  /* 0x0000000d36307220 */ /* 0x000fe20000410000 */
[----:B------:R-:W-:Y:S01]  /*ea90*/  F2FP.BF16.PACK_AB R5, R56, R5 ;  /* 0x000000053805723e */ /* 0x000fe200000010ff */
[----:B------:R-:W-:-:S02]  /*eaa0*/  FMUL.FTZ R59, R7, R4 ;  /* 0x00000004073b7220 */ /* 0x000fc40000410000 */
[-C--:B------:R-:W-:Y:S02]  /*eab0*/  FMUL.FTZ R54, R54, R49.reuse ;  /* 0x0000003136367220 */ /* 0x080fe40000410000 */
[-C--:B------:R-:W-:Y:S02]  /*eac0*/  FMUL.FTZ R12, R7, R60.reuse ;  /* 0x0000003c070c7220 */ /* 0x080fe40000410000 */
[C---:B------:R-:W-:Y:S02]  /*ead0*/  FFMA.FTZ R48, R14.reuse, R49, -R48 ;  /* 0x000000310e307223 */ /* 0x040fe40000010830 */
[C---:B------:R-:W-:Y:S02]  /*eae0*/  FFMA.FTZ R7, R51.reuse, R60, -R59 ;  /* 0x0000003c33077223 */ /* 0x040fe4000001083b */
[----:B------:R-:W-:Y:S01]  /*eaf0*/  FFMA.FTZ R54, R14, R13, R54 ;  /* 0x0000000d0e367223 */ /* 0x000fe20000010036 */
[----:B------:R-:W-:Y:S01]  /*eb00*/  F2FP.BF16.PACK_AB R13, R52, R19 ;  /* 0x00000013340d723e */ /* 0x000fe200000010ff */
[----:B------:R-:W-:Y:S01]  /*eb10*/  FFMA.FTZ R51, R51, R4, R12 ;  /* 0x0000000433337223 */ /* 0x000fe2000001000c */
[----:B------:R-:W-:-:S02]  /*eb20*/  F2FP.BF16.PACK_AB R4, R15, R50 ;  /* 0x000000320f04723e */ /* 0x000fc400000010ff */
[----:B------:R-:W-:Y:S02]  /*eb30*/  F2FP.BF16.PACK_AB R12, R53, R6 ;  /* 0x00000006350c723e */ /* 0x000fe400000010ff */
[----:B------:R-:W-:Y:S02]  /*eb40*/  F2FP.BF16.PACK_AB R14, R48, R57 ;  /* 0x00000039300e723e */ /* 0x000fe400000010ff */
[----:B------:R-:W-:Y:S02]  /*eb50*/  F2FP.BF16.PACK_AB R15, R7, R18 ;  /* 0x00000012070f723e */ /* 0x000fe400000010ff */
[----:B------:R-:W-:Y:S02]  /*eb60*/  F2FP.BF16.PACK_AB R6, R54, R55 ;  /* 0x000000373606723e */ /* 0x000fe400000010ff */
[----:B------:R-:W-:Y:S01]  /*eb70*/  F2FP.BF16.PACK_AB R7, R51, R58 ;  /* 0x0000003a3307723e */ /* 0x000fe200000010ff */
[----:B------:R1:W-:Y:S04]  /*eb80*/  STS.128 [R16], R12 ;  /* 0x0000000c10007388 */ /* 0x0003e80000000c00 */
[----:B------:R1:W-:Y:S02]  /*eb90*/  STS.128 [R17+0x18100], R4 ;  /* 0x0181000411007388 */ /* 0x0003e40000000c00 */
.L_x_1912:
[----:B------:R-:W-:Y:S05]  /*eba0*/  BSYNC B1 ;  /* 0x0000000000017941 */ /* 0x000fea0003800000 */
.L_x_1911:
[----:B------:R-:W-:-:S13]  /*ebb0*/  ISETP.GE.AND P0, PT, R9, R100, PT ;  /* 0x000000640900720c */ /* 0x000fda0003f06270 */
[----:B------:R-:W-:Y:S05]  /*ebc0*/  @P0 BRA `(.L_x_1896) ;  /* 0x0000157000000947 */ /* 0x000fea0003800000 */
[----:B------:R-:W-:Y:S01]  /*ebd0*/  ISETP.GE.AND P0, PT, R144, c[0x0][0x27c], PT ;  /* 0x00009f0090007a0c */ /* 0x000fe20003f06270 */
[----:B-1----:R-:W-:Y:S01]  /*ebe0*/  IMAD.SHL.U32 R17, R9, 0x40, RZ ;  /* 0x0000004009117824 */ /* 0x002fe200078e00ff */
[----:B------:R-:W-:Y:S01]  /*ebf0*/  SHF.R.S32.HI R4, RZ, 0x1f, R9 ;  /* 0x0000001fff047819 */ /* 0x000fe20000011409 */
        /* <DEDUP_REMOVED lines=18> */
[----:B------:R-:W-:Y:S01]  /*ed20*/  SHF.R.U64 R44, R44, 0x10, R45 ;  /* 0x000000102c2c7819 */ /* 0x000fe2000000122d */
[----:B------:R-:W-:Y:S01]  /*ed30*/  IMAD.SHL.U32 R4, R4, 0x400, RZ ;  /* 0x0000040004047824 */ /* 0x000fe200078e00ff */
[----:B------:R-:W-:Y:S02]  /*ed40*/  LOP3.LUT R6, R5, R16, RZ, 0x3c, !PT ;  /* 0x0000001005067212 */ /* 0x000fe400078e3cff */
[----:B------:R-:W-:Y:S02]  /*ed50*/  SHF.R.U64 R42, R42, 0x10, R43 ;  /* 0x000000102a2a7819 */ /* 0x000fe4000000122b */
[----:B------:R-:W-:-:S02]  /*ed60*/  LOP3.LUT R4, R4, 0x7fffe000, RZ, 0xc0, !PT ;  /* 0x7fffe00004047812 */ /* 0x000fc400078ec0ff */
[----:B------:R-:W-:Y:S02]  /*ed70*/  SHF.R.U32.HI R43, RZ, 0x10, R43 ;  /* 0x00000010ff2b7819 */ /* 0x000fe4000001162b */
[----:B------:R-:W-:Y:S02]  /*ed80*/  IADD3 R19, R6, R4, R9 ;  /* 0x0000000406137210 */ /* 0x000fe40007ffe009 */
[----:B------:R-:W-:Y:S02]  /*ed90*/  PRMT R93, R93, 0x5410, R40 ;  /* 0x000054105d5d7816 */ /* 0x000fe40000000028 */
[----:B------:R-:W-:Y:S01]  /*eda0*/  SHF.R.U64 R46, R46, 0x10, R47 ;  /* 0x000000102e2e7819 */ /* 0x000fe2000000122f */
[----:B------:R-:W-:Y:S01]  /*edb0*/  IMAD.SHL.U32 R19, R19, 0x2, RZ ;  /* 0x0000000213137824 */ /* 0x000fe200078e00ff */
[----:B------:R-:W-:Y:S02]  /*edc0*/  SHF.R.U32.HI R48, RZ, 0x10, R41 ;  /* 0x00000010ff307819 */ /* 0x000fe40000011629 */
[----:B------:R-:W-:-:S02]  /*edd0*/  PRMT R97, R97, 0x5410, R44 ;  /* 0x0000541061617816 */ /* 0x000fc4000000002c */
[----:B------:R-:W2:Y:S01]  /*ede0*/  LDS.128 R4, [R19+0x18100] ;  /* 0x0181000013047984 */ /* 0x000ea20000000c00 */
[----:B------:R-:W-:Y:S02]  /*edf0*/  SHF.R.U32.HI R45, RZ, 0x10, R45 ;  /* 0x00000010ff2d7819 */ /* 0x000fe4000001162d */
[----:B------:R-:W-:Y:S02]  /*ee00*/  PRMT R94, R94, 0x5410, R43 ;  /* 0x000054105e5e7816 */ /* 0x000fe4000000002b */
[----:B------:R-:W-:Y:S02]  /*ee10*/  SHF.L.U32 R52, R93, 0x10, RZ ;  /* 0x000000105d347819 */ /* 0x000fe400000006ff */
[----:B------:R-:W-:Y:S02]  /*ee20*/  PRMT R99, R99, 0x5410, R46 ;  /* 0x0000541063637816 */ /* 0x000fe4000000002e */
[----:B------:R-:W-:Y:S01]  /*ee30*/  PRMT R91, R91, 0x5410, R48 ;  /* 0x000054105b5b7816 */ /* 0x000fe20000000030 */
[----:B------:R-:W-:Y:S01]  /*ee40*/  IMAD.U32 R48, R97, 0x10000, RZ ;  /* 0x0001000061307824 */ /* 0x000fe200078e00ff */
[----:B------:R-:W-:-:S02]  /*ee50*/  SHF.R.U32.HI R47, RZ, 0x10, R47 ;  /* 0x00000010ff2f7819 */ /* 0x000fc4000001162f */
[----:B------:R-:W-:Y:S01]  /*ee60*/  PRMT R96, R96, 0x5410, R45 ;  /* 0x0000541060607816 */ /* 0x000fe2000000002d */
[----:B------:R-:W-:Y:S01]  /*ee70*/  IMAD.U32 R50, R91, 0x10000, RZ ;  /* 0x000100005b327824 */ /* 0x000fe200078e00ff */
[----:B------:R-:W-:Y:S02]  /*ee80*/  PRMT R98, R98, 0x5410, R47 ;  /* 0x0000541062627816 */ /* 0x000fe4000000002f */
[----:B------:R-:W-:Y:S01]  /*ee90*/  LOP3.LUT R93, R93, 0xffff0000, RZ, 0xc0, !PT ;  /* 0xffff00005d5d7812 */ /* 0x000fe200078ec0ff */
[C---:B-1----:R-:W-:Y:S01]  /*eea0*/  IMAD.U32 R40, R13.reuse, 0x10000, RZ ;  /* 0x000100000d287824 */ /* 0x042fe200078e00ff */
[----:B------:R-:W-:Y:S01]  /*eeb0*/  LOP3.LUT R43, R13, 0xffff0000, RZ, 0xc0, !PT ;  /* 0xffff00000d2b7812 */ /* 0x000fe200078ec0ff */
[C---:B------:R-:W-:Y:S01]  /*eec0*/  IMAD.U32 R13, R15.reuse, 0x10000, RZ ;  /* 0x000100000f0d7824 */ /* 0x040fe200078e00ff */
[----:B------:R-:W-:Y:S01]  /*eed0*/  LOP3.LUT R44, R15, 0xffff0000, RZ, 0xc0, !PT ;  /* 0xffff00000f2c7812 */ /* 0x000fe200078ec0ff */
[----:B------:R-:W-:Y:S01]  /*eee0*/  IMAD.U32 R41, R12, 0x10000, RZ ;  /* 0x000100000c297824 */ /* 0x000fe200078e00ff */
[----:B------:R-:W-:-:S02]  /*eef0*/  LOP3.LUT R97, R97, 0xffff0000, RZ, 0xc0, !PT ;  /* 0xffff000061617812 */ /* 0x000fc400078ec0ff */
[----:B------:R-:W-:Y:S01]  /*ef00*/  PRMT R95, R95, 0x5410, R42 ;  /* 0x000054105f5f7816 */ /* 0x000fe2000000002a */
[----:B------:R-:W-:Y:S01]  /*ef10*/  IMAD.U32 R42, R14, 0x10000, RZ ;  /* 0x000100000e2a7824 */ /* 0x000fe200078e00ff */
[----:B------:R-:W-:Y:S02]  /*ef20*/  LOP3.LUT R12, R12, 0xffff0000, RZ, 0xc0, !PT ;  /* 0xffff00000c0c7812 */ /* 0x000fe400078ec0ff */
[----:B------:R-:W-:Y:S02]  /*ef30*/  LOP3.LUT R91, R91, 0xffff0000, RZ, 0xc0, !PT ;  /* 0xffff00005b5b7812 */ /* 0x000fe400078ec0ff */
        /* <DEDUP_REMOVED lines=11> */
[C---:B------:R-:W-:Y:S01]  /*eff0*/  FFMA.FTZ R7, R41.reuse, R48, -R6 ;  /* 0x0000003029077223 */ /* 0x040fe20000010806 */
[----:B------:R-:W-:Y:S01]  /*f000*/  SHF.L.U32 R48, R94, 0x10, RZ ;  /* 0x000000105e307819 */ /* 0x000fe200000006ff */
[C---:B------:R-:W-:Y:S01]  /*f010*/  IMAD.U32 R6, R96.reuse, 0x10000, RZ ;  /* 0x0001000060067824 */ /* 0x040fe200078e00ff */
[----:B------:R-:W-:Y:S01]  /*f020*/  LOP3.LUT R96, R96, 0xffff0000, RZ, 0xc0, !PT ;  /* 0xffff000060607812 */ /* 0x000fe200078ec0ff */
[----:B------:R-:W-:Y:S01]  /*f030*/  FFMA.FTZ R41, R41, R52, R51 ;  /* 0x0000003429297223 */ /* 0x000fe20000010033 */
[----:B------:R-:W-:Y:S01]  /*f040*/  LOP3.LUT R94, R94, 0xffff0000, RZ, 0xc0, !PT ;  /* 0xffff00005e5e7812 */ /* 0x000fe200078ec0ff */
[C---:B------:R-:W-:Y:S01]  /*f050*/  IMAD.U32 R52, R98.reuse, 0x10000, RZ ;  /* 0x0001000062347824 */ /* 0x040fe200078e00ff */
[----:B------:R-:W-:Y:S01]  /*f060*/  LOP3.LUT R98, R98, 0xffff0000, RZ, 0xc0, !PT ;  /* 0xffff000062627812 */ /* 0x000fe200078ec0ff */
[----:B------:R-:W-:-:S02]  /*f070*/  FMUL.FTZ R53, R15, R50 ;  /* 0x000000320f357220 */ /* 0x000fc40000410000 */
[----:B------:R-:W-:Y:S02]  /*f080*/  FMUL.FTZ R51, R15, R6 ;  /* 0x000000060f337220 */ /* 0x000fe40000410000 */
[C---:B------:R-:W-:Y:S02]  /*f090*/  FMUL.FTZ R15, R47.reuse, R48 ;  /* 0x000000302f0f7220 */ /* 0x040fe40000410000 */
[-C--:B------:R-:W-:Y:S02]  /*f0a0*/  FMUL.FTZ R47, R47, R52.reuse ;  /* 0x000000342f2f7220 */ /* 0x080fe40000410000 */
[C---:B------:R-:W-:Y:S02]  /*f0b0*/  FFMA.FTZ R15, R13.reuse, R52, -R15 ;  /* 0x000000340d0f7223 */ /* 0x040fe4000001080f */
[----:B------:R-:W-:Y:S02]  /*f0c0*/  FFMA.FTZ R47, R13, R48, R47 ;  /* 0x000000300d2f7223 */ /* 0x000fe4000001002f */
[----:B------:R-:W-:-:S02]  /*f0d0*/  FFMA.FTZ R6, R40, R6, -R53 ;  /* 0x0000000628067223 */ /* 0x000fc40000010835 */
[----:B------:R-:W-:Y:S02]  /*f0e0*/  FMUL.FTZ R13, R4, R93 ;  /* 0x0000005d040d7220 */ /* 0x000fe40000410000 */
[----:B------:R-:W-:Y:S02]  /*f0f0*/  FFMA.FTZ R40, R40, R50, R51 ;  /* 0x0000003228287223 */ /* 0x000fe40000010033 */
[-C--:B------:R-:W-:Y:S02]  /*f100*/  FMUL.FTZ R4, R4, R97.reuse ;  /* 0x0000006104047220 */ /* 0x080fe40000410000 */
[C---:B------:R-:W-:Y:S01]  /*f110*/  IMAD.U32 R50, R95.reuse, 0x10000, RZ ;  /* 0x000100005f327824 */ /* 0x040fe200078e00ff */
[----:B------:R-:W-:Y:S01]  /*f120*/  LOP3.LUT R95, R95, 0xffff0000, RZ, 0xc0, !PT ;  /* 0xffff00005f5f7812 */ /* 0x000fe200078ec0ff */
[C---:B------:R-:W-:Y:S01]  /*f130*/  IMAD.U32 R51, R99.reuse, 0x10000, RZ ;  /* 0x0001000063337824 */ /* 0x040fe200078e00ff */
[----:B------:R-:W-:Y:S01]  /*f140*/  LOP3.LUT R99, R99, 0xffff0000, RZ, 0xc0, !PT ;  /* 0xffff000063637812 */ /* 0x000fe200078ec0ff */
[----:B------:R-:W-:-:S02]  /*f150*/  FFMA.FTZ R48, R12, R97, -R13 ;  /* 0x000000610c307223 */ /* 0x000fc4000001080d */
[----:B------:R-:W-:Y:S02]  /*f160*/  FFMA.FTZ R4, R12, R93, R4 ;  /* 0x0000005d0c047223 */ /* 0x000fe40000010004 */
[----:B------:R-:W-:Y:S02]  /*f170*/  FMUL.FTZ R13, R46, R91 ;  /* 0x0000005b2e0d7220 */ /* 0x000fe40000410000 */
[C---:B------:R-:W-:Y:S01]  /*f180*/  FMUL.FTZ R12, R45.reuse, R50 ;  /* 0x000000322d0c7220 */ /* 0x040fe20000410000 */
[----:B------:R-:W-:Y:S01]  /*f190*/  F2FP.BF16.PACK_AB R4, R4, R41 ;  /* 0x000000290404723e */ /* 0x000fe200000010ff */
[-C--:B------:R-:W-:Y:S02]  /*f1a0*/  FMUL.FTZ R46, R46, R96.reuse ;  /* 0x000000602e2e7220 */ /* 0x080fe40000410000 */
[----:B------:R-:W-:Y:S02]  /*f1b0*/  FMUL.FTZ R45, R45, R51 ;  /* 0x000000332d2d7220 */ /* 0x000fe40000410000 */
[----:B------:R-:W-:-:S02]  /*f1c0*/  FFMA.FTZ R13, R43, R96, -R13 ;  /* 0x000000602b0d7223 */ /* 0x000fc4000001080d */
[----:B------:R-:W-:Y:S02]  /*f1d0*/  FFMA.FTZ R43, R43, R91, R46 ;  /* 0x0000005b2b2b7223 */ /* 0x000fe4000001002e */
[----:B------:R-:W-:Y:S01]  /*f1e0*/  FFMA.FTZ R51, R42, R51, -R12 ;  /* 0x000000332a337223 */ /* 0x000fe2000001080c */
[----:B------:R-:W-:Y:S01]  /*f1f0*/  F2FP.BF16.PACK_AB R12, R48, R7 ;  /* 0x00000007300c723e */ /* 0x000fe200000010ff */
[----:B------:R-:W-:Y:S01]  /*f200*/  FFMA.FTZ R45, R42, R50, R45 ;  /* 0x000000322a2d7223 */ /* 0x000fe2000001002d */
[----:B------:R-:W-:Y:S01]  /*f210*/  F2FP.BF16.PACK_AB R13, R13, R6 ;  /* 0x000000060d0d723e */ /* 0x000fe200000010ff */
[C---:B------:R-:W-:Y:S02]  /*f220*/  FMUL.FTZ R42, R5.reuse, R95 ;  /* 0x0000005f052a7220 */ /* 0x040fe40000410000 */
[----:B------:R-:W-:Y:S02]  /*f230*/  FMUL.FTZ R46, R5, R99 ;  /* 0x00000063052e7220 */ /* 0x000fe40000410000 */
[----:B------:R-:W-:-:S02]  /*f240*/  FMUL.FTZ R5, R49, R94 ;  /* 0x0000005e31057220 */ /* 0x000fc40000410000 */
[-C--:B------:R-:W-:Y:S02]  /*f250*/  FMUL.FTZ R49, R49, R98.reuse ;  /* 0x0000006231317220 */ /* 0x080fe40000410000 */
[----:B------:R-:W-:Y:S02]  /*f260*/  FFMA.FTZ R42, R14, R99, -R42 ;  /* 0x000000630e2a7223 */ /* 0x000fe4000001082a */
[----:B------:R-:W-:Y:S01]  /*f270*/  FFMA.FTZ R98, R44, R98, -R5 ;  /* 0x000000622c627223 */ /* 0x000fe20000010805 */
[----:B------:R-:W-:Y:S01]  /*f280*/  F2FP.BF16.PACK_AB R5, R43, R40 ;  /* 0x000000282b05723e */ /* 0x000fe200000010ff */
        /* <DEDUP_REMOVED lines=8> */
.L_x_1918:
[----:B------:R-:W-:Y:S05]  /*f310*/  BSYNC B0 ;  /* 0x0000000000007941 */ /* 0x000fea0003800000 */
.L_x_1917:
[----:B------:R-:W-:Y:S01]  /*f320*/  ISETP.GE.AND P0, PT, R139, c[0x0][0x27c], PT ;  /* 0x00009f008b007a0c */ /* 0x000fe20003f06270 */
[----:B------:R-:W-:-:S12]  /*f330*/  BSSY B0, `(.L_x_1919) ;  /* 0x0000070000007945 */ /* 0x000fd80003800000 */
[----:B------:R-:W-:Y:S05]  /*f340*/  @P0 BRA `(.L_x_1920) ;  /* 0x000006e000000947 */ /* 0x000fea0003800000 */
[----:B-1----:R-:W-:Y:S01]  /*f350*/  IMAD.MOV.U32 R4, RZ, RZ, c[0x0][0x27c] ;  /* 0x00009f00ff047624 */ /* 0x002fe200078e00ff */
[----:B------:R-:W-:Y:S02]  /*f360*/  LEA.HI R92, R92, R139, RZ, 0x6 ;  /* 0x0000008b5c5c7211 */ /* 0x000fe400078f30ff */
        /* <DEDUP_REMOVED lines=14> */
[----:B------:R-:W1:Y:S01]  /*f450*/  LDS.128 R12, [R18] ;  /* 0x00000000120c7984 */ /* 0x000e620000000c00 */
[----:B------:R-:W-:-:S02]  /*f460*/  SHF.R.U64 R41, R36, 0x10, R37 ;  /* 0x0000001024297819 */ /* 0x000fc40000001225 */
[----:B------:R-:W-:Y:S02]  /*f470*/  IADD3 R19, R6, R4, R9 ;  /* 0x0000000406137210 */ /* 0x000fe40007ffe009 */
[----:B------:R-:W-:Y:S02]  /*f480*/  SHF.R.U32.HI R36, RZ, 0x10, R37 ;  /* 0x00000010ff247819 */ /* 0x000fe40000011625 */
[----:B------:R-:W-:Y:S01]  /*f490*/  SHF.R.U64 R32, R32, 0x10, R33 ;  /* 0x0000001020207819 */ /* 0x000fe20000001221 */
[----:B------:R-:W-:Y:S01]  /*f4a0*/  IMAD.SHL.U32 R19, R19, 0x2, RZ ;  /* 0x0000000213137824 */ /* 0x000fe200078e00ff */
[--C-:B------:R-:W-:Y:S02]  /*f4b0*/  SHF.R.U64 R37, R38, 0x10, R39.reuse ;  /* 0x0000001026257819 */ /* 0x100fe40000001227 */
[----:B------:R-:W-:Y:S02]  /*f4c0*/  SHF.R.U32.HI R38, RZ, 0x10, R39 ;  /* 0x00000010ff267819 */ /* 0x000fe40000011627 */
[----:B------:R-:W2:Y:S01]  /*f4d0*/  LDS.128 R4, [R19+0x18100] ;  /* 0x0181000013047984 */ /* 0x000ea20000000c00 */
[----:B------:R-:W-:-:S02]  /*f4e0*/  SHF.R.U64 R39, R34, 0x10, R35 ;  /* 0x0000001022277819 */ /* 0x000fc40000001223 */
[----:B------:R-:W-:Y:S02]  /*f4f0*/  SHF.R.U32.HI R35, RZ, 0x10, R35 ;  /* 0x00000010ff237819 */ /* 0x000fe40000011623 */
[----:B------:R-:W-:Y:S02]  /*f500*/  PRMT R81, R81, 0x5410, R32 ;  /* 0x0000541051517816 */ /* 0x000fe40000000020 */
[----:B------:R-:W-:Y:S02]  /*f510*/  PRMT R86, R86, 0x5410, R41 ;  /* 0x0000541056567816 */ /* 0x000fe40000000029 */
[----:B------:R-:W-:Y:S01]  /*f520*/  SHF.R.U32.HI R33, RZ, 0x10, R33 ;  /* 0x00000010ff217819 */ /* 0x000fe20000011621 */
[----:B------:R-:W-:Y:S01]  /*f530*/  IMAD.U32 R44, R81, 0x10000, RZ ;  /* 0x00010000512c7824 */ /* 0x000fe200078e00ff */
[----:B------:R-:W-:Y:S01]  /*f540*/  PRMT R82, R82, 0x5410, R35 ;  /* 0x0000541052527816 */ /* 0x000fe20000000023 */
[----:B------:R-:W-:Y:S01]  /*f550*/  IMAD.U32 R40, R86, 0x10000, RZ ;  /* 0x0001000056287824 */ /* 0x000fe200078e00ff */
[----:B------:R-:W-:-:S02]  /*f560*/  PRMT R85, R85, 0x5410, R36 ;  /* 0x0000541055557816 */ /* 0x000fc40000000024 */
[----:B------:R-:W-:Y:S02]  /*f570*/  PRMT R87, R87, 0x5410, R38 ;  /* 0x0000541057577816 */ /* 0x000fe40000000026 */
[----:B------:R-:W-:Y:S02]  /*f580*/  PRMT R88, R88, 0x5410, R37 ;  /* 0x0000541058587816 */ /* 0x000fe40000000025 */
[----:B------:R-:W-:Y:S02]  /*f590*/  PRMT R80, R80, 0x5410, R33 ;  /* 0x0000541050507816 */ /* 0x000fe40000000021 */
[----:B------:R-:W-:Y:S02]  /*f5a0*/  PRMT R84, R84, 0x5410, R39 ;  /* 0x0000541054547816 */ /* 0x000fe40000000027 */
[----:B------:R-:W-:Y:S01]  /*f5b0*/  LOP3.LUT R81, R81, 0xffff0000, RZ, 0xc0, !PT ;  /* 0xffff000051517812 */ /* 0x000fe200078ec0ff */
[C---:B------:R-:W-:Y:S01]  /*f5c0*/  IMAD.U32 R42, R80.reuse, 0x10000, RZ ;  /* 0x00010000502a7824 */ /* 0x040fe200078e00ff */
[----:B------:R-:W-:Y:S01]  /*f5d0*/  LOP3.LUT R80, R80, 0xffff0000, RZ, 0xc0, !PT ;  /* 0xffff000050507812 */ /* 0x000fe200078ec0ff */
[C---:B-1----:R-:W-:Y:S01]  /*f5e0*/  IMAD.U32 R32, R13.reuse, 0x10000, RZ ;  /* 0x000100000d207824 */ /* 0x042fe200078e00ff */
[----:B------:R-:W-:Y:S01]  /*f5f0*/  LOP3.LUT R35, R13, 0xffff0000, RZ, 0xc0, !PT ;  /* 0xffff00000d237812 */ /* 0x000fe200078ec0ff */
[C---:B------:R-:W-:Y:S01]  /*f600*/  IMAD.U32 R13, R15.reuse, 0x10000, RZ ;  /* 0x000100000f0d7824 */ /* 0x040fe200078e00ff */
[----:B------:R-:W-:Y:S01]  /*f610*/  LOP3.LUT R36, R15, 0xffff0000, RZ, 0xc0, !PT ;  /* 0xffff00000f247812 */ /* 0x000fe200078ec0ff */
[C---:B------:R-:W-:Y:S01]  /*f620*/  IMAD.U32 R33, R12.reuse, 0x10000, RZ ;  /* 0x000100000c217824 */ /* 0x040fe200078e00ff */
[----:B------:R-:W-:Y:S01]  /*f630*/  LOP3.LUT R12, R12, 0xffff0000, RZ, 0xc0, !PT ;  /* 0xffff00000c0c7812 */ /* 0x000fe200078ec0ff */
[C---:B------:R-:W-:Y:S01]  /*f640*/  IMAD.U32 R34, R14.reuse, 0x10000, RZ ;  /* 0x000100000e227824 */ /* 0x040fe200078e00ff */
        /* <DEDUP_REMOVED lines=35> */
[----:B------:R-:W-:-:S02]  /*f880*/  FFMA.FTZ R4, R12, R81, R4 ;  /* 0x000000510c047223 */ /* 0x000fc40000010004 */
[C---:B------:R-:W-:Y:S02]  /*f890*/  FMUL.FTZ R12, R37.reuse, R13 ;  /* 0x0000000d250c7220 */ /* 0x040fe40000410000 */
[----:B------:R-:W-:Y:S01]  /*f8a0*/  FMUL.FTZ R37, R37, R43 ;  /* 0x0000002b25257220 */ /* 0x000fe20000410000 */
[----:B------:R-:W-:Y:S01]  /*f8b0*/  F2FP.BF16.PACK_AB R4, R4, R33 ;  /* 0x000000210404723e */ /* 0x000fe200000010ff */
[----:B------:R-:W-:Y:S01]  /*f8c0*/  FFMA.FTZ R43, R34, R43, -R12 ;  /* 0x0000002b222b7223 */ /* 0x000fe2000001080c */
[----:B------:R-:W-:Y:S01]  /*f8d0*/  F2FP.BF16.PACK_AB R12, R42, R7 ;  /* 0x000000072a0c723e */ /* 0x000fe200000010ff */
[----:B------:R-:W-:Y:S02]  /*f8e0*/  FFMA.FTZ R37, R34, R13, R37 ;  /* 0x0000000d22257223 */ /* 0x000fe40000010025 */
[----:B------:R-:W-:Y:S02]  /*f8f0*/  FMUL.FTZ R40, R38, R80 ;  /* 0x0000005026287220 */ /* 0x000fe40000410000 */
[----:B------:R-:W-:-:S02]  /*f900*/  FMUL.FTZ R13, R5, R84 ;  /* 0x00000054050d7220 */ /* 0x000fc40000410000 */
[----:B------:R-:W-:Y:S02]  /*f910*/  FMUL.FTZ R34, R41, R82 ;  /* 0x0000005229227220 */ /* 0x000fe40000410000 */
[----:B------:R-:W-:Y:S02]  /*f920*/  FMUL.FTZ R38, R38, R85 ;  /* 0x0000005526267220 */ /* 0x000fe40000410000 */
[-C--:B------:R-:W-:Y:S02]  /*f930*/  FMUL.FTZ R5, R5, R88.reuse ;  /* 0x0000005805057220 */ /* 0x080fe40000410000 */
[----:B------:R-:W-:Y:S02]  /*f940*/  FMUL.FTZ R41, R41, R87 ;  /* 0x0000005729297220 */ /* 0x000fe40000410000 */
[----:B------:R-:W-:Y:S02]  /*f950*/  FFMA.FTZ R85, R35, R85, -R40 ;  /* 0x0000005523557223 */ /* 0x000fe40000010828 */
[----:B------:R-:W-:-:S02]  /*f960*/  FFMA.FTZ R88, R14, R88, -R13 ;  /* 0x000000580e587223 */ /* 0x000fc4000001080d */
[----:B------:R-:W-:Y:S01]  /*f970*/  FFMA.FTZ R34, R36, R87, -R34 ;  /* 0x0000005724227223 */ /* 0x000fe20000010822 */
[----:B------:R-:W-:Y:S01]  /*f980*/  F2FP.BF16.PACK_AB R13, R85, R6 ;  /* 0x00000006550d723e */ /* 0x000fe200000010ff */
[----:B------:R-:W-:Y:S02]  /*f990*/  FFMA.FTZ R35, R35, R80, R38 ;  /* 0x0000005023237223 */ /* 0x000fe40000010026 */
        /* <DEDUP_REMOVED lines=9> */
.L_x_1920:
[----:B------:R-:W-:Y:S05]  /*fa30*/  BSYNC B0 ;  /* 0x0000000000007941 */ /* 0x000fea0003800000 */
.L_x_1919:
[----:B------:R-:W-:-:S13]  /*fa40*/  ISETP.GE.AND P0, PT, R138, c[0x0][0x27c], PT ;  /* 0x00009f008a007a0c */ /* 0x000fda0003f06270 */
        /* <DEDUP_REMOVED lines=17> */
[----:B------:R-:W-:Y:S02]  /*fb60*/  SHF.R.U64 R17, R28, 0x10, R29 ;  /* 0x000000101c117819 */ /* 0x000fe4000000121d */
[----:B------:R-:W-:Y:S02]  /*fb70*/  IADD3 R9, R12, R6, R9 ;  /* 0x000000060c097210 */ /* 0x000fe40007ffe009 */
[----:B------:R-:W1:Y:S01]  /*fb80*/  LDS.128 R12, [R16] ;  /* 0x00000000100c7984 */ /* 0x000e620000000c00 */
[----:B------:R-:W-:Y:S02]  /*fb90*/  SHF.R.U32.HI R28, RZ, 0x10, R29 ;  /* 0x00000010ff1c7819 */ /* 0x000fe4000001161d */
[----:B------:R-:W-:Y:S01]  /*fba0*/  IMAD.SHL.U32 R9, R9, 0x2, RZ ;  /* 0x0000000209097824 */ /* 0x000fe200078e00ff */
[--C-:B------:R-:W-:Y:S02]  /*fbb0*/  SHF.R.U64 R29, R20, 0x10, R21.reuse ;  /* 0x00000010141d7819 */ /* 0x100fe40000001215 */
[----:B------:R-:W-:-:S02]  /*fbc0*/  SHF.R.U32.HI R20, RZ, 0x10, R21 ;  /* 0x00000010ff147819 */ /* 0x000fc40000011615 */
[----:B------:R-:W2:Y:S01]  /*fbd0*/  LDS.128 R4, [R9+0x18100] ;  /* 0x0181000009047984 */ /* 0x000ea20000000c00 */
[----:B------:R-:W-:Y:S02]  /*fbe0*/  PRMT R26, R26, 0x5410, R29 ;  /* 0x000054101a1a7816 */ /* 0x000fe4000000001d */
[----:B------:R-:W-:Y:S02]  /*fbf0*/  PRMT R74, R74, 0x5410, R17 ;  /* 0x000054104a4a7816 */ /* 0x000fe40000000011 */
[----:B------:R-:W-:Y:S02]  /*fc00*/  SHF.R.U64 R19, R30, 0x10, R31 ;  /* 0x000000101e137819 */ /* 0x000fe4000000121f */
[----:B------:R-:W-:Y:S01]  /*fc10*/  SHF.R.U64 R21, R22, 0x10, R23 ;  /* 0x0000001016157819 */ /* 0x000fe20000001217 */
[----:B------:R-:W-:Y:S01]  /*fc20*/  IMAD.U32 R35, R74, 0x10000, RZ ;  /* 0x000100004a237824 */ /* 0x000fe200078e00ff */
[----:B------:R-:W-:Y:S01]  /*fc30*/  SHF.R.U32.HI R30, RZ, 0x10, R31 ;  /* 0x00000010ff1e7819 */ /* 0x000fe2000001161f */
[----:B------:R-:W-:Y:S01]  /*fc40*/  IMAD.U32 R31, R26, 0x10000, RZ ;  /* 0x000100001a1f7824 */ /* 0x000fe200078e00ff */
[----:B------:R-:W-:-:S02]  /*fc50*/  PRMT R25, R25, 0x5410, R20 ;  /* 0x0000541019197816 */ /* 0x000fc40000000014 */
[----:B------:R-:W-:Y:S02]  /*fc60*/  SHF.R.U32.HI R22, RZ, 0x10, R23 ;  /* 0x00000010ff167819 */ /* 0x000fe40000011617 */
[----:B------:R-:W-:Y:S01]  /*fc70*/  PRMT R72, R72, 0x5410, R21 ;  /* 0x0000541048487816 */ /* 0x000fe20000000015 */
[----:B------:R-:W-:Y:S01]  /*fc80*/  IMAD.U32 R32, R25, 0x10000, RZ ;  /* 0x0001000019207824 */ /* 0x000fe200078e00ff */
[----:B------:R-:W-:Y:S02]  /*fc90*/  PRMT R73, R73, 0x5410, R28 ;  /* 0x0000541049497816 */ /* 0x000fe4000000001c */
[----:B------:R-:W-:Y:S02]  /*fca0*/  PRMT R27, R27, 0x5410, R22 ;  /* 0x000054101b1b7816 */ /* 0x000fe40000000016 */
[----:B------:R-:W-:Y:S02]  /*fcb0*/  PRMT R75, R75, 0x5410, R30 ;  /* 0x000054104b4b7816 */ /* 0x000fe4000000001e */
[----:B------:R-:W-:-:S02]  /*fcc0*/  PRMT R76, R76, 0x5410, R19 ;  /* 0x000054104c4c7816 */ /* 0x000fc40000000013 */
        /* <DEDUP_REMOVED lines=12> */
[----:B------:R-:W-:Y:S01]  /*fd90*/  LOP3.LUT R5, R6, 0xffff0000, RZ, 0xc0, !PT ;  /* 0xffff000006057812 */ /* 0x000fe200078ec0ff */
[C---:B------:R-:W-:Y:S01]  /*fda0*/  FMUL.FTZ R29, R34.reuse, R31 ;  /* 0x0000001f221d7220 */ /* 0x040fe20000410000 */
[C---:B------:R-:W-:Y:S01]  /*fdb0*/  LOP3.LUT R30, R7.reuse, 0xffff0000, RZ, 0xc0, !PT ;  /* 0xffff0000071e7812 */ /* 0x040fe200078ec0ff */
[----:B------:R-:W-:Y:S01]  /*fdc0*/  FMUL.FTZ R33, R34, R35 ;  /* 0x0000002322217220 */ /* 0x000fe20000410000 */
[----:B------:R-:W-:Y:S01]  /*fdd0*/  LOP3.LUT R4, R4, 0xffff0000, RZ, 0xc0, !PT ;  /* 0xffff000004047812 */ /* 0x000fe200078ec0ff */
[----:B------:R-:W-:-:S02]  /*fde0*/  IMAD.U32 R28, R7, 0x10000, RZ ;  /* 0x00010000071c7824 */ /* 0x000fc400078e00ff */
[----:B------:R-:W-:Y:S02]  /*fdf0*/  IMAD.U32 R22, R6, 0x10000, RZ ;  /* 0x0001000006167824 */ /* 0x000fe400078e00ff */
[C---:B------:R-:W-:Y:S02]  /*fe00*/  FFMA.FTZ R7, R18.reuse, R35, -R29 ;  /* 0x0000002312077223 */ /* 0x040fe4000001081d */
[C---:B------:R-:W-:Y:S01]  /*fe10*/  IMAD.U32 R34, R73.reuse, 0x10000, RZ ;  /* 0x0001000049227824 */ /* 0x040fe200078e00ff */
[----:B------:R-:W-:Y:S01]  /*fe20*/  LOP3.LUT R73, R73, 0xffff0000, RZ, 0xc0, !PT ;  /* 0xffff000049497812 */ /* 0x000fe200078ec0ff */
[----:B------:R-:W-:Y:S02]  /*fe30*/  FMUL.FTZ R6, R15, R32 ;  /* 0x000000200f067220 */ /* 0x000fe40000410000 */
[C---:B------:R-:W-:Y:S01]  /*fe40*/  IMAD.U32 R29, R27.reuse, 0x10000, RZ ;  /* 0x000100001b1d7824 */ /* 0x040fe200078e00ff */
[----:B------:R-:W-:Y:S01]  /*fe50*/  LOP3.LUT R27, R27, 0xffff0000, RZ, 0xc0, !PT ;  /* 0xffff00001b1b7812 */ /* 0x000fe200078ec0ff */
[----:B------:R-:W-:Y:S01]  /*fe60*/  FFMA.FTZ R18, R18, R31, R33 ;  /* 0x0000001f12127223 */ /* 0x000fe20000010021 */
[----:B------:R-:W-:Y:S01]  /*fe70*/  LOP3.LUT R33, R26, 0xffff0000, RZ, 0xc0, !PT ;  /* 0xffff00001a217812 */ /* 0x000fe200078ec0ff */
[C---:B------:R-:W-:Y:S01]  /*fe80*/  IMAD.U32 R31, R75.reuse, 0x10000, RZ ;  /* 0x000100004b1f7824 */ /* 0x040fe200078e00ff */
[----:B------:R-:W-:Y:S01]  /*fe90*/  LOP3.LUT R75, R75, 0xffff0000, RZ, 0xc0, !PT ;  /* 0xffff00004b4b7812 */ /* 0x000fe200078ec0ff */
[----:B------:R-:W-:-:S02]  /*fea0*/  FMUL.FTZ R15, R15, R34 ;  /* 0x000000220f0f7220 */ /* 0x000fc40000410000 */
[C---:B------:R-:W-:Y:S02]  /*feb0*/  FFMA.FTZ R6, R17.reuse, R34, -R6 ;  /* 0x0000002211067223 */ /* 0x040fe40000010806 */
[C---:B------:R-:W-:Y:S02]  /*fec0*/  FMUL.FTZ R34, R28.reuse, R29 ;  /* 0x0000001d1c227220 */ /* 0x040fe40000410000 */
[-C--:B------:R-:W-:Y:S02]  /*fed0*/  FMUL.FTZ R28, R28, R31.reuse ;  /* 0x0000001f1c1c7220 */ /* 0x080fe40000410000 */
[----:B------:R-:W-:Y:S02]  /*fee0*/  FFMA.FTZ R17, R17, R32, R15 ;  /* 0x0000002011117223 */ /* 0x000fe4000001000f */
[C---:B------:R-:W-:Y:S01]  /*fef0*/  FFMA.FTZ R15, R13.reuse, R31, -R34 ;  /* 0x0000001f0d0f7223 */ /* 0x040fe20000010822 */
[----:B------:R-:W-:Y:S01]  /*ff00*/  LOP3.LUT R31, R74, 0xffff0000, RZ, 0xc0, !PT ;  /* 0xffff00004a1f7812 */ /* 0x000fe200078ec0ff */
[----:B------:R-:W-:-:S02]  /*ff10*/  FFMA.FTZ R28, R13, R29, R28 ;  /* 0x0000001d0d1c7223 */ /* 0x000fc4000001001c */
[C---:B------:R-:W-:Y:S02]  /*ff20*/  FMUL.FTZ R13, R4.reuse, R33 ;  /* 0x00000021040d7220 */ /* 0x040fe40000410000 */
[-C--:B------:R-:W-:Y:S02]  /*ff30*/  FMUL.FTZ R4, R4, R31.reuse ;  /* 0x0000001f04047220 */ /* 0x080fe40000410000 */
[----:B------:R-:W-:Y:S02]  /*ff40*/  FFMA.FTZ R26, R12, R31, -R13 ;  /* 0x0000001f0c1a7223 */ /* 0x000fe4000001080d */
[C---:B------:R-:W-:Y:S01]  /*ff50*/  IMAD.U32 R29, R72.reuse, 0x10000, RZ ;  /* 0x00010000481d7824 */ /* 0x040fe200078e00ff */
[----:B------:R-:W-:Y:S01]  /*ff60*/  LOP3.LUT R72, R72, 0xffff0000, RZ, 0xc0, !PT ;  /* 0xffff000048487812 */ /* 0x000fe200078ec0ff */
[C---:B------:R-:W-:Y:S01]  /*ff70*/  IMAD.U32 R31, R76.reuse, 0x10000, RZ ;  /* 0x000100004c1f7824 */ /* 0x040fe200078e00ff */
[----:B------:R-:W-:Y:S01]  /*ff80*/  LOP3.LUT R76, R76, 0xffff0000, RZ, 0xc0, !PT ;  /* 0xffff00004c4c7812 */ /* 0x000fe200078ec0ff */
[----:B------:R-:W-:-:S02]  /*ff90*/  FMUL.FTZ R13, R23, R25 ;  /* 0x00000019170d7220 */ /* 0x000fc40000410000 */
[----:B------:R-:W-:Y:S02]  /*ffa0*/  FFMA.FTZ R33, R12, R33, R4 ;  /* 0x000000210c217223 */ /* 0x000fe40000010004 */
[----:B------:R-:W-:Y:S02]  /*ffb0*/  FMUL.FTZ R23, R23, R73 ;  /* 0x0000004917177220 */ /* 0x000fe40000410000 */
[C---:B------:R-:W-:Y:S02]  /*ffc0*/  FMUL.FTZ R4, R22.reuse, R29 ;  /* 0x0000001d16047220 */ /* 0x040fe40000410000 */
[----:B------:R-:W-:Y:S02]  /*ffd0*/  FMUL.FTZ R22, R22, R31 ;  /* 0x0000001f16167220 */ /* 0x000fe40000410000 */
[C---:B------:R-:W-:Y:S02]  /*ffe0*/  FFMA.FTZ R13, R20.reuse, R73, -R13 ;  /* 0x00000049140d7223 */ /* 0x040fe4000001080d */
[----:B------:R-:W-:-:S02]  /*fff0*/  FFMA.FTZ R20, R20, R25, R23 ;  /* 0x0000001914147223 */ /* 0x000fc40000010017 */
[----:B------:R-:W-:Y:S01]  /*10000*/  FFMA.FTZ R31, R19, R31, -R4 ;  /* 0x0000001f131f7223 */ /* 0x000fe20000010804 */
[----:B------:R-:W-:Y:S01]  /*10010*/  F2FP.BF16.PACK_AB R13, R13, R6 ;  /* 0x000000060d0d723e */ /* 0x000fe200000010ff */
[----:B------:R-:W-:Y:S02]  /*10020*/  FFMA.FTZ R22, R19, R29, R22 ;  /* 0x0000001d13167223 */ /* 0x000fe40000010016 */
[C---:B------:R-:W-:Y:S02]  /*10030*/  FMUL.FTZ R23, R5.reuse, R72 ;  /* 0x0000004805177220 */ /* 0x040fe40000410000 */
[----:B------:R-:W-:Y:S02]  /*10040*/  FMUL.FTZ R12, R30, R27 ;  /* 0x0000001b1e0c7220 */ /* 0x000fe40000410000 */
[----:B------:R-:W-:Y:S01]  /*10050*/  FMUL.FTZ R19, R5, R76 ;  /* 0x0000004c05137220 */ /* 0x000fe20000410000 */
[----:B------:R-:W-:Y:S01]  /*10060*/  F2FP.BF16.PACK_AB R5, R20, R17 ;  /* 0x000000111405723e */ /* 0x000fe200000010ff */
[----:B------:R-:W-:-:S02]  /*10070*/  FMUL.FTZ R4, R30, R75 ;  /* 0x0000004b1e047220 */ /* 0x000fc40000410000 */
[----:B------:R-:W-:Y:S02]  /*10080*/  FFMA.FTZ R76, R14, R76, -R23 ;  /* 0x0000004c0e4c7223 */ /* 0x000fe40000010817 */
[C---:B------:R-:W-:Y:S01]  /*10090*/  FFMA.FTZ R30, R21.reuse, R75, -R12 ;  /* 0x0000004b151e7223 */ /* 0x040fe2000001080c */
[----:B------:R-:W-:Y:S01]  /*100a0*/  F2FP.BF16.PACK_AB R12, R26, R7 ;  /* 0x000000071a0c723e */ /* 0x000fe200000010ff */
        /* <DEDUP_REMOVED lines=9> */
.L_x_1896:
[----:B------:R-:W-:Y:S05]  /*10140*/  BSYNC B2 ;  /* 0x0000000000027941 */ /* 0x000fea0003800000 */
.L_x_1878:
[----:B------:R-:W-:-:S04]  /*10150*/  DEPBAR.LE SB0, 0x2 ;  /* 0x000080800000791a */ /* 0x000fc80000000000 */
[----:B------:R-:W-:Y:S01]  /*10160*/  BAR.SYNC.DEFER_BLOCKING 0x0 ;  /* 0x0000000000007b1d */ /* 0x000fe20000010000 */
[----:B------:R-:W-:-:S04]  /*10170*/  LOP3.LUT P0, RZ, R24, 0x2, RZ, 0xc0, !PT ;  /* 0x0000000218ff7812 */ /* 0x000fc8000780c0ff */
[----:B------:R-:W-:Y:S01]  /*10180*/  SEL R198, R2, 0xffffffe0, !P0 ;  /* 0xffffffe002c67807 */ /* 0x000fe20004000000 */
[----:B------:R-:W-:Y:S04]  /*10190*/  BSSY B0, `(.L_x_1921) ;  /* 0x0000024000007945 */ /* 0x000fe80003800000 */
[----:B-1----:R-:W-:Y:S01]  /*101a0*/  IMAD.IADD R9, R194, 0x1, R198 ;  /* 0x00000001c2097824 */ /* 0x002fe200078e02c6 */
[----:B------:R1:W2:Y:S04]  /*101b0*/  LDSM.16.M88.4 R48, [R196] ;  /* 0x00000000c430783b */ /* 0x0002a80000000200 */
[----:B------:R1:W3:Y:S04]  /*101c0*/  LDSM.16.M88.4 R28, [R194] ;  /* 0x00000000c21c783b */ /* 0x0002e80000000200 */
[----:B------:R1:W4:Y:S04]  /*101d0*/  LDSM.16.M88.4 R20, [R194+0x800] ;  /* 0x00080000c214783b */ /* 0x0003280000000200 */
[----:B------:R1:W1:Y:S04]  /*101e0*/  LDSM.16.M88.4 R64, [R194+0x1000] ;  /* 0x00100000c240783b */ /* 0x0002680000000200 */
[----:B------:R1:W1:Y:S04]  /*101f0*/  LDSM.16.M88.4 R40, [R194+0x1800] ;  /* 0x00180000c228783b */ /* 0x0002680000000200 */
[----:B------:R1:W1:Y:S04]  /*10200*/  LDSM.16.M88.4 R56, [R193] ;  /* 0x00000000c138783b */ /* 0x0002680000000200 */
[----:B------:R1:W1:Y:S04]  /*10210*/  LDSM.16.M88.4 R36, [R9] ;  /* 0x000000000924783b */ /* 0x0002680000000200 */
[----:B------:R1:W1:Y:S04]  /*10220*/  LDSM.16.M88.4 R16, [R9+0x800] ;  /* 0x000800000910783b */ /* 0x0002680000000200 */
[----:B-----5:R1:W1:Y:S04]  /*10230*/  LDSM.16.M88.4 R80, [R9+0x1000] ;  /* 0x001000000950783b */ /* 0x0202680000000200 */
[----:B------:R1:W1:Y:S01]  /*10240*/  LDSM.16.M88.4 R52, [R9+0x1800] ;  /* 0x001800000934783b */ /* 0x0002620000000200 */
[----:B------:R-:W-:Y:S05]  /*10250*/  @!P4 BRA `(.L_x_1922) ;  /* 0x000001700000c947 */ /* 0x000fea0003800000 */
[----:B------:R-:W-:Y:S02]  /*10260*/  IADD3 R4, R8, -0x2, RZ ;  /* 0xfffffffe08047810 */ /* 0x000fe40007ffe0ff */
[----:B------:R-:W-:-:S02]  /*10270*/  ISETP.GE.AND P1, PT, R228, c[0x0][0x1d4], PT ;  /* 0x00007500e4007a0c */ /* 0x000fc40003f26270 */
        /* <DEDUP_REMOVED lines=21> */
.L_x_1922:
[----:B------:R-:W-:Y:S05]  /*103d0*/  BSYNC B0 ;  /* 0x0000000000007941 */ /* 0x000fea0003800000 */
.L_x_1921:
[----:B------:R-:W-:Y:S01]  /*103e0*/  LOP3.LUT P0, RZ, R24, 0x4, RZ, 0xc0, !PT ;  /* 0x0000000418ff7812 */ /* 0x000fe2000780c0ff */
[C---:B--23--:R-:W-:Y:S01]  /*103f0*/  HMMA.16816.F32.BF16 R32, R48.reuse, R28, RZ ;  /* 0x0000001c3020723c */ /* 0x04cfe200000418ff */
[----:B------:R-:W-:Y:S01]  /*10400*/  LDSM.16.M88.4 R44, [R192] ;  /* 0x00000000c02c783b */ /* 0x000fe20000000200 */
[----:B------:R-:W-:Y:S01]  /*10410*/  ULDC UR4, c[0x0][0x324] ;  /* 0x0000c90000047ab9 */ /* 0x000fe20000000800 */
[----:B------:R-:W-:Y:S01]  /*10420*/  SEL R199, R0, 0xffffffc0, !P0 ;  /* 0xffffffc000c77807 */ /* 0x000fe20004000000 */
[----:B------:R-:W-:Y:S01]  /*10430*/  ULOP3.LUT UR4, URZ, UR4, URZ, 0x33, !UPT ;  /* 0x000000043f047292 */ /* 0x000fe2000f8e333f */
[----:B------:R-:W0:Y:S02]  /*10440*/  LDGDEPBAR ;  /* 0x00000000000079af */ /* 0x000e240000000000 */
[----:B------:R-:W-:Y:S01]  /*10450*/  IADD3 R0, R199, R194, R198 ;  /* 0x000000c2c7007210 */ /* 0x000fe20007ffe0c6 */
[----:B------:R-:W-:Y:S01]  /*10460*/  HMMA.16816.F32.BF16 R28, R48, R30, RZ ;  /* 0x0000001e301c723c */ /* 0x000fe200000418ff */
[----:B------:R-:W-:-:S05]  /*10470*/  IMAD.IADD R2, R194, 0x1, R199 ;  /* 0x00000001c2027824 */ /* 0x000fca00078e02c7 */
[----:B----4-:R-:W2:Y:S02]  /*10480*/  LDSM.16.M88.4 R12, [R2] ;  /* 0x00000000020c783b */ /* 0x010ea40000000200 */
[C---:B------:R-:W-:Y:S02]  /*10490*/  HMMA.16816.F32.BF16 R24, R48.reuse, R20, RZ ;  /* 0x000000143018723c */ /* 0x040fe400000418ff */
[----:B------:R-:W3:Y:S04]  /*104a0*/  LDSM.16.M88.4 R4, [R2+0x800] ;  /* 0x000800000204783b */ /* 0x000ee80000000200 */
[----:B------:R-:W4:Y:S02]  /*104b0*/  LDSM.16.M88.4 R76, [R2+0x1000] ;  /* 0x00100000024c783b */ /* 0x000f240000000200 */
[C---:B------:R-:W-:Y:S02]  /*104c0*/  HMMA.16816.F32.BF16 R20, R48.reuse, R22, RZ ;  /* 0x000000163014723c */ /* 0x040fe400000418ff */
[----:B------:R-:W5:Y:S06]  /*104d0*/  LDSM.16.M88.4 R72, [R2+0x1800] ;  /* 0x001800000248783b */ /* 0x000f6c0000000200 */
[C---:B-1----:R-:W-:Y:S08]  /*104e0*/  HMMA.16816.F32.BF16 R68, R48.reuse, R64, RZ ;  /* 0x000000403044723c */ /* 0x042ff000000418ff */
[C---:B------:R-:W-:Y:S08]  /*104f0*/  HMMA.16816.F32.BF16 R64, R48.reuse, R66, RZ ;  /* 0x000000423040723c */ /* 0x040ff000000418ff */
[C---:B------:R-:W-:Y:S08]  /*10500*/  HMMA.16816.F32.BF16 R60, R48.reuse, R40, RZ ;  /* 0x00000028303c723c */ /* 0x040ff000000418ff */
[----:B------:R-:W-:Y:S01]  /*10510*/  HMMA.16816.F32.BF16 R48, R48, R42, RZ ;  /* 0x0000002a3030723c */ /* 0x000fe200000418ff */
[----:B------:R-:W-:Y:S07]  /*10520*/  LDSM.16.M88.4 R40, [R147] ;  /* 0x000000009328783b */ /* 0x000fee0000000200 */
[C---:B------:R-:W-:Y:S08]  /*10530*/  HMMA.16816.F32.BF16 R32, R56.reuse, R36, R32 ;  /* 0x000000243820723c */ /* 0x040ff00000041820 */
[C---:B------:R-:W-:Y:S01]  /*10540*/  HMMA.16816.F32.BF16 R28, R56.reuse, R38, R28 ;  /* 0x00000026381c723c */ /* 0x040fe2000004181c */
[----:B------:R-:W1:Y:S07]  /*10550*/  LDSM.16.M88.4 R36, [R0] ;  /* 0x000000000024783b */ /* 0x000e6e0000000200 */
        /* <DEDUP_REMOVED lines=8> */
[----:B------:R-:W1:Y:S04]  /*105e0*/  LDSM.16.M88.4 R52, [R0+0x1800] ;  /* 0x001800000034783b */ /* 0x000e680000000200 */
[----:B------:R-:W-:Y:S03]  /*105f0*/  LDSM.16.M88.4 R48, [R196+0x4000] ;  /* 0x00400000c430783b */ /* 0x000fe60000000200 */
        /* <DEDUP_REMOVED lines=11> */
[----:B------:R-:W5:Y:S04]  /*106b0*/  LDSM.16.M88.4 R72, [R194+0x3800] ;  /* 0x00380000c248783b */ /* 0x000f680000000200 */
[----:B------:R-:W-:Y:S03]  /*106c0*/  LDSM.16.M88.4 R44, [R9+0x2000] ;  /* 0x00200000092c783b */ /* 0x000fe60000000200 */
        /* <DEDUP_REMOVED lines=24> */
[----:B------:R-:W-:Y:S04]  /*10850*/  LDSM.16.M88.4 R48, [R0+0x2000] ;  /* 0x002000000030783b */ /* 0x000fe80000000200 */
[----:B------:R-:W-:Y:S03]  /*10860*/  LDSM.16.M88.4 R72, [R2+0x3800] ;  /* 0x003800000248783b */ /* 0x000fe60000000200 */
        /* <DEDUP_REMOVED lines=8> */
[----:B------:R-:W-:Y:S07]  /*108f0*/  LDSM.16.M88.4 R80, [R196+0x8000] ;  /* 0x00800000c450783b */ /* 0x000fee0000000200 */
[C---:B------:R-:W-:Y:S08]  /*10900*/  HMMA.16816.F32.BF16 R60, R36.reuse, R40, R60 ;  /* 0x00000028243c723c */ /* 0x040ff0000004183c */
[----:B------:R-:W-:Y:S01]  /*10910*/  HMMA.16816.F32.BF16 R56, R36, R42, R56 ;  /* 0x0000002a2438723c */ /* 0x000fe20000041838 */
[----:B------:R-:W5:Y:S04]  /*10920*/  LDSM.16.M88.4 R40, [R0+0x3000] ;  /* 0x003000000028783b */ /* 0x000f680000000200 */
        /* <DEDUP_REMOVED lines=11> */
[----:B------:R-:W-:Y:S01]  /*109e0*/  HMMA.16816.F32.BF16 R28, R16, R50, R28 ;  /* 0x00000032101c723c */ /* 0x000fe2000004181c */
[----:B------:R-:W-:Y:S07]  /*109f0*/  LDSM.16.M88.4 R48, [R9+0x4000] ;  /* 0x004000000930783b */ /* 0x000fee0000000200 */
[C---:B------:R-:W-:Y:S08]  /*10a00*/  HMMA.16816.F32.BF16 R60, R52.reuse, R72, R60 ;  /* 0x00000048343c723c */ /* 0x040ff0000004183c */
[----:B------:R-:W-:Y:S01]  /*10a10*/  HMMA.16816.F32.BF16 R56, R52, R74, R56 ;  /* 0x0000004a3438723c */ /* 0x000fe20000041838 */
[----:B------:R-:W1:Y:S04]  /*10a20*/  LDSM.16.M88.4 R52, [R193+0x8000] ;  /* 0x00800000c134783b */ /* 0x000e680000000200 */
[----:B------:R-:W1:Y:S03]  /*10a30*/  LDSM.16.M88.4 R72, [R194+0x5800] ;  /* 0x00580000c248783b */ /* 0x000e660000000200 */
[C---:B------:R-:W-:Y:S08]  /*10a40*/  HMMA.16816.F32.BF16 R24, R16.reuse, R44, R24 ;  /* 0x0000002c1018723c */ /* 0x040ff00000041818 */
[C---:B------:R-:W-:Y:S01]  /*10a50*/  HMMA.16816.F32.BF16 R20, R16.reuse, R46, R20 ;  /* 0x0000002e1014723c */ /* 0x040fe20000041814 */
[----:B------:R-:W1:Y:S07]  /*10a60*/  LDSM.16.M88.4 R44, [R9+0x4800] ;  /* 0x00480000092c783b */ /* 0x000e6e0000000200 */
[C---:B-----5:R-:W-:Y:S08]  /*10a70*/  HMMA.16816.F32.BF16 R68, R16.reuse, R40, R68 ;  /* 0x000000281044723c */ /* 0x060ff00000041844 */
[----:B------:R-:W-:Y:S01]  /*10a80*/  HMMA.16816.F32.BF16 R64, R16, R42, R64 ;  /* 0x0000002a1040723c */ /* 0x000fe20000041840 */
[----:B------:R-:W5:Y:S07]  /*10a90*/  LDSM.16.M88.4 R40, [R9+0x5000] ;  /* 0x005000000928783b */ /* 0x000f6e0000000200 */
[C---:B--2---:R-:W-:Y:S08]  /*10aa0*/  HMMA.16816.F32.BF16 R32, R80.reuse, R12, R32 ;  /* 0x0000000c5020723c */ /* 0x044ff00000041820 */
[----:B------:R-:W-:Y:S01]  /*10ab0*/  HMMA.16816.F32.BF16 R28, R80, R14, R28 ;  /* 0x0000000e501c723c */ /* 0x000fe2000004181c */
[----:B------:R-:W-:Y:S07]  /*10ac0*/  LDSM.16.M88.4 R12, [R2+0x4000] ;  /* 0x00400000020c783b */ /* 0x000fee0000000200 */
[C---:B------:R-:W-:Y:S08]  /*10ad0*/  HMMA.16816.F32.BF16 R60, R16.reuse, R36, R60 ;  /* 0x00000024103c723c */ /* 0x040ff0000004183c */
[----:B------:R-:W-:Y:S01]  /*10ae0*/  HMMA.16816.F32.BF16 R56, R16, R38, R56 ;  /* 0x000000261038723c */ /* 0x000fe20000041838 */
[----:B------:R-:W2:Y:S04]  /*10af0*/  LDSM.16.M88.4 R16, [R192+0x8000] ;  /* 0x00800000c010783b */ /* 0x000ea80000000200 */
[----:B------:R-:W2:Y:S03]  /*10b00*/  LDSM.16.M88.4 R36, [R9+0x5800] ;  /* 0x005800000924783b */ /* 0x000ea60000000200 */
[C---:B---3--:R-:W-:Y:S08]  /*10b10*/  HMMA.16816.F32.BF16 R24, R80.reuse, R4, R24 ;  /* 0x000000045018723c */ /* 0x048ff00000041818 */
[C---:B------:R-:W-:Y:S01]  /*10b20*/  HMMA.16816.F32.BF16 R20, R80.reuse, R6, R20 ;  /* 0x000000065014723c */ /* 0x040fe20000041814 */
[----:B------:R-:W3:Y:S07]  /*10b30*/  LDSM.16.M88.4 R4, [R2+0x4800] ;  /* 0x004800000204783b */ /* 0x000eee0000000200 */
[----:B----4-:R-:W-:Y:S08]  /*10b40*/  HMMA.16816.F32.BF16 R68, R80, R76, R68 ;  /* 0x0000004c5044723c */ /* 0x010ff00000041844 */
[C---:B-1----:R-:W-:Y:S08]  /*10b50*/  HMMA.16816.F32.BF16 R32, R52.reuse, R48, R32 ;  /* 0x000000303420723c */ /* 0x042ff00000041820 */
[----:B------:R-:W-:Y:S01]  /*10b60*/  HMMA.16816.F32.BF16 R28, R52, R50, R28 ;  /* 0x00000032341c723c */ /* 0x000fe2000004181c */
[----:B------:R-:W1:Y:S07]  /*10b70*/  LDSM.16.M88.4 R48, [R2+0x5000] ;  /* 0x005000000230783b */ /* 0x000e6e0000000200 */
[C---:B------:R-:W-:Y:S01]  /*10b80*/  HMMA.16816.F32.BF16 R64, R80.reuse, R78, R64 ;  /* 0x0000004e5040723c */ /* 0x040fe20000041840 */
[----:B------:R-:W-:Y:S07]  /*10b90*/  LDSM.16.M88.4 R76, [R147+0x8000] ;  /* 0x00800000934c783b */ /* 0x000fee0000000200 */
[C---:B------:R-:W-:Y:S08]  /*10ba0*/  HMMA.16816.F32.BF16 R60, R80.reuse, R72, R60 ;  /* 0x00000048503c723c */ /* 0x040ff0000004183c */
[----:B------:R-:W-:Y:S01]  /*10bb0*/  HMMA.16816.F32.BF16 R56, R80, R74, R56 ;  /* 0x0000004a5038723c */ /* 0x000fe20000041838 */
[----:B------:R4:W1:Y:S04]  /*10bc0*/  LDSM.16.M88.4 R80, [R2+0x5800] ;  /* 0x005800000250783b */ /* 0x0008680000000200 */
[----:B------:R-:W-:Y:S03]  /*10bd0*/  LDSM.16.M88.4 R72, [R0+0x4000] ;  /* 0x004000000048783b */ /* 0x000fe60000000200 */
[C---:B------:R-:W-:Y:S08]  /*10be0*/  HMMA.16816.F32.BF16 R24, R52.reuse, R44, R24 ;  /* 0x0000002c3418723c */ /* 0x040ff00000041818 */
[C---:B------:R-:W-:Y:S01]  /*10bf0*/  HMMA.16816.F32.BF16 R20, R52.reuse, R46, R20 ;  /* 0x0000002e3414723c */ /* 0x040fe20000041814 */
[----:B------:R-:W-:Y:S07]  /*10c00*/  LDSM.16.M88.4 R44, [R0+0x4800] ;  /* 0x00480000002c783b */ /* 0x000fee0000000200 */
[----:B-----5:R-:W-:Y:S01]  /*10c10*/  HMMA.16816.F32.BF16 R68, R52, R40, R68 ;  /* 0x000000283444723c */ /* 0x020fe20000041844 */
[----:B----4-:R-:W-:-:S04]  /*10c20*/  IMAD.IADD R2, R213, 0x1, R224 ;  /* 0x00000001d5027824 */ /* 0x010fc800078e02e0 */
[----:B------:R-:W-:-:S03]  /*10c30*/  @P6 IMAD.HI.U32 R9, R2, c[0x0][0x2c8], RZ ;  /* 0x0000b20002096a27 */ /* 0x000fc600078e00ff */
[C---:B--2---:R-:W-:Y:S08]  /*10c40*/  HMMA.16816.F32.BF16 R32, R16.reuse, R12, R32 ;  /* 0x0000000c1020723c */ /* 0x044ff00000041820 */
[----:B------:R-:W-:Y:S01]  /*10c50*/  HMMA.16816.F32.BF16 R28, R16, R14, R28 ;  /* 0x0000000e101c723c */ /* 0x000fe2000004181c */
[----:B------:R-:W2:Y:S07]  /*10c60*/  LDSM.16.M88.4 R12, [R0+0x5000] ;  /* 0x00500000000c783b */ /* 0x000eae0000000200 */
[C---:B------:R-:W-:Y:S08]  /*10c70*/  HMMA.16816.F32.BF16 R64, R52.reuse, R42, R64 ;  /* 0x0000002a3440723c */ /* 0x040ff00000041840 */
[C---:B------:R-:W-:Y:S08]  /*10c80*/  HMMA.16816.F32.BF16 R60, R52.reuse, R36, R60 ;  /* 0x00000024343c723c */ /* 0x040ff0000004183c */
[----:B------:R-:W-:Y:S08]  /*10c90*/  HMMA.16816.F32.BF16 R56, R52, R38, R56 ;  /* 0x000000263438723c */ /* 0x000ff00000041838 */
[C---:B---3--:R-:W-:Y:S08]  /*10ca0*/  HMMA.16816.F32.BF16 R24, R16.reuse, R4, R24 ;  /* 0x000000041018723c */ /* 0x048ff00000041818 */
[C---:B------:R-:W-:Y:S01]  /*10cb0*/  HMMA.16816.F32.BF16 R20, R16.reuse, R6, R20 ;  /* 0x000000061014723c */ /* 0x040fe20000041814 */
[----:B------:R3:W4:Y:S07]  /*10cc0*/  LDSM.16.M88.4 R4, [R0+0x5800] ;  /* 0x005800000004783b */ /* 0x00072e0000000200 */
[C---:B-1----:R-:W-:Y:S08]  /*10cd0*/  HMMA.16816.F32.BF16 R68, R16.reuse, R48, R68 ;  /* 0x000000301044723c */ /* 0x042ff00000041844 */
[----:B------:R-:W-:Y:S01]  /*10ce0*/  HMMA.16816.F32.BF16 R64, R16, R50, R64 ;  /* 0x000000321040723c */ /* 0x000fe20000041840 */
[----:B---3--:R-:W-:Y:S01]  /*10cf0*/  IMAD.MOV.U32 R0, RZ, RZ, R2 ;  /* 0x000000ffff007224 */ /* 0x008fe200078e0002 */
[----:B------:R-:W-:-:S06]  /*10d00*/  @P6 SHF.R.U32.HI R0, RZ, c[0x0][0x2cc], R9 ;  /* 0x0000b300ff006a19 */ /* 0x000fcc0000011609 */
[C---:B------:R-:W-:Y:S01]  /*10d10*/  HMMA.16816.F32.BF16 R60, R16.reuse, R80, R60 ;  /* 0x00000050103c723c */ /* 0x040fe2000004183c */
[----:B------:R-:W-:Y:S01]  /*10d20*/  ISETP.GE.AND P6, PT, R205, 0x1, PT ;  /* 0x00000001cd00780c */ /* 0x000fe20003fc6270 */
[----:B------:R-:W1:Y:S06]  /*10d30*/  SHFL.IDX PT, R2, R0, RZ, 0x1c1f ;  /* 0x001c1fff00027589 */ /* 0x000e6c00000e0000 */
[----:B------:R-:W-:Y:S08]  /*10d40*/  HMMA.16816.F32.BF16 R56, R16, R82, R56 ;  /* 0x000000521038723c */ /* 0x000ff00000041838 */
[C---:B--2---:R-:W-:Y:S07]  /*10d50*/  HMMA.16816.F32.BF16 R68, R76.reuse, R12, R68 ;  /* 0x0000000c4c44723c */ /* 0x044fee0000041844 */
[----:B------:R-:W-:Y:S01]  /*10d60*/  IADD3 R13, R226, 0x1, -R3 ;  /* 0x00000001e20d7810 */ /* 0x000fe20007ffe803 */
[----:B------:R-:W-:Y:S03]  /*10d70*/  HMMA.16816.F32.BF16 R64, R76, R14, R64 ;  /* 0x0000000e4c40723c */ /* 0x000fe60000041840 */
[----:B------:R-:W-:-:S04]  /*10d80*/  IADD3 R13, -R223, R13, -R218 ;  /* 0x0000000ddf0d7210 */ /* 0x000fc80007ffe9da */
[C---:B------:R-:W-:Y:S01]  /*10d90*/  IADD3 R15, R13.reuse, c[0x0][0x328], RZ ;  /* 0x0000ca000d0f7a10 */ /* 0x040fe20007ffe0ff */
[----:B----4-:R-:W-:Y:S01]  /*10da0*/  HMMA.16816.F32.BF16 R60, R76, R4, R60 ;  /* 0x000000044c3c723c */ /* 0x010fe2000004183c */
[----:B------:R-:W-:-:S06]  /*10db0*/  IADD3 R13, R13, UR4, RZ ;  /* 0x000000040d0d7c10 */ /* 0x000fcc000fffe0ff */
[----:B-1----:R-:W-:Y:S01]  /*10dc0*/  IMAD.IADD R5, R15, 0x1, R2 ;  /* 0x000000010f057824 */ /* 0x002fe200078e0202 */
[----:B------:R-:W-:Y:S01]  /*10dd0*/  IADD3 R4, -R218, R226, -R3 ;  /* 0x000000e2da047210 */ /* 0x000fe20007ffe903 */
[----:B------:R-:W-:Y:S03]  /*10de0*/  HMMA.16816.F32.BF16 R32, R76, R72, R32 ;  /* 0x000000484c20723c */ /* 0x000fe60000041820 */
[----:B------:R-:W-:-:S05]  /*10df0*/  IMNMX R12, R4, R5, PT ;  /* 0x00000005040c7217 */ /* 0x000fca0003800200 */
[C---:B------:R-:W-:Y:S08]  /*10e00*/  HMMA.16816.F32.BF16 R28, R76.reuse, R74, R28 ;  /* 0x0000004a4c1c723c */ /* 0x040ff0000004181c */
[C---:B------:R-:W-:Y:S08]  /*10e10*/  HMMA.16816.F32.BF16 R24, R76.reuse, R44, R24 ;  /* 0x0000002c4c18723c */ /* 0x040ff00000041818 */
[C---:B------:R-:W-:Y:S08]  /*10e20*/  HMMA.16816.F32.BF16 R20, R76.reuse, R46, R20 ;  /* 0x0000002e4c14723c */ /* 0x040ff00000041814 */
[----:B------:R-:W-:Y:S07]  /*10e30*/  HMMA.16816.F32.BF16 R56, R76, R6, R56 ;  /* 0x000000064c38723c */ /* 0x000fee0000041838 */
[----:B------:R-:W-:Y:S01]  /*10e40*/  IMAD.IADD R6, R13, 0x1, R2 ;  /* 0x000000010d067824 */ /* 0x000fe200078e0202 */
        /* <DEDUP_REMOVED lines=12> */
.L_x_1925:
[----:B------:R-:W-:-:S04]  /*10f10*/  MOV R2, c[0x0][0x32c] ;  /* 0x0000cb0000027a02 */ /* 0x000fc80000000f00 */
[----:B------:R-:W-:-:S13]  /*10f20*/  ISETP.NE.AND P0, PT, R2, 0x1, PT ;  /* 0x000000010200780c */ /* 0x000fda0003f05270 */
[----:B------:R-:W-:-:S05]  /*10f30*/  @P0 IMAD.HI.U32 R2, R14, c[0x0][0x330], RZ ;  /* 0x0000cc000e020a27 */ /* 0x000fca00078e00ff */
[----:B------:R-:W-:Y:S02]  /*10f40*/  @P0 SHF.R.U32.HI R14, RZ, c[0x0][0x334], R2 ;  /* 0x0000cd00ff0e0a19 */ /* 0x000fe40000011602 */
.L_x_1926:
[----:B------:R-:W-:Y:S05]  /*10f50*/  BSYNC B0 ;  /* 0x0000000000007941 */ /* 0x000fea0003800000 */
.L_x_1924:
[----:B------:R-:W-:-:S04]  /*10f60*/  IMAD R7, R14, c[0x0][0x32c], -R3 ;  /* 0x0000cb000e077a24 */ /* 0x000fc800078e0a03 */
[----:B------:R-:W-:-:S05]  /*10f70*/  IMAD.IADD R7, R7, 0x1, -R218 ;  /* 0x0000000107077824 */ /* 0x000fca00078e0ada */
[----:B------:R-:W-:Y:S02]  /*10f80*/  IADD3 R5, R7, c[0x0][0x32c], RZ ;  /* 0x0000cb0007057a10 */ /* 0x000fe40007ffe0ff */
[----:B------:R-:W-:Y:S02]  /*10f90*/  IMNMX R6, R6, R7, !PT ;  /* 0x0000000706067217 */ /* 0x000fe40007800200 */
[----:B------:R-:W-:Y:S02]  /*10fa0*/  IMNMX R12, R12, R5, PT ;  /* 0x000000050c0c7217 */ /* 0x000fe40003800200 */
.L_x_1923:
[----:B------:R-:W-:Y:S01]  /*10fb0*/  ISETP.GT.AND P1, PT, R8, RZ, PT ;  /* 0x000000ff0800720c */ /* 0x000fe20003f24270 */
[----:B------:R-:W1:Y:S03]  /*10fc0*/  SHFL.IDX PT, R2, R0, 0x1, 0x1c1f ;  /* 0x003c1f0000027f89 */ /* 0x000e6600000e0000 */
[C---:B------:R-:W-:Y:S02]  /*10fd0*/  ISETP.GT.AND P0, PT, R6.reuse, RZ, P1 ;  /* 0x000000ff0600720c */ /* 0x040fe40000f04270 */
[----:B------:R-:W-:-:S02]  /*10fe0*/  ISETP.GT.AND P3, PT, R6, 0x1, P1 ;  /* 0x000000010600780c */ /* 0x000fc40000f64270 */
[----:B------:R-:W-:Y:S02]  /*10ff0*/  ISETP.LT.OR P0, PT, R12, 0x1, P0 ;  /* 0x000000010c00780c */ /* 0x000fe40000701670 */
[----:B------:R-:W-:Y:S02]  /*11000*/  ISETP.GT.AND P2, PT, R6, 0x8, P1 ;  /* 0x000000080600780c */ /* 0x000fe40000f44270 */
        /* <DEDUP_REMOVED lines=59> */
.L_x_1929:
[----:B------:R-:W-:-:S04]  /*113c0*/  MOV R2, c[0x0][0x32c] ;  /* 0x0000cb0000027a02 */ /* 0x000fc80000000f00 */
[----:B------:R-:W-:-:S13]  /*113d0*/  ISETP.NE.AND P0, PT, R2, 0x1, PT ;  /* 0x000000010200780c */ /* 0x000fda0003f05270 */
[----:B------:R-:W-:-:S05]  /*113e0*/  @P0 IMAD.HI.U32 R2, R4, c[0x0][0x330], RZ ;  /* 0x0000cc0004020a27 */ /* 0x000fca00078e00ff */
[----:B------:R-:W-:Y:S02]  /*113f0*/  @P0 SHF.R.U32.HI R4, RZ, c[0x0][0x334], R2 ;  /* 0x0000cd00ff040a19 */ /* 0x000fe40000011602 */
.L_x_1930:
[----:B------:R-:W-:Y:S05]  /*11400*/  BSYNC B0 ;  /* 0x0000000000007941 */ /* 0x000fea0003800000 */
.L_x_1928:
[----:B------:R-:W-:-:S04]  /*11410*/  IMAD R3, R4, c[0x0][0x32c], -R3 ;  /* 0x0000cb0004037a24 */ /* 0x000fc800078e0a03 */
[----:B------:R-:W-:-:S05]  /*11420*/  IMAD.IADD R2, R3, 0x1, -R218 ;  /* 0x0000000103027824 */ /* 0x000fca00078e0ada */
[----:B------:R-:W-:Y:S02]  /*11430*/  IADD3 R3, R2, c[0x0][0x32c], RZ ;  /* 0x0000cb0002037a10 */ /* 0x000fe40007ffe0ff */
[----:B------:R-:W-:Y:S02]  /*11440*/  IMNMX R13, R13, R2, !PT ;  /* 0x000000020d0d7217 */ /* 0x000fe40007800200 */
[----:B------:R-:W-:Y:S02]  /*11450*/  IMNMX R0, R0, R3, PT ;  /* 0x0000000300007217 */ /* 0x000fe40003800200 */
.L_x_1927:
[----:B------:R-:W-:Y:S01]  /*11460*/  ISETP.GT.AND P2, PT, R13, RZ, P1 ;  /* 0x000000ff0d00720c */ /* 0x000fe20000f44270 */
[----:B------:R-:W-:-:S04]  /*11470*/  DEPBAR.LE SB0, 0x2 ;  /* 0x000080800000791a */ /* 0x000fc80000000000 */
[----:B------:R-:W-:Y:S01]  /*11480*/  BAR.SYNC.DEFER_BLOCKING 0x0 ;  /* 0x0000000000007b1d */ /* 0x000fe20000010000 */
[----:B------:R-:W-:Y:S01]  /*11490*/  ISETP.GT.AND P0, PT, R13, 0x1, P1 ;  /* 0x000000010d00780c */ /* 0x000fe20000f04270 */
[C---:B------:R-:W-:Y:S01]  /*114a0*/  IMAD.IADD R177, R195.reuse, 0x1, R146 ;  /* 0x00000001c3b17824 */ /* 0x040fe200078e0292 */
[C---:B------:R-:W-:Y:S01]  /*114b0*/  ISETP.LT.OR P3, PT, R0.reuse, 0x1, P2 ;  /* 0x000000010000780c */ /* 0x040fe20001761670 */
[----:B------:R-:W-:Y:S01]  /*114c0*/  IMAD.IADD R169, R195, 0x1, R141 ;  /* 0x00000001c3a97824 */ /* 0x000fe200078e028d */
[----:B------:R-:W-:Y:S01]  /*114d0*/  ISETP.LT.OR P2, PT, R0, 0x2, P0 ;  /* 0x000000020000780c */ /* 0x000fe20000741670 */
[----:B------:R-:W-:Y:S01]  /*114e0*/  BSSY B0, `(.L_x_1931) ;  /* 0x0000173000007945 */ /* 0x000fe20003800000 */
[----:B------:R-:W-:Y:S02]  /*114f0*/  ISETP.GT.AND P0, PT, R13, 0x8, P1 ;  /* 0x000000080d00780c */ /* 0x000fe40000f04270 */
[----:B------:R-:W-:Y:S02]  /*11500*/  FMNMX.FTZ R2, R32, R33, !PT ;  /* 0x0000002120027209 */ /* 0x000fe40007810000 */
[----:B------:R-:W-:-:S02]  /*11510*/  FSEL R34, R34, -INF , !P3 ;  /* 0xff80000022227808 */ /* 0x000fc40005800000 */
[----:B------:R-:W-:Y:S02]  /*11520*/  ISETP.LT.OR P0, PT, R0, 0x9, P0 ;  /* 0x000000090000780c */ /* 0x000fe40000701670 */
[----:B------:R-:W-:Y:S02]  /*11530*/  FSEL R6, R35, -INF , !P2 ;  /* 0xff80000023067808 */ /* 0x000fe40005000000 */
[C---:B------:R-:W-:Y:S02]  /*11540*/  ISETP.GT.AND P3, PT, R13.reuse, 0x9, P1 ;  /* 0x000000090d00780c */ /* 0x040fe40000f64270 */
[----:B------:R-:W-:Y:S02]  /*11550*/  ISETP.GT.AND P2, PT, R13, 0x10, P1 ;  /* 0x000000100d00780c */ /* 0x000fe40000f44270 */
[----:B------:R-:W-:Y:S02]  /*11560*/  FMNMX.FTZ R2, R9, R2, !PT ;  /* 0x0000000209027209 */ /* 0x000fe40007810000 */
[----:B------:R-:W-:Y:S01]  /*11570*/  FSEL R30, R30, -INF , !P0 ;  /* 0xff8000001e1e7808 */ /* 0x000fe20004000000 */
[----:B------:R-:W-:Y:S01]  /*11580*/  LDSM.16.MT88.4 R116, [R141] ;  /* 0x000000008d74783b */ /* 0x000fe20000004200 */
[----:B------:R-:W-:-:S02]  /*11590*/  ISETP.GT.AND P0, PT, R13, 0x11, P1 ;  /* 0x000000110d00780c */ /* 0x000fc40000f04270 */
[----:B------:R-:W-:Y:S01]  /*115a0*/  ISETP.LT.OR P3, PT, R0, 0xa, P3 ;  /* 0x0000000a0000780c */ /* 0x000fe20001f61670 */
[----:B------:R-:W-:Y:S01]  /*115b0*/  LDSM.16.MT88.4 R44, [R146+0x2000] ;  /* 0x00200000922c783b */ /* 0x000fe20000004200 */
[----:B------:R-:W-:Y:S02]  /*115c0*/  FMNMX.FTZ R3, R34, R6, !PT ;  /* 0x0000000622037209 */ /* 0x000fe40007810000 */
[C---:B------:R-:W-:Y:S01]  /*115d0*/  ISETP.LT.OR P2, PT, R0.reuse, 0x11, P2 ;  /* 0x000000110000780c */ /* 0x040fe20001741670 */
[----:B------:R-:W-:Y:S01]  /*115e0*/  LDSM.16.MT88.4 R108, [R177] ;  /* 0x00000000b16c783b */ /* 0x000fe20000004200 */
[----:B------:R-:W-:Y:S02]  /*115f0*/  FMNMX.FTZ R2, R29, R2, !PT ;  /* 0x000000021d027209 */ /* 0x000fe40007810000 */
[----:B------:R-:W-:Y:S01]  /*11600*/  ISETP.LT.OR P0, PT, R0, 0x12, P0 ;  /* 0x000000120000780c */ /* 0x000fe20000701670 */
[----:B------:R-:W-:Y:S01]  /*11610*/  LDSM.16.MT88.4 R52, [R177+0x2000] ;  /* 0x00200000b134783b */ /* 0x000fe20000004200 */
[----:B------:R-:W-:-:S02]  /*11620*/  FSEL R4, R31, -INF , !P3 ;  /* 0xff8000001f047808 */ /* 0x000fc40005800000 */
[----:B------:R-:W-:Y:S01]  /*11630*/  FMNMX.FTZ R3, R30, R3, !PT ;  /* 0x000000031e037209 */ /* 0x000fe20007810000 */
[----:B------:R-:W-:Y:S01]  /*11640*/  LDSM.16.MT88.4 R84, [R177+0x4000] ;  /* 0x00400000b154783b */ /* 0x000fe20000004200 */
[----:B------:R-:W-:Y:S02]  /*11650*/  FSEL R26, R26, -INF , !P2 ;  /* 0xff8000001a1a7808 */ /* 0x000fe40005000000 */
[----:B------:R-:W-:Y:S01]  /*11660*/  ISETP.GT.AND P2, PT, R13, 0x18, P1 ;  /* 0x000000180d00780c */ /* 0x000fe20000f44270 */
[----:B------:R-:W-:Y:S01]  /*11670*/  LDSM.16.MT88.4 R128, [R146] ;  /* 0x000000009280783b */ /* 0x000fe20000004200 */
[----:B------:R-:W-:Y:S02]  /*11680*/  FMNMX.FTZ R2, R7, R2, !PT ;  /* 0x0000000207027209 */ /* 0x000fe40007810000 */
[----:B------:R-:W-:Y:S01]  /*11690*/  FSEL R14, R27, -INF , !P0 ;  /* 0xff8000001b0e7808 */ /* 0x000fe20004000000 */
[----:B------:R-:W-:Y:S01]  /*116a0*/  LDSM.16.MT88.4 R124, [R219] ;  /* 0x00000000db7c783b */ /* 0x000fe20000004200 */
[----:B------:R-:W-:-:S02]  /*116b0*/  FMNMX.FTZ R3, R4, R3, !PT ;  /* 0x0000000304037209 */ /* 0x000fc40007810000 */
[----:B------:R-:W-:Y:S01]  /*116c0*/  ISETP.GT.AND P0, PT, R13, 0x19, P1 ;  /* 0x000000190d00780c */ /* 0x000fe20000f04270 */
[----:B------:R-:W-:Y:S01]  /*116d0*/  LDSM.16.MT88.4 R76, [R146+0x4000] ;  /* 0x00400000924c783b */ /* 0x000fe20000004200 */
[----:B------:R-:W-:Y:S02]  /*116e0*/  ISETP.LT.OR P2, PT, R0, 0x19, P2 ;  /* 0x000000190000780c */ /* 0x000fe40001741670 */
[----:B------:R-:W-:Y:S01]  /*116f0*/  FMNMX.FTZ R2, R25, R2, !PT ;  /* 0x0000000219027209 */ /* 0x000fe20007810000 */
[----:B------:R-:W-:Y:S01]  /*11700*/  LDSM.16.MT88.4 R92, [R141+0x4000] ;  /* 0x004000008d5c783b */ /* 0x000fe20000004200 */
[----:B------:R-:W-:Y:S02]  /*11710*/  FMNMX.FTZ R3, R26, R3, !PT ;  /* 0x000000031a037209 */ /* 0x000fe40007810000 */
[----:B------:R-:W-:Y:S01]  /*11720*/  ISETP.LT.OR P0, PT, R0, 0x1a, P0 ;  /* 0x0000001a0000780c */ /* 0x000fe20000701670 */
[----:B------:R-:W-:Y:S01]  /*11730*/  LDSM.16.MT88.4 R16, [R141+0x2800] ;  /* 0x002800008d10783b */ /* 0x000fe20000004200 */
[----:B------:R-:W-:-:S02]  /*11740*/  FSEL R22, R22, -INF , !P2 ;  /* 0xff80000016167808 */ /* 0x000fc40005000000 */
[----:B------:R-:W-:Y:S01]  /*11750*/  FMNMX.FTZ R2, R5, R2, !PT ;  /* 0x0000000205027209 */ /* 0x000fe20007810000 */
[----:B------:R-:W-:Y:S01]  /*11760*/  LDSM.16.MT88.4 R148, [R177+0x2800] ;  /* 0x00280000b194783b */ /* 0x000fe20000004200 */
[----:B------:R-:W-:Y:S02]  /*11770*/  ISETP.GT.AND P2, PT, R13, 0x20, P1 ;  /* 0x000000200d00780c */ /* 0x000fe40000f44270 */
[----:B------:R-:W-:Y:S01]  /*11780*/  FMNMX.FTZ R3, R14, R3, !PT ;  /* 0x000000030e037209 */ /* 0x000fe20007810000 */
[----:B------:R-:W-:Y:S01]  /*11790*/  LDSM.16.MT88.4 R36, [R177+0x4800] ;  /* 0x00480000b124783b */ /* 0x000fe20000004200 */
[----:B------:R-:W-:Y:S02]  /*117a0*/  FSEL R12, R23, -INF , !P0 ;  /* 0xff800000170c7808 */ /* 0x000fe40004000000 */
[----:B------:R-:W-:Y:S02]  /*117b0*/  ISETP.GT.AND P0, PT, R13, 0x21, P1 ;  /* 0x000000210d00780c */ /* 0x000fe40000f04270 */
[----:B------:R-:W-:-:S02]  /*117c0*/  FMNMX.FTZ R2, R21, R2, !PT ;  /* 0x0000000215027209 */ /* 0x000fc40007810000 */
[----:B------:R-:W-:Y:S02]  /*117d0*/  ISETP.LT.OR P2, PT, R0, 0x21, P2 ;  /* 0x000000210000780c */ /* 0x000fe40001741670 */
[----:B------:R-:W-:Y:S02]  /*117e0*/  FMNMX.FTZ R3, R22, R3, !PT ;  /* 0x0000000316037209 */ /* 0x000fe40007810000 */
[----:B------:R-:W-:Y:S02]  /*117f0*/  ISETP.LT.OR P0, PT, R0, 0x22, P0 ;  /* 0x000000220000780c */ /* 0x000fe40000701670 */
[----:B------:R-:W-:Y:S02]  /*11800*/  FMNMX.FTZ R2, R171, R2, !PT ;  /* 0x00000002ab027209 */ /* 0x000fe40007810000 */
[----:B------:R-:W-:Y:S02]  /*11810*/  FSEL R178, R70, -INF , !P2 ;  /* 0xff80000046b27808 */ /* 0x000fe40005000000 */
[----:B------:R-:W-:-:S02]  /*11820*/  ISETP.GT.AND P2, PT, R13, 0x28, P1 ;  /* 0x000000280d00780c */ /* 0x000fc40000f44270 */
[----:B------:R-:W-:Y:S02]  /*11830*/  FMNMX.FTZ R15, R12, R3, !PT ;  /* 0x000000030c0f7209 */ /* 0x000fe40007810000 */
[----:B------:R-:W-:Y:S02]  /*11840*/  FSEL R188, R71, -INF , !P0 ;  /* 0xff80000047bc7808 */ /* 0x000fe40004000000 */
[----:B------:R-:W-:Y:S01]  /*11850*/  FMNMX.FTZ R2, R181, R2, !PT ;  /* 0x00000002b5027209 */ /* 0x000fe20007810000 */
[----:B------:R-:W-:Y:S01]  /*11860*/  LDSM.16.MT88.4 R68, [R169+0x2000] ;  /* 0x00200000a944783b */ /* 0x000fe20000004200 */
[----:B------:R-:W-:Y:S02]  /*11870*/  ISETP.GT.AND P0, PT, R13, 0x29, P1 ;  /* 0x000000290d00780c */ /* 0x000fe40000f04270 */
[----:B------:R-:W-:Y:S02]  /*11880*/  ISETP.LT.OR P2, PT, R0, 0x29, P2 ;  /* 0x000000290000780c */ /* 0x000fe40001741670 */
[----:B------:R-:W-:-:S02]  /*11890*/  FMNMX.FTZ R15, R178, R15, !PT ;  /* 0x0000000fb20f7209 */ /* 0x000fc40007810000 */
[----:B------:R-:W-:Y:S02]  /*118a0*/  FMNMX.FTZ R2, R179, R2, !PT ;  /* 0x00000002b3027209 */ /* 0x000fe40007810000 */
[----:B------:R-:W-:Y:S02]  /*118b0*/  ISETP.LT.OR P0, PT, R0, 0x2a, P0 ;  /* 0x0000002a0000780c */ /* 0x000fe40000701670 */
[----:B------:R-:W-:Y:S02]  /*118c0*/  ISETP.GT.AND P3, PT, R13, 0x30, P1 ;  /* 0x000000300d00780c */ /* 0x000fe40000f64270 */
        /* <DEDUP_REMOVED lines=81> */
[----:B------:R-:W-:Y:S02]  /*11de0*/  FFMA.FTZ R183, R155, c[0x0][0x2d0], -R182 ;  /* 0x0000b4009bb77a23 */ /* 0x000fe400000108b6 */
[--C-:B------:R-:W-:Y:S02]  /*11df0*/  FFMA.FTZ R180, R180, c[0x0][0x2d0], -R175.reuse ;  /* 0x0000b400b4b47a23 */ /* 0x100fe400000108af */
[--C-:B------:R-:W-:Y:S01]  /*11e00*/  FFMA.FTZ R187, R154, c[0x0][0x2d0], -R175.reuse ;  /* 0x0000b4009abb7a23 */ /* 0x100fe200000108af */
[----:B------:R-:W3:Y:S01]  /*11e10*/  MUFU.EX2 R161, R161 ;  /* 0x000000a100a17308 */ /* 0x000ee20000000800 */
[----:B-----5:R-:W-:Y:S01]  /*11e20*/  F2FP.BF16.PACK_AB R101, R165, R166 ;  /* 0x000000a6a565723e */ /* 0x020fe200000010ff */
[----:B------:R-:W-:-:S02]  /*11e30*/  FFMA.FTZ R188, R152, c[0x0][0x2d0], -R175 ;  /* 0x0000b40098bc7a23 */ /* 0x000fc400000108af */
[----:B------:R-:W-:Y:S02]  /*11e40*/  FFMA.FTZ R182, R153, c[0x0][0x2d0], -R182 ;  /* 0x0000b40099b67a23 */ /* 0x000fe400000108b6 */
        /* <DEDUP_REMOVED lines=108> */
[C---:B------:R-:W-:Y:S01]  /*12510*/  F2FP.BF16.PACK_AB R5, R179.reuse, R178 ;  /* 0x000000b2b305723e */ /* 0x040fe200000010ff */
        /* <DEDUP_REMOVED lines=90> */
[----:B------:R-:W-:Y:S01]  /*12ac0*/  IMAD R3, R3, c[0x0][0x1e0], RZ ;  /* 0x0000780003037a24 */ /* 0x000fe200078e02ff */
[----:B------:R-:W-:-:S03]  /*12ad0*/  LEA R5, P0, R6, R236, 0x6 ;  /* 0x000000ec06057211 */ /* 0x000fc600078030ff */
[----:B------:R-:W-:Y:S01]  /*12ae0*/  IMAD R4, R4, c[0x0][0x1e4], R3 ;  /* 0x0000790004047a24 */ /* 0x000fe200078e0203 */
[----:B------:R-:W-:-:S03]  /*12af0*/  LEA R12, P2, R5, c[0x0][0x1c8], 0x1 ;  /* 0x00007200050c7a11 */ /* 0x000fc600078408ff */
[----:B------:R-:W-:-:S05]  /*12b00*/  IMAD.IADD R3, R7, 0x1, R4 ;  /* 0x0000000107037824 */ /* 0x000fca00078e0204 */
        /* <DEDUP_REMOVED lines=16> */
.L_x_1932:
[----:B------:R-:W-:Y:S05]  /*12c10*/  BSYNC B0 ;  /* 0x0000000000007941 */ /* 0x000fea0003800000 */
.L_x_1931:
[----:B------:R-:W-:Y:S01]  /*12c20*/  ISETP.NE.AND P0, PT, R220, 0x1, PT ;  /* 0x00000001dc00780c */ /* 0x000fe20003f05270 */
[----:B-1----:R-:W-:Y:S01]  /*12c30*/  IMAD.MOV.U32 R6, RZ, RZ, R224 ;  /* 0x000000ffff067224 */ /* 0x002fe200078e00e0 */
[----:B------:R-:W0:Y:S01]  /*12c40*/  LDGDEPBAR ;  /* 0x00000000000079af */ /* 0x000e220000000000 */
[----:B------:R-:W-:Y:S01]  /*12c50*/  IMAD.IADD R3, R226, 0x1, -R223 ;  /* 0x00000001e2037824 */ /* 0x000fe200078e0adf */
[----:B------:R-:W-:-:S09]  /*12c60*/  IADD3 R240, R8, -0x2, RZ ;  /* 0xfffffffe08f07810 */ /* 0x000fd20007ffe0ff */
        /* <DEDUP_REMOVED lines=16> */
.L_x_1935:
[----:B------:R-:W-:-:S13]  /*12d70*/  ISETP.NE.AND P0, PT, R4, 0x1, PT ;  /* 0x000000010400780c */ /* 0x000fda0003f05270 */
[----:B------:R-:W-:-:S05]  /*12d80*/  @P0 IMAD.HI.U32 R3, R7, c[0x0][0x330], RZ ;  /* 0x0000cc0007030a27 */ /* 0x000fca00078e00ff */
[----:B------:R-:W-:Y:S02]  /*12d90*/  @P0 SHF.R.U32.HI R7, RZ, c[0x0][0x334], R3 ;  /* 0x0000cd00ff070a19 */ /* 0x000fe40000011603 */
.L_x_1936:
[----:B------:R-:W-:Y:S05]  /*12da0*/  BSYNC B0 ;  /* 0x0000000000007941 */ /* 0x000fea0003800000 */
.L_x_1934:
[----:B------:R-:W-:-:S05]  /*12db0*/  IMAD R4, R7, R4, c[0x0][0x32c] ;  /* 0x0000cb0007047624 */ /* 0x000fca00078e0204 */
[----:B------:R-:W-:-:S04]  /*12dc0*/  IMNMX R5, R5, R4, PT ;  /* 0x0000000405057217 */ /* 0x000fc80003800200 */
.L_x_1933:
        /* <DEDUP_REMOVED lines=12> */
.L_x_1946:
[----:B------:R-:W-:Y:S04]  /*12e90*/  DEPBAR.LE SB0, 0x2 ;  /* 0x000080800000791a */ /* 0x000fe80000000000 */
[----:B------:R-:W-:Y:S01]  /*12ea0*/  WARPSYNC 0xffffffff ;  /* 0xffffffff00007948 */ /* 0x000fe20003800000 */
[----:B------:R-:W-:Y:S01]  /*12eb0*/  BAR.SYNC.DEFER_BLOCKING 0x0 ;  /* 0x0000000000007b1d */ /* 0x000fe20000010000 */
[----:B------:R-:W-:Y:S01]  /*12ec0*/  IMAD R9, R197, 0x6000, RZ ;  /* 0x00006000c5097824 */ /* 0x000fe200078e02ff */
[----:B------:R-:W-:Y:S02]  /*12ed0*/  ISETP.GE.AND P0, PT, R231, R240, PT ;  /* 0x000000f0e700720c */ /* 0x000fe40003f06270 */
[----:B------:R-:W-:Y:S01]  /*12ee0*/  ISETP.NE.AND P4, PT, R220, 0x1, PT ;  /* 0x00000001dc00780c */ /* 0x000fe20003f85270 */
[----:B------:R-:W-:Y:S04]  /*12ef0*/  IMAD.IADD R201, R194, 0x1, R9 ;  /* 0x00000001c2c97824 */ /* 0x000fe800078e0209 */
[C---:B------:R-:W-:Y:S01]  /*12f00*/  IMAD.IADD R200, R198.reuse, 0x1, R201 ;  /* 0x00000001c6c87824 */ /* 0x040fe200078e02c9 */
[----:B------:R-:W-:Y:S01]  /*12f10*/  IADD3 R202, R198, R201, R199 ;  /* 0x000000c9c6ca7210 */ /* 0x000fe20007ffe0c7 */
[----:B------:R-:W-:Y:S04]  /*12f20*/  IMAD.IADD R0, R199, 0x1, R201 ;  /* 0x00000001c7007824 */ /* 0x000fe800078e02c9 */
[----:B------:R-:W-:Y:S01]  /*12f30*/  @!P0 IADD3 R25, R240, -0x1, RZ ;  /* 0xfffffffff0198810 */ /* 0x000fe20007ffe0ff */
[----:B------:R-:W-:Y:S03]  /*12f40*/  @!P0 IMAD.MOV.U32 R2, RZ, RZ, c[0x0][0x208] ;  /* 0x00008200ff028624 */ /* 0x000fe600078e00ff */
[----:B------:R-:W-:Y:S01]  /*12f50*/  @!P0 SHF.R.S32.HI R26, RZ, 0x1f, R25 ;  /* 0x0000001fff1a8819 */ /* 0x000fe20000011419 */
[C---:B------:R-:W-:Y:S01]  /*12f60*/  @!P0 IMAD.WIDE.U32 R28, R25.reuse, c[0x0][0x208], RZ ;  /* 0x00008200191c8a25 */ /* 0x040fe200078e00ff */
[----:B------:R-:W-:Y:S03]  /*12f70*/  LDSM.16.M88.4 R148, [R196] ;  /* 0x00000000c494783b */ /* 0x000fe60000000200 */
[----:B------:R-:W-:Y:S01]  /*12f80*/  @!P0 IMAD R26, R26, c[0x0][0x208], RZ ;  /* 0x000082001a1a8a24 */ /* 0x000fe200078e02ff */
[----:B------:R-:W-:Y:S02]  /*12f90*/  ULDC UR4, c[0x0][0x324] ;  /* 0x0000c90000047ab9 */ /* 0x000fe40000000800 */
[----:B------:R-:W-:Y:S01]  /*12fa0*/  ULOP3.LUT UR4, URZ, UR4, URZ, 0x33, !UPT ;  /* 0x000000043f047292 */ /* 0x000fe2000f8e333f */
[----:B------:R-:W1:Y:S01]  /*12fb0*/  LDSM.16.M88.4 R152, [R201] ;  /* 0x00000000c998783b */ /* 0x000e620000000200 */
[----:B------:R-:W-:Y:S02]  /*12fc0*/  @!P0 IMAD R26, R25, c[0x0][0x20c], R26 ;  /* 0x00008300191a8a24 */ /* 0x000fe400078e021a */
[C---:B------:R-:W-:Y:S02]  /*12fd0*/  @!P0 IMAD.SHL.U32 R25, R28.reuse, 0x40, RZ ;  /* 0x000000401c198824 */ /* 0x040fe400078e00ff */
[----:B------:R-:W2:Y:S01]  /*12fe0*/  LDSM.16.M88.4 R156, [R201+0x800] ;  /* 0x00080000c99c783b */ /* 0x000ea20000000200 */
[----:B------:R-:W-:Y:S02]  /*12ff0*/  @!P0 IMAD.IADD R26, R29, 0x1, R26 ;  /* 0x000000011d1a8824 */ /* 0x000fe400078e021a */
[----:B------:R-:W-:Y:S01]  /*13000*/  @!P0 IADD3 R27, P3, R25, R232, RZ ;  /* 0x000000e8191b8210 */ /* 0x000fe20007f7e0ff */
[----:B------:R-:W-:Y:S01]  /*13010*/  @!P0 IMAD.MOV.U32 R29, RZ, RZ, c[0x0][0x20c] ;  /* 0x00008300ff1d8624 */ /* 0x000fe200078e00ff */
[----:B------:R-:W3:Y:S01]  /*13020*/  LDSM.16.M88.4 R160, [R201+0x1000] ;  /* 0x00100000c9a0783b */ /* 0x000ee20000000200 */
[----:B------:R-:W-:Y:S02]  /*13030*/  @!P0 SHF.L.U64.HI R26, R28, 0x6, R26 ;  /* 0x000000061c1a8819 */ /* 0x000fe4000001021a */
[C---:B------:R-:W-:Y:S02]  /*13040*/  @!P0 LEA R32, P2, R27.reuse, c[0x0][0x1f8], 0x1 ;  /* 0x00007e001b208a11 */ /* 0x040fe400078408ff */
[----:B------:R-:W4:Y:S01]  /*13050*/  LDSM.16.M88.4 R164, [R201+0x1800] ;  /* 0x00180000c9a4783b */ /* 0x000f220000000200 */
[----:B------:R-:W-:Y:S01]  /*13060*/  @!P0 IMAD.X R24, R26, 0x1, R227, P3 ;  /* 0x000000011a188824 */ /* 0x000fe200018e06e3 */
[----:B------:R-:W-:Y:S03]  /*13070*/  @!P0 LEA R25, P1, R2, R25, 0x5 ;  /* 0x0000001902198211 */ /* 0x000fe600078228ff */
[----:B------:R-:W-:Y:S01]  /*13080*/  LDSM.16.M88.4 R168, [R193] ;  /* 0x00000000c1a8783b */ /* 0x000fe20000000200 */
[----:B------:R-:W-:Y:S02]  /*13090*/  @!P0 LEA.HI.X R33, R27, c[0x0][0x1fc], R24, 0x1, P2 ;  /* 0x00007f001b218a11 */ /* 0x000fe400010f0c18 */
[----:B------:R-:W-:Y:S02]  /*130a0*/  @!P0 ISETP.GE.AND P2, PT, R228, c[0x0][0x1d4], PT ;  /* 0x00007500e4008a0c */ /* 0x000fe40003f46270 */
[----:B------:R-:W-:Y:S01]  /*130b0*/  LDSM.16.M88.4 R172, [R200+0x800] ;  /* 0x00080000c8ac783b */ /* 0x000fe20000000200 */
[----:B------:R-:W-:Y:S02]  /*130c0*/  @!P0 LEA.HI.X R2, R2, R26, R29, 0x5, P1 ;  /* 0x0000001a02028211 */ /* 0x000fe400008f2c1d */
[----:B------:R-:W-:Y:S02]  /*130d0*/  @!P0 ISETP.GE.AND P1, PT, R212, c[0x0][0x1d4], PT ;  /* 0x00007500d4008a0c */ /* 0x000fe40003f26270 */
[----:B------:R-:W-:Y:S01]  /*130e0*/  LDSM.16.M88.4 R176, [R200+0x1000] ;  /* 0x00100000c8b0783b */ /* 0x000fe20000000200 */
[----:B------:R-:W-:Y:S05]  /*130f0*/  @!P0 IADD3 R24, P3, R25, R232, RZ ;  /* 0x000000e819188210 */ /* 0x000fea0007f7e0ff */
[----:B------:R-:W-:Y:S01]  /*13100*/  @!P0 IMAD.X R25, R2, 0x1, R227, P3 ;  /* 0x0000000102198824 */ /* 0x000fe200018e06e3 */
[----:B------:R-:W-:Y:S01]  /*13110*/  @!P0 LEA R242, P3, R24, c[0x0][0x1f8], 0x1 ;  /* 0x00007e0018f28a11 */ /* 0x000fe200078608ff */
[----:B------:R-:W-:Y:S01]  /*13120*/  @!P0 IMAD R2, R234, 0x6000, R10 ;  /* 0x00006000ea028824 */ /* 0x000fe200078e020a */
[C---:B-1----:R-:W-:Y:S03]  /*13130*/  HMMA.16816.F32.BF16 R4, R148.reuse, R152, RZ ;  /* 0x000000989404723c */ /* 0x042fe600000418ff */
[----:B------:R-:W-:Y:S05]  /*13140*/  @!P0 LEA.HI.X R243, R24, c[0x0][0x1fc], R25, 0x1, P3 ;  /* 0x00007f0018f38a11 */ /* 0x000fea00018f0c19 */
        /* <DEDUP_REMOVED lines=13> */
[----:B------:R3:W-:Y:S05]  /*13220*/  @!P0 LDGSTS.E.BYPASS.LTC128B.128 [R2+0x1000], [R242.64], !P2 ;  /* 0x01000000f2028fae */ /* 0x0007ea000d101d48 */
[----:B------:R3:W-:Y:S05]  /*13230*/  @!P0 LDGSTS.E.BYPASS.LTC128B.128 [R2+0x3000], [R242.64+0x80], !P1 ;  /* 0x03000080f2028fae */ /* 0x0007ea000c901d48 */
[----:B------:R3:W-:Y:S01]  /*13240*/  @!P0 LDGSTS.E.BYPASS.LTC128B.128 [R2+0x5000], [R242.64+0x100], !P5 ;  /* 0x05000100f2028fae */ /* 0x0007e2000e901d48 */
[C---:B------:R-:W-:Y:S02]  /*13250*/  ISETP.GE.AND P0, PT, R234.reuse, 0x1, PT ;  /* 0x00000001ea00780c */ /* 0x040fe40003f06270 */
[----:B------:R-:W-:Y:S02]  /*13260*/  IADD3 R234, R234, 0x1, RZ ;  /* 0x00000001eaea7810 */ /* 0x000fe40007ffe0ff */
[----:B------:R-:W-:Y:S02]  /*13270*/  LDSM.16.M88.4 R180, [R192] ;  /* 0x00000000c0b4783b */ /* 0x000fe40000000200 */
[----:B------:R-:W-:Y:S03]  /*13280*/  SEL R234, R234, RZ, !P0 ;  /* 0x000000ffeaea7207 */ /* 0x000fe60004000000 */
[----:B------:R-:W5:Y:S01]  /*13290*/  LDSM.16.M88.4 R184, [R0] ;  /* 0x0000000000b8783b */ /* 0x000f620000000200 */
[C---:B----4-:R-:W-:Y:S04]  /*132a0*/  HMMA.16816.F32.BF16 R32, R148.reuse, R164, RZ ;  /* 0x000000a49420723c */ /* 0x050fe800000418ff */
[----:B------:R-:W4:Y:S04]  /*132b0*/  LDSM.16.M88.4 R188, [R0+0x800] ;  /* 0x0008000000bc783b */ /* 0x000f280000000200 */
[----:B------:R-:W-:Y:S01]  /*132c0*/  HMMA.16816.F32.BF16 R36, R148, R166, RZ ;  /* 0x000000a69424723c */ /* 0x000fe200000418ff */
[----:B------:R-:W2:Y:S05]  /*132d0*/  LDSM.16.M88.4 R160, [R0+0x1000] ;  /* 0x0010000000a0783b */ /* 0x000eaa0000000200 */
[----:B------:R-:W2:Y:S01]  /*132e0*/  LDSM.16.M88.4 R148, [R0+0x1800] ;  /* 0x001800000094783b */ /* 0x000ea20000000200 */
[----:B---3--:R-:W-:Y:S01]  /*132f0*/  IMAD.IADD R2, R199, 0x1, R200 ;  /* 0x00000001c7027824 */ /* 0x008fe200078e02c8 */
[C---:B-1----:R-:W-:Y:S03]  /*13300*/  HMMA.16816.F32.BF16 R4, R168.reuse, R152, R4 ;  /* 0x00000098a804723c */ /* 0x042fe60000041804 */
[----:B------:R-:W0:Y:S05]  /*13310*/  LDGDEPBAR ;  /* 0x00000000000079af */ /* 0x000e2a0000000000 */
[C---:B------:R-:W-:Y:S01]  /*13320*/  HMMA.16816.F32.BF16 R12, R168.reuse, R154, R12 ;  /* 0x0000009aa80c723c */ /* 0x040fe2000004180c */
[----:B------:R-:W-:Y:S05]  /*13330*/  LDSM.16.M88.4 R152, [R147] ;  /* 0x000000009398783b */ /* 0x000fea0000000200 */
[----:B------:R-:W1:Y:S02]  /*13340*/  LDSM.16.M88.4 R164, [R2] ;  /* 0x0000000002a4783b */ /* 0x000e640000000200 */
[C---:B------:R-:W-:Y:S08]  /*13350*/  HMMA.16816.F32.BF16 R16, R168.reuse, R172, R16 ;  /* 0x000000aca810723c */ /* 0x040ff00000041810 */
[C---:B------:R-:W-:Y:S01]  /*13360*/  HMMA.16816.F32.BF16 R20, R168.reuse, R174, R20 ;  /* 0x000000aea814723c */ /* 0x040fe20000041814 */
[----:B------:R-:W3:Y:S07]  /*13370*/  LDSM.16.M88.4 R172, [R2+0x800] ;  /* 0x0008000002ac783b */ /* 0x000eee0000000200 */
[C---:B------:R-:W-:Y:S08]  /*13380*/  HMMA.16816.F32.BF16 R24, R168.reuse, R176, R24 ;  /* 0x000000b0a818723c */ /* 0x040ff00000041818 */
[C---:B------:R-:W-:Y:S01]  /*13390*/  HMMA.16816.F32.BF16 R28, R168.reuse, R178, R28 ;  /* 0x000000b2a81c723c */ /* 0x040fe2000004181c */
[----:B------:R-:W1:Y:S07]  /*133a0*/  LDSM.16.M88.4 R176, [R2+0x1000] ;  /* 0x0010000002b0783b */ /* 0x000e6e0000000200 */
[C---:B--2---:R-:W-:Y:S08]  /*133b0*/  HMMA.16816.F32.BF16 R32, R168.reuse, R156, R32 ;  /* 0x0000009ca820723c */ /* 0x044ff00000041820 */
[----:B------:R-:W-:Y:S01]  /*133c0*/  HMMA.16816.F32.BF16 R36, R168, R158, R36 ;  /* 0x0000009ea824723c */ /* 0x000fe20000041824 */
[----:B------:R-:W2:Y:S05]  /*133d0*/  LDSM.16.M88.4 R156, [R2+0x1800] ;  /* 0x00180000029c783b */ /* 0x000eaa0000000200 */
[----:B------:R-:W-:Y:S02]  /*133e0*/  LDSM.16.M88.4 R168, [R196+0x4000] ;  /* 0x00400000c4a8783b */ /* 0x000fe40000000200 */
[C---:B-----5:R-:W-:Y:S08]  /*133f0*/  HMMA.16816.F32.BF16 R4, R180.reuse, R184, R4 ;  /* 0x000000b8b404723c */ /* 0x060ff00000041804 */
[C---:B------:R-:W-:Y:S01]  /*13400*/  HMMA.16816.F32.BF16 R12, R180.reuse, R186, R12 ;  /* 0x000000bab40c723c */ /* 0x040fe2000004180c */
[----:B------:R-:W5:Y:S07]  /*13410*/  LDSM.16.M88.4 R184, [R201+0x2000] ;  /* 0x00200000c9b8783b */ /* 0x000f6e0000000200 */
[C---:B----4-:R-:W-:Y:S08]  /*13420*/  HMMA.16816.F32.BF16 R16, R180.reuse, R188, R16 ;  /* 0x000000bcb410723c */ /* 0x050ff00000041810 */
[C---:B------:R-:W-:Y:S01]  /*13430*/  HMMA.16816.F32.BF16 R20, R180.reuse, R190, R20 ;  /* 0x000000beb414723c */ /* 0x040fe20000041814 */
[----:B------:R-:W4:Y:S07]  /*13440*/  LDSM.16.M88.4 R188, [R201+0x2800] ;  /* 0x00280000c9bc783b */ /* 0x000f2e0000000200 */
[C---:B------:R-:W-:Y:S08]  /*13450*/  HMMA.16816.F32.BF16 R24, R180.reuse, R160, R24 ;  /* 0x000000a0b418723c */ /* 0x040ff00000041818 */
[C---:B------:R-:W-:Y:S01]  /*13460*/  HMMA.16816.F32.BF16 R28, R180.reuse, R162, R28 ;  /* 0x000000a2b41c723c */ /* 0x040fe2000004181c */
[----:B------:R-:W2:Y:S07]  /*13470*/  LDSM.16.M88.4 R160, [R201+0x3000] ;  /* 0x00300000c9a0783b */ /* 0x000eae0000000200 */
[C---:B------:R-:W-:Y:S08]  /*13480*/  HMMA.16816.F32.BF16 R32, R180.reuse, R148, R32 ;  /* 0x00000094b420723c */ /* 0x040ff00000041820 */
[----:B------:R-:W-:Y:S01]  /*13490*/  HMMA.16816.F32.BF16 R36, R180, R150, R36 ;  /* 0x00000096b424723c */ /* 0x000fe20000041824 */
[----:B------:R-:W2:Y:S05]  /*134a0*/  LDSM.16.M88.4 R148, [R201+0x3800] ;  /* 0x00380000c994783b */ /* 0x000eaa0000000200 */
[----:B------:R-:W-:Y:S02]  /*134b0*/  LDSM.16.M88.4 R180, [R200+0x2800] ;  /* 0x00280000c8b4783b */ /* 0x000fe40000000200 */
[C---:B-1----:R-:W-:Y:S08]  /*134c0*/  HMMA.16816.F32.BF16 R4, R152.reuse, R164, R4 ;  /* 0x000000a49804723c */ /* 0x042ff00000041804 */
[C---:B------:R-:W-:Y:S01]  /*134d0*/  HMMA.16816.F32.BF16 R12, R152.reuse, R166, R12 ;  /* 0x000000a6980c723c */ /* 0x040fe2000004180c */
[----:B------:R-:W-:Y:S07]  /*134e0*/  LDSM.16.M88.4 R164, [R193+0x4000] ;  /* 0x00400000c1a4783b */ /* 0x000fee0000000200 */
[C---:B---3--:R-:W-:Y:S08]  /*134f0*/  HMMA.16816.F32.BF16 R16, R152.reuse, R172, R16 ;  /* 0x000000ac9810723c */ /* 0x048ff00000041810 */
[C---:B------:R-:W-:Y:S01]  /*13500*/  HMMA.16816.F32.BF16 R20, R152.reuse, R174, R20 ;  /* 0x000000ae9814723c */ /* 0x040fe20000041814 */
[----:B------:R-:W1:Y:S07]  /*13510*/  LDSM.16.M88.4 R172, [R200+0x2000] ;  /* 0x00200000c8ac783b */ /* 0x000e6e0000000200 */
[C---:B------:R-:W-:Y:S08]  /*13520*/  HMMA.16816.F32.BF16 R24, R152.reuse, R176, R24 ;  /* 0x000000b09818723c */ /* 0x040ff00000041818 */
[C---:B------:R-:W-:Y:S01]  /*13530*/  HMMA.16816.F32.BF16 R28, R152.reuse, R178, R28 ;  /* 0x000000b2981c723c */ /* 0x040fe2000004181c */
[----:B------:R-:W3:Y:S07]  /*13540*/  LDSM.16.M88.4 R176, [R200+0x3000] ;  /* 0x00300000c8b0783b */ /* 0x000eee0000000200 */
        /* <DEDUP_REMOVED lines=71> */
[----:B------:R1:W4:Y:S07]  /*139c0*/  LDSM.16.M88.4 R172, [R2+0x4000] ;  /* 0x0040000002ac783b */ /* 0x00032e0000000200 */
[C---:B------:R-:W-:Y:S08]  /*139d0*/  HMMA.16816.F32.BF16 R16, R156.reuse, R180, R16 ;  /* 0x000000b49c10723c */ /* 0x040ff00000041810 */
[C---:B------:R-:W-:Y:S01]  /*139e0*/  HMMA.16816.F32.BF16 R20, R156.reuse, R182, R20 ;  /* 0x000000b69c14723c */ /* 0x040fe20000041814 */
[----:B------:R-:W4:Y:S07]  /*139f0*/  LDSM.16.M88.4 R180, [R202+0x4800] ;  /* 0x00480000cab4783b */ /* 0x000f2e0000000200 */
[C---:B---3--:R-:W-:Y:S04]  /*13a00*/  HMMA.16816.F32.BF16 R24, R156.reuse, R176, R24 ;  /* 0x000000b09c18723c */ /* 0x048fe80000041818 */
[----:B-1----:R-:W-:Y:S04]  /*13a10*/  IMAD.IADD R2, R213, 0x1, R224 ;  /* 0x00000001d5027824 */ /* 0x002fe800078e02e0 */
[C---:B------:R-:W-:Y:S01]  /*13a20*/  HMMA.16816.F32.BF16 R28, R156.reuse, R178, R28 ;  /* 0x000000b29c1c723c */ /* 0x040fe2000004181c */
[----:B------:R-:W1:Y:S07]  /*13a30*/  LDSM.16.M88.4 R176, [R202+0x5000] ;  /* 0x00500000cab0783b */ /* 0x000e6e0000000200 */
[C---:B--2---:R-:W-:Y:S08]  /*13a40*/  HMMA.16816.F32.BF16 R32, R156.reuse, R152, R32 ;  /* 0x000000989c20723c */ /* 0x044ff00000041820 */
[----:B------:R-:W-:Y:S01]  /*13a50*/  HMMA.16816.F32.BF16 R36, R156, R154, R36 ;  /* 0x0000009a9c24723c */ /* 0x000fe20000041824 */
[----:B------:R-:W2:Y:S07]  /*13a60*/  LDSM.16.M88.4 R152, [R202+0x5800] ;  /* 0x00580000ca98783b */ /* 0x000eae0000000200 */
[C---:B-----5:R-:W-:Y:S08]  /*13a70*/  HMMA.16816.F32.BF16 R4, R168.reuse, R184, R4 ;  /* 0x000000b8a804723c */ /* 0x060ff00000041804 */
[C---:B------:R-:W-:Y:S08]  /*13a80*/  HMMA.16816.F32.BF16 R12, R168.reuse, R186, R12 ;  /* 0x000000baa80c723c */ /* 0x040ff0000004180c */
[C---:B----4-:R-:W-:Y:S07]  /*13a90*/  HMMA.16816.F32.BF16 R16, R168.reuse, R188, R16 ;  /* 0x000000bca810723c */ /* 0x050fee0000041810 */
[----:B------:R-:W-:Y:S01]  /*13aa0*/  IMAD.SHL.U32 R189, R240, 0x40, RZ ;  /* 0x00000040f0bd7824 */ /* 0x000fe200078e00ff */
[C---:B------:R-:W-:Y:S08]  /*13ab0*/  HMMA.16816.F32.BF16 R20, R168.reuse, R190, R20 ;  /* 0x000000bea814723c */ /* 0x040ff00000041814 */
[C---:B------:R-:W-:Y:S08]  /*13ac0*/  HMMA.16816.F32.BF16 R24, R168.reuse, R160, R24 ;  /* 0x000000a0a818723c */ /* 0x040ff00000041818 */
[C---:B------:R-:W-:Y:S08]  /*13ad0*/  HMMA.16816.F32.BF16 R28, R168.reuse, R162, R28 ;  /* 0x000000a2a81c723c */ /* 0x040ff0000004181c */
[C---:B------:R-:W-:Y:S08]  /*13ae0*/  HMMA.16816.F32.BF16 R32, R168.reuse, R148, R32 ;  /* 0x00000094a820723c */ /* 0x040ff00000041820 */
[----:B------:R-:W-:Y:S08]  /*13af0*/  HMMA.16816.F32.BF16 R36, R168, R150, R36 ;  /* 0x00000096a824723c */ /* 0x000ff00000041824 */
[C---:B------:R-:W-:Y:S08]  /*13b00*/  HMMA.16816.F32.BF16 R4, R164.reuse, R172, R4 ;  /* 0x000000aca404723c */ /* 0x040ff00000041804 */
[C---:B------:R-:W-:Y:S08]  /*13b10*/  HMMA.16816.F32.BF16 R12, R164.reuse, R174, R12 ;  /* 0x000000aea40c723c */ /* 0x040ff0000004180c */
[C---:B------:R-:W-:Y:S07]  /*13b20*/  HMMA.16816.F32.BF16 R16, R164.reuse, R180, R16 ;  /* 0x000000b4a410723c */ /* 0x040fee0000041810 */
[----:B------:R-:W-:Y:S01]  /*13b30*/  @P4 IMAD.HI.U32 R180, R2, c[0x0][0x2c8], RZ ;  /* 0x0000b20002b44a27 */ /* 0x000fe200078e00ff */
[C---:B------:R-:W-:Y:S04]  /*13b40*/  HMMA.16816.F32.BF16 R20, R164.reuse, R182, R20 ;  /* 0x000000b6a414723c */ /* 0x040fe80000041814 */
[----:B------:R-:W-:Y:S02]  /*13b50*/  @P4 SHF.R.U32.HI R2, RZ, c[0x0][0x2cc], R180 ;  /* 0x0000b300ff024a19 */ /* 0x000fe400000116b4 */
[----:B------:R-:W-:Y:S02]  /*13b60*/  ISETP.GE.AND P4, PT, R205, 0x1, PT ;  /* 0x00000001cd00780c */ /* 0x000fe40003f86270 */
[C---:B-1----:R-:W-:Y:S01]  /*13b70*/  HMMA.16816.F32.BF16 R24, R164.reuse, R176, R24 ;  /* 0x000000b0a418723c */ /* 0x042fe20000041818 */
[----:B------:R-:W1:Y:S03]  /*13b80*/  SHFL.IDX PT, R181, R2, RZ, 0x1c1f ;  /* 0x001c1fff02b57589 */ /* 0x000e6600000e0000 */
[----:B------:R-:W-:Y:S04]  /*13b90*/  IADD3 R180, -R218, 0x1, -R189 ;  /* 0x00000001dab47810 */ /* 0x000fe80007ffe9bd */
[C---:B------:R-:W-:Y:S04]  /*13ba0*/  HMMA.16816.F32.BF16 R28, R164.reuse, R178, R28 ;  /* 0x000000b2a41c723c */ /* 0x040fe8000004181c */
[----:B------:R-:W-:Y:S04]  /*13bb0*/  IADD3 R180, -R223, R180, R226 ;  /* 0x000000b4dfb47210 */ /* 0x000fe80007ffe1e2 */
[C---:B--2---:R-:W-:Y:S04]  /*13bc0*/  HMMA.16816.F32.BF16 R32, R164.reuse, R152, R32 ;  /* 0x00000098a420723c */ /* 0x044fe80000041820 */
[C---:B------:R-:W-:Y:S02]  /*13bd0*/  IADD3 R182, R180.reuse, c[0x0][0x328], RZ ;  /* 0x0000ca00b4b67a10 */ /* 0x040fe40007ffe0ff */
[----:B------:R-:W-:Y:S02]  /*13be0*/  IADD3 R180, R180, UR4, RZ ;  /* 0x00000004b4b47c10 */ /* 0x000fe4000fffe0ff */
[----:B------:R-:W-:Y:S04]  /*13bf0*/  HMMA.16816.F32.BF16 R36, R164, R154, R36 ;  /* 0x0000009aa424723c */ /* 0x000fe80000041824 */
[--C-:B-1----:R-:W-:Y:S02]  /*13c00*/  IMAD.IADD R186, R182, 0x1, R181.reuse ;  /* 0x00000001b6ba7824 */ /* 0x102fe400078e02b5 */
[----:B------:R-:W-:Y:S02]  /*13c10*/  IMAD.IADD R184, R180, 0x1, R181 ;  /* 0x00000001b4b87824 */ /* 0x000fe400078e02b5 */
        /* <DEDUP_REMOVED lines=14> */
.L_x_1940:
[----:B------:R-:W-:Y:S04]  /*13d00*/  MOV R0, c[0x0][0x32c] ;  /* 0x0000cb0000007a02 */ /* 0x000fe80000000f00 */
[----:B------:R-:W-:Y:S11]  /*13d10*/  ISETP.NE.AND P0, PT, R0, 0x1, PT ;  /* 0x000000010000780c */ /* 0x000ff60003f05270 */
[----:B------:R-:W-:Y:S02]  /*13d20*/  @!UPT UIADD3 URZ, URZ, URZ, URZ ;  /* 0x0000003f3f3ff290 */ /* 0x000fe4000fffe03f */
[----:B------:R-:W-:Y:S05]  /*13d30*/  @P0 IMAD.HI.U32 R0, R148, c[0x0][0x330], RZ ;  /* 0x0000cc0094000a27 */ /* 0x000fea00078e00ff */
[----:B------:R-:W-:Y:S02]  /*13d40*/  @P0 SHF.R.U32.HI R148, RZ, c[0x0][0x334], R0 ;  /* 0x0000cd00ff940a19 */ /* 0x000fe40000011600 */
.L_x_1941:
[----:B------:R-:W-:Y:S05]  /*13d50*/  BSYNC B0 ;  /* 0x0000000000007941 */ /* 0x000fea0003800000 */
.L_x_1939:
[----:B------:R-:W-:Y:S04]  /*13d60*/  IMAD R151, R148, c[0x0][0x32c], -R189 ;  /* 0x0000cb0094977a24 */ /* 0x000fe800078e0abd */
[----:B------:R-:W-:Y:S05]  /*13d70*/  IMAD.IADD R151, R151, 0x1, -R218 ;  /* 0x0000000197977824 */ /* 0x000fea00078e0ada */
[----:B------:R-:W-:Y:S02]  /*13d80*/  IADD3 R149, R151, c[0x0][0x32c], RZ ;  /* 0x0000cb0097957a10 */ /* 0x000fe40007ffe0ff */
[----:B------:R-:W-:Y:S02]  /*13d90*/  IMNMX R184, R184, R151, !PT ;  /* 0x00000097b8b87217 */ /* 0x000fe40007800200 */
[----:B------:R-:W-:Y:S02]  /*13da0*/  IMNMX R186, R186, R149, PT ;  /* 0x00000095baba7217 */ /* 0x000fe40003800200 */
.L_x_1938:
        /* <DEDUP_REMOVED lines=66> */
.L_x_1944:
[----:B------:R-:W-:Y:S04]  /*141d0*/  MOV R4, c[0x0][0x32c] ;  /* 0x0000cb0000047a02 */ /* 0x000fe80000000f00 */
[----:B------:R-:W-:Y:S11]  /*141e0*/  ISETP.NE.AND P0, PT, R4, 0x1, PT ;  /* 0x000000010400780c */ /* 0x000ff60003f05270 */
[----:B------:R-:W-:Y:S02]  /*141f0*/  @!UPT UIADD3 URZ, URZ, URZ, URZ ;  /* 0x0000003f3f3ff290 */ /* 0x000fe4000fffe03f */
[----:B------:R-:W-:Y:S05]  /*14200*/  @P0 IMAD.HI.U32 R4, R12, c[0x0][0x330], RZ ;  /* 0x0000cc000c040a27 */ /* 0x000fea00078e00ff */
[----:B------:R-:W-:Y:S02]  /*14210*/  @P0 SHF.R.U32.HI R12, RZ, c[0x0][0x334], R4 ;  /* 0x0000cd00ff0c0a19 */ /* 0x000fe40000011604 */
.L_x_1945:
[----:B------:R-:W-:Y:S05]  /*14220*/  BSYNC B0 ;  /* 0x0000000000007941 */ /* 0x000fea0003800000 */
.L_x_1943:
[----:B------:R-:W-:Y:S04]  /*14230*/  IMAD R189, R12, c[0x0][0x32c], -R189 ;  /* 0x0000cb000cbd7a24 */ /* 0x000fe800078e0abd */
[----:B------:R-:W-:Y:S05]  /*14240*/  IMAD.IADD R189, R189, 0x1, -R218 ;  /* 0x00000001bdbd7824 */ /* 0x000fea00078e0ada */
[----:B------:R-:W-:Y:S02]  /*14250*/  IADD3 R17, R189, c[0x0][0x32c], RZ ;  /* 0x0000cb00bd117a10 */ /* 0x000fe40007ffe0ff */
[----:B------:R-:W-:Y:S02]  /*14260*/  IMNMX R2, R2, R189, !PT ;  /* 0x000000bd02027217 */ /* 0x000fe40007800200 */
[----:B------:R-:W-:Y:S02]  /*14270*/  IMNMX R0, R0, R17, PT ;  /* 0x0000001100007217 */ /* 0x000fe40003800200 */
.L_x_1942:
        /* <DEDUP_REMOVED lines=23> */
[----:B------:R-:W-:Y:S02]  /*143f0*/  FMNMX.FTZ R7, R12, R7, !PT ;  /* 0x000000070c077209 */ /* 0x000fe40007810000 */
[----:B------:R-:W-:Y:S02]  /*14400*/  ISETP.LT.OR P2, PT, R0, 0xa, P0 ;  /* 0x0000000a0000780c */ /* 0x000fe40000741670 */
[----:B------:R-:W-:Y:S02]  /*14410*/  FMNMX.FTZ R4, R185, R4, !PT ;  /* 0x00000004b9047209 */ /* 0x000fe40007810000 */
[----:B------:R-:W-:Y:S02]  /*14420*/  ISETP.GT.AND P0, PT, R2, 0x11, P1 ;  /* 0x000000110200780c */ /* 0x000fe40000f04270 */
[----:B------:R-:W-:Y:S02]  /*14430*/  FSEL R6, R15, -INF , !P2 ;  /* 0xff8000000f067808 */ /* 0x000fe40005000000 */
[----:B------:R-:W-:Y:S02]  /*14440*/  ISETP.LT.OR P2, PT, R0, 0x11, P4 ;  /* 0x000000110000780c */ /* 0x000fe40002741670 */
[----:B------:R-:W-:Y:S02]  /*14450*/  FMNMX.FTZ R7, R14, R7, !PT ;  /* 0x000000070e077209 */ /* 0x000fe40007810000 */
        /* <DEDUP_REMOVED lines=36> */
[----:B------:R-:W-:Y:S02]  /*146a0*/  ISETP.GT.AND P0, PT, R2, 0x31, P1 ;  /* 0x000000310200780c */ /* 0x000fe40000f04270 */
[----:B------:R-:W-:Y:S02]  /*146b0*/  ISETP.LT.OR P3, PT, R0, 0x31, P3 ;  /* 0x000000310000780c */ /* 0x000fe40001f61670 */
[----:B------:R-:W-:Y:S02]  /*146c0*/  FMNMX.FTZ R15, R184, R15, !PT ;  /* 0x0000000fb80f7209 */ /* 0x000fe40007810000 */
[----:B------:R-:W-:Y:S02]  /*146d0*/  FSEL R158, R34, -INF , !P3 ;  /* 0xff800000229e7808 */ /* 0x000fe40005800000 */
[----:B------:R-:W-:Y:S02]  /*146e0*/  FMNMX.FTZ R15, R162, R15, !PT ;  /* 0x0000000fa20f7209 */ /* 0x000fe40007810000 */
[----:B------:R-:W-:Y:S02]  /*146f0*/  ISETP.LT.OR P2, PT, R0, 0x32, P0 ;  /* 0x000000320000780c */ /* 0x000fe40000741670 */
[----:B------:R-:W-:Y:S02]  /*14700*/  ISETP.GT.AND P4, PT, R2, 0x38, P1 ;  /* 0x000000380200780c */ /* 0x000fe40000f84270 */
[----:B------:R-:W-:Y:S02]  /*14710*/  FSEL R156, R35, -INF , !P2 ;  /* 0xff800000239c7808 */ /* 0x000fe40005000000 */
[----:B------:R-:W-:Y:S02]  /*14720*/  FMNMX.FTZ R15, R158, R15, !PT ;  /* 0x0000000f9e0f7209 */ /* 0x000fe40007810000 */
[----:B------:R-:W-:Y:S02]  /*14730*/  ISETP.GT.AND P0, PT, R2, 0x39, P1 ;  /* 0x000000390200780c */ /* 0x000fe40000f04270 */
[----:B------:R-:W-:Y:S02]  /*14740*/  ISETP.LT.OR P1, PT, R0, 0x39, P4 ;  /* 0x000000390000780c */ /* 0x000fe40002721670 */
[----:B------:R-:W-:Y:S02]  /*14750*/  FMNMX.FTZ R15, R156, R15, !PT ;  /* 0x0000000f9c0f7209 */ /* 0x000fe40007810000 */
[----:B------:R-:W-:Y:S02]  /*14760*/  FSEL R154, R38, -INF , !P1 ;  /* 0xff800000269a7808 */ /* 0x000fe40004800000 */
        /* <DEDUP_REMOVED lines=356> */
[C---:B------:R-:W-:Y:S04]  /*15db0*/  HMMA.16816.F32.BF16 R120, R148.reuse, R124, R32 ;  /* 0x0000007c9478723c */ /* 0x040fe80000041820 */
[----:B------:R-:W-:Y:S04]  /*15dc0*/  @P0 SHF.R.S32.HI R3, RZ, 0x1f, R20 ;  /* 0x0000001fff030819 */ /* 0x000fe80000011414 */
[C---:B------:R-:W-:Y:S04]  /*15dd0*/  HMMA.16816.F32.BF16 R124, R148.reuse, R126, R36 ;  /* 0x0000007e947c723c */ /* 0x040fe80000041824 */
[----:B------:R-:W-:Y:S04]  /*15de0*/  @P0 IMAD R3, R3, c[0x0][0x1e0], RZ ;  /* 0x0000780003030a24 */ /* 0x000fe800078e02ff */
[C---:B------:R-:W-:Y:S04]  /*15df0*/  HMMA.16816.F32.BF16 R40, R148.reuse, R152, R40 ;  /* 0x000000989428723c */ /* 0x040fe80000041828 */
[C---:B------:R-:W-:Y:S02]  /*15e00*/  @P0 IMAD R3, R20.reuse, c[0x0][0x1e4], R3 ;  /* 0x0000790014030a24 */ /* 0x040fe400078e0203 */
[----:B------:R-:W-:Y:S02]  /*15e10*/  @P0 IMAD.WIDE.U32 R20, R20, c[0x0][0x1e0], RZ ;  /* 0x0000780014140a25 */ /* 0x000fe400078e00ff */
        /* <DEDUP_REMOVED lines=8> */
[C---:B--2---:R-:W-:Y:S08]  /*15ea0*/  HMMA.16816.F32.BF16 R72, R148.reuse, R12, R72 ;  /* 0x0000000c9448723c */ /* 0x044ff00000041848 */
[C---:B------:R-:W-:Y:S01]  /*15eb0*/  HMMA.16816.F32.BF16 R76, R148.reuse, R14, R76 ;  /* 0x0000000e944c723c */ /* 0x040fe2000004184c */
[----:B------:R2:W3:Y:S07]  /*15ec0*/  LDSM.16.MT88.4 R12, [R9+0x5800] ;  /* 0x00580000090c783b */ /* 0x0004ee0000004200 */
[C---:B----4-:R-:W-:Y:S07]  /*15ed0*/  HMMA.16816.F32.BF16 R80, R148.reuse, R16, R80 ;  /* 0x000000109450723c */ /* 0x050fee0000041850 */
[----:B------:R-:W-:Y:S01]  /*15ee0*/  @P0 IADD3 R17, R21, R3, RZ ;  /* 0x0000000315110210 */ /* 0x000fe20007ffe0ff */
[C---:B------:R-:W-:Y:S01]  /*15ef0*/  HMMA.16816.F32.BF16 R84, R148.reuse, R18, R84 ;  /* 0x000000129454723c */ /* 0x040fe20000041854 */
[----:B------:R-:W-:Y:S03]  /*15f00*/  @P0 MOV R16, c[0x0][0x1e0] ;  /* 0x0000780000100a02 */ /* 0x000fe60000000f00 */
[C---:B------:R-:W-:Y:S02]  /*15f10*/  @P0 SHF.L.U32 R3, R20.reuse, 0x6, RZ ;  /* 0x0000000614030819 */ /* 0x040fe400000006ff */
[----:B------:R-:W-:Y:S02]  /*15f20*/  @P0 SHF.L.U64.HI R17, R20, 0x6, R17 ;  /* 0x0000000614110819 */ /* 0x000fe40000010211 */
[----:B------:R-:W-:Y:S01]  /*15f30*/  @P0 IADD3 R20, P3, R3, R236, RZ ;  /* 0x000000ec03140210 */ /* 0x000fe20007f7e0ff */
[C---:B-1----:R-:W-:Y:S03]  /*15f40*/  HMMA.16816.F32.BF16 R88, R148.reuse, R4, R88 ;  /* 0x000000049458723c */ /* 0x042fe60000041858 */
[----:B------:R-:W-:Y:S01]  /*15f50*/  @P0 LEA R18, P2, R20, c[0x0][0x1c8], 0x1 ;  /* 0x0000720014120a11 */ /* 0x000fe200078408ff */
[----:B--2---:R-:W-:Y:S01]  /*15f60*/  FADD.FTZ R9, R185, R182 ;  /* 0x000000b6b9097221 */ /* 0x004fe20000010000 */
[----:B------:R-:W-:Y:S02]  /*15f70*/  @P0 MOV R19, c[0x0][0x1e4] ;  /* 0x0000790000130a02 */ /* 0x000fe40000000f00 */
[----:B------:R-:W-:Y:S01]  /*15f80*/  @P0 LEA R21, P1, R16, R3, 0x5 ;  /* 0x0000000310150211 */ /* 0x000fe200078228ff */
[C---:B------:R-:W-:Y:S04]  /*15f90*/  HMMA.16816.F32.BF16 R92, R148.reuse, R6, R92 ;  /* 0x00000006945c723c */ /* 0x040fe8000004185c */
[----:B------:R-:W-:Y:S01]  /*15fa0*/  @P0 IADD3.X R3, R17, R230, RZ, P3, !PT ;  /* 0x000000e611030210 */ /* 0x000fe20001ffe4ff */
[----:B------:R-:W-:Y:S01]  /*15fb0*/  FADD.FTZ R9, R186, R9 ;  /* 0x00000009ba097221 */ /* 0x000fe20000010000 */
[----:B------:R-:W-:Y:S02]  /*15fc0*/  @P0 LEA.HI.X R17, R16, R17, R19, 0x5, P1 ;  /* 0x0000001110110211 */ /* 0x000fe400008f2c13 */
[----:B------:R-:W-:Y:S01]  /*15fd0*/  @P0 LEA.HI.X R19, R20, c[0x0][0x1cc], R3, 0x1, P2 ;  /* 0x0000730014130a11 */ /* 0x000fe200010f0c03 */
[----:B------:R-:W-:Y:S01]  /*15fe0*/  @P0 IMAD R3, R234, 0x6000, R11 ;  /* 0x00006000ea030824 */ /* 0x000fe200078e020b */
[----:B------:R-:W-:Y:S01]  /*15ff0*/  @P0 ISETP.GE.AND P2, PT, R228, c[0x0][0x1d4], PT ;  /* 0x00007500e4000a0c */ /* 0x000fe20003f46270 */
[C---:B---3--:R-:W-:Y:S03]  /*16000*/  HMMA.16816.F32.BF16 R96, R148.reuse, R12, R96 ;  /* 0x0000000c9460723c */ /* 0x048fe60000041860 */
[----:B------:R-:W-:Y:S01]  /*16010*/  @P0 ISETP.GE.AND P1, PT, R212, c[0x0][0x1d4], PT ;  /* 0x00007500d4000a0c */ /* 0x000fe20003f26270 */
[----:B------:R-:W-:Y:S01]  /*16020*/  FADD.FTZ R184, R184, R9 ;  /* 0x00000009b8b87221 */ /* 0x000fe20000010000 */
[----:B------:R-:W-:Y:S03]  /*16030*/  @P0 IADD3 R21, P3, R21, R236, RZ ;  /* 0x000000ec15150210 */ /* 0x000fe60007f7e0ff */
[----:B------:R-:W-:Y:S04]  /*16040*/  HMMA.16816.F32.BF16 R100, R148, R14, R100 ;  /* 0x0000000e9464723c */ /* 0x000fe80000041864 */
[----:B------:R-:W-:Y:S01]  /*16050*/  @!PT LDS RZ, [RZ] ;  /* 0x00000000fffff984 */ /* 0x000fe20000000800 */
[----:B------:R-:W-:Y:S01]  /*16060*/  @!PT LDS RZ, [RZ] ;  /* 0x00000000fffff984 */ /* 0x000fe20000000800 */
[----:B------:R-:W-:Y:S01]  /*16070*/  @!PT LDS RZ, [RZ] ;  /* 0x00000000fffff984 */ /* 0x000fe20000000800 */
[----:B------:R1:W-:Y:S01]  /*16080*/  @P0 LDGSTS.E.BYPASS.LTC128B.128 [R3], [R18.64], !P2 ;  /* 0x0000000012030fae */ /* 0x0003e2000d101d48 */
[----:B------:R-:W-:Y:S01]  /*16090*/  @P0 IADD3.X R16, R17, R230, RZ, P3, !PT ;  /* 0x000000e611100210 */ /* 0x000fe20001ffe4ff */
[----:B------:R-:W-:Y:S01]  /*160a0*/  FADD.FTZ R184, R189, R184 ;  /* 0x000000b8bdb87221 */ /* 0x000fe20000010000 */
[C---:B------:R-:W-:Y:S05]  /*160b0*/  @P0 LEA R4, P3, R21.reuse, c[0x0][0x1c8], 0x1 ;  /* 0x0000720015040a11 */ /* 0x040fea00078608ff */
[----:B------:R1:W-:Y:S01]  /*160c0*/  @P0 LDGSTS.E.BYPASS.LTC128B.128 [R3+0x2000], [R18.64+0x80], !P1 ;  /* 0x0200008012030fae */ /* 0x0003e2000c901d48 */
[----:B------:R-:W-:Y:S01]  /*160d0*/  @P0 LEA.HI.X R5, R21, c[0x0][0x1cc], R16, 0x1, P3 ;  /* 0x0000730015050a11 */ /* 0x000fe200018f0c10 */
[----:B------:R-:W-:Y:S04]  /*160e0*/  FADD.FTZ R241, R241, R184 ;  /* 0x000000b8f1f17221 */ /* 0x000fe80000010000 */
[----:B------:R-:W-:Y:S02]  /*160f0*/  FADD.FTZ R242, R242, R241 ;  /* 0x000000f1f2f27221 */ /* 0x000fe40000010000 */
[----:B------:R1:W-:Y:S02]  /*16100*/  @P0 LDGSTS.E.BYPASS.LTC128B.128 [R3+0x4000], [R18.64+0x100], !P5 ;  /* 0x0400010012030fae */ /* 0x0003e4000e901d48 */
[----:B------:R-:W-:Y:S04]  /*16110*/  FADD.FTZ R243, R243, R242 ;  /* 0x000000f2f3f37221 */ /* 0x000fe80000010000 */
[----:B------:R-:W-:Y:S02]  /*16120*/  FADD.FTZ R238, R244, R243 ;  /* 0x000000f3f4ee7221 */ /* 0x000fe40000010000 */
[----:B------:R1:W-:Y:S08]  /*16130*/  @P0 LDGSTS.E.BYPASS.LTC128B.128 [R3+0x1000], [R4.64], !P2 ;  /* 0x0100000004030fae */ /* 0x0003f0000d101d48 */
[----:B------:R1:W-:Y:S01]  /*16140*/  @P0 LDGSTS.E.BYPASS.LTC128B.128 [R3+0x3000], [R4.64+0x80], !P1 ;  /* 0x0300008004030fae */ /* 0x0003e2000c901d48 */
[C---:B------:R-:W-:Y:S02]  /*16150*/  ISETP.GE.AND P1, PT, R197.reuse, 0x1, PT ;  /* 0x00000001c500780c */ /* 0x040fe40003f26270 */
[----:B------:R-:W-:Y:S04]  /*16160*/  IADD3 R197, R197, 0x1, RZ ;  /* 0x00000001c5c57810 */ /* 0x000fe80007ffe0ff */
[----:B------:R-:W-:Y:S01]  /*16170*/  SEL R197, R197, RZ, !P1 ;  /* 0x000000ffc5c57207 */ /* 0x000fe20004800000 */
[----:B------:R1:W-:Y:S01]  /*16180*/  @P0 LDGSTS.E.BYPASS.LTC128B.128 [R3+0x5000], [R4.64+0x100], !P5 ;  /* 0x0500010004030fae */ /* 0x0003e2000e901d48 */
[C---:B------:R-:W-:Y:S02]  /*16190*/  ISETP.GT.AND P0, PT, R240.reuse, R239, PT ;  /* 0x000000eff000720c */ /* 0x040fe40003f04270 */
[----:B------:R-:W-:Y:S05]  /*161a0*/  IADD3 R240, R240, -0x1, RZ ;  /* 0xfffffffff0f07810 */ /* 0x000fea0007ffe0ff */
[----:B------:R-:W0:Y:S01]  /*161b0*/  LDGDEPBAR ;  /* 0x00000000000079af */ /* 0x000e220000000000 */
[----:B-1----:R-:W-:Y:S05]  /*161c0*/  MOV R3, R0 ;  /* 0x0000000000037202 */ /* 0x002fea0000000f00 */
[----:B------:R-:W-:-:S05]  /*161d0*/  @P0 BRA `(.L_x_1946) ;  /* 0xffffccb000000947 */ /* 0x000fca000383ffff */
.L_x_1937:
[----:B------:R-:W-:Y:S02]  /*161e0*/  ISETP.NE.AND P1, PT, R220, 0x1, PT ;  /* 0x00000001dc00780c */ /* 0x000fe40003f25270 */
[----:B------:R-:W-:-:S02]  /*161f0*/  IADD3 R6, R224, 0x7f, RZ ;  /* 0x0000007fe0067810 */ /* 0x000fc40007ffe0ff */
[----:B------:R-:W-:Y:S02]  /*16200*/  ISETP.GE.AND P0, PT, R205, 0x1, PT ;  /* 0x00000001cd00780c */ /* 0x000fe40003f06270 */
[----:B------:R-:W-:-:S07]  /*16210*/  IADD3 R3, R226, 0x1, -R223 ;  /* 0x00000001e2037810 */ /* 0x000fce0007ffe8df */
        /* <DEDUP_REMOVED lines=15> */
.L_x_1949:
[----:B------:R-:W-:-:S04]  /*16310*/  MOV R3, c[0x0][0x32c] ;  /* 0x0000cb0000037a02 */ /* 0x000fc80000000f00 */
[----:B------:R-:W-:-:S13]  /*16320*/  ISETP.NE.AND P0, PT, R3, 0x1, PT ;  /* 0x000000010300780c */ /* 0x000fda0003f05270 */
[----:B------:R-:W-:-:S05]  /*16330*/  @P0 IMAD.HI.U32 R3, R5, c[0x0][0x330], RZ ;  /* 0x0000cc0005030a27 */ /* 0x000fca00078e00ff */
[----:B------:R-:W-:Y:S02]  /*16340*/  @P0 SHF.R.U32.HI R5, RZ, c[0x0][0x334], R3 ;  /* 0x0000cd00ff050a19 */ /* 0x000fe40000011603 */
.L_x_1950:
[----:B------:R-:W-:Y:S05]  /*16350*/  BSYNC B0 ;  /* 0x0000000000007941 */ /* 0x000fea0003800000 */
.L_x_1948:
[----:B------:R-:W-:-:S05]  /*16360*/  IMAD R5, R5, c[0x0][0x32c], RZ ;  /* 0x0000cb0005057a24 */ /* 0x000fca00078e02ff */
[----:B------:R-:W-:-:S04]  /*16370*/  IMNMX R4, R4, R5, !PT ;  /* 0x0000000504047217 */ /* 0x000fc80007800200 */
.L_x_1947:
        /* <DEDUP_REMOVED lines=10> */
.L_x_1952:
        /* <DEDUP_REMOVED lines=11> */
[----:B------:R-:W-:Y:S02]  /*164d0*/  @!P0 MOV R2, c[0x0][0x208] ;  /* 0x0000820000028a02 */ /* 0x000fe40000000f00 */
[----:B------:R-:W-:Y:S01]  /*164e0*/  @!P0 MOV R169, c[0x0][0x20c] ;  /* 0x0000830000a98a02 */ /* 0x000fe20000000f00 */
[----:B------:R-:W-:Y:S01]  /*164f0*/  @!P0 IMAD R0, R0, c[0x0][0x208], RZ ;  /* 0x0000820000008a24 */ /* 0x000fe200078e02ff */
[----:B------:R-:W-:Y:S01]  /*16500*/  @!P0 SHF.L.U32 R167, R32, 0x6, RZ ;  /* 0x0000000620a78819 */ /* 0x000fe200000006ff */
[----:B------:R-:W-:Y:S01]  /*16510*/  @!P0 IMAD R180, R234, 0x6000, R10 ;  /* 0x00006000eab48824 */ /* 0x000fe200078e020a */
[----:B------:R-:W-:Y:S01]  /*16520*/  LDSM.16.M88.4 R36, [R196] ;  /* 0x00000000c424783b */ /* 0x000fe20000000200 */
[----:B------:R-:W-:Y:S01]  /*16530*/  @!P0 IMAD R0, R240, c[0x0][0x20c], R0 ;  /* 0x00008300f0008a24 */ /* 0x000fe200078e0200 */
[----:B------:R-:W-:Y:S02]  /*16540*/  @!P0 IADD3 R165, P3, R167, R232, RZ ;  /* 0x000000e8a7a58210 */ /* 0x000fe40007f7e0ff */
[----:B------:R-:W-:Y:S02]  /*16550*/  @!P0 LEA R167, P1, R2, R167, 0x5 ;  /* 0x000000a702a78211 */ /* 0x000fe400078228ff */
[----:B------:R-:W-:Y:S02]  /*16560*/  @!P0 IADD3 R0, R33, R0, RZ ;  /* 0x0000000021008210 */ /* 0x000fe40007ffe0ff */
[----:B------:R-:W1:Y:S01]  /*16570*/  LDSM.16.M88.4 R12, [R184] ;  /* 0x00000000b80c783b */ /* 0x000e620000000200 */
[C---:B------:R-:W-:Y:S02]  /*16580*/  @!P0 LEA R176, P2, R165.reuse, c[0x0][0x1f8], 0x1 ;  /* 0x00007e00a5b08a11 */ /* 0x040fe400078408ff */
[----:B------:R-:W-:Y:S04]  /*16590*/  @!P0 SHF.L.U64.HI R0, R32, 0x6, R0 ;  /* 0x0000000620008819 */ /* 0x000fe80000010200 */
[-C--:B------:R-:W-:Y:S01]  /*165a0*/  @!P0 IADD3.X R164, R0, R227.reuse, RZ, P3, !PT ;  /* 0x000000e300a48210 */ /* 0x080fe20001ffe4ff */
[----:B------:R-:W2:Y:S01]  /*165b0*/  LDSM.16.M88.4 R20, [R184+0x800] ;  /* 0x00080000b814783b */ /* 0x000ea20000000200 */
[----:B------:R-:W-:Y:S02]  /*165c0*/  @!P0 LEA.HI.X R2, R2, R0, R169, 0x5, P1 ;  /* 0x0000000002028211 */ /* 0x000fe400008f2ca9 */
[----:B------:R-:W-:Y:S02]  /*165d0*/  @!P0 LEA.HI.X R177, R165, c[0x0][0x1fc], R164, 0x1, P2 ;  /* 0x00007f00a5b18a11 */ /* 0x000fe400010f0ca4 */
[----:B------:R-:W-:Y:S02]  /*165e0*/  @!P0 IADD3 R0, P3, R167, R232, RZ ;  /* 0x000000e8a7008210 */ /* 0x000fe40007f7e0ff */
[----:B------:R-:W-:Y:S01]  /*165f0*/  @!P0 ISETP.GE.AND P2, PT, R228, c[0x0][0x1d4], PT ;  /* 0x00007500e4008a0c */ /* 0x000fe20003f46270 */
[----:B------:R-:W3:Y:S01]  /*16600*/  LDSM.16.M88.4 R28, [R184+0x1000] ;  /* 0x00100000b81c783b */ /* 0x000ee20000000200 */
[----:B------:R-:W-:Y:S07]  /*16610*/  @!P0 ISETP.GE.AND P1, PT, R212, c[0x0][0x1d4], PT ;  /* 0x00007500d4008a0c */ /* 0x000fee0003f26270 */
[----:B------:R-:W4:Y:S08]  /*16620*/  LDSM.16.M88.4 R148, [R184+0x1800] ;  /* 0x00180000b894783b */ /* 0x000f300000000200 */
[----:B------:R-:W-:Y:S01]  /*16630*/  LDSM.16.M88.4 R152, [R193] ;  /* 0x00000000c198783b */ /* 0x000fe20000000200 */
[C---:B-1----:R-:W-:Y:S07]  /*16640*/  HMMA.16816.F32.BF16 R4, R36.reuse, R12, RZ ;  /* 0x0000000c2404723c */ /* 0x042fee00000418ff */
[----:B------:R-:W1:Y:S01]  /*16650*/  LDSM.16.M88.4 R156, [R8] ;  /* 0x00000000089c783b */ /* 0x000e620000000200 */
[C---:B------:R-:W-:Y:S07]  /*16660*/  HMMA.16816.F32.BF16 R12, R36.reuse, R14, RZ ;  /* 0x0000000e240c723c */ /* 0x040fee00000418ff */
[----:B------:R-:W5:Y:S01]  /*16670*/  LDSM.16.M88.4 R160, [R8+0x800] ;  /* 0x0008000008a0783b */ /* 0x000f620000000200 */
[C---:B--2---:R-:W-:Y:S07]  /*16680*/  HMMA.16816.F32.BF16 R16, R36.reuse, R20, RZ ;  /* 0x000000142410723c */ /* 0x044fee00000418ff */
[----:B------:R-:W2:Y:S01]  /*16690*/  LDSM.16.M88.4 R164, [R8+0x1000] ;  /* 0x0010000008a4783b */ /* 0x000ea20000000200 */
[C---:B------:R-:W-:Y:S08]  /*166a0*/  HMMA.16816.F32.BF16 R20, R36.reuse, R22, RZ ;  /* 0x000000162414723c */ /* 0x040ff000000418ff */
[C---:B---3--:R-:W-:Y:S08]  /*166b0*/  HMMA.16816.F32.BF16 R24, R36.reuse, R28, RZ ;  /* 0x0000001c2418723c */ /* 0x048ff000000418ff */
[C---:B------:R-:W-:Y:S08]  /*166c0*/  HMMA.16816.F32.BF16 R28, R36.reuse, R30, RZ ;  /* 0x0000001e241c723c */ /* 0x040ff000000418ff */
[C---:B----4-:R-:W-:Y:S07]  /*166d0*/  HMMA.16816.F32.BF16 R32, R36.reuse, R148, RZ ;  /* 0x000000942420723c */ /* 0x050fee00000418ff */
[----:B------:R-:W-:Y:S01]  /*166e0*/  @!P0 IADD3.X R149, R2, R227, RZ, P3, !PT ;  /* 0x000000e302958210 */ /* 0x000fe20001ffe4ff */
[----:B------:R-:W-:Y:S01]  /*166f0*/  HMMA.16816.F32.BF16 R36, R36, R150, RZ ;  /* 0x000000962424723c */ /* 0x000fe200000418ff */
[C---:B------:R-:W-:Y:S03]  /*16700*/  @!P0 LEA R182, P3, R0.reuse, c[0x0][0x1f8], 0x1 ;  /* 0x00007e0000b68a11 */ /* 0x040fe600078608ff */
[C---:B------:R-:W-:Y:S02]  /*16710*/  IADD3 R2, R199.reuse, R8, RZ ;  /* 0x00000008c7027210 */ /* 0x040fe40007ffe0ff */
[----:B------:R-:W-:Y:S02]  /*16720*/  @!P0 LEA.HI.X R183, R0, c[0x0][0x1fc], R149, 0x1, P3 ;  /* 0x00007f0000b78a11 */ /* 0x000fe400018f0c95 */
[C---:B-1----:R-:W-:Y:S01]  /*16730*/  HMMA.16816.F32.BF16 R4, R152.reuse, R156, R4 ;  /* 0x0000009c9804723c */ /* 0x042fe20000041804 */
[----:B------:R-:W1:Y:S04]  /*16740*/  LDSM.16.M88.4 R148, [R8+0x1800] ;  /* 0x001800000894783b */ /* 0x000e680000000200 */
[----:B------:R-:W-:Y:S03]  /*16750*/  IADD3 R0, R199, R184, RZ ;  /* 0x000000b8c7007210 */ /* 0x000fe60007ffe0ff */
[C---:B------:R-:W-:Y:S01]  /*16760*/  HMMA.16816.F32.BF16 R12, R152.reuse, R158, R12 ;  /* 0x0000009e980c723c */ /* 0x040fe2000004180c */
[----:B------:R-:W-:Y:S01]  /*16770*/  @!PT LDS RZ, [RZ] ;  /* 0x00000000fffff984 */ /* 0x000fe20000000800 */
[----:B------:R-:W-:Y:S01]  /*16780*/  @!PT LDS RZ, [RZ] ;  /* 0x00000000fffff984 */ /* 0x000fe20000000800 */
[----:B------:R-:W-:Y:S01]  /*16790*/  @!PT LDS RZ, [RZ] ;  /* 0x00000000fffff984 */ /* 0x000fe20000000800 */
[----:B------:R3:W-:Y:S07]  /*167a0*/  @!P0 LDGSTS.E.BYPASS.LTC128B.128 [R180], [R176.64], !P2 ;  /* 0x00000000b0b48fae */ /* 0x0007ee000d101d48 */
[C---:B-----5:R-:W-:Y:S01]  /*167b0*/  HMMA.16816.F32.BF16 R16, R152.reuse, R160, R16 ;  /* 0x000000a09810723c */ /* 0x060fe20000041810 */
[----:B------:R3:W-:Y:S07]  /*167c0*/  @!P0 LDGSTS.E.BYPASS.LTC128B.128 [R180+0x2000], [R176.64+0x80], !P1 ;  /* 0x02000080b0b48fae */ /* 0x0007ee000c901d48 */
[C---:B------:R-:W-:Y:S01]  /*167d0*/  HMMA.16816.F32.BF16 R20, R152.reuse, R162, R20 ;  /* 0x000000a29814723c */ /* 0x040fe20000041814 */
[----:B------:R3:W-:Y:S07]  /*167e0*/  @!P0 LDGSTS.E.BYPASS.LTC128B.128 [R180+0x4000], [R176.64+0x100], !P5 ;  /* 0x04000100b0b48fae */ /* 0x0007ee000e901d48 */
[C---:B--2---:R-:W-:Y:S01]  /*167f0*/  HMMA.16816.F32.BF16 R24, R152.reuse, R164, R24 ;  /* 0x000000a49818723c */ /* 0x044fe20000041818 */
        /* <DEDUP_REMOVED lines=246> */
[----:B------:R-:W-:Y:S02]  /*17760*/  FMUL.FTZ R123, R3, R123 ;  /* 0x0000007b037b7220 */ /* 0x000fe40000410000 */
[--C-:B------:R-:W-:Y:S02]  /*17770*/  FFMA.FTZ R200, R34, c[0x0][0x2d0], -R179.reuse ;  /* 0x0000b40022c87a23 */ /* 0x100fe400000108b3 */
[--C-:B------:R-:W-:Y:S02]  /*17780*/  FFMA.FTZ R201, R35, c[0x0][0x2d0], -R179.reuse ;  /* 0x0000b40023c97a23 */ /* 0x100fe400000108b3 */
[C---:B------:R-:W-:Y:S02]  /*17790*/  FMUL.FTZ R124, R8.reuse, R124 ;  /* 0x0000007c087c7220 */ /* 0x040fe40000410000 */
[C---:B------:R-:W-:Y:S01]  /*177a0*/  FMUL.FTZ R125, R8.reuse, R125 ;  /* 0x0000007d087d7220 */ /* 0x040fe20000410000 */
        /* <DEDUP_REMOVED lines=16> */
[----:B-----5:R-:W-:Y:S01]  /*178b0*/  F2FP.BF16.PACK_AB R135, R178, R177 ;  /* 0x000000b1b287723e */ /* 0x020fe200000010ff */
[C---:B------:R-:W-:Y:S02]  /*178c0*/  FMUL.FTZ R50, R3.reuse, R50 ;  /* 0x0000003203327220 */ /* 0x040fe40000410000 */
[C---:B------:R-:W-:Y:S02]  /*178d0*/  FMUL.FTZ R51, R3.reuse, R51 ;  /* 0x0000003303337220 */ /* 0x040fe40000410000 */
[C---:B------:R-:W-:Y:S01]  /*178e0*/  FMUL.FTZ R52, R8.reuse, R52 ;  /* 0x0000003408347220 */ /* 0x040fe20000410000 */
[----:B------:R-:W2:Y:S01]  /*178f0*/  MUFU.EX2 R184, R184 ;  /* 0x000000b800b87308 */ /* 0x000ea20000000800 */
        /* <DEDUP_REMOVED lines=107> */
[C---:B-----5:R-:W-:Y:S01]  /*17fb0*/  F2FP.BF16.PACK_AB R17, R185.reuse, R186 ;  /* 0x000000bab911723e */ /* 0x060fe200000010ff */
        /* <DEDUP_REMOVED lines=8> */
[----:B------:R-:W-:Y:S04]  /*18040*/  FADD.FTZ R181, R181, R172 ;  /* 0x000000acb5b57221 */ /* 0x000fe80000010000 */
[C---:B------:R-:W-:Y:S04]  /*18050*/  HMMA.16816.F32.BF16 R104, R16.reuse, R156, R104 ;  /* 0x0000009c1068723c */ /* 0x040fe80000041868 */
[----:B------:R-:W-:Y:S04]  /*18060*/  FADD.FTZ R182, R182, R181 ;  /* 0x000000b5b6b67221 */ /* 0x000fe80000010000 */
[C---:B------:R-:W-:Y:S01]  /*18070*/  HMMA.16816.F32.BF16 R108, R16.reuse, R158, R108 ;  /* 0x0000009e106c723c */ /* 0x040fe2000004186c */
[----:B------:R-:W-:Y:S03]  /*18080*/  LDSM.16.MT88.4 R156, [R9+0x3000] ;  /* 0x00300000099c783b */ /* 0x000fe60000004200 */
        /* <DEDUP_REMOVED lines=27> */
[----:B------:R-:W-:Y:S01]  /*18240*/  MUFU.EX2 R162, R162 ;  /* 0x000000a200a27308 */ /* 0x000fe20000000800 */
[----:B------:R-:W1:Y:S02]  /*18250*/  LDSM.16.MT88.4 R132, [R168+0x4800] ;  /* 0x00480000a884783b */ /* 0x000e640000004200 */
[C---:B---3--:R-:W-:Y:S07]  /*18260*/  HMMA.16816.F32.BF16 R64, R16.reuse, R128, R64 ;  /* 0x000000801040723c */ /* 0x048fee0000041840 */
[----:B------:R-:W3:Y:S01]  /*18270*/  MUFU.EX2 R163, R163 ;  /* 0x000000a300a37308 */ /* 0x000ee20000000800 */
        /* <DEDUP_REMOVED lines=88> */
[----:B------:R-:W-:Y:S05]  /*18800*/  ISETP.GE.AND P0, PT, R28, R231, PT ;  /* 0x000000e71c00720c */ /* 0x000fea0003f06270 */
[C---:B------:R-:W-:Y:S08]  /*18810*/  HMMA.16816.F32.BF16 R112, R16.reuse, R32, R112 ;  /* 0x000000201070723c */ /* 0x040ff00000041870 */
[C---:B------:R-:W-:Y:S04]  /*18820*/  HMMA.16816.F32.BF16 R116, R16.reuse, R34, R116 ;  /* 0x000000221074723c */ /* 0x040fe80000041874 */
[----:B------:R-:W-:Y:S04]  /*18830*/  @P0 SHF.R.S32.HI R8, RZ, 0x1f, R28 ;  /* 0x0000001fff080819 */ /* 0x000fe8000001141c */
[C---:B------:R-:W-:Y:S04]  /*18840*/  HMMA.16816.F32.BF16 R120, R16.reuse, R36, R120 ;  /* 0x000000241078723c */ /* 0x040fe80000041878 */
[----:B------:R-:W-:Y:S01]  /*18850*/  @P0 IMAD R3, R8, c[0x0][0x1e0], RZ ;  /* 0x0000780008030a24 */ /* 0x000fe200078e02ff */
[----:B------:R-:W-:Y:S03]  /*18860*/  @P0 MOV R8, c[0x0][0x1e0] ;  /* 0x0000780000080a02 */ /* 0x000fe60000000f00 */
[C---:B------:R-:W-:Y:S04]  /*18870*/  HMMA.16816.F32.BF16 R124, R16.reuse, R38, R124 ;  /* 0x00000026107c723c */ /* 0x040fe8000004187c */
[C---:B------:R-:W-:Y:S02]  /*18880*/  @P0 IMAD R3, R28.reuse, c[0x0][0x1e4], R3 ;  /* 0x000079001c030a24 */ /* 0x040fe400078e0203 */
[----:B------:R-:W-:Y:S02]  /*18890*/  @P0 IMAD.WIDE.U32 R28, R28, c[0x0][0x1e0], RZ ;  /* 0x000078001c1c0a25 */ /* 0x000fe400078e00ff */
[C---:B------:R-:W-:Y:S04]  /*188a0*/  HMMA.16816.F32.BF16 R40, R16.reuse, R148, R40 ;  /* 0x000000941028723c */ /* 0x040fe80000041828 */
[C---:B----4-:R-:W-:Y:S02]  /*188b0*/  @P0 SHF.L.U32 R9, R28.reuse, 0x6, RZ ;  /* 0x000000061c090819 */ /* 0x050fe400000006ff */
[----:B------:R-:W-:Y:S02]  /*188c0*/  @P0 IADD3 R3, R29, R3, RZ ;  /* 0x000000031d030210 */ /* 0x000fe40007ffe0ff */
[C---:B------:R-:W-:Y:S04]  /*188d0*/  HMMA.16816.F32.BF16 R44, R16.reuse, R150, R44 ;  /* 0x00000096102c723c */ /* 0x040fe8000004182c */
[----:B------:R-:W-:Y:S04]  /*188e0*/  @P0 SHF.L.U64.HI R3, R28, 0x6, R3 ;  /* 0x000000061c030819 */ /* 0x000fe80000010203 */
[C---:B------:R-:W-:Y:S08]  /*188f0*/  HMMA.16816.F32.BF16 R48, R16.reuse, R152, R48 ;  /* 0x000000981030723c */ /* 0x040ff00000041830 */
[C---:B------:R-:W-:Y:S08]  /*18900*/  HMMA.16816.F32.BF16 R52, R16.reuse, R154, R52 ;  /* 0x0000009a1034723c */ /* 0x040ff00000041834 */
[C---:B--2---:R-:W-:Y:S07]  /*18910*/  HMMA.16816.F32.BF16 R56, R16.reuse, R20, R56 ;  /* 0x000000141038723c */ /* 0x044fee0000041838 */
[----:B------:R-:W-:Y:S01]  /*18920*/  @P0 IADD3 R20, P3, R9, R236, RZ ;  /* 0x000000ec09140210 */ /* 0x000fe20007f7e0ff */
[C---:B------:R-:W-:Y:S01]  /*18930*/  HMMA.16816.F32.BF16 R60, R16.reuse, R22, R60 ;  /* 0x00000016103c723c */ /* 0x040fe2000004183c */
[----:B------:R-:W-:Y:S03]  /*18940*/  @P0 MOV R21, c[0x0][0x1e4] ;  /* 0x0000790000150a02 */ /* 0x000fe60000000f00 */
[----:B------:R-:W-:Y:S03]  /*18950*/  @P0 LEA R9, P1, R8, R9, 0x5 ;  /* 0x0000000908090211 */ /* 0x000fe600078228ff */
[C---:B------:R-:W-:Y:S01]  /*18960*/  @P0 LEA R22, P2, R20.reuse, c[0x0][0x1c8], 0x1 ;  /* 0x0000720014160a11 */ /* 0x040fe200078408ff */
[C---:B-1----:R-:W-:Y:S04]  /*18970*/  HMMA.16816.F32.BF16 R64, R16.reuse, R4, R64 ;  /* 0x000000041040723c */ /* 0x042fe80000041840 */
[----:B------:R-:W-:Y:S02]  /*18980*/  @P0 IADD3.X R23, R3, R230, RZ, P3, !PT ;  /* 0x000000e603170210 */ /* 0x000fe40001ffe4ff */
[----:B------:R-:W-:Y:S02]  /*18990*/  @P0 IADD3 R9, P3, R9, R236, RZ ;  /* 0x000000ec09090210 */ /* 0x000fe40007f7e0ff */
[C---:B------:R-:W-:Y:S01]  /*189a0*/  HMMA.16816.F32.BF16 R68, R16.reuse, R6, R68 ;  /* 0x000000061044723c */ /* 0x040fe20000041844 */
[----:B------:R-:W1:Y:S03]  /*189b0*/  LDSM.16.MT88.4 R4, [R168+0x5800] ;  /* 0x00580000a804783b */ /* 0x000e660000004200 */
[----:B------:R-:W-:Y:S02]  /*189c0*/  @P0 LEA.HI.X R23, R20, c[0x0][0x1cc], R23, 0x1, P2 ;  /* 0x0000730014170a11 */ /* 0x000fe400010f0c17 */
[----:B------:R-:W-:Y:S02]  /*189d0*/  @P0 ISETP.GE.AND P2, PT, R228, c[0x0][0x1d4], PT ;  /* 0x00007500e4000a0c */ /* 0x000fe40003f46270 */
[C---:B---3--:R-:W-:Y:S04]  /*189e0*/  HMMA.16816.F32.BF16 R72, R16.reuse, R12, R72 ;  /* 0x0000000c1048723c */ /* 0x048fe80000041848 */
[----:B------:R-:W-:Y:S01]  /*189f0*/  @P0 LEA.HI.X R21, R8, R3, R21, 0x5, P1 ;  /* 0x0000000308150211 */ /* 0x000fe200008f2c15 */
[----:B------:R-:W-:Y:S01]  /*18a00*/  FADD.FTZ R3, R187, R186 ;  /* 0x000000babb037221 */ /* 0x000fe20000010000 */
[C---:B------:R-:W-:Y:S02]  /*18a10*/  ISETP.GE.AND P1, PT, R234.reuse, 0x1, PT ;  /* 0x00000001ea00780c */ /* 0x040fe40003f26270 */
[C---:B------:R-:W-:Y:S01]  /*18a20*/  HMMA.16816.F32.BF16 R76, R16.reuse, R14, R76 ;  /* 0x0000000e104c723c */ /* 0x040fe2000004184c */
[----:B------:R-:W2:Y:S03]  /*18a30*/  LDSM.16.MT88.4 R12, [R169+0x5800] ;  /* 0x00580000a90c783b */ /* 0x000ea60000004200 */
[----:B------:R-:W-:Y:S01]  /*18a40*/  IADD3 R234, R234, 0x1, RZ ;  /* 0x00000001eaea7810 */ /* 0x000fe20007ffe0ff */
[----:B------:R-:W-:Y:S01]  /*18a50*/  FADD.FTZ R3, R188, R3 ;  /* 0x00000003bc037221 */ /* 0x000fe20000010000 */
[----:B------:R-:W-:Y:S02]  /*18a60*/  @P0 IADD3.X R8, R21, R230, RZ, P3, !PT ;  /* 0x000000e615080210 */ /* 0x000fe40001ffe4ff */
[----:B------:R-:W-:Y:S01]  /*18a70*/  SEL R234, R234, RZ, !P1 ;  /* 0x000000ffeaea7207 */ /* 0x000fe20004800000 */
[C---:B-----5:R-:W-:Y:S03]  /*18a80*/  HMMA.16816.F32.BF16 R80, R16.reuse, R24, R80 ;  /* 0x000000181050723c */ /* 0x060fe60000041850 */
[----:B------:R-:W-:Y:S01]  /*18a90*/  @P0 ISETP.GE.AND P1, PT, R212, c[0x0][0x1d4], PT ;  /* 0x00007500d4000a0c */ /* 0x000fe20003f26270 */
[----:B------:R-:W-:Y:S02]  /*18aa0*/  FADD.FTZ R164, R164, R3 ;  /* 0x00000003a4a47221 */ /* 0x000fe40000010000 */
[----:B------:R-:W-:Y:S02]  /*18ab0*/  @P0 IMAD R3, R234, 0x6000, R11 ;  /* 0x00006000ea030824 */ /* 0x000fe400078e020b */
[C---:B------:R-:W-:Y:S03]  /*18ac0*/  HMMA.16816.F32.BF16 R84, R16.reuse, R26, R84 ;  /* 0x0000001a1054723c */ /* 0x040fe60000041854 */
[----:B------:R-:W-:Y:S01]  /*18ad0*/  @!PT LDS RZ, [RZ] ;  /* 0x00000000fffff984 */ /* 0x000fe20000000800 */
[----:B------:R-:W-:Y:S01]  /*18ae0*/  @!PT LDS RZ, [RZ] ;  /* 0x00000000fffff984 */ /* 0x000fe20000000800 */
[----:B------:R-:W-:Y:S01]  /*18af0*/  @!PT LDS RZ, [RZ] ;  /* 0x00000000fffff984 */ /* 0x000fe20000000800 */
[----:B------:R3:W-:Y:S01]  /*18b00*/  @P0 LDGSTS.E.BYPASS.LTC128B.128 [R3], [R22.64], !P2 ;  /* 0x0000000016030fae */ /* 0x0007e2000d101d48 */
[----:B------:R-:W-:Y:S04]  /*18b10*/  FADD.FTZ R165, R165, R164 ;  /* 0x000000a4a5a57221 */ /* 0x000fe80000010000 */
[C---:B-1----:R-:W-:Y:S03]  /*18b20*/  HMMA.16816.F32.BF16 R88, R16.reuse, R4, R88 ;  /* 0x000000041058723c */ /* 0x042fe60000041858 */
[----:B------:R3:W-:Y:S01]  /*18b30*/  @P0 LDGSTS.E.BYPASS.LTC128B.128 [R3+0x2000], [R22.64+0x80], !P1 ;  /* 0x0200008016030fae */ /* 0x0007e2000c901d48 */
[----:B------:R-:W-:Y:S03]  /*18b40*/  FADD.FTZ R166, R166, R165 ;  /* 0x000000a5a6a67221 */ /* 0x000fe60000010000 */
[C---:B------:R-:W-:Y:S01]  /*18b50*/  @P0 LEA R4, P3, R9.reuse, c[0x0][0x1c8], 0x1 ;  /* 0x0000720009040a11 */ /* 0x040fe200078608ff */
[C---:B------:R-:W-:Y:S03]  /*18b60*/  HMMA.16816.F32.BF16 R92, R16.reuse, R6, R92 ;  /* 0x00000006105c723c */ /* 0x040fe6000004185c */
[----:B------:R3:W-:Y:S01]  /*18b70*/  @P0 LDGSTS.E.BYPASS.LTC128B.128 [R3+0x4000], [R22.64+0x100], !P5 ;  /* 0x0400010016030fae */ /* 0x0007e2000e901d48 */
[----:B------:R-:W-:Y:S01]  /*18b80*/  @P0 LEA.HI.X R5, R9, c[0x0][0x1cc], R8, 0x1, P3 ;  /* 0x0000730009050a11 */ /* 0x000fe200018f0c08 */
[----:B------:R-:W-:Y:S01]  /*18b90*/  FADD.FTZ R167, R167, R166 ;  /* 0x000000a6a7a77221 */ /* 0x000fe20000010000 */
[----:B------:R-:W-:Y:S02]  /*18ba0*/  MOV R9, R2 ;  /* 0x0000000200097202 */ /* 0x000fe40000000f00 */
[C---:B--2---:R-:W-:Y:S03]  /*18bb0*/  HMMA.16816.F32.BF16 R96, R16.reuse, R12, R96 ;  /* 0x0000000c1060723c */ /* 0x044fe60000041860 */
[----:B------:R3:W-:Y:S01]  /*18bc0*/  @P0 LDGSTS.E.BYPASS.LTC128B.128 [R3+0x1000], [R4.64], !P2 ;  /* 0x0100000004030fae */ /* 0x0007e2000d101d48 */
[----:B------:R-:W-:Y:S01]  /*18bd0*/  FADD.FTZ R200, R200, R167 ;  /* 0x000000a7c8c87221 */ /* 0x000fe20000010000 */
[----:B------:R-:W-:Y:S03]  /*18be0*/  IADD3 R6, R197, 0x1, RZ ;  /* 0x00000001c5067810 */ /* 0x000fe60007ffe0ff */
[----:B------:R-:W-:Y:S03]  /*18bf0*/  HMMA.16816.F32.BF16 R100, R16, R14, R100 ;  /* 0x0000000e1064723c */ /* 0x000fe60000041864 */
[----:B------:R3:W-:Y:S01]  /*18c00*/  @P0 LDGSTS.E.BYPASS.LTC128B.128 [R3+0x3000], [R4.64+0x80], !P1 ;  /* 0x0300008004030fae */ /* 0x0007e2000c901d48 */
[----:B------:R-:W-:Y:S01]  /*18c10*/  FADD.FTZ R201, R201, R200 ;  /* 0x000000c8c9c97221 */ /* 0x000fe20000010000 */
[----:B------:R-:W-:Y:S03]  /*18c20*/  ISETP.GE.AND P1, PT, R197, 0x1, PT ;  /* 0x00000001c500780c */ /* 0x000fe60003f26270 */
[----:B------:R-:W-:Y:S01]  /*18c30*/  FADD.FTZ R180, R180, R201 ;  /* 0x000000c9b4b47221 */ /* 0x000fe20000010000 */
[----:B------:R-:W-:Y:S02]  /*18c40*/  SEL R197, R6, RZ, !P1 ;  /* 0x000000ff06c57207 */ /* 0x000fe40004800000 */
[----:B------:R3:W-:Y:S01]  /*18c50*/  @P0 LDGSTS.E.BYPASS.LTC128B.128 [R3+0x5000], [R4.64+0x100], !P5 ;  /* 0x0500010004030fae */ /* 0x0007e2000e901d48 */
[----:B------:R-:W-:Y:S01]  /*18c60*/  ISETP.GT.AND P0, PT, R190, R191, PT ;  /* 0x000000bfbe00720c */ /* 0x000fe20003f04270 */
[----:B------:R-:W-:Y:S01]  /*18c70*/  FADD.FTZ R238, R179, R180 ;  /* 0x000000b4b3ee7221 */ /* 0x000fe20000010000 */
[----:B------:R-:W-:Y:S05]  /*18c80*/  MOV R190, R240 ;  /* 0x000000f000be7202 */ /* 0x000fea0000000f00 */
[----:B------:R-:W0:Y:S01]  /*18c90*/  LDGDEPBAR ;  /* 0x00000000000079af */ /* 0x000e220000000000 */
[----:B---3--:R-:W-:Y:S05]  /*18ca0*/  MOV R3, R0 ;  /* 0x0000000000037202 */ /* 0x008fea0000000f00 */
[----:B------:R-:W-:-:S05]  /*18cb0*/  @P0 BRA `(.L_x_1952) ;  /* 0xffffd76000000947 */ /* 0x000fca000383ffff */
.L_x_1951:
[----:B------:R-:W-:-:S13]  /*18cc0*/  ISETP.GE.AND P0, PT, R240, R231, PT ;  /* 0x000000e7f000720c */ /* 0x000fda0003f06270 */
[----:B------:R-:W-:Y:S05]  /*18cd0*/  @!P0 BRA `(.L_x_1953) ;  /* 0x0000337000008947 */ /* 0x000fea0003800000 */
[----:B------:R-:W-:Y:S02]  /*18ce0*/  MOV R3, R0 ;  /* 0x0000000000037202 */ /* 0x000fe40000000f00 */
[----:B------:R-:W-:Y:S02]  /*18cf0*/  MOV R8, R2 ;  /* 0x0000000200087202 */ /* 0x000fe40000000f00 */
.L_x_1962:
        /* <DEDUP_REMOVED lines=8> */
[----:B------:R-:W-:Y:S05]  /*18d80*/  IADD3 R202, R198, R201, R199 ;  /* 0x000000c9c6ca7210 */ /* 0x000fea0007ffe0c7 */
[----:B------:R-:W-:Y:S01]  /*18d90*/  @!P0 IADD3 R7, R240, -0x1, RZ ;  /* 0xfffffffff0078810 */ /* 0x000fe20007ffe0ff */
[----:B------:R-:W-:Y:S02]  /*18da0*/  @!P0 IMAD.MOV.U32 R25, RZ, RZ, c[0x0][0x208] ;  /* 0x00008200ff198624 */ /* 0x000fe400078e00ff */
[----:B------:R-:W-:Y:S01]  /*18db0*/  @!P0 IMAD.MOV.U32 R2, RZ, RZ, c[0x0][0x20c] ;  /* 0x00008300ff028624 */ /* 0x000fe200078e00ff */
[----:B------:R-:W-:Y:S01]  /*18dc0*/  @!P0 SHF.R.S32.HI R16, RZ, 0x1f, R7 ;  /* 0x0000001fff108819 */ /* 0x000fe20000011407 */
[C---:B------:R-:W-:Y:S01]  /*18dd0*/  @!P0 IMAD.WIDE.U32 R4, R7.reuse, c[0x0][0x208], RZ ;  /* 0x0000820007048a25 */ /* 0x040fe200078e00ff */
[----:B------:R-:W-:Y:S03]  /*18de0*/  LDSM.16.M88.4 R36, [R196] ;  /* 0x00000000c424783b */ /* 0x000fe60000000200 */
[----:B------:R-:W-:Y:S01]  /*18df0*/  @!P0 IMAD R16, R16, c[0x0][0x208], RZ ;  /* 0x0000820010108a24 */ /* 0x000fe200078e02ff */
[----:B------:R-:W-:Y:S01]  /*18e00*/  ULDC UR4, c[0x0][0x324] ;  /* 0x0000c90000047ab9 */ /* 0x000fe20000000800 */
[C---:B------:R-:W-:Y:S01]  /*18e10*/  @!P0 IMAD.SHL.U32 R17, R4.reuse, 0x40, RZ ;  /* 0x0000004004118824 */ /* 0x040fe200078e00ff */
[----:B------:R-:W-:Y:S01]  /*18e20*/  ULOP3.LUT UR4, URZ, UR4, URZ, 0x33, !UPT ;  /* 0x000000043f047292 */ /* 0x000fe2000f8e333f */
[----:B------:R-:W1:Y:S01]  /*18e30*/  LDSM.16.M88.4 R12, [R201] ;  /* 0x00000000c90c783b */ /* 0x000e620000000200 */
[----:B------:R-:W-:Y:S02]  /*18e40*/  @!P0 IMAD R16, R7, c[0x0][0x20c], R16 ;  /* 0x0000830007108a24 */ /* 0x000fe400078e0210 */
[----:B------:R-:W-:Y:S02]  /*18e50*/  @!P0 IADD3 R19, P3, R17, R232, RZ ;  /* 0x000000e811138210 */ /* 0x000fe40007f7e0ff */
[----:B------:R-:W2:Y:S01]  /*18e60*/  LDSM.16.M88.4 R20, [R201+0x800] ;  /* 0x00080000c914783b */ /* 0x000ea20000000200 */
[----:B------:R-:W-:Y:S01]  /*18e70*/  @!P0 IMAD.IADD R16, R5, 0x1, R16 ;  /* 0x0000000105108824 */ /* 0x000fe200078e0210 */
[----:B------:R-:W-:Y:S02]  /*18e80*/  @!P0 LEA R32, P2, R19, c[0x0][0x1f8], 0x1 ;  /* 0x00007e0013208a11 */ /* 0x000fe400078408ff */
[C---:B------:R-:W-:Y:S01]  /*18e90*/  @!P0 LEA R17, P1, R25.reuse, R17, 0x5 ;  /* 0x0000001119118211 */ /* 0x040fe200078228ff */
[----:B------:R-:W3:Y:S01]  /*18ea0*/  LDSM.16.M88.4 R28, [R201+0x1000] ;  /* 0x00100000c91c783b */ /* 0x000ee20000000200 */
[----:B------:R-:W-:Y:S04]  /*18eb0*/  @!P0 SHF.L.U64.HI R16, R4, 0x6, R16 ;  /* 0x0000000604108819 */ /* 0x000fe80000010210 */
[----:B------:R-:W4:Y:S01]  /*18ec0*/  LDSM.16.M88.4 R148, [R201+0x1800] ;  /* 0x00180000c994783b */ /* 0x000f220000000200 */
[--C-:B------:R-:W-:Y:S01]  /*18ed0*/  @!P0 IMAD.X R0, R16, 0x1, R227.reuse, P3 ;  /* 0x0000000110008824 */ /* 0x100fe200018e06e3 */
[----:B------:R-:W-:Y:S02]  /*18ee0*/  @!P0 LEA.HI.X R2, R25, R16, R2, 0x5, P1 ;  /* 0x0000001019028211 */ /* 0x000fe400008f2c02 */
        /* <DEDUP_REMOVED lines=8> */
[----:B------:R-:W-:Y:S01]  /*18f70*/  @!P0 LEA R188, P3, R0, c[0x0][0x1f8], 0x1 ;  /* 0x00007e0000bc8a11 */ /* 0x000fe200078608ff */
[----:B------:R-:W-:Y:S02]  /*18f80*/  @!P0 IMAD R2, R234, 0x6000, R10 ;  /* 0x00006000ea028824 */ /* 0x000fe400078e020a */
[----:B------:R-:W4:Y:S01]  /*18f90*/  LDSM.16.M88.4 R164, [R200+0x1000] ;  /* 0x00100000c8a4783b */ /* 0x000f220000000200 */
[----:B------:R-:W-:Y:S01]  /*18fa0*/  @!P0 LEA.HI.X R189, R0, c[0x0][0x1fc], R25, 0x1, P3 ;  /* 0x00007f0000bd8a11 */ /* 0x000fe200018f0c19 */
[C---:B------:R-:W-:Y:S01]  /*18fb0*/  IMAD.IADD R0, R199.reuse, 0x1, R201 ;  /* 0x00000001c7007824 */ /* 0x040fe200078e02c9 */
        /* <DEDUP_REMOVED lines=12> */
[----:B------:R2:W-:Y:S05]  /*19080*/  @!P0 LDGSTS.E.BYPASS.LTC128B.128 [R2+0x3000], [R188.64+0x80], !P1 ;  /* 0x03000080bc028fae */ /* 0x0005ea000c901d48 */
[C---:B---3--:R-:W-:Y:S01]  /*19090*/  HMMA.16816.F32.BF16 R24, R36.reuse, R28, RZ ;  /* 0x0000001c2418723c */ /* 0x048fe200000418ff */
[----:B------:R2:W-:Y:S01]  /*190a0*/  @!P0 LDGSTS.E.BYPASS.LTC128B.128 [R2+0x5000], [R188.64+0x100], !P5 ;  /* 0x05000100bc028fae */ /* 0x0005e2000e901d48 */
[C---:B------:R-:W-:Y:S02]  /*190b0*/  ISETP.GE.AND P0, PT, R234.reuse, 0x1, PT ;  /* 0x00000001ea00780c */ /* 0x040fe40003f06270 */
[----:B------:R-:W-:Y:S02]  /*190c0*/  IADD3 R234, R234, 0x1, RZ ;  /* 0x00000001eaea7810 */ /* 0x000fe40007ffe0ff */
[----:B------:R-:W-:Y:S02]  /*190d0*/  LDSM.16.M88.4 R172, [R192] ;  /* 0x00000000c0ac783b */ /* 0x000fe40000000200 */
[C---:B------:R-:W-:Y:S01]  /*190e0*/  HMMA.16816.F32.BF16 R28, R36.reuse, R30, RZ ;  /* 0x0000001e241c723c */ /* 0x040fe200000418ff */
[----:B------:R-:W-:Y:S02]  /*190f0*/  SEL R234, R234, RZ, !P0 ;  /* 0x000000ffeaea7207 */ /* 0x000fe40004000000 */
        /* <DEDUP_REMOVED lines=111> */
[----:B------:R1:W3:Y:S05]  /*197f0*/  LDSM.16.M88.4 R148, [R0+0x5800] ;  /* 0x005800000094783b */ /* 0x0002ea0000000200 */
[----:B------:R-:W-:Y:S02]  /*19800*/  LDSM.16.M88.4 R160, [R147+0x8000] ;  /* 0x0080000093a0783b */ /* 0x000fe40000000200 */
[C---:B--2---:R-:W-:Y:S08]  /*19810*/  HMMA.16816.F32.BF16 R4, R156.reuse, R172, R4 ;  /* 0x000000ac9c04723c */ /* 0x044ff00000041804 */
[C---:B------:R-:W-:Y:S01]  /*19820*/  HMMA.16816.F32.BF16 R12, R156.reuse, R174, R12 ;  /* 0x000000ae9c0c723c */ /* 0x040fe2000004180c */
[----:B------:R2:W3:Y:S07]  /*19830*/  LDSM.16.M88.4 R172, [R2+0x4000] ;  /* 0x0040000002ac783b */ /* 0x0004ee0000000200 */
[C---:B------:R-:W-:Y:S04]  /*19840*/  HMMA.16816.F32.BF16 R16, R156.reuse, R188, R16 ;  /* 0x000000bc9c10723c */ /* 0x040fe80000041810 */
[----:B-1----:R-:W-:Y:S04]  /*19850*/  IMAD.IADD R0, R213, 0x1, R224 ;  /* 0x00000001d5007824 */ /* 0x002fe800078e02e0 */
[C---:B------:R-:W-:Y:S01]  /*19860*/  HMMA.16816.F32.BF16 R20, R156.reuse, R190, R20 ;  /* 0x000000be9c14723c */ /* 0x040fe20000041814 */
[----:B------:R-:W-:Y:S07]  /*19870*/  LDSM.16.M88.4 R188, [R202+0x4800] ;  /* 0x00480000cabc783b */ /* 0x000fee0000000200 */
[C---:B-----5:R-:W-:Y:S04]  /*19880*/  HMMA.16816.F32.BF16 R24, R156.reuse, R164, R24 ;  /* 0x000000a49c18723c */ /* 0x060fe80000041818 */
[----:B--2---:R-:W-:Y:S04]  /*19890*/  @P4 IMAD.HI.U32 R2, R0, c[0x0][0x2c8], RZ ;  /* 0x0000b20000024a27 */ /* 0x004fe800078e00ff */
[C---:B------:R-:W-:Y:S01]  /*198a0*/  HMMA.16816.F32.BF16 R28, R156.reuse, R166, R28 ;  /* 0x000000a69c1c723c */ /* 0x040fe2000004181c */
[----:B------:R-:W-:Y:S03]  /*198b0*/  LDSM.16.M88.4 R164, [R202+0x5000] ;  /* 0x00500000caa4783b */ /* 0x000fe60000000200 */
[----:B------:R-:W-:Y:S02]  /*198c0*/  @P4 SHF.R.U32.HI R0, RZ, c[0x0][0x2cc], R2 ;  /* 0x0000b300ff004a19 */ /* 0x000fe40000011602 */
[----:B------:R-:W-:Y:S02]  /*198d0*/  ISETP.GE.AND P4, PT, R205, 0x1, PT ;  /* 0x00000001cd00780c */ /* 0x000fe40003f86270 */
[C---:B------:R-:W-:Y:S08]  /*198e0*/  HMMA.16816.F32.BF16 R32, R156.reuse, R152, R32 ;  /* 0x000000989c20723c */ /* 0x040ff00000041820 */
[----:B------:R-:W-:Y:S01]  /*198f0*/  HMMA.16816.F32.BF16 R36, R156, R154, R36 ;  /* 0x0000009a9c24723c */ /* 0x000fe20000041824 */
[----:B------:R-:W-:Y:S06]  /*19900*/  LDSM.16.M88.4 R152, [R202+0x5800] ;  /* 0x00580000ca98783b */ /* 0x000fec0000000200 */
[----:B------:R-:W-:Y:S01]  /*19910*/  IMAD.SHL.U32 R159, R240, 0x40, RZ ;  /* 0x00000040f09f7824 */ /* 0x000fe200078e00ff */
[C---:B---3--:R-:W-:Y:S05]  /*19920*/  HMMA.16816.F32.BF16 R4, R168.reuse, R176, R4 ;  /* 0x000000b0a804723c */ /* 0x048fea0000041804 */
[----:B------:R-:W-:Y:S03]  /*19930*/  IADD3 R2, -R218, 0x1, -R159 ;  /* 0x00000001da027810 */ /* 0x000fe60007ffe99f */
[C---:B------:R-:W-:Y:S04]  /*19940*/  HMMA.16816.F32.BF16 R12, R168.reuse, R178, R12 ;  /* 0x000000b2a80c723c */ /* 0x040fe8000004180c */
[----:B------:R-:W-:Y:S04]  /*19950*/  IADD3 R2, -R223, R2, R226 ;  /* 0x00000002df027210 */ /* 0x000fe80007ffe1e2 */
[C---:B----4-:R-:W-:Y:S08]  /*19960*/  HMMA.16816.F32.BF16 R16, R168.reuse, R180, R16 ;  /* 0x000000b4a810723c */ /* 0x050ff00000041810 */
[C---:B------:R-:W-:Y:S08]  /*19970*/  HMMA.16816.F32.BF16 R20, R168.reuse, R182, R20 ;  /* 0x000000b6a814723c */ /* 0x040ff00000041814 */
[C---:B------:R-:W-:Y:S08]  /*19980*/  HMMA.16816.F32.BF16 R24, R168.reuse, R184, R24 ;  /* 0x000000b8a818723c */ /* 0x040ff00000041818 */
[C---:B------:R-:W-:Y:S08]  /*19990*/  HMMA.16816.F32.BF16 R28, R168.reuse, R186, R28 ;  /* 0x000000baa81c723c */ /* 0x040ff0000004181c */
[C---:B------:R-:W-:Y:S01]  /*199a0*/  HMMA.16816.F32.BF16 R32, R168.reuse, R148, R32 ;  /* 0x00000094a820723c */ /* 0x040fe20000041820 */
[----:B------:R-:W1:Y:S06]  /*199b0*/  SHFL.IDX PT, R149, R0, RZ, 0x1c1f ;  /* 0x001c1fff00957589 */ /* 0x000e6c00000e0000 */
[C---:B------:R-:W-:Y:S01]  /*199c0*/  IADD3 R148, R2.reuse, c[0x0][0x328], RZ ;  /* 0x0000ca0002947a10 */ /* 0x040fe20007ffe0ff */
[----:B------:R-:W-:Y:S04]  /*199d0*/  HMMA.16816.F32.BF16 R36, R168, R150, R36 ;  /* 0x00000096a824723c */ /* 0x000fe80000041824 */
[----:B------:R-:W-:Y:S04]  /*199e0*/  IADD3 R2, R2, UR4, RZ ;  /* 0x0000000402027c10 */ /* 0x000fe8000fffe0ff */
[C---:B------:R-:W-:Y:S08]  /*199f0*/  HMMA.16816.F32.BF16 R4, R160.reuse, R172, R4 ;  /* 0x000000aca004723c */ /* 0x040ff00000041804 */
[C---:B------:R-:W-:Y:S04]  /*19a00*/  HMMA.16816.F32.BF16 R12, R160.reuse, R174, R12 ;  /* 0x000000aea00c723c */ /* 0x040fe8000004180c */
[--C-:B-1----:R-:W-:Y:S04]  /*19a10*/  IMAD.IADD R150, R2, 0x1, R149.reuse ;  /* 0x0000000102967824 */ /* 0x102fe800078e0295 */
[C---:B------:R-:W-:Y:S08]  /*19a20*/  HMMA.16816.F32.BF16 R16, R160.reuse, R188, R16 ;  /* 0x000000bca010723c */ /* 0x040ff00000041810 */
[C---:B------:R-:W-:Y:S08]  /*19a30*/  HMMA.16816.F32.BF16 R20, R160.reuse, R190, R20 ;  /* 0x000000bea014723c */ /* 0x040ff00000041814 */
[C---:B------:R-:W-:Y:S08]  /*19a40*/  HMMA.16816.F32.BF16 R24, R160.reuse, R164, R24 ;  /* 0x000000a4a018723c */ /* 0x040ff00000041818 */
[C---:B------:R-:W-:Y:S08]  /*19a50*/  HMMA.16816.F32.BF16 R28, R160.reuse, R166, R28 ;  /* 0x000000a6a01c723c */ /* 0x040ff0000004181c */
[C---:B------:R-:W-:Y:S07]  /*19a60*/  HMMA.16816.F32.BF16 R32, R160.reuse, R152, R32 ;  /* 0x00000098a020723c */ /* 0x040fee0000041820 */
[----:B------:R-:W-:Y:S01]  /*19a70*/  IMAD.IADD R152, R148, 0x1, R149 ;  /* 0x0000000194987824 */ /* 0x000fe200078e0295 */
        /* <DEDUP_REMOVED lines=15> */
.L_x_1956:
[----:B------:R-:W-:Y:S04]  /*19b70*/  MOV R149, c[0x0][0x32c] ;  /* 0x0000cb0000957a02 */ /* 0x000fe80000000f00 */
[----:B------:R-:W-:Y:S11]  /*19b80*/  ISETP.NE.AND P0, PT, R149, 0x1, PT ;  /* 0x000000019500780c */ /* 0x000ff60003f05270 */
[----:B------:R-:W-:Y:S02]  /*19b90*/  @!UPT UIADD3 URZ, URZ, URZ, URZ ;  /* 0x0000003f3f3ff290 */ /* 0x000fe4000fffe03f */
[----:B------:R-:W-:Y:S05]  /*19ba0*/  @P0 IMAD.HI.U32 R149, R154, c[0x0][0x330], RZ ;  /* 0x0000cc009a950a27 */ /* 0x000fea00078e00ff */
[----:B------:R-:W-:Y:S02]  /*19bb0*/  @P0 SHF.R.U32.HI R154, RZ, c[0x0][0x334], R149 ;  /* 0x0000cd00ff9a0a19 */ /* 0x000fe40000011695 */
.L_x_1957:
[----:B------:R-:W-:Y:S05]  /*19bc0*/  BSYNC B0 ;  /* 0x0000000000007941 */ /* 0x000fea0003800000 */
.L_x_1955:
[----:B------:R-:W-:Y:S04]  /*19bd0*/  IMAD R151, R154, c[0x0][0x32c], -R159 ;  /* 0x0000cb009a977a24 */ /* 0x000fe800078e0a9f */
[----:B------:R-:W-:Y:S05]  /*19be0*/  IMAD.IADD R151, R151, 0x1, -R218 ;  /* 0x0000000197977824 */ /* 0x000fea00078e0ada */
[----:B------:R-:W-:Y:S02]  /*19bf0*/  IADD3 R149, R151, c[0x0][0x32c], RZ ;  /* 0x0000cb0097957a10 */ /* 0x000fe40007ffe0ff */
[----:B------:R-:W-:Y:S02]  /*19c00*/  IMNMX R150, R150, R151, !PT ;  /* 0x0000009796967217 */ /* 0x000fe40007800200 */
[----:B------:R-:W-:Y:S02]  /*19c10*/  IMNMX R152, R152, R149, PT ;  /* 0x0000009598987217 */ /* 0x000fe40003800200 */
.L_x_1954:
        /* <DEDUP_REMOVED lines=66> */
.L_x_1960:
[----:B------:R-:W-:Y:S04]  /*1a040*/  MOV R4, c[0x0][0x32c] ;  /* 0x0000cb0000047a02 */ /* 0x000fe80000000f00 */
[----:B------:R-:W-:Y:S11]  /*1a050*/  ISETP.NE.AND P0, PT, R4, 0x1, PT ;  /* 0x000000010400780c */ /* 0x000ff60003f05270 */
[----:B------:R-:W-:Y:S02]  /*1a060*/  @!UPT UIADD3 URZ, URZ, URZ, URZ ;  /* 0x0000003f3f3ff290 */ /* 0x000fe4000fffe03f */
[----:B------:R-:W-:Y:S05]  /*1a070*/  @P0 IMAD.HI.U32 R4, R12, c[0x0][0x330], RZ ;  /* 0x0000cc000c040a27 */ /* 0x000fea00078e00ff */
[----:B------:R-:W-:Y:S02]  /*1a080*/  @P0 SHF.R.U32.HI R12, RZ, c[0x0][0x334], R4 ;  /* 0x0000cd00ff0c0a19 */ /* 0x000fe40000011604 */
.L_x_1961:
[----:B------:R-:W-:Y:S05]  /*1a090*/  BSYNC B0 ;  /* 0x0000000000007941 */ /* 0x000fea0003800000 */
.L_x_1959:
[----:B------:R-:W-:Y:S04]  /*1a0a0*/  IMAD R159, R12, c[0x0][0x32c], -R159 ;  /* 0x0000cb000c9f7a24 */ /* 0x000fe800078e0a9f */
[----:B------:R-:W-:Y:S05]  /*1a0b0*/  IMAD.IADD R159, R159, 0x1, -R218 ;  /* 0x000000019f9f7824 */ /* 0x000fea00078e0ada */
[----:B------:R-:W-:Y:S02]  /*1a0c0*/  IADD3 R17, R159, c[0x0][0x32c], RZ ;  /* 0x0000cb009f117a10 */ /* 0x000fe40007ffe0ff */
[----:B------:R-:W-:Y:S02]  /*1a0d0*/  IMNMX R2, R2, R159, !PT ;  /* 0x0000009f02027217 */ /* 0x000fe40007800200 */
[----:B------:R-:W-:Y:S02]  /*1a0e0*/  IMNMX R0, R0, R17, PT ;  /* 0x0000001100007217 */ /* 0x000fe40003800200 */
.L_x_1958:
        /* <DEDUP_REMOVED lines=57> */
[----:B------:R-:W-:Y:S01]  /*1a480*/  ISETP.LT.OR P2, PT, R0, 0x29, P4 ;  /* 0x000000290000780c */ /* 0x000fe20002741670 */
[----:B------:R-:W1:Y:S01]  /*1a490*/  SHFL.BFLY PT, R4, R7, 0x2, 0x1f ;  /* 0x0c401f0007047f89 */ /* 0x000e6200000e0000 */
[----:B------:R-:W-:Y:S02]  /*1a4a0*/  ISETP.GT.AND P0, PT, R2, 0x29, P1 ;  /* 0x000000290200780c */ /* 0x000fe40000f04270 */
[----:B------:R-:W-:Y:S02]  /*1a4b0*/  FMNMX.FTZ R15, R184, R15, !PT ;  /* 0x0000000fb80f7209 */ /* 0x000fe40007810000 */
[----:B------:R-:W-:Y:S02]  /*1a4c0*/  FSEL R150, R30, -INF , !P2 ;  /* 0xff8000001e967808 */ /* 0x000fe40005000000 */
[----:B------:R-:W-:Y:S02]  /*1a4d0*/  ISETP.LT.OR P0, PT, R0, 0x2a, P0 ;  /* 0x0000002a0000780c */ /* 0x000fe40000701670 */
        /* <DEDUP_REMOVED lines=11> */
[----:B------:R-:W-:Y:S02]  /*1a590*/  FMNMX.FTZ R15, R170, R15, !PT ;  /* 0x0000000faa0f7209 */ /* 0x000fe40007810000 */
[----:B------:R-:W-:Y:S02]  /*1a5a0*/  ISETP.GT.AND P0, PT, R2, 0x39, P1 ;  /* 0x000000390200780c */ /* 0x000fe40000f04270 */
[C---:B------:R-:W-:Y:S02]  /*1a5b0*/  ISETP.LT.OR P1, PT, R0.reuse, 0x39, P4 ;  /* 0x000000390000780c */ /* 0x040fe40002721670 */
[----:B------:R-:W-:Y:S02]  /*1a5c0*/  ISETP.LT.OR P0, PT, R0, 0x3a, P0 ;  /* 0x0000003a0000780c */ /* 0x000fe40000701670 */
[----:B------:R-:W-:Y:S02]  /*1a5d0*/  FSEL R154, R38, -INF , !P1 ;  /* 0xff800000269a7808 */ /* 0x000fe40004800000 */
        /* <DEDUP_REMOVED lines=21> */
[--C-:B------:R-:W-:Y:S02]  /*1a730*/  FFMA.FTZ R159, R5, c[0x0][0x2d0], -R172.reuse ;  /* 0x0000b400059f7a23 */ /* 0x100fe400000108ac */
[----:B------:R-:W-:Y:S02]  /*1a740*/  FMUL.FTZ R5, R4, c[0x0][0x2d0] ;  /* 0x0000b40004057a20 */ /* 0x000fe40000410000 */
[--C-:B------:R-:W-:Y:S01]  /*1a750*/  FFMA.FTZ R165, R157, c[0x0][0x2d0], -R172.reuse ;  /* 0x0000b4009da57a23 */ /* 0x100fe200000108ac */
[----:B------:R-:W-:Y:S01]  /*1a760*/  MUFU.EX2 R160, R160 ;  /* 0x000000a000a07308 */ /* 0x000fe20000000800 */
[--C-:B------:R-:W-:Y:S01]  /*1a770*/  FFMA.FTZ R162, R13, c[0x0][0x2d0], -R172.reuse ;  /* 0x0000b4000da27a23 */ /* 0x100fe200000108ac */
[----:B------:R-:W-:Y:S01]  /*1a780*/  IADD3 R157, R195, R158, RZ ;  /* 0x0000009ec39d7210 */ /* 0x000fe20007ffe0ff */
[--C-:B------:R-:W-:Y:S02]  /*1a790*/  FFMA.FTZ R188, R149, c[0x0][0x2d0], -R172.reuse ;  /* 0x0000b40095bc7a23 */ /* 0x100fe400000108ac */
[--C-:B------:R-:W-:Y:S02]  /*1a7a0*/  FFMA.FTZ R173, R173, c[0x0][0x2d0], -R172.reuse ;  /* 0x0000b400adad7a23 */ /* 0x100fe400000108ac */
[----:B------:R-:W2:Y:S01]  /*1a7b0*/  LDSM.16.MT88.4 R24, [R157] ;  /* 0x000000009d18783b */ /* 0x000ea20000004200 */
[--C-:B------:R-:W-:Y:S02]  /*1a7c0*/  FFMA.FTZ R174, R179, c[0x0][0x2d0], -R172.reuse ;  /* 0x0000b400b3ae7a23 */ /* 0x100fe400000108ac */
        /* <DEDUP_REMOVED lines=74> */
[C---:B------:R-:W-:Y:S01]  /*1ac70*/  FMUL.FTZ R46, R3.reuse, R46 ;  /* 0x0000002e032e7220 */ /* 0x040fe20000410000 */
        /* <DEDUP_REMOVED lines=78> */
[----:B------:R-:W-:Y:S02]  /*1b160*/  FMUL.FTZ R89, R8, R89 ;  /* 0x0000005908597220 */ /* 0x000fe40000410000 */
[C---:B------:R-:W-:Y:S01]  /*1b170*/  FMUL.FTZ R90, R3.reuse, R90 ;  /* 0x0000005a035a7220 */ /* 0x040fe20000410000 */
[C---:B------:R-:W-:Y:S01]  /*1b180*/  HMMA.16816.F32.BF16 R84, R16.reuse, R22, R84 ;  /* 0x000000161054723c */ /* 0x040fe20000041854 */
[----:B------:R-:W1:Y:S03]  /*1b190*/  LDSM.16.MT88.4 R20, [R158+0x800] ;  /* 0x000800009e14783b */ /* 0x000e660000004200 */
[C---:B------:R-:W-:Y:S02]  /*1b1a0*/  FMUL.FTZ R91, R3.reuse, R91 ;  /* 0x0000005b035b7220 */ /* 0x040fe40000410000 */
[--C-:B------:R-:W-:Y:S02]  /*1b1b0*/  FFMA.FTZ R177, R180, c[0x0][0x2d0], -R153.reuse ;  /* 0x0000b400b4b17a23 */ /* 0x100fe40000010899 */
[--C-:B------:R-:W-:Y:S02]  /*1b1c0*/  FFMA.FTZ R180, R36, c[0x0][0x2d0], -R153.reuse ;  /* 0x0000b40024b47a23 */ /* 0x100fe40000010899 */
[----:B------:R-:W-:Y:S01]  /*1b1d0*/  LDSM.16.MT88.4 R36, [R9+0x800] ;  /* 0x000800000924783b */ /* 0x000fe20000004200 */
[C---:B--2---:R-:W-:Y:S01]  /*1b1e0*/  HMMA.16816.F32.BF16 R88, R16.reuse, R24, R88 ;  /* 0x000000181058723c */ /* 0x044fe20000041858 */
[----:B------:R-:W-:Y:S02]  /*1b1f0*/  MUFU.EX2 R177, R177 ;  /* 0x000000b100b17308 */ /* 0x000fe40000000800 */
[--C-:B------:R-:W-:Y:S02]  /*1b200*/  FFMA.FTZ R178, R178, c[0x0][0x2d0], -R153.reuse ;  /* 0x0000b400b2b27a23 */ /* 0x100fe40000010899 */
[C---:B------:R-:W-:Y:S02]  /*1b210*/  FMUL.FTZ R92, R8.reuse, R92 ;  /* 0x0000005c085c7220 */ /* 0x040fe40000410000 */
[C---:B------:R-:W-:Y:S02]  /*1b220*/  FMUL.FTZ R93, R8.reuse, R93 ;  /* 0x0000005d085d7220 */ /* 0x040fe40000410000 */
[C---:B------:R-:W-:Y:S02]  /*1b230*/  FMUL.FTZ R94, R3.reuse, R94 ;  /* 0x0000005e035e7220 */ /* 0x040fe40000410000 */
[----:B------:R-:W2:Y:S01]  /*1b240*/  MUFU.EX2 R178, R178 ;  /* 0x000000b200b27308 */ /* 0x000ea20000000800 */
[C---:B------:R-:W-:Y:S02]  /*1b250*/  FMUL.FTZ R95, R3.reuse, R95 ;  /* 0x0000005f035f7220 */ /* 0x040fe40000410000 */
[C---:B------:R-:W-:Y:S02]  /*1b260*/  FMUL.FTZ R96, R8.reuse, R96 ;  /* 0x0000006008607220 */ /* 0x040fe40000410000 */
[C---:B------:R-:W-:Y:S02]  /*1b270*/  FMUL.FTZ R97, R8.reuse, R97 ;  /* 0x0000006108617220 */ /* 0x040fe40000410000 */
[C---:B------:R-:W-:Y:S01]  /*1b280*/  FMUL.FTZ R98, R3.reuse, R98 ;  /* 0x0000006203627220 */ /* 0x040fe20000410000 */
[C---:B------:R-:W-:Y:S01]  /*1b290*/  HMMA.16816.F32.BF16 R92, R16.reuse, R26, R92 ;  /* 0x0000001a105c723c */ /* 0x040fe2000004185c */
[----:B------:R-:W1:Y:S01]  /*1b2a0*/  LDSM.16.MT88.4 R24, [R156+0x800] ;  /* 0x000800009c18783b */ /* 0x000e620000004200 */
[----:B------:R-:W2:Y:S01]  /*1b2b0*/  MUFU.EX2 R180, R180 ;  /* 0x000000b400b47308 */ /* 0x000ea20000000800 */
[C---:B------:R-:W-:Y:S02]  /*1b2c0*/  FMUL.FTZ R99, R3.reuse, R99 ;  /* 0x0000006303637220 */ /* 0x040fe40000410000 */
[C---:B------:R-:W-:Y:S02]  /*1b2d0*/  FMUL.FTZ R100, R8.reuse, R100 ;  /* 0x0000006408647220 */ /* 0x040fe40000410000 */
[----:B------:R-:W-:Y:S02]  /*1b2e0*/  FMUL.FTZ R101, R8, R101 ;  /* 0x0000006508657220 */ /* 0x000fe40000410000 */
[C---:B------:R-:W-:Y:S01]  /*1b2f0*/  FMUL.FTZ R102, R3.reuse, R102 ;  /* 0x0000006603667220 */ /* 0x040fe20000410000 */
[C---:B-----5:R-:W-:Y:S03]  /*1b300*/  HMMA.16816.F32.BF16 R96, R16.reuse, R28, R96 ;  /* 0x0000001c1060723c */ /* 0x060fe60000041860 */
[----:B------:R-:W-:Y:S02]  /*1b310*/  FMUL.FTZ R103, R3, R103 ;  /* 0x0000006703677220 */ /* 0x000fe40000410000 */
[--C-:B------:R-:W-:Y:S02]  /*1b320*/  FFMA.FTZ R184, R184, c[0x0][0x2d0], -R153.reuse ;  /* 0x0000b400b8b87a23 */ /* 0x100fe40000010899 */
[--C-:B------:R-:W-:Y:S02]  /*1b330*/  FFMA.FTZ R185, R182, c[0x0][0x2d0], -R153.reuse ;  /* 0x0000b400b6b97a23 */ /* 0x100fe40000010899 */
[--C-:B------:R-:W-:Y:S01]  /*1b340*/  FFMA.FTZ R182, R150, c[0x0][0x2d0], -R153.reuse ;  /* 0x0000b40096b67a23 */ /* 0x100fe20000010899 */
[----:B------:R-:W-:Y:S01]  /*1b350*/  HMMA.16816.F32.BF16 R100, R16, R30, R100 ;  /* 0x0000001e1064723c */ /* 0x000fe20000041864 */
[----:B------:R-:W5:Y:S01]  /*1b360*/  LDSM.16.MT88.4 R28, [R156+0x2800] ;  /* 0x002800009c1c783b */ /* 0x000f620000004200 */
[----:B------:R-:W-:Y:S01]  /*1b370*/  MUFU.EX2 R184, R184 ;  /* 0x000000b800b87308 */ /* 0x000fe20000000800 */
[--C-:B------:R-:W-:Y:S02]  /*1b380*/  FFMA.FTZ R171, R171, c[0x0][0x2d0], -R172.reuse ;  /* 0x0000b400abab7a23 */ /* 0x100fe400000108ac */
[--C-:B------:R-:W-:Y:S02]  /*1b390*/  FFMA.FTZ R190, R169, c[0x0][0x2d0], -R172.reuse ;  /* 0x0000b400a9be7a23 */ /* 0x100fe400000108ac */
[----:B---3--:R-:W-:Y:S01]  /*1b3a0*/  F2FP.BF16.PACK_AB R16, R174, R173 ;  /* 0x000000adae10723e */ /* 0x008fe200000010ff */
[--C-:B------:R-:W-:Y:S01]  /*1b3b0*/  FFMA.FTZ R167, R167, c[0x0][0x2d0], -R172.reuse ;  /* 0x0000b400a7a77a23 */ /* 0x100fe200000108ac */
[----:B----4-:R-:W-:Y:S01]  /*1b3c0*/  F2FP.BF16.PACK_AB R18, R176, R175 ;  /* 0x000000afb012723e */ /* 0x010fe200000010ff */
[----:B------:R-:W-:Y:S02]  /*1b3d0*/  LDSM.16.MT88.4 R148, [R157+0x3000] ;  /* 0x003000009d94783b */ /* 0x000fe40000004200 */
[----:B--2---:R-:W-:Y:S01]  /*1b3e0*/  F2FP.BF16.PACK_AB R17, R178, R177 ;  /* 0x000000b1b211723e */ /* 0x004fe200000010ff */
[----:B------:R-:W-:Y:S01]  /*1b3f0*/  FFMA.FTZ R172, R155, c[0x0][0x2d0], -R172 ;  /* 0x0000b4009bac7a23 */ /* 0x000fe200000108ac */
[----:B------:R-:W-:Y:S01]  /*1b400*/  F2FP.BF16.PACK_AB R19, R180, R179 ;  /* 0x000000b3b413723e */ /* 0x000fe200000010ff */
[--C-:B------:R-:W-:Y:S01]  /*1b410*/  FFMA.FTZ R169, R170, c[0x0][0x2d0], -R153.reuse ;  /* 0x0000b400aaa97a23 */ /* 0x100fe20000010899 */
[----:B------:R-:W2:Y:S01]  /*1b420*/  MUFU.EX2 R185, R185 ;  /* 0x000000b900b97308 */ /* 0x000ea20000000800 */
[--C-:B------:R-:W-:Y:S02]  /*1b430*/  FFMA.FTZ R170, R154, c[0x0][0x2d0], -R153.reuse ;  /* 0x0000b4009aaa7a23 */ /* 0x100fe40000010899 */
[--C-:B------:R-:W-:Y:S02]  /*1b440*/  FFMA.FTZ R168, R168, c[0x0][0x2d0], -R153.reuse ;  /* 0x0000b400a8a87a23 */ /* 0x100fe40000010899 */
[C---:B-1----:R-:W-:Y:S03]  /*1b450*/  HMMA.16816.F32.BF16 R4, R16.reuse, R20, R4 ;  /* 0x000000141004723c */ /* 0x042fe60000041804 */
[----:B------:R-:W-:Y:S02]  /*1b460*/  FFMA.FTZ R153, R152, c[0x0][0x2d0], -R153 ;  /* 0x0000b40098997a23 */ /* 0x000fe40000010899 */
[----:B------:R-:W1:Y:S01]  /*1b470*/  MUFU.EX2 R182, R182 ;  /* 0x000000b600b67308 */ /* 0x000e620000000800 */
[----:B------:R-:W-:Y:S02]  /*1b480*/  FFMA.FTZ R164, R3, R238, R164 ;  /* 0x000000ee03a47223 */ /* 0x000fe400000100a4 */
[C---:B------:R-:W-:Y:S01]  /*1b490*/  HMMA.16816.F32.BF16 R12, R16.reuse, R22, R12 ;  /* 0x00000016100c723c */ /* 0x040fe2000004180c */
[----:B------:R-:W3:Y:S03]  /*1b4a0*/  LDSM.16.MT88.4 R20, [R9+0x2800] ;  /* 0x002800000914783b */ /* 0x000ee60000004200 */
[----:B------:R-:W-:Y:S01]  /*1b4b0*/  FFMA.FTZ R165, R8, R235, R165 ;  /* 0x000000eb08a57223 */ /* 0x000fe200000100a5 */
[----:B------:R-:W-:Y:S01]  /*1b4c0*/  MOV R8, R2 ;  /* 0x0000000200087202 */ /* 0x000fe20000000f00 */
[----:B------:R-:W-:Y:S01]  /*1b4d0*/  FADD.FTZ R164, R163, R164 ;  /* 0x000000a4a3a47221 */ /* 0x000fe20000010000 */
[----:B------:R4:W-:Y:S01]  /*1b4e0*/  MUFU.EX2 R189, R153 ;  /* 0x0000009900bd7308 */ /* 0x0009e20000000800 */
[C---:B------:R-:W-:Y:S04]  /*1b4f0*/  HMMA.16816.F32.BF16 R104, R16.reuse, R32, R104 ;  /* 0x000000201068723c */ /* 0x040fe80000041868 */
[----:B------:R-:W-:Y:S02]  /*1b500*/  FADD.FTZ R160, R160, R165 ;  /* 0x000000a5a0a07221 */ /* 0x000fe40000010000 */
[----:B------:R-:W-:Y:S02]  /*1b510*/  FADD.FTZ R161, R161, R164 ;  /* 0x000000a4a1a17221 */ /* 0x000fe40000010000 */
[C---:B------:R-:W-:Y:S01]  /*1b520*/  HMMA.16816.F32.BF16 R108, R16.reuse, R34, R108 ;  /* 0x00000022106c723c */ /* 0x040fe2000004186c */
[----:B------:R-:W-:Y:S01]  /*1b530*/  LDSM.16.MT88.4 R32, [R157+0x4800] ;  /* 0x004800009d20783b */ /* 0x000fe20000004200 */
[----:B------:R-:W-:Y:S02]  /*1b540*/  MUFU.EX2 R171, R171 ;  /* 0x000000ab00ab7308 */ /* 0x000fe40000000800 */
[----:B------:R-:W-:Y:S02]  /*1b550*/  FADD.FTZ R159, R159, R160 ;  /* 0x000000a09f9f7221 */ /* 0x000fe40000010000 */
[----:B------:R-:W-:Y:S02]  /*1b560*/  FADD.FTZ R166, R166, R161 ;  /* 0x000000a1a6a67221 */ /* 0x000fe40000010000 */
[C---:B------:R-:W-:Y:S04]  /*1b570*/  HMMA.16816.F32.BF16 R112, R16.reuse, R24, R112 ;  /* 0x000000181070723c */ /* 0x040fe80000041870 */
[----:B------:R-:W1:Y:S01]  /*1b580*/  MUFU.EX2 R190, R190 ;  /* 0x000000be00be7308 */ /* 0x000e620000000800 */
[----:B------:R-:W-:Y:S01]  /*1b590*/  FADD.FTZ R162, R162, R159 ;  /* 0x0000009fa2a27221 */ /* 0x000fe20000010000 */
[----:B----4-:R-:W-:Y:S02]  /*1b5a0*/  LDSM.16.MT88.4 R152, [R156+0x3800] ;  /* 0x003800009c98783b */ /* 0x010fe40000004200 */
[C---:B------:R-:W-:Y:S04]  /*1b5b0*/  HMMA.16816.F32.BF16 R116, R16.reuse, R26, R116 ;  /* 0x0000001a1074723c */ /* 0x040fe80000041874 */
[----:B------:R-:W-:Y:S02]  /*1b5c0*/  FADD.FTZ R173, R173, R162 ;  /* 0x000000a2adad7221 */ /* 0x000fe40000010000 */
[----:B------:R-:W-:Y:S01]  /*1b5d0*/  MUFU.EX2 R167, R167 ;  /* 0x000000a700a77308 */ /* 0x000fe20000000800 */
[----:B------:R-:W4:Y:S01]  /*1b5e0*/  LDSM.16.MT88.4 R24, [R158+0x4800] ;  /* 0x004800009e18783b */ /* 0x000f220000004200 */
[C---:B------:R-:W-:Y:S04]  /*1b5f0*/  HMMA.16816.F32.BF16 R120, R16.reuse, R36, R120 ;  /* 0x000000241078723c */ /* 0x040fe80000041878 */
[----:B------:R-:W-:Y:S02]  /*1b600*/  FADD.FTZ R177, R177, R166 ;  /* 0x000000a6b1b17221 */ /* 0x000fe40000010000 */
[----:B------:R-:W-:Y:S02]  /*1b610*/  FADD.FTZ R174, R174, R173 ;  /* 0x000000adaeae7221 */ /* 0x000fe40000010000 */
[C---:B------:R-:W-:Y:S01]  /*1b620*/  HMMA.16816.F32.BF16 R124, R16.reuse, R38, R124 ;  /* 0x00000026107c723c */ /* 0x040fe2000004187c */
[----:B------:R-:W-:Y:S01]  /*1b630*/  LDSM.16.MT88.4 R36, [R157+0x1000] ;  /* 0x001000009d24783b */ /* 0x000fe20000004200 */
[----:B------:R-:W1:Y:S02]  /*1b640*/  MUFU.EX2 R172, R172 ;  /* 0x000000ac00ac7308 */ /* 0x000e640000000800 */
[----:B------:R-:W-:Y:S02]  /*1b650*/  FADD.FTZ R178, R178, R177 ;  /* 0x000000b1b2b27221 */ /* 0x000fe40000010000 */
[----:B------:R-:W-:Y:S02]  /*1b660*/  FADD.FTZ R175, R175, R174 ;  /* 0x000000aeafaf7221 */ /* 0x000fe40000010000 */
[C---:B------:R-:W-:Y:S04]  /*1b670*/  HMMA.16816.F32.BF16 R40, R16.reuse, R128, R40 ;  /* 0x000000801028723c */ /* 0x040fe80000041828 */
[----:B------:R-:W-:Y:S01]  /*1b680*/  MUFU.EX2 R169, R169 ;  /* 0x000000a900a97308 */ /* 0x000fe20000000800 */
[----:B------:R-:W-:Y:S02]  /*1b690*/  FADD.FTZ R179, R179, R178 ;  /* 0x000000b2b3b37221 */ /* 0x000fe40000010000 */
[----:B------:R-:W-:Y:S01]  /*1b6a0*/  FADD.FTZ R176, R176, R175 ;  /* 0x000000afb0b07221 */ /* 0x000fe20000010000 */
[C---:B------:R-:W-:Y:S01]  /*1b6b0*/  HMMA.16816.F32.BF16 R44, R16.reuse, R130, R44 ;  /* 0x00000082102c723c */ /* 0x040fe2000004182c */
[----:B------:R-:W-:Y:S03]  /*1b6c0*/  LDSM.16.MT88.4 R128, [R156+0x1000] ;  /* 0x001000009c80783b */ /* 0x000fe60000004200 */
[----:B------:R-:W-:Y:S02]  /*1b6d0*/  FADD.FTZ R179, R180, R179 ;  /* 0x000000b3b4b37221 */ /* 0x000fe40000010000 */
[----:B------:R-:W1:Y:S02]  /*1b6e0*/  MUFU.EX2 R168, R168 ;  /* 0x000000a800a87308 */ /* 0x000e640000000800 */
[C---:B------:R-:W-:Y:S08]  /*1b6f0*/  HMMA.16816.F32.BF16 R48, R16.reuse, R132, R48 ;  /* 0x000000841030723c */ /* 0x040ff00000041830 */
[C---:B------:R-:W-:Y:S01]  /*1b700*/  HMMA.16816.F32.BF16 R52, R16.reuse, R134, R52 ;  /* 0x000000861034723c */ /* 0x040fe20000041834 */
[----:B------:R-:W-:Y:S01]  /*1b710*/  LDSM.16.MT88.4 R132, [R158+0x3000] ;  /* 0x003000009e84783b */ /* 0x000fe20000004200 */
[----:B------:R-:W1:Y:S06]  /*1b720*/  MUFU.EX2 R170, R170 ;  /* 0x000000aa00aa7308 */ /* 0x000e6c0000000800 */
[C---:B-----5:R-:W-:Y:S08]  /*1b730*/  HMMA.16816.F32.BF16 R56, R16.reuse, R28, R56 ;  /* 0x0000001c1038723c */ /* 0x060ff00000041838 */
        /* <DEDUP_REMOVED lines=10> */
[----:B------:R-:W1:Y:S07]  /*1b7e0*/  LDSM.16.MT88.4 R32, [R9+0x1000] ;  /* 0x001000000920783b */ /* 0x000e6e0000004200 */
[C---:B-----5:R-:W-:Y:S08]  /*1b7f0*/  HMMA.16816.F32.BF16 R88, R16.reuse, R28, R88 ;  /* 0x0000001c1058723c */ /* 0x060ff00000041858 */
[C---:B------:R-:W-:Y:S01]  /*1b800*/  HMMA.16816.F32.BF16 R92, R16.reuse, R30, R92 ;  /* 0x0000001e105c723c */ /* 0x040fe2000004185c */
[----:B------:R-:W5:Y:S07]  /*1b810*/  LDSM.16.MT88.4 R28, [R156+0x3000] ;  /* 0x003000009c1c783b */ /* 0x000f6e0000004200 */
[C---:B---3--:R-:W-:Y:S08]  /*1b820*/  HMMA.16816.F32.BF16 R96, R16.reuse, R20, R96 ;  /* 0x000000141060723c */ /* 0x048ff00000041860 */
[----:B------:R-:W-:Y:S01]  /*1b830*/  HMMA.16816.F32.BF16 R100, R16, R22, R100 ;  /* 0x000000161064723c */ /* 0x000fe20000041864 */
[----:B------:R-:W3:Y:S06]  /*1b840*/  LDSM.16.MT88.4 R20, [R9+0x3000] ;  /* 0x003000000914783b */ /* 0x000eec0000004200 */
[----:B------:R-:W-:Y:S01]  /*1b850*/  F2FP.BF16.PACK_AB R16, R186, R183 ;  /* 0x000000b7ba10723e */ /* 0x000fe200000010ff */
[----:B------:R-:W-:Y:S01]  /*1b860*/  FADD.FTZ R183, R183, R176 ;  /* 0x000000b0b7b77221 */ /* 0x000fe20000010000 */
[----:B------:R-:W-:Y:S03]  /*1b870*/  F2FP.BF16.PACK_AB R18, R188, R181 ;  /* 0x000000b5bc12723e */ /* 0x000fe600000010ff */
[----:B--2---:R-:W-:Y:S01]  /*1b880*/  F2FP.BF16.PACK_AB R17, R185, R184 ;  /* 0x000000b8b911723e */ /* 0x004fe200000010ff */
[----:B------:R-:W-:Y:S01]  /*1b890*/  FADD.FTZ R184, R184, R179 ;  /* 0x000000b3b8b87221 */ /* 0x000fe20000010000 */
[----:B-1----:R-:W-:Y:S01]  /*1b8a0*/  F2FP.BF16.PACK_AB R19, R187, R182 ;  /* 0x000000b6bb13723e */ /* 0x002fe200000010ff */
        /* <DEDUP_REMOVED lines=19> */
[C---:B------:R-:W-:Y:S08]  /*1b9e0*/  HMMA.16816.F32.BF16 R44, R16.reuse, R134, R44 ;  /* 0x00000086102c723c */ /* 0x040ff0000004182c */
[C---:B------:R-:W-:Y:S08]  /*1b9f0*/  HMMA.16816.F32.BF16 R48, R16.reuse, R148, R48 ;  /* 0x000000941030723c */ /* 0x040ff00000041830 */
[C---:B------:R-:W-:Y:S01]  /*1ba00*/  HMMA.16816.F32.BF16 R52, R16.reuse, R150, R52 ;  /* 0x000000961034723c */ /* 0x040fe20000041834 */
[----:B------:R-:W-:Y:S07]  /*1ba10*/  LDSM.16.MT88.4 R148, [R157+0x3800] ;  /* 0x003800009d94783b */ /* 0x000fee0000004200 */
[C---:B-----5:R-:W-:Y:S08]  /*1ba20*/  HMMA.16816.F32.BF16 R56, R16.reuse, R28, R56 ;  /* 0x0000001c1038723c */ /* 0x060ff00000041838 */
        /* <DEDUP_REMOVED lines=14> */
[C---:B---3--:R-:W-:Y:S08]  /*1bb10*/  HMMA.16816.F32.BF16 R96, R16.reuse, R20, R96 ;  /* 0x000000141060723c */ /* 0x048ff00000041860 */
[----:B------:R-:W-:Y:S01]  /*1bb20*/  HMMA.16816.F32.BF16 R100, R16, R22, R100 ;  /* 0x000000161064723c */ /* 0x000fe20000041864 */
[----:B------:R-:W-:Y:S06]  /*1bb30*/  LDSM.16.MT88.4 R20, [R157+0x5800] ;  /* 0x005800009d14783b */ /* 0x000fec0000004200 */
        /* <DEDUP_REMOVED lines=9> */
[C---:B------:R-:W-:Y:S01]  /*1bbd0*/  HMMA.16816.F32.BF16 R132, R16.reuse, R128, R4 ;  /* 0x000000801084723c */ /* 0x040fe20000041804 */
[----:B------:R-:W3:Y:S02]  /*1bbe0*/  LDSM.16.MT88.4 R4, [R9+0x3800] ;  /* 0x003800000904783b */ /* 0x000ee40000004200 */
[----:B------:R-:W-:Y:S02]  /*1bbf0*/  FADD.FTZ R170, R170, R169 ;  /* 0x000000a9aaaa7221 */ /* 0x000fe40000010000 */
[----:B------:R-:W-:Y:S02]  /*1bc00*/  FADD.FTZ R235, R172, R167 ;  /* 0x000000a7aceb7221 */ /* 0x000fe40000010000 */
[----:B------:R-:W-:Y:S01]  /*1bc10*/  FADD.FTZ R238, R189, R170 ;  /* 0x000000aabdee7221 */ /* 0x000fe20000010000 */
[C---:B------:R-:W-:Y:S01]  /*1bc20*/  HMMA.16816.F32.BF16 R128, R16.reuse, R130, R12 ;  /* 0x000000821080723c */ /* 0x040fe2000004180c */
[----:B------:R-:W5:Y:S07]  /*1bc30*/  LDSM.16.MT88.4 R12, [R158+0x5800] ;  /* 0x005800009e0c783b */ /* 0x000f6e0000004200 */
[C---:B-1----:R-:W-:Y:S07]  /*1bc40*/  HMMA.16816.F32.BF16 R104, R16.reuse, R24, R104 ;  /* 0x000000181068723c */ /* 0x042fee0000041868 */
[----:B------:R-:W-:Y:S01]  /*1bc50*/  IADD3 R24, R240, -0x2, RZ ;  /* 0xfffffffef0187810 */ /* 0x000fe20007ffe0ff */
[C---:B------:R-:W-:Y:S03]  /*1bc60*/  HMMA.16816.F32.BF16 R108, R16.reuse, R26, R108 ;  /* 0x0000001a106c723c */ /* 0x040fe6000004186c */
[C---:B------:R-:W-:Y:S05]  /*1bc70*/  ISETP.GE.AND P0, PT, R24.reuse, R231, PT ;  /* 0x000000e71800720c */ /* 0x040fea0003f06270 */
[C---:B--2---:R-:W-:Y:S08]  /*1bc80*/  HMMA.16816.F32.BF16 R112, R16.reuse, R32, R112 ;  /* 0x000000201070723c */ /* 0x044ff00000041870 */
[C---:B------:R-:W-:Y:S04]  /*1bc90*/  HMMA.16816.F32.BF16 R116, R16.reuse, R34, R116 ;  /* 0x000000221074723c */ /* 0x040fe80000041874 */
[----:B------:R-:W-:Y:S04]  /*1bca0*/  @P0 SHF.R.S32.HI R3, RZ, 0x1f, R24 ;  /* 0x0000001fff030819 */ /* 0x000fe80000011418 */
[C---:B----4-:R-:W-:Y:S04]  /*1bcb0*/  HMMA.16816.F32.BF16 R120, R16.reuse, R28, R120 ;  /* 0x0000001c1078723c */ /* 0x050fe80000041878 */
        /* <DEDUP_REMOVED lines=13> */
[C---:B-----5:R-:W-:Y:S08]  /*1bd90*/  HMMA.16816.F32.BF16 R72, R16.reuse, R12, R72 ;  /* 0x0000000c1048723c */ /* 0x060ff00000041848 */
[C---:B------:R-:W-:Y:S01]  /*1bda0*/  HMMA.16816.F32.BF16 R76, R16.reuse, R14, R76 ;  /* 0x0000000e104c723c */ /* 0x040fe2000004184c */
[----:B------:R-:W2:Y:S07]  /*1bdb0*/  LDSM.16.MT88.4 R12, [R9+0x5800] ;  /* 0x00580000090c783b */ /* 0x000eae0000004200 */
[C---:B------:R-:W-:Y:S07]  /*1bdc0*/  HMMA.16816.F32.BF16 R80, R16.reuse, R20, R80 ;  /* 0x000000141050723c */ /* 0x040fee0000041850 */
[----:B------:R-:W-:Y:S01]  /*1bdd0*/  @P0 IADD3 R21, R25, R3, RZ ;  /* 0x0000000319150210 */ /* 0x000fe20007ffe0ff */
[C---:B------:R-:W-:Y:S01]  /*1bde0*/  HMMA.16816.F32.BF16 R84, R16.reuse, R22, R84 ;  /* 0x000000161054723c */ /* 0x040fe20000041854 */
[----:B------:R-:W-:Y:S03]  /*1bdf0*/  @P0 MOV R20, c[0x0][0x1e0] ;  /* 0x0000780000140a02 */ /* 0x000fe60000000f00 */
[C---:B------:R-:W-:Y:S02]  /*1be00*/  @P0 SHF.L.U32 R3, R24.reuse, 0x6, RZ ;  /* 0x0000000618030819 */ /* 0x040fe400000006ff */
[----:B------:R-:W-:Y:S02]  /*1be10*/  @P0 SHF.L.U64.HI R21, R24, 0x6, R21 ;  /* 0x0000000618150819 */ /* 0x000fe40000010215 */
[----:B------:R-:W-:Y:S01]  /*1be20*/  @P0 IADD3 R24, P3, R3, R236, RZ ;  /* 0x000000ec03180210 */ /* 0x000fe20007f7e0ff */
[C---:B-1----:R-:W-:Y:S03]  /*1be30*/  HMMA.16816.F32.BF16 R88, R16.reuse, R4, R88 ;  /* 0x000000041058723c */ /* 0x042fe60000041858 */
[----:B------:R-:W-:Y:S02]  /*1be40*/  @P0 LEA R22, P2, R24, c[0x0][0x1c8], 0x1 ;  /* 0x0000720018160a11 */ /* 0x000fe400078408ff */
[----:B------:R-:W-:Y:S02]  /*1be50*/  @P0 MOV R23, c[0x0][0x1e4] ;  /* 0x0000790000170a02 */ /* 0x000fe40000000f00 */
[C---:B------:R-:W-:Y:S01]  /*1be60*/  @P0 LEA R25, P1, R20.reuse, R3, 0x5 ;  /* 0x0000000314190211 */ /* 0x040fe200078228ff */
[C---:B------:R-:W-:Y:S04]  /*1be70*/  HMMA.16816.F32.BF16 R92, R16.reuse, R6, R92 ;  /* 0x00000006105c723c */ /* 0x040fe8000004185c */
[----:B------:R-:W-:Y:S02]  /*1be80*/  @P0 IADD3.X R3, R21, R230, RZ, P3, !PT ;  /* 0x000000e615030210 */ /* 0x000fe40001ffe4ff */
[----:B------:R-:W-:Y:S02]  /*1be90*/  @P0 LEA.HI.X R21, R20, R21, R23, 0x5, P1 ;  /* 0x0000001514150211 */ /* 0x000fe400008f2c17 */
[----:B------:R-:W-:Y:S01]  /*1bea0*/  @P0 LEA.HI.X R23, R24, c[0x0][0x1cc], R3, 0x1, P2 ;  /* 0x0000730018170a11 */ /* 0x000fe200010f0c03 */
[----:B------:R-:W-:Y:S01]  /*1beb0*/  @P0 IMAD R3, R234, 0x6000, R11 ;  /* 0x00006000ea030824 */ /* 0x000fe200078e020b */
[----:B------:R-:W-:Y:S01]  /*1bec0*/  @P0 ISETP.GE.AND P2, PT, R228, c[0x0][0x1d4], PT ;  /* 0x00007500e4000a0c */ /* 0x000fe20003f46270 */
[C---:B--2---:R-:W-:Y:S03]  /*1bed0*/  HMMA.16816.F32.BF16 R96, R16.reuse, R12, R96 ;  /* 0x0000000c1060723c */ /* 0x044fe60000041860 */
[----:B------:R-:W-:Y:S02]  /*1bee0*/  @P0 ISETP.GE.AND P1, PT, R212, c[0x0][0x1d4], PT ;  /* 0x00007500d4000a0c */ /* 0x000fe40003f26270 */
[----:B------:R-:W-:Y:S03]  /*1bef0*/  @P0 IADD3 R25, P3, R25, R236, RZ ;  /* 0x000000ec19190210 */ /* 0x000fe60007f7e0ff */
[----:B------:R-:W-:Y:S04]  /*1bf00*/  HMMA.16816.F32.BF16 R100, R16, R14, R100 ;  /* 0x0000000e1064723c */ /* 0x000fe80000041864 */
[----:B------:R-:W-:Y:S01]  /*1bf10*/  @!PT LDS RZ, [RZ] ;  /* 0x00000000fffff984 */ /* 0x000fe20000000800 */
[----:B------:R-:W-:Y:S01]  /*1bf20*/  @!PT LDS RZ, [RZ] ;  /* 0x00000000fffff984 */ /* 0x000fe20000000800 */
[----:B------:R-:W-:Y:S01]  /*1bf30*/  @!PT LDS RZ, [RZ] ;  /* 0x00000000fffff984 */ /* 0x000fe20000000800 */
[----:B------:R1:W-:Y:S01]  /*1bf40*/  @P0 LDGSTS.E.BYPASS.LTC128B.128 [R3], [R22.64], !P2 ;  /* 0x0000000016030fae */ /* 0x0003e2000d101d48 */
[----:B------:R-:W-:Y:S02]  /*1bf50*/  @P0 IADD3.X R20, R21, R230, RZ, P3, !PT ;  /* 0x000000e615140210 */ /* 0x000fe40001ffe4ff */
[C---:B------:R-:W-:Y:S05]  /*1bf60*/  @P0 LEA R4, P3, R25.reuse, c[0x0][0x1c8], 0x1 ;  /* 0x0000720019040a11 */ /* 0x040fea00078608ff */
[----:B------:R1:W-:Y:S01]  /*1bf70*/  @P0 LDGSTS.E.BYPASS.LTC128B.128 [R3+0x2000], [R22.64+0x80], !P1 ;  /* 0x0200008016030fae */ /* 0x0003e2000c901d48 */
[----:B------:R-:W-:Y:S07]  /*1bf80*/  @P0 LEA.HI.X R5, R25, c[0x0][0x1cc], R20, 0x1, P3 ;  /* 0x0000730019050a11 */ /* 0x000fee00018f0c14 */
[----:B------:R1:W-:Y:S08]  /*1bf90*/  @P0 LDGSTS.E.BYPASS.LTC128B.128 [R3+0x4000], [R22.64+0x100], !P5 ;  /* 0x0400010016030fae */ /* 0x0003f0000e901d48 */
[----:B------:R1:W-:Y:S08]  /*1bfa0*/  @P0 LDGSTS.E.BYPASS.LTC128B.128 [R3+0x1000], [R4.64], !P2 ;  /* 0x0100000004030fae */ /* 0x0003f0000d101d48 */
[----:B------:R1:W-:Y:S01]  /*1bfb0*/  @P0 LDGSTS.E.BYPASS.LTC128B.128 [R3+0x3000], [R4.64+0x80], !P1 ;  /* 0x0300008004030fae */ /* 0x0003e2000c901d48 */
[C---:B------:R-:W-:Y:S02]  /*1bfc0*/  ISETP.GE.AND P1, PT, R197.reuse, 0x1, PT ;  /* 0x00000001c500780c */ /* 0x040fe40003f26270 */
[----:B------:R-:W-:Y:S04]  /*1bfd0*/  IADD3 R197, R197, 0x1, RZ ;  /* 0x00000001c5c57810 */ /* 0x000fe80007ffe0ff */
[----:B------:R-:W-:Y:S01]  /*1bfe0*/  SEL R197, R197, RZ, !P1 ;  /* 0x000000ffc5c57207 */ /* 0x000fe20004800000 */
[----:B------:R1:W-:Y:S01]  /*1bff0*/  @P0 LDGSTS.E.BYPASS.LTC128B.128 [R3+0x5000], [R4.64+0x100], !P5 ;  /* 0x0500010004030fae */ /* 0x0003e2000e901d48 */
[----:B------:R-:W-:Y:S02]  /*1c000*/  ISETP.GE.AND P0, PT, R231, R240, PT ;  /* 0x000000f0e700720c */ /* 0x000fe40003f06270 */
[----:B------:R-:W-:Y:S05]  /*1c010*/  IADD3 R240, R240, -0x1, RZ ;  /* 0xfffffffff0f07810 */ /* 0x000fea0007ffe0ff */
[----:B------:R-:W0:Y:S01]  /*1c020*/  LDGDEPBAR ;  /* 0x00000000000079af */ /* 0x000e220000000000 */
[----:B-1----:R-:W-:Y:S05]  /*1c030*/  MOV R3, R0 ;  /* 0x0000000000037202 */ /* 0x002fea0000000f00 */
[----:B------:R-:W-:-:S05]  /*1c040*/  @!P0 BRA `(.L_x_1962) ;  /* 0xffffccb000008947 */ /* 0x000fca000383ffff */
.L_x_1953:
[----:B------:R-:W-:Y:S02]  /*1c050*/  MOV R5, 0x1f ;  /* 0x0000001f00057802 */ /* 0x000fe40000000f00 */
[----:B------:R-:W-:Y:S01]  /*1c060*/  MOV R4, 0xffffffff ;  /* 0xffffffff00047802 */ /* 0x000fe20000000f00 */
[----:B------:R-:W-:Y:S05]  /*1c070*/  BRA.DIV ~URZ, `(.L_x_1963) ;  /* 0x000052c27f007947 */ /* 0x000fea000b800000 */
[----:B------:R1:W2:Y:S02]  /*1c080*/  SHFL.BFLY PT, R7, R235, 0x2, 0x1f ;  /* 0x0c401f00eb077f89 */ /* 0x0002a400000e0000 */
.L_x_2036:
[----:B--2---:R-:W-:Y:S01]  /*1c090*/  FADD.FTZ R8, R7, R235 ;  /* 0x000000eb07087221 */ /* 0x004fe20000010000 */
[----:B------:R-:W-:Y:S05]  /*1c0a0*/  BRA.DIV ~URZ, `(.L_x_1964) ;  /* 0x000052e27f007947 */ /* 0x000fea000b800000 */
[----:B------:R-:W2:Y:S04]  /*1c0b0*/  SHFL.BFLY PT, R5, R238, 0x2, 0x1f ;  /* 0x0c401f00ee057f89 */ /* 0x000ea800000e0000 */
[----:B------:R-:W3:Y:S01]  /*1c0c0*/  SHFL.BFLY PT, R3, R8, 0x1, 0x1f ;  /* 0x0c201f0008037f89 */ /* 0x000ee200000e0000 */
[----:B--2---:R-:W-:-:S02]  /*1c0d0*/  FADD.FTZ R12, R5, R238 ;  /* 0x000000ee050c7221 */ /* 0x004fc40000010000 */
[----:B---3--:R-:W-:-:S03]  /*1c0e0*/  FADD.FTZ R3, R8, R3 ;  /* 0x0000000308037221 */ /* 0x008fc60000010000 */
[----:B------:R2:W3:Y:S04]  /*1c0f0*/  SHFL.BFLY PT, R7, R12, 0x1, 0x1f ;  /* 0x0c201f000c077f89 */ /* 0x0004e800000e0000 */
.L_x_2037:
[----:B------:R-:W-:Y:S01]  /*1c100*/  FSETP.NE.FTZ.AND P1, PT, R3, RZ, PT ;  /* 0x000000ff0300720b */ /* 0x000fe20003f35000 */
[----:B--23--:R-:W-:Y:S01]  /*1c110*/  FADD.FTZ R12, R7, R12 ;  /* 0x0000000c070c7221 */ /* 0x00cfe20000010000 */
[----:B------:R-:W-:Y:S02]  /*1c120*/  MOV R13, RZ ;  /* 0x000000ff000d7202 */ /* 0x000fe40000000f00 */
[----:B------:R-:W-:Y:S02]  /*1c130*/  MOV R8, RZ ;  /* 0x000000ff00087202 */ /* 0x000fe40000000f00 */
[----:B------:R-:W-:Y:S02]  /*1c140*/  FSETP.NE.FTZ.AND P0, PT, R12, RZ, PT ;  /* 0x000000ff0c00720b */ /* 0x000fe40003f15000 */
[----:B------:R-:W-:Y:S02]  /*1c150*/  MOV R9, 0xff800000 ;  /* 0xff80000000097802 */ /* 0x000fe40000000f00 */
[----:B------:R-:W-:-:S03]  /*1c160*/  MOV R16, 0xff800000 ;  /* 0xff80000000107802 */ /* 0x000fc60000000f00 */
[----:B------:R-:W2:Y:S01]  /*1c170*/  @P1 MUFU.LG2 R4, R3 ;  /* 0x0000000300041308 */ /* 0x000ea20000000c00 */
[----:B------:R-:W-:-:S05]  /*1c180*/  @P1 MOV R5, 0x3f317218 ;  /* 0x3f31721800051802 */ /* 0x000fca0000000f00 */
[----:B------:R-:W-:Y:S02]  /*1c190*/  @P1 FMUL.FTZ R5, R5, c[0x0][0x2d0] ;  /* 0x0000b40005051a20 */ /* 0x000fe40000410000 */
[----:B------:R-:W3:Y:S08]  /*1c1a0*/  @P1 MUFU.RCP R13, R3 ;  /* 0x00000003000d1308 */ /* 0x000ef00000001000 */
[----:B------:R-:W-:Y:S01]  /*1c1b0*/  @P0 MUFU.RCP R8, R12 ;  /* 0x0000000c00080308 */ /* 0x000fe20000001000 */
[----:B--2---:R-:W-:-:S04]  /*1c1c0*/  @P1 FMUL.FTZ R7, R4, 0.69314718246459960938 ;  /* 0x3f31721804071820 */ /* 0x004fc80000410000 */
[----:B------:R-:W-:-:S03]  /*1c1d0*/  @P1 FFMA.FTZ R9, R5, R2, R7 ;  /* 0x0000000205091223 */ /* 0x000fc60000010007 */
[----:B------:R-:W2:Y:S01]  /*1c1e0*/  @P0 MUFU.LG2 R12, R12 ;  /* 0x0000000c000c0308 */ /* 0x000ea20000000c00 */
[C---:B---3--:R-:W-:Y:S02]  /*1c1f0*/  FMUL.FTZ R132, R13.reuse, R132 ;  /* 0x000000840d847220 */ /* 0x048fe40000410000 */
        /* <DEDUP_REMOVED lines=46> */
[----:B------:R-:W-:Y:S01]  /*1c4e0*/  FMUL.FTZ R101, R13, R101 ;  /* 0x000000650d657220 */ /* 0x000fe20000410000 */
[----:B------:R-:W-:Y:S01]  /*1c4f0*/  @P0 MOV R13, 0x3f317218 ;  /* 0x3f317218000d0802 */ /* 0x000fe20000000f00 */
[----:B--2---:R-:W-:Y:S01]  /*1c500*/  @P0 FMUL.FTZ R17, R12, 0.69314718246459960938 ;  /* 0x3f3172180c110820 */ /* 0x004fe20000410000 */
[----:B------:R-:W-:Y:S01]  /*1c510*/  MOV R12, 0x1 ;  /* 0x00000001000c7802 */ /* 0x000fe20000000f00 */
[----:B------:R-:W-:-:S02]  /*1c520*/  FMUL.FTZ R134, R8, R134 ;  /* 0x0000008608867220 */ /* 0x000fc40000410000 */
[----:B------:R-:W-:Y:S02]  /*1c530*/  @P0 FMUL.FTZ R13, R13, c[0x0][0x2d0] ;  /* 0x0000b4000d0d0a20 */ /* 0x000fe40000410000 */
[----:B------:R-:W-:Y:S02]  /*1c540*/  FMUL.FTZ R135, R8, R135 ;  /* 0x0000008708877220 */ /* 0x000fe40000410000 */
[----:B------:R-:W-:Y:S01]  /*1c550*/  @P0 FFMA.FTZ R16, R13, R0, R17 ;  /* 0x000000000d100223 */ /* 0x000fe20000010011 */
[----:B------:R-:W-:Y:S01]  /*1c560*/  PRMT R0, R12, 0x7610, R0 ;  /* 0x000076100c007816 */ /* 0x000fe20000000000 */
        /* <DEDUP_REMOVED lines=46> */
.L_x_1862:
        /* <DEDUP_REMOVED lines=16> */
.L_x_1966:
[----:B------:R-:W-:Y:S05]  /*1c950*/  BSYNC B0 ;  /* 0x0000000000007941 */ /* 0x000fea0003800000 */
.L_x_1965:
[----:B------:R-:W-:Y:S01]  /*1c960*/  PRMT R0, R0, 0x9910, RZ ;  /* 0x0000991000007816 */ /* 0x000fe200000000ff */
[----:B------:R-:W-:Y:S01]  /*1c970*/  BSSY B1, `(.L_x_1967) ;  /* 0x0000341000017945 */ /* 0x000fe20003800000 */
[----:B------:R-:W-:Y:S01]  /*1c980*/  IMAD.MOV.U32 R8, RZ, RZ, R204 ;  /* 0x000000ffff087224 */ /* 0x000fe200078e00cc */
[----:B------:R-:W-:Y:S02]  /*1c990*/  IADD3 R13, R228, 0x80, RZ ;  /* 0x00000080e40d7810 */ /* 0x000fe40007ffe0ff */
[----:B------:R-:W-:-:S13]  /*1c9a0*/  ISETP.NE.AND P0, PT, R0, RZ, PT ;  /* 0x000000ff0000720c */ /* 0x000fda0003f05270 */
[----:B------:R-:W-:Y:S05]  /*1c9b0*/  @!P0 BRA `(.L_x_1968) ;  /* 0x0000279000008947 */ /* 0x000fea0003800000 */
[----:B------:R-:W-:Y:S01]  /*1c9c0*/  SHF.R.S32.HI R0, RZ, 0x1f, R211 ;  /* 0x0000001fff007819 */ /* 0x000fe200000114d3 */
[----:B------:R-:W-:Y:S01]  /*1c9d0*/  IMAD.SHL.U32 R19, R215, 0x40, RZ ;  /* 0x00000040d7137824 */ /* 0x000fe200078e00ff */
[----:B------:R-:W-:Y:S01]  /*1c9e0*/  WARPSYNC 0xffffffff ;  /* 0xffffffff00007948 */ /* 0x000fe20003800000 */
[----:B------:R-:W-:Y:S01]  /*1c9f0*/  BAR.SYNC.DEFER_BLOCKING 0x1, 0x100 ;  /* 0x0044000000007b1d */ /* 0x000fe20000010000 */
[----:B------:R-:W-:Y:S01]  /*1ca00*/  LEA.HI R20, R0, R211, RZ, 0x5 ;  /* 0x000000d300147211 */ /* 0x000fe200078f28ff */
[----:B------:R-:W-:Y:S01]  /*1ca10*/  IMAD.MOV.U32 R22, RZ, RZ, 0x20 ;  /* 0x00000020ff167424 */ /* 0x000fe200078e00ff */
[----:B------:R-:W-:Y:S02]  /*1ca20*/  LOP3.LUT R19, R19, 0x1c0, RZ, 0xc0, !PT ;  /* 0x000001c013137812 */ /* 0x000fe400078ec0ff */
[----:B------:R-:W-:Y:S02]  /*1ca30*/  SHF.R.S32.HI R12, RZ, 0x5, R20 ;  /* 0x00000005ff0c7819 */ /* 0x000fe40000011414 */
[----:B------:R-:W-:-:S02]  /*1ca40*/  SHF.R.U32.HI R18, RZ, 0x3, R19 ;  /* 0x00000003ff127819 */ /* 0x000fc40000011613 */
[----:B------:R-:W-:Y:S01]  /*1ca50*/  LOP3.LUT R21, R215, 0x1, RZ, 0xc0, !PT ;  /* 0x00000001d7157812 */ /* 0x000fe200078ec0ff */
[----:B------:R-:W-:Y:S01]  /*1ca60*/  IMAD.SHL.U32 R17, R12, 0x400, RZ ;  /* 0x000004000c117824 */ /* 0x000fe200078e00ff */
[----:B------:R-:W-:Y:S02]  /*1ca70*/  LOP3.LUT R18, R18, R19, RZ, 0xfc, !PT ;  /* 0x0000001312127212 */ /* 0x000fe400078efcff */
[----:B------:R-:W-:Y:S01]  /*1ca80*/  ISETP.NE.U32.AND P0, PT, R21, 0x1, PT ;  /* 0x000000011500780c */ /* 0x000fe20003f05070 */
[----:B------:R-:W-:Y:S01]  /*1ca90*/  IMAD R17, R214, 0x2, R17 ;  /* 0x00000002d6117824 */ /* 0x000fe200078e0211 */
[----:B------:R-:W-:Y:S02]  /*1caa0*/  F2FP.BF16.PACK_AB R32, R133, R132 ;  /* 0x000000848520723e */ /* 0x000fe400000010ff */
[----:B------:R-:W-:Y:S01]  /*1cab0*/  R2P PR, R215, 0x6 ;  /* 0x00000006d7007804 */ /* 0x000fe20000000000 */
[----:B------:R-:W-:Y:S01]  /*1cac0*/  IMAD.IADD R17, R17, 0x1, R18 ;  /* 0x0000000111117824 */ /* 0x000fe200078e0212 */
[----:B------:R-:W-:Y:S01]  /*1cad0*/  F2FP.BF16.PACK_AB R30, R135, R134 ;  /* 0x00000086871e723e */ /* 0x000fe200000010ff */
[----:B------:R-:W-:Y:S01]  /*1cae0*/  IMAD.MOV.U32 R18, RZ, RZ, 0x40 ;  /* 0x00000040ff127424 */ /* 0x000fe200078e00ff */
[----:B------:R-:W-:Y:S01]  /*1caf0*/  F2FP.BF16.PACK_AB R23, R129, R128 ;  /* 0x000000808117723e */ /* 0x000fe200000010ff */
[----:B------:R-:W-:Y:S01]  /*1cb00*/  IMAD.SHL.U32 R27, R17, 0x2, RZ ;  /* 0x00000002111b7824 */ /* 0x000fe200078e00ff */
[----:B------:R-:W-:-:S02]  /*1cb10*/  SEL R22, R22, 0xffffffe0, !P1 ;  /* 0xffffffe016167807 */ /* 0x000fc40004800000 */
[----:B------:R-:W-:Y:S02]  /*1cb20*/  SEL R18, R18, 0xffffffc0, !P2 ;  /* 0xffffffc012127807 */ /* 0x000fe40005000000 */
[C---:B------:R-:W-:Y:S01]  /*1cb30*/  IADD3 R17, R27.reuse, 0x80, RZ ;  /* 0x000000801b117810 */ /* 0x040fe20007ffe0ff */
[C---:B------:R-:W-:Y:S01]  /*1cb40*/  IMAD.IADD R21, R27.reuse, 0x1, R22 ;  /* 0x000000011b157824 */ /* 0x040fe200078e0216 */
[----:B------:R-:W-:Y:S01]  /*1cb50*/  IADD3 R24, R27, 0x70, RZ ;  /* 0x000000701b187810 */ /* 0x000fe20007ffe0ff */
[----:B------:R2:W-:Y:S01]  /*1cb60*/  STS [R27+0x80], R32 ;  /* 0x000080201b007388 */ /* 0x0005e20000000800 */
[----:B------:R-:W-:Y:S02]  /*1cb70*/  @P0 IADD3 R24, R17, 0x10, RZ ;  /* 0x0000001011180810 */ /* 0x000fe40007ffe0ff */
[----:B------:R-:W-:Y:S01]  /*1cb80*/  F2FP.BF16.PACK_AB R17, R131, R130 ;  /* 0x000000828311723e */ /* 0x000fe200000010ff */
[----:B------:R3:W-:Y:S01]  /*1cb90*/  STS [R27+0x480], R30 ;  /* 0x0004801e1b007388 */ /* 0x0007e20000000800 */
[----:B------:R-:W-:Y:S01]  /*1cba0*/  F2FP.BF16.PACK_AB R28, R105, R104 ;  /* 0x00000068691c723e */ /* 0x000fe200000010ff */
[----:B------:R-:W-:Y:S01]  /*1cbb0*/  IMAD.IADD R22, R22, 0x1, R24 ;  /* 0x0000000116167824 */ /* 0x000fe200078e0218 */
[----:B------:R-:W-:Y:S01]  /*1cbc0*/  F2FP.BF16.PACK_AB R26, R107, R106 ;  /* 0x0000006a6b1a723e */ /* 0x000fe200000010ff */
[----:B------:R4:W-:Y:S01]  /*1cbd0*/  STS [R24+0x400], R17 ;  /* 0x0004001118007388 */ /* 0x0009e20000000800 */
[----:B------:R-:W-:-:S02]  /*1cbe0*/  F2FP.BF16.PACK_AB R19, R109, R108 ;  /* 0x0000006c6d13723e */ /* 0x000fc400000010ff */
[----:B------:R-:W-:Y:S01]  /*1cbf0*/  F2FP.BF16.PACK_AB R25, R111, R110 ;  /* 0x0000006e6f19723e */ /* 0x000fe200000010ff */
[----:B------:R1:W-:Y:S01]  /*1cc00*/  STS [R24], R23 ;  /* 0x0000001718007388 */ /* 0x0003e20000000800 */
[----:B------:R-:W-:Y:S02]  /*1cc10*/  F2FP.BF16.PACK_AB R36, R113, R112 ;  /* 0x000000707124723e */ /* 0x000fe400000010ff */
[----:B------:R-:W-:Y:S01]  /*1cc20*/  F2FP.BF16.PACK_AB R34, R119, R118 ;  /* 0x000000767722723e */ /* 0x000fe200000010ff */
[----:B------:R1:W-:Y:S01]  /*1cc30*/  STS [R21+0x80], R28 ;  /* 0x0000801c15007388 */ /* 0x0003e20000000800 */
[----:B------:R-:W-:Y:S02]  /*1cc40*/  F2FP.BF16.PACK_AB R29, R127, R126 ;  /* 0x0000007e7f1d723e */ /* 0x000fe400000010ff */
[----:B------:R-:W-:Y:S01]  /*1cc50*/  F2FP.BF16.PACK_AB R31, R45, R44 ;  /* 0x0000002c2d1f723e */ /* 0x000fe200000010ff */
[----:B------:R1:W-:Y:S01]  /*1cc60*/  STS [R21+0x480], R26 ;  /* 0x0004801a15007388 */ /* 0x0003e20000000800 */
[----:B------:R-:W-:-:S02]  /*1cc70*/  F2FP.BF16.PACK_AB R33, R47, R46 ;  /* 0x0000002e2f21723e */ /* 0x000fc400000010ff */
[----:B------:R-:W-:Y:S01]  /*1cc80*/  ISETP.NE.U32.AND P0, PT, RZ, c[0x0][0x508], PT ;  /* 0x00014200ff007a0c */ /* 0x000fe20003f05070 */
[----:B------:R1:W-:Y:S01]  /*1cc90*/  STS [R22], R19 ;  /* 0x0000001316007388 */ /* 0x0003e20000000800 */
[----:B--2---:R-:W-:Y:S02]  /*1cca0*/  F2FP.BF16.PACK_AB R32, R117, R116 ;  /* 0x000000747520723e */ /* 0x004fe400000010ff */
[----:B------:R-:W-:Y:S01]  /*1ccb0*/  ISETP.NE.AND.EX P1, PT, RZ, c[0x0][0x50c], PT, P0 ;  /* 0x00014300ff007a0c */ /* 0x000fe20003f25300 */
[----:B------:R2:W-:Y:S01]  /*1ccc0*/  STS [R22+0x400], R25 ;  /* 0x0004001916007388 */ /* 0x0005e20000000800 */
[----:B---3--:R-:W-:Y:S02]  /*1ccd0*/  F2FP.BF16.PACK_AB R30, R115, R114 ;  /* 0x00000072731e723e */ /* 0x008fe400000010ff */
[----:B------:R-:W-:Y:S01]  /*1cce0*/  ISETP.NE.U32.AND P2, PT, RZ, c[0x0][0x500], PT ;  /* 0x00014000ff007a0c */ /* 0x000fe20003f45070 */
[----:B----4-:R-:W-:-:S03]  /*1ccf0*/  IMAD.IADD R17, R27, 0x1, R18 ;  /* 0x000000011b117824 */ /* 0x010fc600078e0212 */
[----:B------:R-:W-:Y:S01]  /*1cd00*/  ISETP.NE.AND.EX P2, PT, RZ, c[0x0][0x504], PT, P2 ;  /* 0x00014100ff007a0c */ /* 0x000fe20003f45320 */
[----:B-1----:R-:W-:Y:S01]  /*1cd10*/  IMAD.IADD R23, R18, 0x1, R24 ;  /* 0x0000000112177824 */ /* 0x002fe200078e0218 */
[----:B------:R1:W-:Y:S01]  /*1cd20*/  STS [R17+0x80], R36 ;  /* 0x0000802411007388 */ /* 0x0003e20000000800 */
[----:B------:R-:W-:-:S03]  /*1cd30*/  F2FP.BF16.PACK_AB R28, R121, R120 ;  /* 0x00000078791c723e */ /* 0x000fc600000010ff */
[----:B------:R3:W-:Y:S01]  /*1cd40*/  STS [R17+0x480], R30 ;  /* 0x0004801e11007388 */ /* 0x0007e20000000800 */
[----:B------:R-:W-:-:S03]  /*1cd50*/  F2FP.BF16.PACK_AB R26, R123, R122 ;  /* 0x0000007a7b1a723e */ /* 0x000fc600000010ff */
[----:B------:R4:W-:Y:S01]  /*1cd60*/  STS [R23], R32 ;  /* 0x0000002017007388 */ /* 0x0009e20000000800 */
[----:B------:R-:W-:-:S03]  /*1cd70*/  IMAD.IADD R19, R18, 0x1, R21 ;  /* 0x0000000112137824 */ /* 0x000fc600078e0215 */
[----:B------:R4:W-:Y:S01]  /*1cd80*/  STS [R23+0x400], R34 ;  /* 0x0004002217007388 */ /* 0x0009e20000000800 */
[----:B------:R-:W-:Y:S01]  /*1cd90*/  IMAD.IADD R18, R22, 0x1, R18 ;  /* 0x0000000116127824 */ /* 0x000fe200078e0212 */
[----:B--2---:R-:W-:Y:S02]  /*1cda0*/  F2FP.BF16.PACK_AB R25, R125, R124 ;  /* 0x0000007c7d19723e */ /* 0x004fe400000010ff */
[----:B------:R2:W-:Y:S04]  /*1cdb0*/  STS [R19+0x80], R28 ;  /* 0x0000801c13007388 */ /* 0x0005e80000000800 */
[----:B------:R2:W-:Y:S04]  /*1cdc0*/  STS [R19+0x480], R26 ;  /* 0x0004801a13007388 */ /* 0x0005e80000000800 */
[----:B------:R2:W-:Y:S01]  /*1cdd0*/  STS [R18], R25 ;  /* 0x0000001912007388 */ /* 0x0005e20000000800 */
[----:B-1----:R-:W-:-:S03]  /*1cde0*/  F2FP.BF16.PACK_AB R36, R63, R62 ;  /* 0x0000003e3f24723e */ /* 0x002fc600000010ff */
[----:B------:R1:W-:Y:S01]  /*1cdf0*/  STS [R18+0x400], R29 ;  /* 0x0004001d12007388 */ /* 0x0003e20000000800 */
[----:B---3--:R-:W-:Y:S02]  /*1ce00*/  F2FP.BF16.PACK_AB R30, R41, R40 ;  /* 0x00000028291e723e */ /* 0x008fe400000010ff */
[----:B----4-:R-:W-:-:S03]  /*1ce10*/  F2FP.BF16.PACK_AB R32, R43, R42 ;  /* 0x0000002a2b20723e */ /* 0x010fc600000010ff */
[----:B------:R3:W-:Y:S01]  /*1ce20*/  STS [R27+0x4080], R30 ;  /* 0x0040801e1b007388 */ /* 0x0007e20000000800 */
[----:B------:R-:W-:-:S03]  /*1ce30*/  F2FP.BF16.PACK_AB R34, R61, R60 ;  /* 0x0000003c3d22723e */ /* 0x000fc600000010ff */
[----:B------:R4:W-:Y:S01]  /*1ce40*/  STS [R27+0x4480], R32 ;  /* 0x004480201b007388 */ /* 0x0009e20000000800 */
[----:B--2---:R-:W-:-:S03]  /*1ce50*/  F2FP.BF16.PACK_AB R28, R49, R48 ;  /* 0x00000030311c723e */ /* 0x004fc600000010ff */
[----:B------:R2:W-:Y:S01]  /*1ce60*/  STS [R24+0x4000], R31 ;  /* 0x0040001f18007388 */ /* 0x0005e20000000800 */
[----:B------:R-:W-:-:S03]  /*1ce70*/  F2FP.BF16.PACK_AB R26, R51, R50 ;  /* 0x00000032331a723e */ /* 0x000fc600000010ff */
[----:B------:R2:W-:Y:S01]  /*1ce80*/  STS [R24+0x4400], R33 ;  /* 0x0044002118007388 */ /* 0x0005e20000000800 */
[----:B------:R-:W-:-:S03]  /*1ce90*/  F2FP.BF16.PACK_AB R25, R53, R52 ;  /* 0x000000343519723e */ /* 0x000fc600000010ff */
[----:B------:R2:W-:Y:S01]  /*1cea0*/  STS [R21+0x4080], R28 ;  /* 0x0040801c15007388 */ /* 0x0005e20000000800 */
[----:B-1----:R-:W-:-:S03]  /*1ceb0*/  F2FP.BF16.PACK_AB R29, R55, R54 ;  /* 0x00000036371d723e */ /* 0x002fc600000010ff */
[----:B------:R1:W-:Y:S04]  /*1cec0*/  STS [R21+0x4480], R26 ;  /* 0x0044801a15007388 */ /* 0x0003e80000000800 */
        /* <DEDUP_REMOVED lines=12> */
[----:B------:R1:W-:Y:S01]  /*1cf90*/  STS [R19+0x4080], R28 ;  /* 0x0040801c13007388 */ /* 0x0003e20000000800 */
[----:B------:R-:W-:-:S03]  /*1cfa0*/  F2FP.BF16.PACK_AB R25, R69, R68 ;  /* 0x000000444519723e */ /* 0x000fc600000010ff */
        /* <DEDUP_REMOVED lines=10> */
[----:B------:R-:W-:Y:S01]  /*1d050*/  STS [R24+0x8000], R31 ;  /* 0x0080001f18007388 */ /* 0x000fe20000000800 */
        /* <DEDUP_REMOVED lines=11> */
[----:B------:R-:W-:Y:S04]  /*1d110*/  STS [R17+0x8080], R34 ;  /* 0x0080802211007388 */ /* 0x000fe80000000800 */
[----:B------:R2:W-:Y:S01]  /*1d120*/  STS [R17+0x8480], R30 ;  /* 0x0084801e11007388 */ /* 0x0005e20000000800 */
[----:B-1----:R-:W-:-:S03]  /*1d130*/  F2FP.BF16.PACK_AB R24, R99, R98 ;  /* 0x000000626318723e */ /* 0x002fc600000010ff */
[----:B------:R1:W-:Y:S01]  /*1d140*/  STS [R23+0x8000], R36 ;  /* 0x0080002417007388 */ /* 0x0003e20000000800 */
[----:B------:R-:W-:-:S03]  /*1d150*/  F2FP.BF16.PACK_AB R28, R97, R96 ;  /* 0x00000060611c723e */ /* 0x000fc600000010ff */
[----:B------:R1:W-:Y:S01]  /*1d160*/  STS [R23+0x8400], R32 ;  /* 0x0084002017007388 */ /* 0x0003e20000000800 */
[----:B---3--:R-:W-:Y:S01]  /*1d170*/  F2FP.BF16.PACK_AB R21, R103, R102 ;  /* 0x000000666715723e */ /* 0x008fe200000010ff */
[----:B------:R-:W-:Y:S02]  /*1d180*/  IMAD.MOV.U32 R26, RZ, RZ, 0x4 ;  /* 0x00000004ff1a7424 */ /* 0x000fe400078e00ff */
[----:B------:R1:W-:Y:S01]  /*1d190*/  STS [R19+0x8080], R28 ;  /* 0x0080801c13007388 */ /* 0x0003e20000000800 */
[----:B----4-:R-:W-:-:S03]  /*1d1a0*/  F2FP.BF16.PACK_AB R25, R101, R100 ;  /* 0x000000646519723e */ /* 0x010fc600000010ff */
[----:B------:R1:W-:Y:S01]  /*1d1b0*/  STS [R19+0x8480], R24 ;  /* 0x0084801813007388 */ /* 0x0003e20000000800 */
[----:B--2---:R-:W-:-:S03]  /*1d1c0*/  IMAD.MOV.U32 R22, RZ, RZ, c[0x0][0x388] ;  /* 0x0000e200ff167624 */ /* 0x004fc600078e00ff */
[----:B------:R1:W-:Y:S04]  /*1d1d0*/  STS [R18+0x8000], R25 ;  /* 0x0080001912007388 */ /* 0x0003e80000000800 */
[----:B------:R1:W-:Y:S01]  /*1d1e0*/  STS [R18+0x8400], R21 ;  /* 0x0084001512007388 */ /* 0x0003e20000000800 */
[----:B------:R-:W-:Y:S02]  /*1d1f0*/  IMAD.MOV.U32 R17, RZ, RZ, RZ ;  /* 0x000000ffff117224 */ /* 0x000fe400078e00ff */
[CC--:B------:R-:W-:Y:S01]  /*1d200*/  @P1 IMAD.WIDE R30, R207.reuse, R26.reuse, c[0x0][0x508] ;  /* 0x00014200cf1e1625 */ /* 0x0c0fe200078e021a */
[----:B------:R-:W-:Y:S03]  /*1d210*/  BAR.SYNC.DEFER_BLOCKING 0x1, 0x100 ;  /* 0x0044000000007b1d */ /* 0x000fe60000010000 */
[----:B------:R-:W-:-:S03]  /*1d220*/  IMAD.WIDE R26, R207, R26, c[0x0][0x500] ;  /* 0x00014000cf1a7625 */ /* 0x000fc600078e021a */
        /* <DEDUP_REMOVED lines=9> */
.L_x_1969:
[----:B-1----:R-:W-:Y:S01]  /*1d2c0*/  IMAD.MOV.U32 R25, RZ, RZ, 0x368 ;  /* 0x00000368ff197424 */ /* 0x002fe200078e00ff */
[----:B------:R-:W-:Y:S01]  /*1d2d0*/  ISETP.GT.AND P2, PT, R206, 0x1, PT ;  /* 0x00000001ce00780c */ /* 0x000fe20003f44270 */
[----:B------:R-:W-:Y:S01]  /*1d2e0*/  IMAD.MOV.U32 R18, RZ, RZ, c[0x0][0x4e8] ;  /* 0x00013a00ff127624 */ /* 0x000fe200078e00ff */
[----:B------:R-:W-:-:S02]  /*1d2f0*/  ISETP.NE.U32.AND P0, PT, RZ, c[0x0][0x500], PT ;  /* 0x00014000ff007a0c */ /* 0x000fc40003f05070 */
[----:B------:R-:W-:Y:S02]  /*1d300*/  SEL R25, R25, 0x328, P2 ;  /* 0x0000032819197807 */ /* 0x000fe40001000000 */
        /* <DEDUP_REMOVED lines=13> */
[C---:B------:R-:W-:Y:S02]  /*1d3e0*/  IMAD R24, R26.reuse, R19, R24 ;  /* 0x000000131a187224 */ /* 0x040fe400078e0218 */
[----:B------:R-:W-:-:S04]  /*1d3f0*/  IMAD.WIDE.U32 R26, R26, R21, RZ ;  /* 0x000000151a1a7225 */ /* 0x000fc800078e00ff */
[----:B--2---:R-:W-:-:S04]  /*1d400*/  IMAD.WIDE.U32 R34, R36, R221, RZ ;  /* 0x000000dd24227225 */ /* 0x004fc800078e00ff */
[----:B------:R-:W-:-:S04]  /*1d410*/  @P3 IMAD.HI.U32 R19, R18, c[0x0][0x4ec], RZ ;  /* 0x00013b0012133a27 */ /* 0x000fc800078e00ff */
[----:B------:R-:W-:Y:S01]  /*1d420*/  IMAD R23, R37, R221, RZ ;  /* 0x000000dd25177224 */ /* 0x000fe200078e02ff */
[----:B------:R-:W-:Y:S01]  /*1d430*/  @P3 SHF.R.U32.HI R28, RZ, c[0x0][0x4f0], R19 ;  /* 0x00013c00ff1c3a19 */ /* 0x000fe20000011613 */
[----:B------:R-:W-:Y:S01]  /*1d440*/  IMAD.IADD R24, R27, 0x1, R24 ;  /* 0x000000011b187824 */ /* 0x000fe200078e0218 */
[----:B-----5:R-:W-:Y:S01]  /*1d450*/  IADD3 R27, P1, P0, R26, R34, R17 ;  /* 0x000000221a1b7210 */ /* 0x020fe2000783e011 */
[----:B------:R-:W-:Y:S01]  /*1d460*/  IMAD.IADD R23, R35, 0x1, R23 ;  /* 0x0000000123177824 */ /* 0x000fe200078e0217 */
[----:B------:R-:W-:Y:S01]  /*1d470*/  SHF.R.S32.HI R19, RZ, 0x1f, R17 ;  /* 0x0000001fff137819 */ /* 0x000fe20000011411 */
[-C--:B---3--:R-:W-:Y:S02]  /*1d480*/  IMAD R26, R33, R29.reuse, RZ ;  /* 0x0000001d211a7224 */ /* 0x088fe400078e02ff */
[----:B------:R-:W-:Y:S01]  /*1d490*/  IMAD.WIDE.U32 R32, R32, R29, RZ ;  /* 0x0000001d20207225 */ /* 0x000fe200078e00ff */
[----:B------:R-:W-:Y:S02]  /*1d4a0*/  IADD3.X R23, R24, R23, R19, P1, P0 ;  /* 0x0000001718177210 */ /* 0x000fe40000fe0413 */
[----:B------:R-:W-:Y:S01]  /*1d4b0*/  SHF.R.S32.HI R24, RZ, 0x1f, R28 ;  /* 0x0000001fff187819 */ /* 0x000fe2000001141c */
[----:B------:R-:W-:Y:S01]  /*1d4c0*/  IMAD.IADD R26, R33, 0x1, R26 ;  /* 0x00000001211a7824 */ /* 0x000fe200078e021a */
[----:B------:R-:W-:Y:S01]  /*1d4d0*/  IADD3 R32, P1, P0, R28, R27, R32 ;  /* 0x0000001b1c207210 */ /* 0x000fe2000783e020 */
[----:B----4-:R-:W-:Y:S01]  /*1d4e0*/  IMAD.MOV R25, RZ, RZ, -R28 ;  /* 0x000000ffff197224 */ /* 0x010fe200078e0a1c */
[----:B------:R-:W-:-:S02]  /*1d4f0*/  SHF.R.S32.HI R29, RZ, 0x1f, R20 ;  /* 0x0000001fff1d7819 */ /* 0x000fc40000011414 */
[----:B------:R-:W-:Y:S01]  /*1d500*/  IADD3.X R33, R24, R23, R26, P1, P0 ;  /* 0x0000001718217210 */ /* 0x000fe20000fe041a */
[----:B------:R-:W-:Y:S01]  /*1d510*/  IMAD R25, R25, c[0x0][0x4e8], R18 ;  /* 0x00013a0019197a24 */ /* 0x000fe200078e0212 */
[----:B------:R-:W-:Y:S01]  /*1d520*/  LOP3.LUT R24, R20, 0xffffffe0, RZ, 0xc0, !PT ;  /* 0xffffffe014187812 */ /* 0x000fe200078ec0ff */
[----:B------:R-:W-:Y:S01]  /*1d530*/  IMAD.MOV.U32 R23, RZ, RZ, c[0x0][0x4ac] ;  /* 0x00012b00ff177624 */ /* 0x000fe200078e00ff */
[----:B------:R-:W-:Y:S01]  /*1d540*/  LEA.HI R20, R29, R12, RZ, 0x3 ;  /* 0x0000000c1d147211 */ /* 0x000fe200078f18ff */
[-C--:B------:R-:W-:Y:S01]  /*1d550*/  IMAD R27, R31, R25.reuse, RZ ;  /* 0x000000191f1b7224 */ /* 0x080fe200078e02ff */
[----:B------:R-:W-:Y:S01]  /*1d560*/  SHF.R.S32.HI R28, RZ, 0x1f, R25 ;  /* 0x0000001fff1c7819 */ /* 0x000fe20000011419 */
[----:B------:R-:W-:Y:S01]  /*1d570*/  IMAD.WIDE.U32 R32, R30, R25, R32 ;  /* 0x000000191e207225 */ /* 0x000fe200078e0020 */
[----:B------:R-:W-:Y:S02]  /*1d580*/  SEL R23, R23, c[0x0][0x454], P2 ;  /* 0x0001150017177a07 */ /* 0x000fe40001000000 */
[----:B------:R-:W-:Y:S01]  /*1d590*/  LOP3.LUT R31, R20, 0xffffff8, RZ, 0xc0, !PT ;  /* 0x0ffffff8141f7812 */ /* 0x000fe200078ec0ff */
[----:B------:R-:W-:-:S02]  /*1d5a0*/  IMAD.MOV.U32 R25, RZ, RZ, c[0x0][0x4a8] ;  /* 0x00012a00ff197624 */ /* 0x000fc400078e00ff */
[----:B------:R-:W-:Y:S02]  /*1d5b0*/  IMAD.IADD R24, R211, 0x1, -R24 ;  /* 0x00000001d3187824 */ /* 0x000fe400078e0a18 */
[----:B------:R-:W-:Y:S01]  /*1d5c0*/  IMAD R27, R30, R28, R27 ;  /* 0x0000001c1e1b7224 */ /* 0x000fe200078e021b */
[----:B------:R-:W-:Y:S01]  /*1d5d0*/  SEL R25, R25, c[0x0][0x450], P2 ;  /* 0x0001140019197a07 */ /* 0x000fe20001000000 */
[----:B------:R-:W-:Y:S01]  /*1d5e0*/  IMAD.IADD R31, R12, 0x1, -R31 ;  /* 0x000000010c1f7824 */ /* 0x000fe200078e0a1f */
[----:B------:R-:W-:Y:S01]  /*1d5f0*/  SHF.R.S32.HI R29, RZ, 0x1f, R24 ;  /* 0x0000001fff1d7819 */ /* 0x000fe20000011418 */
[----:B------:R-:W-:Y:S01]  /*1d600*/  IMAD.IADD R27, R33, 0x1, R27 ;  /* 0x00000001211b7824 */ /* 0x000fe200078e021b */
[----:B------:R-:W-:Y:S01]  /*1d610*/  LEA R25, P0, R32, R25, 0x2 ;  /* 0x0000001920197211 */ /* 0x000fe200078010ff */
[----:B------:R-:W-:Y:S01]  /*1d620*/  IMAD R20, R22, c[0x0][0x4e8], RZ ;  /* 0x00013a0016147a24 */ /* 0x000fe200078e02ff */
[----:B------:R-:W-:Y:S02]  /*1d630*/  LEA.HI R29, R29, R24, RZ, 0x2 ;  /* 0x000000181d1d7211 */ /* 0x000fe400078f10ff */
[----:B------:R-:W-:Y:S01]  /*1d640*/  LEA.HI.X R23, R32, R23, R27, 0x2, P0 ;  /* 0x0000001720177211 */ /* 0x000fe200000f141b */
[----:B------:R-:W-:Y:S01]  /*1d650*/  SHFL.IDX PT, R28, R25, RZ, 0x1c1f ;  /* 0x001c1fff191c7589 */ /* 0x000fe200000e0000 */
[----:B------:R-:W-:-:S02]  /*1d660*/  SHF.R.S32.HI R12, RZ, 0x2, R29 ;  /* 0x00000002ff0c7819 */ /* 0x000fc4000001141d */
[----:B------:R-:W-:Y:S01]  /*1d670*/  LOP3.LUT P0, RZ, R24, 0x3, RZ, 0xc0, !PT ;  /* 0x0000000318ff7812 */ /* 0x000fe2000780c0ff */
[----:B------:R-:W1:Y:S02]  /*1d680*/  SHFL.IDX PT, R29, R23, RZ, 0x1c1f ;  /* 0x001c1fff171d7589 */ /* 0x000e6400000e0000 */
[----:B------:R-:W-:Y:S02]  /*1d690*/  IMAD R27, R31, 0x10, R12 ;  /* 0x000000101f1b7824 */ /* 0x000fe400078e020c */
[----:B------:R-:W-:Y:S02]  /*1d6a0*/  SHFL.IDX PT, R32, R25, 0x1, 0x1c1f ;  /* 0x003c1f0019207f89 */ /* 0x000fe400000e0000 */
[----:B------:R-:W-:Y:S02]  /*1d6b0*/  IMAD.IADD R27, R27, 0x1, R224 ;  /* 0x000000011b1b7824 */ /* 0x000fe400078e02e0 */
[----:B------:R-:W2:Y:S03]  /*1d6c0*/  SHFL.IDX PT, R33, R23, 0x1, 0x1c1f ;  /* 0x003c1f0017217f89 */ /* 0x000ea600000e0000 */
[----:B------:R-:W-:-:S02]  /*1d6d0*/  IADD3 R31, R27, 0x8, RZ ;  /* 0x000000081b1f7810 */ /* 0x000fc40007ffe0ff */
[-C--:B------:R-:W-:Y:S02]  /*1d6e0*/  ISETP.GE.OR P1, PT, R27, R20.reuse, P0 ;  /* 0x000000141b00720c */ /* 0x080fe40000726670 */
[----:B------:R-:W-:-:S11]  /*1d6f0*/  ISETP.GE.OR P0, PT, R31, R20, P0 ;  /* 0x000000141f00720c */ /* 0x000fd60000706670 */
[----:B-1----:R1:W-:Y:S01]  /*1d700*/  @!P1 ST.E [R28.64], R9 ;  /* 0x000000091c009985 */ /* 0x0023e2000c101908 */
[----:B------:R-:W-:-:S04]  /*1d710*/  ISETP.GE.AND P1, PT, R31, R20, PT ;  /* 0x000000141f00720c */ /* 0x000fc80003f26270 */
[----:B------:R-:W-:Y:S01]  /*1d720*/  P2R R12, PR, RZ, 0x2 ;  /* 0x00000002ff0c7803 */ /* 0x000fe20000000000 */
[----:B--2---:R1:W-:Y:S01]  /*1d730*/  @!P0 ST.E [R32.64], R16 ;  /* 0x0000001020008985 */ /* 0x0043e2000c101908 */
[----:B------:R-:W-:Y:S01]  /*1d740*/  ISETP.GE.AND P0, PT, R27, R20, PT ;  /* 0x000000141b00720c */ /* 0x000fe20003f06270 */
[----:B------:R-:W-:Y:S05]  /*1d750*/  @P2 BRA `(.L_x_1970) ;  /* 0x0000084000002947 */ /* 0x000fea0003800000 */
[-C--:B------:R-:W-:Y:S01]  /*1d760*/  LEA.HI R3, R0, R211.reuse, RZ, 0x3 ;  /* 0x000000d300037211 */ /* 0x080fe200078f18ff */
[----:B------:R-:W-:Y:S01]  /*1d770*/  IMAD R2, R19, c[0x0][0x3a0], RZ ;  /* 0x0000e80013027a24 */ /* 0x000fe200078e02ff */
[----:B------:R2:W3:Y:S01]  /*1d780*/  LDS.128 R64, [R140+0x80] ;  /* 0x000080008c407984 */ /* 0x0004e20000000c00 */
[----:B------:R-:W-:Y:S01]  /*1d790*/  IMAD.WIDE.U32 R4, R17, c[0x0][0x3a0], RZ ;  /* 0x0000e80011047a25 */ /* 0x000fe200078e00ff */
[----:B------:R-:W-:Y:S02]  /*1d7a0*/  LOP3.LUT R0, R3, 0xfffffff8, RZ, 0xc0, !PT ;  /* 0xfffffff803007812 */ /* 0x000fe400078ec0ff */
[----:B------:R-:W-:Y:S01]  /*1d7b0*/  SHF.R.S32.HI R3, RZ, 0x3, R3 ;  /* 0x00000003ff037819 */ /* 0x000fe20000011403 */
[----:B------:R-:W-:Y:S01]  /*1d7c0*/  IMAD R17, R17, c[0x0][0x3a4], R2 ;  /* 0x0000e90011117a24 */ /* 0x000fe200078e0202 */
[----:B------:R-:W-:Y:S01]  /*1d7d0*/  IADD3 R0, -R0, R211, RZ ;  /* 0x000000d300007210 */ /* 0x000fe20007ffe1ff */
[----:B------:R2:W4:Y:S01]  /*1d7e0*/  LDS.128 R60, [R140+0x1080] ;  /* 0x001080008c3c7984 */ /* 0x0005220000000c00 */
[----:B------:R-:W-:-:S02]  /*1d7f0*/  MOV R6, R4 ;  /* 0x0000000400067202 */ /* 0x000fc40000000f00 */
[----:B------:R-:W-:Y:S01]  /*1d800*/  IADD3 R7, R5, R17, RZ ;  /* 0x0000001105077210 */ /* 0x000fe20007ffe0ff */
[----:B------:R2:W1:Y:S01]  /*1d810*/  LDS.128 R56, [R140+0x2080] ;  /* 0x002080008c387984 */ /* 0x0004620000000c00 */
[----:B------:R-:W-:Y:S02]  /*1d820*/  LEA R5, R0, R3, 0x5 ;  /* 0x0000000300057211 */ /* 0x000fe400078e28ff */
[----:B------:R-:W-:Y:S01]  /*1d830*/  SHF.R.S32.HI R2, RZ, 0x1f, R21 ;  /* 0x0000001fff027819 */ /* 0x000fe20000011415 */
[C---:B------:R-:W-:Y:S01]  /*1d840*/  IMAD.WIDE.U32 R6, R221.reuse, c[0x0][0x3e8], R6 ;  /* 0x0000fa00dd067a25 */ /* 0x040fe200078e0006 */
[----:B------:R2:W1:Y:S03]  /*1d850*/  LDS.128 R52, [R140+0x3080] ;  /* 0x003080008c347984 */ /* 0x0004660000000c00 */
[----:B------:R-:W-:Y:S01]  /*1d860*/  IMAD.IADD R0, R224, 0x1, R5 ;  /* 0x00000001e0007824 */ /* 0x000fe200078e0205 */
[----:B------:R2:W1:Y:S01]  /*1d870*/  LDS.128 R48, [R140+0x4080] ;  /* 0x004080008c307984 */ /* 0x0004620000000c00 */
[----:B------:R-:W-:-:S02]  /*1d880*/  IMAD R7, R221, c[0x0][0x3ec], R7 ;  /* 0x0000fb00dd077a24 */ /* 0x000fc400078e0207 */
[----:B------:R-:W-:Y:S01]  /*1d890*/  @P3 IMAD.HI.U32 R4, R0, c[0x0][0x4ec], RZ ;  /* 0x00013b0000043a27 */ /* 0x000fe200078e00ff */
[----:B-1----:R-:W-:Y:S01]  /*1d8a0*/  MOV R9, R0 ;  /* 0x0000000000097202 */ /* 0x002fe20000000f00 */
[----:B------:R2:W1:Y:S02]  /*1d8b0*/  LDS.128 R44, [R140+0x5080] ;  /* 0x005080008c2c7984 */ /* 0x0004640000000c00 */
[----:B------:R-:W-:Y:S01]  /*1d8c0*/  IMAD.WIDE.U32 R16, R21, c[0x0][0x3f0], R6 ;  /* 0x0000fc0015107a25 */ /* 0x000fe200078e0006 */
[----:B------:R-:W-:Y:S01]  /*1d8d0*/  @P3 SHF.R.U32.HI R9, RZ, c[0x0][0x4f0], R4 ;  /* 0x00013c00ff093a19 */ /* 0x000fe20000011604 */
[----:B------:R2:W1:Y:S02]  /*1d8e0*/  LDS.128 R40, [R140+0x6080] ;  /* 0x006080008c287984 */ /* 0x0004640000000c00 */
[----:B------:R-:W-:Y:S01]  /*1d8f0*/  IMAD R2, R2, c[0x0][0x3f0], RZ ;  /* 0x0000fc0002027a24 */ /* 0x000fe200078e02ff */
[----:B------:R-:W-:Y:S01]  /*1d900*/  SHF.R.S32.HI R12, RZ, 0x1f, R9 ;  /* 0x0000001fff0c7819 */ /* 0x000fe20000011409 */
[----:B------:R2:W1:Y:S01]  /*1d910*/  LDS.128 R36, [R140+0x7080] ;  /* 0x007080008c247984 */ /* 0x0004620000000c00 */
[----:B------:R-:W-:Y:S01]  /*1d920*/  IADD3 R15, -R9, RZ, RZ ;  /* 0x000000ff090f7210 */ /* 0x000fe20007ffe1ff */
[----:B------:R-:W-:Y:S01]  /*1d930*/  IMAD R2, R21, c[0x0][0x3f4], R2 ;  /* 0x0000fd0015027a24 */ /* 0x000fe200078e0202 */
[----:B------:R-:W-:Y:S01]  /*1d940*/  IADD3 R21, R3, R224, RZ ;  /* 0x000000e003157210 */ /* 0x000fe20007ffe0ff */
[----:B------:R2:W1:Y:S01]  /*1d950*/  LDS.128 R32, [R140+0x8080] ;  /* 0x008080008c207984 */ /* 0x0004620000000c00 */
[----:B------:R-:W-:-:S02]  /*1d960*/  IMAD R12, R12, c[0x0][0x3e0], RZ ;  /* 0x0000f8000c0c7a24 */ /* 0x000fc400078e02ff */
[----:B------:R-:W-:Y:S01]  /*1d970*/  IMAD.IADD R17, R17, 0x1, R2 ;  /* 0x0000000111117824 */ /* 0x000fe200078e0202 */
[----:B------:R2:W1:Y:S01]  /*1d980*/  LDS.128 R28, [R140+0x9080] ;  /* 0x009080008c1c7984 */ /* 0x0004620000000c00 */
[----:B------:R-:W-:Y:S02]  /*1d990*/  IMAD R15, R15, c[0x0][0x4e8], R0 ;  /* 0x00013a000f0f7a24 */ /* 0x000fe400078e0200 */
[C---:B------:R-:W-:Y:S01]  /*1d9a0*/  IMAD R12, R9.reuse, c[0x0][0x3e4], R12 ;  /* 0x0000f900090c7a24 */ /* 0x040fe200078e020c */
[----:B------:R2:W1:Y:S01]  /*1d9b0*/  LDS.128 R24, [R140+0xa080] ;  /* 0x00a080008c187984 */ /* 0x0004620000000c00 */
[----:B------:R-:W-:Y:S01]  /*1d9c0*/  IMAD.WIDE.U32 R16, R9, c[0x0][0x3e0], R16 ;  /* 0x0000f80009107a25 */ /* 0x000fe200078e0010 */
[----:B------:R-:W-:Y:S02]  /*1d9d0*/  SHF.R.S32.HI R0, RZ, 0x1f, R15 ;  /* 0x0000001fff007819 */ /* 0x000fe4000001140f */
[----:B------:R2:W1:Y:S02]  /*1d9e0*/  LDS.128 R4, [R140+0xb080] ;  /* 0x00b080008c047984 */ /* 0x0004640000000c00 */
        /* <DEDUP_REMOVED lines=8> */
[----:B---34-:R3:W4:Y:S02]  /*1da70*/  SHFL.IDX PT, R22, R14, RZ, 0x181f ;  /* 0x00181fff0e167589 */ /* 0x01872400000e0000 */
.L_x_2038:
[----:B------:R-:W-:Y:S05]  /*1da80*/  BRA.DIV ~URZ, `(.L_x_1972) ;  /* 0x00003a527f007947 */ /* 0x000fea000b800000 */
[----:B------:R2:W3:Y:S02]  /*1da90*/  SHFL.IDX PT, R9, R2, RZ, 0x181f ;  /* 0x00181fff02097589 */ /* 0x0004e400000e0000 */
.L_x_2039:
        /* <DEDUP_REMOVED lines=16> */
[----:B------:R3:W-:Y:S04]  /*1dba0*/  @!P1 ST.E.128 [R16.64], R48 ;  /* 0x0000003010009985 */ /* 0x0007e8000c101d08 */
[----:B-1----:R3:W-:Y:S02]  /*1dbb0*/  @!P0 ST.E.128 [R68.64], R32 ;  /* 0x0000002044008985 */ /* 0x0027e4000c101d08 */
.L_x_1974:
[----:B------:R-:W-:Y:S05]  /*1dbc0*/  BSYNC B0 ;  /* 0x0000000000007941 */ /* 0x000fea0003800000 */
.L_x_1973:
[----:B------:R-:W-:Y:S05]  /*1dbd0*/  BRA.DIV ~URZ, `(.L_x_1975) ;  /* 0x000039627f007947 */ /* 0x000fea000b800000 */
[----:B----4-:R4:W2:Y:S04]  /*1dbe0*/  SHFL.IDX PT, R22, R14, 0x1, 0x181f ;  /* 0x00381f000e167f89 */ /* 0x0108a800000e0000 */
[----:B---3--:R4:W3:Y:S02]  /*1dbf0*/  SHFL.IDX PT, R17, R2, 0x1, 0x181f ;  /* 0x00381f0002117f89 */ /* 0x0088e400000e0000 */
.L_x_2040:
        /* <DEDUP_REMOVED lines=8> */
[-C--:B------:R-:W-:Y:S02]  /*1dc80*/  @!P1 LEA R16, P4, R212, R17.reuse, 0x1 ;  /* 0x00000011d4109211 */ /* 0x080fe400078808ff */
[C---:B-1----:R-:W-:Y:S02]  /*1dc90*/  @!P0 LEA R32, P3, R13.reuse, R17, 0x1 ;  /* 0x000000110d208211 */ /* 0x042fe400078608ff */
[-C--:B--2---:R-:W-:Y:S02]  /*1dca0*/  @!P2 LEA.HI.X R19, R228, R22.reuse, R15, 0x1, P5 ;  /* 0x00000016e413a211 */ /* 0x084fe400028f0c0f */
[-C--:B------:R-:W-:Y:S02]  /*1dcb0*/  @!P1 LEA.HI.X R17, R212, R22.reuse, R3, 0x1, P4 ;  /* 0x00000016d4119211 */ /* 0x080fe400020f0c03 */
[----:B------:R-:W-:Y:S01]  /*1dcc0*/  @!P0 LEA.HI.X R33, R13, R22, R12, 0x1, P3 ;  /* 0x000000160d218211 */ /* 0x000fe200018f0c0c */
[----:B------:R1:W-:Y:S04]  /*1dcd0*/  @!P2 ST.E.128 [R18.64], R60 ;  /* 0x0000003c1200a985 */ /* 0x0003e8000c101d08 */
[----:B------:R1:W-:Y:S04]  /*1dce0*/  @!P1 ST.E.128 [R16.64], R44 ;  /* 0x0000002c10009985 */ /* 0x0003e8000c101d08 */
[----:B------:R1:W-:Y:S02]  /*1dcf0*/  @!P0 ST.E.128 [R32.64], R28 ;  /* 0x0000001c20008985 */ /* 0x0003e4000c101d08 */
.L_x_1977:
[----:B------:R-:W-:Y:S05]  /*1dd00*/  BSYNC B0 ;  /* 0x0000000000007941 */ /* 0x000fea0003800000 */
.L_x_1976:
[----:B------:R-:W-:Y:S05]  /*1dd10*/  BRA.DIV ~URZ, `(.L_x_1978) ;  /* 0x000038f27f007947 */ /* 0x000fea000b800000 */
[----:B--2---:R2:W4:Y:S02]  /*1dd20*/  SHFL.IDX PT, R22, R14, 0x2, 0x181f ;  /* 0x00581f000e167f89 */ /* 0x00452400000e0000 */
.L_x_2041:
[----:B------:R-:W-:Y:S05]  /*1dd30*/  BRA.DIV ~URZ, `(.L_x_1979) ;  /* 0x000039427f007947 */ /* 0x000fea000b800000 */
[----:B-1-3--:R1:W3:Y:S02]  /*1dd40*/  SHFL.IDX PT, R17, R2, 0x2, 0x181f ;  /* 0x00581f0002117f89 */ /* 0x00a2e400000e0000 */
.L_x_2042:
        /* <DEDUP_REMOVED lines=15> */
[----:B------:R3:W-:Y:S02]  /*1de40*/  @!P0 ST.E.128 [R28.64], R24 ;  /* 0x000000181c008985 */ /* 0x0007e4000c101d08 */
.L_x_1981:
[----:B------:R-:W-:Y:S05]  /*1de50*/  BSYNC B0 ;  /* 0x0000000000007941 */ /* 0x000fea0003800000 */
.L_x_1980:
[----:B------:R-:W-:Y:S05]  /*1de60*/  BRA.DIV ~URZ, `(.L_x_1982) ;  /* 0x000038827f007947 */ /* 0x000fea000b800000 */
[----:B--2-4-:R-:W2:Y:S04]  /*1de70*/  SHFL.IDX PT, R14, R14, 0x3, 0x181f ;  /* 0x00781f000e0e7f89 */ /* 0x014ea800000e0000 */
[----:B------:R4:W1:Y:S02]  /*1de80*/  SHFL.IDX PT, R9, R2, 0x3, 0x181f ;  /* 0x00781f0002097f89 */ /* 0x00086400000e0000 */
.L_x_2043:
[----:B------:R-:W-:-:S04]  /*1de90*/  IADD3 R21, R21, 0x60, RZ ;  /* 0x0000006015157810 */ /* 0x000fc80007ffe0ff */
[----:B------:R-:W-:-:S13]  /*1dea0*/  ISETP.GE.AND P0, PT, R21, R20, PT ;  /* 0x000000141500720c */ /* 0x000fda0003f06270 */
[----:B------:R-:W-:Y:S05]  /*1deb0*/  @P0 BRA `(.L_x_1983) ;  /* 0x00001ec000000947 */ /* 0x000fea0003800000 */
[----:B------:R-:W-:Y:S02]  /*1dec0*/  ISETP.GE.AND P1, PT, R228, c[0x0][0x3c8], PT ;  /* 0x0000f200e4007a0c */ /* 0x000fe40003f26270 */
[----:B------:R-:W-:-:S11]  /*1ded0*/  ISETP.GE.AND P0, PT, R212, c[0x0][0x3c8], PT ;  /* 0x0000f200d4007a0c */ /* 0x000fd60003f06270 */
[-C--:B-1-3--:R-:W-:Y:S02]  /*1dee0*/  @!P1 LEA R16, P3, R228, R9.reuse, 0x1 ;  /* 0x00000009e4109211 */ /* 0x08afe400078608ff */
[----:B----4-:R-:W-:Y:S02]  /*1def0*/  @!P0 LEA R2, P2, R212, R9, 0x1 ;  /* 0x00000009d4028211 */ /* 0x010fe400078408ff */
[-C--:B--2---:R-:W-:Y:S02]  /*1df00*/  @!P1 LEA.HI.X R17, R228, R14.reuse, R15, 0x1, P3 ;  /* 0x0000000ee4119211 */ /* 0x084fe400018f0c0f */
        /* <DEDUP_REMOVED lines=9> */
.L_x_1970:
[----:B------:R-:W-:Y:S01]  /*1dfa0*/  IMAD R0, R19, c[0x0][0x408], RZ ;  /* 0x0001020013007a24 */ /* 0x000fe200078e02ff */
[----:B------:R-:W-:Y:S01]  /*1dfb0*/  MOV R13, R18 ;  /* 0x00000012000d7202 */ /* 0x000fe20000000f00 */
[----:B------:R-:W-:-:S04]  /*1dfc0*/  IMAD.WIDE.U32 R22, R17, c[0x0][0x408], RZ ;  /* 0x0001020011167a25 */ /* 0x000fc800078e00ff */
[----:B------:R-:W-:Y:S02]  /*1dfd0*/  IMAD R0, R17, c[0x0][0x40c], R0 ;  /* 0x0001030011007a24 */ /* 0x000fe400078e0200 */
[----:B-1----:R-:W-:-:S03]  /*1dfe0*/  @P3 IMAD.HI.U32 R9, R18, c[0x0][0x4ec], RZ ;  /* 0x00013b0012093a27 */ /* 0x002fc600078e00ff */
[----:B------:R-:W-:Y:S02]  /*1dff0*/  IADD3 R23, R23, R0, RZ ;  /* 0x0000000017177210 */ /* 0x000fe40007ffe0ff */
[----:B------:R-:W-:Y:S02]  /*1e000*/  SHF.R.S32.HI R0, RZ, 0x1f, R21 ;  /* 0x0000001fff007819 */ /* 0x000fe40000011415 */
[----:B------:R-:W-:Y:S01]  /*1e010*/  @P3 SHF.R.U32.HI R13, RZ, c[0x0][0x4f0], R9 ;  /* 0x00013c00ff0d3a19 */ /* 0x000fe20000011609 */
[----:B------:R-:W-:-:S03]  /*1e020*/  IMAD.WIDE.U32 R16, R221, c[0x0][0x438], R22 ;  /* 0x00010e00dd107a25 */ /* 0x000fc600078e0016 */
[----:B------:R-:W-:Y:S01]  /*1e030*/  IADD3 R9, -R13, RZ, RZ ;  /* 0x000000ff0d097210 */ /* 0x000fe20007ffe1ff */
[----:B------:R-:W-:Y:S02]  /*1e040*/  IMAD R0, R0, c[0x0][0x440], RZ ;  /* 0x0001100000007a24 */ /* 0x000fe400078e02ff */
[----:B------:R-:W-:Y:S02]  /*1e050*/  IMAD R17, R221, c[0x0][0x43c], R17 ;  /* 0x00010f00dd117a24 */ /* 0x000fe400078e0211 */
[C---:B------:R-:W-:Y:S02]  /*1e060*/  IMAD R0, R21.reuse, c[0x0][0x444], R0 ;  /* 0x0001110015007a24 */ /* 0x040fe400078e0200 */
[----:B------:R-:W-:-:S04]  /*1e070*/  IMAD.WIDE.U32 R16, R21, c[0x0][0x440], R16 ;  /* 0x0001100015107a25 */ /* 0x000fc800078e0010 */
[----:B------:R-:W-:Y:S01]  /*1e080*/  IMAD R9, R9, c[0x0][0x4e8], R18 ;  /* 0x00013a0009097a24 */ /* 0x000fe200078e0212 */
[----:B------:R-:W-:Y:S02]  /*1e090*/  IADD3 R17, R17, R0, RZ ;  /* 0x0000000011117210 */ /* 0x000fe40007ffe0ff */
[----:B------:R-:W-:-:S03]  /*1e0a0*/  SHF.R.S32.HI R0, RZ, 0x1f, R13 ;  /* 0x0000001fff007819 */ /* 0x000fc6000001140d */
[----:B------:R-:W-:-:S04]  /*1e0b0*/  IMAD.WIDE.U32 R16, R225, c[0x0][0x448], R16 ;  /* 0x00011200e1107a25 */ /* 0x000fc800078e0010 */
        /* <DEDUP_REMOVED lines=14> */
.L_x_2044:
[----:B------:R-:W-:Y:S05]  /*1e1a0*/  BRA.DIV ~URZ, `(.L_x_1985) ;  /* 0x000036727f007947 */ /* 0x000fea000b800000 */
[----:B------:R3:W4:Y:S02]  /*1e1b0*/  SHFL.IDX PT, R0, R167, RZ, 0x1c1f ;  /* 0x001c1fffa7007589 */ /* 0x00072400000e0000 */
.L_x_2045:
        /* <DEDUP_REMOVED lines=54> */
[-C--:B----4-:R-:W-:Y:S02]  /*1e520*/  @!P1 LEA R18, P5, R218, R0.reuse, 0x2 ;  /* 0x00000000da129211 */ /* 0x090fe400078a10ff */
[----:B------:R-:W-:Y:S02]  /*1e530*/  @!P0 LEA R16, P2, R152, R0, 0x2 ;  /* 0x0000000098108211 */ /* 0x000fe400078410ff */
[-C--:B--2---:R-:W-:Y:S02]  /*1e540*/  @!P1 LEA.HI.X R19, R218, R168.reuse, R155, 0x2, P5 ;  /* 0x000000a8da139211 */ /* 0x084fe400028f149b */
[----:B------:R-:W-:Y:S02]  /*1e550*/  @!P0 LEA.HI.X R17, R152, R168, R151, 0x2, P2 ;  /* 0x000000a898118211 */ /* 0x000fe400010f1497 */
[----:B------:R-:W-:Y:S01]  /*1e560*/  ISETP.GE.AND P2, PT, R39, c[0x0][0x3c8], PT ;  /* 0x0000f20027007a0c */ /* 0x000fe20003f46270 */
[----:B------:R2:W-:Y:S01]  /*1e570*/  @!P1 ST.E.64 [R18.64], R132 ;  /* 0x0000008412009985 */ /* 0x0005e2000c101b08 */
[----:B------:R-:W-:-:S02]  /*1e580*/  ISETP.GE.AND P1, PT, R37, c[0x0][0x3c8], PT ;  /* 0x0000f20025007a0c */ /* 0x000fc40003f26270 */
[-C--:B------:R-:W-:Y:S01]  /*1e590*/  @!P3 LEA R170, P5, R93, R0.reuse, 0x2 ;  /* 0x000000005daab211 */ /* 0x080fe200078a10ff */
[----:B------:R4:W-:Y:S01]  /*1e5a0*/  @!P0 ST.E.64 [R16.64], R128 ;  /* 0x0000008010008985 */ /* 0x0009e2000c101b08 */
[----:B------:R-:W-:Y:S02]  /*1e5b0*/  @!P4 LEA R172, P0, R83, R0, 0x2 ;  /* 0x0000000053acc211 */ /* 0x000fe400078010ff */
[-C--:B------:R-:W-:Y:S02]  /*1e5c0*/  @!P3 LEA.HI.X R171, R93, R168.reuse, R92, 0x2, P5 ;  /* 0x000000a85dabb211 */ /* 0x080fe400028f145c */
[----:B------:R-:W-:-:S03]  /*1e5d0*/  @!P4 LEA.HI.X R173, R83, R168, R82, 0x2, P0 ;  /* 0x000000a853adc211 */ /* 0x000fc600000f1452 */
[----:B------:R-:W-:Y:S01]  /*1e5e0*/  @!P2 LEA R174, P5, R39, R0, 0x2 ;  /* 0x0000000027aea211 */ /* 0x000fe200078a10ff */
        /* <DEDUP_REMOVED lines=12> */
[----:B------:R-:W-:Y:S02]  /*1e6b0*/  @!P3 LEA.HI.X R17, R29, R168, R28, 0x2, P5 ;  /* 0x000000a81d11b211 */ /* 0x000fe400028f141c */
[-C--:B-----5:R-:W-:Y:S02]  /*1e6c0*/  @!P4 LEA R104, P0, R25, R0.reuse, 0x2 ;  /* 0x000000001968c211 */ /* 0x0a0fe400078010ff */
[----:B-1----:R-:W-:Y:S01]  /*1e6d0*/  @!P2 LEA R108, P5, R23, R0, 0x2 ;  /* 0x00000000176ca211 */ /* 0x002fe200078a10ff */
[----:B------:R1:W-:Y:S01]  /*1e6e0*/  @!P3 ST.E.64 [R16.64], R120 ;  /* 0x000000781000b985 */ /* 0x0003e2000c101b08 */
[----:B------:R-:W-:Y:S02]  /*1e6f0*/  @!P4 LEA.HI.X R105, R25, R168, R24, 0x2, P0 ;  /* 0x000000a81969c211 */ /* 0x000fe400000f1418 */
[----:B------:R-:W-:-:S03]  /*1e700*/  ISETP.GE.AND P3, PT, R156, c[0x0][0x3c8], PT ;  /* 0x0000f2009c007a0c */ /* 0x000fc60003f66270 */
[----:B---3--:R-:W-:Y:S01]  /*1e710*/  @!P1 LEA R112, P0, R21, R0, 0x2 ;  /* 0x0000000015709211 */ /* 0x008fe200078010ff */
[----:B------:R3:W-:Y:S01]  /*1e720*/  @!P4 ST.E.64 [R104.64], R124 ;  /* 0x0000007c6800c985 */ /* 0x0007e2000c101b08 */
[-C--:B------:R-:W-:Y:S02]  /*1e730*/  @!P2 LEA.HI.X R109, R23, R168.reuse, R22, 0x2, P5 ;  /* 0x000000a8176da211 */ /* 0x080fe400028f1416 */
        /* <DEDUP_REMOVED lines=8> */
[----:B-1----:R-:W-:-:S03]  /*1e7c0*/  @!P4 LEA R16, P0, R165, R0, 0x2 ;  /* 0x00000000a510c211 */ /* 0x002fc600078010ff */
[----:B------:R1:W-:Y:S01]  /*1e7d0*/  @!P3 ST.E.64 [R18.64], R48 ;  /* 0x000000301200b985 */ /* 0x0003e2000c101b08 */
        /* <DEDUP_REMOVED lines=8> */
[----:B------:R-:W-:Y:S02]  /*1e860*/  @!P1 LEA.HI.X R41, R161, R168, R158, 0x2, P0 ;  /* 0x000000a8a1299211 */ /* 0x000fe400000f149e */
[----:B------:R-:W-:Y:S02]  /*1e870*/  ISETP.GE.AND P2, PT, R85, c[0x0][0x3c8], PT ;  /* 0x0000f20055007a0c */ /* 0x000fe40003f46270 */
[----:B-----5:R-:W-:Y:S01]  /*1e880*/  @!P3 LEA R44, P5, R159, R0, 0x2 ;  /* 0x000000009f2cb211 */ /* 0x020fe200078a10ff */
[----:B------:R3:W-:Y:S01]  /*1e890*/  @!P1 ST.E.64 [R40.64], R60 ;  /* 0x0000003c28009985 */ /* 0x0007e2000c101b08 */
[----:B------:R-:W-:-:S02]  /*1e8a0*/  ISETP.GE.AND P1, PT, R81, c[0x0][0x3c8], PT ;  /* 0x0000f20051007a0c */ /* 0x000fc40003f26270 */
[----:B------:R-:W-:Y:S02]  /*1e8b0*/  @!P3 LEA.HI.X R45, R159, R168, R154, 0x2, P5 ;  /* 0x000000a89f2db211 */ /* 0x000fe400028f149a */
        /* <DEDUP_REMOVED lines=8> */
[----:B------:R-:W-:Y:S02]  /*1e940*/  @!P2 LEA.HI.X R17, R85, R168, R84, 0x2, P0 ;  /* 0x000000a85511a211 */ /* 0x000fe400000f1454 */
[----:B------:R-:W-:-:S03]  /*1e950*/  ISETP.GE.AND P4, PT, R31, c[0x0][0x3c8], PT ;  /* 0x0000f2001f007a0c */ /* 0x000fc60003f86270 */
[----:B------:R2:W-:Y:S01]  /*1e960*/  @!P2 ST.E.64 [R16.64], R72 ;  /* 0x000000481000a985 */ /* 0x0005e2000c101b08 */
[----:B------:R-:W-:Y:S02]  /*1e970*/  ISETP.GE.AND P2, PT, R27, c[0x0][0x3c8], PT ;  /* 0x0000f2001b007a0c */ /* 0x000fe40003f46270 */
[----:B---3--:R-:W-:Y:S01]  /*1e980*/  @!P6 LEA R40, P0, R35, R0, 0x2 ;  /* 0x000000002328e211 */ /* 0x008fe200078010ff */
[----:B------:R3:W-:Y:S01]  /*1e990*/  @!P1 ST.E.64 [R48.64], R76 ;  /* 0x0000004c30009985 */ /* 0x0007e2000c101b08 */
[----:B------:R-:W-:Y:S02]  /*1e9a0*/  ISETP.GE.AND P1, PT, R157, c[0x0][0x3c8], PT ;  /* 0x0000f2009d007a0c */ /* 0x000fe40003f26270 */
[----:B------:R-:W-:Y:S02]  /*1e9b0*/  @!P6 LEA.HI.X R41, R35, R168, R34, 0x2, P0 ;  /* 0x000000a82329e211 */ /* 0x000fe400000f1422 */
[----:B------:R-:W-:-:S03]  /*1e9c0*/  ISETP.GE.AND P0, PT, R164, c[0x0][0x3c8], PT ;  /* 0x0000f200a4007a0c */ /* 0x000fc60003f06270 */
[----:B------:R3:W-:Y:S01]  /*1e9d0*/  @!P6 ST.E.64 [R40.64], R2 ;  /* 0x000000022800e985 */ /* 0x0007e2000c101b08 */
[----:B----4-:R-:W-:-:S04]  /*1e9e0*/  @!P4 LEA R44, P6, R31, R0, 0x2 ;  /* 0x000000001f2cc211 */ /* 0x010fc800078c10ff */
[----:B------:R-:W-:Y:S02]  /*1e9f0*/  @!P4 LEA.HI.X R45, R31, R168, R30, 0x2, P6 ;  /* 0x000000a81f2dc211 */ /* 0x000fe400030f141e */
[----:B-1----:R-:W-:-:S04]  /*1ea00*/  @!P5 LEA R18, P3, R33, R0, 0x2 ;  /* 0x000000002112d211 */ /* 0x002fc800078610ff */
[----:B------:R-:W-:Y:S02]  /*1ea10*/  @!P5 LEA.HI.X R19, R33, R168, R32, 0x2, P3 ;  /* 0x000000a82113d211 */ /* 0x000fe400018f1420 */
[----:B------:R-:W-:-:S03]  /*1ea20*/  @!P2 LEA R52, P3, R27, R0, 0x2 ;  /* 0x000000001b34a211 */ /* 0x000fc600078610ff */
[----:B------:R1:W-:Y:S01]  /*1ea30*/  @!P5 ST.E.64 [R18.64], R4 ;  /* 0x000000041200d985 */ /* 0x0003e2000c101b08 */
[----:B--2---:R-:W-:Y:S02]  /*1ea40*/  @!P1 LEA R16, P5, R157, R0, 0x2 ;  /* 0x000000009d109211 */ /* 0x004fe400078a10ff */
[----:B------:R-:W-:Y:S01]  /*1ea50*/  @!P2 LEA.HI.X R53, R27, R168, R26, 0x2, P3 ;  /* 0x000000a81b35a211 */ /* 0x000fe200018f141a */
[----:B------:R1:W-:Y:S01]  /*1ea60*/  @!P4 ST.E.64 [R44.64], R88 ;  /* 0x000000582c00c985 */ /* 0x0003e2000c101b08 */
[C---:B---3--:R-:W-:Y:S02]  /*1ea70*/  @!P0 LEA R48, P3, R164.reuse, R0, 0x2 ;  /* 0x00000000a4308211 */ /* 0x048fe400078610ff */
[-C--:B------:R-:W-:Y:S01]  /*1ea80*/  @!P1 LEA.HI.X R17, R157, R168.reuse, R150, 0x2, P5 ;  /* 0x000000a89d119211 */ /* 0x080fe200028f1496 */
[----:B------:R1:W-:Y:S01]  /*1ea90*/  @!P2 ST.E.64 [R52.64], R6 ;  /* 0x000000063400a985 */ /* 0x0003e2000c101b08 */
[----:B------:R-:W-:-:S03]  /*1eaa0*/  @!P0 LEA.HI.X R49, R164, R168, R153, 0x2, P3 ;  /* 0x000000a8a4318211 */ /* 0x000fc600018f1499 */
[----:B------:R1:W-:Y:S04]  /*1eab0*/  @!P1 ST.E.64 [R16.64], R96 ;  /* 0x0000006010009985 */ /* 0x0003e8000c101b08 */
[----:B------:R1:W-:Y:S02]  /*1eac0*/  @!P0 ST.E.64 [R48.64], R100 ;  /* 0x0000006430008985 */ /* 0x0003e4000c101b08 */
.L_x_1987:
[----:B------:R-:W-:Y:S05]  /*1ead0*/  BSYNC B0 ;  /* 0x0000000000007941 */ /* 0x000fea0003800000 */
.L_x_1986:
[----:B------:R-:W-:Y:S05]  /*1eae0*/  BRA.DIV ~URZ, `(.L_x_1988) ;  /* 0x00002da27f007947 */ /* 0x000fea000b800000 */
[----:B-1----:R-:W1:Y:S04]  /*1eaf0*/  SHFL.IDX PT, R166, R166, 0x1, 0x1c1f ;  /* 0x003c1f00a6a67f89 */ /* 0x002e6800000e0000 */
[----:B----4-:R4:W3:Y:S02]  /*1eb00*/  SHFL.IDX PT, R0, R167, 0x1, 0x1c1f ;  /* 0x003c1f00a7007f89 */ /* 0x0108e400000e0000 */
.L_x_2046:
[----:B------:R-:W-:-:S13]  /*1eb10*/  ISETP.NE.AND P0, PT, R12, RZ, PT ;  /* 0x000000ff0c00720c */ /* 0x000fda0003f05270 */
[----:B------:R-:W-:Y:S05]  /*1eb20*/  @P0 BRA `(.L_x_1983) ;  /* 0x0000125000000947 */ /* 0x000fea0003800000 */
[----:B------:R-:W-:Y:S02]  /*1eb30*/  ISETP.GE.AND P3, PT, R152, c[0x0][0x3c8], PT ;  /* 0x0000f20098007a0c */ /* 0x000fe40003f66270 */
[----:B------:R-:W-:Y:S02]  /*1eb40*/  ISETP.GE.AND P4, PT, R218, c[0x0][0x3c8], PT ;  /* 0x0000f200da007a0c */ /* 0x000fe40003f86270 */
[----:B------:R-:W-:Y:S02]  /*1eb50*/  ISETP.GE.AND P2, PT, R93, c[0x0][0x3c8], PT ;  /* 0x0000f2005d007a0c */ /* 0x000fe40003f46270 */
[----:B------:R-:W-:Y:S02]  /*1eb60*/  ISETP.GE.AND P1, PT, R83, c[0x0][0x3c8], PT ;  /* 0x0000f20053007a0c */ /* 0x000fe40003f26270 */
[----:B------:R-:W-:-:S05]  /*1eb70*/  ISETP.GE.AND P0, PT, R39, c[0x0][0x3c8], PT ;  /* 0x0000f20027007a0c */ /* 0x000fca0003f06270 */
[-C--:B---3--:R-:W-:Y:S02]  /*1eb80*/  @!P3 LEA R2, P5, R152, R0.reuse, 0x2 ;  /* 0x000000009802b211 */ /* 0x088fe400078a10ff */
[----:B------:R-:W-:Y:S02]  /*1eb90*/  @!P4 LEA R6, P6, R218, R0, 0x2 ;  /* 0x00000000da06c211 */ /* 0x000fe400078c10ff */
[----:B-1----:R-:W-:Y:S02]  /*1eba0*/  @!P3 LEA.HI.X R3, R152, R166, R151, 0x2, P5 ;  /* 0x000000a69803b211 */ /* 0x002fe400028f1497 */
[----:B------:R-:W-:Y:S02]  /*1ebb0*/  @!P2 LEA R4, P5, R93, R0, 0x2 ;  /* 0x000000005d04a211 */ /* 0x000fe400078a10ff */
[----:B------:R-:W-:Y:S02]  /*1ebc0*/  @!P4 LEA.HI.X R7, R218, R166, R155, 0x2, P6 ;  /* 0x000000a6da07c211 */ /* 0x000fe400030f149b */
[----:B------:R-:W-:-:S02]  /*1ebd0*/  @!P1 LEA R18, P6, R83, R0, 0x2 ;  /* 0x0000000053129211 */ /* 0x000fc400078c10ff */
[----:B------:R-:W-:Y:S01]  /*1ebe0*/  @!P2 LEA.HI.X R5, R93, R166, R92, 0x2, P5 ;  /* 0x000000a65d05a211 */ /* 0x000fe200028f145c */
[----:B------:R1:W-:Y:S01]  /*1ebf0*/  @!P4 ST.E.64 [R6.64], R134 ;  /* 0x000000860600c985 */ /* 0x0003e2000c101b08 */
[----:B------:R-:W-:Y:S02]  /*1ec00*/  @!P0 LEA R16, P5, R39, R0, 0x2 ;  /* 0x0000000027108211 */ /* 0x000fe400078a10ff */
[-C--:B------:R-:W-:Y:S01]  /*1ec10*/  @!P1 LEA.HI.X R19, R83, R166.reuse, R82, 0x2, P6 ;  /* 0x000000a653139211 */ /* 0x080fe200030f1452 */
[----:B------:R3:W-:Y:S01]  /*1ec20*/  @!P3 ST.E.64 [R2.64], R130 ;  /* 0x000000820200b985 */ /* 0x0007e2000c101b08 */
        /* <DEDUP_REMOVED lines=9> */
[----:B------:R-:W-:-:S04]  /*1ecc0*/  @!P6 LEA R40, P0, R37, R0, 0x2 ;  /* 0x000000002528e211 */ /* 0x000fc800078010ff */
[----:B------:R-:W-:Y:S02]  /*1ecd0*/  @!P5 LEA R38, P1, R29, R0, 0x2 ;  /* 0x000000001d26d211 */ /* 0x000fe400078210ff */
[-C--:B------:R-:W-:Y:S02]  /*1ece0*/  @!P6 LEA.HI.X R41, R37, R166.reuse, R36, 0x2, P0 ;  /* 0x000000a62529e211 */ /* 0x080fe400000f1424 */
[----:B------:R-:W-:Y:S02]  /*1ecf0*/  @!P5 LEA.HI.X R39, R29, R166, R28, 0x2, P1 ;  /* 0x000000a61d27d211 */ /* 0x000fe400008f141c */
[----:B------:R-:W-:Y:S01]  /*1ed00*/  ISETP.GE.AND P1, PT, R156, c[0x0][0x3c8], PT ;  /* 0x0000f2009c007a0c */ /* 0x000fe20003f26270 */
[----:B------:R-:W-:Y:S01]  /*1ed10*/  @!P6 ST.E.64 [R40.64], R118 ;  /* 0x000000762800e985 */ /* 0x000fe2000c101b08 */
[----:B-1----:R-:W-:Y:S02]  /*1ed20*/  @!P4 LEA R6, P0, R25, R0, 0x2 ;  /* 0x000000001906c211 */ /* 0x002fe400078010ff */
[----:B------:R-:W-:Y:S01]  /*1ed30*/  ISETP.GE.AND P6, PT, R165, c[0x0][0x3c8], PT ;  /* 0x0000f200a5007a0c */ /* 0x000fe20003fc6270 */
[----:B------:R-:W-:Y:S01]  /*1ed40*/  @!P5 ST.E.64 [R38.64], R122 ;  /* 0x0000007a2600d985 */ /* 0x000fe2000c101b08 */
[----:B------:R-:W-:-:S02]  /*1ed50*/  @!P4 LEA.HI.X R7, R25, R166, R24, 0x2, P0 ;  /* 0x000000a61907c211 */ /* 0x000fc400000f1418 */
[----:B---3--:R-:W-:Y:S02]  /*1ed60*/  @!P3 LEA R2, P0, R23, R0, 0x2 ;  /* 0x000000001702b211 */ /* 0x008fe400078010ff */
[----:B------:R-:W-:Y:S01]  /*1ed70*/  ISETP.GE.AND P5, PT, R163, c[0x0][0x3c8], PT ;  /* 0x0000f200a3007a0c */ /* 0x000fe20003fa6270 */
[----:B------:R-:W-:Y:S01]  /*1ed80*/  @!P4 ST.E.64 [R6.64], R126 ;  /* 0x0000007e0600c985 */ /* 0x000fe2000c101b08 */
[----:B------:R-:W-:Y:S02]  /*1ed90*/  @!P3 LEA.HI.X R3, R23, R166, R22, 0x2, P0 ;  /* 0x000000a61703b211 */ /* 0x000fe400000f1416 */
[----:B-----5:R-:W-:Y:S02]  /*1eda0*/  @!P2 LEA R4, P0, R21, R0, 0x2 ;  /* 0x000000001504a211 */ /* 0x020fe400078010ff */
[----:B------:R-:W-:Y:S01]  /*1edb0*/  ISETP.GE.AND P4, PT, R161, c[0x0][0x3c8], PT ;  /* 0x0000f200a1007a0c */ /* 0x000fe20003f86270 */
[----:B------:R1:W-:Y:S01]  /*1edc0*/  @!P3 ST.E.64 [R2.64], R42 ;  /* 0x0000002a0200b985 */ /* 0x0003e2000c101b08 */
[----:B------:R-:W-:-:S02]  /*1edd0*/  @!P2 LEA.HI.X R5, R21, R166, R20, 0x2, P0 ;  /* 0x000000a61505a211 */ /* 0x000fc400000f1414 */
[C---:B------:R-:W-:Y:S02]  /*1ede0*/  @!P1 LEA R12, P0, R156.reuse, R0, 0x2 ;  /* 0x000000009c0c9211 */ /* 0x040fe400078010ff */
[----:B------:R-:W-:Y:S01]  /*1edf0*/  ISETP.GE.AND P3, PT, R159, c[0x0][0x3c8], PT ;  /* 0x0000f2009f007a0c */ /* 0x000fe20003f66270 */
[----:B------:R3:W-:Y:S01]  /*1ee00*/  @!P2 ST.E.64 [R4.64], R46 ;  /* 0x0000002e0400a985 */ /* 0x0007e2000c101b08 */
[----:B------:R-:W-:Y:S02]  /*1ee10*/  @!P1 LEA.HI.X R13, R156, R166, R13, 0x2, P0 ;  /* 0x000000a69c0d9211 */ /* 0x000fe400000f140d */
[-C--:B----4-:R-:W-:Y:S02]  /*1ee20*/  @!P6 LEA R18, P0, R165, R0.reuse, 0x2 ;  /* 0x00000000a512e211 */ /* 0x090fe400078010ff */
[----:B------:R-:W-:Y:S01]  /*1ee30*/  ISETP.GE.AND P2, PT, R149, c[0x0][0x3c8], PT ;  /* 0x0000f20095007a0c */ /* 0x000fe20003f46270 */
[----:B------:R4:W-:Y:S01]  /*1ee40*/  @!P1 ST.E.64 [R12.64], R50 ;  /* 0x000000320c009985 */ /* 0x0009e2000c101b08 */
[----:B--2---:R-:W-:-:S02]  /*1ee50*/  @!P5 LEA R16, P1, R163, R0, 0x2 ;  /* 0x00000000a310d211 */ /* 0x004fc400078210ff */
[----:B------:R-:W-:Y:S02]  /*1ee60*/  @!P6 LEA.HI.X R19, R165, R166, R162, 0x2, P0 ;  /* 0x000000a6a513e211 */ /* 0x000fe400000f14a2 */
        /* <DEDUP_REMOVED lines=9> */
[----:B-1----:R-:W-:Y:S02]  /*1ef00*/  @!P3 LEA R2, P0, R159, R0, 0x2 ;  /* 0x000000009f02b211 */ /* 0x002fe400078010ff */
[----:B------:R-:W-:Y:S02]  /*1ef10*/  ISETP.GE.AND P4, PT, R33, c[0x0][0x3c8], PT ;  /* 0x0000f20021007a0c */ /* 0x000fe40003f86270 */
[----:B------:R-:W-:Y:S02]  /*1ef20*/  @!P3 LEA.HI.X R3, R159, R166, R154, 0x2, P0 ;  /* 0x000000a69f03b211 */ /* 0x000fe400000f149a */
[----:B---3--:R-:W-:-:S03]  /*1ef30*/  @!P2 LEA R4, P0, R149, R0, 0x2 ;  /* 0x000000009504a211 */ /* 0x008fc600078010ff */
[----:B------:R1:W-:Y:S01]  /*1ef40*/  @!P3 ST.E.64 [R2.64], R66 ;  /* 0x000000420200b985 */ /* 0x0003e2000c101b08 */
[----:B------:R-:W-:Y:S02]  /*1ef50*/  @!P2 LEA.HI.X R5, R149, R166, R148, 0x2, P0 ;  /* 0x000000a69505a211 */ /* 0x000fe400000f1494 */
[----:B------:R-:W-:Y:S02]  /*1ef60*/  @!P1 LEA R6, P0, R85, R0, 0x2 ;  /* 0x0000000055069211 */ /* 0x000fe400078010ff */
[----:B------:R-:W-:Y:S01]  /*1ef70*/  ISETP.GE.AND P3, PT, R31, c[0x0][0x3c8], PT ;  /* 0x0000f2001f007a0c */ /* 0x000fe20003f66270 */
[----:B------:R3:W-:Y:S01]  /*1ef80*/  @!P2 ST.E.64 [R4.64], R70 ;  /* 0x000000460400a985 */ /* 0x0007e2000c101b08 */
[----:B------:R-:W-:Y:S02]  /*1ef90*/  @!P1 LEA.HI.X R7, R85, R166, R84, 0x2, P0 ;  /* 0x000000a655079211 */ /* 0x000fe400000f1454 */
[-C--:B------:R-:W-:Y:S02]  /*1efa0*/  @!P6 LEA R22, P0, R81, R0.reuse, 0x2 ;  /* 0x000000005116e211 */ /* 0x080fe400078010ff */
[----:B------:R-:W-:Y:S01]  /*1efb0*/  ISETP.GE.AND P2, PT, R27, c[0x0][0x3c8], PT ;  /* 0x0000f2001b007a0c */ /* 0x000fe20003f46270 */
[----:B------:R5:W-:Y:S01]  /*1efc0*/  @!P1 ST.E.64 [R6.64], R74 ;  /* 0x0000004a06009985 */ /* 0x000be2000c101b08 */
[----:B----4-:R-:W-:-:S02]  /*1efd0*/  @!P5 LEA R12, P1, R35, R0, 0x2 ;  /* 0x00000000230cd211 */ /* 0x010fc400078210ff */
[----:B------:R-:W-:Y:S02]  /*1efe0*/  @!P6 LEA.HI.X R23, R81, R166, R80, 0x2, P0 ;  /* 0x000000a65117e211 */ /* 0x000fe400000f1450 */
[----:B--2---:R-:W-:Y:S02]  /*1eff0*/  @!P4 LEA R16, P0, R33, R0, 0x2 ;  /* 0x000000002110c211 */ /* 0x004fe400078010ff */
        /* <DEDUP_REMOVED lines=17> */
[----:B--2---:R-:W-:-:S04]  /*1f110*/  LEA R2, P0, R164, R0, 0x2 ;  /* 0x00000000a4027211 */ /* 0x004fc800078010ff */
[----:B------:R-:W-:-:S05]  /*1f120*/  LEA.HI.X R3, R164, R166, R153, 0x2, P0 ;  /* 0x000000a6a4037211 */ /* 0x000fca00000f1499 */
[----:B------:R1:W-:Y:S01]  /*1f130*/  ST.E.64 [R2.64], R102 ;  /* 0x0000006602007985 */ /* 0x0003e2000c101b08 */
[----:B------:R-:W-:Y:S05]  /*1f140*/  BRA `(.L_x_1983) ;  /* 0x00000c3000007947 */ /* 0x000fea0003800000 */
.L_x_1968:
        /* <DEDUP_REMOVED lines=18> */
.L_x_1989:
        /* <DEDUP_REMOVED lines=13> */
[----:B------:R-:W-:-:S03]  /*1f340*/  IMAD.MOV.U32 R7, RZ, RZ, c[0x0][0x4e8] ;  /* 0x00013a00ff077624 */ /* 0x000fc600078e00ff */
[----:B------:R-:W-:Y:S02]  /*1f350*/  SEL R26, R26, 0x328, P2 ;  /* 0x000003281a1a7807 */ /* 0x000fe40001000000 */
[----:B------:R-:W-:Y:S02]  /*1f360*/  ISETP.NE.AND P0, PT, R7, 0x1, PT ;  /* 0x000000010700780c */ /* 0x000fe40003f05270 */
[----:B------:R-:W2:Y:S01]  /*1f370*/  LDC.64 R24, c[0x0][R26+0x170] ;  /* 0x00005c001a187b82 */ /* 0x000ea20000000a00 */
[----:B------:R-:W-:Y:S02]  /*1f380*/  MOV R7, R3 ;  /* 0x0000000300077202 */ /* 0x000fe40000000f00 */
[----:B------:R-:W-:-:S05]  /*1f390*/  SEL R225, R225, RZ, P2 ;  /* 0x000000ffe1e17207 */ /* 0x000fca0001000000 */
[----:B------:R-:W3:Y:S03]  /*1f3a0*/  LDC.64 R22, c[0x0][R26+0x168] ;  /* 0x00005a001a167b82 */ /* 0x000ee60000000a00 */
[----:B------:R-:W-:-:S05]  /*1f3b0*/  @P0 IMAD.HI.U32 R14, R3, c[0x0][0x4ec], RZ ;  /* 0x00013b00030e0a27 */ /* 0x000fca00078e00ff */
[----:B------:R-:W4:Y:S01]  /*1f3c0*/  LDC.64 R20, c[0x0][R26+0x178] ;  /* 0x00005e001a147b82 */ /* 0x000f220000000a00 */
[----:B------:R-:W-:-:S05]  /*1f3d0*/  @P0 SHF.R.U32.HI R7, RZ, c[0x0][0x4f0], R14 ;  /* 0x00013c00ff070a19 */ /* 0x000fca000001160e */
[----:B------:R-:W-:Y:S02]  /*1f3e0*/  IMAD.MOV R14, RZ, RZ, -R7 ;  /* 0x000000ffff0e7224 */ /* 0x000fe400078e0a07 */
[----:B------:R-:W5:Y:S02]  /*1f3f0*/  LDC.64 R18, c[0x0][R26+0x160] ;  /* 0x000058001a127b82 */ /* 0x000f640000000a00 */
[----:B------:R-:W-:Y:S01]  /*1f400*/  IMAD R3, R14, c[0x0][0x4e8], R3 ;  /* 0x00013a000e037a24 */ /* 0x000fe200078e0203 */
[----:B------:R-:W-:Y:S01]  /*1f410*/  SHF.R.S32.HI R14, RZ, 0x1f, R7 ;  /* 0x0000001fff0e7819 */ /* 0x000fe20000011407 */
        /* <DEDUP_REMOVED lines=10> */
[----:B------:R-:W-:-:S04]  /*1f4c0*/  IADD3.X R9, R9, R12, R6, P1, P0 ;  /* 0x0000000c09097210 */ /* 0x000fc80000fe0406 */
[----:B------:R-:W-:Y:S02]  /*1f4d0*/  IADD3 R12, R21, R15, RZ ;  /* 0x0000000f150c7210 */ /* 0x000fe40007ffe0ff */
[----:B------:R-:W-:Y:S01]  /*1f4e0*/  IADD3 R16, P1, P0, R7, R16, R20 ;  /* 0x0000001007107210 */ /* 0x000fe2000783e014 */
[----:B-----5:R-:W-:Y:S01]  /*1f4f0*/  IMAD R7, R19, R3, RZ ;  /* 0x0000000313077224 */ /* 0x020fe200078e02ff */
[----:B------:R-:W-:Y:S02]  /*1f500*/  SHF.R.S32.HI R15, RZ, 0x1f, R3 ;  /* 0x0000001fff0f7819 */ /* 0x000fe40000011403 */
[----:B------:R-:W-:Y:S01]  /*1f510*/  IADD3.X R17, R14, R9, R12, P1, P0 ;  /* 0x000000090e117210 */ /* 0x000fe20000fe040c */
[----:B------:R-:W-:Y:S02]  /*1f520*/  IMAD.MOV.U32 R9, RZ, RZ, c[0x0][0x4a8] ;  /* 0x00012a00ff097624 */ /* 0x000fe400078e00ff */
[C---:B------:R-:W-:Y:S02]  /*1f530*/  IMAD R7, R18.reuse, R15, R7 ;  /* 0x0000000f12077224 */ /* 0x040fe400078e0207 */
[----:B------:R-:W-:Y:S01]  /*1f540*/  IMAD.WIDE.U32 R16, R18, R3, R16 ;  /* 0x0000000312107225 */ /* 0x000fe200078e0010 */
[----:B------:R-:W-:-:S02]  /*1f550*/  MOV R3, c[0x0][0x4ac] ;  /* 0x00012b0000037a02 */ /* 0x000fc40000000f00 */
[----:B------:R-:W-:Y:S01]  /*1f560*/  SEL R9, R9, c[0x0][0x450], P2 ;  /* 0x0001140009097a07 */ /* 0x000fe20001000000 */
[----:B------:R-:W-:Y:S01]  /*1f570*/  IMAD.IADD R12, R17, 0x1, R7 ;  /* 0x00000001110c7824 */ /* 0x000fe200078e0207 */
[----:B------:R-:W-:Y:S02]  /*1f580*/  SEL R3, R3, c[0x0][0x454], P2 ;  /* 0x0001150003037a07 */ /* 0x000fe40001000000 */
[----:B------:R-:W-:-:S04]  /*1f590*/  LEA R14, P0, R16, R9, 0x2 ;  /* 0x00000009100e7211 */ /* 0x000fc800078010ff */
[----:B------:R-:W-:Y:S02]  /*1f5a0*/  LEA.HI.X R15, R16, R3, R12, 0x2, P0 ;  /* 0x00000003100f7211 */ /* 0x000fe400000f140c */
[----:B------:R-:W-:-:S05]  /*1f5b0*/  MOV R3, 0xff800000 ;  /* 0xff80000000037802 */ /* 0x000fca0000000f00 */
[----:B------:R2:W-:Y:S02]  /*1f5c0*/  STG.E [R14.64], R3 ;  /* 0x000000030e007986 */ /* 0x0005e4000c101908 */
.L_x_1991:
[----:B------:R-:W-:Y:S05]  /*1f5d0*/  BSYNC B0 ;  /* 0x0000000000007941 */ /* 0x000fea0003800000 */
.L_x_1990:
[----:B------:R-:W-:-:S13]  /*1f5e0*/  ISETP.GT.AND P0, PT, R206, 0x1, PT ;  /* 0x00000001ce00780c */ /* 0x000fda0003f04270 */
[----:B------:R-:W-:Y:S05]  /*1f5f0*/  @P0 BRA `(.L_x_1983) ;  /* 0x0000078000000947 */ /* 0x000fea0003800000 */
[----:B------:R-:W-:Y:S01]  /*1f600*/  IMAD R7, R6, c[0x0][0x3a0], RZ ;  /* 0x0000e80006077a24 */ /* 0x000fe200078e02ff */
[----:B------:R-:W-:Y:S01]  /*1f610*/  SHF.R.S32.HI R6, RZ, 0x1f, R211 ;  /* 0x0000001fff067819 */ /* 0x000fe200000114d3 */
[----:B--2---:R-:W-:-:S03]  /*1f620*/  IMAD.WIDE.U32 R14, R0, c[0x0][0x3a0], RZ ;  /* 0x0000e800000e7a25 */ /* 0x004fc600078e00ff */
[----:B------:R-:W-:Y:S01]  /*1f630*/  LEA.HI R3, R6, R211, RZ, 0x3 ;  /* 0x000000d306037211 */ /* 0x000fe200078f18ff */
[----:B------:R-:W-:Y:S01]  /*1f640*/  IMAD R7, R0, c[0x0][0x3a4], R7 ;  /* 0x0000e90000077a24 */ /* 0x000fe200078e0207 */
[----:B------:R-:W-:Y:S01]  /*1f650*/  MOV R6, c[0x0][0x4e8] ;  /* 0x00013a0000067a02 */ /* 0x000fe20000000f00 */
[----:B------:R-:W-:Y:S01]  /*1f660*/  IMAD R4, R4, c[0x0][0x3f0], RZ ;  /* 0x0000fc0004047a24 */ /* 0x000fe200078e02ff */
[----:B------:R-:W-:Y:S02]  /*1f670*/  LOP3.LUT R0, R3, 0xfffffff8, RZ, 0xc0, !PT ;  /* 0xfffffff803007812 */ /* 0x000fe400078ec0ff */
[----:B------:R-:W-:Y:S01]  /*1f680*/  IADD3 R15, R15, R7, RZ ;  /* 0x000000070f0f7210 */ /* 0x000fe20007ffe0ff */
[----:B------:R-:W-:Y:S01]  /*1f690*/  IMAD R4, R5, c[0x0][0x3f4], R4 ;  /* 0x0000fd0005047a24 */ /* 0x000fe200078e0204 */
[----:B------:R-:W-:Y:S02]  /*1f6a0*/  ISETP.NE.AND P0, PT, R6, 0x1, PT ;  /* 0x000000010600780c */ /* 0x000fe40003f05270 */
[----:B------:R-:W-:Y:S01]  /*1f6b0*/  SHF.R.S32.HI R7, RZ, 0x3, R3 ;  /* 0x00000003ff077819 */ /* 0x000fe20000011403 */
[----:B------:R-:W-:Y:S01]  /*1f6c0*/  IMAD.WIDE.U32 R14, R221, c[0x0][0x3e8], R14 ;  /* 0x0000fa00dd0e7a25 */ /* 0x000fe200078e000e */
[----:B------:R-:W-:-:S03]  /*1f6d0*/  IADD3 R0, -R0, R211, RZ ;  /* 0x000000d300007210 */ /* 0x000fc60007ffe1ff */
[----:B------:R-:W-:Y:S01]  /*1f6e0*/  IMAD R15, R221, c[0x0][0x3ec], R15 ;  /* 0x0000fb00dd0f7a24 */ /* 0x000fe200078e020f */
[----:B------:R-:W-:-:S03]  /*1f6f0*/  LEA R3, R0, R7, 0x5 ;  /* 0x0000000700037211 */ /* 0x000fc600078e28ff */
[----:B------:R-:W-:-:S04]  /*1f700*/  IMAD.WIDE.U32 R14, R5, c[0x0][0x3f0], R14 ;  /* 0x0000fc00050e7a25 */ /* 0x000fc800078e000e */
[----:B------:R-:W-:Y:S01]  /*1f710*/  IMAD.IADD R3, R224, 0x1, R3 ;  /* 0x00000001e0037824 */ /* 0x000fe200078e0203 */
[----:B------:R-:W-:Y:S02]  /*1f720*/  IADD3 R15, R15, R4, RZ ;  /* 0x000000040f0f7210 */ /* 0x000fe40007ffe0ff */
[----:B------:R-:W-:Y:S01]  /*1f730*/  IADD3 R224, R7, R224, RZ ;  /* 0x000000e007e07210 */ /* 0x000fe20007ffe0ff */
[----:B------:R-:W-:Y:S01]  /*1f740*/  @P0 IMAD.HI.U32 R0, R3, c[0x0][0x4ec], RZ ;  /* 0x00013b0003000a27 */ /* 0x000fe200078e00ff */
[----:B------:R-:W-:-:S04]  /*1f750*/  MOV R6, R3 ;  /* 0x0000000300067202 */ /* 0x000fc80000000f00 */
[----:B------:R-:W-:-:S04]  /*1f760*/  @P0 SHF.R.U32.HI R6, RZ, c[0x0][0x4f0], R0 ;  /* 0x00013c00ff060a19 */ /* 0x000fc80000011600 */
[--C-:B------:R-:W-:Y:S01]  /*1f770*/  SHF.R.S32.HI R0, RZ, 0x1f, R6.reuse ;  /* 0x0000001fff007819 */ /* 0x100fe20000011406 */
[----:B------:R-:W-:Y:S02]  /*1f780*/  IMAD.MOV R4, RZ, RZ, -R6 ;  /* 0x000000ffff047224 */ /* 0x000fe400078e0a06 */
[----:B------:R-:W-:-:S04]  /*1f790*/  IMAD.WIDE.U32 R14, R6, c[0x0][0x3e0], R14 ;  /* 0x0000f800060e7a25 */ /* 0x000fc800078e000e */
[----:B------:R-:W-:Y:S02]  /*1f7a0*/  IMAD R5, R0, c[0x0][0x3e0], RZ ;  /* 0x0000f80000057a24 */ /* 0x000fe400078e02ff */
[----:B------:R-:W-:Y:S02]  /*1f7b0*/  IMAD R4, R4, c[0x0][0x4e8], R3 ;  /* 0x00013a0004047a24 */ /* 0x000fe400078e0203 */
[----:B------:R-:W-:-:S03]  /*1f7c0*/  IMAD R5, R6, c[0x0][0x3e4], R5 ;  /* 0x0000f90006057a24 */ /* 0x000fc600078e0205 */
[----:B------:R-:W-:Y:S02]  /*1f7d0*/  SHF.R.S32.HI R3, RZ, 0x1f, R4 ;  /* 0x0000001fff037819 */ /* 0x000fe40000011404 */
[----:B------:R-:W-:-:S03]  /*1f7e0*/  IADD3 R15, R15, R5, RZ ;  /* 0x000000050f0f7210 */ /* 0x000fc60007ffe0ff */
[----:B------:R-:W-:Y:S02]  /*1f7f0*/  IMAD R3, R3, c[0x0][0x3d8], RZ ;  /* 0x0000f60003037a24 */ /* 0x000fe400078e02ff */
[----:B------:R-:W-:-:S04]  /*1f800*/  IMAD.WIDE.U32 R14, R4, c[0x0][0x3d8], R14 ;  /* 0x0000f600040e7a25 */ /* 0x000fc800078e000e */
[----:B------:R-:W-:Y:S01]  /*1f810*/  IMAD R4, R4, c[0x0][0x3dc], R3 ;  /* 0x0000f70004047a24 */ /* 0x000fe200078e0203 */
[----:B------:R-:W-:-:S04]  /*1f820*/  LEA R3, P0, R14, c[0x0][0x380], 0x1 ;  /* 0x0000e0000e037a11 */ /* 0x000fc800078008ff */
[----:B------:R-:W-:-:S04]  /*1f830*/  IADD3 R4, R15, R4, RZ ;  /* 0x000000040f047210 */ /* 0x000fc80007ffe0ff */
[----:B------:R-:W-:Y:S01]  /*1f840*/  LEA.HI.X R4, R14, c[0x0][0x384], R4, 0x1, P0 ;  /* 0x0000e1000e047a11 */ /* 0x000fe200000f0c04 */
[----:B------:R-:W-:Y:S05]  /*1f850*/  BRA.DIV ~URZ, `(.L_x_1992) ;  /* 0x000021027f007947 */ /* 0x000fea000b800000 */
[----:B------:R2:W3:Y:S02]  /*1f860*/  SHFL.IDX PT, R5, R4, RZ, 0x181f ;  /* 0x00181fff04057589 */ /* 0x0004e400000e0000 */
.L_x_2047:
[----:B------:R-:W-:Y:S05]  /*1f870*/  BRA.DIV ~URZ, `(.L_x_1993) ;  /* 0x000021527f007947 */ /* 0x000fea000b800000 */
[----:B------:R4:W1:Y:S02]  /*1f880*/  SHFL.IDX PT, R9, R3, RZ, 0x181f ;  /* 0x00181fff03097589 */ /* 0x00086400000e0000 */
.L_x_2048:
        /* <DEDUP_REMOVED lines=19> */
.L_x_1995:
[----:B------:R-:W-:Y:S05]  /*1f9c0*/  BSYNC B0 ;  /* 0x0000000000007941 */ /* 0x000fea0003800000 */
.L_x_1994:
[----:B------:R-:W-:Y:S05]  /*1f9d0*/  BRA.DIV ~URZ, `(.L_x_1996) ;  /* 0x000020527f007947 */ /* 0x000fea000b800000 */
[----:B---3--:R3:W2:Y:S04]  /*1f9e0*/  SHFL.IDX PT, R5, R4, 0x1, 0x181f ;  /* 0x00381f0004057f89 */ /* 0x0086a800000e0000 */
[----:B-1----:R3:W1:Y:S02]  /*1f9f0*/  SHFL.IDX PT, R9, R3, 0x1, 0x181f ;  /* 0x00381f0003097f89 */ /* 0x00266400000e0000 */
.L_x_2049:
        /* <DEDUP_REMOVED lines=16> */
.L_x_1998:
[----:B------:R-:W-:Y:S05]  /*1fb00*/  BSYNC B0 ;  /* 0x0000000000007941 */ /* 0x000fea0003800000 */
.L_x_1997:
[----:B------:R-:W-:Y:S05]  /*1fb10*/  BRA.DIV ~URZ, `(.L_x_1999) ;  /* 0x00001fd27f007947 */ /* 0x000fea000b800000 */
[----:B--2---:R2:W3:Y:S02]  /*1fb20*/  SHFL.IDX PT, R5, R4, 0x2, 0x181f ;  /* 0x00581f0004057f89 */ /* 0x0044e400000e0000 */
.L_x_2050:
[----:B------:R-:W-:Y:S05]  /*1fb30*/  BRA.DIV ~URZ, `(.L_x_2000) ;  /* 0x000020227f007947 */ /* 0x000fea000b800000 */
[----:B-1----:R1:W2:Y:S02]  /*1fb40*/  SHFL.IDX PT, R9, R3, 0x2, 0x181f ;  /* 0x00581f0003097f89 */ /* 0x0022a400000e0000 */
.L_x_2051:
        /* <DEDUP_REMOVED lines=16> */
.L_x_2002:
[----:B------:R-:W-:Y:S05]  /*1fc50*/  BSYNC B0 ;  /* 0x0000000000007941 */ /* 0x000fea0003800000 */
.L_x_2001:
[----:B------:R-:W-:Y:S05]  /*1fc60*/  BRA.DIV ~URZ, `(.L_x_2003) ;  /* 0x00001f527f007947 */ /* 0x000fea000b800000 */
[----:B--23--:R-:W2:Y:S04]  /*1fc70*/  SHFL.IDX PT, R4, R4, 0x3, 0x181f ;  /* 0x00781f0004047f89 */ /* 0x00cea800000e0000 */
[----:B------:R3:W1:Y:S02]  /*1fc80*/  SHFL.IDX PT, R9, R3, 0x3, 0x181f ;  /* 0x00781f0003097f89 */ /* 0x00066400000e0000 */
.L_x_2052:
        /* <DEDUP_REMOVED lines=15> */
.L_x_1983:
[----:B------:R-:W-:Y:S05]  /*1fd80*/  BSYNC B1 ;  /* 0x0000000000017941 */ /* 0x000fea0003800000 */
.L_x_1967:
[----:B------:R-:W-:-:S13]  /*1fd90*/  ISETP.NE.AND P0, PT, R216, RZ, PT ;  /* 0x000000ffd800720c */ /* 0x000fda0003f05270 */
[----:B------:R-:W-:Y:S01]  /*1fda0*/  @P0 WARPSYNC 0xffffffff ;  /* 0xffffffff00000948 */ /* 0x000fe20003800000 */
[----:B------:R-:W-:Y:S06]  /*1fdb0*/  @P0 BAR.SYNC.DEFER_BLOCKING 0x5, 0x100 ;  /* 0x0144000000000b1d */ /* 0x000fec0000010000 */
[----:B------:R-:W4:Y:S04]  /*1fdc0*/  @P0 LDS.128 R204, [0x24100] ;  /* 0x02410000ffcc0984 */ /* 0x000f280000000c00 */
[----:B------:R-:W-:Y:S06]  /*1fdd0*/  @P0 BAR.ARV 0x4, 0x100 ;  /* 0x0104000000000b1d */ /* 0x000fec0000002000 */
[----:B------:R-:W-:Y:S05]  /*1fde0*/  @P0 BRA `(.L_x_2004) ;  /* 0x00000e9000000947 */ /* 0x000fea0003800000 */
[----:B-12-4-:R-:W-:Y:S01]  /*1fdf0*/  LOP3.LUT R2, R211, 0x1f, RZ, 0xc0, !PT ;  /* 0x0000001fd3027812 */ /* 0x016fe200078ec0ff */
[----:B------:R-:W-:-:S03]  /*1fe00*/  IMAD.MOV.U32 R4, RZ, RZ, RZ ;  /* 0x000000ffff047224 */ /* 0x000fc600078e00ff */
[----:B------:R-:W-:Y:S01]  /*1fe10*/  ISETP.NE.AND P6, PT, R2, 0x1f, PT ;  /* 0x0000001f0200780c */ /* 0x000fe20003fc5270 */
[----:B------:R-:W-:Y:S10]  /*1fe20*/  BRA.DIV ~URZ, `(.L_x_2005) ;  /* 0x00001e527f007947 */ /* 0x000ff4000b800000 */
[----:B---3--:R1:W2:Y:S02]  /*1fe30*/  SHFL.IDX PT, R3, R8, RZ, 0x1f ;  /* 0x00001fff08037589 */ /* 0x0082a400000e0000 */
.L_x_2053:
[----:B------:R-:W-:Y:S05]  /*1fe40*/  BRA.DIV ~URZ, `(.L_x_2006) ;  /* 0x00001ea27f007947 */ /* 0x000fea000b800000 */
[----:B-1----:R-:W1:Y:S02]  /*1fe50*/  SHFL.IDX PT, R8, R8, 0x1, 0x1f ;  /* 0x00201f0008087f89 */ /* 0x002e6400000e0000 */
.L_x_2054:
        /* <DEDUP_REMOVED lines=18> */
.L_x_2055:
        /* <DEDUP_REMOVED lines=16> */
.L_x_2056:
[----:B----4-:R-:W-:Y:S01]  /*20080*/  IMAD R5, R9, c[0x0][0x538], RZ ;  /* 0x00014e0009057a24 */ /* 0x010fe200078e02ff */
[----:B------:R-:W-:Y:S04]  /*20090*/  BSSY B1, `(.L_x_2009) ;  /* 0x00000b9000017945 */ /* 0x000fe80003800000 */
[----:B-1----:R-:W-:-:S04]  /*200a0*/  IADD3 R204, R5, R8, RZ ;  /* 0x0000000805cc7210 */ /* 0x002fc80007ffe0ff */
[----:B--2---:R-:W-:-:S13]  /*200b0*/  ISETP.GT.AND P0, PT, R204, R3, PT ;  /* 0x00000003cc00720c */ /* 0x004fda0003f04270 */
[----:B------:R-:W-:Y:S05]  /*200c0*/  @P0 BRA `(.L_x_2010) ;  /* 0x0000024000000947 */ /* 0x000fea0003800000 */
.L_x_2014:
        /* <DEDUP_REMOVED lines=16> */
.L_x_2057:
        /* <DEDUP_REMOVED lines=16> */
.L_x_2058:
[----:B--2---:R-:W-:-:S05]  /*202d0*/  IMAD R5, R9, c[0x0][0x538], RZ ;  /* 0x00014e0009057a24 */ /* 0x004fca00078e02ff */
[----:B------:R-:W-:-:S04]  /*202e0*/  IADD3 R204, R5, R204, RZ ;  /* 0x000000cc05cc7210 */ /* 0x000fc80007ffe0ff */
[----:B------:R-:W-:-:S13]  /*202f0*/  ISETP.GT.AND P0, PT, R204, R3, PT ;  /* 0x00000003cc00720c */ /* 0x000fda0003f04270 */
[----:B-1----:R-:W-:Y:S05]  /*20300*/  @!P0 BRA `(.L_x_2014) ;  /* 0xfffffdc000008947 */ /* 0x002fea000383ffff */
.L_x_2010:
[----:B------:R-:W-:-:S05]  /*20310*/  IADD3 R204, -R5, R204, RZ ;  /* 0x000000cc05cc7210 */ /* 0x000fca0007ffe1ff */
[----:B------:R-:W-:-:S05]  /*20320*/  IMAD R0, R7, c[0x0][0x538], R204 ;  /* 0x00014e0007007a24 */ /* 0x000fca00078e02cc */
[----:B------:R-:W-:Y:S01]  /*20330*/  ISETP.GT.AND P0, PT, R0, R3, PT ;  /* 0x000000030000720c */ /* 0x000fe20003f04270 */
[----:B------:R-:W-:-:S12]  /*20340*/  BRA.DIV ~URZ, `(.L_x_2015) ;  /* 0x00001df27f007947 */ /* 0x000fd8000b800000 */
[----:B------:R-:W-:-:S04]  /*20350*/  VOTE.ANY R5, PT, !P0 ;  /* 0x0000000000057806 */ /* 0x000fc800040e0100 */
.L_x_2059:
[----:B------:R-:W1:Y:S02]  /*20360*/  POPC R6, R5 ;  /* 0x0000000500067309 */ /* 0x000e640000000000 */
[----:B-1----:R-:W-:Y:S01]  /*20370*/  IADD3 R207, R6, R207, RZ ;  /* 0x000000cf06cf7210 */ /* 0x002fe20007ffe0ff */
[----:B------:R-:W-:Y:S05]  /*20380*/  BRA.DIV ~URZ, `(.L_x_2016) ;  /* 0x00001df27f007947 */ /* 0x000fea000b800000 */
[----:B------:R1:W2:Y:S04]  /*20390*/  SHFL.IDX PT, R205, R205, R6, 0x1f ;  /* 0x00001f06cdcd7589 */ /* 0x0002a800000e0000 */
[----:B------:R1:W4:Y:S02]  /*203a0*/  SHFL.IDX PT, R4, R4, R6, 0x1f ;  /* 0x00001f0604047589 */ /* 0x00032400000e0000 */
.L_x_2060:
[----:B------:R-:W-:Y:S01]  /*203b0*/  ISETP.NE.AND P0, PT, R5, RZ, PT ;  /* 0x000000ff0500720c */ /* 0x000fe20003f05270 */
[----:B------:R-:W-:-:S12]  /*203c0*/  BSSY B0, `(.L_x_2017) ;  /* 0x0000005000007945 */ /* 0x000fd80003800000 */
[----:B------:R-:W-:Y:S05]  /*203d0*/  @!P0 BRA `(.L_x_2018) ;  /* 0x0000003000008947 */ /* 0x000fea0003800000 */
[----:B------:R-:W-:Y:S01]  /*203e0*/  IADD3 R16, R6, -0x1, RZ ;  /* 0xffffffff06107810 */ /* 0x000fe20007ffe0ff */
[----:B------:R-:W-:Y:S05]  /*203f0*/  BRA.DIV ~URZ, `(.L_x_2019) ;  /* 0x00001e527f007947 */ /* 0x000fea000b800000 */
[----:B------:R1:W3:Y:S02]  /*20400*/  SHFL.IDX PT, R13, R7, R16, 0x1f ;  /* 0x00001f10070d7589 */ /* 0x0002e400000e0000 */
.L_x_2018:
[----:B------:R-:W-:Y:S05]  /*20410*/  BSYNC B0 ;  /* 0x0000000000007941 */ /* 0x000fea0003800000 */
.L_x_2017:
[----:B----4-:R-:W-:Y:S01]  /*20420*/  ISETP.NE.AND P0, PT, R4, 0x1, PT ;  /* 0x000000010400780c */ /* 0x010fe20003f05270 */
[----:B---3--:R-:W-:Y:S01]  /*20430*/  IMAD R204, R13, c[0x0][0x538], R204 ;  /* 0x00014e000dcc7a24 */ /* 0x008fe200078e02cc */
[----:B------:R-:W-:Y:S04]  /*20440*/  BSSY B0, `(.L_x_2020) ;  /* 0x0000076000007945 */ /* 0x000fe80003800000 */
[----:B-1----:R-:W-:-:S07]  /*20450*/  IADD3 R6, -R204, R3, RZ ;  /* 0x00000003cc067210 */ /* 0x002fce0007ffe1ff */
[----:B------:R-:W-:Y:S05]  /*20460*/  @!P0 BRA `(.L_x_2021) ;  /* 0x0000037000008947 */ /* 0x000fea0003800000 */
[-C--:B--2---:R-:W-:Y:S02]  /*20470*/  IABS R7, R205.reuse ;  /* 0x000000cd00077213 */ /* 0x084fe40000000000 */
[----:B------:R-:W-:Y:S02]  /*20480*/  IABS R3, R4 ;  /* 0x0000000400037213 */ /* 0x000fe40000000000 */
[----:B------:R-:W1:Y:S01]  /*20490*/  I2F.RP R9, R7 ;  /* 0x0000000700097306 */ /* 0x000e620000209400 */
[----:B------:R-:W-:Y:S02]  /*204a0*/  IABS R5, R6 ;  /* 0x0000000600057213 */ /* 0x000fe40000000000 */
[----:B------:R-:W-:-:S05]  /*204b0*/  IABS R0, R205 ;  /* 0x000000cd00007213 */ /* 0x000fca0000000000 */
[----:B------:R-:W2:Y:S01]  /*204c0*/  I2F.RP R8, R3 ;  /* 0x0000000300087306 */ /* 0x000ea20000209400 */
[----:B------:R-:W-:-:S07]  /*204d0*/  IMAD.MOV R0, RZ, RZ, -R0 ;  /* 0x000000ffff007224 */ /* 0x000fce00078e0a00 */
[----:B-1----:R-:W1:Y:S08]  /*204e0*/  MUFU.RCP R14, R9 ;  /* 0x00000009000e7308 */ /* 0x002e700000001000 */
[----:B--2---:R-:W-:Y:S01]  /*204f0*/  MUFU.RCP R8, R8 ;  /* 0x0000000800087308 */ /* 0x004fe20000001000 */
[----:B-1----:R-:W-:-:S07]  /*20500*/  IADD3 R14, R14, 0xffffffe, RZ ;  /* 0x0ffffffe0e0e7810 */ /* 0x002fce0007ffe0ff */
[----:B------:R-:W1:Y:S02]  /*20510*/  F2I.FTZ.U32.TRUNC.NTZ R15, R14 ;  /* 0x0000000e000f7305 */ /* 0x000e64000021f000 */
[----:B-1----:R-:W-:Y:S02]  /*20520*/  IMAD.MOV R12, RZ, RZ, -R15 ;  /* 0x000000ffff0c7224 */ /* 0x002fe400078e0a0f */
[----:B------:R-:W-:Y:S02]  /*20530*/  IMAD.MOV.U32 R14, RZ, RZ, RZ ;  /* 0x000000ffff0e7224 */ /* 0x000fe400078e00ff */
[----:B------:R-:W-:-:S04]  /*20540*/  IMAD R12, R12, R7, RZ ;  /* 0x000000070c0c7224 */ /* 0x000fc800078e02ff */
[----:B------:R-:W-:Y:S01]  /*20550*/  IMAD.HI.U32 R12, R15, R12, R14 ;  /* 0x0000000c0f0c7227 */ /* 0x000fe200078e000e */
[----:B------:R-:W-:-:S04]  /*20560*/  IADD3 R14, R8, 0xffffffe, RZ ;  /* 0x0ffffffe080e7810 */ /* 0x000fc80007ffe0ff */
[----:B------:R-:W1:Y:S01]  /*20570*/  F2I.FTZ.U32.TRUNC.NTZ R15, R14 ;  /* 0x0000000e000f7305 */ /* 0x000e62000021f000 */
[----:B------:R-:W-:-:S04]  /*20580*/  IMAD.HI.U32 R12, R12, R5, RZ ;  /* 0x000000050c0c7227 */ /* 0x000fc800078e00ff */
[----:B------:R-:W-:-:S05]  /*20590*/  IMAD R0, R12, R0, R5 ;  /* 0x000000000c007224 */ /* 0x000fca00078e0205 */
[----:B------:R-:W-:Y:S01]  /*205a0*/  ISETP.GT.U32.AND P0, PT, R7, R0, PT ;  /* 0x000000000700720c */ /* 0x000fe20003f04070 */
[----:B-1----:R-:W-:Y:S02]  /*205b0*/  IMAD.MOV R8, RZ, RZ, -R15 ;  /* 0x000000ffff087224 */ /* 0x002fe400078e0a0f */
[----:B------:R-:W-:-:S10]  /*205c0*/  IMAD.MOV.U32 R14, RZ, RZ, RZ ;  /* 0x000000ffff0e7224 */ /* 0x000fd400078e00ff */
        /* <DEDUP_REMOVED lines=13> */
[----:B------:R-:W-:-:S05]  /*206a0*/  IABS R5, R12 ;  /* 0x0000000c00057213 */ /* 0x000fca0000000000 */
        /* <DEDUP_REMOVED lines=19> */
.L_x_2021:
        /* <DEDUP_REMOVED lines=54> */
[----:B------:R-:W-:Y:S01]  /*20b40*/  ISETP.GE.U32.AND P2, PT, R3, R8, PT ;  /* 0x000000080300720c */ /* 0x000fe20003f46070 */
[----:B------:R-:W-:-:S12]  /*20b50*/  IMAD.MOV R3, RZ, RZ, -R4 ;  /* 0x000000ffff037224 */ /* 0x000fd800078e0a04 */
[----:B------:R-:W-:-:S05]  /*20b60*/  @P2 IADD3 R12, R12, 0x1, RZ ;  /* 0x000000010c0c2810 */ /* 0x000fca0007ffe0ff */
[----:B------:R-:W-:Y:S01]  /*20b70*/  @!P1 IMAD.MOV R12, RZ, RZ, -R12 ;  /* 0x000000ffff0c9224 */ /* 0x000fe200078e0a0c */
[----:B------:R-:W-:-:S05]  /*20b80*/  @!P0 LOP3.LUT R12, RZ, R4, RZ, 0x33, !PT ;  /* 0x00000004ff0c8212 */ /* 0x000fca00078e33ff */
[----:B------:R-:W-:Y:S02]  /*20b90*/  IMAD R206, R12, R3, R5 ;  /* 0x000000030cce7224 */ /* 0x000fe400078e0205 */
.L_x_2022:
[----:B------:R-:W-:Y:S05]  /*20ba0*/  BSYNC B0 ;  /* 0x0000000000007941 */ /* 0x000fea0003800000 */
.L_x_2020:
[----:B------:R-:W-:-:S04]  /*20bb0*/  LOP3.LUT R12, RZ, R12, RZ, 0x33, !PT ;  /* 0x0000000cff0c7212 */ /* 0x000fc800078e33ff */
[----:B------:R-:W-:Y:S01]  /*20bc0*/  IADD3 R205, R12, R205, RZ ;  /* 0x000000cd0ccd7210 */ /* 0x000fe20007ffe0ff */
[----:B------:R-:W-:Y:S05]  /*20bd0*/  BRA `(.L_x_2023) ;  /* 0x0000004000007947 */ /* 0x000fea0003800000 */
.L_x_2011:
[----:B------:R-:W-:Y:S01]  /*20be0*/  IMAD.MOV.U32 R204, RZ, RZ, R3 ;  /* 0x000000ffffcc7224 */ /* 0x000fe200078e0003 */
[----:B------:R-:W-:Y:S01]  /*20bf0*/  MOV R206, RZ ;  /* 0x000000ff00ce7202 */ /* 0x000fe20000000f00 */
[----:B------:R-:W-:Y:S01]  /*20c00*/  IMAD.MOV.U32 R205, RZ, RZ, RZ ;  /* 0x000000ffffcd7224 */ /* 0x000fe200078e00ff */
[----:B------:R-:W-:Y:S02]  /*20c10*/  MOV R207, c[0x0][0x53c] ;  /* 0x00014f0000cf7a02 */ /* 0x000fe40000000f00 */
.L_x_2023:
[----:B------:R-:W-:Y:S05]  /*20c20*/  BSYNC B1 ;  /* 0x0000000000017941 */ /* 0x000fea0003800000 */
.L_x_2009:
[----:B------:R-:W-:Y:S01]  /*20c30*/  WARPSYNC 0xffffffff ;  /* 0xffffffff00007948 */ /* 0x000fe20003800000 */
[----:B------:R-:W-:Y:S01]  /*20c40*/  BAR.SYNC.DEFER_BLOCKING 0x4, 0x100 ;  /* 0x0104000000007b1d */ /* 0x000fe20000010000 */
[----:B------:R-:W-:-:S13]  /*20c50*/  ISETP.NE.AND P0, PT, R2, RZ, PT ;  /* 0x000000ff0200720c */ /* 0x000fda0003f05270 */
[----:B------:R1:W-:Y:S04]  /*20c60*/  @!P0 STS.128 [0x24100], R204 ;  /* 0x024100ccff008388 */ /* 0x0003e80000000c00 */
[----:B------:R-:W-:Y:S06]  /*20c70*/  BAR.ARV 0x5, 0x100 ;  /* 0x0144000000007b1d */ /* 0x000fec0000002000 */
.L_x_2004:
[----:B----4-:R-:W-:-:S13]  /*20c80*/  ISETP.GE.AND P0, PT, R207, c[0x0][0x53c], PT ;  /* 0x00014f00cf007a0c */ /* 0x010fda0003f06270 */
[----:B-123--:R-:W-:Y:S01]  /*20c90*/  @P0 CALL.REL.NOINC `(.L_x_2024) ;  /* 0x0000001000000944 */ /* 0x00efe20003c00000 */
[----:B------:R-:W-:Y:S05]  /*20ca0*/  BRA `(.L_x_2025) ;  /* 0xfffe087000007947 */ /* 0x000fea000383ffff */
.L_x_2024:
[----:B------:R-:W-:Y:S05]  /*20cb0*/  EXIT ;  /* 0x000000000000794d */ /* 0x000fea0003800000 */
.L_x_1801:
[----:B------:R-:W-:Y:S02]  /*20cc0*/  MOV R5, 0x1 ;  /* 0x0000000100057802 */ /* 0x000fe40000000f00 */
[----:B------:R-:W-:Y:S02]  /*20cd0*/  MOV R0, 0x20cf0 ;  /* 0x00020cf000007802 */ /* 0x000fe40000000f00 */
[----:B------:R-:W-:Y:S05]  /*20ce0*/  CALL.REL.NOINC `($__internal_40_$__cuda_sm70_shflsync_up_p) ;  /* 0x0000166000007944 */ /* 0x000fea0003c00000 */
[----:B-12---:R-:W-:Y:S05]  /*20cf0*/  BRA `(.L_x_2026) ;  /* 0xfffdf77000007947 */ /* 0x006fea000383ffff */
.L_x_1802:
[----:B------:R-:W-:Y:S02]  /*20d00*/  MOV R5, 0x2 ;  /* 0x0000000200057802 */ /* 0x000fe40000000f00 */
[----:B------:R-:W-:Y:S02]  /*20d10*/  MOV R0, 0x20d30 ;  /* 0x00020d3000007802 */ /* 0x000fe40000000f00 */
[----:B------:R-:W-:Y:S05]  /*20d20*/  CALL.REL.NOINC `($__internal_40_$__cuda_sm70_shflsync_up_p) ;  /* 0x0000162000007944 */ /* 0x000fea0003c00000 */
[----:B--2---:R-:W-:Y:S01]  /*20d30*/  SEL R0, R5, RZ, P4 ;  /* 0x000000ff05007207 */ /* 0x004fe20002000000 */
[----:B------:R-:W-:-:S04]  /*20d40*/  IMAD.MOV.U32 R5, RZ, RZ, 0x4 ;  /* 0x00000004ff057424 */ /* 0x000fc800078e00ff */
[----:B-1----:R-:W-:Y:S01]  /*20d50*/  IMAD.IADD R7, R7, 0x1, R0 ;  /* 0x0000000107077824 */ /* 0x002fe200078e0200 */
        /* <DEDUP_REMOVED lines=13> */
[----:B------:R-:W-:Y:S01]  /*20e30*/  IMAD.MOV.U32 R16, RZ, RZ, 0x1f ;  /* 0x0000001fff107424 */ /* 0x000fe200078e00ff */
[----:B------:R-:W-:-:S03]  /*20e40*/  MOV R9, 0x1f ;  /* 0x0000001f00097802 */ /* 0x000fc60000000f00 */
[----:B-1----:R-:W-:Y:S01]  /*20e50*/  IMAD.IADD R7, R7, 0x1, R0 ;  /* 0x0000000107077824 */ /* 0x002fe200078e0200 */
[----:B------:R-:W-:-:S03]  /*20e60*/  MOV R0, 0x20e90 ;  /* 0x00020e9000007802 */ /* 0x000fc60000000f00 */
[----:B------:R-:W-:Y:S02]  /*20e70*/  IMAD.MOV.U32 R17, RZ, RZ, R7 ;  /* 0x000000ffff117224 */ /* 0x000fe400078e0007 */
[----:B------:R-:W-:Y:S05]  /*20e80*/  CALL.REL.NOINC `($__internal_39_$__cuda_sm70_shflsync_idx_p) ;  /* 0x0000147000007944 */ /* 0x000fea0003c00000 */
[----:B-12---:R-:W-:Y:S05]  /*20e90*/  BRA `(.L_x_2027) ;  /* 0xfffdf6d000007947 */ /* 0x006fea000383ffff */
.L_x_1804:
[----:B------:R-:W-:Y:S02]  /*20ea0*/  SEL R5, RZ, 0x1, P0 ;  /* 0x00000001ff057807 */ /* 0x000fe40000000000 */
[----:B------:R-:W-:Y:S02]  /*20eb0*/  MOV R0, 0x20ed0 ;  /* 0x00020ed000007802 */ /* 0x000fe40000000f00 */
[----:B------:R-:W-:Y:S05]  /*20ec0*/  CALL.REL.NOINC `($__internal_41_$__cuda_sm70_votesync_ballot) ;  /* 0x000014d000007944 */ /* 0x000fea0003c00000 */
[----:B------:R-:W-:Y:S05]  /*20ed0*/  BRA `(.L_x_2028) ;  /* 0xfffdf72000007947 */ /* 0x000fea000383ffff */
.L_x_1805:
[----:B------:R-:W-:Y:S01]  /*20ee0*/  IMAD.MOV.U32 R17, RZ, RZ, R4 ;  /* 0x000000ffff117224 */ /* 0x000fe200078e0004 */
[----:B------:R-:W-:Y:S01]  /*20ef0*/  MOV R16, R6 ;  /* 0x0000000600107202 */ /* 0x000fe20000000f00 */
[----:B------:R-:W-:Y:S01]  /*20f00*/  IMAD.MOV.U32 R9, RZ, RZ, 0x1f ;  /* 0x0000001fff097424 */ /* 0x000fe200078e00ff */
[----:B------:R-:W-:Y:S02]  /*20f10*/  MOV R0, 0x20f30 ;  /* 0x00020f3000007802 */ /* 0x000fe40000000f00 */
[----:B------:R-:W-:Y:S05]  /*20f20*/  CALL.REL.NOINC `($__internal_39_$__cuda_sm70_shflsync_idx_p) ;  /* 0x000013d000007944 */ /* 0x000fea0003c00000 */
[----:B--2---:R-:W-:Y:S01]  /*20f30*/  IMAD.MOV.U32 R4, RZ, RZ, R9 ;  /* 0x000000ffff047224 */ /* 0x004fe200078e0009 */
[----:B-1----:R-:W-:Y:S01]  /*20f40*/  MOV R17, R3 ;  /* 0x0000000300117202 */ /* 0x002fe20000000f00 */
[----:B------:R-:W-:Y:S01]  /*20f50*/  IMAD.MOV.U32 R11, RZ, RZ, RZ ;  /* 0x000000ffff0b7224 */ /* 0x000fe200078e00ff */
[----:B------:R-:W-:Y:S01]  /*20f60*/  MOV R16, R6 ;  /* 0x0000000600107202 */ /* 0x000fe20000000f00 */
[----:B------:R-:W-:Y:S01]  /*20f70*/  IMAD.MOV.U32 R9, RZ, RZ, 0x1f ;  /* 0x0000001fff097424 */ /* 0x000fe200078e00ff */
[----:B------:R-:W-:-:S02]  /*20f80*/  MOV R0, 0x20fa0 ;  /* 0x00020fa000007802 */ /* 0x000fc40000000f00 */
[----:B------:R-:W-:Y:S05]  /*20f90*/  CALL.REL.NOINC `($__internal_39_$__cuda_sm70_shflsync_idx_p) ;  /* 0x0000136000007944 */ /* 0x000fea0003c00000 */
[----:B--2---:R-:W-:Y:S01]  /*20fa0*/  MOV R3, R9 ;  /* 0x0000000900037202 */ /* 0x004fe20000000f00 */
[----:B-1----:R-:W-:Y:S05]  /*20fb0*/  BRA `(.L_x_2029) ;  /* 0xfffdf6a000007947 */ /* 0x002fea000383ffff */
.L_x_1808:
[----:B------:R-:W-:Y:S01]  /*20fc0*/  IMAD.MOV.U32 R17, RZ, RZ, R7 ;  /* 0x000000ffff117224 */ /* 0x000fe200078e0007 */
[----:B------:R-:W-:-:S02]  /*20fd0*/  MOV R9, 0x1f ;  /* 0x0000001f00097802 */ /* 0x000fc40000000f00 */
[----:B------:R-:W-:Y:S02]  /*20fe0*/  MOV R0, 0x21000 ;  /* 0x0002100000007802 */ /* 0x000fe40000000f00 */
[----:B-123--:R-:W-:Y:S05]  /*20ff0*/  CALL.REL.NOINC `($__internal_39_$__cuda_sm70_shflsync_idx_p) ;  /* 0x0000130000007944 */ /* 0x00efea0003c00000 */
[----:B--2---:R-:W-:Y:S01]  /*21000*/  MOV R11, R9 ;  /* 0x00000009000b7202 */ /* 0x004fe20000000f00 */
[----:B-1----:R-:W-:Y:S05]  /*21010*/  BRA `(.L_x_1807) ;  /* 0xfffdf6a000007947 */ /* 0x002fea000383ffff */
.L_x_1863:
[----:B------:R-:W-:Y:S01]  /*21020*/  IMAD.MOV.U32 R17, RZ, RZ, R6 ;  /* 0x000000ffff117224 */ /* 0x000fe200078e0006 */
[----:B------:R-:W-:Y:S01]  /*21030*/  MOV R16, RZ ;  /* 0x000000ff00107202 */ /* 0x000fe20000000f00 */
[----:B------:R-:W-:Y:S01]  /*21040*/  IMAD.MOV.U32 R9, RZ, RZ, 0x181f ;  /* 0x0000181fff097424 */ /* 0x000fe200078e00ff */
[----:B------:R-:W-:Y:S02]  /*21050*/  MOV R0, 0x21070 ;  /* 0x0002107000007802 */ /* 0x000fe40000000f00 */
[----:B-----5:R-:W-:Y:S05]  /*21060*/  CALL.REL.NOINC `($__internal_39_$__cuda_sm70_shflsync_idx_p) ;  /* 0x0000129000007944 */ /* 0x020fea0003c00000 */
[----:B--2---:R-:W-:Y:S01]  /*21070*/  MOV R21, R9 ;  /* 0x0000000900157202 */ /* 0x004fe20000000f00 */
[----:B-1----:R-:W-:Y:S05]  /*21080*/  BRA `(.L_x_2030) ;  /* 0xfffe72c000007947 */ /* 0x002fea000383ffff */
.L_x_1864:
[----:B------:R-:W-:Y:S01]  /*21090*/  IMAD.MOV.U32 R17, RZ, RZ, R14 ;  /* 0x000000ffff117224 */ /* 0x000fe200078e000e */
[----:B------:R-:W-:Y:S01]  /*210a0*/  MOV R16, RZ ;  /* 0x000000ff00107202 */ /* 0x000fe20000000f00 */
[----:B------:R-:W-:Y:S01]  /*210b0*/  IMAD.MOV.U32 R9, RZ, RZ, 0x181f ;  /* 0x0000181fff097424 */ /* 0x000fe200078e00ff */
[----:B------:R-:W-:Y:S02]  /*210c0*/  MOV R0, 0x210e0 ;  /* 0x000210e000007802 */ /* 0x000fe40000000f00 */
[----:B-12--5:R-:W-:Y:S05]  /*210d0*/  CALL.REL.NOINC `($__internal_39_$__cuda_sm70_shflsync_idx_p) ;  /* 0x0000122000007944 */ /* 0x026fea0003c00000 */
[----:B-12---:R-:W-:Y:S05]  /*210e0*/  BRA `(.L_x_2031) ;  /* 0xfffe728000007947 */ /* 0x006fea000383ffff */
.L_x_1867:
[----:B--2---:R-:W-:Y:S01]  /*210f0*/  IMAD.MOV.U32 R17, RZ, RZ, R6 ;  /* 0x000000ffff117224 */ /* 0x004fe200078e0006 */
[----:B------:R-:W-:Y:S01]  /*21100*/  MOV R16, 0x1 ;  /* 0x0000000100107802 */ /* 0x000fe20000000f00 */
[----:B----4-:R-:W-:Y:S01]  /*21110*/  IMAD.MOV.U32 R9, RZ, RZ, 0x181f ;  /* 0x0000181fff097424 */ /* 0x010fe200078e00ff */
[----:B------:R-:W-:-:S02]  /*21120*/  MOV R0, 0x21140 ;  /* 0x0002114000007802 */ /* 0x000fc40000000f00 */
[----:B-1-3-5:R-:W-:Y:S05]  /*21130*/  CALL.REL.NOINC `($__internal_39_$__cuda_sm70_shflsync_idx_p) ;  /* 0x000011c000007944 */ /* 0x02afea0003c00000 */
[----:B--2---:R-:W-:Y:S01]  /*21140*/  IMAD.MOV.U32 R21, RZ, RZ, R9 ;  /* 0x000000ffff157224 */ /* 0x004fe200078e0009 */
[----:B-1----:R-:W-:Y:S01]  /*21150*/  MOV R16, 0x1 ;  /* 0x0000000100107802 */ /* 0x002fe20000000f00 */
[----:B------:R-:W-:Y:S01]  /*21160*/  IMAD.MOV.U32 R17, RZ, RZ, R14 ;  /* 0x000000ffff117224 */ /* 0x000fe200078e000e */
[----:B------:R-:W-:-:S02]  /*21170*/  MOV R9, 0x181f ;  /* 0x0000181f00097802 */ /* 0x000fc40000000f00 */
[----:B------:R-:W-:Y:S02]  /*21180*/  MOV R0, 0x211a0 ;  /* 0x000211a000007802 */ /* 0x000fe40000000f00 */
[----:B------:R-:W-:Y:S05]  /*21190*/  CALL.REL.NOINC `($__internal_39_$__cuda_sm70_shflsync_idx_p) ;  /* 0x0000116000007944 */ /* 0x000fea0003c00000 */
[----:B-12---:R-:W-:Y:S05]  /*211a0*/  BRA `(.L_x_2032) ;  /* 0xfffe732000007947 */ /* 0x006fea000383ffff */
.L_x_1870:
[----:B-1----:R-:W-:Y:S01]  /*211b0*/  IMAD.MOV.U32 R17, RZ, RZ, R6 ;  /* 0x000000ffff117224 */ /* 0x002fe200078e0006 */
[----:B------:R-:W-:Y:S01]  /*211c0*/  MOV R16, 0x2 ;  /* 0x0000000200107802 */ /* 0x000fe20000000f00 */
[----:B----4-:R-:W-:Y:S01]  /*211d0*/  IMAD.MOV.U32 R9, RZ, RZ, 0x181f ;  /* 0x0000181fff097424 */ /* 0x010fe200078e00ff */
[----:B------:R-:W-:Y:S02]  /*211e0*/  MOV R0, 0x21200 ;  /* 0x0002120000007802 */ /* 0x000fe40000000f00 */
[----:B--23-5:R-:W-:Y:S05]  /*211f0*/  CALL.REL.NOINC `($__internal_39_$__cuda_sm70_shflsync_idx_p) ;  /* 0x0000110000007944 */ /* 0x02cfea0003c00000 */
[----:B--2---:R-:W-:Y:S01]  /*21200*/  MOV R21, R9 ;  /* 0x0000000900157202 */ /* 0x004fe20000000f00 */
[----:B-1----:R-:W-:Y:S05]  /*21210*/  BRA `(.L_x_2033) ;  /* 0xfffe73e000007947 */ /* 0x002fea000383ffff */
.L_x_1871:
[----:B------:R-:W-:Y:S01]  /*21220*/  IMAD.MOV.U32 R17, RZ, RZ, R14 ;  /* 0x000000ffff117224 */ /* 0x000fe200078e000e */
[----:B------:R-:W-:Y:S01]  /*21230*/  MOV R16, 0x2 ;  /* 0x0000000200107802 */ /* 0x000fe20000000f00 */
[----:B----4-:R-:W-:Y:S01]  /*21240*/  IMAD.MOV.U32 R9, RZ, RZ, 0x181f ;  /* 0x0000181fff097424 */ /* 0x010fe200078e00ff */
[----:B------:R-:W-:Y:S02]  /*21250*/  MOV R0, 0x21270 ;  /* 0x0002127000007802 */ /* 0x000fe40000000f00 */
[----:B-123-5:R-:W-:Y:S05]  /*21260*/  CALL.REL.NOINC `($__internal_39_$__cuda_sm70_shflsync_idx_p) ;  /* 0x0000109000007944 */ /* 0x02efea0003c00000 */
[----:B-12---:R-:W-:Y:S05]  /*21270*/  BRA `(.L_x_2034) ;  /* 0xfffe73a000007947 */ /* 0x006fea000383ffff */
.L_x_1874:
[----:B-1----:R-:W-:Y:S01]  /*21280*/  IMAD.MOV.U32 R17, RZ, RZ, R6 ;  /* 0x000000ffff117224 */ /* 0x002fe200078e0006 */
[----:B------:R-:W-:Y:S01]  /*21290*/  MOV R16, 0x3 ;  /* 0x0000000300107802 */ /* 0x000fe20000000f00 */
[----:B------:R-:W-:Y:S01]  /*212a0*/  IMAD.MOV.U32 R9, RZ, RZ, 0x181f ;  /* 0x0000181fff097424 */ /* 0x000fe200078e00ff */
[----:B------:R-:W-:-:S02]  /*212b0*/  MOV R0, 0x212d0 ;  /* 0x000212d000007802 */ /* 0x000fc40000000f00 */
[----:B--2345:R-:W-:Y:S05]  /*212c0*/  CALL.REL.NOINC `($__internal_39_$__cuda_sm70_shflsync_idx_p) ;  /* 0x0000103000007944 */ /* 0x03cfea0003c00000 */
[----:B--2---:R-:W-:Y:S01]  /*212d0*/  IMAD.MOV.U32 R21, RZ, RZ, R9 ;  /* 0x000000ffff157224 */ /* 0x004fe200078e0009 */
[----:B-1----:R-:W-:Y:S01]  /*212e0*/  MOV R16, 0x3 ;  /* 0x0000000300107802 */ /* 0x002fe20000000f00 */
[----:B------:R-:W-:Y:S01]  /*212f0*/  IMAD.MOV.U32 R17, RZ, RZ, R14 ;  /* 0x000000ffff117224 */ /* 0x000fe200078e000e */
[----:B------:R-:W-:-:S02]  /*21300*/  MOV R9, 0x181f ;  /* 0x0000181f00097802 */ /* 0x000fc40000000f00 */
[----:B------:R-:W-:Y:S02]  /*21310*/  MOV R0, 0x21330 ;  /* 0x0002133000007802 */ /* 0x000fe40000000f00 */
[----:B------:R-:W-:Y:S05]  /*21320*/  CALL.REL.NOINC `($__internal_39_$__cuda_sm70_shflsync_idx_p) ;  /* 0x00000fd000007944 */ /* 0x000fea0003c00000 */
[----:B-12---:R-:W-:Y:S05]  /*21330*/  BRA `(.L_x_2035) ;  /* 0xfffe742000007947 */ /* 0x006fea000383ffff */
.L_x_1963:
[----:B------:R-:W-:Y:S01]  /*21340*/  IMAD.MOV.U32 R8, RZ, RZ, R235 ;  /* 0x000000ffff087224 */ /* 0x000fe200078e00eb */
[----:B------:R-:W-:Y:S02]  /*21350*/  MOV R7, 0x2 ;  /* 0x0000000200077802 */ /* 0x000fe40000000f00 */
[----:B------:R-:W-:Y:S02]  /*21360*/  MOV R6, 0x21380 ;  /* 0x0002138000067802 */ /* 0x000fe40000000f00 */
[----:B------:R-:W-:Y:S05]  /*21370*/  CALL.REL.NOINC `($__internal_38_$__cuda_sm70_shflsync_bfly_p) ;  /* 0x00000f3000007944 */ /* 0x000fea0003c00000 */
[----:B-12---:R-:W-:Y:S05]  /*21380*/  BRA `(.L_x_2036) ;  /* 0xffffad0000007947 */ /* 0x006fea000383ffff */
.L_x_1964:
[----:B------:R-:W-:Y:S02]  /*21390*/  MOV R7, 0x1 ;  /* 0x0000000100077802 */ /* 0x000fe40000000f00 */
[----:B------:R-:W-:Y:S02]  /*213a0*/  MOV R6, 0x213c0 ;  /* 0x000213c000067802 */ /* 0x000fe40000000f00 */
[----:B-1----:R-:W-:Y:S05]  /*213b0*/  CALL.REL.NOINC `($__internal_38_$__cuda_sm70_shflsync_bfly_p) ;  /* 0x00000ef000007944 */ /* 0x002fea0003c00000 */
[----:B--2---:R-:W-:Y:S01]  /*213c0*/  FADD.FTZ R3, R8, R7 ;  /* 0x0000000708037221 */ /* 0x004fe20000010000 */
[----:B-1----:R-:W-:Y:S02]  /*213d0*/  MOV R8, R238 ;  /* 0x000000ee00087202 */ /* 0x002fe40000000f00 */
[----:B------:R-:W-:Y:S02]  /*213e0*/  MOV R7, 0x2 ;  /* 0x0000000200077802 */ /* 0x000fe40000000f00 */
[----:B------:R-:W-:-:S02]  /*213f0*/  MOV R6, 0x21410 ;  /* 0x0002141000067802 */ /* 0x000fc40000000f00 */
[----:B------:R-:W-:Y:S05]  /*21400*/  CALL.REL.NOINC `($__internal_38_$__cuda_sm70_shflsync_bfly_p) ;  /* 0x00000ea000007944 */ /* 0x000fea0003c00000 */
[----:B--2---:R-:W-:Y:S01]  /*21410*/  FADD.FTZ R12, R238, R7 ;  /* 0x00000007ee0c7221 */ /* 0x004fe20000010000 */
[----:B------:R-:W-:-:S02]  /*21420*/  MOV R7, 0x1 ;  /* 0x0000000100077802 */ /* 0x000fc40000000f00 */
[----:B------:R-:W-:Y:S02]  /*21430*/  MOV R6, 0x21460 ;  /* 0x0002146000067802 */ /* 0x000fe40000000f00 */
[----:B-1----:R-:W-:Y:S02]  /*21440*/  MOV R8, R12 ;  /* 0x0000000c00087202 */ /* 0x002fe40000000f00 */
[----:B------:R-:W-:Y:S05]  /*21450*/  CALL.REL.NOINC `($__internal_38_$__cuda_sm70_shflsync_bfly_p) ;  /* 0x00000e5000007944 */ /* 0x000fea0003c00000 */
[----:B-12---:R-:W-:Y:S05]  /*21460*/  BRA `(.L_x_2037) ;  /* 0xffffac9000007947 */ /* 0x006fea000383ffff */
.L_x_1971:
[----:B---34-:R-:W-:Y:S01]  /*21470*/  IMAD.MOV.U32 R17, RZ, RZ, R14 ;  /* 0x000000ffff117224 */ /* 0x018fe200078e000e */
[----:B------:R-:W-:Y:S01]  /*21480*/  MOV R16, RZ ;  /* 0x000000ff00107202 */ /* 0x000fe20000000f00 */
[----:B------:R-:W-:Y:S01]  /*21490*/  IMAD.MOV.U32 R9, RZ, RZ, 0x181f ;  /* 0x0000181fff097424 */ /* 0x000fe200078e00ff */
[----:B------:R-:W-:Y:S02]  /*214a0*/  MOV R0, 0x214c0 ;  /* 0x000214c000007802 */ /* 0x000fe40000000f00 */
[----:B-12---:R-:W-:Y:S05]  /*214b0*/  CALL.REL.NOINC `($__internal_39_$__cuda_sm70_shflsync_idx_p) ;  /* 0x00000e4000007944 */ /* 0x006fea0003c00000 */
[----:B--2---:R-:W-:Y:S01]  /*214c0*/  MOV R22, R9 ;  /* 0x0000000900167202 */ /* 0x004fe20000000f00 */
[----:B-1----:R-:W-:Y:S05]  /*214d0*/  BRA `(.L_x_2038) ;  /* 0xffffc5a000007947 */ /* 0x002fea000383ffff */
.L_x_1972:
[----:B------:R-:W-:Y:S01]  /*214e0*/  IMAD.MOV.U32 R17, RZ, RZ, R2 ;  /* 0x000000ffff117224 */ /* 0x000fe200078e0002 */
[----:B------:R-:W-:Y:S01]  /*214f0*/  MOV R16, RZ ;  /* 0x000000ff00107202 */ /* 0x000fe20000000f00 */
[----:B------:R-:W-:Y:S01]  /*21500*/  IMAD.MOV.U32 R9, RZ, RZ, 0x181f ;  /* 0x0000181fff097424 */ /* 0x000fe200078e00ff */
[----:B------:R-:W-:Y:S02]  /*21510*/  MOV R0, 0x21530 ;  /* 0x0002153000007802 */ /* 0x000fe40000000f00 */
[----:B-1234-:R-:W-:Y:S05]  /*21520*/  CALL.REL.NOINC `($__internal_39_$__cuda_sm70_shflsync_idx_p) ;  /* 0x00000dd000007944 */ /* 0x01efea0003c00000 */
[----:B-12---:R-:W-:Y:S05]  /*21530*/  BRA `(.L_x_2039) ;  /* 0xffffc56000007947 */ /* 0x006fea000383ffff */
.L_x_1975:
[----:B---3--:R-:W-:Y:S01]  /*21540*/  IMAD.MOV.U32 R17, RZ, RZ, R14 ;  /* 0x000000ffff117224 */ /* 0x008fe200078e000e */
[----:B------:R-:W-:Y:S01]  /*21550*/  MOV R16, 0x1 ;  /* 0x0000000100107802 */ /* 0x000fe20000000f00 */
[----:B------:R-:W-:Y:S01]  /*21560*/  IMAD.MOV.U32 R9, RZ, RZ, 0x181f ;  /* 0x0000181fff097424 */ /* 0x000fe200078e00ff */
[----:B------:R-:W-:-:S02]  /*21570*/  MOV R0, 0x21590 ;  /* 0x0002159000007802 */ /* 0x000fc40000000f00 */
[----:B-12-4-:R-:W-:Y:S05]  /*21580*/  CALL.REL.NOINC `($__internal_39_$__cuda_sm70_shflsync_idx_p) ;  /* 0x00000d7000007944 */ /* 0x016fea0003c00000 */
[----:B--2---:R-:W-:Y:S01]  /*21590*/  IMAD.MOV.U32 R22, RZ, RZ, R9 ;  /* 0x000000ffff167224 */ /* 0x004fe200078e0009 */
[----:B-1----:R-:W-:Y:S01]  /*215a0*/  MOV R16, 0x1 ;  /* 0x0000000100107802 */ /* 0x002fe20000000f00 */
[----:B------:R-:W-:Y:S01]  /*215b0*/  IMAD.MOV.U32 R17, RZ, RZ, R2 ;  /* 0x000000ffff117224 */ /* 0x000fe200078e0002 */
[----:B------:R-:W-:-:S02]  /*215c0*/  MOV R9, 0x181f ;  /* 0x0000181f00097802 */ /* 0x000fc40000000f00 */
[----:B------:R-:W-:Y:S02]  /*215d0*/  MOV R0, 0x215f0 ;  /* 0x000215f000007802 */ /* 0x000fe40000000f00 */
[----:B------:R-:W-:Y:S05]  /*215e0*/  CALL.REL.NOINC `($__internal_39_$__cuda_sm70_shflsync_idx_p) ;  /* 0x00000d1000007944 */ /* 0x000fea0003c00000 */
[----:B-12---:R-:W-:Y:S01]  /*215f0*/  MOV R17, R9 ;  /* 0x0000000900117202 */ /* 0x006fe20000000f00 */
[----:B------:R-:W-:Y:S05]  /*21600*/  BRA `(.L_x_2040) ;  /* 0xffffc5f000007947 */ /* 0x000fea000383ffff */
.L_x_1978:
[----:B-1-3--:R-:W-:Y:S01]  /*21610*/  IMAD.MOV.U32 R17, RZ, RZ, R14 ;  /* 0x000000ffff117224 */ /* 0x00afe200078e000e */
[----:B------:R-:W-:Y:S01]  /*21620*/  MOV R16, 0x2 ;  /* 0x0000000200107802 */ /* 0x000fe20000000f00 */
[----:B------:R-:W-:Y:S01]  /*21630*/  IMAD.MOV.U32 R9, RZ, RZ, 0x181f ;  /* 0x0000181fff097424 */ /* 0x000fe200078e00ff */
[----:B------:R-:W-:Y:S02]  /*21640*/  MOV R0, 0x21660 ;  /* 0x0002166000007802 */ /* 0x000fe40000000f00 */
[----:B--2-4-:R-:W-:Y:S05]  /*21650*/  CALL.REL.NOINC `($__internal_39_$__cuda_sm70_shflsync_idx_p) ;  /* 0x00000ca000007944 */ /* 0x014fea0003c00000 */
[----:B--2---:R-:W-:Y:S01]  /*21660*/  MOV R22, R9 ;  /* 0x0000000900167202 */ /* 0x004fe20000000f00 */
[----:B-1----:R-:W-:Y:S05]  /*21670*/  BRA `(.L_x_2041) ;  /* 0xffffc6b000007947 */ /* 0x002fea000383ffff */
.L_x_1979:
[----:B-1-3--:R-:W-:Y:S01]  /*21680*/  IMAD.MOV.U32 R17, RZ, RZ, R2 ;  /* 0x000000ffff117224 */ /* 0x00afe200078e0002 */
[----:B------:R-:W-:Y:S01]  /*21690*/  MOV R16, 0x2 ;  /* 0x0000000200107802 */ /* 0x000fe20000000f00 */
[----:B------:R-:W-:Y:S01]  /*216a0*/  IMAD.MOV.U32 R9, RZ, RZ, 0x181f ;  /* 0x0000181fff097424 */ /* 0x000fe200078e00ff */
[----:B------:R-:W-:Y:S02]  /*216b0*/  MOV R0, 0x216d0 ;  /* 0x000216d000007802 */ /* 0x000fe40000000f00 */
[----:B--2-4-:R-:W-:Y:S05]  /*216c0*/  CALL.REL.NOINC `($__internal_39_$__cuda_sm70_shflsync_idx_p) ;  /* 0x00000c3000007944 */ /* 0x014fea0003c00000 */
[----:B-12---:R-:W-:Y:S01]  /*216d0*/  MOV R17, R9 ;  /* 0x0000000900117202 */ /* 0x006fe20000000f00 */
[----:B------:R-:W-:Y:S05]  /*216e0*/  BRA `(.L_x_2042) ;  /* 0xffffc66000007947 */ /* 0x000fea000383ffff */
.L_x_1982:
        /* <DEDUP_REMOVED lines=11> */
[----:B-12---:R-:W-:Y:S05]  /*217a0*/  BRA `(.L_x_2043) ;  /* 0xffffc6e000007947 */ /* 0x006fea000383ffff */
.L_x_1984:
[----:B------:R-:W-:Y:S01]  /*217b0*/  IMAD.MOV.U32 R17, RZ, RZ, R166 ;  /* 0x000000ffff117224 */ /* 0x000fe200078e00a6 */
[----:B------:R-:W-:Y:S01]  /*217c0*/  MOV R16, RZ ;  /* 0x000000ff00107202 */ /* 0x000fe20000000f00 */
[----:B------:R-:W-:Y:S01]  /*217d0*/  IMAD.MOV.U32 R9, RZ, RZ, 0x1c1f ;  /* 0x00001c1fff097424 */ /* 0x000fe200078e00ff */
[----:B------:R-:W-:Y:S02]  /*217e0*/  MOV R0, 0x21800 ;  /* 0x0002180000007802 */ /* 0x000fe40000000f00 */
[----:B------:R-:W-:Y:S05]  /*217f0*/  CALL.REL.NOINC `($__internal_39_$__cuda_sm70_shflsync_idx_p) ;  /* 0x00000b0000007944 */ /* 0x000fea0003c00000 */
[----:B--2---:R-:W-:Y:S01]  /*21800*/  MOV R168, R9 ;  /* 0x0000000900a87202 */ /* 0x004fe20000000f00 */
[----:B-1----:R-:W-:Y:S05]  /*21810*/  BRA `(.L_x_2044) ;  /* 0xffffc98000007947 */ /* 0x002fea000383ffff */
.L_x_1985:
[----:B------:R-:W-:Y:S01]  /*21820*/  IMAD.MOV.U32 R17, RZ, RZ, R167 ;  /* 0x000000ffff117224 */ /* 0x000fe200078e00a7 */
[----:B------:R-:W-:Y:S01]  /*21830*/  MOV R16, RZ ;  /* 0x000000ff00107202 */ /* 0x000fe20000000f00 */
[----:B------:R-:W-:Y:S01]  /*21840*/  IMAD.MOV.U32 R9, RZ, RZ, 0x1c1f ;  /* 0x00001c1fff097424 */ /* 0x000fe200078e00ff */
[----:B------:R-:W-:Y:S02]  /*21850*/  MOV R0, 0x21870 ;  /* 0x0002187000007802 */ /* 0x000fe40000000f00 */
[----:B-12---:R-:W-:Y:S05]  /*21860*/  CALL.REL.NOINC `($__internal_39_$__cuda_sm70_shflsync_idx_p) ;  /* 0x00000a9000007944 */ /* 0x006fea0003c00000 */
[----:B--2---:R-:W-:Y:S01]  /*21870*/  MOV R0, R9 ;  /* 0x0000000900007202 */ /* 0x004fe20000000f00 */
[----:B-1----:R-:W-:Y:S05]  /*21880*/  BRA `(.L_x_2045) ;  /* 0xffffc93000007947 */ /* 0x002fea000383ffff */
.L_x_1988:
[----:B-1----:R-:W-:Y:S01]  /*21890*/  IMAD.MOV.U32 R17, RZ, RZ, R166 ;  /* 0x000000ffff117224 */ /* 0x002fe200078e00a6 */
[----:B------:R-:W-:Y:S01]  /*218a0*/  MOV R16, 0x1 ;  /* 0x0000000100107802 */ /* 0x000fe20000000f00 */
[----:B------:R-:W-:Y:S01]  /*218b0*/  IMAD.MOV.U32 R9, RZ, RZ, 0x1c1f ;  /* 0x00001c1fff097424 */ /* 0x000fe200078e00ff */
[----:B----4-:R-:W-:-:S02]  /*218c0*/  MOV R0, 0x218e0 ;  /* 0x000218e000007802 */ /* 0x010fc40000000f00 */
[----:B--23--:R-:W-:Y:S05]  /*218d0*/  CALL.REL.NOINC `($__internal_39_$__cuda_sm70_shflsync_idx_p) ;  /* 0x00000a2000007944 */ /* 0x00cfea0003c00000 */
[----:B--2---:R-:W-:Y:S01]  /*218e0*/  IMAD.MOV.U32 R166, RZ, RZ, R9 ;  /* 0x000000ffffa67224 */ /* 0x004fe200078e0009 */
[----:B-1----:R-:W-:Y:S01]  /*218f0*/  MOV R16, 0x1 ;  /* 0x0000000100107802 */ /* 0x002fe20000000f00 */
[----:B------:R-:W-:Y:S01]  /*21900*/  IMAD.MOV.U32 R17, RZ, RZ, R167 ;  /* 0x000000ffff117224 */ /* 0x000fe200078e00a7 */
[----:B------:R-:W-:-:S02]  /*21910*/  MOV R9, 0x1c1f ;  /* 0x00001c1f00097802 */ /* 0x000fc40000000f00 */
[----:B------:R-:W-:Y:S02]  /*21920*/  MOV R0, 0x21940 ;  /* 0x0002194000007802 */ /* 0x000fe40000000f00 */
[----:B------:R-:W-:Y:S05]  /*21930*/  CALL.REL.NOINC `($__internal_39_$__cuda_sm70_shflsync_idx_p) ;  /* 0x000009c000007944 */ /* 0x000fea0003c00000 */
[----:B--2---:R-:W-:Y:S01]  /*21940*/  MOV R0, R9 ;  /* 0x0000000900007202 */ /* 0x004fe20000000f00 */
[----:B-1----:R-:W-:Y:S05]  /*21950*/  BRA `(.L_x_2046) ;  /* 0xffffd1b000007947 */ /* 0x002fea000383ffff */
.L_x_1992:
[----:B------:R-:W-:Y:S01]  /*21960*/  IMAD.MOV.U32 R17, RZ, RZ, R4 ;  /* 0x000000ffff117224 */ /* 0x000fe200078e0004 */
[----:B------:R-:W-:Y:S01]  /*21970*/  MOV R16, RZ ;  /* 0x000000ff00107202 */ /* 0x000fe20000000f00 */
[----:B------:R-:W-:Y:S01]  /*21980*/  IMAD.MOV.U32 R9, RZ, RZ, 0x181f ;  /* 0x0000181fff097424 */ /* 0x000fe200078e00ff */
[----:B------:R-:W-:Y:S02]  /*21990*/  MOV R0, 0x219b0 ;  /* 0x000219b000007802 */ /* 0x000fe40000000f00 */
[----:B-1----:R-:W-:Y:S05]  /*219a0*/  CALL.REL.NOINC `($__internal_39_$__cuda_sm70_shflsync_idx_p) ;  /* 0x0000095000007944 */ /* 0x002fea0003c00000 */
[----:B--2---:R-:W-:Y:S01]  /*219b0*/  MOV R5, R9 ;  /* 0x0000000900057202 */ /* 0x004fe20000000f00 */
[----:B-1----:R-:W-:Y:S05]  /*219c0*/  BRA `(.L_x_2047) ;  /* 0xffffdea000007947 */ /* 0x002fea000383ffff */
.L_x_1993:
[----:B------:R-:W-:Y:S01]  /*219d0*/  IMAD.MOV.U32 R17, RZ, RZ, R3 ;  /* 0x000000ffff117224 */ /* 0x000fe200078e0003 */
[----:B------:R-:W-:Y:S01]  /*219e0*/  MOV R16, RZ ;  /* 0x000000ff00107202 */ /* 0x000fe20000000f00 */
[----:B------:R-:W-:Y:S01]  /*219f0*/  IMAD.MOV.U32 R9, RZ, RZ, 0x181f ;  /* 0x0000181fff097424 */ /* 0x000fe200078e00ff */
[----:B------:R-:W-:Y:S02]  /*21a00*/  MOV R0, 0x21a20 ;  /* 0x00021a2000007802 */ /* 0x000fe40000000f00 */
[----:B-123--:R-:W-:Y:S05]  /*21a10*/  CALL.REL.NOINC `($__internal_39_$__cuda_sm70_shflsync_idx_p) ;  /* 0x000008e000007944 */ /* 0x00efea0003c00000 */
[----:B-12---:R-:W-:Y:S05]  /*21a20*/  BRA `(.L_x_2048) ;  /* 0xffffde6000007947 */ /* 0x006fea000383ffff */
.L_x_1996:
[----:B-1----:R-:W-:Y:S01]  /*21a30*/  IMAD.MOV.U32 R17, RZ, RZ, R4 ;  /* 0x000000ffff117224 */ /* 0x002fe200078e0004 */
[----:B------:R-:W-:Y:S01]  /*21a40*/  MOV R16, 0x1 ;  /* 0x0000000100107802 */ /* 0x000fe20000000f00 */
[----:B------:R-:W-:Y:S01]  /*21a50*/  IMAD.MOV.U32 R9, RZ, RZ, 0x181f ;  /* 0x0000181fff097424 */ /* 0x000fe200078e00ff */
[----:B------:R-:W-:-:S02]  /*21a60*/  MOV R0, 0x21a80 ;  /* 0x00021a8000007802 */ /* 0x000fc40000000f00 */
[----:B--234-:R-:W-:Y:S05]  /*21a70*/  CALL.REL.NOINC `($__internal_39_$__cuda_sm70_shflsync_idx_p) ;  /* 0x0000088000007944 */ /* 0x01cfea0003c00000 */
[----:B--2---:R-:W-:Y:S01]  /*21a80*/  IMAD.MOV.U32 R5, RZ, RZ, R9 ;  /* 0x000000ffff057224 */ /* 0x004fe200078e0009 */
[----:B-1----:R-:W-:Y:S01]  /*21a90*/  MOV R16, 0x1 ;  /* 0x0000000100107802 */ /* 0x002fe20000000f00 */
[----:B------:R-:W-:Y:S01]  /*21aa0*/  IMAD.MOV.U32 R17, RZ, RZ, R3 ;  /* 0x000000ffff117224 */ /* 0x000fe200078e0003 */
[----:B------:R-:W-:-:S02]  /*21ab0*/  MOV R9, 0x181f ;  /* 0x0000181f00097802 */ /* 0x000fc40000000f00 */
[----:B------:R-:W-:Y:S02]  /*21ac0*/  MOV R0, 0x21ae0 ;  /* 0x00021ae000007802 */ /* 0x000fe40000000f00 */
[----:B------:R-:W-:Y:S05]  /*21ad0*/  CALL.REL.NOINC `($__internal_39_$__cuda_sm70_shflsync_idx_p) ;  /* 0x0000082000007944 */ /* 0x000fea0003c00000 */
[----:B-12---:R-:W-:Y:S05]  /*21ae0*/  BRA `(.L_x_2049) ;  /* 0xffffdf1000007947 */ /* 0x006fea000383ffff */
.L_x_1999:
[----:B-1----:R-:W-:Y:S01]  /*21af0*/  IMAD.MOV.U32 R17, RZ, RZ, R4 ;  /* 0x000000ffff117224 */ /* 0x002fe200078e0004 */
[----:B------:R-:W-:Y:S01]  /*21b00*/  MOV R16, 0x2 ;  /* 0x0000000200107802 */ /* 0x000fe20000000f00 */
[----:B------:R-:W-:Y:S01]  /*21b10*/  IMAD.MOV.U32 R9, RZ, RZ, 0x181f ;  /* 0x0000181fff097424 */ /* 0x000fe200078e00ff */
[----:B------:R-:W-:Y:S02]  /*21b20*/  MOV R0, 0x21b40 ;  /* 0x00021b4000007802 */ /* 0x000fe40000000f00 */
[----:B--234-:R-:W-:Y:S05]  /*21b30*/  CALL.REL.NOINC `($__internal_39_$__cuda_sm70_shflsync_idx_p) ;  /* 0x000007c000007944 */ /* 0x01cfea0003c00000 */
[----:B--2---:R-:W-:Y:S01]  /*21b40*/  MOV R5, R9 ;  /* 0x0000000900057202 */ /* 0x004fe20000000f00 */
[----:B-1----:R-:W-:Y:S05]  /*21b50*/  BRA `(.L_x_2050) ;  /* 0xffffdfd000007947 */ /* 0x002fea000383ffff */
.L_x_2000:
[----:B-1----:R-:W-:Y:S01]  /*21b60*/  IMAD.MOV.U32 R17, RZ, RZ, R3 ;  /* 0x000000ffff117224 */ /* 0x002fe200078e0003 */
[----:B------:R-:W-:Y:S01]  /*21b70*/  MOV R16, 0x2 ;  /* 0x0000000200107802 */ /* 0x000fe20000000f00 */
[----:B------:R-:W-:Y:S01]  /*21b80*/  IMAD.MOV.U32 R9, RZ, RZ, 0x181f ;  /* 0x0000181fff097424 */ /* 0x000fe200078e00ff */
[----:B------:R-:W-:Y:S02]  /*21b90*/  MOV R0, 0x21bb0 ;  /* 0x00021bb000007802 */ /* 0x000fe40000000f00 */
[----:B--234-:R-:W-:Y:S05]  /*21ba0*/  CALL.REL.NOINC `($__internal_39_$__cuda_sm70_shflsync_idx_p) ;  /* 0x0000075000007944 */ /* 0x01cfea0003c00000 */
[----:B-12---:R-:W-:Y:S05]  /*21bb0*/  BRA `(.L_x_2051) ;  /* 0xffffdf9000007947 */ /* 0x006fea000383ffff */
.L_x_2003:
[----:B--2---:R-:W-:Y:S01]  /*21bc0*/  IMAD.MOV.U32 R17, RZ, RZ, R4 ;  /* 0x000000ffff117224 */ /* 0x004fe200078e0004 */
        /* <DEDUP_REMOVED lines=11> */
.L_x_2005:
[----:B---3--:R-:W-:Y:S01]  /*21c80*/  IMAD.MOV.U32 R17, RZ, RZ, R8 ;  /* 0x000000ffff117224 */ /* 0x008fe200078e0008 */
[----:B------:R-:W-:Y:S01]  /*21c90*/  MOV R16, RZ ;  /* 0x000000ff00107202 */ /* 0x000fe20000000f00 */
[----:B------:R-:W-:Y:S01]  /*21ca0*/  IMAD.MOV.U32 R9, RZ, RZ, 0x1f ;  /* 0x0000001fff097424 */ /* 0x000fe200078e00ff */
[----:B------:R-:W-:Y:S02]  /*21cb0*/  MOV R0, 0x21cd0 ;  /* 0x00021cd000007802 */ /* 0x000fe40000000f00 */
[----:B------:R-:W-:Y:S05]  /*21cc0*/  CALL.REL.NOINC `($__internal_39_$__cuda_sm70_shflsync_idx_p) ;  /* 0x0000063000007944 */ /* 0x000fea0003c00000 */
[----:B--2---:R-:W-:Y:S01]  /*21cd0*/  MOV R3, R9 ;  /* 0x0000000900037202 */ /* 0x004fe20000000f00 */
[----:B-1----:R-:W-:Y:S05]  /*21ce0*/  BRA `(.L_x_2053) ;  /* 0xffffe15000007947 */ /* 0x002fea000383ffff */
.L_x_2006:
[----:B------:R-:W-:Y:S01]  /*21cf0*/  IMAD.MOV.U32 R17, RZ, RZ, R8 ;  /* 0x000000ffff117224 */ /* 0x000fe200078e0008 */
[----:B------:R-:W-:Y:S01]  /*21d00*/  MOV R16, 0x1 ;  /* 0x0000000100107802 */ /* 0x000fe20000000f00 */
[----:B------:R-:W-:Y:S01]  /*21d10*/  IMAD.MOV.U32 R9, RZ, RZ, 0x1f ;  /* 0x0000001fff097424 */ /* 0x000fe200078e00ff */
[----:B------:R-:W-:Y:S02]  /*21d20*/  MOV R0, 0x21d40 ;  /* 0x00021d4000007802 */ /* 0x000fe40000000f00 */
[----:B-12---:R-:W-:Y:S05]  /*21d30*/  CALL.REL.NOINC `($__internal_39_$__cuda_sm70_shflsync_idx_p) ;  /* 0x000005c000007944 */ /* 0x006fea0003c00000 */
[----:B--2---:R-:W-:Y:S01]  /*21d40*/  MOV R8, R9 ;  /* 0x0000000900087202 */ /* 0x004fe20000000f00 */
[----:B-1----:R-:W-:Y:S05]  /*21d50*/  BRA `(.L_x_2054) ;  /* 0xffffe10000007947 */ /* 0x002fea000383ffff */
.L_x_2007:
[----:B------:R-:W-:Y:S02]  /*21d60*/  MOV R5, 0x1 ;  /* 0x0000000100057802 */ /* 0x000fe40000000f00 */
[----:B------:R-:W-:-:S02]  /*21d70*/  MOV R0, 0x21d90 ;  /* 0x00021d9000007802 */ /* 0x000fc40000000f00 */
[----:B-12---:R-:W-:Y:S05]  /*21d80*/  CALL.REL.NOINC `($__internal_40_$__cuda_sm70_shflsync_up_p) ;  /* 0x000005c000007944 */ /* 0x006fea0003c00000 */
[----:B-12---:R-:W-:Y:S05]  /*21d90*/  BRA `(.L_x_2055) ;  /* 0xffffe1e000007947 */ /* 0x006fea000383ffff */
.L_x_2008:
[----:B------:R-:W-:Y:S02]  /*21da0*/  MOV R5, 0x2 ;  /* 0x0000000200057802 */ /* 0x000fe40000000f00 */
[----:B------:R-:W-:-:S02]  /*21db0*/  MOV R0, 0x21dd0 ;  /* 0x00021dd000007802 */ /* 0x000fc40000000f00 */
[----:B-12---:R-:W-:Y:S05]  /*21dc0*/  CALL.REL.NOINC `($__internal_40_$__cuda_sm70_shflsync_up_p) ;  /* 0x0000058000007944 */ /* 0x006fea0003c00000 */
        /* <DEDUP_REMOVED lines=23> */
.L_x_2012:
[----:B---3--:R-:W-:Y:S01]  /*21f40*/  IMAD.MOV.U32 R7, RZ, RZ, R6 ;  /* 0x000000ffff077224 */ /* 0x008fe200078e0006 */
[----:B------:R-:W-:Y:S02]  /*21f50*/  MOV R5, 0x1 ;  /* 0x0000000100057802 */ /* 0x000fe40000000f00 */
[----:B------:R-:W-:Y:S02]  /*21f60*/  MOV R0, 0x21f80 ;  /* 0x00021f8000007802 */ /* 0x000fe40000000f00 */
[----:B------:R-:W-:Y:S05]  /*21f70*/  CALL.REL.NOINC `($__internal_40_$__cuda_sm70_shflsync_up_p) ;  /* 0x000003d000007944 */ /* 0x000fea0003c00000 */
[----:B-12---:R-:W-:Y:S05]  /*21f80*/  BRA `(.L_x_2057) ;  /* 0xffffe24000007947 */ /* 0x006fea000383ffff */
.L_x_2013:
[----:B---3--:R-:W-:Y:S01]  /*21f90*/  IMAD.MOV.U32 R7, RZ, RZ, R6 ;  /* 0x000000ffff077224 */ /* 0x008fe200078e0006 */
[----:B------:R-:W-:Y:S02]  /*21fa0*/  MOV R5, 0x2 ;  /* 0x0000000200057802 */ /* 0x000fe40000000f00 */
[----:B------:R-:W-:Y:S02]  /*21fb0*/  MOV R0, 0x21fd0 ;  /* 0x00021fd000007802 */ /* 0x000fe40000000f00 */
[----:B------:R-:W-:Y:S05]  /*21fc0*/  CALL.REL.NOINC `($__internal_40_$__cuda_sm70_shflsync_up_p) ;  /* 0x0000038000007944 */ /* 0x000fea0003c00000 */
[----:B-12---:R-:W-:Y:S01]  /*21fd0*/  SEL R7, R5, RZ, P1 ;  /* 0x000000ff05077207 */ /* 0x006fe20000800000 */
[----:B------:R-:W-:Y:S01]  /*21fe0*/  IMAD.MOV.U32 R5, RZ, RZ, 0x4 ;  /* 0x00000004ff057424 */ /* 0x000fe200078e00ff */
[----:B------:R-:W-:-:S03]  /*21ff0*/  MOV R0, 0x22020 ;  /* 0x0002202000007802 */ /* 0x000fc60000000f00 */
[----:B------:R-:W-:Y:S02]  /*22000*/  IMAD.IADD R7, R6, 0x1, R7 ;  /* 0x0000000106077824 */ /* 0x000fe400078e0207 */
        /* <DEDUP_REMOVED lines=19> */
.L_x_2015:
[----:B------:R-:W-:Y:S02]  /*22140*/  SEL R5, RZ, 0x1, P0 ;  /* 0x00000001ff057807 */ /* 0x000fe40000000000 */
[----:B------:R-:W-:Y:S02]  /*22150*/  MOV R0, 0x22170 ;  /* 0x0002217000007802 */ /* 0x000fe40000000f00 */
[----:B---3--:R-:W-:Y:S05]  /*22160*/  CALL.REL.NOINC `($__internal_41_$__cuda_sm70_votesync_ballot) ;  /* 0x0000023000007944 */ /* 0x008fea0003c00000 */
[----:B------:R-:W-:Y:S05]  /*22170*/  BRA `(.L_x_2059) ;  /* 0xffffe1e000007947 */ /* 0x000fea000383ffff */
.L_x_2016:
[----:B------:R-:W-:Y:S01]  /*22180*/  IMAD.MOV.U32 R17, RZ, RZ, R205 ;  /* 0x000000ffff117224 */ /* 0x000fe200078e00cd */
[----:B------:R-:W-:Y:S01]  /*22190*/  MOV R16, R6 ;  /* 0x0000000600107202 */ /* 0x000fe20000000f00 */
[----:B------:R-:W-:Y:S01]  /*221a0*/  IMAD.MOV.U32 R9, RZ, RZ, 0x1f ;  /* 0x0000001fff097424 */ /* 0x000fe200078e00ff */
[----:B------:R-:W-:Y:S02]  /*221b0*/  MOV R0, 0x221d0 ;  /* 0x000221d000007802 */ /* 0x000fe40000000f00 */
[----:B---3--:R-:W-:Y:S05]  /*221c0*/  CALL.REL.NOINC `($__internal_39_$__cuda_sm70_shflsync_idx_p) ;  /* 0x0000013000007944 */ /* 0x008fea0003c00000 */
[----:B--2---:R-:W-:Y:S01]  /*221d0*/  IMAD.MOV.U32 R205, RZ, RZ, R9 ;  /* 0x000000ffffcd7224 */ /* 0x004fe200078e0009 */
[----:B-1----:R-:W-:Y:S01]  /*221e0*/  MOV R16, R6 ;  /* 0x0000000600107202 */ /* 0x002fe20000000f00 */
[----:B------:R-:W-:Y:S01]  /*221f0*/  IMAD.MOV.U32 R17, RZ, RZ, R4 ;  /* 0x000000ffff117224 */ /* 0x000fe200078e0004 */
[----:B------:R-:W-:Y:S02]  /*22200*/  MOV R9, 0x1f ;  /* 0x0000001f00097802 */ /* 0x000fe40000000f00 */
[----:B------:R-:W-:-:S02]  /*22210*/  MOV R0, 0x22230 ;  /* 0x0002223000007802 */ /* 0x000fc40000000f00 */
[----:B------:R-:W-:Y:S05]  /*22220*/  CALL.REL.NOINC `($__internal_39_$__cuda_sm70_shflsync_idx_p) ;  /* 0x000000d000007944 */ /* 0x000fea0003c00000 */
[----:B--2---:R-:W-:Y:S01]  /*22230*/  MOV R4, R9 ;  /* 0x0000000900047202 */ /* 0x004fe20000000f00 */
[----:B-1----:R-:W-:Y:S05]  /*22240*/  BRA `(.L_x_2060) ;  /* 0xffffe16000007947 */ /* 0x002fea000383ffff */
.L_x_2019:
[----:B------:R-:W-:Y:S01]  /*22250*/  IMAD.MOV.U32 R17, RZ, RZ, R7 ;  /* 0x000000ffff117224 */ /* 0x000fe200078e0007 */
[----:B------:R-:W-:-:S02]  /*22260*/  MOV R9, 0x1f ;  /* 0x0000001f00097802 */ /* 0x000fc40000000f00 */
[----:B------:R-:W-:Y:S02]  /*22270*/  MOV R0, 0x22290 ;  /* 0x0002229000007802 */ /* 0x000fe40000000f00 */
[----:B-1234-:R-:W-:Y:S05]  /*22280*/  CALL.REL.NOINC `($__internal_39_$__cuda_sm70_shflsync_idx_p) ;  /* 0x0000007000007944 */ /* 0x01efea0003c00000 */
[----:B--2---:R-:W-:Y:S01]  /*22290*/  MOV R13, R9 ;  /* 0x00000009000d7202 */ /* 0x004fe20000000f00 */
[----:B-1----:R-:W-:Y:S05]  /*222a0*/  BRA `(.L_x_2018) ;  /* 0xffffe16000007947 */ /* 0x002fea000383ffff */
        .weak           $__internal_38_$__cuda_sm70_shflsync_bfly_p
        .type           $__internal_38_$__cuda_sm70_shflsync_bfly_p,@function
        .size           $__internal_38_$__cuda_sm70_shflsync_bfly_p,($__internal_39_$__cuda_sm70_shflsync_idx_p - $__internal_38_$__cuda_sm70_shflsync_bfly_p)
$__internal_38_$__cuda_sm70_shflsync_bfly_p:
[----:B------:R-:W-:Y:S01]  /*222b0*/  MOV R14, R6 ;  /* 0x00000006000e7202 */ /* 0x000fe20000000f00 */
[----:B------:R-:W-:Y:S04]  /*222c0*/  WARPSYNC R4 ;  /* 0x0000000400007348 */ /* 0x000fe80003800000 */
[----:B------:R-:W-:Y:S01]  /*222d0*/  MOV R15, 0x0 ;  /* 0x00000000000f7802 */ /* 0x000fe20000000f00 */
[----:B------:R1:W2:Y:S03]  /*222e0*/  SHFL.BFLY PT, R7, R8, R7, R5 ;  /* 0x0c00000708077389 */ /* 0x0002a600000e0005 */
[----:B------:R-:W-:Y:S05]  /*222f0*/  RET.REL.NODEC R14 `(_ZN7cutlass13device_kernelIN5flash19enable_sm80_to_sm89INS1_16FlashAttnFwdSm80INS1_25CollectiveMainloopFwdSm80ILi8ELi2ELb0EN4cute5tupleIJNS5_1CILi128EEENS7_ILi64EEENS7_ILi192EEEEEELi192ENS_10bfloat16_tEfNS_4arch4Sm80ELb0ELb1ELb0ELb1ELb0ELb1ELb1ELb1EEENS1_21CollectiveEpilogueFwdINS6_IJS8_SA_S9_EEENS6_IJNS7_ILi1EEESI_SI_EEESC_SE_Li256ELb1ELb1ELb1ELb0EEENS1_36VarlenDynamicPersistentTileSchedulerILi128ELi64ELi256ELi256ELb1ELb1ELb0ELb1ELb0ELb1EEEEEEEEEvNT_6ParamsE) ;  /* 0xfffddd000e007950 */ /* 0x000fea0003c3ffff */
        .weak           $__internal_39_$__cuda_sm70_shflsync_idx_p
        .type           $__internal_39_$__cuda_sm70_shflsync_idx_p,@function
        .size           $__internal_39_$__cuda_sm70_shflsync_idx_p,($__internal_40_$__cuda_sm70_shflsync_up_p - $__internal_39_$__cuda_sm70_shflsync_idx_p)
$__internal_39_$__cuda_sm70_shflsync_idx_p:
[----:B------:R-:W-:Y:S01]  /*22300*/  MOV R18, R0 ;  /* 0x0000000000127202 */ /* 0x000fe20000000f00 */
[----:B------:R-:W-:Y:S04]  /*22310*/  WARPSYNC R208 ;  /* 0x000000d000007348 */ /* 0x000fe80003800000 */
[----:B------:R-:W-:Y:S01]  /*22320*/  MOV R19, 0x0 ;  /* 0x0000000000137802 */ /* 0x000fe20000000f00 */
[----:B------:R1:W2:Y:S03]  /*22330*/  SHFL.IDX PT, R9, R17, R16, R9 ;  /* 0x0000001011097389 */ /* 0x0002a600000e0009 */
[----:B------:R-:W-:Y:S05]  /*22340*/  RET.REL.NODEC R18 `(_ZN7cutlass13device_kernelIN5flash19enable_sm80_to_sm89INS1_16FlashAttnFwdSm80INS1_25CollectiveMainloopFwdSm80ILi8ELi2ELb0EN4cute5tupleIJNS5_1CILi128EEENS7_ILi64EEENS7_ILi192EEEEEELi192ENS_10bfloat16_tEfNS_4arch4Sm80ELb0ELb1ELb0ELb1ELb0ELb1ELb1ELb1EEENS1_21CollectiveEpilogueFwdINS6_IJS8_SA_S9_EEENS6_IJNS7_ILi1EEESI_SI_EEESC_SE_Li256ELb1ELb1ELb1ELb0EEENS1_36VarlenDynamicPersistentTileSchedulerILi128ELi64ELi256ELi256ELb1ELb1ELb0ELb1ELb0ELb1EEEEEEEEEvNT_6ParamsE) ;  /* 0xfffddcb012007950 */ /* 0x000fea0003c3ffff */
        .weak           $__internal_40_$__cuda_sm70_shflsync_up_p
        .type           $__internal_40_$__cuda_sm70_shflsync_up_p,@function
        .size           $__internal_40_$__cuda_sm70_shflsync_up_p,($__internal_41_$__cuda_sm70_votesync_ballot - $__internal_40_$__cuda_sm70_shflsync_up_p)
$__internal_40_$__cuda_sm70_shflsync_up_p:
[----:B------:R-:W-:Y:S01]  /*22350*/  MOV R14, R0 ;  /* 0x00000000000e7202 */ /* 0x000fe20000000f00 */
[----:B------:R-:W-:Y:S04]  /*22360*/  WARPSYNC R209 ;  /* 0x000000d100007348 */ /* 0x000fe80003800000 */
[----:B------:R-:W-:Y:S01]  /*22370*/  MOV R15, 0x0 ;  /* 0x00000000000f7802 */ /* 0x000fe20000000f00 */
[----:B------:R1:W2:Y:S03]  /*22380*/  SHFL.UP PT, R5, R7, R5, R210 ;  /* 0x0400000507057389 */ /* 0x0002a600000e00d2 */
[----:B------:R-:W-:Y:S05]  /*22390*/  RET.REL.NODEC R14 `(_ZN7cutlass13device_kernelIN5flash19enable_sm80_to_sm89INS1_16FlashAttnFwdSm80INS1_25CollectiveMainloopFwdSm80ILi8ELi2ELb0EN4cute5tupleIJNS5_1CILi128EEENS7_ILi64EEENS7_ILi192EEEEEELi192ENS_10bfloat16_tEfNS_4arch4Sm80ELb0ELb1ELb0ELb1ELb0ELb1ELb1ELb1EEENS1_21CollectiveEpilogueFwdINS6_IJS8_SA_S9_EEENS6_IJNS7_ILi1EEESI_SI_EEESC_SE_Li256ELb1ELb1ELb1ELb0EEENS1_36VarlenDynamicPersistentTileSchedulerILi128ELi64ELi256ELi256ELb1ELb1ELb0ELb1ELb0ELb1EEEEEEEEEvNT_6ParamsE) ;  /* 0xfffddc600e007950 */ /* 0x000fea0003c3ffff */
        .weak           $__internal_41_$__cuda_sm70_votesync_ballot
        .type           $__internal_41_$__cuda_sm70_votesync_ballot,@function
        .size           $__internal_41_$__cuda_sm70_votesync_ballot,(.L_x_2504 - $__internal_41_$__cuda_sm70_votesync_ballot)
$__internal_41_$__cuda_sm70_votesync_ballot:
[----:B------:R-:W-:Y:S01]  /*223a0*/  ISETP.NE.U32.AND P0, PT, R5, 0x1, PT ;  /* 0x000000010500780c */ /* 0x000fe20003f05070 */
[----:B------:R-:W-:Y:S01]  /*223b0*/  IMAD.MOV.U32 R8, RZ, RZ, R0 ;  /* 0x000000ffff087224 */ /* 0x000fe200078e0000 */
[----:B------:R-:W-:Y:S04]  /*223c0*/  WARPSYNC R203 ;  /* 0x000000cb00007348 */ /* 0x000fe80003800000 */
[----:B------:R-:W-:-:S07]  /*223d0*/  IMAD.MOV.U32 R9, RZ, RZ, 0x0 ;  /* 0x00000000ff097424 */ /* 0x000fce00078e00ff */
[----:B------:R-:W-:-:S04]  /*223e0*/  VOTE.ANY R6, PT, !P0 ;  /* 0x0000000000067806 */ /* 0x000fc800040e0100 */
[----:B------:R-:W-:Y:S01]  /*223f0*/  LOP3.LUT R5, R6, R203, RZ, 0xc0, !PT ;  /* 0x000000cb06057212 */ /* 0x000fe200078ec0ff */
[----:B------:R-:W-:Y:S06]  /*22400*/  RET.REL.NODEC R8 `(_ZN7cutlass13device_kernelIN5flash19enable_sm80_to_sm89INS1_16FlashAttnFwdSm80INS1_25CollectiveMainloopFwdSm80ILi8ELi2ELb0EN4cute5tupleIJNS5_1CILi128EEENS7_ILi64EEENS7_ILi192EEEEEELi192ENS_10bfloat16_tEfNS_4arch4Sm80ELb0ELb1ELb0ELb1ELb0ELb1ELb1ELb1EEENS1_21CollectiveEpilogueFwdINS6_IJS8_SA_S9_EEENS6_IJNS7_ILi1EEESI_SI_EEESC_SE_Li256ELb1ELb1ELb1ELb0EEENS1_36VarlenDynamicPersistentTileSchedulerILi128ELi64ELi256ELi256ELb1ELb1ELb0ELb1ELb0ELb1EEEEEEEEEvNT_6ParamsE) ;  /* 0xfffddbf008007950 */ /* 0x000fec0003c3ffff */
.L_x_2061:
        /* <DEDUP_REMOVED lines=15> */
.L_x_2504:


//--------------------- .text._ZN7cutlass13device_kernelIN5flash19enable_sm80_to_sm89INS1_16FlashAttnFwdSm80INS1_25CollectiveMainloopFwdSm80ILi8ELi2ELb1EN4cute5tupleIJNS5_1CILi128EEENS7_ILi96EEENS7_ILi192EEEEEELi192ENS_10bfloat16_tEfNS_4arch4Sm80ELb1ELb0ELb0ELb0ELb0ELb0ELb1ELb1EEENS1_21CollectiveEpilogueFwdINS6_IJS8_SA_S9_EEENS6_IJNS7_ILi1EEESI_SI_EEESC_SE_Li256ELb0ELb1ELb1ELb0EEENS1_30DynamicPersistentTileSchedulerILi256ELi256ELb1ELb1ELb0EEEEEEEEEvNT_6ParamsE --------------------------
	.section	.text._ZN7cutlass13device_kernelIN5flash19enable_sm80_to_sm89INS1_16FlashAttnFwdSm80INS1_25CollectiveMainloopFwdSm80ILi8ELi2ELb1EN4cute5tupleIJNS5_1CILi128EEENS7_ILi96EEENS7_ILi192EEEEEELi192ENS_10bfloat16_tEfNS_4arch4Sm80ELb1ELb0ELb0ELb0ELb0ELb0ELb1ELb1EEENS1_21CollectiveEpilogueFwdINS6_IJS8_SA_S9_EEENS6_IJNS7_ILi1EEESI_SI_EEESC_SE_Li256ELb0ELb1ELb1ELb0EEENS1_30DynamicPersistentTileSchedulerILi256ELi256ELb1ELb1ELb0EEEEEEEEEvNT_6ParamsE,"ax",@progbits
	.sectioninfo	@"SHI_REGISTERS=255"
	.align	128
.text._ZN7cutlass13device_kernelIN5flash19enable_sm80_to_sm89INS1_16FlashAttnFwdSm80INS1_25CollectiveMainloopFwdSm80ILi8ELi2ELb1EN4cute5tupleIJNS5_1CILi128EEENS7_ILi96EEENS7_ILi192EEEEEELi192ENS_10bfloat16_tEfNS_4arch4Sm80ELb1ELb0ELb0ELb0ELb0ELb0ELb1ELb1EEENS1_21CollectiveEpilogueFwdINS6_IJS8_SA_S9_EEENS6_IJNS7_ILi1EEESI_SI_EEESC_SE_Li256ELb0ELb1ELb1ELb0EEENS1_30DynamicPersistentTileSchedulerILi256ELi256ELb1ELb1ELb0EEEEEEEEEvNT_6ParamsE:
        .type           _ZN7cutlass13device_kernelIN5flash19enable_sm80_to_sm89INS1_16FlashAttnFwdSm80INS1_25CollectiveMainloopFwdSm80ILi8ELi2ELb1EN4cute5tupleIJNS5_1CILi128EEENS7_ILi96EEENS7_ILi192EEEEEELi192ENS_10bfloat16_tEfNS_4arch4Sm80ELb1ELb0ELb0ELb0ELb0ELb0ELb1ELb1EEENS1_21CollectiveEpilogueFwdINS6_IJS8_SA_S9_EEENS6_IJNS7_ILi1EEESI_SI_EEESC_SE_Li256ELb0ELb1ELb1ELb0EEENS1_30DynamicPersistentTileSchedulerILi256ELi256ELb1ELb1ELb0EEEEEEEEEvNT_6ParamsE,@function
        .size           _ZN7cutlass13device_kernelIN5flash19enable_sm80_to_sm89INS1_16FlashAttnFwdSm80INS1_25CollectiveMainloopFwdSm80ILi8ELi2ELb1EN4cute5tupleIJNS5_1CILi128EEENS7_ILi96EEENS7_ILi192EEEEEELi192ENS_10bfloat16_tEfNS_4arch4Sm80ELb1ELb0ELb0ELb0ELb0ELb0ELb1ELb1EEENS1_21CollectiveEpilogueFwdINS6_IJS8_SA_S9_EEENS6_IJNS7_ILi1EEESI_SI_EEESC_SE_Li256ELb0ELb1ELb1ELb0EEENS1_30DynamicPersistentTileSchedulerILi256ELi256ELb1ELb1ELb0EEEEEEEEEvNT_6ParamsE,(.L_x_2509 - _ZN7cutlass13device_kernelIN5flash19enable_sm80_to_sm89INS1_16FlashAttnFwdSm80INS1_25CollectiveMainloopFwdSm80ILi8ELi2ELb1EN4cute5tupleIJNS5_1CILi128EEENS7_ILi96EEENS7_ILi192EEEEEELi192ENS_10bfloat16_tEfNS_4arch4Sm80ELb1ELb0ELb0ELb0ELb0ELb0ELb1ELb1EEENS1_21CollectiveEpilogueFwdINS6_IJS8_SA_S9_EEENS6_IJNS7_ILi1EEESI_SI_EEESC_SE_Li256ELb0ELb1ELb1ELb0EEENS1_30DynamicPersistentTileSchedulerILi256ELi256ELb1ELb1ELb0EEEEEEEEEvNT_6ParamsE)
        .other          _ZN7cutlass13device_kernelIN5flash19enable_sm80_to_sm89INS1_16FlashAttnFwdSm80INS1_25CollectiveMainloopFwdSm80ILi8ELi2ELb1EN4cute5tupleIJNS5_1CILi128EEENS7_ILi96EEENS7_ILi192EEEEEELi192ENS_10bfloat16_tEfNS_4arch4Sm80ELb1ELb0ELb0ELb0ELb0ELb0ELb1ELb1EEENS1_21CollectiveEpilogueFwdINS6_IJS8_SA_S9_EEENS6_IJNS7_ILi1EEESI_SI_EEESC_SE_Li256ELb0ELb1ELb1ELb0EEENS1_30DynamicPersistentTileSchedulerILi256ELi256ELb1ELb1ELb0EEEEEEEEEvNT_6ParamsE,@"STO_CUDA_ENTRY STV_DEFAULT"
_ZN7cutlass13device_kernelIN5flash19enable_sm80_to_sm89INS1_16FlashAttnFwdSm80INS1_25CollectiveMainloopFwdSm80ILi8ELi2ELb1EN4cute5tupleIJNS5_1CILi128EEENS7_ILi96EEENS7_ILi192EEEEEELi192ENS_10bfloat16_tEfNS_4arch4Sm80ELb1ELb0ELb0ELb0ELb0ELb0ELb1ELb1EEENS1_21CollectiveEpilogueFwdINS6_IJS8_SA_S9_EEENS6_IJNS7_ILi1EEESI_SI_EEESC_SE_Li256ELb0ELb1ELb1ELb0EEENS1_30DynamicPersistentTileSchedulerILi256ELi256ELb1ELb1ELb0EEEEEEEEEvNT_6ParamsE:
        /* <DEDUP_REMOVED lines=13> */
[----:B------:R-:W-:Y:S02]  /*00d0*/  ULDC.64 UR6, c[0x0][0x118] ;  /* 0x0000460000067ab9 */ /* 0x000fe40000000a00 */
[CC--:B------:R-:W-:Y:S02]  /*00e0*/  LEA.HI R2, R8.reuse, R18.reuse, RZ, 0x4 ;  /* 0x0000001208027211 */ /* 0x0c0fe400078f20ff */
[----:B------:R-:W-:Y:S02]  /*00f0*/  LEA.HI R9, R8, R18, RZ, 0x3 ;  /* 0x0000001208097211 */ /* 0x000fe400078f18ff */
[----:B------:R-:W-:Y:S02]  /*0100*/  SHF.R.S32.HI R3, RZ, 0x4, R2 ;  /* 0x00000004ff037819 */ /* 0x000fe40000011402 */
[----:B------:R-:W-:-:S02]  /*0110*/  SHF.R.S32.HI R6, RZ, 0x3, R9 ;  /* 0x00000003ff067819 */ /* 0x000fc40000011409 */
[----:B------:R-:W-:Y:S02]  /*0120*/  LEA.HI R0, R2, R3, RZ, 0x1 ;  /* 0x0000000302007211 */ /* 0x000fe400078f08ff */
[-C--:B------:R-:W-:Y:S02]  /*0130*/  LEA.HI R4, R8, R18.reuse, RZ, 0x2 ;  /* 0x0000001208047211 */ /* 0x080fe400078f10ff */
[----:B------:R-:W-:Y:S02]  /*0140*/  LOP3.LUT R0, R0, 0xfffffffe, RZ, 0xc0, !PT ;  /* 0xfffffffe00007812 */ /* 0x000fe400078ec0ff */
[-C--:B------:R-:W-:Y:S02]  /*0150*/  LEA.HI R5, R8, R18.reuse, RZ, 0x6 ;  /* 0x0000001208057211 */ /* 0x080fe400078f30ff */
[----:B------:R-:W-:Y:S01]  /*0160*/  LOP3.LUT R4, R4, 0xfffffffc, RZ, 0xc0, !PT ;  /* 0xfffffffc04047812 */ /* 0x000fe200078ec0ff */
[----:B------:R-:W-:Y:S01]  /*0170*/  IMAD.IADD R11, R3, 0x1, -R0 ;  /* 0x00000001030b7824 */ /* 0x000fe200078e0a00 */
[----:B------:R-:W-:Y:S01]  /*0180*/  LOP3.LUT R3, R9, 0xfffffff8, RZ, 0xc0, !PT ;  /* 0xfffffff809037812 */ /* 0x000fe200078ec0ff */
[----:B------:R-:W-:Y:S01]  /*0190*/  IMAD.SHL.U32 R5, R5, 0x8, RZ ;  /* 0x0000000805057824 */ /* 0x000fe200078e00ff */
[----:B------:R-:W-:Y:S01]  /*01a0*/  LOP3.LUT R0, R2, 0xfffffff0, RZ, 0xc0, !PT ;  /* 0xfffffff002007812 */ /* 0x000fe200078ec0ff */
[----:B------:R-:W-:Y:S01]  /*01b0*/  IMAD.SHL.U32 R2, R6, 0x40, RZ ;  /* 0x0000004006027824 */ /* 0x000fe200078e00ff */
[----:B------:R-:W-:Y:S01]  /*01c0*/  LEA.HI R8, R8, R18, RZ, 0x5 ;  /* 0x0000001208087211 */ /* 0x000fe200078f28ff */
[C---:B------:R-:W-:Y:S01]  /*01d0*/  IMAD.IADD R15, R18.reuse, 0x1, -R3 ;  /* 0x00000001120f7824 */ /* 0x040fe200078e0a03 */
[----:B------:R-:W-:Y:S01]  /*01e0*/  LOP3.LUT R6, R5, 0x7ffffe00, RZ, 0xc0, !PT ;  /* 0x7ffffe0005067812 */ /* 0x000fe200078ec0ff */
[----:B------:R-:W-:Y:S01]  /*01f0*/  IMAD.IADD R3, R18, 0x1, -R0 ;  /* 0x0000000112037824 */ /* 0x000fe200078e0a00 */
[----:B------:R-:W-:Y:S01]  /*0200*/  LOP3.LUT R0, R2, 0x1c0, RZ, 0xc0, !PT ;  /* 0x000001c002007812 */ /* 0x000fe200078ec0ff */
[----:B------:R-:W-:Y:S01]  /*0210*/  IMAD.SHL.U32 R16, R15, 0x8, RZ ;  /* 0x000000080f107824 */ /* 0x000fe200078e00ff */
[----:B------:R-:W-:Y:S01]  /*0220*/  SHF.R.S32.HI R214, RZ, 0x5, R8 ;  /* 0x00000005ffd67819 */ /* 0x000fe20000011408 */
[----:B------:R-:W-:Y:S01]  /*0230*/  IMAD.IADD R4, R18, 0x1, -R4 ;  /* 0x0000000112047824 */ /* 0x000fe200078e0a04 */
[----:B------:R-:W-:-:S02]  /*0240*/  SHF.R.S32.HI R7, RZ, 0x1f, R3 ;  /* 0x0000001fff077819 */ /* 0x000fc40000011403 */
[----:B------:R-:W-:Y:S01]  /*0250*/  SHF.R.U32.HI R5, RZ, 0x3, R0 ;  /* 0x00000003ff057819 */ /* 0x000fe20000011600 */
[----:B------:R-:W-:Y:S01]  /*0260*/  STL [R1+0x18], R16 ;  /* 0x0000181001007387 */ /* 0x000fe20000100800 */
[----:B------:R-:W-:Y:S02]  /*0270*/  LOP3.LUT R2, R0, 0x38, R16, 0xf8, !PT ;  /* 0x0000003800027812 */ /* 0x000fe400078ef810 */
[----:B------:R-:W-:Y:S02]  /*0280*/  LEA.HI R0, R4, R4, RZ, 0x1 ;  /* 0x0000000404007211 */ /* 0x000fe400078f08ff */
[----:B------:R-:W-:Y:S02]  /*0290*/  LEA.HI R10, R7, R3, RZ, 0x3 ;  /* 0x00000003070a7211 */ /* 0x000fe400078f18ff */
[----:B------:R-:W-:Y:S02]  /*02a0*/  LOP3.LUT R0, R0, 0x1ffffffe, RZ, 0xc0, !PT ;  /* 0x1ffffffe00007812 */ /* 0x000fe400078ec0ff */
[----:B------:R-:W-:-:S02]  /*02b0*/  LOP3.LUT R13, R6, R2, R5, 0xf6, !PT ;  /* 0x00000002060d7212 */ /* 0x000fc400078ef605 */
[----:B------:R-:W-:Y:S01]  /*02c0*/  SHF.R.S32.HI R2, RZ, 0x1f, R8 ;  /* 0x0000001fff027819 */ /* 0x000fe20000011408 */
[----:B------:R-:W-:Y:S01]  /*02d0*/  IMAD.IADD R12, R4, 0x1, -R0 ;  /* 0x00000001040c7824 */ /* 0x000fe200078e0a00 */
[----:B------:R-:W-:Y:S02]  /*02e0*/  LOP3.LUT R6, R10, 0xfffffff8, RZ, 0xc0, !PT ;  /* 0xfffffff80a067812 */ /* 0x000fe400078ec0ff */
[----:B------:R-:W-:Y:S02]  /*02f0*/  LOP3.LUT R5, R8, 0xffffffe0, RZ, 0xc0, !PT ;  /* 0xffffffe008057812 */ /* 0x000fe400078ec0ff */
[----:B------:R-:W-:Y:S01]  /*0300*/  LEA.HI R0, R2, R214, RZ, 0x3 ;  /* 0x000000d602007211 */ /* 0x000fe200078f18ff */
[----:B------:R-:W-:Y:S02]  /*0310*/  IMAD.IADD R8, R3, 0x1, -R6 ;  /* 0x0000000103087824 */ /* 0x000fe400078e0a06 */
[----:B------:R-:W-:Y:S01]  /*0320*/  IMAD.SHL.U32 R2, R15, 0x40, RZ ;  /* 0x000000400f027824 */ /* 0x000fe200078e00ff */
[----:B------:R-:W-:Y:S01]  /*0330*/  LOP3.LUT R7, R0, 0xffffff8, RZ, 0xc0, !PT ;  /* 0x0ffffff800077812 */ /* 0x000fe200078ec0ff */
[C---:B------:R-:W-:Y:S01]  /*0340*/  IMAD.SHL.U32 R0, R8.reuse, 0x40, RZ ;  /* 0x0000004008007824 */ /* 0x040fe200078e00ff */
[----:B------:R-:W-:Y:S01]  /*0350*/  R2P PR, R8, 0x6 ;  /* 0x0000000608007804 */ /* 0x000fe20000000000 */
[----:B------:R-:W-:Y:S01]  /*0360*/  IMAD.IADD R18, R18, 0x1, -R5 ;  /* 0x0000000112127824 */ /* 0x000fe200078e0a05 */
[----:B------:R-:W-:Y:S01]  /*0370*/  LOP3.LUT R2, R2, 0x1c0, RZ, 0xc0, !PT ;  /* 0x000001c002027812 */ /* 0x000fe200078ec0ff */
[----:B------:R-:W-:Y:S01]  /*0380*/  IMAD.SHL.U32 R3, R11, 0x8, RZ ;  /* 0x000000080b037824 */ /* 0x000fe200078e00ff */
[----:B------:R-:W-:Y:S01]  /*0390*/  LOP3.LUT R0, R0, 0x1c0, RZ, 0xc0, !PT ;  /* 0x000001c000007812 */ /* 0x000fe200078ec0ff */
[----:B------:R-:W-:Y:S01]  /*03a0*/  IMAD.IADD R7, R214, 0x1, -R7 ;  /* 0x00000001d6077824 */ /* 0x000fe200078e0a07 */
[----:B------:R-:W-:-:S02]  /*03b0*/  SHF.R.S32.HI R6, RZ, 0x1f, R18 ;  /* 0x0000001fff067819 */ /* 0x000fc40000011412 */
[----:B------:R-:W-:Y:S02]  /*03c0*/  LOP3.LUT R9, R2, 0x8, R9, 0xf8, !PT ;  /* 0x0000000802097812 */ /* 0x000fe400078ef809 */
[----:B------:R-:W-:Y:S02]  /*03d0*/  SHF.R.U32.HI R4, RZ, 0x3, R2 ;  /* 0x00000003ff047819 */ /* 0x000fe40000011602 */
[----:B------:R-:W-:Y:S01]  /*03e0*/  LOP3.LUT R2, R0, 0x8, R3, 0xf8, !PT ;  /* 0x0000000800027812 */ /* 0x000fe200078ef803 */
[----:B------:R-:W-:Y:S01]  /*03f0*/  IMAD.SHL.U32 R3, R10, 0x40, RZ ;  /* 0x000000400a037824 */ /* 0x000fe200078e00ff */
[----:B------:R-:W-:Y:S02]  /*0400*/  SHF.R.U32.HI R0, RZ, 0x3, R0 ;  /* 0x00000003ff007819 */ /* 0x000fe40000011600 */
[----:B------:R-:W-:Y:S02]  /*0410*/  LEA.HI R6, R6, R18, RZ, 0x2 ;  /* 0x0000001206067211 */ /* 0x000fe400078f10ff */
[----:B------:R-:W-:-:S02]  /*0420*/  LOP3.LUT R0, R2, R0, RZ, 0x3c, !PT ;  /* 0x0000000002007212 */ /* 0x000fc400078e3cff */
[----:B------:R-:W-:Y:S02]  /*0430*/  SHF.R.S32.HI R5, RZ, 0x2, R6 ;  /* 0x00000002ff057819 */ /* 0x000fe40000011406 */
[----:B------:R-:W-:Y:S02]  /*0440*/  LOP3.LUT R0, R0, 0x7ffffe00, R3, 0xf8, !PT ;  /* 0x7ffffe0000007812 */ /* 0x000fe400078ef803 */
[----:B------:R-:W-:Y:S01]  /*0450*/  LOP3.LUT R3, R6, 0x7ffffffc, RZ, 0xc0, !PT ;  /* 0x7ffffffc06037812 */ /* 0x000fe200078ec0ff */
[----:B------:R-:W-:Y:S01]  /*0460*/  IMAD R15, R7, 0x10, R5 ;  /* 0x00000010070f7824 */ /* 0x000fe200078e0205 */
[C---:B------:R-:W-:Y:S01]  /*0470*/  IADD3 R6, R16.reuse, 0x40, RZ ;  /* 0x0000004010067810 */ /* 0x040fe20007ffe0ff */
[----:B------:R-:W-:Y:S01]  /*0480*/  IMAD.SHL.U32 R5, R13, 0x2, RZ ;  /* 0x000000020d057824 */ /* 0x000fe200078e00ff */
[----:B------:R-:W-:Y:S01]  /*0490*/  IADD3 R7, R16, 0x80, RZ ;  /* 0x0000008010077810 */ /* 0x000fe20007ffe0ff */
[----:B------:R-:W-:Y:S01]  /*04a0*/  IMAD.IADD R3, R18, 0x1, -R3 ;  /* 0x0000000112037824 */ /* 0x000fe200078e0a03 */
[----:B------:R-:W-:Y:S01]  /*04b0*/  STL [R1+0x94], R15 ;  /* 0x0000940f01007387 */ /* 0x000fe20000100800 */
[----:B------:R-:W-:-:S02]  /*04c0*/  LOP3.LUT R4, R9, R4, RZ, 0x3c, !PT ;  /* 0x0000000409047212 */ /* 0x000fc400078e3cff */
[----:B------:R-:W-:Y:S01]  /*04d0*/  LEA R212, R0, 0x100, 0x1 ;  /* 0x0000010000d47811 */ /* 0x000fe200078e08ff */
[----:B------:R-:W-:Y:S01]  /*04e0*/  STL [R1+0x70], R14 ;  /* 0x0000700e01007387 */ /* 0x000fe20000100800 */
[----:B------:R-:W-:Y:S01]  /*04f0*/  SEL R209, R209, 0xffffffe0, !P1 ;  /* 0xffffffe0d1d17807 */ /* 0x000fe20004800000 */
[----:B------:R-:W-:Y:S02]  /*0500*/  IMAD R2, R11, 0x200, R4 ;  /* 0x000002000b027824 */ /* 0x000fe400078e0204 */
[----:B------:R1:W-:Y:S01]  /*0510*/  STL [R1+0x20], R6 ;  /* 0x0000200601007387 */ /* 0x0003e20000100800 */
[----:B------:R-:W-:Y:S02]  /*0520*/  IMAD.MOV.U32 R4, RZ, RZ, 0x40 ;  /* 0x00000040ff047424 */ /* 0x000fe400078e00ff */
[----:B------:R-:W-:Y:S01]  /*0530*/  LEA R211, R2, 0x12100, 0x1 ;  /* 0x0001210002d37811 */ /* 0x000fe200078e08ff */
[----:B------:R2:W-:Y:S01]  /*0540*/  STL [R1+0x14], R7 ;  /* 0x0000140701007387 */ /* 0x0005e20000100800 */
[----:B------:R-:W-:Y:S01]  /*0550*/  IMAD R214, R214, 0x800, R212 ;  /* 0x00000800d6d67824 */ /* 0x000fe200078e02d4 */
[----:B------:R-:W-:-:S02]  /*0560*/  SEL R0, R4, 0xffffffc0, !P2 ;  /* 0xffffffc004007807 */ /* 0x000fc40005000000 */
[----:B------:R-:W-:Y:S01]  /*0570*/  STL [R1+0x24], R5 ;  /* 0x0000240501007387 */ /* 0x000fe20000100800 */
[----:B------:R-:W-:Y:S02]  /*0580*/  IMAD.IADD R216, R209, 0x1, R214 ;  /* 0x00000001d1d87824 */ /* 0x000fe400078e02d6 */
[----:B------:R-:W-:Y:S02]  /*0590*/  IMAD.IADD R213, R212, 0x1, R0 ;  /* 0x00000001d4d57824 */ /* 0x000fe400078e0200 */
[C---:B------:R-:W-:Y:S02]  /*05a0*/  IMAD.IADD R216, R0.reuse, 0x1, R216 ;  /* 0x0000000100d87824 */ /* 0x040fe400078e02d8 */
[----:B------:R-:W-:Y:S02]  /*05b0*/  IMAD.IADD R215, R0, 0x1, R214 ;  /* 0x0000000100d77824 */ /* 0x000fe400078e02d6 */
[----:B-1----:R-:W-:Y:S02]  /*05c0*/  IMAD.SHL.U32 R6, R3, 0x2, RZ ;  /* 0x0000000203067824 */ /* 0x002fe400078e00ff */
[----:B------:R-:W-:Y:S01]  /*05d0*/  IMAD R3, R12, 0x8, R15 ;  /* 0x000000080c037824 */ /* 0x000fe200078e020f */
[----:B--2---:R-:W-:-:S02]  /*05e0*/  IADD3 R7, R5, 0x100, RZ ;  /* 0x0000010005077810 */ /* 0x004fc40007ffe0ff */
[----:B------:R-:W-:Y:S02]  /*05f0*/  IADD3 R2, R6, 0xb8, RZ ;  /* 0x000000b806027810 */ /* 0x000fe40007ffe0ff */
[----:B------:R1:W-:Y:S04]  /*0600*/  STL [R1+0x8c], R3 ;  /* 0x00008c0301007387 */ /* 0x0003e80000100800 */
[----:B------:R-:W-:Y:S04]  /*0610*/  STL [R1+0x38], R6 ;  /* 0x0000380601007387 */ /* 0x000fe80000100800 */
[----:B------:R-:W-:Y:S01]  /*0620*/  STL [R1+0x34], R7 ;  /* 0x0000340701007387 */ /* 0x000fe20000100800 */
[----:B-1----:R-:W-:-:S02]  /*0630*/  IADD3 R3, R5, 0x12100, RZ ;  /* 0x0001210005037810 */ /* 0x002fc40007ffe0ff */
[----:B------:R-:W-:-:S03]  /*0640*/  IADD3 R5, R6, 0xa8, RZ ;  /* 0x000000a806057810 */ /* 0x000fc60007ffe0ff */
[----:B------:R1:W-:Y:S01]  /*0650*/  STL [R1+0x30], R3 ;  /* 0x0000300301007387 */ /* 0x0003e20000100800 */
[----:B------:R-:W-:-:S03]  /*0660*/  SHF.R.S32.HI R4, RZ, 0x1f, R5 ;  /* 0x0000001fff047819 */ /* 0x000fc60000011405 */
[----:B------:R-:W-:Y:S01]  /*0670*/  STL [R1+0x7c], R5 ;  /* 0x00007c0501007387 */ /* 0x000fe20000100800 */
[----:B-1----:R-:W-:-:S05]  /*0680*/  IADD3 R3, R6, 0xb0, RZ ;  /* 0x000000b006037810 */ /* 0x002fca0007ffe0ff */
[----:B------:R1:W-:Y:S04]  /*0690*/  STL [R1+0x78], R3 ;  /* 0x0000780301007387 */ /* 0x0003e80000100800 */
[----:B------:R-:W-:Y:S04]  /*06a0*/  STL [R1+0x88], R4 ;  /* 0x0000880401007387 */ /* 0x000fe80000100800 */
[----:B------:R2:W-:Y:S01]  /*06b0*/  STL [R1+0x74], R2 ;  /* 0x0000740201007387 */ /* 0x0005e20000100800 */
[----:B-1----:R-:W-:-:S05]  /*06c0*/  SHF.R.S32.HI R3, RZ, 0x1f, R3 ;  /* 0x0000001fff037819 */ /* 0x002fca0000011403 */
[----:B------:R1:W-:Y:S01]  /*06d0*/  STL [R1+0x84], R3 ;  /* 0x0000840301007387 */ /* 0x0003e20000100800 */
[----:B--2---:R-:W-:-:S05]  /*06e0*/  SHF.R.S32.HI R2, RZ, 0x1f, R2 ;  /* 0x0000001fff027819 */ /* 0x004fca0000011402 */
[----:B------:R1:W-:Y:S02]  /*06f0*/  STL [R1+0x80], R2 ;  /* 0x0000800201007387 */ /* 0x0003e40000100800 */
.L_x_2091:
[----:B------:R-:W2:Y:S01]  /*0700*/  LDL R4, [R1+0x70] ;  /* 0x0000700001047983 */ /* 0x000ea20000100800 */
[----:B------:R-:W-:Y:S01]  /*0710*/  IMAD.MOV.U32 R0, RZ, RZ, c[0x0][0x560] ;  /* 0x00015800ff007624 */ /* 0x000fe200078e00ff */
[----:B------:R-:W-:Y:S01]  /*0720*/  YIELD ;  /* 0x0000000000007946 */ /* 0x000fe20003800000 */
[----:B------:R-:W-:Y:S03]  /*0730*/  BSSY B0, `(.L_x_2062) ;  /* 0x0000016000007945 */ /* 0x000fe60003800000 */
[----:B------:R-:W-:-:S13]  /*0740*/  ISETP.NE.AND P0, PT, R0, 0x1, PT ;  /* 0x000000010000780c */ /* 0x000fda0003f05270 */
[----:B--2---:R-:W-:Y:S01]  /*0750*/  @P0 IMAD.HI.U32 R0, R4, c[0x0][0x564], RZ ;  /* 0x0001590004000a27 */ /* 0x004fe200078e00ff */
[----:B-1----:R-:W-:-:S04]  /*0760*/  MOV R3, R4 ;  /* 0x0000000400037202 */ /* 0x002fc80000000f00 */
[----:B------:R-:W-:-:S04]  /*0770*/  @P0 SHF.R.U32.HI R3, RZ, c[0x0][0x568], R0 ;  /* 0x00015a00ff030a19 */ /* 0x000fc80000011600 */
[----:B------:R-:W-:Y:S01]  /*0780*/  ISETP.GE.AND P0, PT, R3, c[0x0][0x578], PT ;  /* 0x00015e0003007a0c */ /* 0x000fe20003f06270 */
[----:B------:R-:W-:-:S04]  /*0790*/  IMAD.MOV R2, RZ, RZ, -R3 ;  /* 0x000000ffff027224 */ /* 0x000fc800078e0a03 */
        /* <DEDUP_REMOVED lines=9> */
.L_x_2063:
[----:B------:R-:W-:-:S04]  /*0830*/  MOV R0, c[0x0][0x554] ;  /* 0x0001550000007a02 */ /* 0x000fc80000000f00 */
[----:B------:R-:W-:Y:S02]  /*0840*/  ISETP.NE.AND P0, PT, R0, 0x1, PT ;  /* 0x000000010000780c */ /* 0x000fe40003f05270 */
[----:B------:R-:W-:-:S11]  /*0850*/  MOV R0, R2 ;  /* 0x0000000200007202 */ /* 0x000fd60000000f00 */
[----:B------:R-:W-:-:S05]  /*0860*/  @P0 IMAD.HI.U32 R4, R2, c[0x0][0x558], RZ ;  /* 0x0001560002040a27 */ /* 0x000fca00078e00ff */
[----:B------:R-:W-:-:S05]  /*0870*/  @P0 SHF.R.U32.HI R0, RZ, c[0x0][0x55c], R4 ;  /* 0x00015700ff000a19 */ /* 0x000fca0000011604 */
[----:B------:R-:W-:Y:S02]  /*0880*/  IMAD R4, R0, c[0x0][0x554], RZ ;  /* 0x0001550000047a24 */ /* 0x000fe400078e02ff */
.L_x_2064:
[----:B------:R-:W-:Y:S05]  /*0890*/  BSYNC B0 ;  /* 0x0000000000007941 */ /* 0x000fea0003800000 */
.L_x_2062:
        /* <DEDUP_REMOVED lines=28> */
[----:B------:R-:W-:-:S04]  /*0a60*/  IMAD.HI R5, R5, 0x2aaaaaab, RZ ;  /* 0x2aaaaaab05057827 */ /* 0x000fc800078e02ff */
[----:B------:R-:W-:Y:S01]  /*0a70*/  IMAD R0, R3, c[0x0][0x554], R0 ;  /* 0x0001550003007a24 */ /* 0x000fe200078e0200 */
[----:B------:R-:W-:-:S03]  /*0a80*/  SHF.R.U32.HI R3, RZ, 0x1f, R5 ;  /* 0x0000001fff037819 */ /* 0x000fc60000011605 */
[----:B------:R-:W-:Y:S01]  /*0a90*/  @P0 IMAD.HI.U32 R2, R0, c[0x0][0x54c], RZ ;  /* 0x0001530000020a27 */ /* 0x000fe200078e00ff */
[----:B------:R-:W-:-:S03]  /*0aa0*/  LEA.HI.SX32 R3, R5, R3, 0x1c ;  /* 0x0000000305037211 */ /* 0x000fc600078fe2ff */
[----:B------:R-:W-:Y:S01]  /*0ab0*/  IMAD.MOV.U32 R11, RZ, RZ, R0 ;  /* 0x000000ffff0b7224 */ /* 0x000fe200078e0000 */
[----:B------:R-:W-:Y:S01]  /*0ac0*/  @P0 SHF.R.U32.HI R11, RZ, c[0x0][0x550], R2 ;  /* 0x00015400ff0b0a19 */ /* 0x000fe20000011602 */
[----:B------:R-:W-:Y:S01]  /*0ad0*/  IMAD.MOV.U32 R2, RZ, RZ, RZ ;  /* 0x000000ffff027224 */ /* 0x000fe200078e00ff */
[----:B------:R-:W-:Y:S02]  /*0ae0*/  IMNMX R8, R3, UR4, PT ;  /* 0x0000000403087c17 */ /* 0x000fe4000b800200 */
[----:B------:R-:W-:Y:S01]  /*0af0*/  IADD3 R3, -R11, RZ, RZ ;  /* 0x000000ff0b037210 */ /* 0x000fe20007ffe1ff */
[----:B------:R1:W-:Y:S01]  /*0b00*/  STL [R1+0x5c], R11 ;  /* 0x00005c0b01007387 */ /* 0x0003e20000100800 */
[----:B------:R-:W-:-:S03]  /*0b10*/  ISETP.GE.AND P0, PT, R8, 0x1, PT ;  /* 0x000000010800780c */ /* 0x000fc60003f06270 */
[----:B------:R-:W-:-:S05]  /*0b20*/  IMAD R12, R3, c[0x0][0x548], R0 ;  /* 0x00015200030c7a24 */ /* 0x000fca00078e0200 */
[----:B------:R1:W-:Y:S05]  /*0b30*/  STL [R1+0x58], R12 ;  /* 0x0000580c01007387 */ /* 0x0003ea0000100800 */
[----:B------:R-:W-:Y:S05]  /*0b40*/  @!P0 BRA `(.L_x_2066) ;  /* 0x000001f000008947 */ /* 0x000fea0003800000 */
[----:B------:R-:W-:-:S04]  /*0b50*/  SHF.R.U32.HI R0, RZ, 0x10, R10 ;  /* 0x00000010ff007819 */ /* 0x000fc8000001160a */
        /* <DEDUP_REMOVED lines=8> */
[----:B------:R-:W2:Y:S02]  /*0be0*/  F2I.FTZ.U32.TRUNC.NTZ R3, R2 ;  /* 0x0000000200037305 */ /* 0x000ea4000021f000 */
[----:B--2---:R-:W-:-:S04]  /*0bf0*/  IMAD.MOV R2, RZ, RZ, -R3 ;  /* 0x000000ffff027224 */ /* 0x004fc800078e0a03 */
[----:B------:R-:W-:Y:S01]  /*0c00*/  IMAD.MOV.U32 R6, RZ, RZ, R2 ;  /* 0x000000ffff067224 */ /* 0x000fe200078e0002 */
[----:B------:R-:W-:-:S03]  /*0c10*/  IABS R2, R0 ;  /* 0x0000000000027213 */ /* 0x000fc60000000000 */
[----:B------:R-:W-:Y:S02]  /*0c20*/  IMAD R6, R6, R4, RZ ;  /* 0x0000000406067224 */ /* 0x000fe400078e02ff */
[----:B------:R-:W-:Y:S02]  /*0c30*/  IMAD.MOV R7, RZ, RZ, -R2 ;  /* 0x000000ffff077224 */ /* 0x000fe400078e0a02 */
[----:B------:R-:W-:-:S04]  /*0c40*/  IMAD.MOV.U32 R2, RZ, RZ, RZ ;  /* 0x000000ffff027224 */ /* 0x000fc800078e00ff */
        /* <DEDUP_REMOVED lines=15> */
.L_x_2066:
[----:B------:R-:W-:Y:S05]  /*0d40*/  BSYNC B0 ;  /* 0x0000000000007941 */ /* 0x000fea0003800000 */
.L_x_2065:
[----:B------:R-:W-:Y:S01]  /*0d50*/  LOP3.LUT R0, R10, 0xffff, RZ, 0xc0, !PT ;  /* 0x0000ffff0a007812 */ /* 0x000fe200078ec0ff */
[----:B------:R-:W-:Y:S01]  /*0d60*/  CS2R R16, SRZ ;  /* 0x0000000000107805 */ /* 0x000fe2000001ff00 */
[----:B------:R-:W-:Y:S01]  /*0d70*/  CS2R R98, SRZ ;  /* 0x0000000000627805 */ /* 0x000fe2000001ff00 */
[----:B------:R-:W-:Y:S01]  /*0d80*/  CS2R R96, SRZ ;  /* 0x0000000000607805 */ /* 0x000fe2000001ff00 */
        /* <DEDUP_REMOVED lines=53> */
[----:B--2---:R-:W-:Y:S01]  /*10e0*/  ISETP.NE.U32.AND P0, PT, RZ, c[0x0][0x340], PT ;  /* 0x0000d000ff007a0c */ /* 0x004fe20003f05070 */
[----:B------:R-:W2:Y:S04]  /*10f0*/  LDL.64 R4, [R1+0x18] ;  /* 0x0000180001047983 */ /* 0x000ea80000100a00 */
[----:B------:R3:W2:Y:S01]  /*1100*/  LDL.64 R200, [R1+0x18] ;  /* 0x0000180001c87983 */ /* 0x0006a20000100a00 */
[----:B------:R-:W-:-:S03]  /*1110*/  ISETP.NE.AND.EX P0, PT, RZ, c[0x0][0x344], PT, P0 ;  /* 0x0000d100ff007a0c */ /* 0x000fc60003f05300 */
[----:B------:R-:W4:Y:S04]  /*1120*/  LDL R143, [R1+0x20] ;  /* 0x00002000018f7983 */ /* 0x000f280000100800 */
[----:B------:R-:W5:Y:S04]  /*1130*/  LDL R142, [R1+0x14] ;  /* 0x00001400018e7983 */ /* 0x000f680000100800 */
[----:B------:R-:W1:Y:S02]  /*1140*/  S2R R13, SR_TID.X ;  /* 0x00000000000d7919 */ /* 0x000e640000002100 */
[----:B------:R-:W-:-:S05]  /*1150*/  @P0 MOV R2, 0x4 ;  /* 0x0000000400020802 */ /* 0x000fca0000000f00 */
[----:B------:R-:W-:-:S05]  /*1160*/  @P0 IMAD.WIDE R2, R11, R2, c[0x0][0x340] ;  /* 0x0000d0000b020625 */ /* 0x000fca00078e0202 */
[----:B------:R3:W4:Y:S01]  /*1170*/  @P0 LDG.E R9, [R2.64] ;  /* 0x0000000602090981 */ /* 0x000722000c1e1900 */
[----:B-1----:R-:W-:-:S04]  /*1180*/  SHF.R.S32.HI R26, RZ, 0x1f, R13 ;  /* 0x0000001fff1a7819 */ /* 0x002fc8000001140d */
[----:B------:R-:W-:-:S04]  /*1190*/  LEA.HI R26, R26, R13, RZ, 0x3 ;  /* 0x0000000d1a1a7211 */ /* 0x000fc800078f18ff */
[----:B------:R-:W-:-:S04]  /*11a0*/  SHF.R.S32.HI R26, RZ, 0x3, R26 ;  /* 0x00000003ff1a7819 */ /* 0x000fc8000001141a */
[----:B------:R-:W-:-:S05]  /*11b0*/  SHF.R.S32.HI R0, RZ, 0x1f, R26 ;  /* 0x0000001fff007819 */ /* 0x000fca000001141a */
[C---:B---3--:R-:W-:Y:S02]  /*11c0*/  IMAD R2, R0.reuse, c[0x0][0x1e0], RZ ;  /* 0x0000780000027a24 */ /* 0x048fe400078e02ff */
[----:B------:R-:W-:Y:S01]  /*11d0*/  IMAD R0, R0, c[0x0][0x208], RZ ;  /* 0x0000820000007a24 */ /* 0x000fe200078e02ff */
[----:B------:R-:W-:Y:S01]  /*11e0*/  SHF.R.S32.HI R10, RZ, 0x1f, R12 ;  /* 0x0000001fff0a7819 */ /* 0x000fe2000001140c */
[C---:B------:R-:W-:Y:S02]  /*11f0*/  IMAD R6, R26.reuse, c[0x0][0x1e4], R2 ;  /* 0x000079001a067a24 */ /* 0x040fe400078e0202 */
[----:B------:R-:W-:Y:S01]  /*1200*/  IMAD R0, R26, c[0x0][0x20c], R0 ;  /* 0x000083001a007a24 */ /* 0x000fe200078e0200 */
[----:B------:R-:W-:Y:S01]  /*1210*/  SHF.R.S32.HI R8, RZ, 0x1f, R11 ;  /* 0x0000001fff087819 */ /* 0x000fe2000001140b */
[----:B------:R-:W-:Y:S01]  /*1220*/  WARPSYNC 0xffffffff ;  /* 0xffffffff00007948 */ /* 0x000fe20003800000 */
[----:B------:R-:W-:Y:S02]  /*1230*/  IADD3 R188, R209, R214, RZ ;  /* 0x000000d6d1bc7210 */ /* 0x000fe40007ffe0ff */
[----:B--2---:R-:W-:-:S04]  /*1240*/  MOV R200, R4 ;  /* 0x0000000400c87202 */ /* 0x004fc80000000f00 */
[----:B------:R-:W-:-:S05]  /*1250*/  SHF.R.S32.HI R201, RZ, 0x1f, R200 ;  /* 0x0000001fffc97819 */ /* 0x000fca00000114c8 */
[----:B------:R-:W-:-:S04]  /*1260*/  IMAD.WIDE.U32 R4, R26, c[0x0][0x1e0], R200 ;  /* 0x000078001a047a25 */ /* 0x000fc800078e00c8 */
[----:B------:R-:W-:Y:S01]  /*1270*/  IMAD.WIDE.U32 R2, R26, c[0x0][0x208], R200 ;  /* 0x000082001a027a25 */ /* 0x000fe200078e00c8 */
[----:B------:R-:W-:-:S03]  /*1280*/  IADD3 R5, R5, R6, RZ ;  /* 0x0000000605057210 */ /* 0x000fc60007ffe0ff */
[----:B------:R-:W-:Y:S02]  /*1290*/  IMAD.IADD R3, R3, 0x1, R0 ;  /* 0x0000000103037824 */ /* 0x000fe400078e0200 */
[C---:B------:R-:W-:Y:S02]  /*12a0*/  IMAD R6, R10.reuse, c[0x0][0x1e8], RZ ;  /* 0x00007a000a067a24 */ /* 0x040fe400078e02ff */
[----:B------:R-:W-:Y:S02]  /*12b0*/  IMAD R0, R10, c[0x0][0x210], RZ ;  /* 0x000084000a007a24 */ /* 0x000fe400078e02ff */
[C---:B------:R-:W-:Y:S02]  /*12c0*/  IMAD R6, R12.reuse, c[0x0][0x1ec], R6 ;  /* 0x00007b000c067a24 */ /* 0x040fe400078e0206 */
[----:B------:R-:W-:-:S04]  /*12d0*/  IMAD.WIDE.U32 R4, R12, c[0x0][0x1e8], R4 ;  /* 0x00007a000c047a25 */ /* 0x000fc800078e0004 */
[C---:B------:R-:W-:Y:S02]  /*12e0*/  IMAD R0, R12.reuse, c[0x0][0x214], R0 ;  /* 0x000085000c007a24 */ /* 0x040fe400078e0200 */
[----:B------:R-:W-:Y:S01]  /*12f0*/  IMAD.WIDE.U32 R2, R12, c[0x0][0x210], R2 ;  /* 0x000084000c027a25 */ /* 0x000fe200078e0002 */
[----:B------:R-:W-:-:S04]  /*1300*/  IADD3 R7, R5, R6, RZ ;  /* 0x0000000605077210 */ /* 0x000fc80007ffe0ff */
[----:B------:R-:W-:Y:S01]  /*1310*/  IADD3 R5, R3, R0, RZ ;  /* 0x0000000003057210 */ /* 0x000fe20007ffe0ff */
[----:B------:R-:W-:Y:S01]  /*1320*/  IMAD.MOV.U32 R6, RZ, RZ, R4 ;  /* 0x000000ffff067224 */ /* 0x000fe200078e0004 */
[----:B----4-:R-:W-:Y:S01]  /*1330*/  @P0 SHF.R.S32.HI R3, RZ, 0x1f, R9 ;  /* 0x0000001fff030819 */ /* 0x010fe20000011409 */
[----:B------:R-:W-:Y:S01]  /*1340*/  @!P0 IMAD.MOV.U32 R3, RZ, RZ, R8 ;  /* 0x000000ffff038224 */ /* 0x000fe200078e0008 */
[----:B------:R-:W-:Y:S02]  /*1350*/  MOV R4, R2 ;  /* 0x0000000200047202 */ /* 0x000fe40000000f00 */
[----:B------:R-:W-:Y:S01]  /*1360*/  @P0 MOV R2, R9 ;  /* 0x0000000900020202 */ /* 0x000fe20000000f00 */
[C---:B------:R-:W-:Y:S01]  /*1370*/  IMAD R0, R3.reuse, c[0x0][0x1f0], RZ ;  /* 0x00007c0003007a24 */ /* 0x040fe200078e02ff */
[----:B------:R-:W-:Y:S01]  /*1380*/  @!P0 MOV R2, R11 ;  /* 0x0000000b00028202 */ /* 0x000fe20000000f00 */
[----:B------:R-:W-:-:S04]  /*1390*/  IMAD R3, R3, c[0x0][0x218], RZ ;  /* 0x0000860003037a24 */ /* 0x000fc800078e02ff */
[----:B------:R-:W-:-:S04]  /*13a0*/  IMAD.WIDE.U32 R22, R2, c[0x0][0x1f0], R6 ;  /* 0x00007c0002167a25 */ /* 0x000fc800078e0006 */
[----:B------:R-:W-:-:S04]  /*13b0*/  IMAD.WIDE.U32 R24, R2, c[0x0][0x218], R4 ;  /* 0x0000860002187a25 */ /* 0x000fc800078e0004 */
[C---:B------:R-:W-:Y:S02]  /*13c0*/  IMAD R0, R2.reuse, c[0x0][0x1f4], R0 ;  /* 0x00007d0002007a24 */ /* 0x040fe400078e0200 */
[----:B------:R-:W-:Y:S01]  /*13d0*/  IMAD R2, R2, c[0x0][0x21c], R3 ;  /* 0x0000870002027a24 */ /* 0x000fe200078e0203 */
[----:B------:R1:W-:Y:S02]  /*13e0*/  STL [R1+0x1c], R201 ;  /* 0x00001cc901007387 */ /* 0x0003e40000100800 */
[----:B------:R-:W-:Y:S02]  /*13f0*/  IADD3 R20, R23, R0, RZ ;  /* 0x0000000017147210 */ /* 0x000fe40007ffe0ff */
[----:B------:R-:W-:Y:S01]  /*1400*/  IADD3 R21, R25, R2, RZ ;  /* 0x0000000219157210 */ /* 0x000fe20007ffe0ff */
[----:B------:R1:W-:Y:S04]  /*1410*/  STL.64 [R1+0x48], R22 ;  /* 0x0000481601007387 */ /* 0x0003e80000100a00 */
[----:B------:R1:W-:Y:S04]  /*1420*/  STL.64 [R1+0x40], R24 ;  /* 0x0000401801007387 */ /* 0x0003e80000100a00 */
[----:B------:R1:W-:Y:S04]  /*1430*/  STL [R1+0x50], R21 ;  /* 0x0000501501007387 */ /* 0x0003e80000100800 */
[----:B------:R1:W-:Y:S01]  /*1440*/  STL [R1+0x54], R20 ;  /* 0x0000541401007387 */ /* 0x0003e20000100800 */
[----:B-----5:R-:W-:-:S02]  /*1450*/  SHF.R.S32.HI R17, RZ, 0x1f, R142 ;  /* 0x0000001fff117819 */ /* 0x020fc4000001148e */
[----:B------:R-:W-:Y:S02]  /*1460*/  SHF.R.S32.HI R16, RZ, 0x1f, R143 ;  /* 0x0000001fff107819 */ /* 0x000fe4000001148f */
[----:B------:R-:W2:Y:S01]  /*1470*/  LDL R19, [R1+0x24] ;  /* 0x0000240001137983 */ /* 0x000ea20000100800 */
[----:B------:R-:W-:Y:S01]  /*1480*/  SHF.R.S32.HI R141, RZ, 0x1f, R13 ;  /* 0x0000001fff8d7819 */ /* 0x000fe2000001140d */
[----:B------:R-:W-:Y:S02]  /*1490*/  IMAD R5, R10, c[0x0][0x1b8], RZ ;  /* 0x00006e000a057a24 */ /* 0x000fe400078e02ff */
[----:B------:R-:W-:Y:S01]  /*14a0*/  IMAD.WIDE.U32 R2, R12, c[0x0][0x1b8], RZ ;  /* 0x00006e000c027a25 */ /* 0x000fe200078e00ff */
[----:B------:R-:W-:-:S03]  /*14b0*/  LEA.HI R141, R141, R13, RZ, 0x3 ;  /* 0x0000000d8d8d7211 */ /* 0x000fc600078f18ff */
[----:B------:R-:W-:Y:S01]  /*14c0*/  IMAD R5, R12, c[0x0][0x1bc], R5 ;  /* 0x00006f000c057a24 */ /* 0x000fe200078e0205 */
[----:B------:R-:W-:Y:S01]  /*14d0*/  LOP3.LUT R141, R141, 0xfffffff8, RZ, 0xc0, !PT ;  /* 0xfffffff88d8d7812 */ /* 0x000fe200078ec0ff */
[----:B------:R-:W-:Y:S02]  /*14e0*/  IMAD R6, R8, c[0x0][0x1c0], RZ ;  /* 0x0000700008067a24 */ /* 0x000fe400078e02ff */
[----:B------:R-:W-:Y:S02]  /*14f0*/  IMAD.IADD R3, R3, 0x1, R5 ;  /* 0x0000000103037824 */ /* 0x000fe400078e0205 */
[----:B------:R-:W-:Y:S02]  /*1500*/  IMAD.IADD R141, R13, 0x1, -R141 ;  /* 0x000000010d8d7824 */ /* 0x000fe400078e0a8d */
[----:B------:R-:W-:-:S04]  /*1510*/  IMAD.WIDE.U32 R2, R11, c[0x0][0x1c0], R2 ;  /* 0x000070000b027a25 */ /* 0x000fc800078e0002 */
[----:B------:R-:W-:-:S04]  /*1520*/  IMAD R4, R141, 0x20, R26 ;  /* 0x000000208d047824 */ /* 0x000fc800078e021a */
[----:B------:R-:W-:-:S04]  /*1530*/  IMAD.IADD R4, R140, 0x1, R4 ;  /* 0x000000018c047824 */ /* 0x000fc800078e0204 */
[----:B------:R-:W-:-:S04]  /*1540*/  @P2 IMAD.HI.U32 R7, R4, c[0x0][0x2c8], RZ ;  /* 0x0000b20004072a27 */ /* 0x000fc800078e00ff */
[----:B------:R-:W-:Y:S01]  /*1550*/  IMAD.MOV.U32 R0, RZ, RZ, R4 ;  /* 0x000000ffff007224 */ /* 0x000fe200078e0004 */
[----:B------:R-:W-:Y:S01]  /*1560*/  @P2 SHF.R.U32.HI R0, RZ, c[0x0][0x2cc], R7 ;  /* 0x0000b300ff002a19 */ /* 0x000fe20000011607 */
[----:B------:R-:W-:-:S03]  /*1570*/  IMAD R7, R11, c[0x0][0x1c4], R6 ;  /* 0x000071000b077a24 */ /* 0x000fc600078e0206 */
[--C-:B------:R-:W-:Y:S01]  /*1580*/  SHF.R.S32.HI R6, RZ, 0x1f, R0.reuse ;  /* 0x0000001fff067819 */ /* 0x100fe20000011400 */
[----:B------:R-:W-:-:S04]  /*1590*/  IMAD.MOV R5, RZ, RZ, -R0 ;  /* 0x000000ffff057224 */ /* 0x000fc800078e0a00 */
[----:B------:R-:W-:Y:S02]  /*15a0*/  IMAD R4, R5, c[0x0][0x2c4], R4 ;  /* 0x0000b10005047a24 */ /* 0x000fe400078e0204 */
[----:B------:R-:W-:Y:S02]  /*15b0*/  IMAD R5, R6, c[0x0][0x1b0], RZ ;  /* 0x00006c0006057a24 */ /* 0x000fe400078e02ff */
[----:B------:R-:W-:Y:S02]  /*15c0*/  IMAD.IADD R3, R3, 0x1, R7 ;  /* 0x0000000103037824 */ /* 0x000fe400078e0207 */
[C---:B------:R-:W-:Y:S01]  /*15d0*/  IMAD R6, R0.reuse, c[0x0][0x1b4], R5 ;  /* 0x00006d0000067a24 */ /* 0x040fe200078e0205 */
[----:B------:R-:W-:Y:S01]  /*15e0*/  SHF.R.S32.HI R5, RZ, 0x1f, R4 ;  /* 0x0000001fff057819 */ /* 0x000fe20000011404 */
[----:B------:R-:W-:-:S04]  /*15f0*/  IMAD.WIDE.U32 R2, R0, c[0x0][0x1b0], R2 ;  /* 0x00006c0000027a25 */ /* 0x000fc800078e0002 */
[----:B------:R-:W-:Y:S02]  /*1600*/  IMAD R0, R5, c[0x0][0x1a8], RZ ;  /* 0x00006a0005007a24 */ /* 0x000fe400078e02ff */
[----:B------:R-:W-:Y:S02]  /*1610*/  IMAD.IADD R3, R3, 0x1, R6 ;  /* 0x0000000103037824 */ /* 0x000fe400078e0206 */
[C---:B------:R-:W-:Y:S02]  /*1620*/  IMAD R0, R4.reuse, c[0x0][0x1ac], R0 ;  /* 0x00006b0004007a24 */ /* 0x040fe400078e0200 */
[----:B------:R-:W-:-:S04]  /*1630*/  IMAD.WIDE.U32 R2, R4, c[0x0][0x1a8], R2 ;  /* 0x00006a0004027a25 */ /* 0x000fc800078e0002 */
[----:B------:R-:W-:Y:S01]  /*1640*/  IMAD.IADD R12, R3, 0x1, R0 ;  /* 0x00000001030c7824 */ /* 0x000fe200078e0200 */
[----:B------:R-:W-:-:S04]  /*1650*/  LEA R0, P0, R2, c[0x0][0x160], 0x1 ;  /* 0x0000580002007a11 */ /* 0x000fc800078008ff */
[----:B------:R-:W-:Y:S02]  /*1660*/  LEA.HI.X R12, R2, c[0x0][0x164], R12, 0x1, P0 ;  /* 0x00005900020c7a11 */ /* 0x000fe400000f0c0c */
[----:B------:R-:W3:Y:S04]  /*1670*/  SHFL.IDX PT, R2, R0, RZ, 0x181f ;  /* 0x00181fff00027589 */ /* 0x000ee800000e0000 */
[----:B------:R-:W4:Y:S01]  /*1680*/  SHFL.IDX PT, R3, R12, RZ, 0x181f ;  /* 0x00181fff0c037589 */ /* 0x000f2200000e0000 */
[----:B------:R-:W-:Y:S02]  /*1690*/  IMAD R18, R18, c[0x0][0x168], RZ ;  /* 0x00005a0012127a24 */ /* 0x000fe400078e02ff */
[----:B------:R-:W-:Y:S01]  /*16a0*/  IMAD.IADD R11, R26, 0x1, R140 ;  /* 0x000000011a0b7824 */ /* 0x000fe200078e028c */
[----:B------:R-:W5:Y:S04]  /*16b0*/  SHFL.IDX PT, R6, R0, 0x1, 0x181f ;  /* 0x00381f0000067f89 */ /* 0x000f6800000e0000 */
[----:B------:R-:W-:-:S02]  /*16c0*/  ISETP.GE.AND P5, PT, R11, R18, PT ;  /* 0x000000120b00720c */ /* 0x000fc40003fa6270 */
[----:B------:R-:W-:Y:S01]  /*16d0*/  ISETP.GE.AND P6, PT, R200, c[0x0][0x198], PT ;  /* 0x00006600c8007a0c */ /* 0x000fe20003fc6270 */
[----:B------:R-:W1:Y:S01]  /*16e0*/  SHFL.IDX PT, R7, R12, 0x1, 0x181f ;  /* 0x00381f000c077f89 */ /* 0x000e6200000e0000 */
[----:B------:R-:W-:Y:S02]  /*16f0*/  IADD3 R9, R11, 0x20, RZ ;  /* 0x000000200b097810 */ /* 0x000fe40007ffe0ff */
[----:B------:R-:W-:Y:S02]  /*1700*/  ISETP.GE.AND P3, PT, R143, c[0x0][0x198], PT ;  /* 0x000066008f007a0c */ /* 0x000fe40003f66270 */
[----:B------:R-:W-:Y:S01]  /*1710*/  ISETP.GE.AND P1, PT, R142, c[0x0][0x198], PT ;  /* 0x000066008e007a0c */ /* 0x000fe20003f26270 */
[----:B------:R-:W-:Y:S01]  /*1720*/  BAR.SYNC.DEFER_BLOCKING 0x0 ;  /* 0x0000000000007b1d */ /* 0x000fe20000010000 */
[----:B------:R-:W-:-:S03]  /*1730*/  ISETP.GE.AND P4, PT, R9, R18, PT ;  /* 0x000000120900720c */ /* 0x000fc60003f86270 */
[----:B---3--:R-:W-:Y:S01]  /*1740*/  @!P5 LEA R8, P0, R143, R2, 0x1 ;  /* 0x000000028f08d211 */ /* 0x008fe200078008ff */
[----:B----4-:R-:W-:-:S03]  /*1750*/  @!P5 IMAD.WIDE R4, R200, 0x2, R2 ;  /* 0x00000002c804d825 */ /* 0x010fc600078e0202 */
[----:B------:R-:W-:Y:S02]  /*1760*/  @!P5 LEA.HI.X R9, R143, R3, R16, 0x1, P0 ;  /* 0x000000038f09d211 */ /* 0x000fe400000f0c10 */
[----:B------:R-:W-:-:S04]  /*1770*/  @!P5 LEA R2, P0, R142, R2, 0x1 ;  /* 0x000000028e02d211 */ /* 0x000fc800078008ff */
[----:B------:R-:W-:Y:S02]  /*1780*/  @!P5 LEA.HI.X R3, R142, R3, R17, 0x1, P0 ;  /* 0x000000038e03d211 */ /* 0x000fe400000f0c11 */
[----:B-----5:R-:W-:Y:S02]  /*1790*/  @!P4 LEA R10, P0, R143, R6, 0x1 ;  /* 0x000000068f0ac211 */ /* 0x020fe400078008ff */
[----:B------:R-:W-:Y:S01]  /*17a0*/  IADD3 R13, R11, 0x60, RZ ;  /* 0x000000600b0d7810 */ /* 0x000fe20007ffe0ff */
[----:B-1----:R-:W-:-:S04]  /*17b0*/  @!P4 IMAD.WIDE R14, R200, 0x2, R6 ;  /* 0x00000002c80ec825 */ /* 0x002fc800078e0206 */
[----:B------:R-:W-:-:S04]  /*17c0*/  IMAD.MOV.U32 R100, RZ, RZ, -0x60 ;  /* 0xffffffa0ff647424 */ /* 0x000fc800078e00ff */
[----:B------:R-:W-:Y:S02]  /*17d0*/  IMAD R100, R207, R100, 0x60 ;  /* 0x00000060cf647424 */ /* 0x000fe400078e0264 */
[----:B------:R-:W-:Y:S02]  /*17e0*/  IMAD.MOV.U32 R23, RZ, RZ, R20 ;  /* 0x000000ffff177224 */ /* 0x000fe400078e0014 */
[----:B------:R-:W-:Y:S01]  /*17f0*/  IMAD.MOV.U32 R20, RZ, RZ, c[0x0][0x1e0] ;  /* 0x00007800ff147624 */ /* 0x000fe200078e00ff */
[----:B------:R-:W-:Y:S01]  /*1800*/  @!PT LDS RZ, [RZ] ;  /* 0x00000000fffff984 */ /* 0x000fe20000000800 */
[----:B------:R-:W-:Y:S01]  /*1810*/  @!PT LDS RZ, [RZ] ;  /* 0x00000000fffff984 */ /* 0x000fe20000000800 */
[----:B------:R-:W-:Y:S01]  /*1820*/  @!PT LDS RZ, [RZ] ;  /* 0x00000000fffff984 */ /* 0x000fe20000000800 */
[----:B--2---:R1:W-:Y:S04]  /*1830*/  @!P5 LDGSTS.E.BYPASS.LTC128B.128 [R19+0x100], [R4.64], !P6 ;  /* 0x001000000413dfae */ /* 0x0043e8000f101d46 */
[----:B------:R2:W-:Y:S04]  /*1840*/  @!P5 LDGSTS.E.BYPASS.LTC128B.128 [R19+0x4100], [R8.64], !P3 ;  /* 0x041000000813dfae */ /* 0x0005e8000d901d46 */
[----:B------:R3:W-:Y:S04]  /*1850*/  @!P5 LDGSTS.E.BYPASS.LTC128B.128 [R19+0x8100], [R2.64], !P1 ;  /* 0x081000000213dfae */ /* 0x0007e8000c901d46 */
[----:B------:R4:W-:Y:S04]  /*1860*/  @!P4 LDGSTS.E.BYPASS.LTC128B.128 [R19+0x1100], [R14.64], !P6 ;  /* 0x011000000e13cfae */ /* 0x0009e8000f101d46 */
[----:B-1----:R-:W1:Y:S04]  /*1870*/  SHFL.IDX PT, R4, R0, 0x2, 0x181f ;  /* 0x00581f0000047f89 */ /* 0x002e6800000e0000 */
[----:B------:R-:W5:Y:S01]  /*1880*/  SHFL.IDX PT, R5, R12, 0x2, 0x181f ;  /* 0x00581f000c057f89 */ /* 0x000f6200000e0000 */
[----:B--2---:R-:W-:-:S03]  /*1890*/  IADD3 R8, R11, 0x40, RZ ;  /* 0x000000400b087810 */ /* 0x004fc60007ffe0ff */
[----:B---3--:R-:W2:Y:S01]  /*18a0*/  SHFL.IDX PT, R2, R0, 0x3, 0x181f ;  /* 0x00781f0000027f89 */ /* 0x008ea200000e0000 */
[----:B------:R-:W-:Y:S02]  /*18b0*/  ISETP.GE.AND P5, PT, R8, R18, PT ;  /* 0x000000120800720c */ /* 0x000fe40003fa6270 */
[----:B------:R-:W-:Y:S01]  /*18c0*/  @!P4 LEA.HI.X R11, R143, R7, R16, 0x1, P0 ;  /* 0x000000078f0bc211 */ /* 0x000fe200000f0c10 */
[----:B------:R3:W1:Y:S01]  /*18d0*/  SHFL.IDX PT, R3, R12, 0x3, 0x181f ;  /* 0x00781f000c037f89 */ /* 0x00066200000e0000 */
[----:B------:R-:W-:-:S03]  /*18e0*/  @!P4 LEA R8, P0, R142, R6, 0x1 ;  /* 0x000000068e08c211 */ /* 0x000fc600078008ff */
[----:B------:R1:W-:Y:S01]  /*18f0*/  @!P4 LDGSTS.E.BYPASS.LTC128B.128 [R19+0x5100], [R10.64], !P3 ;  /* 0x051000000a13cfae */ /* 0x0003e2000d901d46 */
[----:B------:R-:W-:Y:S02]  /*1900*/  @!P4 LEA.HI.X R9, R142, R7, R17, 0x1, P0 ;  /* 0x000000078e09c211 */ /* 0x000fe400000f0c11 */
[----:B------:R-:W-:-:S03]  /*1910*/  ISETP.GE.AND P0, PT, R13, R18, PT ;  /* 0x000000120d00720c */ /* 0x000fc60003f06270 */
[----:B------:R2:W-:Y:S01]  /*1920*/  @!P4 LDGSTS.E.BYPASS.LTC128B.128 [R19+0x9100], [R8.64], !P1 ;  /* 0x091000000813cfae */ /* 0x0005e2000c901d46 */
[----:B------:R-:W-:Y:S02]  /*1930*/  IADD3 R18, R207, -0x1, RZ ;  /* 0xffffffffcf127810 */ /* 0x000fe40007ffe0ff */
[----:B-1----:R-:W-:-:S04]  /*1940*/  @!P5 LEA R10, P4, R143, R4, 0x1 ;  /* 0x000000048f0ad211 */ /* 0x002fc800078808ff */
[----:B-----5:R-:W-:Y:S02]  /*1950*/  @!P5 LEA.HI.X R11, R143, R5, R16, 0x1, P4 ;  /* 0x000000058f0bd211 */ /* 0x020fe400020f0c10 */
[----:B--2---:R-:W-:Y:S01]  /*1960*/  @!P5 LEA R8, P4, R142, R4, 0x1 ;  /* 0x000000048e08d211 */ /* 0x004fe200078808ff */
[----:B---3--:R-:W-:-:S03]  /*1970*/  @!P5 IMAD.WIDE R12, R200, 0x2, R4 ;  /* 0x00000002c80cd825 */ /* 0x008fc600078e0204 */
[C---:B------:R-:W-:Y:S02]  /*1980*/  @!P5 LEA.HI.X R9, R142.reuse, R5, R17, 0x1, P4 ;  /* 0x000000058e09d211 */ /* 0x040fe400020f0c11 */
[CC--:B------:R-:W-:Y:S01]  /*1990*/  @!P0 LEA R6, P4, R143.reuse, R2.reuse, 0x1 ;  /* 0x000000028f068211 */ /* 0x0c0fe200078808ff */
[----:B------:R1:W-:Y:S03]  /*19a0*/  @!P5 LDGSTS.E.BYPASS.LTC128B.128 [R19+0x2100], [R12.64], !P6 ;  /* 0x021000000c13dfae */ /* 0x0003e6000f101d46 */
[----:B------:R-:W-:Y:S01]  /*19b0*/  @!P0 LEA.HI.X R7, R143, R3, R16, 0x1, P4 ;  /* 0x000000038f078211 */ /* 0x000fe200020f0c10 */
[----:B------:R2:W-:Y:S01]  /*19c0*/  @!P5 LDGSTS.E.BYPASS.LTC128B.128 [R19+0x6100], [R10.64], !P3 ;  /* 0x061000000a13dfae */ /* 0x0005e2000d901d46 */
[----:B------:R-:W-:-:S03]  /*19d0*/  @!P0 LEA R4, P4, R142, R2, 0x1 ;  /* 0x000000028e048211 */ /* 0x000fc600078808ff */
[----:B------:R3:W-:Y:S01]  /*19e0*/  @!P5 LDGSTS.E.BYPASS.LTC128B.128 [R19+0xa100], [R8.64], !P1 ;  /* 0x0a1000000813dfae */ /* 0x0007e2000c901d46 */
[----:B------:R-:W-:Y:S01]  /*19f0*/  @!P0 LEA.HI.X R5, R142, R3, R17, 0x1, P4 ;  /* 0x000000038e058211 */ /* 0x000fe200020f0c11 */
[----:B------:R-:W-:-:S05]  /*1a00*/  @!P0 IMAD.WIDE R2, R200, 0x2, R2 ;  /* 0x00000002c8028825 */ /* 0x000fca00078e0202 */
[----:B------:R5:W-:Y:S04]  /*1a10*/  @!P0 LDGSTS.E.BYPASS.LTC128B.128 [R19+0x3100], [R2.64], !P6 ;  /* 0x0310000002138fae */ /* 0x000be8000f101d46 */
[----:B------:R4:W-:Y:S04]  /*1a20*/  @!P0 LDGSTS.E.BYPASS.LTC128B.128 [R19+0x7100], [R6.64], !P3 ;  /* 0x0710000006138fae */ /* 0x0009e8000d901d46 */
[----:B------:R4:W-:Y:S01]  /*1a30*/  @!P0 LDGSTS.E.BYPASS.LTC128B.128 [R19+0xb100], [R4.64], !P1 ;  /* 0x0b10000004138fae */ /* 0x0009e2000c901d46 */
[----:B-1----:R-:W-:-:S03]  /*1a40*/  IMAD.WIDE.U32 R12, R20, 0x40, RZ ;  /* 0x00000040140c7825 */ /* 0x002fc600078e00ff */
[----:B------:R-:W0:Y:S01]  /*1a50*/  LDGDEPBAR ;  /* 0x00000000000079af */ /* 0x000e220000000000 */
[----:B--2---:R-:W-:Y:S02]  /*1a60*/  SHF.R.S32.HI R10, RZ, 0x1f, R18 ;  /* 0x0000001fff0a7819 */ /* 0x004fe40000011412 */
[----:B---3--:R-:W-:-:S03]  /*1a70*/  IADD3 R8, R100, c[0x0][0x1d0], -R26 ;  /* 0x0000740064087a10 */ /* 0x008fc60007ffe81a */
[----:B------:R-:W-:Y:S01]  /*1a80*/  IMAD R0, R10, c[0x0][0x1e0], RZ ;  /* 0x000078000a007a24 */ /* 0x000fe200078e02ff */
[----:B------:R-:W-:-:S03]  /*1a90*/  ISETP.GE.AND P6, PT, R8, 0x21, PT ;  /* 0x000000210800780c */ /* 0x000fc60003fc6270 */
[C---:B------:R-:W-:Y:S02]  /*1aa0*/  IMAD R0, R18.reuse, c[0x0][0x1e4], R0 ;  /* 0x0000790012007a24 */ /* 0x040fe400078e0200 */
[----:B-----5:R-:W-:Y:S01]  /*1ab0*/  IMAD.WIDE.U32 R2, R18, c[0x0][0x1e0], RZ ;  /* 0x0000780012027a25 */ /* 0x020fe200078e00ff */
[----:B------:R-:W-:-:S03]  /*1ac0*/  ISETP.GE.AND P4, PT, R8, 0x1, PT ;  /* 0x000000010800780c */ /* 0x000fc60003f86270 */
[----:B------:R-:W-:Y:S02]  /*1ad0*/  IMAD.IADD R0, R3, 0x1, R0 ;  /* 0x0000000103007824 */ /* 0x000fe400078e0200 */
[----:B------:R-:W-:-:S04]  /*1ae0*/  IMAD.WIDE.U32 R2, R2, 0x60, R22 ;  /* 0x0000006002027825 */ /* 0x000fc800078e0016 */
[----:B------:R-:W-:Y:S01]  /*1af0*/  IMAD R0, R0, 0x60, RZ ;  /* 0x0000006000007824 */ /* 0x000fe200078e02ff */
[----:B------:R-:W-:Y:S01]  /*1b00*/  ISETP.GE.AND P5, PT, R8, 0x41, PT ;  /* 0x000000410800780c */ /* 0x000fe20003fa6270 */
[----:B------:R-:W-:Y:S02]  /*1b10*/  IMAD.MOV.U32 R9, RZ, RZ, c[0x0][0x1e4] ;  /* 0x00007900ff097624 */ /* 0x000fe400078e00ff */
[----:B------:R-:W-:Y:S01]  /*1b20*/  IMAD.IADD R0, R3, 0x1, R0 ;  /* 0x0000000103007824 */ /* 0x000fe200078e0200 */
[----:B------:R-:W-:Y:S02]  /*1b30*/  @P6 LEA R3, P0, R20, R2, 0x5 ;  /* 0x0000000214036211 */ /* 0x000fe400078028ff */
[----:B----4-:R-:W-:Y:S02]  /*1b40*/  @P4 LEA R6, P1, R2, c[0x0][0x1c8], 0x1 ;  /* 0x0000720002064a11 */ /* 0x010fe400078208ff */
[----:B------:R-:W-:Y:S02]  /*1b50*/  @P4 ISETP.GE.AND P3, PT, R200, c[0x0][0x1d4], PT ;  /* 0x00007500c8004a0c */ /* 0x000fe40003f66270 */
[----:B------:R-:W-:-:S02]  /*1b60*/  @P6 LEA.HI.X R5, R20, R0, R9, 0x5, P0 ;  /* 0x0000000014056211 */ /* 0x000fc400000f2c09 */
[----:B------:R-:W-:Y:S02]  /*1b70*/  @P4 ISETP.GE.AND P0, PT, R143, c[0x0][0x1d4], PT ;  /* 0x000075008f004a0c */ /* 0x000fe40003f06270 */
[----:B------:R-:W-:Y:S02]  /*1b80*/  @P4 LEA.HI.X R7, R2, c[0x0][0x1cc], R0, 0x1, P1 ;  /* 0x0000730002074a11 */ /* 0x000fe400008f0c00 */
[----:B------:R-:W-:-:S04]  /*1b90*/  @P6 LEA R4, P1, R3, c[0x0][0x1c8], 0x1 ;  /* 0x0000720003046a11 */ /* 0x000fc800078208ff */
[----:B------:R-:W-:Y:S01]  /*1ba0*/  @P6 LEA.HI.X R5, R3, c[0x0][0x1cc], R5, 0x1, P1 ;  /* 0x0000730003056a11 */ /* 0x000fe200008f0c05 */
[----:B------:R1:W-:Y:S01]  /*1bb0*/  @P4 LDGSTS.E.BYPASS.LTC128B.128 [R19+0x12100], [R6.64], !P3 ;  /* 0x1210000006134fae */ /* 0x0003e2000d901d46 */
[----:B------:R-:W-:Y:S01]  /*1bc0*/  @P5 IADD3 R3, P1, R2, R12, RZ ;  /* 0x0000000c02035210 */ /* 0x000fe20007f3e0ff */
[----:B------:R-:W-:Y:S02]  /*1bd0*/  IMAD.SHL.U32 R2, R9, 0x40, RZ ;  /* 0x0000004009027824 */ /* 0x000fe400078e00ff */
[----:B------:R1:W-:Y:S03]  /*1be0*/  @P4 LDGSTS.E.BYPASS.LTC128B.128 [R19+0x15100], [R6.64+0x80], !P0 ;  /* 0x1510008006134fae */ /* 0x0003e6000c101d46 */
[----:B------:R-:W-:Y:S02]  /*1bf0*/  @P5 IADD3.X R0, R0, R13, R2, P1, !PT ;  /* 0x0000000d00005210 */ /* 0x000fe40000ffe402 */
[----:B------:R-:W-:-:S02]  /*1c00*/  @P5 LEA R2, P0, R3, c[0x0][0x1c8], 0x1 ;  /* 0x0000720003025a11 */ /* 0x000fc400078008ff */
[----:B------:R-:W-:Y:S02]  /*1c10*/  @P4 ISETP.GE.AND P3, PT, R142, c[0x0][0x1d4], PT ;  /* 0x000075008e004a0c */ /* 0x000fe40003f66270 */
[----:B------:R-:W-:Y:S02]  /*1c20*/  @P6 ISETP.GE.AND P1, PT, R200, c[0x0][0x1d4], PT ;  /* 0x00007500c8006a0c */ /* 0x000fe40003f26270 */
[----:B------:R-:W-:Y:S02]  /*1c30*/  @P5 LEA.HI.X R3, R3, c[0x0][0x1cc], R0, 0x1, P0 ;  /* 0x0000730003035a11 */ /* 0x000fe400000f0c00 */
[----:B------:R-:W-:-:S07]  /*1c40*/  @P6 ISETP.GE.AND P0, PT, R143, c[0x0][0x1d4], PT ;  /* 0x000075008f006a0c */ /* 0x000fce0003f06270 */
[----:B------:R1:W-:Y:S01]  /*1c50*/  @P4 LDGSTS.E.BYPASS.LTC128B.128 [R19+0x18100], [R6.64+0x100], !P3 ;  /* 0x1810010006134fae */ /* 0x0003e2000d901d46 */
[----:B------:R-:W-:Y:S02]  /*1c60*/  @P6 ISETP.GE.AND P4, PT, R142, c[0x0][0x1d4], PT ;  /* 0x000075008e006a0c */ /* 0x000fe40003f86270 */
[----:B------:R-:W-:Y:S01]  /*1c70*/  @P5 ISETP.GE.AND P3, PT, R200, c[0x0][0x1d4], PT ;  /* 0x00007500c8005a0c */ /* 0x000fe20003f66270 */
[----:B------:R2:W-:Y:S01]  /*1c80*/  @P6 LDGSTS.E.BYPASS.LTC128B.128 [R19+0x13100], [R4.64], !P1 ;  /* 0x1310000004136fae */ /* 0x0005e2000c901d46 */
[----:B------:R-:W-:-:S03]  /*1c90*/  @P5 ISETP.GE.AND P1, PT, R143, c[0x0][0x1d4], PT ;  /* 0x000075008f005a0c */ /* 0x000fc60003f26270 */
[----:B------:R2:W-:Y:S01]  /*1ca0*/  @P6 LDGSTS.E.BYPASS.LTC128B.128 [R19+0x16100], [R4.64+0x80], !P0 ;  /* 0x1610008004136fae */ /* 0x0005e2000c101d46 */
[----:B------:R-:W-:-:S05]  /*1cb0*/  @P5 ISETP.GE.AND P0, PT, R142, c[0x0][0x1d4], PT ;  /* 0x000075008e005a0c */ /* 0x000fca0003f06270 */
[----:B------:R2:W-:Y:S04]  /*1cc0*/  @P6 LDGSTS.E.BYPASS.LTC128B.128 [R19+0x19100], [R4.64+0x100], !P4 ;  /* 0x1910010004136fae */ /* 0x0005e8000e101d46 */
[----:B------:R3:W-:Y:S04]  /*1cd0*/  @P5 LDGSTS.E.BYPASS.LTC128B.128 [R19+0x14100], [R2.64], !P3 ;  /* 0x1410000002135fae */ /* 0x0007e8000d901d46 */
[----:B------:R3:W-:Y:S04]  /*1ce0*/  @P5 LDGSTS.E.BYPASS.LTC128B.128 [R19+0x17100], [R2.64+0x80], !P1 ;  /* 0x1710008002135fae */ /* 0x0007e8000c901d46 */
[----:B------:R3:W-:Y:S04]  /*1cf0*/  @P5 LDGSTS.E.BYPASS.LTC128B.128 [R19+0x1a100], [R2.64+0x100], !P0 ;  /* 0x1a10010002135fae */ /* 0x0007e8000c101d46 */
[----:B------:R-:W0:Y:S01]  /*1d00*/  LDGDEPBAR ;  /* 0x00000000000079af */ /* 0x000e220000000000 */
[----:B------:R-:W-:-:S02]  /*1d10*/  IMAD R0, R10, c[0x0][0x208], RZ ;  /* 0x000082000a007a24 */ /* 0x000fc400078e02ff */
[----:B-1----:R-:W-:-:S04]  /*1d20*/  IMAD.WIDE.U32 R6, R18, c[0x0][0x208], RZ ;  /* 0x0000820012067a25 */ /* 0x002fc800078e00ff */
[----:B------:R-:W-:Y:S02]  /*1d30*/  IMAD R0, R18, c[0x0][0x20c], R0 ;  /* 0x0000830012007a24 */ /* 0x000fe400078e0200 */
[----:B------:R-:W-:Y:S01]  /*1d40*/  IMAD.MOV.U32 R14, RZ, RZ, R24 ;  /* 0x000000ffff0e7224 */ /* 0x000fe200078e0018 */
[----:B------:R-:W-:-:S04]  /*1d50*/  DEPBAR.LE SB0, 0x1 ;  /* 0x000080400000791a */ /* 0x000fc80000000000 */
[----:B------:R-:W-:Y:S01]  /*1d60*/  BAR.SYNC.DEFER_BLOCKING 0x0 ;  /* 0x0000000000007b1d */ /* 0x000fe20000010000 */
[----:B------:R-:W-:Y:S02]  /*1d70*/  IMAD.IADD R0, R7, 0x1, R0 ;  /* 0x0000000107007824 */ /* 0x000fe400078e0200 */
[----:B------:R-:W-:Y:S02]  /*1d80*/  IMAD.MOV.U32 R15, RZ, RZ, R21 ;  /* 0x000000ffff0f7224 */ /* 0x000fe400078e0015 */
[----:B------:R-:W-:Y:S02]  /*1d90*/  IMAD R0, R0, 0x60, RZ ;  /* 0x0000006000007824 */ /* 0x000fe400078e02ff */
[----:B--2---:R-:W-:-:S04]  /*1da0*/  IMAD.WIDE.U32 R4, R6, 0x60, R14 ;  /* 0x0000006006047825 */ /* 0x004fc800078e000e */
[----:B------:R-:W-:Y:S01]  /*1db0*/  IMAD.MOV.U32 R16, RZ, RZ, c[0x0][0x208] ;  /* 0x00008200ff107624 */ /* 0x000fe200078e00ff */
[----:B---3--:R-:W-:Y:S01]  /*1dc0*/  LEA R2, P0, R4, c[0x0][0x1f8], 0x1 ;  /* 0x00007e0004027a11 */ /* 0x008fe200078008ff */
[----:B------:R-:W-:Y:S02]  /*1dd0*/  IMAD.IADD R0, R5, 0x1, R0 ;  /* 0x0000000105007824 */ /* 0x000fe400078e0200 */
[----:B------:R-:W-:Y:S02]  /*1de0*/  IMAD.MOV.U32 R10, RZ, RZ, 0x6 ;  /* 0x00000006ff0a7424 */ /* 0x000fe400078e00ff */
[----:B------:R-:W-:Y:S01]  /*1df0*/  IMAD.SHL.U32 R17, R16, 0x40, RZ ;  /* 0x0000004010117824 */ /* 0x000fe200078e00ff */
[----:B------:R-:W-:Y:S02]  /*1e00*/  LEA.HI.X R3, R4, c[0x0][0x1fc], R0, 0x1, P0 ;  /* 0x00007f0004037a11 */ /* 0x000fe400000f0c00 */
[----:B------:R-:W-:Y:S01]  /*1e10*/  SHF.L.U64.HI R16, R16, R10, c[0x0][0x20c] ;  /* 0x0000830010107619 */ /* 0x000fe2000001020a */
[----:B------:R1:W2:Y:S01]  /*1e20*/  LDSM.16.M88.4 R156, [R188] ;  /* 0x00000000bc9c783b */ /* 0x0002a20000000200 */
[----:B------:R-:W-:-:S03]  /*1e30*/  IADD3 R12, P3, P1, R17, 0x80, R2 ;  /* 0x00000080110c7810 */ /* 0x000fc6000797e002 */
[----:B------:R1:W3:Y:S04]  /*1e40*/  LDSM.16.M88.4 R172, [R188+0x4000] ;  /* 0x00400000bcac783b */ /* 0x0002e80000000200 */
[----:B------:R-:W4:Y:S04]  /*1e50*/  LDSM.16.M88.4 R188, [R188+0x8000] ;  /* 0x00800000bcbc783b */ /* 0x000f280000000200 */
[----:B------:R1:W1:Y:S04]  /*1e60*/  LDSM.16.M88.4 R152, [R214] ;  /* 0x00000000d698783b */ /* 0x0002680000000200 */
[----:B------:R1:W1:Y:S04]  /*1e70*/  LDSM.16.M88.4 R160, [R215] ;  /* 0x00000000d7a0783b */ /* 0x0002680000000200 */
[----:B------:R1:W1:Y:S04]  /*1e80*/  LDSM.16.M88.4 R164, [R216] ;  /* 0x00000000d8a4783b */ /* 0x0002680000000200 */
[----:B------:R1:W1:Y:S04]  /*1e90*/  LDSM.16.M88.4 R168, [R214+0x4000] ;  /* 0x00400000d6a8783b */ /* 0x0002680000000200 */
[----:B------:R1:W1:Y:S04]  /*1ea0*/  LDSM.16.M88.4 R176, [R215+0x4000] ;  /* 0x00400000d7b0783b */ /* 0x0002680000000200 */
[----:B------:R1:W1:Y:S04]  /*1eb0*/  LDSM.16.M88.4 R180, [R216+0x4000] ;  /* 0x00400000d8b4783b */ /* 0x0002680000000200 */
[----:B------:R1:W1:Y:S04]  /*1ec0*/  LDSM.16.M88.4 R184, [R214+0x8000] ;  /* 0x00800000d6b8783b */ /* 0x0002680000000200 */
[----:B------:R1:W1:Y:S04]  /*1ed0*/  LDSM.16.M88.4 R192, [R215+0x8000] ;  /* 0x00800000d7c0783b */ /* 0x0002680000000200 */
[----:B------:R1:W1:Y:S01]  /*1ee0*/  LDSM.16.M88.4 R196, [R216+0x8000] ;  /* 0x00800000d8c4783b */ /* 0x0002620000000200 */
[----:B------:R-:W-:-:S03]  /*1ef0*/  IADD3.X R13, R16, RZ, R3, P3, P1 ;  /* 0x000000ff100d7210 */ /* 0x000fc60001fe2403 */
[----:B------:R-:W-:Y:S01]  /*1f00*/  BAR.SYNC.DEFER_BLOCKING 0x0 ;  /* 0x0000000000007b1d */ /* 0x000fe20000010000 */
[----:B------:R-:W-:Y:S02]  /*1f10*/  IADD3 R10, P3, P1, R17, 0x100, R2 ;  /* 0x00000100110a7810 */ /* 0x000fe4000797e002 */
[----:B------:R-:W-:Y:S02]  /*1f20*/  ISETP.GE.AND P6, PT, R200, c[0x0][0x1d4], PT ;  /* 0x00007500c8007a0c */ /* 0x000fe40003fc6270 */
[----:B------:R-:W-:Y:S02]  /*1f30*/  ISETP.GE.AND P5, PT, R143, c[0x0][0x1d4], PT ;  /* 0x000075008f007a0c */ /* 0x000fe40003fa6270 */
[----:B------:R-:W-:Y:S02]  /*1f40*/  IADD3 R4, P0, R17, R2, RZ ;  /* 0x0000000211047210 */ /* 0x000fe40007f1e0ff */
[----:B------:R-:W-:Y:S02]  /*1f50*/  IADD3.X R11, R16, RZ, R3, P3, P1 ;  /* 0x000000ff100b7210 */ /* 0x000fe40001fe2403 */
[----:B------:R-:W-:-:S02]  /*1f60*/  ISETP.LT.OR P3, PT, R8, 0x1, P6 ;  /* 0x000000010800780c */ /* 0x000fc40003761670 */
[----:B------:R-:W-:Y:S01]  /*1f70*/  ISETP.LT.OR P1, PT, R8, 0x1, P5 ;  /* 0x000000010800780c */ /* 0x000fe20002f21670 */
[----:B------:R-:W-:Y:S01]  /*1f80*/  IMAD.X R5, R16, 0x1, R3, P0 ;  /* 0x0000000110057824 */ /* 0x000fe200000e0603 */
[----:B------:R-:W-:Y:S02]  /*1f90*/  IADD3 R6, P0, R4, R17, RZ ;  /* 0x0000001104067210 */ /* 0x000fe40007f1e0ff */
[----:B------:R-:W-:-:S03]  /*1fa0*/  ISETP.GE.AND P4, PT, R142, c[0x0][0x1d4], PT ;  /* 0x000075008e007a0c */ /* 0x000fc60003f86270 */
[----:B------:R-:W-:Y:S01]  /*1fb0*/  IMAD.X R7, R5, 0x1, R16, P0 ;  /* 0x0000000105077824 */ /* 0x000fe200000e0610 */
[----:B------:R-:W-:-:S03]  /*1fc0*/  ISETP.LT.OR P0, PT, R8, 0x1, P4 ;  /* 0x000000010800780c */ /* 0x000fc60002701670 */
[----:B------:R-:W-:Y:S01]  /*1fd0*/  @!PT LDS RZ, [RZ] ;  /* 0x00000000fffff984 */ /* 0x000fe20000000800 */
[----:B------:R-:W-:Y:S01]  /*1fe0*/  @!PT LDS RZ, [RZ] ;  /* 0x00000000fffff984 */ /* 0x000fe20000000800 */
[----:B------:R-:W-:Y:S01]  /*1ff0*/  @!PT LDS RZ, [RZ] ;  /* 0x00000000fffff984 */ /* 0x000fe20000000800 */
[----:B------:R1:W-:Y:S01]  /*2000*/  LDGSTS.E.BYPASS.LTC128B.128 [R19+0x100], [R2.64], !P3 ;  /* 0x0010000002137fae */ /* 0x0003e2000d901d46 */
[----:B------:R-:W-:-:S03]  /*2010*/  ISETP.LT.OR P3, PT, R8, 0x21, P6 ;  /* 0x000000210800780c */ /* 0x000fc60003761670 */
[----:B------:R1:W-:Y:S01]  /*2020*/  LDGSTS.E.BYPASS.LTC128B.128 [R19+0x3100], [R2.64+0x80], !P1 ;  /* 0x0310008002137fae */ /* 0x0003e2000c901d46 */
[C---:B------:R-:W-:Y:S02]  /*2030*/  ISETP.LT.OR P1, PT, R8.reuse, 0x21, P5 ;  /* 0x000000210800780c */ /* 0x040fe40002f21670 */
[C---:B------:R-:W-:Y:S01]  /*2040*/  ISETP.LT.OR P6, PT, R8.reuse, 0x41, P6 ;  /* 0x000000410800780c */ /* 0x040fe200037c1670 */
[----:B------:R1:W-:Y:S01]  /*2050*/  STL.64 [R1+0x68], R22 ;  /* 0x0000681601007387 */ /* 0x0003e20000100a00 */
[----:B------:R-:W-:-:S03]  /*2060*/  ISETP.LT.OR P5, PT, R8, 0x41, P5 ;  /* 0x000000410800780c */ /* 0x000fc60002fa1670 */
[----:B------:R1:W-:Y:S01]  /*2070*/  LDGSTS.E.BYPASS.LTC128B.128 [R19+0x6100], [R2.64+0x100], !P0 ;  /* 0x0610010002137fae */ /* 0x0003e2000c101d46 */
[C---:B------:R-:W-:Y:S02]  /*2080*/  ISETP.LT.OR P0, PT, R8.reuse, 0x21, P4 ;  /* 0x000000210800780c */ /* 0x040fe40002701670 */
[----:B------:R-:W-:Y:S01]  /*2090*/  ISETP.LT.OR P4, PT, R8, 0x41, P4 ;  /* 0x000000410800780c */ /* 0x000fe20002781670 */
[----:B------:R1:W-:Y:S04]  /*20a0*/  LDGSTS.E.BYPASS.LTC128B.128 [R19+0x1100], [R4.64], !P3 ;  /* 0x0110000004137fae */ /* 0x0003e8000d901d46 */
[----:B------:R1:W-:Y:S01]  /*20b0*/  LDGSTS.E.BYPASS.LTC128B.128 [R19+0x4100], [R12.64], !P1 ;  /* 0x041000000c137fae */ /* 0x0003e2000c901d46 */
[----:B------:R-:W-:Y:S01]  /*20c0*/  ISETP.GT.AND P1, PT, R18, R217, PT ;  /* 0x000000d91200720c */ /* 0x000fe20003f24270 */
[----:B------:R-:W-:Y:S04]  /*20d0*/  BSSY B0, `(.L_x_2068) ;  /* 0x0000028000007945 */ /* 0x000fe80003800000 */
[----:B------:R1:W-:Y:S04]  /*20e0*/  LDGSTS.E.BYPASS.LTC128B.128 [R19+0x7100], [R10.64], !P0 ;  /* 0x071000000a137fae */ /* 0x0003e8000c101d46 */
[----:B------:R1:W-:Y:S04]  /*20f0*/  LDGSTS.E.BYPASS.LTC128B.128 [R19+0x2100], [R6.64], !P6 ;  /* 0x0210000006137fae */ /* 0x0003e8000f101d46 */
[----:B------:R1:W-:Y:S04]  /*2100*/  LDGSTS.E.BYPASS.LTC128B.128 [R19+0x5100], [R6.64+0x80], !P5 ;  /* 0x0510008006137fae */ /* 0x0003e8000e901d46 */
[----:B------:R1:W-:Y:S04]  /*2110*/  LDGSTS.E.BYPASS.LTC128B.128 [R19+0x8100], [R6.64+0x100], !P4 ;  /* 0x0810010006137fae */ /* 0x0003e8000e101d46 */
[----:B------:R-:W0:Y:S01]  /*2120*/  LDGDEPBAR ;  /* 0x00000000000079af */ /* 0x000e220000000000 */
[----:B------:R-:W-:Y:S05]  /*2130*/  @!P1 BRA `(.L_x_2069) ;  /* 0x0000021000009947 */ /* 0x000fea0003800000 */
[----:B--234-:R-:W-:Y:S01]  /*2140*/  IADD3 R0, R207, -0x2, RZ ;  /* 0xfffffffecf007810 */ /* 0x01cfe20007ffe0ff */
[C---:B-1----:R-:W-:Y:S01]  /*2150*/  IMAD.SHL.U32 R6, R20.reuse, 0x40, RZ ;  /* 0x0000004014067824 */ /* 0x042fe200078e00ff */
[----:B------:R-:W-:-:S02]  /*2160*/  SHF.L.U64.HI R7, R20, 0x6, R9 ;  /* 0x0000000614077819 */ /* 0x000fc40000010209 */
[----:B------:R-:W-:Y:S01]  /*2170*/  SHF.R.S32.HI R2, RZ, 0x1f, R0 ;  /* 0x0000001fff027819 */ /* 0x000fe20000011400 */
[----:B------:R-:W-:Y:S01]  /*2180*/  IMAD.WIDE.U32 R4, R0, c[0x0][0x1e0], RZ ;  /* 0x0000780000047a25 */ /* 0x000fe200078e00ff */
[----:B------:R-:W-:-:S03]  /*2190*/  ISETP.GE.AND P4, PT, R200, c[0x0][0x1d4], PT ;  /* 0x00007500c8007a0c */ /* 0x000fc60003f86270 */
[----:B------:R-:W-:-:S04]  /*21a0*/  IMAD R2, R2, c[0x0][0x1e0], RZ ;  /* 0x0000780002027a24 */ /* 0x000fc800078e02ff */
[----:B------:R-:W-:-:S04]  /*21b0*/  IMAD R0, R0, c[0x0][0x1e4], R2 ;  /* 0x0000790000007a24 */ /* 0x000fc800078e0202 */
[----:B------:R-:W-:Y:S02]  /*21c0*/  IMAD.IADD R0, R5, 0x1, R0 ;  /* 0x0000000105007824 */ /* 0x000fe400078e0200 */
[----:B------:R-:W-:-:S04]  /*21d0*/  IMAD.WIDE.U32 R4, R4, 0x60, R22 ;  /* 0x0000006004047825 */ /* 0x000fc800078e0016 */
[----:B------:R-:W-:Y:S01]  /*21e0*/  IMAD R0, R0, 0x60, RZ ;  /* 0x0000006000007824 */ /* 0x000fe200078e02ff */
[----:B------:R-:W-:-:S03]  /*21f0*/  LEA R2, P3, R4, c[0x0][0x1c8], 0x1 ;  /* 0x0000720004027a11 */ /* 0x000fc600078608ff */
[----:B------:R-:W-:Y:S01]  /*2200*/  IMAD.IADD R0, R5, 0x1, R0 ;  /* 0x0000000105007824 */ /* 0x000fe200078e0200 */
[----:B------:R-:W-:-:S04]  /*2210*/  IADD3 R10, P5, P0, R6, 0x80, R2 ;  /* 0x00000080060a7810 */ /* 0x000fc800078be002 */
[----:B------:R-:W-:Y:S02]  /*2220*/  LEA.HI.X R3, R4, c[0x0][0x1cc], R0, 0x1, P3 ;  /* 0x0000730004037a11 */ /* 0x000fe400018f0c00 */
[----:B------:R-:W-:Y:S02]  /*2230*/  ISETP.GE.AND P3, PT, R143, c[0x0][0x1d4], PT ;  /* 0x000075008f007a0c */ /* 0x000fe40003f66270 */
[C-C-:B------:R-:W-:Y:S01]  /*2240*/  IADD3.X R11, R7.reuse, RZ, R3.reuse, P5, P0 ;  /* 0x000000ff070b7210 */ /* 0x140fe20002fe0403 */
[----:B------:R1:W-:Y:S01]  /*2250*/  LDGSTS.E.BYPASS.LTC128B.128 [R19+0x1b100], [R2.64], !P4 ;  /* 0x1b10000002137fae */ /* 0x0003e2000e101d46 */
[----:B------:R-:W-:Y:S02]  /*2260*/  IADD3 R8, P6, P5, R6, 0x100, R2 ;  /* 0x0000010006087810 */ /* 0x000fe40007dde002 */
[----:B------:R-:W-:Y:S02]  /*2270*/  ISETP.GE.AND P0, PT, R142, c[0x0][0x1d4], PT ;  /* 0x000075008e007a0c */ /* 0x000fe40003f06270 */
[----:B------:R-:W-:-:S02]  /*2280*/  IADD3.X R9, R7, RZ, R3, P6, P5 ;  /* 0x000000ff07097210 */ /* 0x000fc400037ea403 */
[----:B------:R-:W-:-:S03]  /*2290*/  IADD3 R4, P6, R6, R2, RZ ;  /* 0x0000000206047210 */ /* 0x000fc60007fde0ff */
[----:B------:R1:W-:Y:S01]  /*22a0*/  LDGSTS.E.BYPASS.LTC128B.128 [R19+0x1e100], [R2.64+0x80], !P3 ;  /* 0x1e10008002137fae */ /* 0x0003e2000d901d46 */
[----:B------:R-:W-:Y:S01]  /*22b0*/  IADD3 R6, P5, R4, R6, RZ ;  /* 0x0000000604067210 */ /* 0x000fe20007fbe0ff */
[----:B------:R-:W-:-:S04]  /*22c0*/  IMAD.X R5, R7, 0x1, R3, P6 ;  /* 0x0000000107057824 */ /* 0x000fc800030e0603 */
        /* <DEDUP_REMOVED lines=8> */
.L_x_2069:
[----:B--234-:R-:W-:Y:S05]  /*2350*/  BSYNC B0 ;  /* 0x0000000000007941 */ /* 0x01cfea0003800000 */
.L_x_2068:
[----:B------:R-:W0:Y:S01]  /*2360*/  LDGDEPBAR ;  /* 0x00000000000079af */ /* 0x000e220000000000 */
[----:B------:R-:W-:Y:S01]  /*2370*/  IMAD.MOV.U32 R210, RZ, RZ, 0x20 ;  /* 0x00000020ffd27424 */ /* 0x000fe200078e00ff */
[----:B------:R-:W-:Y:S01]  /*2380*/  LOP3.LUT P0, RZ, R141, 0x2, RZ, 0xc0, !PT ;  /* 0x000000028dff7812 */ /* 0x000fe2000780c0ff */
[----:B------:R-:W-:Y:S03]  /*2390*/  BSSY B0, `(.L_x_2070) ;  /* 0x0000034000007945 */ /* 0x000fe60003800000 */
[----:B------:R-:W-:-:S05]  /*23a0*/  SEL R210, R210, 0xffffffe0, !P0 ;  /* 0xffffffe0d2d27807 */ /* 0x000fca0004000000 */
[----:B-1----:R-:W-:Y:S01]  /*23b0*/  IMAD.IADD R3, R211, 0x1, R210 ;  /* 0x00000001d3037824 */ /* 0x002fe200078e02d2 */
[----:B------:R-:W-:-:S04]  /*23c0*/  DEPBAR.LE SB0, 0x2 ;  /* 0x000080800000791a */ /* 0x000fc80000000000 */
[----:B------:R-:W-:Y:S06]  /*23d0*/  BAR.SYNC.DEFER_BLOCKING 0x0 ;  /* 0x0000000000007b1d */ /* 0x000fec0000010000 */
[----:B------:R1:W2:Y:S04]  /*23e0*/  LDSM.16.M88.4 R20, [R211] ;  /* 0x00000000d314783b */ /* 0x0002a80000000200 */
[----:B------:R1:W3:Y:S04]  /*23f0*/  LDSM.16.M88.4 R24, [R211+0x800] ;  /* 0x00080000d318783b */ /* 0x0002e80000000200 */
[----:B------:R1:W4:Y:S04]  /*2400*/  LDSM.16.M88.4 R36, [R211+0x1000] ;  /* 0x00100000d324783b */ /* 0x0003280000000200 */
[----:B------:R1:W1:Y:S04]  /*2410*/  LDSM.16.M88.4 R40, [R211+0x1800] ;  /* 0x00180000d328783b */ /* 0x0002680000000200 */
[----:B------:R1:W1:Y:S04]  /*2420*/  LDSM.16.M88.4 R44, [R211+0x2000] ;  /* 0x00200000d32c783b */ /* 0x0002680000000200 */
[----:B------:R1:W1:Y:S04]  /*2430*/  LDSM.16.M88.4 R48, [R211+0x2800] ;  /* 0x00280000d330783b */ /* 0x0002680000000200 */
[----:B------:R1:W1:Y:S04]  /*2440*/  LDSM.16.M88.4 R32, [R3] ;  /* 0x000000000320783b */ /* 0x0002680000000200 */
[----:B------:R1:W1:Y:S04]  /*2450*/  LDSM.16.M88.4 R28, [R3+0x800] ;  /* 0x00080000031c783b */ /* 0x0002680000000200 */
[----:B------:R1:W1:Y:S04]  /*2460*/  LDSM.16.M88.4 R64, [R3+0x1000] ;  /* 0x001000000340783b */ /* 0x0002680000000200 */
[----:B------:R1:W1:Y:S04]  /*2470*/  LDSM.16.M88.4 R56, [R3+0x1800] ;  /* 0x001800000338783b */ /* 0x0002680000000200 */
[----:B------:R1:W1:Y:S04]  /*2480*/  LDSM.16.M88.4 R92, [R3+0x2000] ;  /* 0x00200000035c783b */ /* 0x0002680000000200 */
[----:B------:R1:W1:Y:S01]  /*2490*/  LDSM.16.M88.4 R96, [R3+0x2800] ;  /* 0x002800000360783b */ /* 0x0002620000000200 */
[----:B------:R-:W-:Y:S05]  /*24a0*/  @!P1 BRA `(.L_x_2071) ;  /* 0x0000022000009947 */ /* 0x000fea0003800000 */
[----:B--23--:R-:W-:Y:S02]  /*24b0*/  IADD3 R0, R207, -0x2, RZ ;  /* 0xfffffffecf007810 */ /* 0x00cfe40007ffe0ff */
[----:B------:R-:W-:-:S02]  /*24c0*/  ISETP.GE.AND P3, PT, R200, c[0x0][0x1d4], PT ;  /* 0x00007500c8007a0c */ /* 0x000fc40003f66270 */
[----:B------:R-:W-:Y:S01]  /*24d0*/  SHF.R.S32.HI R2, RZ, 0x1f, R0 ;  /* 0x0000001fff027819 */ /* 0x000fe20000011400 */
[----:B------:R-:W-:Y:S01]  /*24e0*/  IMAD.WIDE.U32 R6, R0, c[0x0][0x208], RZ ;  /* 0x0000820000067a25 */ /* 0x000fe200078e00ff */
[----:B------:R-:W-:Y:S02]  /*24f0*/  ISETP.GE.AND P1, PT, R143, c[0x0][0x1d4], PT ;  /* 0x000075008f007a0c */ /* 0x000fe40003f26270 */
[----:B------:R-:W-:Y:S01]  /*2500*/  ISETP.GE.AND P0, PT, R142, c[0x0][0x1d4], PT ;  /* 0x000075008e007a0c */ /* 0x000fe20003f06270 */
        /* <DEDUP_REMOVED lines=28> */
.L_x_2071:
[----:B--23--:R-:W-:Y:S05]  /*26d0*/  BSYNC B0 ;  /* 0x0000000000007941 */ /* 0x00cfea0003800000 */
.L_x_2070:
[C---:B------:R-:W-:Y:S08]  /*26e0*/  HMMA.16816.F32.BF16 R16, R152.reuse, R20, RZ ;  /* 0x000000149810723c */ /* 0x040ff000000418ff */
[C---:B------:R-:W-:Y:S08]  /*26f0*/  HMMA.16816.F32.BF16 R12, R152.reuse, R22, RZ ;  /* 0x00000016980c723c */ /* 0x040ff000000418ff */
[C---:B------:R-:W-:Y:S08]  /*2700*/  HMMA.16816.F32.BF16 R8, R152.reuse, R24, RZ ;  /* 0x000000189808723c */ /* 0x040ff000000418ff */
[----:B------:R-:W-:Y:S01]  /*2710*/  HMMA.16816.F32.BF16 R4, R152, R26, RZ ;  /* 0x0000001a9804723c */ /* 0x000fe200000418ff */
[----:B------:R-:W-:Y:S01]  /*2720*/  IMAD.MOV.U32 R0, RZ, RZ, 0x40 ;  /* 0x00000040ff007424 */ /* 0x000fe200078e00ff */
[----:B------:R-:W-:Y:S01]  /*2730*/  LOP3.LUT P0, RZ, R141, 0x4, RZ, 0xc0, !PT ;  /* 0x000000048dff7812 */ /* 0x000fe2000780c0ff */
[----:B------:R-:W2:Y:S04]  /*2740*/  LDL R102, [R1+0x8c] ;  /* 0x00008c0001667983 */ /* 0x000ea80000100800 */
[----:B------:R-:W3:Y:S01]  /*2750*/  LDL R101, [R1+0x38] ;  /* 0x0000380001657983 */ /* 0x000ee20000100800 */
[C---:B-1----:R-:W-:Y:S03]  /*2760*/  HMMA.16816.F32.BF16 R80, R156.reuse, R32, R16 ;  /* 0x000000209c50723c */ /* 0x042fe60000041810 */
[----:B------:R-:W0:Y:S05]  /*2770*/  LDGDEPBAR ;  /* 0x00000000000079af */ /* 0x000e2a0000000000 */
[C---:B------:R-:W-:Y:S08]  /*2780*/  HMMA.16816.F32.BF16 R76, R156.reuse, R34, R12 ;  /* 0x000000229c4c723c */ /* 0x040ff0000004180c */
[C---:B------:R-:W-:Y:S08]  /*2790*/  HMMA.16816.F32.BF16 R88, R156.reuse, R28, R8 ;  /* 0x0000001c9c58723c */ /* 0x040ff00000041808 */
[----:B------:R-:W-:Y:S08]  /*27a0*/  HMMA.16816.F32.BF16 R84, R156, R30, R4 ;  /* 0x0000001e9c54723c */ /* 0x000ff00000041804 */
[C---:B----4-:R-:W-:Y:S08]  /*27b0*/  HMMA.16816.F32.BF16 R32, R152.reuse, R36, RZ ;  /* 0x000000249820723c */ /* 0x050ff000000418ff */
[----:B------:R-:W-:Y:S01]  /*27c0*/  HMMA.16816.F32.BF16 R28, R152, R38, RZ ;  /* 0x00000026981c723c */ /* 0x000fe200000418ff */
[----:B------:R-:W-:-:S07]  /*27d0*/  SEL R208, R0, 0xffffffc0, !P0 ;  /* 0xffffffc000d07807 */ /* 0x000fce0004000000 */
[----:B------:R-:W-:Y:S01]  /*27e0*/  HMMA.16816.F32.BF16 R24, R152, R40, RZ ;  /* 0x000000289818723c */ /* 0x000fe200000418ff */
[----:B------:R-:W-:-:S05]  /*27f0*/  IMAD.IADD R2, R211, 0x1, R208 ;  /* 0x00000001d3027824 */ /* 0x000fca00078e02d0 */
[----:B------:R-:W-:Y:S02]  /*2800*/  LDSM.16.M88.4 R68, [R2+0x800] ;  /* 0x000800000244783b */ /* 0x000fe40000000200 */
[C---:B------:R-:W-:Y:S02]  /*2810*/  HMMA.16816.F32.BF16 R20, R152.reuse, R42, RZ ;  /* 0x0000002a9814723c */ /* 0x040fe400000418ff */
[----:B------:R-:W-:Y:S06]  /*2820*/  LDSM.16.M88.4 R40, [R2+0x1000] ;  /* 0x001000000228783b */ /* 0x000fec0000000200 */
[C---:B------:R-:W-:Y:S08]  /*2830*/  HMMA.16816.F32.BF16 R16, R152.reuse, R44, RZ ;  /* 0x0000002c9810723c */ /* 0x040ff000000418ff */
[C---:B------:R-:W-:Y:S01]  /*2840*/  HMMA.16816.F32.BF16 R12, R152.reuse, R46, RZ ;  /* 0x0000002e980c723c */ /* 0x040fe200000418ff */
[----:B------:R-:W1:Y:S07]  /*2850*/  LDSM.16.M88.4 R44, [R2] ;  /* 0x00000000022c783b */ /* 0x000e6e0000000200 */
[----:B------:R-:W-:Y:S08]  /*2860*/  HMMA.16816.F32.BF16 R8, R152, R48, RZ ;  /* 0x000000309808723c */ /* 0x000ff000000418ff */
[C---:B------:R-:W-:Y:S01]  /*2870*/  HMMA.16816.F32.BF16 R72, R156.reuse, R64, R32 ;  /* 0x000000409c48723c */ /* 0x040fe20000041820 */
[----:B------:R-:W4:Y:S07]  /*2880*/  LDSM.16.M88.4 R32, [R2+0x1800] ;  /* 0x001800000220783b */ /* 0x000f2e0000000200 */
[C---:B------:R-:W-:Y:S01]  /*2890*/  HMMA.16816.F32.BF16 R64, R156.reuse, R66, R28 ;  /* 0x000000429c40723c */ /* 0x040fe2000004181c */
[----:B------:R-:W5:Y:S07]  /*28a0*/  LDSM.16.M88.4 R28, [R2+0x2000] ;  /* 0x00200000021c783b */ /* 0x000f6e0000000200 */
[----:B------:R-:W-:Y:S01]  /*28b0*/  HMMA.16816.F32.BF16 R60, R156, R56, R24 ;  /* 0x000000389c3c723c */ /* 0x000fe20000041818 */
[----:B------:R-:W1:Y:S01]  /*28c0*/  LDSM.16.M88.4 R24, [R2+0x2800] ;  /* 0x002800000218783b */ /* 0x000e620000000200 */
[----:B------:R-:W-:-:S06]  /*28d0*/  IADD3 R0, R208, R211, R210 ;  /* 0x000000d3d0007210 */ /* 0x000fcc0007ffe0d2 */
[----:B------:R-:W-:Y:S08]  /*28e0*/  HMMA.16816.F32.BF16 R4, R152, R50, RZ ;  /* 0x000000329804723c */ /* 0x000ff000000418ff */
[C---:B------:R-:W-:Y:S08]  /*28f0*/  HMMA.16816.F32.BF16 R56, R156.reuse, R58, R20 ;  /* 0x0000003a9c38723c */ /* 0x040ff00000041814 */
[C---:B------:R-:W-:Y:S01]  /*2900*/  HMMA.16816.F32.BF16 R52, R156.reuse, R92, R16 ;  /* 0x0000005c9c34723c */ /* 0x040fe20000041810 */
[----:B------:R-:W4:Y:S07]  /*2910*/  LDSM.16.M88.4 R16, [R0] ;  /* 0x000000000010783b */ /* 0x000f2e0000000200 */
[C---:B------:R-:W-:Y:S08]  /*2920*/  HMMA.16816.F32.BF16 R48, R156.reuse, R94, R12 ;  /* 0x0000005e9c30723c */ /* 0x040ff0000004180c */
[----:B------:R-:W-:Y:S08]  /*2930*/  HMMA.16816.F32.BF16 R36, R156, R96, R8 ;  /* 0x000000609c24723c */ /* 0x000ff00000041808 */
[C---:B-1----:R-:W-:Y:S08]  /*2940*/  HMMA.16816.F32.BF16 R8, R160.reuse, R46, R76 ;  /* 0x0000002ea008723c */ /* 0x042ff0000004184c */
[----:B------:R-:W-:Y:S08]  /*2950*/  HMMA.16816.F32.BF16 R12, R160, R44, R80 ;  /* 0x0000002ca00c723c */ /* 0x000ff00000041850 */
[----:B------:R-:W-:Y:S08]  /*2960*/  HMMA.16816.F32.BF16 R20, R156, R98, R4 ;  /* 0x000000629c14723c */ /* 0x000ff00000041804 */
[C---:B------:R-:W-:Y:S08]  /*2970*/  HMMA.16816.F32.BF16 R72, R160.reuse, R40, R72 ;  /* 0x00000028a048723c */ /* 0x040ff00000041848 */
[C---:B------:R-:W-:Y:S01]  /*2980*/  HMMA.16816.F32.BF16 R80, R160.reuse, R42, R64 ;  /* 0x0000002aa050723c */ /* 0x040fe20000041840 */
[----:B------:R-:W1:Y:S07]  /*2990*/  LDSM.16.M88.4 R40, [R0+0x800] ;  /* 0x000800000028783b */ /* 0x000e6e0000000200 */
[C---:B------:R-:W-:Y:S08]  /*29a0*/  HMMA.16816.F32.BF16 R4, R160.reuse, R68, R88 ;  /* 0x00000044a004723c */ /* 0x040ff00000041858 */
[C---:B------:R-:W-:Y:S08]  /*29b0*/  HMMA.16816.F32.BF16 R84, R160.reuse, R70, R84 ;  /* 0x00000046a054723c */ /* 0x040ff00000041854 */
[C---:B----4-:R-:W-:Y:S01]  /*29c0*/  HMMA.16816.F32.BF16 R68, R160.reuse, R34, R56 ;  /* 0x00000022a044723c */ /* 0x050fe20000041838 */
[----:B------:R-:W4:Y:S07]  /*29d0*/  LDSM.16.M88.4 R56, [R0+0x1000] ;  /* 0x001000000038783b */ /* 0x000f2e0000000200 */
[C---:B-----5:R-:W-:Y:S01]  /*29e0*/  HMMA.16816.F32.BF16 R92, R160.reuse, R28, R52 ;  /* 0x0000001ca05c723c */ /* 0x060fe20000041834 */
[----:B------:R-:W5:Y:S07]  /*29f0*/  LDSM.16.M88.4 R52, [R0+0x1800] ;  /* 0x001800000034783b */ /* 0x000f6e0000000200 */
[C---:B------:R-:W-:Y:S01]  /*2a00*/  HMMA.16816.F32.BF16 R96, R160.reuse, R32, R60 ;  /* 0x00000020a060723c */ /* 0x040fe2000004183c */
[----:B------:R-:W-:Y:S07]  /*2a10*/  LDSM.16.M88.4 R32, [R211+0x3000] ;  /* 0x00300000d320783b */ /* 0x000fee0000000200 */
[C---:B------:R-:W-:Y:S01]  /*2a20*/  HMMA.16816.F32.BF16 R76, R160.reuse, R30, R48 ;  /* 0x0000001ea04c723c */ /* 0x040fe20000041830 */
[----:B------:R-:W2:Y:S04]  /*2a30*/  LDSM.16.M88.4 R48, [R0+0x2000] ;  /* 0x002000000030783b */ /* 0x000ea80000000200 */
[----:B------:R-:W-:Y:S03]  /*2a40*/  LDSM.16.M88.4 R28, [R211+0x3800] ;  /* 0x00380000d31c783b */ /* 0x000fe60000000200 */
[----:B------:R-:W-:Y:S01]  /*2a50*/  HMMA.16816.F32.BF16 R88, R160, R24, R36 ;  /* 0x00000018a058723c */ /* 0x000fe20000041824 */
[----:B------:R-:W2:Y:S07]  /*2a60*/  LDSM.16.M88.4 R36, [R0+0x2800] ;  /* 0x002800000024783b */ /* 0x000eae0000000200 */
[----:B------:R-:W-:Y:S08]  /*2a70*/  HMMA.16816.F32.BF16 R44, R164, R18, R8 ;  /* 0x00000012a42c723c */ /* 0x000ff00000041808 */
[----:B------:R-:W-:Y:S01]  /*2a80*/  HMMA.16816.F32.BF16 R64, R160, R26, R20 ;  /* 0x0000001aa040723c */ /* 0x000fe20000041814 */
[----:B------:R-:W2:Y:S07]  /*2a90*/  LDSM.16.M88.4 R24, [R211+0x4000] ;  /* 0x00400000d318783b */ /* 0x000eae0000000200 */
[C---:B------:R-:W-:Y:S08]  /*2aa0*/  HMMA.16816.F32.BF16 R60, R164.reuse, R16, R12 ;  /* 0x00000010a43c723c */ /* 0x040ff0000004180c */
[C---:B-1----:R-:W-:Y:S08]  /*2ab0*/  HMMA.16816.F32.BF16 R20, R164.reuse, R40, R4 ;  /* 0x00000028a414723c */ /* 0x042ff00000041804 */
[C---:B------:R-:W-:Y:S01]  /*2ac0*/  HMMA.16816.F32.BF16 R16, R164.reuse, R42, R84 ;  /* 0x0000002aa410723c */ /* 0x040fe20000041854 */
[----:B------:R-:W1:Y:S07]  /*2ad0*/  LDSM.16.M88.4 R40, [R211+0x4800] ;  /* 0x00480000d328783b */ /* 0x000e6e0000000200 */
[C---:B----4-:R-:W-:Y:S08]  /*2ae0*/  HMMA.16816.F32.BF16 R12, R164.reuse, R56, R72 ;  /* 0x00000038a40c723c */ /* 0x050ff00000041848 */
[C---:B------:R-:W-:Y:S01]  /*2af0*/  HMMA.16816.F32.BF16 R8, R164.reuse, R58, R80 ;  /* 0x0000003aa408723c */ /* 0x040fe20000041850 */
[----:B------:R-:W4:Y:S07]  /*2b00*/  LDSM.16.M88.4 R56, [R211+0x5000] ;  /* 0x00500000d338783b */ /* 0x000f2e0000000200 */
[C---:B-----5:R-:W-:Y:S08]  /*2b10*/  HMMA.16816.F32.BF16 R4, R164.reuse, R52, R96 ;  /* 0x00000034a404723c */ /* 0x060ff00000041860 */
[C---:B------:R-:W-:Y:S08]  /*2b20*/  HMMA.16816.F32.BF16 R52, R164.reuse, R54, R68 ;  /* 0x00000036a434723c */ /* 0x040ff00000041844 */
[C---:B--2---:R-:W-:Y:S08]  /*2b30*/  HMMA.16816.F32.BF16 R68, R164.reuse, R48, R92 ;  /* 0x00000030a444723c */ /* 0x044ff0000004185c */
[----:B------:R-:W-:Y:S01]  /*2b40*/  HMMA.16816.F32.BF16 R76, R164, R50, R76 ;  /* 0x00000032a44c723c */ /* 0x000fe2000004184c */
[----:B------:R-:W2:Y:S07]  /*2b50*/  LDSM.16.M88.4 R48, [R211+0x5800] ;  /* 0x00580000d330783b */ /* 0x000eae0000000200 */
[----:B------:R-:W-:Y:S01]  /*2b60*/  HMMA.16816.F32.BF16 R80, R168, R34, R44 ;  /* 0x00000022a850723c */ /* 0x000fe2000004182c */
[----:B------:R-:W5:Y:S07]  /*2b70*/  LDSM.16.M88.4 R44, [R3+0x3000] ;  /* 0x00300000032c783b */ /* 0x000f6e0000000200 */
[C---:B------:R-:W-:Y:S08]  /*2b80*/  HMMA.16816.F32.BF16 R96, R164.reuse, R36, R88 ;  /* 0x00000024a460723c */ /* 0x040ff00000041858 */
[----:B------:R-:W-:Y:S01]  /*2b90*/  HMMA.16816.F32.BF16 R84, R164, R38, R64 ;  /* 0x00000026a454723c */ /* 0x000fe20000041840 */
[----:B------:R-:W1:Y:S07]  /*2ba0*/  LDSM.16.M88.4 R36, [R3+0x3800] ;  /* 0x003800000324783b */ /* 0x000e6e0000000200 */
[C---:B------:R-:W-:Y:S01]  /*2bb0*/  HMMA.16816.F32.BF16 R92, R168.reuse, R32, R60 ;  /* 0x00000020a85c723c */ /* 0x040fe2000004183c */
[----:B------:R-:W2:Y:S07]  /*2bc0*/  LDSM.16.M88.4 R32, [R3+0x4000] ;  /* 0x004000000320783b */ /* 0x000eae0000000200 */
[C---:B------:R-:W-:Y:S08]  /*2bd0*/  HMMA.16816.F32.BF16 R88, R168.reuse, R28, R20 ;  /* 0x0000001ca858723c */ /* 0x040ff00000041814 */
[C---:B------:R-:W-:Y:S01]  /*2be0*/  HMMA.16816.F32.BF16 R72, R168.reuse, R30, R16 ;  /* 0x0000001ea848723c */ /* 0x040fe20000041810 */
[----:B------:R-:W2:Y:S07]  /*2bf0*/  LDSM.16.M88.4 R28, [R3+0x4800] ;  /* 0x00480000031c783b */ /* 0x000eae0000000200 */
[C---:B------:R-:W-:Y:S08]  /*2c00*/  HMMA.16816.F32.BF16 R64, R168.reuse, R24, R12 ;  /* 0x00000018a840723c */ /* 0x040ff0000004180c */
[C---:B------:R-:W-:Y:S01]  /*2c10*/  HMMA.16816.F32.BF16 R60, R168.reuse, R26, R8 ;  /* 0x0000001aa83c723c */ /* 0x040fe20000041808 */
[----:B------:R-:W3:Y:S07]  /*2c20*/  LDSM.16.M88.4 R24, [R3+0x5000] ;  /* 0x005000000318783b */ /* 0x000eee0000000200 */
[C---:B-1----:R-:W-:Y:S08]  /*2c30*/  HMMA.16816.F32.BF16 R20, R168.reuse, R40, R4 ;  /* 0x00000028a814723c */ /* 0x042ff00000041804 */
[C---:B------:R-:W-:Y:S01]  /*2c40*/  HMMA.16816.F32.BF16 R16, R168.reuse, R42, R52 ;  /* 0x0000002aa810723c */ /* 0x040fe20000041834 */
[----:B------:R-:W1:Y:S07]  /*2c50*/  LDSM.16.M88.4 R40, [R3+0x5800] ;  /* 0x005800000328783b */ /* 0x000e6e0000000200 */
[C---:B----4-:R-:W-:Y:S08]  /*2c60*/  HMMA.16816.F32.BF16 R12, R168.reuse, R56, R68 ;  /* 0x00000038a80c723c */ /* 0x050ff00000041844 */
[C---:B------:R-:W-:Y:S01]  /*2c70*/  HMMA.16816.F32.BF16 R8, R168.reuse, R58, R76 ;  /* 0x0000003aa808723c */ /* 0x040fe2000004184c */
[----:B------:R-:W-:Y:S07]  /*2c80*/  LDSM.16.M88.4 R56, [R2+0x4000] ;  /* 0x004000000238783b */ /* 0x000fee0000000200 */
[----:B--2---:R-:W-:Y:S08]  /*2c90*/  HMMA.16816.F32.BF16 R4, R168, R48, R96 ;  /* 0x00000030a804723c */ /* 0x004ff00000041860 */
[C---:B-----5:R-:W-:Y:S08]  /*2ca0*/  HMMA.16816.F32.BF16 R52, R172.reuse, R44, R92 ;  /* 0x0000002cac34723c */ /* 0x060ff0000004185c */
[----:B------:R-:W-:Y:S01]  /*2cb0*/  HMMA.16816.F32.BF16 R76, R172, R46, R80 ;  /* 0x0000002eac4c723c */ /* 0x000fe20000041850 */
[----:B------:R-:W2:Y:S07]  /*2cc0*/  LDSM.16.M88.4 R44, [R2+0x3000] ;  /* 0x00300000022c783b */ /* 0x000eae0000000200 */
[----:B------:R-:W-:Y:S08]  /*2cd0*/  HMMA.16816.F32.BF16 R48, R168, R50, R84 ;  /* 0x00000032a830723c */ /* 0x000ff00000041854 */
[C---:B------:R-:W-:Y:S08]  /*2ce0*/  HMMA.16816.F32.BF16 R96, R172.reuse, R36, R88 ;  /* 0x00000024ac60723c */ /* 0x040ff00000041858 */
[C---:B------:R-:W-:Y:S01]  /*2cf0*/  HMMA.16816.F32.BF16 R84, R172.reuse, R38, R72 ;  /* 0x00000026ac54723c */ /* 0x040fe20000041848 */
[----:B------:R-:W4:Y:S07]  /*2d00*/  LDSM.16.M88.4 R36, [R2+0x4800] ;  /* 0x004800000224783b */ /* 0x000f2e0000000200 */
[C---:B------:R-:W-:Y:S08]  /*2d10*/  HMMA.16816.F32.BF16 R92, R172.reuse, R32, R64 ;  /* 0x00000020ac5c723c */ /* 0x040ff00000041840 */
[C---:B------:R-:W-:Y:S01]  /*2d20*/  HMMA.16816.F32.BF16 R80, R172.reuse, R34, R60 ;  /* 0x00000022ac50723c */ /* 0x040fe2000004183c */
[----:B------:R-:W5:Y:S04]  /*2d30*/  LDSM.16.M88.4 R32, [R2+0x5000] ;  /* 0x005000000220783b */ /* 0x000f680000000200 */
[----:B------:R-:W2:Y:S03]  /*2d40*/  LDSM.16.M88.4 R60, [R2+0x3800] ;  /* 0x00380000023c783b */ /* 0x000ea60000000200 */
[C---:B------:R-:W-:Y:S08]  /*2d50*/  HMMA.16816.F32.BF16 R88, R172.reuse, R28, R20 ;  /* 0x0000001cac58723c */ /* 0x040ff00000041814 */
[C---:B------:R-:W-:Y:S01]  /*2d60*/  HMMA.16816.F32.BF16 R72, R172.reuse, R30, R16 ;  /* 0x0000001eac48723c */ /* 0x040fe20000041810 */
[----:B------:R-:W4:Y:S04]  /*2d70*/  LDSM.16.M88.4 R28, [R2+0x5800] ;  /* 0x00580000021c783b */ /* 0x000f280000000200 */
[----:B------:R-:W4:Y:S03]  /*2d80*/  LDSM.16.M88.4 R16, [R0+0x3000] ;  /* 0x003000000010783b */ /* 0x000f260000000200 */
[C---:B---3--:R-:W-:Y:S08]  /*2d90*/  HMMA.16816.F32.BF16 R68, R172.reuse, R24, R12 ;  /* 0x00000018ac44723c */ /* 0x048ff0000004180c */
[C---:B------:R-:W-:Y:S08]  /*2da0*/  HMMA.16816.F32.BF16 R64, R172.reuse, R26, R8 ;  /* 0x0000001aac40723c */ /* 0x040ff00000041808 */
[C---:B-1----:R-:W-:Y:S08]  /*2db0*/  HMMA.16816.F32.BF16 R24, R172.reuse, R40, R4 ;  /* 0x00000028ac18723c */ /* 0x042ff00000041804 */
[----:B------:R-:W-:Y:S01]  /*2dc0*/  HMMA.16816.F32.BF16 R20, R172, R42, R48 ;  /* 0x0000002aac14723c */ /* 0x000fe20000041830 */
[----:B------:R-:W1:Y:S07]  /*2dd0*/  LDSM.16.M88.4 R40, [R0+0x3800] ;  /* 0x003800000028783b */ /* 0x000e6e0000000200 */
[C---:B--2---:R-:W-:Y:S08]  /*2de0*/  HMMA.16816.F32.BF16 R8, R176.reuse, R46, R76 ;  /* 0x0000002eb008723c */ /* 0x044ff0000004184c */
[C---:B------:R-:W-:Y:S08]  /*2df0*/  HMMA.16816.F32.BF16 R48, R176.reuse, R56, R92 ;  /* 0x00000038b030723c */ /* 0x040ff0000004185c */
[C---:B------:R-:W-:Y:S01]  /*2e00*/  HMMA.16816.F32.BF16 R76, R176.reuse, R58, R80 ;  /* 0x0000003ab04c723c */ /* 0x040fe20000041850 */
[----:B------:R-:W-:Y:S07]  /*2e10*/  LDSM.16.M88.4 R56, [R0+0x4800] ;  /* 0x004800000038783b */ /* 0x000fee0000000200 */
[C---:B----4-:R-:W-:Y:S08]  /*2e20*/  HMMA.16816.F32.BF16 R92, R176.reuse, R36, R88 ;  /* 0x00000024b05c723c */ /* 0x050ff00000041858 */
[C---:B------:R-:W-:Y:S01]  /*2e30*/  HMMA.16816.F32.BF16 R80, R176.reuse, R38, R72 ;  /* 0x00000026b050723c */ /* 0x040fe20000041848 */
[----:B------:R-:W2:Y:S07]  /*2e40*/  LDSM.16.M88.4 R36, [R0+0x4000] ;  /* 0x004000000024783b */ /* 0x000eae0000000200 */
[C---:B-----5:R-:W-:Y:S08]  /*2e50*/  HMMA.16816.F32.BF16 R88, R176.reuse, R32, R68 ;  /* 0x00000020b058723c */ /* 0x060ff00000041844 */
[C---:B------:R-:W-:Y:S01]  /*2e60*/  HMMA.16816.F32.BF16 R72, R176.reuse, R34, R64 ;  /* 0x00000022b048723c */ /* 0x040fe20000041840 */
[----:B------:R-:W3:Y:S07]  /*2e70*/  LDSM.16.M88.4 R32, [R0+0x5800] ;  /* 0x005800000020783b */ /* 0x000eee0000000200 */
[C---:B------:R-:W-:Y:S01]  /*2e80*/  HMMA.16816.F32.BF16 R12, R176.reuse, R44, R52 ;  /* 0x0000002cb00c723c */ /* 0x040fe20000041834 */
[----:B------:R-:W4:Y:S07]  /*2e90*/  LDSM.16.M88.4 R52, [R0+0x5000] ;  /* 0x005000000034783b */ /* 0x000f2e0000000200 */
[C---:B------:R-:W-:Y:S08]  /*2ea0*/  HMMA.16816.F32.BF16 R4, R176.reuse, R60, R96 ;  /* 0x0000003cb004723c */ /* 0x040ff00000041860 */
[C---:B------:R-:W-:Y:S08]  /*2eb0*/  HMMA.16816.F32.BF16 R44, R176.reuse, R62, R84 ;  /* 0x0000003eb02c723c */ /* 0x040ff00000041854 */
[C---:B------:R-:W-:Y:S01]  /*2ec0*/  HMMA.16816.F32.BF16 R84, R176.reuse, R28, R24 ;  /* 0x0000001cb054723c */ /* 0x040fe20000041818 */
[----:B------:R-:W-:Y:S07]  /*2ed0*/  LDSM.16.M88.4 R24, [R211+0x6800] ;  /* 0x00680000d318783b */ /* 0x000fee0000000200 */
[----:B------:R-:W-:Y:S01]  /*2ee0*/  HMMA.16816.F32.BF16 R68, R176, R30, R20 ;  /* 0x0000001eb044723c */ /* 0x000fe20000041814 */
[----:B------:R-:W5:Y:S04]  /*2ef0*/  LDSM.16.M88.4 R28, [R211+0x6000] ;  /* 0x00600000d31c783b */ /* 0x000f680000000200 */
[----:B------:R-:W3:Y:S03]  /*2f00*/  LDSM.16.M88.4 R20, [R211+0x7000] ;  /* 0x00700000d314783b */ /* 0x000ee60000000200 */
[C---:B------:R-:W-:Y:S08]  /*2f10*/  HMMA.16816.F32.BF16 R64, R180.reuse, R16, R12 ;  /* 0x00000010b440723c */ /* 0x040ff0000004180c */
[C---:B------:R-:W-:Y:S08]  /*2f20*/  HMMA.16816.F32.BF16 R60, R180.reuse, R18, R8 ;  /* 0x00000012b43c723c */ /* 0x040ff00000041808 */
[C---:B-1----:R-:W-:Y:S08]  /*2f30*/  HMMA.16816.F32.BF16 R16, R180.reuse, R40, R4 ;  /* 0x00000028b410723c */ /* 0x042ff00000041804 */
[C---:B------:R-:W-:Y:S01]  /*2f40*/  HMMA.16816.F32.BF16 R12, R180.reuse, R42, R44 ;  /* 0x0000002ab40c723c */ /* 0x040fe2000004182c */
[----:B------:R-:W1:Y:S07]  /*2f50*/  LDSM.16.M88.4 R40, [R211+0x7800] ;  /* 0x00780000d328783b */ /* 0x000e6e0000000200 */
[C---:B--2---:R-:W-:Y:S01]  /*2f60*/  HMMA.16816.F32.BF16 R8, R180.reuse, R36, R48 ;  /* 0x00000024b408723c */ /* 0x044fe20000041830 */
[----:B------:R-:W-:Y:S07]  /*2f70*/  LDSM.16.M88.4 R48, [R3+0x6000] ;  /* 0x006000000330783b */ /* 0x000fee0000000200 */
[C---:B------:R-:W-:Y:S08]  /*2f80*/  HMMA.16816.F32.BF16 R4, R180.reuse, R38, R76 ;  /* 0x00000026b404723c */ /* 0x040ff0000004184c */
[C---:B------:R-:W-:Y:S08]  /*2f90*/  HMMA.16816.F32.BF16 R36, R180.reuse, R56, R92 ;  /* 0x00000038b424723c */ /* 0x040ff0000004185c */
[C---:B------:R-:W-:Y:S08]  /*2fa0*/  HMMA.16816.F32.BF16 R44, R180.reuse, R58, R80 ;  /* 0x0000003ab42c723c */ /* 0x040ff00000041850 */
[C---:B---3--:R-:W-:Y:S08]  /*2fb0*/  HMMA.16816.F32.BF16 R92, R180.reuse, R32, R84 ;  /* 0x00000020b45c723c */ /* 0x048ff00000041854 */
[C---:B------:R-:W-:Y:S01]  /*2fc0*/  HMMA.16816.F32.BF16 R80, R180.reuse, R34, R68 ;  /* 0x00000022b450723c */ /* 0x040fe20000041844 */
[----:B------:R-:W2:Y:S07]  /*2fd0*/  LDSM.16.M88.4 R32, [R211+0x8000] ;  /* 0x00800000d320783b */ /* 0x000eae0000000200 */
[C---:B----4-:R-:W-:Y:S08]  /*2fe0*/  HMMA.16816.F32.BF16 R56, R180.reuse, R52, R88 ;  /* 0x00000034b438723c */ /* 0x050ff00000041858 */
[----:B------:R-:W-:Y:S01]  /*2ff0*/  HMMA.16816.F32.BF16 R72, R180, R54, R72 ;  /* 0x00000036b448723c */ /* 0x000fe20000041848 */
[----:B------:R-:W3:Y:S07]  /*3000*/  LDSM.16.M88.4 R52, [R211+0x8800] ;  /* 0x00880000d334783b */ /* 0x000eee0000000200 */
[C---:B-----5:R-:W-:Y:S08]  /*3010*/  HMMA.16816.F32.BF16 R88, R184.reuse, R28, R64 ;  /* 0x0000001cb858723c */ /* 0x060ff00000041840 */
[C---:B------:R-:W-:Y:S01]  /*3020*/  HMMA.16816.F32.BF16 R76, R184.reuse, R30, R60 ;  /* 0x0000001eb84c723c */ /* 0x040fe2000004183c */
[----:B------:R-:W4:Y:S07]  /*3030*/  LDSM.16.M88.4 R28, [R3+0x6800] ;  /* 0x00680000031c783b */ /* 0x000f2e0000000200 */
[C---:B------:R-:W-:Y:S08]  /*3040*/  HMMA.16816.F32.BF16 R84, R184.reuse, R24, R16 ;  /* 0x00000018b854723c */ /* 0x040ff00000041810 */
[C---:B------:R-:W-:Y:S01]  /*3050*/  HMMA.16816.F32.BF16 R68, R184.reuse, R26, R12 ;  /* 0x0000001ab844723c */ /* 0x040fe2000004180c */
[----:B------:R-:W5:Y:S07]  /*3060*/  LDSM.16.M88.4 R24, [R3+0x7000] ;  /* 0x007000000318783b */ /* 0x000f6e0000000200 */
[C---:B------:R-:W-:Y:S08]  /*3070*/  HMMA.16816.F32.BF16 R64, R184.reuse, R20, R8 ;  /* 0x00000014b840723c */ /* 0x040ff00000041808 */
[C---:B------:R-:W-:Y:S01]  /*3080*/  HMMA.16816.F32.BF16 R16, R184.reuse, R22, R4 ;  /* 0x00000016b810723c */ /* 0x040fe20000041804 */
[----:B------:R-:W4:Y:S07]  /*3090*/  LDSM.16.M88.4 R20, [R3+0x7800] ;  /* 0x007800000314783b */ /* 0x000f2e0000000200 */
[C---:B-1----:R-:W-:Y:S08]  /*30a0*/  HMMA.16816.F32.BF16 R12, R184.reuse, R40, R36 ;  /* 0x00000028b80c723c */ /* 0x042ff00000041824 */
[C---:B------:R-:W-:Y:S01]  /*30b0*/  HMMA.16816.F32.BF16 R8, R184.reuse, R42, R44 ;  /* 0x0000002ab808723c */ /* 0x040fe2000004182c */
[----:B------:R-:W-:Y:S07]  /*30c0*/  LDSM.16.M88.4 R44, [R3+0x8800] ;  /* 0x00880000032c783b */ /* 0x000fee0000000200 */
[C---:B--2---:R-:W-:Y:S08]  /*30d0*/  HMMA.16816.F32.BF16 R4, R184.reuse, R32, R56 ;  /* 0x00000020b804723c */ /* 0x044ff00000041838 */
[C---:B------:R-:W-:Y:S01]  /*30e0*/  HMMA.16816.F32.BF16 R36, R184.reuse, R34, R72 ;  /* 0x00000022b824723c */ /* 0x040fe20000041848 */
[----:B------:R-:W1:Y:S07]  /*30f0*/  LDSM.16.M88.4 R32, [R3+0x8000] ;  /* 0x008000000320783b */ /* 0x000e6e0000000200 */
[C---:B---3--:R-:W-:Y:S08]  /*3100*/  HMMA.16816.F32.BF16 R40, R184.reuse, R52, R92 ;  /* 0x00000034b828723c */ /* 0x048ff0000004185c */
[----:B------:R-:W-:Y:S01]  /*3110*/  HMMA.16816.F32.BF16 R56, R184, R54, R80 ;  /* 0x00000036b838723c */ /* 0x000fe20000041850 */
[----:B------:R-:W2:Y:S07]  /*3120*/  LDSM.16.M88.4 R52, [R2+0x6000] ;  /* 0x006000000234783b */ /* 0x000eae0000000200 */
[C---:B----4-:R-:W-:Y:S08]  /*3130*/  HMMA.16816.F32.BF16 R80, R188.reuse, R28, R84 ;  /* 0x0000001cbc50723c */ /* 0x050ff00000041854 */
[C---:B------:R-:W-:Y:S08]  /*3140*/  HMMA.16816.F32.BF16 R60, R188.reuse, R48, R88 ;  /* 0x00000030bc3c723c */ /* 0x040ff00000041858 */
[C---:B------:R-:W-:Y:S01]  /*3150*/  HMMA.16816.F32.BF16 R72, R188.reuse, R50, R76 ;  /* 0x00000032bc48723c */ /* 0x040fe2000004184c */
[----:B------:R-:W3:Y:S07]  /*3160*/  LDSM.16.M88.4 R48, [R2+0x6800] ;  /* 0x006800000230783b */ /* 0x000eee0000000200 */
[C---:B-----5:R-:W-:Y:S08]  /*3170*/  HMMA.16816.F32.BF16 R84, R188.reuse, R24, R64 ;  /* 0x00000018bc54723c */ /* 0x060ff00000041840 */
[C---:B------:R-:W-:Y:S01]  /*3180*/  HMMA.16816.F32.BF16 R76, R188.reuse, R30, R68 ;  /* 0x0000001ebc4c723c */ /* 0x040fe20000041844 */
[----:B------:R-:W-:Y:S07]  /*3190*/  LDSM.16.M88.4 R28, [R2+0x8800] ;  /* 0x00880000021c783b */ /* 0x000fee0000000200 */
[C---:B------:R-:W-:Y:S08]  /*31a0*/  HMMA.16816.F32.BF16 R64, R188.reuse, R20, R12 ;  /* 0x00000014bc40723c */ /* 0x040ff0000004180c */
[C---:B------:R-:W-:Y:S01]  /*31b0*/  HMMA.16816.F32.BF16 R88, R188.reuse, R22, R8 ;  /* 0x00000016bc58723c */ /* 0x040fe20000041808 */
[----:B------:R-:W4:Y:S07]  /*31c0*/  LDSM.16.M88.4 R20, [R2+0x7800] ;  /* 0x007800000214783b */ /* 0x000f2e0000000200 */
[C---:B------:R-:W-:Y:S01]  /*31d0*/  HMMA.16816.F32.BF16 R68, R188.reuse, R26, R16 ;  /* 0x0000001abc44723c */ /* 0x040fe20000041810 */
[----:B------:R-:W5:Y:S04]  /*31e0*/  LDSM.16.M88.4 R16, [R2+0x8000] ;  /* 0x008000000210783b */ /* 0x000f680000000200 */
[----:B------:R2:W4:Y:S03]  /*31f0*/  LDSM.16.M88.4 R24, [R2+0x7000] ;  /* 0x007000000218783b */ /* 0x0005260000000200 */
[C---:B-1----:R-:W-:Y:S08]  /*3200*/  HMMA.16816.F32.BF16 R12, R188.reuse, R32, R4 ;  /* 0x00000020bc0c723c */ /* 0x042ff00000041804 */
[C---:B------:R-:W-:Y:S08]  /*3210*/  HMMA.16816.F32.BF16 R8, R188.reuse, R34, R36 ;  /* 0x00000022bc08723c */ /* 0x040ff00000041824 */
[----:B------:R-:W-:Y:S01]  /*3220*/  HMMA.16816.F32.BF16 R4, R188, R44, R40 ;  /* 0x0000002cbc04723c */ /* 0x000fe20000041828 */
[----:B------:R-:W1:Y:S07]  /*3230*/  LDSM.16.M88.4 R40, [R0+0x6000] ;  /* 0x006000000028783b */ /* 0x000e6e0000000200 */
[----:B--2---:R-:W-:Y:S01]  /*3240*/  HMMA.16816.F32.BF16 R36, R192, R52, R60 ;  /* 0x00000034c024723c */ /* 0x004fe2000004183c */
[----:B------:R-:W-:-:S07]  /*3250*/  IMAD.IADD R102, R102, 0x1, R140 ;  /* 0x0000000166667824 */ /* 0x000fce00078e028c */
[----:B---3--:R-:W-:Y:S08]  /*3260*/  HMMA.16816.F32.BF16 R60, R192, R50, R76 ;  /* 0x00000032c03c723c */ /* 0x008ff0000004184c */
[----:B------:R-:W-:Y:S08]  /*3270*/  HMMA.16816.F32.BF16 R32, R188, R46, R56 ;  /* 0x0000002ebc20723c */ /* 0x000ff00000041838 */
[C---:B----4-:R-:W-:Y:S08]  /*3280*/  HMMA.16816.F32.BF16 R76, R192.reuse, R20, R64 ;  /* 0x00000014c04c723c */ /* 0x050ff00000041840 */
[C---:B-----5:R-:W-:Y:S08]  /*3290*/  HMMA.16816.F32.BF16 R64, R192.reuse, R16, R12 ;  /* 0x00000010c040723c */ /* 0x060ff0000004180c */
[C---:B------:R-:W-:Y:S01]  /*32a0*/  HMMA.16816.F32.BF16 R44, R192.reuse, R18, R8 ;  /* 0x00000012c02c723c */ /* 0x040fe20000041808 */
[----:B------:R-:W-:Y:S01]  /*32b0*/  @P2 IMAD.HI.U32 R2, R102, c[0x0][0x2c8], RZ ;  /* 0x0000b20066022a27 */ /* 0x000fe200078e00ff */
[----:B------:R-:W-:Y:S06]  /*32c0*/  LDSM.16.M88.4 R8, [R0+0x8000] ;  /* 0x008000000008783b */ /* 0x000fec0000000200 */
[C---:B------:R-:W-:Y:S01]  /*32d0*/  HMMA.16816.F32.BF16 R16, R192.reuse, R28, R4 ;  /* 0x0000001cc010723c */ /* 0x040fe20000041804 */
[----:B------:R-:W2:Y:S07]  /*32e0*/  LDSM.16.M88.4 R4, [R0+0x7800] ;  /* 0x007800000004783b */ /* 0x000eae0000000200 */
[C---:B------:R-:W-:Y:S01]  /*32f0*/  HMMA.16816.F32.BF16 R56, R192.reuse, R48, R80 ;  /* 0x00000030c038723c */ /* 0x040fe20000041850 */
[----:B------:R-:W-:Y:S07]  /*3300*/  LDSM.16.M88.4 R48, [R0+0x6800] ;  /* 0x006800000030783b */ /* 0x000fee0000000200 */
[C---:B------:R-:W-:Y:S08]  /*3310*/  HMMA.16816.F32.BF16 R52, R192.reuse, R54, R72 ;  /* 0x00000036c034723c */ /* 0x040ff00000041848 */
[C---:B------:R-:W-:Y:S01]  /*3320*/  HMMA.16816.F32.BF16 R80, R192.reuse, R26, R68 ;  /* 0x0000001ac050723c */ /* 0x040fe20000041844 */
[----:B------:R-:W-:Y:S07]  /*3330*/  LDSM.16.M88.4 R68, [R0+0x7000] ;  /* 0x007000000044783b */ /* 0x000fee0000000200 */
[----:B------:R-:W-:Y:S01]  /*3340*/  HMMA.16816.F32.BF16 R72, R192, R22, R88 ;  /* 0x00000016c048723c */ /* 0x000fe20000041858 */
[----:B------:R3:W-:Y:S01]  /*3350*/  LDSM.16.M88.4 R20, [R0+0x8800] ;  /* 0x008800000014783b */ /* 0x0007e20000000200 */
[----:B------:R-:W-:-:S04]  /*3360*/  DEPBAR.LE SB0, 0x2 ;  /* 0x000080800000791a */ /* 0x000fc80000000000 */
[----:B---3--:R-:W-:Y:S01]  /*3370*/  IMAD.MOV.U32 R0, RZ, RZ, R102 ;  /* 0x000000ffff007224 */ /* 0x008fe200078e0066 */
[----:B------:R-:W-:-:S05]  /*3380*/  @P2 SHF.R.U32.HI R0, RZ, c[0x0][0x2cc], R2 ;  /* 0x0000b300ff002a19 */ /* 0x000fca0000011602 */
[----:B------:R-:W-:Y:S04]  /*3390*/  SHFL.IDX PT, R12, R0, RZ, 0x1c1f ;  /* 0x001c1fff000c7589 */ /* 0x000fe800000e0000 */
[----:B------:R3:W4:Y:S01]  /*33a0*/  SHFL.IDX PT, R3, R0, 0x1, 0x1c1f ;  /* 0x003c1f0000037f89 */ /* 0x00072200000e0000 */
[C---:B------:R-:W-:Y:S08]  /*33b0*/  HMMA.16816.F32.BF16 R84, R192.reuse, R24, R84 ;  /* 0x00000018c054723c */ /* 0x040ff00000041854 */
[----:B------:R-:W-:Y:S08]  /*33c0*/  HMMA.16816.F32.BF16 R24, R192, R30, R32 ;  /* 0x0000001ec018723c */ /* 0x000ff00000041820 */
[----:B-1----:R-:W-:Y:S01]  /*33d0*/  HMMA.16816.F32.BF16 R28, R196, R40, R36 ;  /* 0x00000028c41c723c */ /* 0x002fe20000041824 */
[----:B---3--:R-:W-:-:S04]  /*33e0*/  IADD3 R0, R100, c[0x0][0x1d0], RZ ;  /* 0x0000740064007a10 */ /* 0x008fc80007ffe0ff */
[----:B------:R-:W-:-:S03]  /*33f0*/  IADD3 R2, -R101, 0x1, R0 ;  /* 0x0000000165027810 */ /* 0x000fc60007ffe100 */
[----:B------:R-:W-:Y:S01]  /*3400*/  HMMA.16816.F32.BF16 R32, R196, R42, R52 ;  /* 0x0000002ac420723c */ /* 0x000fe20000041834 */
[----:B------:R-:W-:Y:S01]  /*3410*/  IADD3 R2, R2, -c[0x0][0x168], RZ ;  /* 0x80005a0002027a10 */ /* 0x000fe20007ffe0ff */
[----:B------:R-:W-:-:S06]  /*3420*/  IMAD.IADD R0, R0, 0x1, -R101 ;  /* 0x0000000100007824 */ /* 0x000fcc00078e0a65 */
[----:B--2---:R-:W-:Y:S01]  /*3430*/  HMMA.16816.F32.BF16 R76, R196, R4, R76 ;  /* 0x00000004c44c723c */ /* 0x004fe2000004184c */
[----:B----4-:R-:W-:-:S06]  /*3440*/  IMAD.IADD R3, R2, 0x1, R3 ;  /* 0x0000000102037824 */ /* 0x010fcc00078e0203 */
[----:B------:R-:W-:Y:S01]  /*3450*/  IMAD.IADD R4, R2, 0x1, R12 ;  /* 0x0000000102047824 */ /* 0x000fe200078e020c */
[----:B------:R-:W-:Y:S04]  /*3460*/  HMMA.16816.F32.BF16 R36, R196, R48, R56 ;  /* 0x00000030c424723c */ /* 0x000fe80000041838 */
[----:B------:R-:W-:-:S04]  /*3470*/  IMNMX R2, R0, R4, PT ;  /* 0x0000000400027217 */ /* 0x000fc80003800200 */
[C---:B------:R-:W-:Y:S01]  /*3480*/  ISETP.GT.AND P4, PT, R2.reuse, RZ, PT ;  /* 0x000000ff0200720c */ /* 0x040fe20003f84270 */
[----:B------:R-:W-:Y:S01]  /*3490*/  HMMA.16816.F32.BF16 R40, R196, R50, R60 ;  /* 0x00000032c428723c */ /* 0x000fe2000004183c */
[----:B------:R-:W-:Y:S02]  /*34a0*/  ISETP.GT.AND P3, PT, R2, 0x1, PT ;  /* 0x000000010200780c */ /* 0x000fe40003f64270 */
[----:B------:R-:W-:Y:S02]  /*34b0*/  FSEL R5, R28, -INF , P4 ;  /* 0xff8000001c057808 */ /* 0x000fe40002000000 */
[----:B------:R-:W-:-:S03]  /*34c0*/  ISETP.GT.AND P4, PT, R2, 0x8, PT ;  /* 0x000000080200780c */ /* 0x000fc60003f84270 */
[----:B------:R-:W-:Y:S01]  /*34d0*/  HMMA.16816.F32.BF16 R72, R196, R6, R72 ;  /* 0x00000006c448723c */ /* 0x000fe20000041848 */
[----:B------:R-:W-:-:S06]  /*34e0*/  IMNMX R0, R0, R3, PT ;  /* 0x0000000300007217 */ /* 0x000fcc0003800200 */
[----:B------:R-:W-:Y:S01]  /*34f0*/  FSEL R6, R29, -INF , P3 ;  /* 0xff8000001d067808 */ /* 0x000fe20001800000 */
[C---:B------:R-:W-:Y:S01]  /*3500*/  HMMA.16816.F32.BF16 R48, R196.reuse, R68, R84 ;  /* 0x00000044c430723c */ /* 0x040fe20000041854 */
[----:B------:R-:W-:Y:S02]  /*3510*/  ISETP.GT.AND P3, PT, R2, 0x9, PT ;  /* 0x000000090200780c */ /* 0x000fe40003f64270 */
[----:B------:R-:W-:Y:S02]  /*3520*/  FSEL R7, R32, -INF , P4 ;  /* 0xff80000020077808 */ /* 0x000fe40002000000 */
[----:B------:R-:W-:Y:S02]  /*3530*/  FMNMX.FTZ R3, R5, R6, !PT ;  /* 0x0000000605037209 */ /* 0x000fe40007810000 */
[----:B------:R-:W-:Y:S01]  /*3540*/  ISETP.GT.AND P4, PT, R2, 0x10, PT ;  /* 0x000000100200780c */ /* 0x000fe20003f84270 */
[----:B------:R-:W-:Y:S01]  /*3550*/  HMMA.16816.F32.BF16 R64, R196, R8, R64 ;  /* 0x00000008c440723c */ /* 0x000fe20000041840 */
[----:B------:R-:W-:-:S06]  /*3560*/  FMNMX.FTZ R3, R7, R3, !PT ;  /* 0x0000000307037209 */ /* 0x000fcc0007810000 */
[----:B------:R-:W-:Y:S01]  /*3570*/  FSEL R8, R33, -INF , P3 ;  /* 0xff80000021087808 */ /* 0x000fe20001800000 */
[C---:B------:R-:W-:Y:S01]  /*3580*/  HMMA.16816.F32.BF16 R80, R196.reuse, R70, R80 ;  /* 0x00000046c450723c */ /* 0x040fe20000041850 */
[----:B------:R-:W-:Y:S02]  /*3590*/  ISETP.GT.AND P3, PT, R2, 0x11, PT ;  /* 0x000000110200780c */ /* 0x000fe40003f64270 */
[----:B------:R-:W-:Y:S02]  /*35a0*/  FSEL R9, R36, -INF , P4 ;  /* 0xff80000024097808 */ /* 0x000fe40002000000 */
[----:B------:R-:W-:Y:S02]  /*35b0*/  FMNMX.FTZ R3, R8, R3, !PT ;  /* 0x0000000308037209 */ /* 0x000fe40007810000 */
[----:B------:R-:W-:Y:S01]  /*35c0*/  ISETP.GT.AND P1, PT, R0, RZ, PT ;  /* 0x000000ff0000720c */ /* 0x000fe20003f24270 */
[----:B------:R-:W-:Y:S01]  /*35d0*/  HMMA.16816.F32.BF16 R52, R196, R10, R44 ;  /* 0x0000000ac434723c */ /* 0x000fe2000004182c */
[----:B------:R-:W-:-:S02]  /*35e0*/  ISETP.GT.AND P4, PT, R2, 0x18, PT ;  /* 0x000000180200780c */ /* 0x000fc40003f84270 */
[----:B------:R-:W-:-:S04]  /*35f0*/  FMNMX.FTZ R3, R9, R3, !PT ;  /* 0x0000000309037209 */ /* 0x000fc80007810000 */
[----:B------:R-:W-:Y:S02]  /*3600*/  FSEL R10, R37, -INF , P3 ;  /* 0xff800000250a7808 */ /* 0x000fe40001800000 */
[----:B------:R-:W-:Y:S02]  /*3610*/  ISETP.GT.AND P0, PT, R0, 0x1, PT ;  /* 0x000000010000780c */ /* 0x000fe40003f04270 */
[----:B------:R-:W-:Y:S02]  /*3620*/  FSEL R12, R30, -INF , P1 ;  /* 0xff8000001e0c7808 */ /* 0x000fe40000800000 */
[----:B------:R-:W-:Y:S02]  /*3630*/  ISETP.GT.AND P1, PT, R0, 0x8, PT ;  /* 0x000000080000780c */ /* 0x000fe40003f24270 */
[----:B------:R-:W-:Y:S02]  /*3640*/  ISETP.GT.AND P3, PT, R2, 0x19, PT ;  /* 0x000000190200780c */ /* 0x000fe40003f64270 */
[----:B------:R-:W-:-:S02]  /*3650*/  FSEL R11, R40, -INF , P4 ;  /* 0xff800000280b7808 */ /* 0x000fc40002000000 */
[----:B------:R-:W-:Y:S01]  /*3660*/  FMNMX.FTZ R3, R10, R3, !PT ;  /* 0x000000030a037209 */ /* 0x000fe20007810000 */
[----:B------:R-:W-:Y:S01]  /*3670*/  HMMA.16816.F32.BF16 R44, R196, R20, R16 ;  /* 0x00000014c42c723c */ /* 0x000fe20000041810 */
[----:B------:R-:W-:Y:S02]  /*3680*/  FSEL R13, R31, -INF , P0 ;  /* 0xff8000001f0d7808 */ /* 0x000fe40000000000 */
[----:B------:R-:W-:Y:S02]  /*3690*/  ISETP.GT.AND P0, PT, R0, 0x9, PT ;  /* 0x000000090000780c */ /* 0x000fe40003f04270 */
[----:B------:R-:W-:Y:S02]  /*36a0*/  FSEL R14, R34, -INF , P1 ;  /* 0xff800000220e7808 */ /* 0x000fe40000800000 */
[----:B------:R-:W-:Y:S02]  /*36b0*/  FSEL R17, R41, -INF , P3 ;  /* 0xff80000029117808 */ /* 0x000fe40001800000 */
[----:B------:R-:W-:-:S02]  /*36c0*/  ISETP.GT.AND P4, PT, R2, 0x20, PT ;  /* 0x000000200200780c */ /* 0x000fc40003f84270 */
[----:B------:R-:W-:Y:S02]  /*36d0*/  FMNMX.FTZ R3, R11, R3, !PT ;  /* 0x000000030b037209 */ /* 0x000fe40007810000 */
[----:B------:R-:W-:Y:S02]  /*36e0*/  ISETP.GT.AND P1, PT, R0, 0x10, PT ;  /* 0x000000100000780c */ /* 0x000fe40003f24270 */
[----:B------:R-:W-:Y:S02]  /*36f0*/  FSEL R16, R35, -INF , P0 ;  /* 0xff80000023107808 */ /* 0x000fe40000000000 */
[----:B------:R-:W-:Y:S02]  /*3700*/  ISETP.GT.AND P3, PT, R2, 0x21, PT ;  /* 0x000000210200780c */ /* 0x000fe40003f64270 */
[----:B------:R-:W-:Y:S02]  /*3710*/  FSEL R56, R48, -INF , P4 ;  /* 0xff80000030387808 */ /* 0x000fe40002000000 */
[----:B------:R-:W-:-:S02]  /*3720*/  FMNMX.FTZ R3, R17, R3, !PT ;  /* 0x0000000311037209 */ /* 0x000fc40007810000 */
[----:B------:R-:W-:Y:S02]  /*3730*/  ISETP.GT.AND P0, PT, R0, 0x11, PT ;  /* 0x000000110000780c */ /* 0x000fe40003f04270 */
[----:B------:R-:W-:Y:S02]  /*3740*/  FSEL R18, R38, -INF , P1 ;  /* 0xff80000026127808 */ /* 0x000fe40000800000 */
[----:B------:R-:W-:Y:S01]  /*3750*/  ISETP.GT.AND P1, PT, R0, 0x18, PT ;  /* 0x000000180000780c */ /* 0x000fe20003f24270 */
[----:B------:R-:W-:Y:S01]  /*3760*/  HMMA.16816.F32.BF16 R20, R196, R22, R24 ;  /* 0x00000016c414723c */ /* 0x000fe20000041818 */
[----:B------:R-:W-:Y:S02]  /*3770*/  FSEL R59, R49, -INF , P3 ;  /* 0xff800000313b7808 */ /* 0x000fe40001800000 */
[----:B------:R-:W-:Y:S02]  /*3780*/  ISETP.GT.AND P4, PT, R2, 0x28, PT ;  /* 0x000000280200780c */ /* 0x000fe40003f84270 */
[----:B------:R-:W-:-:S02]  /*3790*/  FMNMX.FTZ R3, R56, R3, !PT ;  /* 0x0000000338037209 */ /* 0x000fc40007810000 */
[----:B------:R-:W-:Y:S02]  /*37a0*/  FSEL R19, R39, -INF , P0 ;  /* 0xff80000027137808 */ /* 0x000fe40000000000 */
[----:B------:R-:W-:Y:S02]  /*37b0*/  ISETP.GT.AND P0, PT, R0, 0x19, PT ;  /* 0x000000190000780c */ /* 0x000fe40003f04270 */
[----:B------:R-:W-:Y:S02]  /*37c0*/  FSEL R24, R42, -INF , P1 ;  /* 0xff8000002a187808 */ /* 0x000fe40000800000 */
[----:B------:R-:W-:Y:S02]  /*37d0*/  ISETP.GT.AND P1, PT, R0, 0x20, PT ;  /* 0x000000200000780c */ /* 0x000fe40003f24270 */
[----:B------:R-:W-:Y:S02]  /*37e0*/  ISETP.GT.AND P3, PT, R2, 0x29, PT ;  /* 0x000000290200780c */ /* 0x000fe40003f64270 */
[----:B------:R-:W-:-:S02]  /*37f0*/  FSEL R58, R80, -INF , P4 ;  /* 0xff800000503a7808 */ /* 0x000fc40002000000 */
[----:B------:R-:W-:Y:S02]  /*3800*/  FMNMX.FTZ R3, R59, R3, !PT ;  /* 0x000000033b037209 */ /* 0x000fe40007810000 */
[----:B------:R-:W-:Y:S01]  /*3810*/  FSEL R25, R43, -INF , P0 ;  /* 0xff8000002b197808 */ /* 0x000fe20000000000 */
[----:B------:R-:W-:Y:S01]  /*3820*/  BAR.SYNC.DEFER_BLOCKING 0x0 ;  /* 0x0000000000007b1d */ /* 0x000fe20000010000 */
[----:B------:R-:W-:Y:S02]  /*3830*/  ISETP.GT.AND P0, PT, R0, 0x21, PT ;  /* 0x000000210000780c */ /* 0x000fe40003f04270 */
[----:B------:R-:W-:Y:S02]  /*3840*/  FSEL R85, R50, -INF , P1 ;  /* 0xff80000032557808 */ /* 0x000fe40000800000 */
[----:B------:R-:W-:Y:S02]  /*3850*/  ISETP.GT.AND P1, PT, R2, 0x30, PT ;  /* 0x000000300200780c */ /* 0x000fe40003f24270 */
[----:B------:R-:W-:-:S02]  /*3860*/  FSEL R57, R81, -INF , P3 ;  /* 0xff80000051397808 */ /* 0x000fc40001800000 */
[----:B------:R-:W-:Y:S02]  /*3870*/  FMNMX.FTZ R3, R58, R3, !PT ;  /* 0x000000033a037209 */ /* 0x000fe40007810000 */
[----:B------:R-:W-:Y:S02]  /*3880*/  FMNMX.FTZ R4, R12, R13, !PT ;  /* 0x0000000d0c047209 */ /* 0x000fe40007810000 */
[----:B------:R-:W-:Y:S02]  /*3890*/  FSEL R84, R51, -INF , P0 ;  /* 0xff80000033547808 */ /* 0x000fe40000000000 */
[----:B------:R-:W-:Y:S02]  /*38a0*/  ISETP.GT.AND P0, PT, R2, 0x31, PT ;  /* 0x000000310200780c */ /* 0x000fe40003f04270 */
[----:B------:R-:W-:Y:S02]  /*38b0*/  FSEL R61, R76, -INF , P1 ;  /* 0xff8000004c3d7808 */ /* 0x000fe40000800000 */
[----:B------:R-:W-:-:S02]  /*38c0*/  FMNMX.FTZ R3, R57, R3, !PT ;  /* 0x0000000339037209 */ /* 0x000fc40007810000 */
[----:B------:R-:W-:Y:S02]  /*38d0*/  FMNMX.FTZ R4, R14, R4, !PT ;  /* 0x000000040e047209 */ /* 0x000fe40007810000 */
[----:B------:R-:W-:Y:S01]  /*38e0*/  ISETP.GT.AND P5, PT, R2, 0x38, PT ;  /* 0x000000380200780c */ /* 0x000fe20003fa4270 */
[----:B------:R-:W-:Y:S01]  /*38f0*/  LDSM.16.MT88.4 R48, [R212] ;  /* 0x00000000d430783b */ /* 0x000fe20000004200 */
[----:B------:R-:W-:Y:S02]  /*3900*/  FSEL R60, R77, -INF , P0 ;  /* 0xff8000004d3c7808 */ /* 0x000fe40000000000 */
[----:B------:R-:W-:Y:S01]  /*3910*/  FMNMX.FTZ R3, R61, R3, !PT ;  /* 0x000000033d037209 */ /* 0x000fe20007810000 */
[----:B------:R-:W-:Y:S01]  /*3920*/  STL [R1+0x3c], R102 ;  /* 0x00003c6601007387 */ /* 0x000fe20000100800 */
[----:B------:R-:W-:Y:S02]  /*3930*/  FMNMX.FTZ R4, R16, R4, !PT ;  /* 0x0000000410047209 */ /* 0x000fe40007810000 */
        /* <DEDUP_REMOVED lines=8> */
[----:B------:R-:W-:-:S02]  /*39c0*/  ISETP.GT.AND P1, PT, R2, 0x41, PT ;  /* 0x000000410200780c */ /* 0x000fc40003f24270 */
[----:B------:R-:W-:Y:S02]  /*39d0*/  FMNMX.FTZ R4, R19, R4, !PT ;  /* 0x0000000413047209 */ /* 0x000fe40007810000 */
[----:B------:R-:W-:Y:S02]  /*39e0*/  FSEL R86, R64, -INF , P3 ;  /* 0xff80000040567808 */ /* 0x000fe40001800000 */
[----:B------:R-:W-:Y:S02]  /*39f0*/  FMNMX.FTZ R3, R87, R3, !PT ;  /* 0x0000000357037209 */ /* 0x000fe40007810000 */
[----:B------:R-:W-:Y:S02]  /*3a00*/  FSEL R96, R65, -INF , P1 ;  /* 0xff80000041607808 */ /* 0x000fe40000800000 */
[----:B------:R-:W-:Y:S02]  /*3a10*/  FMNMX.FTZ R4, R24, R4, !PT ;  /* 0x0000000418047209 */ /* 0x000fe40007810000 */
[----:B------:R-:W-:-:S02]  /*3a20*/  ISETP.GT.AND P0, PT, R2, 0x48, PT ;  /* 0x000000480200780c */ /* 0x000fc40003f04270 */
[----:B------:R-:W-:Y:S02]  /*3a30*/  ISETP.GT.AND P1, PT, R0, 0x28, PT ;  /* 0x000000280000780c */ /* 0x000fe40003f24270 */
[----:B------:R-:W-:Y:S02]  /*3a40*/  FMNMX.FTZ R3, R86, R3, !PT ;  /* 0x0000000356037209 */ /* 0x000fe40007810000 */
[----:B------:R-:W-:Y:S02]  /*3a50*/  FMNMX.FTZ R4, R25, R4, !PT ;  /* 0x0000000419047209 */ /* 0x000fe40007810000 */
[----:B------:R-:W-:Y:S02]  /*3a60*/  FSEL R99, R52, -INF , P0 ;  /* 0xff80000034637808 */ /* 0x000fe40000000000 */
[----:B------:R-:W-:Y:S02]  /*3a70*/  FSEL R63, R82, -INF , P1 ;  /* 0xff800000523f7808 */ /* 0x000fe40000800000 */
[----:B------:R-:W-:-:S02]  /*3a80*/  ISETP.GT.AND P6, PT, R2, 0x49, PT ;  /* 0x000000490200780c */ /* 0x000fc40003fc4270 */
[C---:B------:R-:W-:Y:S02]  /*3a90*/  ISETP.GT.AND P5, PT, R2.reuse, 0x50, PT ;  /* 0x000000500200780c */ /* 0x040fe40003fa4270 */
[C---:B------:R-:W-:Y:S02]  /*3aa0*/  ISETP.GT.AND P4, PT, R2.reuse, 0x51, PT ;  /* 0x000000510200780c */ /* 0x040fe40003f84270 */
[----:B------:R-:W-:Y:S02]  /*3ab0*/  ISETP.GT.AND P3, PT, R2, 0x58, PT ;  /* 0x000000580200780c */ /* 0x000fe40003f64270 */
[----:B------:R-:W-:Y:S02]  /*3ac0*/  ISETP.GT.AND P0, PT, R0, 0x29, PT ;  /* 0x000000290000780c */ /* 0x000fe40003f04270 */
[----:B------:R-:W-:Y:S02]  /*3ad0*/  ISETP.GT.AND P1, PT, R2, 0x59, PT ;  /* 0x000000590200780c */ /* 0x000fe40003f24270 */
[----:B------:R-:W-:-:S02]  /*3ae0*/  FMNMX.FTZ R2, R96, R3, !PT ;  /* 0x0000000360027209 */ /* 0x000fc40007810000 */
[----:B------:R-:W-:Y:S02]  /*3af0*/  FMNMX.FTZ R3, R85, R4, !PT ;  /* 0x0000000455037209 */ /* 0x000fe40007810000 */
[----:B------:R-:W-:Y:S02]  /*3b00*/  FSEL R64, R83, -INF , P0 ;  /* 0xff80000053407808 */ /* 0x000fe40000000000 */
[----:B------:R-:W-:Y:S02]  /*3b10*/  FSEL R83, R53, -INF , P6 ;  /* 0xff80000035537808 */ /* 0x000fe40003000000 */
[----:B------:R-:W-:Y:S02]  /*3b20*/  FMNMX.FTZ R2, R99, R2, !PT ;  /* 0x0000000263027209 */ /* 0x000fe40007810000 */
[----:B------:R-:W-:Y:S02]  /*3b30*/  FMNMX.FTZ R3, R84, R3, !PT ;  /* 0x0000000354037209 */ /* 0x000fe40007810000 */
        /* <DEDUP_REMOVED lines=9> */
[----:B------:R-:W-:Y:S02]  /*3bd0*/  FMNMX.FTZ R141, R107, R2, !PT ;  /* 0x000000026b8d7209 */ /* 0x000fe40007810000 */
[----:B------:R-:W-:Y:S02]  /*3be0*/  FSEL R81, R79, -INF , P5 ;  /* 0xff8000004f517808 */ /* 0x000fe40002800000 */
[----:B------:R-:W-:Y:S02]  /*3bf0*/  ISETP.GT.AND P0, PT, R0, 0x38, PT ;  /* 0x000000380000780c */ /* 0x000fe40003f04270 */
[----:B------:R-:W-:-:S02]  /*3c00*/  FMNMX.FTZ R2, R65, R3, !PT ;  /* 0x0000000341027209 */ /* 0x000fc40007810000 */
[----:B------:R-:W-:Y:S02]  /*3c10*/  FSEL R106, R20, -INF , P3 ;  /* 0xff800000146a7808 */ /* 0x000fe40001800000 */
[----:B------:R-:W-:Y:S02]  /*3c20*/  FSEL R111, R21, -INF , P1 ;  /* 0xff800000156f7808 */ /* 0x000fe40000800000 */
[----:B------:R-:W-:Y:S02]  /*3c30*/  ISETP.GT.AND P1, PT, R0, 0x39, PT ;  /* 0x000000390000780c */ /* 0x000fe40003f24270 */
[----:B------:R-:W-:Y:S02]  /*3c40*/  FSEL R80, R74, -INF , P0 ;  /* 0xff8000004a507808 */ /* 0x000fe40000000000 */
[----:B------:R-:W-:Y:S02]  /*3c50*/  FMNMX.FTZ R2, R81, R2, !PT ;  /* 0x0000000251027209 */ /* 0x000fe40007810000 */
[----:B------:R-:W-:-:S02]  /*3c60*/  FMNMX.FTZ R141, R106, R141, !PT ;  /* 0x0000008d6a8d7209 */ /* 0x000fc40007810000 */
[----:B------:R-:W-:Y:S02]  /*3c70*/  FSEL R82, R75, -INF , P1 ;  /* 0xff8000004b527808 */ /* 0x000fe40000800000 */
[----:B------:R-:W-:Y:S02]  /*3c80*/  ISETP.GT.AND P1, PT, R0, 0x40, PT ;  /* 0x000000400000780c */ /* 0x000fe40003f24270 */
[----:B------:R-:W-:Y:S02]  /*3c90*/  FMNMX.FTZ R2, R80, R2, !PT ;  /* 0x0000000250027209 */ /* 0x000fe40007810000 */
[----:B------:R-:W-:Y:S02]  /*3ca0*/  FMNMX.FTZ R141, R111, R141, !PT ;  /* 0x0000008d6f8d7209 */ /* 0x000fe40007810000 */
[----:B------:R-:W-:Y:S02]  /*3cb0*/  ISETP.GT.AND P0, PT, R0, 0x41, PT ;  /* 0x000000410000780c */ /* 0x000fe40003f04270 */
[----:B------:R-:W-:-:S02]  /*3cc0*/  FSEL R66, R66, -INF , P1 ;  /* 0xff80000042427808 */ /* 0x000fc40000800000 */
[----:B------:R-:W-:Y:S01]  /*3cd0*/  FMNMX.FTZ R2, R82, R2, !PT ;  /* 0x0000000252027209 */ /* 0x000fe20007810000 */
[----:B------:R-:W1:Y:S01]  /*3ce0*/  SHFL.BFLY PT, R3, R141, 0x2, 0x1f ;  /* 0x0c401f008d037f89 */ /* 0x000e6200000e0000 */
[----:B------:R-:W-:Y:S02]  /*3cf0*/  FSEL R67, R67, -INF , P0 ;  /* 0xff80000043437808 */ /* 0x000fe40000000000 */
[----:B------:R-:W-:Y:S02]  /*3d00*/  ISETP.GT.AND P1, PT, R0, 0x48, PT ;  /* 0x000000480000780c */ /* 0x000fe40003f24270 */
[----:B------:R-:W-:Y:S02]  /*3d10*/  FMNMX.FTZ R2, R66, R2, !PT ;  /* 0x0000000242027209 */ /* 0x000fe40007810000 */
[----:B------:R-:W-:Y:S02]  /*3d20*/  ISETP.GT.AND P0, PT, R0, 0x49, PT ;  /* 0x000000490000780c */ /* 0x000fe40003f04270 */
[----:B------:R-:W-:-:S02]  /*3d30*/  FSEL R97, R54, -INF , P1 ;  /* 0xff80000036617808 */ /* 0x000fc40000800000 */
[----:B------:R-:W-:Y:S02]  /*3d40*/  FMNMX.FTZ R2, R67, R2, !PT ;  /* 0x0000000243027209 */ /* 0x000fe40007810000 */
[----:B------:R-:W-:Y:S02]  /*3d50*/  FSEL R98, R55, -INF , P0 ;  /* 0xff80000037627808 */ /* 0x000fe40000000000 */
[C---:B------:R-:W-:Y:S02]  /*3d60*/  ISETP.GT.AND P1, PT, R0.reuse, 0x50, PT ;  /* 0x000000500000780c */ /* 0x040fe40003f24270 */
        /* <DEDUP_REMOVED lines=10> */
[----:B-1----:R-:W-:Y:S02]  /*3e10*/  FMNMX.FTZ R141, R141, R3, !PT ;  /* 0x000000038d8d7209 */ /* 0x002fe40007810000 */
[----:B------:R-:W-:Y:S02]  /*3e20*/  FSEL R109, R23, -INF , P0 ;  /* 0xff800000176d7808 */ /* 0x000fe40000000000 */
[----:B------:R-:W-:Y:S01]  /*3e30*/  FMNMX.FTZ R140, R108, R140, !PT ;  /* 0x0000008c6c8c7209 */ /* 0x000fe20007810000 */
[----:B------:R-:W1:Y:S03]  /*3e40*/  SHFL.BFLY PT, R0, R141, 0x1, 0x1f ;  /* 0x0c201f008d007f89 */ /* 0x000e6600000e0000 */
[----:B------:R-:W-:-:S05]  /*3e50*/  FMNMX.FTZ R140, R109, R140, !PT ;  /* 0x0000008c6d8c7209 */ /* 0x000fca0007810000 */
[----:B------:R-:W2:Y:S01]  /*3e60*/  SHFL.BFLY PT, R3, R140, 0x2, 0x1f ;  /* 0x0c401f008c037f89 */ /* 0x000ea200000e0000 */
[----:B-1----:R-:W-:-:S04]  /*3e70*/  FMNMX.FTZ R141, R141, R0, !PT ;  /* 0x000000008d8d7209 */ /* 0x002fc80007810000 */
[C---:B------:R-:W-:Y:S01]  /*3e80*/  FSETP.NEU.FTZ.AND P0, PT, R141.reuse, -INF , PT ;  /* 0xff8000008d00780b */ /* 0x040fe20003f1d000 */
[----:B------:R-:W-:Y:S01]  /*3e90*/  FMUL.FTZ R2, R141, c[0x0][0x2d0] ;  /* 0x0000b4008d027a20 */ /* 0x000fe20000410000 */
[----:B--2---:R-:W-:-:S04]  /*3ea0*/  FMNMX.FTZ R140, R140, R3, !PT ;  /* 0x000000038c8c7209 */ /* 0x004fc80007810000 */
[----:B------:R-:W-:Y:S01]  /*3eb0*/  FSEL R2, R2, RZ, P0 ;  /* 0x000000ff02027208 */ /* 0x000fe20000000000 */
[----:B------:R-:W1:Y:S04]  /*3ec0*/  SHFL.BFLY PT, R3, R140, 0x1, 0x1f ;  /* 0x0c201f008c037f89 */ /* 0x000e6800000e0000 */
[----:B------:R-:W-:-:S04]  /*3ed0*/  FFMA.FTZ R0, R5, c[0x0][0x2d0], -R2 ;  /* 0x0000b40005007a23 */ /* 0x000fc80000010802 */
[----:B------:R2:W-:Y:S02]  /*3ee0*/  MUFU.EX2 R149, R0 ;  /* 0x0000000000957308 */ /* 0x0005e40000000800 */
[----:B--2---:R-:W-:-:S06]  /*3ef0*/  FFMA.FTZ R0, R6, c[0x0][0x2d0], -R2 ;  /* 0x0000b40006007a23 */ /* 0x004fcc0000010802 */
[----:B------:R2:W3:Y:S01]  /*3f00*/  MUFU.EX2 R148, R0 ;  /* 0x0000000000947308 */ /* 0x0004e20000000800 */
[----:B-1----:R-:W-:Y:S01]  /*3f10*/  FMNMX.FTZ R140, R140, R3, !PT ;  /* 0x000000038c8c7209 */ /* 0x002fe20007810000 */
[----:B--2---:R-:W-:-:S06]  /*3f20*/  FFMA.FTZ R0, R7, c[0x0][0x2d0], -R2 ;  /* 0x0000b40007007a23 */ /* 0x004fcc0000010802 */
[----:B------:R1:W-:Y:S01]  /*3f30*/  MUFU.EX2 R150, R0 ;  /* 0x0000000000967308 */ /* 0x0003e20000000800 */
[----:B------:R-:W-:Y:S01]  /*3f40*/  FSETP.NEU.FTZ.AND P0, PT, R140, -INF , PT ;  /* 0xff8000008c00780b */ /* 0x000fe20003f1d000 */
[----:B-1----:R-:W-:-:S06]  /*3f50*/  FFMA.FTZ R0, R8, c[0x0][0x2d0], -R2 ;  /* 0x0000b40008007a23 */ /* 0x002fcc0000010802 */
[----:B------:R1:W2:Y:S01]  /*3f60*/  MUFU.EX2 R202, R0 ;  /* 0x0000000000ca7308 */ /* 0x0002a20000000800 */
[--C-:B------:R-:W-:Y:S02]  /*3f70*/  FFMA.FTZ R3, R10, c[0x0][0x2d0], -R2.reuse ;  /* 0x0000b4000a037a23 */ /* 0x100fe40000010802 */
[----:B-1----:R-:W-:-:S05]  /*3f80*/  FFMA.FTZ R0, R9, c[0x0][0x2d0], -R2 ;  /* 0x0000b40009007a23 */ /* 0x002fca0000010802 */
[----:B------:R1:W-:Y:S02]  /*3f90*/  MUFU.EX2 R201, R0 ;  /* 0x0000000000c97308 */ /* 0x0003e40000000800 */
[----:B-1----:R-:W-:-:S05]  /*3fa0*/  FMUL.FTZ R0, R140, c[0x0][0x2d0] ;  /* 0x0000b4008c007a20 */ /* 0x002fca0000410000 */
[----:B------:R-:W-:Y:S01]  /*3fb0*/  FSEL R0, R0, RZ, P0 ;  /* 0x000000ff00007208 */ /* 0x000fe20000000000 */
[----:B------:R1:W-:Y:S04]  /*3fc0*/  MUFU.EX2 R204, R3 ;  /* 0x0000000300cc7308 */ /* 0x0003e80000000800 */
[----:B------:R-:W-:-:S04]  /*3fd0*/  FFMA.FTZ R4, R12, c[0x0][0x2d0], -R0 ;  /* 0x0000b4000c047a23 */ /* 0x000fc80000010800 */
[----:B------:R4:W-:Y:S01]  /*3fe0*/  MUFU.EX2 R143, R4 ;  /* 0x00000004008f7308 */ /* 0x0009e20000000800 */
[----:B-1----:R-:W-:-:S07]  /*3ff0*/  FFMA.FTZ R3, R11, c[0x0][0x2d0], -R2 ;  /* 0x0000b4000b037a23 */ /* 0x002fce0000010802 */
[----:B------:R1:W-:Y:S01]  /*4000*/  MUFU.EX2 R205, R3 ;  /* 0x0000000300cd7308 */ /* 0x0003e20000000800 */
[----:B----4-:R-:W-:-:S07]  /*4010*/  FFMA.FTZ R4, R13, c[0x0][0x2d0], -R0 ;  /* 0x0000b4000d047a23 */ /* 0x010fce0000010800 */
[----:B------:R4:W5:Y:S01]  /*4020*/  MUFU.EX2 R142, R4 ;  /* 0x00000004008e7308 */ /* 0x0009620000000800 */
[----:B-1----:R-:W-:-:S05]  /*4030*/  IMAD.IADD R3, R212, 0x1, R209 ;  /* 0x00000001d4037824 */ /* 0x002fca00078e02d1 */
[----:B------:R-:W1:Y:S01]  /*4040*/  LDSM.16.MT88.4 R8, [R3] ;  /* 0x000000000308783b */ /* 0x000e620000004200 */
[----:B----4-:R-:W-:-:S03]  /*4050*/  FFMA.FTZ R4, R14, c[0x0][0x2d0], -R0 ;  /* 0x0000b4000e047a23 */ /* 0x010fc60000010800 */
[----:B------:R-:W-:Y:S04]  /*4060*/  LDSM.16.MT88.4 R44, [R3+0x3800] ;  /* 0x00380000032c783b */ /* 0x000fe80000004200 */
[----:B------:R-:W4:Y:S01]  /*4070*/  LDSM.16.MT88.4 R12, [R3+0x3000] ;  /* 0x00300000030c783b */ /* 0x000f220000004200 */
[----:B------:R5:W-:Y:S01]  /*4080*/  MUFU.EX2 R144, R4 ;  /* 0x0000000400907308 */ /* 0x000be20000000800 */
[----:B---3--:R-:W-:Y:S02]  /*4090*/  F2FP.BF16.PACK_AB R20, R148, R149 ;  /* 0x000000959414723e */ /* 0x008fe400000010ff */
[----:B--2---:R-:W-:Y:S01]  /*40a0*/  F2FP.BF16.PACK_AB R22, R202, R150 ;  /* 0x00000096ca16723e */ /* 0x004fe200000010ff */
[----:B------:R-:W2:Y:S01]  /*40b0*/  LDSM.16.MT88.4 R32, [R3+0x800] ;  /* 0x000800000320783b */ /* 0x000ea20000004200 */
[----:B-----5:R-:W-:-:S03]  /*40c0*/  F2FP.BF16.PACK_AB R21, R142, R143 ;  /* 0x0000008f8e15723e */ /* 0x020fc600000010ff */
[----:B------:R-:W3:Y:S04]  /*40d0*/  LDSM.16.MT88.4 R36, [R3+0x6000] ;  /* 0x006000000324783b */ /* 0x000ee80000004200 */
[----:B------:R-:W5:Y:S01]  /*40e0*/  LDSM.16.MT88.4 R52, [R3+0x6800] ;  /* 0x006800000334783b */ /* 0x000f620000004200 */
[----:B------:R-:W-:-:S03]  /*40f0*/  FFMA.FTZ R4, R16, c[0x0][0x2d0], -R0 ;  /* 0x0000b40010047a23 */ /* 0x000fc60000010800 */
[----:B------:R-:W-:Y:S01]  /*4100*/  LDSM.16.MT88.4 R136, [R3+0x5800] ;  /* 0x005800000388783b */ /* 0x000fe20000004200 */
[----:B------:R1:W1:Y:S02]  /*4110*/  MUFU.EX2 R146, R4 ;  /* 0x0000000400927308 */ /* 0x0002640000000800 */
[----:B-1----:R-:W-:-:S06]  /*4120*/  FFMA.FTZ R4, R17, c[0x0][0x2d0], -R2 ;  /* 0x0000b40011047a23 */ /* 0x002fcc0000010802 */
[----:B------:R1:W-:Y:S01]  /*4130*/  MUFU.EX2 R206, R4 ;  /* 0x0000000400ce7308 */ /* 0x0003e20000000800 */
[----:B------:R-:W-:Y:S01]  /*4140*/  F2FP.BF16.PACK_AB R23, R146, R144 ;  /* 0x000000909217723e */ /* 0x000fe200000010ff */
[----:B-1----:R-:W-:-:S06]  /*4150*/  FFMA.FTZ R4, R18, c[0x0][0x2d0], -R0 ;  /* 0x0000b40012047a23 */ /* 0x002fcc0000010800 */
[----:B------:R1:W-:Y:S02]  /*4160*/  MUFU.EX2 R145, R4 ;  /* 0x0000000400917308 */ /* 0x0003e40000000800 */
[----:B-1----:R-:W-:-:S06]  /*4170*/  FFMA.FTZ R4, R19, c[0x0][0x2d0], -R0 ;  /* 0x0000b40013047a23 */ /* 0x002fcc0000010800 */
[----:B------:R1:W1:Y:S02]  /*4180*/  MUFU.EX2 R151, R4 ;  /* 0x0000000400977308 */ /* 0x0002640000000800 */
[----:B-1----:R-:W-:-:S06]  /*4190*/  FFMA.FTZ R4, R24, c[0x0][0x2d0], -R0 ;  /* 0x0000b40018047a23 */ /* 0x002fcc0000010800 */
[----:B------:R1:W-:Y:S01]  /*41a0*/  MUFU.EX2 R200, R4 ;  /* 0x0000000400c87308 */ /* 0x0003e20000000800 */
[----:B------:R-:W-:Y:S01]  /*41b0*/  HMMA.16816.F32.BF16 R28, R20, R8, RZ ;  /* 0x00000008141c723c */ /* 0x000fe200000418ff */
[----:B-1----:R-:W-:-:S06]  /*41c0*/  FFMA.FTZ R4, R25, c[0x0][0x2d0], -R0 ;  /* 0x0000b40019047a23 */ /* 0x002fcc0000010800 */
[----:B------:R1:W1:Y:S01]  /*41d0*/  MUFU.EX2 R203, R4 ;  /* 0x0000000400cb7308 */ /* 0x0002620000000800 */
[C---:B----4-:R-:W-:Y:S08]  /*41e0*/  HMMA.16816.F32.BF16 R24, R20.reuse, R14, RZ ;  /* 0x0000000e1418723c */ /* 0x050ff000000418ff */
[----:B-1----:R-:W-:Y:S01]  /*41f0*/  HMMA.16816.F32.BF16 R4, R20, R12, RZ ;  /* 0x0000000c1404723c */ /* 0x002fe200000418ff */
[----:B------:R-:W-:-:S07]  /*4200*/  F2FP.BF16.PACK_AB R16, R204, R201 ;  /* 0x000000c9cc10723e */ /* 0x000fce00000010ff */
[----:B------:R-:W-:Y:S01]  /*4210*/  HMMA.16816.F32.BF16 R8, R20, R10, RZ ;  /* 0x0000000a1408723c */ /* 0x000fe200000418ff */
[----:B------:R-:W-:Y:S02]  /*4220*/  F2FP.BF16.PACK_AB R17, R151, R145 ;  /* 0x000000919711723e */ /* 0x000fe400000010ff */
[----:B------:R-:W-:Y:S02]  /*4230*/  F2FP.BF16.PACK_AB R18, R206, R205 ;  /* 0x000000cdce12723e */ /* 0x000fe400000010ff */
[----:B------:R-:W-:-:S07]  /*4240*/  F2FP.BF16.PACK_AB R19, R203, R200 ;  /* 0x000000c8cb13723e */ /* 0x000fce00000010ff */
[C---:B------:R-:W-:Y:S08]  /*4250*/  HMMA.16816.F32.BF16 R76, R16.reuse, R46, R24 ;  /* 0x0000002e104c723c */ /* 0x040ff00000041818 */
[C---:B------:R-:W-:Y:S08]  /*4260*/  HMMA.16816.F32.BF16 R100, R16.reuse, R44, R4 ;  /* 0x0000002c1064723c */ /* 0x040ff00000041804 */
[C---:B--2---:R-:W-:Y:S01]  /*4270*/  HMMA.16816.F32.BF16 R92, R16.reuse, R32, R28 ;  /* 0x00000020105c723c */ /* 0x044fe2000004181c */
[--C-:B------:R-:W-:Y:S01]  /*4280*/  FFMA.FTZ R4, R56, c[0x0][0x2d0], -R2.reuse ;  /* 0x0000b40038047a23 */ /* 0x100fe20000010802 */
[----:B------:R-:W-:Y:S03]  /*4290*/  LDSM.16.MT88.4 R44, [R213+0x800] ;  /* 0x00080000d52c783b */ /* 0x000fe60000004200 */
[----:B------:R1:W-:Y:S03]  /*42a0*/  MUFU.EX2 R27, R4 ;  /* 0x00000004001b7308 */ /* 0x0003e60000000800 */
[----:B------:R-:W-:Y:S01]  /*42b0*/  HMMA.16816.F32.BF16 R88, R16, R34, R8 ;  /* 0x000000221058723c */ /* 0x000fe20000041808 */
[----:B------:R-:W2:Y:S01]  /*42c0*/  LDSM.16.MT88.4 R32, [R213] ;  /* 0x00000000d520783b */ /* 0x000ea20000004200 */
[----:B-1----:R-:W-:-:S04]  /*42d0*/  FFMA.FTZ R4, R59, c[0x0][0x2d0], -R2 ;  /* 0x0000b4003b047a23 */ /* 0x002fc80000010802 */
[----:B------:R1:W-:Y:S02]  /*42e0*/  MUFU.EX2 R147, R4 ;  /* 0x0000000400937308 */ /* 0x0003e40000000800 */
[----:B---3--:R-:W-:Y:S01]  /*42f0*/  HMMA.16816.F32.BF16 R12, R20, R38, RZ ;  /* 0x00000026140c723c */ /* 0x008fe200000418ff */
[----:B-1----:R-:W-:-:S05]  /*4300*/  FFMA.FTZ R4, R58, c[0x0][0x2d0], -R2 ;  /* 0x0000b4003a047a23 */ /* 0x002fca0000010802 */
[----:B------:R1:W-:Y:S02]  /*4310*/  MUFU.EX2 R120, R4 ;  /* 0x0000000400787308 */ /* 0x0003e40000000800 */
[C---:B------:R-:W-:Y:S01]  /*4320*/  HMMA.16816.F32.BF16 R8, R20.reuse, R36, RZ ;  /* 0x000000241408723c */ /* 0x040fe200000418ff */
[----:B------:R-:W-:Y:S01]  /*4330*/  IMAD.IADD R24, R209, 0x1, R213 ;  /* 0x00000001d1187824 */ /* 0x000fe200078e02d5 */
[----:B------:R-:W-:Y:S04]  /*4340*/  LDSM.16.MT88.4 R36, [R3+0x1000] ;  /* 0x001000000324783b */ /* 0x000fe80000004200 */
[----:B------:R-:W3:Y:S02]  /*4350*/  LDSM.16.MT88.4 R116, [R24] ;  /* 0x000000001874783b */ /* 0x000ee40000004200 */
[----:B------:R-:W-:Y:S02]  /*4360*/  HMMA.16816.F32.BF16 R28, R20, R48, RZ ;  /* 0x00000030141c723c */ /* 0x000fe400000418ff */
[----:B------:R-:W-:Y:S01]  /*4370*/  LDSM.16.MT88.4 R112, [R24+0x800] ;  /* 0x000800001870783b */ /* 0x000fe20000004200 */
[----:B-1----:R-:W-:-:S05]  /*4380*/  FFMA.FTZ R4, R57, c[0x0][0x2d0], -R2 ;  /* 0x0000b40039047a23 */ /* 0x002fca0000010802 */
[----:B-----5:R-:W-:Y:S01]  /*4390*/  HMMA.16816.F32.BF16 R72, R16, R54, R12 ;  /* 0x000000361048723c */ /* 0x020fe2000004180c */
[----:B------:R-:W-:Y:S01]  /*43a0*/  LDSM.16.MT88.4 R56, [R3+0x7000] ;  /* 0x007000000338783b */ /* 0x000fe20000004200 */
[----:B------:R1:W4:Y:S02]  /*43b0*/  MUFU.EX2 R123, R4 ;  /* 0x00000004007b7308 */ /* 0x0003240000000800 */
[----:B-1----:R-:W-:-:S06]  /*43c0*/  FFMA.FTZ R4, R61, c[0x0][0x2d0], -R2 ;  /* 0x0000b4003d047a23 */ /* 0x002fcc0000010802 */
[----:B------:R1:W-:Y:S02]  /*43d0*/  MUFU.EX2 R121, R4 ;  /* 0x0000000400797308 */ /* 0x0003e40000000800 */
[----:B-1----:R-:W-:-:S06]  /*43e0*/  FFMA.FTZ R4, R60, c[0x0][0x2d0], -R2 ;  /* 0x0000b4003c047a23 */ /* 0x002fcc0000010802 */
[----:B------:R1:W-:Y:S02]  /*43f0*/  MUFU.EX2 R122, R4 ;  /* 0x00000004007a7308 */ /* 0x0003e40000000800 */
[----:B-1----:R-:W-:-:S06]  /*4400*/  FFMA.FTZ R4, R62, c[0x0][0x2d0], -R2 ;  /* 0x0000b4003e047a23 */ /* 0x002fcc0000010802 */
[----:B------:R1:W-:Y:S01]  /*4410*/  MUFU.EX2 R124, R4 ;  /* 0x00000004007c7308 */ /* 0x0003e20000000800 */
[----:B--2---:R-:W-:Y:S01]  /*4420*/  HMMA.16816.F32.BF16 R12, R20, R32, RZ ;  /* 0x00000020140c723c */ /* 0x004fe200000418ff */
[----:B-1----:R-:W-:-:S06]  /*4430*/  FFMA.FTZ R4, R85, c[0x0][0x2d0], -R0 ;  /* 0x0000b40055047a23 */ /* 0x002fcc0000010800 */
[----:B------:R1:W-:Y:S01]  /*4440*/  MUFU.EX2 R25, R4 ;  /* 0x0000000400197308 */ /* 0x0003e20000000800 */
[C---:B------:R-:W-:Y:S08]  /*4450*/  HMMA.16816.F32.BF16 R68, R16.reuse, R52, R8 ;  /* 0x000000341044723c */ /* 0x040ff00000041808 */
[----:B------:R-:W-:Y:S01]  /*4460*/  HMMA.16816.F32.BF16 R236, R16, R40, R28 ;  /* 0x0000002810ec723c */ /* 0x000fe2000004181c */
[----:B------:R-:W2:Y:S07]  /*4470*/  LDSM.16.MT88.4 R28, [R3+0x4000] ;  /* 0x00400000031c783b */ /* 0x000eae0000004200 */
[C---:B------:R-:W-:Y:S01]  /*4480*/  HMMA.16816.F32.BF16 R32, R20.reuse, R34, RZ ;  /* 0x000000221420723c */ /* 0x040fe200000418ff */
[--C-:B-1----:R-:W-:Y:S01]  /*4490*/  FFMA.FTZ R4, R84, c[0x0][0x2d0], -R0.reuse ;  /* 0x0000b40054047a23 */ /* 0x102fe20000010800 */
[----:B------:R-:W-:Y:S03]  /*44a0*/  LDSM.16.MT88.4 R52, [R3+0x7800] ;  /* 0x007800000334783b */ /* 0x000fe60000004200 */
[----:B------:R1:W5:Y:S03]  /*44b0*/  MUFU.EX2 R26, R4 ;  /* 0x00000004001a7308 */ /* 0x0003660000000800 */
[----:B------:R-:W-:Y:S01]  /*44c0*/  HMMA.16816.F32.BF16 R8, R20, R50, RZ ;  /* 0x000000321408723c */ /* 0x000fe200000418ff */
[----:B-1----:R-:W-:-:S04]  /*44d0*/  FFMA.FTZ R4, R63, c[0x0][0x2d0], -R0 ;  /* 0x0000b4003f047a23 */ /* 0x002fc80000010800 */
[----:B------:R1:W-:Y:S02]  /*44e0*/  MUFU.EX2 R5, R4 ;  /* 0x0000000400057308 */ /* 0x0003e40000000800 */
[----:B-1----:R-:W-:-:S06]  /*44f0*/  FFMA.FTZ R4, R64, c[0x0][0x2d0], -R0 ;  /* 0x0000b40040047a23 */ /* 0x002fcc0000010800 */
[----:B------:R1:W1:Y:S01]  /*4500*/  MUFU.EX2 R6, R4 ;  /* 0x0000000400067308 */ /* 0x0002620000000800 */
[----:B------:R-:W-:Y:S01]  /*4510*/  HMMA.16816.F32.BF16 R228, R16, R44, R12 ;  /* 0x0000002c10e4723c */ /* 0x000fe2000004180c */
[----:B-1----:R-:W-:Y:S02]  /*4520*/  FFMA.FTZ R4, R87, c[0x0][0x2d0], -R2 ;  /* 0x0000b40057047a23 */ /* 0x002fe40000010802 */
[----:B----4-:R-:W-:-:S04]  /*4530*/  IMAD.MOV.U32 R87, RZ, RZ, R123 ;  /* 0x000000ffff577224 */ /* 0x010fc800078e007b */
[----:B------:R1:W-:Y:S01]  /*4540*/  MUFU.EX2 R84, R4 ;  /* 0x0000000400547308 */ /* 0x0003e20000000800 */
[----:B------:R-:W-:Y:S02]  /*4550*/  F2FP.BF16.PACK_AB R12, R147, R27 ;  /* 0x0000001b930c723e */ /* 0x000fe400000010ff */
[----:B------:R-:W-:Y:S01]  /*4560*/  HMMA.16816.F32.BF16 R232, R16, R42, R8 ;  /* 0x0000002a10e8723c */ /* 0x000fe20000041808 */
[----:B-----5:R-:W-:Y:S02]  /*4570*/  F2FP.BF16.PACK_AB R13, R26, R25 ;  /* 0x000000191a0d723e */ /* 0x020fe400000010ff */
[----:B------:R-:W-:Y:S01]  /*4580*/  F2FP.BF16.PACK_AB R14, R87, R120 ;  /* 0x00000078570e723e */ /* 0x000fe200000010ff */
[----:B-1----:R-:W-:Y:S02]  /*4590*/  FFMA.FTZ R4, R86, c[0x0][0x2d0], -R2 ;  /* 0x0000b40056047a23 */ /* 0x002fe40000010802 */
[----:B------:R-:W-:Y:S02]  /*45a0*/  IMAD.MOV.U32 R86, RZ, RZ, R6 ;  /* 0x000000ffff567224 */ /* 0x000fe400078e0006 */
[----:B------:R1:W-:Y:S01]  /*45b0*/  MUFU.EX2 R6, R4 ;  /* 0x0000000400067308 */ /* 0x0003e20000000800 */
[----:B---3--:R-:W-:Y:S02]  /*45c0*/  HMMA.16816.F32.BF16 R8, R20, R116, RZ ;  /* 0x000000741408723c */ /* 0x008fe400000418ff */
[----:B------:R-:W-:-:S06]  /*45d0*/  F2FP.BF16.PACK_AB R15, R86, R5 ;  /* 0x00000005560f723e */ /* 0x000fcc00000010ff */
[----:B------:R-:W-:Y:S01]  /*45e0*/  HMMA.16816.F32.BF16 R224, R16, R46, R32 ;  /* 0x0000002e10e0723c */ /* 0x000fe20000041820 */
[----:B------:R-:W3:Y:S01]  /*45f0*/  LDSM.16.MT88.4 R44, [R3+0x1800] ;  /* 0x00180000032c783b */ /* 0x000ee20000004200 */
[----:B-1----:R-:W-:-:S04]  /*4600*/  FFMA.FTZ R4, R96, c[0x0][0x2d0], -R2 ;  /* 0x0000b40060047a23 */ /* 0x002fc80000010802 */
[----:B------:R1:W-:Y:S02]  /*4610*/  MUFU.EX2 R116, R4 ;  /* 0x0000000400747308 */ /* 0x0003e40000000800 */
[----:B------:R-:W-:Y:S07]  /*4620*/  HMMA.16816.F32.BF16 R60, R12, R36, R92 ;  /* 0x000000240c3c723c */ /* 0x000fee000004185c */
[----:B------:R-:W-:Y:S02]  /*4630*/  IMAD.MOV.U32 R95, RZ, RZ, R5 ;  /* 0x000000ffff5f7224 */ /* 0x000fe400078e0005 */
[----:B-1----:R-:W-:-:S04]  /*4640*/  FFMA.FTZ R4, R65, c[0x0][0x2d0], -R0 ;  /* 0x0000b40041047a23 */ /* 0x002fc80000010800 */
[----:B------:R1:W-:Y:S01]  /*4650*/  MUFU.EX2 R92, R4 ;  /* 0x00000004005c7308 */ /* 0x0003e20000000800 */
[----:B------:R-:W-:Y:S01]  /*4660*/  HMMA.16816.F32.BF16 R48, R12, R38, R88 ;  /* 0x000000260c30723c */ /* 0x000fe20000041858 */
[----:B-1----:R-:W-:-:S06]  /*4670*/  FFMA.FTZ R4, R81, c[0x0][0x2d0], -R0 ;  /* 0x0000b40051047a23 */ /* 0x002fcc0000010800 */
[----:B------:R1:W4:Y:S01]  /*4680*/  MUFU.EX2 R5, R4 ;  /* 0x0000000400057308 */ /* 0x0003220000000800 */
[C---:B--2---:R-:W-:Y:S08]  /*4690*/  HMMA.16816.F32.BF16 R40, R12.reuse, R28, R100 ;  /* 0x0000001c0c28723c */ /* 0x044ff00000041864 */
[----:B------:R-:W-:Y:S01]  /*46a0*/  HMMA.16816.F32.BF16 R36, R12, R30, R76 ;  /* 0x0000001e0c24723c */ /* 0x000fe2000004184c */
[----:B------:R-:W2:Y:S01]  /*46b0*/  LDSM.16.MT88.4 R28, [R3+0x4800] ;  /* 0x00480000031c783b */ /* 0x000ea20000004200 */
[----:B-1----:R-:W-:-:S04]  /*46c0*/  FFMA.FTZ R4, R80, c[0x0][0x2d0], -R0 ;  /* 0x0000b40050047a23 */ /* 0x002fc80000010800 */
[----:B------:R1:W-:Y:S02]  /*46d0*/  MUFU.EX2 R252, R4 ;  /* 0x0000000400fc7308 */ /* 0x0003e40000000800 */
[----:B------:R-:W-:Y:S01]  /*46e0*/  HMMA.16816.F32.BF16 R32, R12, R56, R68 ;  /* 0x000000380c20723c */ /* 0x000fe20000041844 */
[----:B-1----:R-:W-:-:S05]  /*46f0*/  FFMA.FTZ R4, R82, c[0x0][0x2d0], -R0 ;  /* 0x0000b40052047a23 */ /* 0x002fca0000010800 */
[----:B------:R1:W5:Y:S02]  /*4700*/  MUFU.EX2 R250, R4 ;  /* 0x0000000400fa7308 */ /* 0x0003640000000800 */
[----:B------:R-:W-:Y:S01]  /*4710*/  HMMA.16816.F32.BF16 R56, R12, R58, R72 ;  /* 0x0000003a0c38723c */ /* 0x000fe20000041848 */
[----:B------:R-:W-:Y:S02]  /*4720*/  IMAD.MOV.U32 R85, RZ, RZ, R124 ;  /* 0x000000ffff557224 */ /* 0x000fe400078e007c */
[----:B------:R-:W-:Y:S02]  /*4730*/  IMAD.MOV.U32 R93, RZ, RZ, R122 ;  /* 0x000000ffff5d7224 */ /* 0x000fe400078e007a */
[----:B------:R-:W-:Y:S02]  /*4740*/  IMAD.MOV.U32 R94, RZ, RZ, R121 ;  /* 0x000000ffff5e7224 */ /* 0x000fe400078e0079 */
[----:B-1----:R-:W-:-:S04]  /*4750*/  FFMA.FTZ R4, R99, c[0x0][0x2d0], -R2 ;  /* 0x0000b40063047a23 */ /* 0x002fc80000010802 */
[----:B------:R1:W-:Y:S01]  /*4760*/  MUFU.EX2 R251, R4 ;  /* 0x0000000400fb7308 */ /* 0x0003e20000000800 */
[----:B----4-:R-:W-:Y:S01]  /*4770*/  IMAD.MOV.U32 R75, RZ, RZ, R5 ;  /* 0x000000ffff4b7224 */ /* 0x010fe200078e0005 */
[----:B------:R-:W-:Y:S01]  /*4780*/  HMMA.16816.F32.BF16 R220, R16, R112, R8 ;  /* 0x0000007010dc723c */ /* 0x000fe20000041808 */
[----:B-1----:R-:W-:-:S06]  /*4790*/  FFMA.FTZ R4, R83, c[0x0][0x2d0], -R2 ;  /* 0x0000b40053047a23 */ /* 0x002fcc0000010802 */
[----:B------:R-:W-:Y:S01]  /*47a0*/  F2FP.BF16.PACK_AB R8, R93, R94 ;  /* 0x0000005e5d08723e */ /* 0x000fe200000010ff */
[----:B------:R-:W-:Y:S01]  /*47b0*/  IMAD.MOV.U32 R73, RZ, RZ, R6 ;  /* 0x000000ffff497224 */ /* 0x000fe200078e0006 */
[----:B------:R-:W-:Y:S01]  /*47c0*/  F2FP.BF16.PACK_AB R9, R75, R92 ;  /* 0x0000005c4b09723e */ /* 0x000fe200000010ff */
[----:B------:R1:W-:Y:S01]  /*47d0*/  MUFU.EX2 R249, R4 ;  /* 0x0000000400f97308 */ /* 0x0003e20000000800 */
[----:B------:R-:W-:Y:S01]  /*47e0*/  F2FP.BF16.PACK_AB R10, R84, R85 ;  /* 0x00000055540a723e */ /* 0x000fe200000010ff */
[----:B------:R-:W-:Y:S01]  /*47f0*/  LDSM.16.MT88.4 R80, [R3+0x8800] ;  /* 0x008800000350783b */ /* 0x000fe20000004200 */
[----:B-----5:R-:W-:Y:S01]  /*4800*/  F2FP.BF16.PACK_AB R11, R250, R252 ;  /* 0x000000fcfa0b723e */ /* 0x020fe200000010ff */
[----:B-1----:R-:W-:-:S04]  /*4810*/  FFMA.FTZ R4, R104, c[0x0][0x2d0], -R2 ;  /* 0x0000b40068047a23 */ /* 0x002fc80000010802 */
[----:B------:R1:W-:Y:S02]  /*4820*/  MUFU.EX2 R248, R4 ;  /* 0x0000000400f87308 */ /* 0x0003e40000000800 */
[C---:B---3--:R-:W-:Y:S08]  /*4830*/  HMMA.16816.F32.BF16 R60, R8.reuse, R44, R60 ;  /* 0x0000002c083c723c */ /* 0x048ff0000004183c */
[----:B------:R-:W-:Y:S01]  /*4840*/  HMMA.16816.F32.BF16 R48, R8, R46, R48 ;  /* 0x0000002e0830723c */ /* 0x000fe20000041830 */
[----:B------:R-:W3:Y:S01]  /*4850*/  LDSM.16.MT88.4 R44, [R3+0x2000] ;  /* 0x00200000032c783b */ /* 0x000ee20000004200 */
[----:B-1----:R-:W-:-:S04]  /*4860*/  FFMA.FTZ R4, R66, c[0x0][0x2d0], -R0 ;  /* 0x0000b40042047a23 */ /* 0x002fc80000010800 */
[----:B------:R1:W-:Y:S02]  /*4870*/  MUFU.EX2 R247, R4 ;  /* 0x0000000400f77308 */ /* 0x0003e40000000800 */
[----:B-1----:R-:W-:-:S06]  /*4880*/  FFMA.FTZ R4, R67, c[0x0][0x2d0], -R0 ;  /* 0x0000b40043047a23 */ /* 0x002fcc0000010800 */
[----:B------:R1:W4:Y:S01]  /*4890*/  MUFU.EX2 R246, R4 ;  /* 0x0000000400f67308 */ /* 0x0003220000000800 */
[----:B--2---:R-:W-:Y:S01]  /*48a0*/  HMMA.16816.F32.BF16 R132, R8, R28, R40 ;  /* 0x0000001c0884723c */ /* 0x004fe20000041828 */
[----:B------:R-:W-:Y:S01]  /*48b0*/  LDSM.16.MT88.4 R40, [R3+0x5000] ;  /* 0x005000000328783b */ /* 0x000fe20000004200 */
[----:B-1----:R-:W-:-:S05]  /*48c0*/  FFMA.FTZ R4, R97, c[0x0][0x2d0], -R0 ;  /* 0x0000b40061047a23 */ /* 0x002fca0000010800 */
[----:B------:R1:W-:Y:S01]  /*48d0*/  MUFU.EX2 R245, R4 ;  /* 0x0000000400f57308 */ /* 0x0003e20000000800 */
[----:B------:R-:W-:Y:S01]  /*48e0*/  HMMA.16816.F32.BF16 R64, R8, R30, R36 ;  /* 0x0000001e0840723c */ /* 0x000fe20000041824 */
[----:B------:R-:W2:Y:S01]  /*48f0*/  LDSM.16.MT88.4 R28, [R3+0x8000] ;  /* 0x00800000031c783b */ /* 0x000ea20000004200 */
[----:B-1----:R-:W-:-:S05]  /*4900*/  FFMA.FTZ R4, R98, c[0x0][0x2d0], -R0 ;  /* 0x0000b40062047a23 */ /* 0x002fca0000010800 */
[----:B------:R1:W5:Y:S02]  /*4910*/  MUFU.EX2 R244, R4 ;  /* 0x0000000400f47308 */ /* 0x0003640000000800 */
[----:B-1----:R-:W-:-:S06]  /*4920*/  FFMA.FTZ R4, R107, c[0x0][0x2d0], -R2 ;  /* 0x0000b4006b047a23 */ /* 0x002fcc0000010802 */
[----:B------:R1:W1:Y:S01]  /*4930*/  MUFU.EX2 R243, R4 ;  /* 0x0000000400f37308 */ /* 0x0002620000000800 */
[----:B------:R-:W-:Y:S01]  /*4940*/  HMMA.16816.F32.BF16 R36, R8, R52, R32 ;  /* 0x000000340824723c */ /* 0x000fe20000041820 */
[--C-:B-1----:R-:W-:Y:S02]  /*4950*/  FFMA.FTZ R4, R106, c[0x0][0x2d0], -R2.reuse ;  /* 0x0000b4006a047a23 */ /* 0x102fe40000010802 */
[----:B------:R-:W-:-:S04]  /*4960*/  FFMA.FTZ R2, R111, c[0x0][0x2d0], -R2 ;  /* 0x0000b4006f027a23 */ /* 0x000fc80000010802 */
[----:B------:R1:W-:Y:S01]  /*4970*/  MUFU.EX2 R241, R2 ;  /* 0x0000000200f17308 */ /* 0x0003e20000000800 */
[----:B------:R-:W-:Y:S01]  /*4980*/  HMMA.16816.F32.BF16 R32, R8, R54, R56 ;  /* 0x000000360820723c */ /* 0x000fe20000041838 */
[----:B----4-:R-:W-:Y:S01]  /*4990*/  F2FP.BF16.PACK_AB R5, R246, R247 ;  /* 0x000000f7f605723e */ /* 0x010fe200000010ff */
[----:B------:R-:W-:Y:S01]  /*49a0*/  IMAD.MOV.U32 R117, RZ, RZ, R217 ;  /* 0x000000ffff757224 */ /* 0x000fe200078e00d9 */
[----:B------:R-:W-:Y:S01]  /*49b0*/  F2FP.BF16.PACK_AB R6, R249, R251 ;  /* 0x000000fbf906723e */ /* 0x000fe200000010ff */
[----:B------:R-:W-:Y:S01]  /*49c0*/  LDSM.16.MT88.4 R52, [R212+0x3000] ;  /* 0x00300000d434783b */ /* 0x000fe20000004200 */
[----:B-----5:R-:W-:Y:S01]  /*49d0*/  F2FP.BF16.PACK_AB R7, R244, R245 ;  /* 0x000000f5f407723e */ /* 0x020fe200000010ff */
[--C-:B-1----:R-:W-:Y:S02]  /*49e0*/  FFMA.FTZ R2, R105, c[0x0][0x2d0], -R0.reuse ;  /* 0x0000b40069027a23 */ /* 0x102fe40000010800 */
[----:B------:R-:W1:Y:S02]  /*49f0*/  LDSM.16.MT88.4 R104, [R3+0x2800] ;  /* 0x002800000368783b */ /* 0x000e640000004200 */
[----:B------:R4:W-:Y:S08]  /*4a00*/  MUFU.EX2 R240, R2 ;  /* 0x0000000200f07308 */ /* 0x0009f00000000800 */
[----:B------:R5:W-:Y:S01]  /*4a10*/  MUFU.EX2 R242, R4 ;  /* 0x0000000400f27308 */ /* 0x000be20000000800 */
[----:B----4-:R-:W-:-:S07]  /*4a20*/  FFMA.FTZ R2, R110, c[0x0][0x2d0], -R0 ;  /* 0x0000b4006e027a23 */ /* 0x010fce0000010800 */
[----:B------:R4:W1:Y:S01]  /*4a30*/  MUFU.EX2 R219, R2 ;  /* 0x0000000200db7308 */ /* 0x0008620000000800 */
[----:B-----5:R-:W-:-:S07]  /*4a40*/  F2FP.BF16.PACK_AB R4, R116, R73 ;  /* 0x000000497404723e */ /* 0x020fce00000010ff */
[----:B---3--:R-:W-:Y:S01]  /*4a50*/  HMMA.16816.F32.BF16 R100, R4, R44, R60 ;  /* 0x0000002c0464723c */ /* 0x008fe2000004183c */
[--C-:B----4-:R-:W-:Y:S02]  /*4a60*/  FFMA.FTZ R2, R108, c[0x0][0x2d0], -R0.reuse ;  /* 0x0000b4006c027a23 */ /* 0x110fe40000010800 */
[----:B------:R-:W-:-:S05]  /*4a70*/  FFMA.FTZ R0, R109, c[0x0][0x2d0], -R0 ;  /* 0x0000b4006d007a23 */ /* 0x000fca0000010800 */
[C---:B------:R-:W-:Y:S01]  /*4a80*/  HMMA.16816.F32.BF16 R44, R4.reuse, R46, R48 ;  /* 0x0000002e042c723c */ /* 0x040fe20000041830 */
[----:B------:R-:W-:Y:S01]  /*4a90*/  MUFU.EX2 R218, R2 ;  /* 0x0000000200da7308 */ /* 0x000fe20000000800 */
[----:B------:R-:W-:Y:S01]  /*4aa0*/  F2FP.BF16.PACK_AB R96, R243, R248 ;  /* 0x000000f8f360723e */ /* 0x000fe200000010ff */
[----:B------:R-:W3:Y:S06]  /*4ab0*/  LDSM.16.MT88.4 R48, [R212+0x3800] ;  /* 0x00380000d430783b */ /* 0x000eec0000004200 */
[----:B------:R-:W4:Y:S01]  /*4ac0*/  MUFU.EX2 R217, R0 ;  /* 0x0000000000d97308 */ /* 0x000f220000000800 */
[----:B--2---:R-:W-:Y:S01]  /*4ad0*/  HMMA.16816.F32.BF16 R36, R4, R28, R36 ;  /* 0x0000001c0424723c */ /* 0x004fe20000041824 */
[----:B-1----:R-:W-:-:S02]  /*4ae0*/  F2FP.BF16.PACK_AB R97, R219, R240 ;  /* 0x000000f0db61723e */ /* 0x002fc400000010ff */
[----:B------:R-:W-:-:S05]  /*4af0*/  F2FP.BF16.PACK_AB R98, R241, R242 ;  /* 0x000000f2f162723e */ /* 0x000fca00000010ff */
[----:B------:R-:W-:Y:S01]  /*4b00*/  HMMA.16816.F32.BF16 R32, R4, R30, R32 ;  /* 0x0000001e0420723c */ /* 0x000fe20000041820 */
[----:B----4-:R-:W-:-:S07]  /*4b10*/  F2FP.BF16.PACK_AB R99, R217, R218 ;  /* 0x000000dad963723e */ /* 0x010fce00000010ff */
[----:B------:R-:W-:Y:S08]  /*4b20*/  HMMA.16816.F32.BF16 R132, R4, R40, R132 ;  /* 0x000000280484723c */ /* 0x000ff00000041884 */
[----:B------:R-:W-:Y:S08]  /*4b30*/  HMMA.16816.F32.BF16 R100, R96, R104, R100 ;  /* 0x000000686064723c */ /* 0x000ff00000041864 */
[----:B------:R-:W-:Y:S08]  /*4b40*/  HMMA.16816.F32.BF16 R40, R4, R42, R64 ;  /* 0x0000002a0428723c */ /* 0x000ff00000041840 */
[C---:B------:R-:W-:Y:S01]  /*4b50*/  HMMA.16816.F32.BF16 R104, R96.reuse, R106, R44 ;  /* 0x0000006a6068723c */ /* 0x040fe2000004182c */
[----:B------:R-:W1:Y:S07]  /*4b60*/  LDSM.16.MT88.4 R44, [R213+0x3000] ;  /* 0x00300000d52c783b */ /* 0x000e6e0000004200 */
[C---:B------:R-:W-:Y:S08]  /*4b70*/  HMMA.16816.F32.BF16 R76, R96.reuse, R80, R36 ;  /* 0x00000050604c723c */ /* 0x040ff00000041824 */
[----:B------:R-:W-:Y:S08]  /*4b80*/  HMMA.16816.F32.BF16 R80, R96, R82, R32 ;  /* 0x000000526050723c */ /* 0x000ff00000041820 */
[C---:B------:R-:W-:Y:S08]  /*4b90*/  HMMA.16816.F32.BF16 R32, R20.reuse, R52, RZ ;  /* 0x000000341420723c */ /* 0x040ff000000418ff */
[C---:B------:R-:W-:Y:S01]  /*4ba0*/  HMMA.16816.F32.BF16 R28, R20.reuse, R54, RZ ;  /* 0x00000036141c723c */ /* 0x040fe200000418ff */
[----:B------:R-:W2:Y:S07]  /*4bb0*/  LDSM.16.MT88.4 R52, [R24+0x3000] ;  /* 0x003000001834783b */ /* 0x000eae0000004200 */
[----:B------:R-:W-:Y:S08]  /*4bc0*/  HMMA.16816.F32.BF16 R36, R20, R118, RZ ;  /* 0x000000761424723c */ /* 0x000ff000000418ff */
[C---:B------:R-:W-:Y:S08]  /*4bd0*/  HMMA.16816.F32.BF16 R132, R96.reuse, R136, R132 ;  /* 0x000000886084723c */ /* 0x040ff00000041884 */
[----:B------:R-:W-:Y:S01]  /*4be0*/  HMMA.16816.F32.BF16 R136, R96, R138, R40 ;  /* 0x0000008a6088723c */ /* 0x000fe20000041828 */
[----:B------:R-:W4:Y:S07]  /*4bf0*/  LDSM.16.MT88.4 R40, [R213+0x3800] ;  /* 0x00380000d528783b */ /* 0x000f2e0000004200 */
[C---:B---3--:R-:W-:Y:S08]  /*4c00*/  HMMA.16816.F32.BF16 R68, R16.reuse, R48, R32 ;  /* 0x000000301044723c */ /* 0x048ff00000041820 */
[C---:B------:R-:W-:Y:S01]  /*4c10*/  HMMA.16816.F32.BF16 R128, R16.reuse, R50, R28 ;  /* 0x000000321080723c */ /* 0x040fe2000004181c */
[----:B------:R-:W3:Y:S07]  /*4c20*/  LDSM.16.MT88.4 R48, [R24+0x3800] ;  /* 0x003800001830783b */ /* 0x000eee0000004200 */
[----:B------:R-:W-:Y:S08]  /*4c30*/  HMMA.16816.F32.BF16 R60, R16, R114, R36 ;  /* 0x00000072103c723c */ /* 0x000ff00000041824 */
[C---:B-1----:R-:W-:Y:S08]  /*4c40*/  HMMA.16816.F32.BF16 R36, R20.reuse, R44, RZ ;  /* 0x0000002c1424723c */ /* 0x042ff000000418ff */
[----:B--2---:R-:W-:Y:S01]  /*4c50*/  HMMA.16816.F32.BF16 R28, R20, R52, RZ ;  /* 0x00000034141c723c */ /* 0x004fe200000418ff */
[----:B------:R-:W-:-:S07]  /*4c60*/  IMAD.MOV.U32 R74, RZ, RZ, R120 ;  /* 0x000000ffff4a7224 */ /* 0x000fce00078e0078 */
[----:B------:R-:W-:Y:S08]  /*4c70*/  HMMA.16816.F32.BF16 R32, R20, R46, RZ ;  /* 0x0000002e1420723c */ /* 0x000ff000000418ff */
[C---:B----4-:R-:W-:Y:S01]  /*4c80*/  HMMA.16816.F32.BF16 R120, R16.reuse, R40, R36 ;  /* 0x000000281078723c */ /* 0x050fe20000041824 */
[----:B------:R-:W1:Y:S07]  /*4c90*/  LDSM.16.MT88.4 R36, [R212+0x6000] ;  /* 0x00600000d424783b */ /* 0x000e6e0000004200 */
[----:B---3--:R-:W-:Y:S08]  /*4ca0*/  HMMA.16816.F32.BF16 R124, R16, R48, R28 ;  /* 0x00000030107c723c */ /* 0x008ff0000004181c */
[----:B------:R-:W-:Y:S08]  /*4cb0*/  HMMA.16816.F32.BF16 R28, R20, R54, RZ ;  /* 0x00000036141c723c */ /* 0x000ff000000418ff */
[C---:B------:R-:W-:Y:S01]  /*4cc0*/  HMMA.16816.F32.BF16 R44, R16.reuse, R42, R32 ;  /* 0x0000002a102c723c */ /* 0x040fe20000041820 */
[----:B------:R-:W2:Y:S11]  /*4cd0*/  LDSM.16.MT88.4 R32, [R212+0x6800] ;  /* 0x00680000d420783b */ /* 0x000eb60000004200 */
[----:B------:R-:W-:Y:S04]  /*4ce0*/  @!UPT UIADD3 URZ, URZ, URZ, URZ ;  /* 0x0000003f3f3ff290 */ /* 0x000fe8000fffe03f */
[----:B------:R-:W-:Y:S08]  /*4cf0*/  HMMA.16816.F32.BF16 R88, R16, R50, R28 ;  /* 0x000000321058723c */ /* 0x000ff0000004181c */
[----:B-1----:R-:W-:Y:S01]  /*4d00*/  HMMA.16816.F32.BF16 R28, R20, R36, RZ ;  /* 0x00000024141c723c */ /* 0x002fe200000418ff */
[----:B------:R-:W-:Y:S02]  /*4d10*/  FADD.FTZ R0, R143, R142 ;  /* 0x0000008e8f007221 */ /* 0x000fe40000010000 */
[----:B------:R-:W-:-:S02]  /*4d20*/  IMAD.MOV.U32 R142, RZ, RZ, R117 ;  /* 0x000000ffff8e7224 */ /* 0x000fc400078e0075 */
[----:B------:R-:W-:Y:S11]  /*4d30*/  IMAD.MOV.U32 R143, RZ, RZ, R116 ;  /* 0x000000ffff8f7224 */ /* 0x000ff600078e0074 */
[----:B------:R-:W-:Y:S08]  /*4d40*/  @!UPT UIADD3 URZ, URZ, URZ, URZ ;  /* 0x0000003f3f3ff290 */ /* 0x000ff0000fffe03f */
[----:B--2---:R-:W-:Y:S08]  /*4d50*/  HMMA.16816.F32.BF16 R116, R16, R32, R28 ;  /* 0x000000201074723c */ /* 0x004ff0000004181c */
[----:B------:R-:W-:Y:S01]  /*4d60*/  HMMA.16816.F32.BF16 R28, R20, R38, RZ ;  /* 0x00000026141c723c */ /* 0x000fe200000418ff */
[----:B------:R-:W1:Y:S11]  /*4d70*/  LDSM.16.MT88.4 R36, [R213+0x6000] ;  /* 0x00600000d524783b */ /* 0x000e760000004200 */
[----:B------:R-:W-:Y:S11]  /*4d80*/  @!UPT UIADD3 URZ, URZ, URZ, URZ ;  /* 0x0000003f3f3ff290 */ /* 0x000ff6000fffe03f */
[----:B------:R-:W-:Y:S01]  /*4d90*/  @!UPT UIADD3 URZ, URZ, URZ, URZ ;  /* 0x0000003f3f3ff290 */ /* 0x000fe2000fffe03f */
[----:B------:R-:W-:Y:S01]  /*4da0*/  HMMA.16816.F32.BF16 R112, R16, R34, R28 ;  /* 0x000000221070723c */ /* 0x000fe2000004181c */
[----:B------:R-:W2:Y:S07]  /*4db0*/  LDSM.16.MT88.4 R32, [R213+0x6800] ;  /* 0x00680000d520783b */ /* 0x000eae0000004200 */
[----:B-1----:R-:W-:Y:S11]  /*4dc0*/  HMMA.16816.F32.BF16 R28, R20, R36, RZ ;  /* 0x00000024141c723c */ /* 0x002ff600000418ff */
[----:B------:R-:W-:Y:S11]  /*4dd0*/  @!UPT UIADD3 URZ, URZ, URZ, URZ ;  /* 0x0000003f3f3ff290 */ /* 0x000ff6000fffe03f */
[----:B------:R-:W-:Y:S02]  /*4de0*/  @!UPT UIADD3 URZ, URZ, URZ, URZ ;  /* 0x0000003f3f3ff290 */ /* 0x000fe4000fffe03f */
[----:B--2---:R-:W-:Y:S08]  /*4df0*/  HMMA.16816.F32.BF16 R108, R16, R32, R28 ;  /* 0x00000020106c723c */ /* 0x004ff0000004181c */
[----:B------:R-:W-:Y:S01]  /*4e00*/  HMMA.16816.F32.BF16 R28, R20, R38, RZ ;  /* 0x00000026141c723c */ /* 0x000fe200000418ff */
[----:B------:R-:W-:Y:S02]  /*4e10*/  IMAD.MOV.U32 R65, RZ, RZ, R93 ;  /* 0x000000ffff417224 */ /* 0x000fe400078e005d */
[----:B------:R-:W-:-:S02]  /*4e20*/  IMAD.MOV.U32 R66, RZ, RZ, R92 ;  /* 0x000000ffff427224 */ /* 0x000fc400078e005c */
[----:B------:R-:W-:Y:S02]  /*4e30*/  IMAD.MOV.U32 R67, RZ, RZ, R94 ;  /* 0x000000ffff437224 */ /* 0x000fe400078e005e */
[----:B------:R-:W-:Y:S11]  /*4e40*/  IMAD.MOV.U32 R58, RZ, RZ, R95 ;  /* 0x000000ffff3a7224 */ /* 0x000ff600078e005f */
[----:B------:R-:W-:Y:S06]  /*4e50*/  @!UPT UIADD3 URZ, URZ, URZ, URZ ;  /* 0x0000003f3f3ff290 */ /* 0x000fec000fffe03f */
[----:B------:R-:W-:Y:S01]  /*4e60*/  HMMA.16816.F32.BF16 R92, R16, R34, R28 ;  /* 0x00000022105c723c */ /* 0x000fe2000004181c */
[----:B------:R-:W1:Y:S01]  /*4e70*/  LDSM.16.MT88.4 R28, [R24+0x6000] ;  /* 0x00600000181c783b */ /* 0x000e620000004200 */
[----:B------:R-:W-:-:S04]  /*4e80*/  FADD.FTZ R2, R149, R148 ;  /* 0x0000009495027221 */ /* 0x000fc80000010000 */
[----:B------:R-:W-:-:S04]  /*4e90*/  FADD.FTZ R2, R150, R2 ;  /* 0x0000000296027221 */ /* 0x000fc80000010000 */
[----:B------:R-:W-:Y:S01]  /*4ea0*/  FADD.FTZ R2, R202, R2 ;  /* 0x00000002ca027221 */ /* 0x000fe20000010000 */
[C---:B-1----:R-:W-:Y:S08]  /*4eb0*/  HMMA.16816.F32.BF16 R32, R20.reuse, R28, RZ ;  /* 0x0000001c1420723c */ /* 0x042ff000000418ff */
[----:B------:R-:W-:Y:S01]  /*4ec0*/  HMMA.16816.F32.BF16 R20, R20, R30, RZ ;  /* 0x0000001e1414723c */ /* 0x000fe200000418ff */
[----:B------:R-:W1:Y:S01]  /*4ed0*/  LDSM.16.MT88.4 R28, [R24+0x6800] ;  /* 0x00680000181c783b */ /* 0x000e620000004200 */
[----:B------:R-:W-:-:S04]  /*4ee0*/  FADD.FTZ R2, R201, R2 ;  /* 0x00000002c9027221 */ /* 0x000fc80000010000 */
[----:B------:R-:W-:-:S04]  /*4ef0*/  FADD.FTZ R2, R204, R2 ;  /* 0x00000002cc027221 */ /* 0x000fc80000010000 */
[----:B------:R-:W-:Y:S02]  /*4f00*/  FADD.FTZ R2, R205, R2 ;  /* 0x00000002cd027221 */ /* 0x000fe40000010000 */
[----:B------:R-:W-:Y:S02]  /*4f10*/  IMAD.MOV.U32 R56, RZ, RZ, R86 ;  /* 0x000000ffff387224 */ /* 0x000fe400078e0056 */
[----:B------:R-:W-:Y:S02]  /*4f20*/  FADD.FTZ R2, R206, R2 ;  /* 0x00000002ce027221 */ /* 0x000fe40000010000 */
[----:B------:R-:W-:Y:S02]  /*4f30*/  IMAD.MOV.U32 R57, RZ, RZ, R87 ;  /* 0x000000ffff397224 */ /* 0x000fe400078e0057 */
[----:B------:R-:W-:Y:S02]  /*4f40*/  IMAD.MOV.U32 R205, RZ, RZ, R84 ;  /* 0x000000ffffcd7224 */ /* 0x000fe400078e0054 */
[----:B------:R-:W-:-:S02]  /*4f50*/  IMAD.MOV.U32 R206, RZ, RZ, R85 ;  /* 0x000000ffffce7224 */ /* 0x000fc400078e0055 */
[C---:B-1----:R-:W-:Y:S08]  /*4f60*/  HMMA.16816.F32.BF16 R84, R16.reuse, R28, R32 ;  /* 0x0000001c1054723c */ /* 0x042ff00000041820 */
[----:B------:R-:W-:Y:S01]  /*4f70*/  HMMA.16816.F32.BF16 R32, R16, R30, R20 ;  /* 0x0000001e1020723c */ /* 0x000fe20000041814 */
[----:B------:R-:W1:Y:S01]  /*4f80*/  LDSM.16.MT88.4 R16, [R212+0x1000] ;  /* 0x00100000d410783b */ /* 0x000e620000004200 */
[----:B------:R-:W-:-:S02]  /*4f90*/  IMAD.MOV.U32 R64, RZ, RZ, R75 ;  /* 0x000000ffff407224 */ /* 0x000fc400078e004b */
[----:B------:R-:W-:Y:S01]  /*4fa0*/  IMAD.MOV.U32 R204, RZ, RZ, R73 ;  /* 0x000000ffffcc7224 */ /* 0x000fe200078e0049 */
[----:B------:R-:W2:Y:S01]  /*4fb0*/  LDSM.16.MT88.4 R20, [R213+0x1000] ;  /* 0x00100000d514783b */ /* 0x000ea20000004200 */
[----:B------:R-:W-:Y:S02]  /*4fc0*/  IMAD.MOV.U32 R59, RZ, RZ, R74 ;  /* 0x000000ffff3b7224 */ /* 0x000fe400078e004a */
[----:B------:R-:W-:-:S04]  /*4fd0*/  FADD.FTZ R0, R144, R0 ;  /* 0x0000000090007221 */ /* 0x000fc80000010000 */
[----:B------:R-:W-:-:S04]  /*4fe0*/  FADD.FTZ R0, R146, R0 ;  /* 0x0000000092007221 */ /* 0x000fc80000010000 */
[----:B------:R-:W-:Y:S01]  /*4ff0*/  FADD.FTZ R0, R145, R0 ;  /* 0x0000000091007221 */ /* 0x000fe20000010000 */
[----:B-1----:R-:W-:Y:S07]  /*5000*/  HMMA.16816.F32.BF16 R72, R12, R16, R236 ;  /* 0x000000100c48723c */ /* 0x002fee00000418ec */
[----:B------:R-:W-:Y:S02]  /*5010*/  IMAD.MOV.U32 R239, RZ, RZ, R64 ;  /* 0x000000ffffef7224 */ /* 0x000fe400078e0040 */
[----:B------:R-:W-:-:S02]  /*5020*/  IMAD.MOV.U32 R238, RZ, RZ, R65 ;  /* 0x000000ffffee7224 */ /* 0x000fc400078e0041 */
[----:B------:R-:W-:Y:S02]  /*5030*/  IMAD.MOV.U32 R237, RZ, RZ, R66 ;  /* 0x000000ffffed7224 */ /* 0x000fe400078e0042 */
[----:B------:R-:W-:Y:S02]  /*5040*/  IMAD.MOV.U32 R236, RZ, RZ, R67 ;  /* 0x000000ffffec7224 */ /* 0x000fe400078e0043 */
[----:B------:R-:W-:Y:S01]  /*5050*/  HMMA.16816.F32.BF16 R64, R12, R18, R232 ;  /* 0x000000120c40723c */ /* 0x000fe200000418e8 */
[----:B------:R-:W1:Y:S01]  /*5060*/  LDSM.16.MT88.4 R16, [R24+0x1000] ;  /* 0x001000001810783b */ /* 0x000e620000004200 */
[----:B------:R-:W-:-:S04]  /*5070*/  FADD.FTZ R0, R151, R0 ;  /* 0x0000000097007221 */ /* 0x000fc80000010000 */
[----:B------:R-:W-:-:S04]  /*5080*/  FADD.FTZ R0, R200, R0 ;  /* 0x00000000c8007221 */ /* 0x000fc80000010000 */
[----:B------:R-:W-:-:S04]  /*5090*/  FADD.FTZ R0, R203, R0 ;  /* 0x00000000cb007221 */ /* 0x000fc80000010000 */
[----:B------:R-:W-:Y:S01]  /*50a0*/  FADD.FTZ R0, R25, R0 ;  /* 0x0000000019007221 */ /* 0x000fe20000010000 */
[----:B--2---:R-:W-:Y:S01]  /*50b0*/  HMMA.16816.F32.BF16 R48, R12, R22, R224 ;  /* 0x000000160c30723c */ /* 0x004fe200000418e0 */
[----:B------:R-:W-:Y:S02]  /*50c0*/  IMAD.MOV.U32 R235, RZ, RZ, R56 ;  /* 0x000000ffffeb7224 */ /* 0x000fe400078e0038 */
[----:B------:R-:W-:Y:S02]  /*50d0*/  FADD.FTZ R3, R26, R0 ;  /* 0x000000001a037221 */ /* 0x000fe40000010000 */
[----:B------:R-:W-:Y:S02]  /*50e0*/  IMAD.MOV.U32 R234, RZ, RZ, R57 ;  /* 0x000000ffffea7224 */ /* 0x000fe400078e0039 */
[----:B------:R-:W-:Y:S02]  /*50f0*/  IMAD.MOV.U32 R233, RZ, RZ, R58 ;  /* 0x000000ffffe97224 */ /* 0x000fe400078e003a */
[----:B------:R-:W-:-:S02]  /*5100*/  IMAD.MOV.U32 R0, RZ, RZ, R59 ;  /* 0x000000ffff007224 */ /* 0x000fc400078e003b */
        /* <DEDUP_REMOVED lines=9> */
[----:B------:R-:W-:Y:S01]  /*51a0*/  HMMA.16816.F32.BF16 R44, R12, R18, R44 ;  /* 0x000000120c2c723c */ /* 0x000fe2000004182c */
[----:B------:R-:W1:Y:S01]  /*51b0*/  LDSM.16.MT88.4 R16, [R212+0x7000] ;  /* 0x00700000d410783b */ /* 0x000e620000004200 */
[----:B------:R-:W-:-:S04]  /*51c0*/  FADD.FTZ R2, R27, R2 ;  /* 0x000000021b027221 */ /* 0x000fc80000010000 */
[----:B------:R-:W-:Y:S02]  /*51d0*/  FADD.FTZ R2, R147, R2 ;  /* 0x0000000293027221 */ /* 0x000fe40000010000 */
        /* <DEDUP_REMOVED lines=11> */
[----:B------:R-:W1:Y:S04]  /*5290*/  LDSM.16.MT88.4 R16, [R213+0x1800] ;  /* 0x00180000d510783b */ /* 0x000e680000004200 */
[----:B------:R-:W3:Y:S03]  /*52a0*/  LDSM.16.MT88.4 R12, [R24+0x1800] ;  /* 0x00180000180c783b */ /* 0x000ee60000004200 */
        /* <DEDUP_REMOVED lines=20> */
[----:B------:R-:W-:Y:S01]  /*53f0*/  LDSM.16.MT88.4 R20, [R212+0x2000] ;  /* 0x00200000d414783b */ /* 0x000fe20000004200 */
[----:B------:R-:W-:-:S02]  /*5400*/  FADD.FTZ R0, R0, R2 ;  /* 0x0000000200007221 */ /* 0x000fc40000010000 */
[----:B------:R-:W-:Y:S01]  /*5410*/  FADD.FTZ R3, R233, R3 ;  /* 0x00000003e9037221 */ /* 0x000fe20000010000 */
[----:B------:R-:W-:Y:S03]  /*5420*/  LDSM.16.MT88.4 R144, [R212+0x2800] ;  /* 0x00280000d490783b */ /* 0x000fe60000004200 */
[C---:B-1----:R-:W-:Y:S08]  /*5430*/  HMMA.16816.F32.BF16 R32, R8.reuse, R16, R128 ;  /* 0x000000100820723c */ /* 0x042ff00000041880 */
[C---:B------:R-:W-:Y:S01]  /*5440*/  HMMA.16816.F32.BF16 R28, R8.reuse, R18, R124 ;  /* 0x00000012081c723c */ /* 0x040fe2000004187c */
[----:B------:R-:W-:Y:S07]  /*5450*/  LDSM.16.MT88.4 R16, [R213+0x2000] ;  /* 0x00200000d510783b */ /* 0x000fee0000004200 */
[C---:B---3--:R-:W-:Y:S01]  /*5460*/  HMMA.16816.F32.BF16 R128, R8.reuse, R12, R120 ;  /* 0x0000000c0880723c */ /* 0x048fe20000041878 */
[----:B------:R-:W-:Y:S07]  /*5470*/  LDSM.16.MT88.4 R120, [R24+0x2800] ;  /* 0x002800001878783b */ /* 0x000fee0000004200 */
[----:B------:R-:W-:Y:S01]  /*5480*/  HMMA.16816.F32.BF16 R92, R8, R14, R92 ;  /* 0x0000000e085c723c */ /* 0x000fe2000004185c */
[----:B------:R-:W1:Y:S04]  /*5490*/  LDSM.16.MT88.4 R12, [R24+0x2000] ;  /* 0x00200000180c783b */ /* 0x000e680000004200 */
[----:B------:R-:W2:Y:S03]  /*54a0*/  LDSM.16.MT88.4 R8, [R212+0x5000] ;  /* 0x00500000d408783b */ /* 0x000ea60000004200 */
[C---:B-1----:R-:W-:Y:S08]  /*54b0*/  HMMA.16816.F32.BF16 R88, R4.reuse, R14, R84 ;  /* 0x0000000e0458723c */ /* 0x042ff00000041854 */
[C---:B--2---:R-:W-:Y:S08]  /*54c0*/  HMMA.16816.F32.BF16 R124, R4.reuse, R8, R68 ;  /* 0x00000008047c723c */ /* 0x044ff00000041844 */
[C---:B------:R-:W-:Y:S01]  /*54d0*/  HMMA.16816.F32.BF16 R84, R4.reuse, R10, R60 ;  /* 0x0000000a0454723c */ /* 0x040fe2000004183c */
[----:B------:R-:W1:Y:S07]  /*54e0*/  LDSM.16.MT88.4 R8, [R213+0x8000] ;  /* 0x00800000d508783b */ /* 0x000e6e0000004200 */
[C---:B------:R-:W-:Y:S01]  /*54f0*/  HMMA.16816.F32.BF16 R116, R4.reuse, R12, R116 ;  /* 0x0000000c0474723c */ /* 0x040fe20000041874 */
[----:B------:R-:W2:Y:S07]  /*5500*/  LDSM.16.MT88.4 R12, [R212+0x8000] ;  /* 0x00800000d40c783b */ /* 0x000eae0000004200 */
[C---:B------:R-:W-:Y:S01]  /*5510*/  HMMA.16816.F32.BF16 R44, R4.reuse, R22, R112 ;  /* 0x00000016042c723c */ /* 0x040fe20000041870 */
[----:B------:R-:W-:Y:S07]  /*5520*/  LDSM.16.MT88.4 R112, [R213+0x2800] ;  /* 0x00280000d570783b */ /* 0x000fee0000004200 */
[----:B------:R-:W-:Y:S01]  /*5530*/  HMMA.16816.F32.BF16 R148, R4, R20, R148 ;  /* 0x000000140494723c */ /* 0x000fe20000041894 */
[----:B------:R-:W-:Y:S01]  /*5540*/  LDSM.16.MT88.4 R20, [R213+0x5000] ;  /* 0x00500000d514783b */ /* 0x000fe20000004200 */
[----:B------:R-:W-:-:S06]  /*5550*/  FADD.FTZ R2, R234, R0 ;  /* 0x00000000ea027221 */ /* 0x000fcc0000010000 */
[C---:B-1----:R-:W-:Y:S08]  /*5560*/  HMMA.16816.F32.BF16 R32, R4.reuse, R8, R32 ;  /* 0x000000080420723c */ /* 0x042ff00000041820 */
[----:B------:R-:W-:Y:S01]  /*5570*/  HMMA.16816.F32.BF16 R28, R4, R10, R28 ;  /* 0x0000000a041c723c */ /* 0x000fe2000004181c */
[----:B------:R-:W1:Y:S01]  /*5580*/  LDSM.16.MT88.4 R8, [R24+0x8000] ;  /* 0x008000001808783b */ /* 0x000e620000004200 */
[----:B------:R-:W-:-:S02]  /*5590*/  FADD.FTZ R0, R235, R3 ;  /* 0x00000003eb007221 */ /* 0x000fc40000010000 */
[----:B------:R-:W-:Y:S02]  /*55a0*/  FADD.FTZ R2, R236, R2 ;  /* 0x00000002ec027221 */ /* 0x000fe40000010000 */
[----:B------:R-:W-:Y:S02]  /*55b0*/  FADD.FTZ R0, R237, R0 ;  /* 0x00000000ed007221 */ /* 0x000fe40000010000 */
[----:B------:R-:W-:Y:S01]  /*55c0*/  HMMA.16816.F32.BF16 R108, R4, R16, R108 ;  /* 0x00000010046c723c */ /* 0x000fe2000004186c */
[----:B------:R-:W-:Y:S02]  /*55d0*/  FADD.FTZ R2, R238, R2 ;  /* 0x00000002ee027221 */ /* 0x000fe40000010000 */
[----:B------:R-:W-:-:S05]  /*55e0*/  FADD.FTZ R0, R239, R0 ;  /* 0x00000000ef007221 */ /* 0x000fca0000010000 */
[----:B------:R-:W-:Y:S01]  /*55f0*/  HMMA.16816.F32.BF16 R56, R4, R18, R56 ;  /* 0x000000120438723c */ /* 0x000fe20000041838 */
[----:B------:R-:W3:Y:S01]  /*5600*/  LDSM.16.MT88.4 R16, [R24+0x5000] ;  /* 0x005000001810783b */ /* 0x000ee20000004200 */
[----:B------:R-:W-:Y:S02]  /*5610*/  FADD.FTZ R2, R206, R2 ;  /* 0x00000002ce027221 */ /* 0x000fe40000010000 */
[----:B------:R-:W-:Y:S02]  /*5620*/  FADD.FTZ R0, R252, R0 ;  /* 0x00000000fc007221 */ /* 0x000fe40000010000 */
[----:B------:R-:W-:Y:S02]  /*5630*/  FADD.FTZ R2, R205, R2 ;  /* 0x00000002cd027221 */ /* 0x000fe40000010000 */
[----:B------:R-:W-:Y:S02]  /*5640*/  FADD.FTZ R0, R250, R0 ;  /* 0x00000000fa007221 */ /* 0x000fe40000010000 */
[----:B------:R-:W-:-:S02]  /*5650*/  FADD.FTZ R2, R204, R2 ;  /* 0x00000002cc027221 */ /* 0x000fc40000010000 */
[----:B------:R-:W-:Y:S02]  /*5660*/  FADD.FTZ R0, R247, R0 ;  /* 0x00000000f7007221 */ /* 0x000fe40000010000 */
[----:B------:R-:W-:Y:S01]  /*5670*/  FADD.FTZ R2, R143, R2 ;  /* 0x000000028f027221 */ /* 0x000fe20000010000 */
[----:B--2---:R-:W-:Y:S01]  /*5680*/  HMMA.16816.F32.BF16 R40, R4, R12, R40 ;  /* 0x0000000c0428723c */ /* 0x004fe20000041828 */
[----:B------:R-:W-:Y:S02]  /*5690*/  FADD.FTZ R0, R246, R0 ;  /* 0x00000000f6007221 */ /* 0x000fe40000010000 */
[----:B------:R-:W-:Y:S02]  /*56a0*/  FADD.FTZ R2, R251, R2 ;  /* 0x00000002fb027221 */ /* 0x000fe40000010000 */
[----:B------:R-:W-:-:S03]  /*56b0*/  FADD.FTZ R0, R245, R0 ;  /* 0x00000000f5007221 */ /* 0x000fc60000010000 */
[----:B------:R-:W-:Y:S01]  /*56c0*/  HMMA.16816.F32.BF16 R36, R4, R14, R36 ;  /* 0x0000000e0424723c */ /* 0x000fe20000041824 */
[----:B------:R-:W-:-:S07]  /*56d0*/  FADD.FTZ R2, R249, R2 ;  /* 0x00000002f9027221 */ /* 0x000fce0000010000 */
[----:B-1----:R-:W-:Y:S01]  /*56e0*/  HMMA.16816.F32.BF16 R12, R4, R8, R128 ;  /* 0x00000008040c723c */ /* 0x002fe20000041880 */
[----:B------:R-:W1:Y:S01]  /*56f0*/  LDSM.16.MT88.4 R128, [R212+0x5800] ;  /* 0x00580000d480783b */ /* 0x000e620000004200 */
[----:B------:R-:W-:-:S06]  /*5700*/  FADD.FTZ R0, R244, R0 ;  /* 0x00000000f4007221 */ /* 0x000fcc0000010000 */
[----:B------:R-:W-:Y:S08]  /*5710*/  HMMA.16816.F32.BF16 R108, R96, R112, R108 ;  /* 0x00000070606c723c */ /* 0x000ff0000004186c */
[----:B------:R-:W-:Y:S01]  /*5720*/  HMMA.16816.F32.BF16 R68, R4, R20, R72 ;  /* 0x000000140444723c */ /* 0x000fe20000041848 */
[----:B------:R-:W-:Y:S07]  /*5730*/  LDSM.16.MT88.4 R72, [R212+0x8800] ;  /* 0x00880000d448783b */ /* 0x000fee0000004200 */
[C---:B------:R-:W-:Y:S01]  /*5740*/  HMMA.16816.F32.BF16 R112, R96.reuse, R114, R56 ;  /* 0x000000726070723c */ /* 0x040fe20000041838 */
[----:B------:R-:W2:Y:S07]  /*5750*/  LDSM.16.MT88.4 R56, [R213+0x5800] ;  /* 0x00580000d538783b */ /* 0x000eae0000004200 */
[----:B------:R-:W-:Y:S01]  /*5760*/  HMMA.16816.F32.BF16 R116, R96, R120, R116 ;  /* 0x000000786074723c */ /* 0x000fe20000041874 */
[----:B------:R-:W-:-:S07]  /*5770*/  FADD.FTZ R3, R248, R2 ;  /* 0x00000002f8037221 */ /* 0x000fce0000010000 */
[----:B------:R-:W-:Y:S01]  /*5780*/  HMMA.16816.F32.BF16 R20, R4, R22, R64 ;  /* 0x000000160414723c */ /* 0x000fe20000041840 */
[----:B------:R-:W4:Y:S04]  /*5790*/  LDSM.16.MT88.4 R64, [R24+0x5800] ;  /* 0x005800001840783b */ /* 0x000f280000004200 */
[----:B------:R-:W-:Y:S03]  /*57a0*/  LDSM.16.MT88.4 R24, [R24+0x8800] ;  /* 0x008800001818783b */ /* 0x000fe60000004200 */
[----:B------:R-:W-:Y:S01]  /*57b0*/  HMMA.16816.F32.BF16 R120, R96, R122, R88 ;  /* 0x0000007a6078723c */ /* 0x000fe20000041858 */
[----:B------:R-:W5:Y:S01]  /*57c0*/  LDSM.16.MT88.4 R88, [R213+0x8800] ;  /* 0x00880000d558783b */ /* 0x000f620000004200 */
[----:B------:R-:W-:-:S02]  /*57d0*/  FADD.FTZ R2, R240, R0 ;  /* 0x00000000f0027221 */ /* 0x000fc40000010000 */
[----:B------:R-:W-:Y:S02]  /*57e0*/  FADD.FTZ R3, R243, R3 ;  /* 0x00000003f3037221 */ /* 0x000fe40000010000 */
[----:B------:R-:W-:Y:S02]  /*57f0*/  FADD.FTZ R2, R219, R2 ;  /* 0x00000002db027221 */ /* 0x000fe40000010000 */
[----:B---3--:R-:W-:Y:S01]  /*5800*/  HMMA.16816.F32.BF16 R60, R4, R16, R52 ;  /* 0x00000010043c723c */ /* 0x008fe20000041834 */
[----:B------:R-:W-:Y:S02]  /*5810*/  FADD.FTZ R3, R242, R3 ;  /* 0x00000003f2037221 */ /* 0x000fe40000010000 */
[----:B------:R-:W-:Y:S02]  /*5820*/  FADD.FTZ R2, R218, R2 ;  /* 0x00000002da027221 */ /* 0x000fe40000010000 */
[----:B------:R-:W-:-:S03]  /*5830*/  FADD.FTZ R3, R241, R3 ;  /* 0x00000003f1037221 */ /* 0x000fc60000010000 */
[----:B------:R-:W-:Y:S01]  /*5840*/  HMMA.16816.F32.BF16 R48, R4, R18, R48 ;  /* 0x000000120430723c */ /* 0x000fe20000041830 */
[----:B------:R-:W-:-:S07]  /*5850*/  FADD.FTZ R2, R217, R2 ;  /* 0x00000002d9027221 */ /* 0x000fce0000010000 */
[----:B------:R-:W-:Y:S01]  /*5860*/  HMMA.16816.F32.BF16 R4, R4, R10, R92 ;  /* 0x0000000a0404723c */ /* 0x000fe2000004185c */
[----:B------:R3:W-:Y:S01]  /*5870*/  STL [R1+0xc], R2 ;  /* 0x00000c0201007387 */ /* 0x0007e20000100800 */
[----:B------:R-:W-:-:S03]  /*5880*/  IADD3 R0, R207, -0x3, RZ ;  /* 0xfffffffdcf007810 */ /* 0x000fc60007ffe0ff */
[----:B------:R3:W-:Y:S01]  /*5890*/  STL [R1+0x8], R3 ;  /* 0x0000080301007387 */ /* 0x0007e20000100800 */
[----:B------:R-:W-:Y:S02]  /*58a0*/  ISETP.GE.AND P0, PT, R0, R142, PT ;  /* 0x0000008e0000720c */ /* 0x000fe40003f06270 */
[C---:B-1----:R-:W-:Y:S01]  /*58b0*/  HMMA.16816.F32.BF16 R124, R96.reuse, R128, R124 ;  /* 0x00000080607c723c */ /* 0x042fe2000004187c */
[----:B------:R-:W-:Y:S07]  /*58c0*/  BSSY B0, `(.L_x_2072) ;  /* 0x000003a000007945 */ /* 0x000fee0003800000 */
[C---:B------:R-:W-:Y:S08]  /*58d0*/  HMMA.16816.F32.BF16 R128, R96.reuse, R130, R84 ;  /* 0x000000826080723c */ /* 0x040ff00000041854 */
[C---:B--2---:R-:W-:Y:S08]  /*58e0*/  HMMA.16816.F32.BF16 R52, R96.reuse, R56, R68 ;  /* 0x000000386034723c */ /* 0x044ff00000041844 */
        /* <DEDUP_REMOVED lines=10> */
[----:B------:R-:W-:Y:S01]  /*5990*/  HMMA.16816.F32.BF16 R96, R96, R26, R4 ;  /* 0x0000001a6060723c */ /* 0x000fe20000041804 */
[----:B------:R-:W-:Y:S07]  /*59a0*/  @!UPT UIADD3 URZ, URZ, URZ, URZ ;  /* 0x0000003f3f3ff290 */ /* 0x000fee000fffe03f */
[----:B------:R-:W-:Y:S11]  /*59b0*/  @!P0 BRA `(.L_x_2073) ;  /* 0x000002a000008947 */ /* 0x000ff60003800000 */
[----:B---3--:R-:W2:Y:S04]  /*59c0*/  LDL.LU.64 R234, [R1+0x68] ;  /* 0x0000680001ea7983 */ /* 0x008ea80000300a00 */
[----:B------:R-:W3:Y:S04]  /*59d0*/  LDL.64 R238, [R1+0x18] ;  /* 0x0000180001ee7983 */ /* 0x000ee80000100a00 */
[----:B------:R-:W4:Y:S04]  /*59e0*/  LDL R205, [R1+0x20] ;  /* 0x0000200001cd7983 */ /* 0x000f280000100800 */
[----:B------:R-:W5:Y:S04]  /*59f0*/  LDL R204, [R1+0x14] ;  /* 0x0000140001cc7983 */ /* 0x000f680000100800 */
[----:B------:R-:W5:Y:S01]  /*5a00*/  LDL R143, [R1+0x24] ;  /* 0x00002400018f7983 */ /* 0x000f620000100800 */
[----:B------:R-:W-:Y:S01]  /*5a10*/  SHF.R.S32.HI R2, RZ, 0x1f, R0 ;  /* 0x0000001fff027819 */ /* 0x000fe20000011400 */
[----:B------:R-:W-:-:S04]  /*5a20*/  IMAD.WIDE.U32 R4, R0, c[0x0][0x1e0], RZ ;  /* 0x0000780000047a25 */ /* 0x000fc800078e00ff */
[----:B------:R-:W-:Y:S02]  /*5a30*/  IMAD R2, R2, c[0x0][0x1e0], RZ ;  /* 0x0000780002027a24 */ /* 0x000fe400078e02ff */
[----:B------:R-:W-:Y:S02]  /*5a40*/  IMAD.MOV.U32 R206, RZ, RZ, c[0x0][0x1e0] ;  /* 0x00007800ffce7624 */ /* 0x000fe400078e00ff */
[----:B------:R-:W-:Y:S02]  /*5a50*/  IMAD R0, R0, c[0x0][0x1e4], R2 ;  /* 0x0000790000007a24 */ /* 0x000fe400078e0202 */
[----:B------:R-:W-:Y:S02]  /*5a60*/  IMAD.MOV.U32 R237, RZ, RZ, 0x6 ;  /* 0x00000006ffed7424 */ /* 0x000fe400078e00ff */
[----:B------:R-:W-:Y:S02]  /*5a70*/  IMAD.IADD R0, R5, 0x1, R0 ;  /* 0x0000000105007824 */ /* 0x000fe400078e0200 */
[C---:B------:R-:W-:Y:S01]  /*5a80*/  IMAD.SHL.U32 R6, R206.reuse, 0x40, RZ ;  /* 0x00000040ce067824 */ /* 0x040fe200078e00ff */
[----:B------:R-:W-:Y:S01]  /*5a90*/  SHF.L.U64.HI R7, R206, R237, c[0x0][0x1e4] ;  /* 0x00007900ce077619 */ /* 0x000fe200000102ed */
[----:B------:R-:W-:-:S02]  /*5aa0*/  IMAD R0, R0, 0x60, RZ ;  /* 0x0000006000007824 */ /* 0x000fc400078e02ff */
[----:B--2---:R-:W-:-:S04]  /*5ab0*/  IMAD.WIDE.U32 R4, R4, 0x60, R234 ;  /* 0x0000006004047825 */ /* 0x004fc800078e00ea */
[----:B------:R-:W-:Y:S01]  /*5ac0*/  IMAD.IADD R0, R5, 0x1, R0 ;  /* 0x0000000105007824 */ /* 0x000fe200078e0200 */
[----:B------:R-:W-:Y:S02]  /*5ad0*/  LEA R2, P4, R4, c[0x0][0x1c8], 0x1 ;  /* 0x0000720004027a11 */ /* 0x000fe400078808ff */
[----:B---3--:R-:W-:Y:S02]  /*5ae0*/  ISETP.GE.AND P3, PT, R238, c[0x0][0x1d4], PT ;  /* 0x00007500ee007a0c */ /* 0x008fe40003f66270 */
[----:B----4-:R-:W-:Y:S02]  /*5af0*/  ISETP.GE.AND P1, PT, R205, c[0x0][0x1d4], PT ;  /* 0x00007500cd007a0c */ /* 0x010fe40003f26270 */
[----:B------:R-:W-:Y:S02]  /*5b00*/  LEA.HI.X R3, R4, c[0x0][0x1cc], R0, 0x1, P4 ;  /* 0x0000730004037a11 */ /* 0x000fe400020f0c00 */
[----:B-----5:R-:W-:Y:S02]  /*5b10*/  ISETP.GE.AND P0, PT, R204, c[0x0][0x1d4], PT ;  /* 0x00007500cc007a0c */ /* 0x020fe40003f06270 */
[----:B------:R-:W-:-:S02]  /*5b20*/  IADD3 R10, P6, P5, R6, 0x80, R2 ;  /* 0x00000080060a7810 */ /* 0x000fc40007dde002 */
[-C--:B------:R-:W-:Y:S02]  /*5b30*/  IADD3 R4, P4, R2, R6.reuse, RZ ;  /* 0x0000000602047210 */ /* 0x080fe40007f9e0ff */
        /* <DEDUP_REMOVED lines=18> */
.L_x_2073:
[----:B---3--:R-:W-:Y:S05]  /*5c60*/  BSYNC B0 ;  /* 0x0000000000007941 */ /* 0x008fea0003800000 */
.L_x_2072:
[----:B------:R-:W2:Y:S01]  /*5c70*/  LDL R0, [R1+0x64] ;  /* 0x0000640001007983 */ /* 0x000ea20000100800 */
[----:B-1----:R-:W-:Y:S01]  /*5c80*/  IMAD.MOV.U32 R3, RZ, RZ, c[0x0][0x168] ;  /* 0x00005a00ff037624 */ /* 0x002fe200078e00ff */
[----:B------:R-:W-:Y:S01]  /*5c90*/  IADD3 R217, R207, -0x2, RZ ;  /* 0xfffffffecfd97810 */ /* 0x000fe20007ffe0ff */
[----:B------:R-:W-:Y:S01]  /*5ca0*/  IMAD.MOV.U32 R206, RZ, RZ, 0x1 ;  /* 0x00000001ffce7424 */ /* 0x000fe200078e00ff */
[----:B------:R-:W0:Y:S01]  /*5cb0*/  LDGDEPBAR ;  /* 0x00000000000079af */ /* 0x000e220000000000 */
[----:B--2---:R-:W-:-:S05]  /*5cc0*/  @P2 IMAD.HI.U32 R2, R0, c[0x0][0x2c8], RZ ;  /* 0x0000b20000022a27 */ /* 0x004fca00078e00ff */
[----:B------:R-:W-:-:S04]  /*5cd0*/  @P2 SHF.R.U32.HI R0, RZ, c[0x0][0x2cc], R2 ;  /* 0x0000b300ff002a19 */ /* 0x000fc80000011602 */
[----:B------:R-:W-:-:S05]  /*5ce0*/  IADD3 R0, R0, c[0x0][0x1d0], -R3 ;  /* 0x0000740000007a10 */ /* 0x000fca0007ffe803 */
[----:B------:R-:W-:-:S05]  /*5cf0*/  IMAD.HI R0, R0, 0x2aaaaaab, RZ ;  /* 0x2aaaaaab00007827 */ /* 0x000fca00078e02ff */
[----:B------:R-:W-:-:S04]  /*5d00*/  SHF.R.U32.HI R2, RZ, 0x1f, R0 ;  /* 0x0000001fff027819 */ /* 0x000fc80000011600 */
[----:B------:R-:W-:-:S04]  /*5d10*/  LEA.HI.SX32 R0, R0, R2, 0x1c ;  /* 0x0000000200007211 */ /* 0x000fc800078fe2ff */
[----:B------:R-:W-:-:S04]  /*5d20*/  IMNMX R3, R142, R0, !PT ;  /* 0x000000008e037217 */ /* 0x000fc80007800200 */
[----:B------:R-:W-:Y:S01]  /*5d30*/  ISETP.GE.AND P0, PT, R217, R3, PT ;  /* 0x00000003d900720c */ /* 0x000fe20003f06270 */
[----:B------:R1:W-:Y:S04]  /*5d40*/  STL [R1+0x28], R3 ;  /* 0x0000280301007387 */ /* 0x0003e80000100800 */
[----:B------:R1:W-:Y:S08]  /*5d50*/  STL [R1+0x4], RZ ;  /* 0x000004ff01007387 */ /* 0x0003f00000100800 */
[----:B------:R-:W-:Y:S05]  /*5d60*/  @!P0 BRA `(.L_x_2074) ;  /* 0x0000415000008947 */ /* 0x000fea0003800000 */
[----:B------:R-:W2:Y:S01]  /*5d70*/  LDL R4, [R1+0x3c] ;  /* 0x00003c0001047983 */ /* 0x000ea20000100800 */
[----:B-1----:R-:W-:-:S02]  /*5d80*/  MOV R3, R140 ;  /* 0x0000008c00037202 */ /* 0x002fc40000000f00 */
[----:B------:R-:W-:Y:S01]  /*5d90*/  MOV R2, R141 ;  /* 0x0000008d00027202 */ /* 0x000fe20000000f00 */
[----:B------:R1:W-:Y:S01]  /*5da0*/  STL [R1], R217 ;  /* 0x000000d901007387 */ /* 0x0003e20000100800 */
[----:B------:R-:W-:-:S03]  /*5db0*/  MOV R206, 0x1 ;  /* 0x0000000100ce7802 */ /* 0x000fc60000000f00 */
[----:B------:R1:W-:Y:S01]  /*5dc0*/  STL [R1+0x4], RZ ;  /* 0x000004ff01007387 */ /* 0x0003e20000100800 */
[----:B--2---:R-:W-:-:S05]  /*5dd0*/  @P2 IMAD.HI.U32 R0, R4, c[0x0][0x2c8], RZ ;  /* 0x0000b20004002a27 */ /* 0x004fca00078e00ff */
[----:B------:R-:W-:-:S05]  /*5de0*/  @P2 SHF.R.U32.HI R0, RZ, c[0x0][0x2cc], R0 ;  /* 0x0000b300ff002a19 */ /* 0x000fca0000011600 */
[----:B------:R1:W-:Y:S02]  /*5df0*/  @P2 STL [R1+0x2c], R0 ;  /* 0x00002c0001002387 */ /* 0x0003e40000100800 */
.L_x_2075:
[----:B------:R-:W-:Y:S04]  /*5e00*/  DEPBAR.LE SB0, 0x2 ;  /* 0x000080800000791a */ /* 0x000fe80000000000 */
[----:B------:R-:W-:Y:S01]  /*5e10*/  WARPSYNC 0xffffffff ;  /* 0xffffffff00007948 */ /* 0x000fe20003800000 */
[----:B------:R-:W-:Y:S01]  /*5e20*/  BAR.SYNC.DEFER_BLOCKING 0x0 ;  /* 0x0000000000007b1d */ /* 0x000fe20000010000 */
[----:B------:R-:W-:Y:S05]  /*5e30*/  IMAD R204, R206, 0x9000, RZ ;  /* 0x00009000cecc7824 */ /* 0x000fea00078e02ff */
[----:B-1----:R-:W-:Y:S04]  /*5e40*/  IADD3 R0, R211, R204, RZ ;  /* 0x000000ccd3007210 */ /* 0x002fe80007ffe0ff */
[-C--:B------:R-:W-:Y:S01]  /*5e50*/  IADD3 R200, R210, R0.reuse, RZ ;  /* 0x00000000d2c87210 */ /* 0x080fe20007ffe0ff */
[----:B------:R-:W1:Y:S08]  /*5e60*/  LDSM.16.M88.4 R8, [R0] ;  /* 0x000000000008783b */ /* 0x000e700000000200 */
[----:B------:R-:W2:Y:S08]  /*5e70*/  LDSM.16.M88.4 R16, [R0+0x800] ;  /* 0x000800000010783b */ /* 0x000eb00000000200 */
[----:B------:R-:W3:Y:S08]  /*5e80*/  LDSM.16.M88.4 R24, [R0+0x1000] ;  /* 0x001000000018783b */ /* 0x000ef00000000200 */
[----:B------:R-:W4:Y:S06]  /*5e90*/  LDL.64 R218, [R1+0x40] ;  /* 0x0000400001da7983 */ /* 0x000f2c0000100a00 */
[----:B------:R-:W5:Y:S08]  /*5ea0*/  LDSM.16.M88.4 R32, [R0+0x1800] ;  /* 0x001800000020783b */ /* 0x000f700000000200 */
[----:B------:R-:W4:Y:S01]  /*5eb0*/  LDL R203, [R1+0x50] ;  /* 0x0000500001cb7983 */ /* 0x000f220000100800 */
[C---:B-1----:R-:W-:Y:S03]  /*5ec0*/  HMMA.16816.F32.BF16 R4, R152.reuse, R8, RZ ;  /* 0x000000089804723c */ /* 0x042fe600000418ff */
[----:B------:R-:W1:Y:S05]  /*5ed0*/  LDSM.16.M88.4 R40, [R0+0x2000] ;  /* 0x002000000028783b */ /* 0x000e6a0000000200 */
[C---:B------:R-:W-:Y:S03]  /*5ee0*/  HMMA.16816.F32.BF16 R8, R152.reuse, R10, RZ ;  /* 0x0000000a9808723c */ /* 0x040fe600000418ff */
[----:B------:R-:W4:Y:S04]  /*5ef0*/  LDL R202, [R1+0x34] ;  /* 0x0000340001ca7983 */ /* 0x000f280000100800 */
[----:B------:R-:W4:Y:S01]  /*5f00*/  LDL R221, [R1+0x10] ;  /* 0x0000100001dd7983 */ /* 0x000f220000100800 */
[C---:B--2---:R-:W-:Y:S03]  /*5f10*/  HMMA.16816.F32.BF16 R12, R152.reuse, R16, RZ ;  /* 0x00000010980c723c */ /* 0x044fe600000418ff */
[----:B------:R-:W2:Y:S04]  /*5f20*/  LDL R225, [R1+0x14] ;  /* 0x0000140001e17983 */ /* 0x000ea80000100800 */
[----:B------:R-:W2:Y:S01]  /*5f30*/  LDL R229, [R1+0x20] ;  /* 0x0000200001e57983 */ /* 0x000ea20000100800 */
[C---:B------:R-:W-:Y:S03]  /*5f40*/  HMMA.16816.F32.BF16 R16, R152.reuse, R18, RZ ;  /* 0x000000129810723c */ /* 0x040fe600000418ff */
[----:B------:R-:W2:Y:S04]  /*5f50*/  LDL.LU R228, [R1+0x4] ;  /* 0x0000040001e47983 */ /* 0x000ea80000300800 */
[----:B------:R-:W2:Y:S01]  /*5f60*/  LDL.64 R226, [R1+0x18] ;  /* 0x0000180001e27983 */ /* 0x000ea20000100a00 */
[C---:B---3--:R-:W-:Y:S05]  /*5f70*/  HMMA.16816.F32.BF16 R20, R152.reuse, R24, RZ ;  /* 0x000000189814723c */ /* 0x048fea00000418ff */
[----:B------:R-:W4:Y:S03]  /*5f80*/  LDL.LU R217, [R1] ;  /* 0x0000000001d97983 */ /* 0x000f260000300800 */
[C---:B------:R-:W-:Y:S01]  /*5f90*/  HMMA.16816.F32.BF16 R24, R152.reuse, R26, RZ ;  /* 0x0000001a9818723c */ /* 0x040fe200000418ff */
[----:B------:R-:W3:Y:S07]  /*5fa0*/  LDSM.16.M88.4 R48, [R0+0x2800] ;  /* 0x002800000030783b */ /* 0x000eee0000000200 */
[C---:B-----5:R-:W-:Y:S01]  /*5fb0*/  HMMA.16816.F32.BF16 R28, R152.reuse, R32, RZ ;  /* 0x00000020981c723c */ /* 0x060fe200000418ff */
[----:B------:R-:W5:Y:S07]  /*5fc0*/  LDSM.16.M88.4 R140, [R200] ;  /* 0x00000000c88c783b */ /* 0x000f6e0000000200 */
[C---:B------:R-:W-:Y:S01]  /*5fd0*/  HMMA.16816.F32.BF16 R32, R152.reuse, R34, RZ ;  /* 0x000000229820723c */ /* 0x040fe200000418ff */
[----:B------:R-:W2:Y:S07]  /*5fe0*/  LDL R207, [R1+0x38] ;  /* 0x0000380001cf7983 */ /* 0x000eae0000100800 */
[C---:B-1----:R-:W-:Y:S08]  /*5ff0*/  HMMA.16816.F32.BF16 R36, R152.reuse, R40, RZ ;  /* 0x000000289824723c */ /* 0x042ff000000418ff */
[C---:B------:R-:W-:Y:S08]  /*6000*/  HMMA.16816.F32.BF16 R40, R152.reuse, R42, RZ ;  /* 0x0000002a9828723c */ /* 0x040ff000000418ff */
[C---:B---3--:R-:W-:Y:S08]  /*6010*/  HMMA.16816.F32.BF16 R44, R152.reuse, R48, RZ ;  /* 0x00000030982c723c */ /* 0x048ff000000418ff */
[----:B------:R-:W-:Y:S08]  /*6020*/  HMMA.16816.F32.BF16 R48, R152, R50, RZ ;  /* 0x000000329830723c */ /* 0x000ff000000418ff */
[C---:B-----5:R-:W-:Y:S08]  /*6030*/  HMMA.16816.F32.BF16 R4, R156.reuse, R140, R4 ;  /* 0x0000008c9c04723c */ /* 0x060ff00000041804 */
[C---:B------:R-:W-:Y:S01]  /*6040*/  HMMA.16816.F32.BF16 R8, R156.reuse, R142, R8 ;  /* 0x0000008e9c08723c */ /* 0x040fe20000041808 */
[----:B------:R-:W1:Y:S07]  /*6050*/  LDSM.16.M88.4 R140, [R200+0x800] ;  /* 0x00080000c88c783b */ /* 0x000e6e0000000200 */
[C---:B-1----:R-:W-:Y:S08]  /*6060*/  HMMA.16816.F32.BF16 R12, R156.reuse, R140, R12 ;  /* 0x0000008c9c0c723c */ /* 0x042ff0000004180c */
        /* <DEDUP_REMOVED lines=10> */
[----:B------:R-:W1:Y:S02]  /*6110*/  LDSM.16.M88.4 R140, [R200+0x2800] ;  /* 0x00280000c88c783b */ /* 0x000e640000000200 */
[----:B----4-:R-:W-:Y:S02]  /*6120*/  ISETP.GE.AND P5, PT, R221, R217, PT ;  /* 0x000000d9dd00720c */ /* 0x010fe40003fa6270 */
[----:B------:R-:W-:Y:S03]  /*6130*/  IADD3 R222, R217, -0x1, RZ ;  /* 0xffffffffd9de7810 */ /* 0x000fe60007ffe0ff */
[C---:B-1----:R-:W-:Y:S08]  /*6140*/  HMMA.16816.F32.BF16 R44, R156.reuse, R140, R44 ;  /* 0x0000008c9c2c723c */ /* 0x042ff0000004182c */
[----:B------:R-:W-:Y:S01]  /*6150*/  @!P5 SHF.R.S32.HI R201, RZ, 0x1f, R222 ;  /* 0x0000001fffc9d819 */ /* 0x000fe200000114de */
[----:B------:R-:W-:Y:S03]  /*6160*/  HMMA.16816.F32.BF16 R48, R156, R142, R48 ;  /* 0x0000008e9c30723c */ /* 0x000fe60000041830 */
[----:B--2---:R-:W-:Y:S01]  /*6170*/  @!P5 ISETP.GE.AND P3, PT, R226, c[0x0][0x1d4], PT ;  /* 0x00007500e200da0c */ /* 0x004fe20003f66270 */
[----:B------:R-:W-:Y:S01]  /*6180*/  @!P5 IMAD R201, R201, c[0x0][0x208], RZ ;  /* 0x00008200c9c9da24 */ /* 0x000fe200078e02ff */
[----:B------:R-:W-:Y:S01]  /*6190*/  @!P5 ISETP.GE.AND P1, PT, R229, c[0x0][0x1d4], PT ;  /* 0x00007500e500da0c */ /* 0x000fe20003f26270 */
[C---:B------:R-:W-:Y:S01]  /*61a0*/  @!P5 IMAD.WIDE.U32 R140, R222.reuse, c[0x0][0x208], RZ ;  /* 0x00008200de8cda25 */ /* 0x040fe200078e00ff */
[----:B------:R-:W-:Y:S05]  /*61b0*/  @!P5 ISETP.GE.AND P0, PT, R225, c[0x0][0x1d4], PT ;  /* 0x00007500e100da0c */ /* 0x000fea0003f06270 */
[----:B------:R-:W-:Y:S01]  /*61c0*/  @!P5 IMAD R142, R222, c[0x0][0x20c], R201 ;  /* 0x00008300de8eda24 */ /* 0x000fe200078e02c9 */
[----:B------:R-:W-:Y:S01]  /*61d0*/  IADD3 R201, R208, R0, RZ ;  /* 0x00000000d0c97210 */ /* 0x000fe20007ffe0ff */
[----:B------:R-:W-:Y:S02]  /*61e0*/  @!P5 IMAD.MOV.U32 R143, RZ, RZ, R203 ;  /* 0x000000ffff8fd224 */ /* 0x000fe400078e00cb */
[----:B------:R-:W-:Y:S01]  /*61f0*/  @!P5 IMAD.IADD R141, R141, 0x1, R142 ;  /* 0x000000018d8dd824 */ /* 0x000fe200078e028e */
[----:B------:R-:W-:Y:S01]  /*6200*/  @!P5 MOV R142, R218 ;  /* 0x000000da008ed202 */ /* 0x000fe20000000f00 */
[----:B------:R-:W-:Y:S01]  /*6210*/  @!P5 IMAD R205, R228, 0x9000, R202 ;  /* 0x00009000e4cdd824 */ /* 0x000fe200078e02ca */
[----:B------:R-:W2:Y:S01]  /*6220*/  LDL R218, [R1+0x2c] ;  /* 0x00002c0001da7983 */ /* 0x000ea20000100800 */
[----:B------:R-:W-:Y:S02]  /*6230*/  @!P5 IMAD R141, R141, 0x60, RZ ;  /* 0x000000608d8dd824 */ /* 0x000fe400078e02ff */
[----:B------:R-:W-:Y:S04]  /*6240*/  @!P5 IMAD.WIDE.U32 R142, R140, 0x60, R142 ;  /* 0x000000608c8ed825 */ /* 0x000fe800078e008e */
[----:B------:R-:W-:Y:S01]  /*6250*/  @!P5 IMAD.MOV.U32 R202, RZ, RZ, c[0x0][0x208] ;  /* 0x00008200ffcad624 */ /* 0x000fe200078e00ff */
[C---:B------:R-:W-:Y:S02]  /*6260*/  @!P5 LEA R140, P4, R142.reuse, c[0x0][0x1f8], 0x1 ;  /* 0x00007e008e8cda11 */ /* 0x040fe400078808ff */
[----:B------:R-:W-:Y:S04]  /*6270*/  @!P5 IADD3 R141, R143, R141, RZ ;  /* 0x0000008d8f8dd210 */ /* 0x000fe80007ffe0ff */
[----:B------:R-:W-:Y:S02]  /*6280*/  @!P5 LEA.HI.X R141, R142, c[0x0][0x1fc], R141, 0x1, P4 ;  /* 0x00007f008e8dda11 */ /* 0x000fe400020f0c8d */
[----:B------:R-:W-:Y:S03]  /*6290*/  @!P5 MOV R142, 0x6 ;  /* 0x00000006008ed802 */ /* 0x000fe60000000f00 */
[----:B------:R-:W-:Y:S01]  /*62a0*/  @!PT LDS RZ, [RZ] ;  /* 0x00000000fffff984 */ /* 0x000fe20000000800 */
[----:B------:R-:W-:Y:S01]  /*62b0*/  @!PT LDS RZ, [RZ] ;  /* 0x00000000fffff984 */ /* 0x000fe20000000800 */
[----:B------:R-:W-:Y:S01]  /*62c0*/  @!PT LDS RZ, [RZ] ;  /* 0x00000000fffff984 */ /* 0x000fe20000000800 */
[----:B------:R1:W-:Y:S01]  /*62d0*/  @!P5 LDGSTS.E.BYPASS.LTC128B.128 [R205], [R140.64], !P3 ;  /* 0x000000008ccddfae */ /* 0x0003e2000d901d46 */
[C---:B------:R-:W-:Y:S01]  /*62e0*/  @!P5 SHF.L.U64.HI R142, R202.reuse, R142, c[0x0][0x20c] ;  /* 0x00008300ca8ed619 */ /* 0x040fe2000001028e */
[----:B------:R-:W-:Y:S06]  /*62f0*/  @!P5 IMAD.SHL.U32 R202, R202, 0x40, RZ ;  /* 0x00000040cacad824 */ /* 0x000fec00078e00ff */
[----:B------:R1:W-:Y:S08]  /*6300*/  @!P5 LDGSTS.E.BYPASS.LTC128B.128 [R205+0x3000], [R140.64+0x80], !P1 ;  /* 0x030000808ccddfae */ /* 0x0003f0000c901d46 */
[----:B------:R1:W-:Y:S02]  /*6310*/  @!P5 LDGSTS.E.BYPASS.LTC128B.128 [R205+0x6000], [R140.64+0x100], !P0 ;  /* 0x060001008ccddfae */ /* 0x0003e4000c101d46 */
[----:B-1----:R-:W-:Y:S04]  /*6320*/  @!P5 IADD3 R140, P4, R202, R140, RZ ;  /* 0x0000008cca8cd210 */ /* 0x002fe80007f9e0ff */
[----:B------:R-:W-:Y:S02]  /*6330*/  @!P5 IADD3.X R141, R142, R141, RZ, P4, !PT ;  /* 0x0000008d8e8dd210 */ /* 0x000fe400027fe4ff */
[----:B------:R-:W-:Y:S03]  /*6340*/  @!P5 IADD3 R202, P4, R202, R140, RZ ;  /* 0x0000008ccacad210 */ /* 0x000fe60007f9e0ff */
[----:B------:R1:W-:Y:S02]  /*6350*/  @!P5 LDGSTS.E.BYPASS.LTC128B.128 [R205+0x1000], [R140.64], !P3 ;  /* 0x010000008ccddfae */ /* 0x0003e4000d901d46 */
[----:B------:R-:W-:Y:S06]  /*6360*/  @!P5 IMAD.X R203, R142, 0x1, R141, P4 ;  /* 0x000000018ecbd824 */ /* 0x000fec00020e068d */
[----:B------:R1:W-:Y:S08]  /*6370*/  @!P5 LDGSTS.E.BYPASS.LTC128B.128 [R205+0x4000], [R140.64+0x80], !P1 ;  /* 0x040000808ccddfae */ /* 0x0003f0000c901d46 */
[----:B------:R1:W-:Y:S08]  /*6380*/  @!P5 LDGSTS.E.BYPASS.LTC128B.128 [R205+0x7000], [R140.64+0x100], !P0 ;  /* 0x070001008ccddfae */ /* 0x0003f0000c101d46 */
[----:B------:R3:W-:Y:S08]  /*6390*/  @!P5 LDGSTS.E.BYPASS.LTC128B.128 [R205+0x2000], [R202.64], !P3 ;  /* 0x02000000cacddfae */ /* 0x0007f0000d901d46 */
[----:B------:R3:W-:Y:S08]  /*63a0*/  @!P5 LDGSTS.E.BYPASS.LTC128B.128 [R205+0x5000], [R202.64+0x80], !P1 ;  /* 0x05000080cacddfae */ /* 0x0007f0000c901d46 */
[----:B------:R3:W-:Y:S08]  /*63b0*/  @!P5 LDGSTS.E.BYPASS.LTC128B.128 [R205+0x8000], [R202.64+0x100], !P0 ;  /* 0x08000100cacddfae */ /* 0x0007f0000c101d46 */
[----:B-1----:R-:W1:Y:S08]  /*63c0*/  LDSM.16.M88.4 R140, [R201] ;  /* 0x00000000c98c783b */ /* 0x002e700000000200 */
[----:B------:R-:W0:Y:S01]  /*63d0*/  LDGDEPBAR ;  /* 0x00000000000079af */ /* 0x000e220000000000 */
[----:B---3--:R-:W-:Y:S01]  /*63e0*/  IMAD.IADD R203, R208, 0x1, R200 ;  /* 0x00000001d0cb7824 */ /* 0x008fe200078e02c8 */
[----:B------:R-:W-:Y:S01]  /*63f0*/  IADD3 R202, R210, R0, R208 ;  /* 0x00000000d2ca7210 */ /* 0x000fe20007ffe0d0 */
        /* <DEDUP_REMOVED lines=16> */
[----:B------:R-:W-:Y:S01]  /*6500*/  HMMA.16816.F32.BF16 R48, R160, R142, R48 ;  /* 0x0000008ea030723c */ /* 0x000fe20000041830 */
[----:B------:R-:W1:Y:S07]  /*6510*/  LDSM.16.M88.4 R140, [R203] ;  /* 0x00000000cb8c783b */ /* 0x000e6e0000000200 */
        /* <DEDUP_REMOVED lines=104> */
[----:B------:R1:W3:Y:S08]  /*6ba0*/  LDSM.16.M88.4 R140, [R0+0x8800] ;  /* 0x00880000008c783b */ /* 0x0002f00000000200 */
[----:B-1----:R1:W2:Y:S01]  /*6bb0*/  LDL R0, [R1+0x3c] ;  /* 0x00003c0001007983 */ /* 0x0022a20000100800 */
[C---:B---3--:R-:W-:Y:S08]  /*6bc0*/  HMMA.16816.F32.BF16 R44, R184.reuse, R140, R44 ;  /* 0x0000008cb82c723c */ /* 0x048ff0000004182c */
[----:B------:R-:W-:Y:S01]  /*6bd0*/  HMMA.16816.F32.BF16 R48, R184, R142, R48 ;  /* 0x0000008eb830723c */ /* 0x000fe20000041830 */
[----:B------:R-:W3:Y:S07]  /*6be0*/  LDSM.16.M88.4 R140, [R200+0x6000] ;  /* 0x00600000c88c783b */ /* 0x000eee0000000200 */
[C---:B---3--:R-:W-:Y:S08]  /*6bf0*/  HMMA.16816.F32.BF16 R4, R188.reuse, R140, R4 ;  /* 0x0000008cbc04723c */ /* 0x048ff00000041804 */
[C---:B------:R-:W-:Y:S01]  /*6c00*/  HMMA.16816.F32.BF16 R8, R188.reuse, R142, R8 ;  /* 0x0000008ebc08723c */ /* 0x040fe20000041808 */
        /* <DEDUP_REMOVED lines=12> */
[----:B------:R-:W3:Y:S03]  /*6cd0*/  LDSM.16.M88.4 R140, [R200+0x8800] ;  /* 0x00880000c88c783b */ /* 0x000ee60000000200 */
[----:B--2---:R-:W-:Y:S04]  /*6ce0*/  @P2 MOV R0, R218 ;  /* 0x000000da00002202 */ /* 0x004fe80000000f00 */
[C---:B---3--:R-:W-:Y:S08]  /*6cf0*/  HMMA.16816.F32.BF16 R44, R188.reuse, R140, R44 ;  /* 0x0000008cbc2c723c */ /* 0x048ff0000004182c */
        /* <DEDUP_REMOVED lines=31> */
[----:B------:R-:W2:Y:S08]  /*6ef0*/  LDSM.16.M88.4 R140, [R202+0x8000] ;  /* 0x00800000ca8c783b */ /* 0x000eb00000000200 */
[----:B------:R-:W3:Y:S01]  /*6f00*/  LDSM.16.M88.4 R200, [R202+0x8800] ;  /* 0x00880000cac8783b */ /* 0x000ee20000000200 */
[----:B------:R-:W-:Y:S07]  /*6f10*/  DEPBAR.LE SB0, 0x2 ;  /* 0x000080800000791a */ /* 0x000fee0000000000 */
[----:B------:R-:W-:Y:S01]  /*6f20*/  BAR.SYNC.DEFER_BLOCKING 0x0 ;  /* 0x0000000000007b1d */ /* 0x000fe20000010000 */
[C---:B--2---:R-:W-:Y:S07]  /*6f30*/  HMMA.16816.F32.BF16 R36, R196.reuse, R140, R36 ;  /* 0x0000008cc424723c */ /* 0x044fee0000041824 */
[----:B------:R-:W-:Y:S01]  /*6f40*/  SHFL.IDX PT, R141, R0, 0x1, 0x1c1f ;  /* 0x003c1f00008d7f89 */ /* 0x000fe200000e0000 */
[----:B------:R-:W-:Y:S01]  /*6f50*/  IMAD R140, R217, -0x60, RZ ;  /* 0xffffffa0d98c7824 */ /* 0x000fe200078e02ff */
[C---:B------:R-:W-:Y:S06]  /*6f60*/  HMMA.16816.F32.BF16 R40, R196.reuse, R142, R40 ;  /* 0x0000008ec428723c */ /* 0x040fec0000041828 */
[----:B------:R-:W2:Y:S01]  /*6f70*/  SHFL.IDX PT, R142, R0, RZ, 0x1c1f ;  /* 0x001c1fff008e7589 */ /* 0x000ea200000e0000 */
[----:B------:R-:W-:Y:S01]  /*6f80*/  IADD3 R140, -R207, 0x1, R140 ;  /* 0x00000001cf8c7810 */ /* 0x000fe20007ffe18c */
[C---:B---3--:R-:W-:Y:S04]  /*6f90*/  HMMA.16816.F32.BF16 R44, R196.reuse, R200, R44 ;  /* 0x000000c8c42c723c */ /* 0x048fe8000004182c */
[----:B------:R-:W-:Y:S04]  /*6fa0*/  IADD3 R140, R140, c[0x0][0x1d0], RZ ;  /* 0x000074008c8c7a10 */ /* 0x000fe80007ffe0ff */
[----:B------:R-:W-:Y:S04]  /*6fb0*/  HMMA.16816.F32.BF16 R48, R196, R202, R48 ;  /* 0x000000cac430723c */ /* 0x000fe80000041830 */
[----:B------:R-:W-:Y:S05]  /*6fc0*/  IADD3 R140, R140, -c[0x0][0x168], RZ ;  /* 0x80005a008c8c7a10 */ /* 0x000fea0007ffe0ff */
[C---:B--2---:R-:W-:Y:S03]  /*6fd0*/  IMAD.IADD R0, R140.reuse, 0x1, R142 ;  /* 0x000000018c007824 */ /* 0x044fe600078e028e */
[----:B------:R-:W-:Y:S02]  /*6fe0*/  IADD3 R140, R140, R141, RZ ;  /* 0x0000008d8c8c7210 */ /* 0x000fe40007ffe0ff */
[----:B------:R-:W-:Y:S02]  /*6ff0*/  ISETP.GT.AND P4, PT, R0, RZ, PT ;  /* 0x000000ff0000720c */ /* 0x000fe40003f84270 */
[----:B------:R-:W-:Y:S02]  /*7000*/  ISETP.GT.AND P1, PT, R140, RZ, PT ;  /* 0x000000ff8c00720c */ /* 0x000fe40003f24270 */
[----:B------:R-:W-:Y:S02]  /*7010*/  FSEL R4, R4, -INF , P4 ;  /* 0xff80000004047808 */ /* 0x000fe40002000000 */
[----:B------:R-:W-:Y:S02]  /*7020*/  ISETP.GT.AND P3, PT, R0, 0x1, PT ;  /* 0x000000010000780c */ /* 0x000fe40003f64270 */
[----:B------:R-:W-:Y:S02]  /*7030*/  FSEL R6, R6, -INF , P1 ;  /* 0xff80000006067808 */ /* 0x000fe40000800000 */
[----:B------:R-:W-:Y:S02]  /*7040*/  ISETP.GT.AND P1, PT, R140, 0x8, PT ;  /* 0x000000088c00780c */ /* 0x000fe40003f24270 */
[----:B------:R-:W-:Y:S02]  /*7050*/  ISETP.GT.AND P4, PT, R0, 0x8, PT ;  /* 0x000000080000780c */ /* 0x000fe40003f84270 */
[----:B------:R-:W-:Y:S02]  /*7060*/  FSEL R205, R10, -INF , P1 ;  /* 0xff8000000acd7808 */ /* 0x000fe40000800000 */
[----:B------:R-:W-:Y:S02]  /*7070*/  FMNMX.FTZ R10, R4, R2, !PT ;  /* 0x00000002040a7209 */ /* 0x000fe40007810000 */
[----:B------:R-:W-:Y:S02]  /*7080*/  FSEL R5, R5, -INF , P3 ;  /* 0xff80000005057808 */ /* 0x000fe40001800000 */
[----:B------:R-:W-:Y:S02]  /*7090*/  ISETP.GT.AND P0, PT, R140, 0x1, PT ;  /* 0x000000018c00780c */ /* 0x000fe40003f04270 */
[----:B------:R-:W-:Y:S02]  /*70a0*/  FSEL R8, R8, -INF , P4 ;  /* 0xff80000008087808 */ /* 0x000fe40002000000 */
[----:B------:R-:W-:Y:S02]  /*70b0*/  ISETP.GT.AND P3, PT, R0, 0x9, PT ;  /* 0x000000090000780c */ /* 0x000fe40003f64270 */
[----:B------:R-:W-:Y:S02]  /*70c0*/  FSEL R7, R7, -INF , P0 ;  /* 0xff80000007077808 */ /* 0x000fe40000000000 */
[----:B------:R-:W-:Y:S02]  /*70d0*/  ISETP.GT.AND P0, PT, R140, 0x9, PT ;  /* 0x000000098c00780c */ /* 0x000fe40003f04270 */
[----:B------:R-:W-:Y:S02]  /*70e0*/  FMNMX.FTZ R10, R5, R10, !PT ;  /* 0x0000000a050a7209 */ /* 0x000fe40007810000 */
[----:B------:R-:W-:Y:S02]  /*70f0*/  ISETP.GT.AND P4, PT, R0, 0x10, PT ;  /* 0x000000100000780c */ /* 0x000fe40003f84270 */
[----:B------:R-:W-:Y:S02]  /*7100*/  FSEL R9, R9, -INF , P3 ;  /* 0xff80000009097808 */ /* 0x000fe40001800000 */
[----:B------:R-:W-:Y:S02]  /*7110*/  FSEL R207, R11, -INF , P0 ;  /* 0xff8000000bcf7808 */ /* 0x000fe40000000000 */
[----:B------:R-:W-:Y:S02]  /*7120*/  FMNMX.FTZ R11, R6, R3, !PT ;  /* 0x00000003060b7209 */ /* 0x000fe40007810000 */
[----:B------:R-:W-:Y:S02]  /*7130*/  FMNMX.FTZ R10, R8, R10, !PT ;  /* 0x0000000a080a7209 */ /* 0x000fe40007810000 */
[----:B------:R-:W-:Y:S02]  /*7140*/  FSEL R218, R12, -INF , P4 ;  /* 0xff8000000cda7808 */ /* 0x000fe40002000000 */
[----:B------:R-:W-:Y:S01]  /*7150*/  FMNMX.FTZ R10, R9, R10, !PT ;  /* 0x0000000a090a7209 */ /* 0x000fe20007810000 */
[----:B------:R-:W2:Y:S01]  /*7160*/  LDL.LU R12, [R1+0x8] ;  /* 0x00000800010c7983 */ /* 0x000ea20000300800 */
[----:B------:R-:W-:Y:S02]  /*7170*/  ISETP.GT.AND P3, PT, R0, 0x11, PT ;  /* 0x000000110000780c */ /* 0x000fe40003f64270 */
[----:B------:R-:W-:Y:S02]  /*7180*/  FMNMX.FTZ R11, R7, R11, !PT ;  /* 0x0000000b070b7209 */ /* 0x000fe40007810000 */
[----:B------:R-:W-:Y:S02]  /*7190*/  FSEL R219, R13, -INF , P3 ;  /* 0xff8000000ddb7808 */ /* 0x000fe40001800000 */
[----:B------:R-:W-:Y:S02]  /*71a0*/  FMNMX.FTZ R11, R205, R11, !PT ;  /* 0x0000000bcd0b7209 */ /* 0x000fe40007810000 */
[----:B------:R-:W-:Y:S02]  /*71b0*/  ISETP.GT.AND P1, PT, R140, 0x10, PT ;  /* 0x000000108c00780c */ /* 0x000fe40003f24270 */
[----:B------:R-:W-:Y:S02]  /*71c0*/  ISETP.GT.AND P4, PT, R0, 0x18, PT ;  /* 0x000000180000780c */ /* 0x000fe40003f84270 */
[----:B------:R-:W-:Y:S02]  /*71d0*/  FMNMX.FTZ R10, R218, R10, !PT ;  /* 0x0000000ada0a7209 */ /* 0x000fe40007810000 */
[----:B------:R-:W-:Y:S02]  /*71e0*/  ISETP.GT.AND P3, PT, R0, 0x19, PT ;  /* 0x000000190000780c */ /* 0x000fe40003f64270 */
[----:B------:R-:W-:Y:S01]  /*71f0*/  FSEL R220, R14, -INF , P1 ;  /* 0xff8000000edc7808 */ /* 0x000fe20000800000 */
[----:B------:R-:W-:Y:S01]  /*7200*/  IMAD.MOV.U32 R14, RZ, RZ, R221 ;  /* 0x000000ffff0e7224 */ /* 0x000fe200078e00dd */
[----:B------:R-:W-:Y:S02]  /*7210*/  FSEL R224, R16, -INF , P4 ;  /* 0xff80000010e07808 */ /* 0x000fe40002000000 */
[C---:B------:R-:W-:Y:S02]  /*7220*/  ISETP.GT.AND P0, PT, R140.reuse, 0x11, PT ;  /* 0x000000118c00780c */ /* 0x040fe40003f04270 */
[----:B------:R-:W-:Y:S02]  /*7230*/  FMNMX.FTZ R11, R207, R11, !PT ;  /* 0x0000000bcf0b7209 */ /* 0x000fe40007810000 */
[----:B------:R-:W-:Y:S02]  /*7240*/  FMNMX.FTZ R10, R219, R10, !PT ;  /* 0x0000000adb0a7209 */ /* 0x000fe40007810000 */
[----:B------:R-:W-:Y:S02]  /*7250*/  FSEL R223, R17, -INF , P3 ;  /* 0xff80000011df7808 */ /* 0x000fe40001800000 */
[----:B------:R-:W-:Y:S02]  /*7260*/  FSEL R221, R15, -INF , P0 ;  /* 0xff8000000fdd7808 */ /* 0x000fe40000000000 */
[----:B------:R-:W-:Y:S02]  /*7270*/  ISETP.GT.AND P1, PT, R140, 0x18, PT ;  /* 0x000000188c00780c */ /* 0x000fe40003f24270 */
[----:B------:R-:W-:Y:S02]  /*7280*/  FMNMX.FTZ R11, R220, R11, !PT ;  /* 0x0000000bdc0b7209 */ /* 0x000fe40007810000 */
[----:B------:R-:W-:Y:S02]  /*7290*/  FMNMX.FTZ R10, R224, R10, !PT ;  /* 0x0000000ae00a7209 */ /* 0x000fe40007810000 */
[----:B------:R-:W-:Y:S02]  /*72a0*/  ISETP.GT.AND P4, PT, R0, 0x20, PT ;  /* 0x000000200000780c */ /* 0x000fe40003f84270 */
[----:B------:R-:W-:Y:S02]  /*72b0*/  FMNMX.FTZ R10, R223, R10, !PT ;  /* 0x0000000adf0a7209 */ /* 0x000fe40007810000 */
[----:B------:R-:W-:Y:S02]  /*72c0*/  MOV R15, R222 ;  /* 0x000000de000f7202 */ /* 0x000fe40000000f00 */
[----:B------:R-:W-:Y:S01]  /*72d0*/  FSEL R222, R18, -INF , P1 ;  /* 0xff80000012de7808 */ /* 0x000fe20000800000 */
[----:B------:R-:W-:Y:S01]  /*72e0*/  IMAD.MOV.U32 R18, RZ, RZ, R225 ;  /* 0x000000ffff127224 */ /* 0x000fe200078e00e1 */
[----:B------:R-:W-:Y:S02]  /*72f0*/  ISETP.GT.AND P0, PT, R140, 0x19, PT ;  /* 0x000000198c00780c */ /* 0x000fe40003f04270 */
[----:B------:R-:W-:Y:S02]  /*7300*/  ISETP.GT.AND P3, PT, R0, 0x21, PT ;  /* 0x000000210000780c */ /* 0x000fe40003f64270 */
[----:B------:R-:W-:Y:S02]  /*7310*/  FSEL R232, R20, -INF , P4 ;  /* 0xff80000014e87808 */ /* 0x000fe40002000000 */
[----:B------:R-:W-:Y:S02]  /*7320*/  FMNMX.FTZ R11, R221, R11, !PT ;  /* 0x0000000bdd0b7209 */ /* 0x000fe40007810000 */
[----:B------:R-:W-:Y:S02]  /*7330*/  FSEL R225, R19, -INF , P0 ;  /* 0xff80000013e17808 */ /* 0x000fe40000000000 */
[----:B------:R-:W-:Y:S02]  /*7340*/  FSEL R233, R21, -INF , P3 ;  /* 0xff80000015e97808 */ /* 0x000fe40001800000 */
[----:B------:R-:W-:Y:S02]  /*7350*/  FMNMX.FTZ R11, R222, R11, !PT ;  /* 0x0000000bde0b7209 */ /* 0x000fe40007810000 */
[----:B------:R-:W-:Y:S02]  /*7360*/  ISETP.GT.AND P4, PT, R0, 0x28, PT ;  /* 0x000000280000780c */ /* 0x000fe40003f84270 */
[----:B------:R-:W-:Y:S02]  /*7370*/  FMNMX.FTZ R10, R232, R10, !PT ;  /* 0x0000000ae80a7209 */ /* 0x000fe40007810000 */
[----:B------:R-:W-:Y:S02]  /*7380*/  ISETP.GT.AND P1, PT, R140, 0x20, PT ;  /* 0x000000208c00780c */ /* 0x000fe40003f24270 */
[----:B------:R-:W-:Y:S02]  /*7390*/  FSEL R237, R24, -INF , P4 ;  /* 0xff80000018ed7808 */ /* 0x000fe40002000000 */
[----:B------:R-:W-:Y:S02]  /*73a0*/  FMNMX.FTZ R11, R225, R11, !PT ;  /* 0x0000000be10b7209 */ /* 0x000fe40007810000 */
[----:B------:R-:W-:Y:S02]  /*73b0*/  FMNMX.FTZ R10, R233, R10, !PT ;  /* 0x0000000ae90a7209 */ /* 0x000fe40007810000 */
[----:B------:R-:W-:Y:S02]  /*73c0*/  ISETP.GT.AND P0, PT, R140, 0x21, PT ;  /* 0x000000218c00780c */ /* 0x000fe40003f04270 */
[----:B------:R-:W-:Y:S01]  /*73d0*/  FSEL R234, R22, -INF , P1 ;  /* 0xff80000016ea7808 */ /* 0x000fe20000800000 */
[----:B------:R-:W-:Y:S01]  /*73e0*/  IMAD.MOV.U32 R22, RZ, RZ, R228 ;  /* 0x000000ffff167224 */ /* 0x000fe200078e00e4 */
[----:B------:R-:W-:Y:S02]  /*73f0*/  ISETP.GT.AND P3, PT, R0, 0x29, PT ;  /* 0x000000290000780c */ /* 0x000fe40003f64270 */
[----:B------:R-:W-:Y:S02]  /*7400*/  FSEL R235, R23, -INF , P0 ;  /* 0xff80000017eb7808 */ /* 0x000fe40000000000 */
[----:B------:R-:W-:Y:S02]  /*7410*/  FSEL R239, R25, -INF , P3 ;  /* 0xff80000019ef7808 */ /* 0x000fe40001800000 */
[----:B------:R-:W-:Y:S02]  /*7420*/  FMNMX.FTZ R10, R237, R10, !PT ;  /* 0x0000000aed0a7209 */ /* 0x000fe40007810000 */
[C---:B------:R-:W-:Y:S02]  /*7430*/  ISETP.GT.AND P1, PT, R140.reuse, 0x28, PT ;  /* 0x000000288c00780c */ /* 0x040fe40003f24270 */
[----:B------:R-:W-:Y:S02]  /*7440*/  ISETP.GT.AND P0, PT, R140, 0x29, PT ;  /* 0x000000298c00780c */ /* 0x000fe40003f04270 */
[----:B------:R-:W-:Y:S02]  /*7450*/  ISETP.GT.AND P4, PT, R0, 0x30, PT ;  /* 0x000000300000780c */ /* 0x000fe40003f84270 */
[----:B------:R-:W-:Y:S02]  /*7460*/  FMNMX.FTZ R11, R234, R11, !PT ;  /* 0x0000000bea0b7209 */ /* 0x000fe40007810000 */
[----:B------:R-:W-:Y:S02]  /*7470*/  FSEL R240, R26, -INF , P1 ;  /* 0xff8000001af07808 */ /* 0x000fe40000800000 */
[----:B------:R-:W-:Y:S01]  /*7480*/  FSEL R245, R27, -INF , P0 ;  /* 0xff8000001bf57808 */ /* 0x000fe20000000000 */
[----:B------:R-:W-:Y:S01]  /*7490*/  IMAD.MOV.U32 R27, RZ, RZ, R227 ;  /* 0x000000ffff1b7224 */ /* 0x000fe200078e00e3 */
[----:B------:R-:W-:Y:S02]  /*74a0*/  FSEL R244, R28, -INF , P4 ;  /* 0xff8000001cf47808 */ /* 0x000fe40002000000 */
[----:B------:R-:W-:Y:S02]  /*74b0*/  FMNMX.FTZ R11, R235, R11, !PT ;  /* 0x0000000beb0b7209 */ /* 0x000fe40007810000 */
[----:B------:R-:W-:Y:S02]  /*74c0*/  ISETP.GT.AND P3, PT, R0, 0x31, PT ;  /* 0x000000310000780c */ /* 0x000fe40003f64270 */
[----:B------:R-:W-:Y:S02]  /*74d0*/  FMNMX.FTZ R10, R239, R10, !PT ;  /* 0x0000000aef0a7209 */ /* 0x000fe40007810000 */
[C---:B------:R-:W-:Y:S02]  /*74e0*/  ISETP.GT.AND P1, PT, R140.reuse, 0x30, PT ;  /* 0x000000308c00780c */ /* 0x040fe40003f24270 */
[----:B------:R-:W-:Y:S02]  /*74f0*/  ISETP.GT.AND P0, PT, R140, 0x31, PT ;  /* 0x000000318c00780c */ /* 0x000fe40003f04270 */
[----:B------:R-:W-:Y:S02]  /*7500*/  FSEL R243, R29, -INF , P3 ;  /* 0xff8000001df37808 */ /* 0x000fe40001800000 */
[----:B------:R-:W-:Y:S02]  /*7510*/  FMNMX.FTZ R11, R240, R11, !PT ;  /* 0x0000000bf00b7209 */ /* 0x000fe40007810000 */
[----:B------:R-:W-:Y:S02]  /*7520*/  FSEL R252, R30, -INF , P1 ;  /* 0xff8000001efc7808 */ /* 0x000fe40000800000 */
[----:B------:R-:W-:Y:S02]  /*7530*/  FSEL R13, R31, -INF , P0 ;  /* 0xff8000001f0d7808 */ /* 0x000fe40000000000 */
[----:B------:R-:W-:Y:S02]  /*7540*/  FMNMX.FTZ R10, R244, R10, !PT ;  /* 0x0000000af40a7209 */ /* 0x000fe40007810000 */
[C---:B------:R-:W-:Y:S02]  /*7550*/  ISETP.GT.AND P4, PT, R0.reuse, 0x38, PT ;  /* 0x000000380000780c */ /* 0x040fe40003f84270 */
[----:B------:R-:W-:Y:S02]  /*7560*/  ISETP.GT.AND P3, PT, R0, 0x39, PT ;  /* 0x000000390000780c */ /* 0x000fe40003f64270 */
[C---:B------:R-:W-:Y:S02]  /*7570*/  ISETP.GT.AND P0, PT, R140.reuse, 0x39, PT ;  /* 0x000000398c00780c */ /* 0x040fe40003f04270 */
[----:B------:R-:W-:Y:S02]  /*7580*/  ISETP.GT.AND P1, PT, R140, 0x38, PT ;  /* 0x000000388c00780c */ /* 0x000fe40003f24270 */
[----:B------:R-:W-:Y:S02]  /*7590*/  FSEL R242, R32, -INF , P4 ;  /* 0xff80000020f27808 */ /* 0x000fe40002000000 */
[C---:B------:R-:W-:Y:S02]  /*75a0*/  ISETP.GT.AND P4, PT, R0.reuse, 0x40, PT ;  /* 0x000000400000780c */ /* 0x040fe40003f84270 */
[----:B------:R-:W-:Y:S02]  /*75b0*/  FSEL R241, R33, -INF , P3 ;  /* 0xff80000021f17808 */ /* 0x000fe40001800000 */
[----:B------:R-:W-:Y:S02]  /*75c0*/  FSEL R17, R35, -INF , P0 ;  /* 0xff80000023117808 */ /* 0x000fe40000000000 */
[----:B------:R-:W-:Y:S02]  /*75d0*/  FMNMX.FTZ R11, R245, R11, !PT ;  /* 0x0000000bf50b7209 */ /* 0x000fe40007810000 */
[----:B------:R-:W-:Y:S02]  /*75e0*/  ISETP.GT.AND P3, PT, R0, 0x41, PT ;  /* 0x000000410000780c */ /* 0x000fe40003f64270 */
[----:B------:R-:W-:Y:S02]  /*75f0*/  FSEL R16, R34, -INF , P1 ;  /* 0xff80000022107808 */ /* 0x000fe40000800000 */
[C---:B------:R-:W-:Y:S02]  /*7600*/  ISETP.GT.AND P1, PT, R140.reuse, 0x40, PT ;  /* 0x000000408c00780c */ /* 0x040fe40003f24270 */
[----:B------:R-:W-:Y:S02]  /*7610*/  FMNMX.FTZ R10, R243, R10, !PT ;  /* 0x0000000af30a7209 */ /* 0x000fe40007810000 */
[----:B------:R-:W-:Y:S02]  /*7620*/  ISETP.GT.AND P0, PT, R140, 0x41, PT ;  /* 0x000000418c00780c */ /* 0x000fe40003f04270 */
[----:B------:R-:W-:Y:S02]  /*7630*/  FSEL R238, R36, -INF , P4 ;  /* 0xff80000024ee7808 */ /* 0x000fe40002000000 */
[----:B------:R-:W-:Y:S02]  /*7640*/  ISETP.GT.AND P6, PT, R0, 0x50, PT ;  /* 0x000000500000780c */ /* 0x000fe40003fc4270 */
[----:B------:R-:W-:Y:S02]  /*7650*/  FSEL R20, R38, -INF , P1 ;  /* 0xff80000026147808 */ /* 0x000fe40000800000 */
[C---:B------:R-:W-:Y:S02]  /*7660*/  ISETP.GT.AND P5, PT, R0.reuse, 0x51, PT ;  /* 0x000000510000780c */ /* 0x040fe40003fa4270 */
[----:B------:R-:W-:Y:S02]  /*7670*/  FSEL R21, R39, -INF , P0 ;  /* 0xff80000027157808 */ /* 0x000fe40000000000 */
[----:B------:R-:W-:Y:S02]  /*7680*/  FSEL R236, R37, -INF , P3 ;  /* 0xff80000025ec7808 */ /* 0x000fe40001800000 */
[C---:B------:R-:W-:Y:S02]  /*7690*/  ISETP.GT.AND P3, PT, R0.reuse, 0x59, PT ;  /* 0x000000590000780c */ /* 0x040fe40003f64270 */
[C---:B------:R-:W-:Y:S02]  /*76a0*/  ISETP.GT.AND P0, PT, R0.reuse, 0x49, PT ;  /* 0x000000490000780c */ /* 0x040fe40003f04270 */
[C---:B------:R-:W-:Y:S02]  /*76b0*/  ISETP.GT.AND P1, PT, R0.reuse, 0x48, PT ;  /* 0x000000480000780c */ /* 0x040fe40003f24270 */
[----:B------:R-:W-:Y:S02]  /*76c0*/  ISETP.GT.AND P4, PT, R0, 0x58, PT ;  /* 0x000000580000780c */ /* 0x000fe40003f84270 */
[----:B------:R-:W-:Y:S02]  /*76d0*/  FMNMX.FTZ R0, R252, R11, !PT ;  /* 0x0000000bfc007209 */ /* 0x000fe40007810000 */
[----:B------:R-:W-:Y:S02]  /*76e0*/  FMNMX.FTZ R10, R242, R10, !PT ;  /* 0x0000000af20a7209 */ /* 0x000fe40007810000 */
[----:B------:R-:W-:Y:S02]  /*76f0*/  FMNMX.FTZ R0, R13, R0, !PT ;  /* 0x000000000d007209 */ /* 0x000fe40007810000 */
[----:B------:R-:W-:Y:S02]  /*7700*/  FMNMX.FTZ R141, R241, R10, !PT ;  /* 0x0000000af18d7209 */ /* 0x000fe40007810000 */
        /* <DEDUP_REMOVED lines=8> */
[----:B------:R-:W-:Y:S02]  /*7790*/  FMNMX.FTZ R141, R231, R141, !PT ;  /* 0x0000008de78d7209 */ /* 0x000fe40007810000 */
[----:B------:R-:W-:Y:S02]  /*77a0*/  FSEL R251, R42, -INF , P1 ;  /* 0xff8000002afb7808 */ /* 0x000fe40000800000 */
[----:B------:R-:W-:Y:S02]  /*77b0*/  ISETP.GT.AND P0, PT, R140, 0x49, PT ;  /* 0x000000498c00780c */ /* 0x000fe40003f04270 */
[----:B------:R-:W-:Y:S02]  /*77c0*/  MOV R19, R229 ;  /* 0x000000e500137202 */ /* 0x000fe40000000f00 */
[----:B------:R-:W-:Y:S02]  /*77d0*/  FSEL R229, R44, -INF , P6 ;  /* 0xff8000002ce57808 */ /* 0x000fe40003000000 */
[----:B------:R-:W-:Y:S02]  /*77e0*/  FMNMX.FTZ R0, R21, R0, !PT ;  /* 0x0000000015007209 */ /* 0x000fe40007810000 */
[----:B------:R-:W-:Y:S02]  /*77f0*/  FMNMX.FTZ R141, R230, R141, !PT ;  /* 0x0000008de68d7209 */ /* 0x000fe40007810000 */
[----:B------:R-:W-:Y:S02]  /*7800*/  FMNMX.FTZ R0, R251, R0, !PT ;  /* 0x00000000fb007209 */ /* 0x000fe40007810000 */
[----:B------:R-:W-:Y:S02]  /*7810*/  FSEL R250, R43, -INF , P0 ;  /* 0xff8000002bfa7808 */ /* 0x000fe40000000000 */
[----:B------:R-:W-:Y:S02]  /*7820*/  FSEL R228, R45, -INF , P5 ;  /* 0xff8000002de47808 */ /* 0x000fe40002800000 */
[----:B------:R-:W-:Y:S02]  /*7830*/  FMNMX.FTZ R141, R229, R141, !PT ;  /* 0x0000008de58d7209 */ /* 0x000fe40007810000 */
[----:B------:R-:W-:Y:S02]  /*7840*/  ISETP.GT.AND P1, PT, R140, 0x50, PT ;  /* 0x000000508c00780c */ /* 0x000fe40003f24270 */
[----:B------:R-:W-:Y:S02]  /*7850*/  FMNMX.FTZ R0, R250, R0, !PT ;  /* 0x00000000fa007209 */ /* 0x000fe40007810000 */
[----:B------:R-:W-:Y:S02]  /*7860*/  FSEL R249, R46, -INF , P1 ;  /* 0xff8000002ef97808 */ /* 0x000fe40000800000 */
[----:B------:R-:W-:Y:S02]  /*7870*/  FSEL R227, R48, -INF , P4 ;  /* 0xff80000030e37808 */ /* 0x000fe40002000000 */
[----:B------:R-:W-:Y:S02]  /*7880*/  ISETP.GT.AND P0, PT, R140, 0x51, PT ;  /* 0x000000518c00780c */ /* 0x000fe40003f04270 */
[----:B------:R-:W-:Y:S02]  /*7890*/  FMNMX.FTZ R141, R228, R141, !PT ;  /* 0x0000008de48d7209 */ /* 0x000fe40007810000 */
[----:B------:R-:W-:Y:S02]  /*78a0*/  FSEL R248, R47, -INF , P0 ;  /* 0xff8000002ff87808 */ /* 0x000fe40000000000 */
[----:B------:R-:W-:Y:S02]  /*78b0*/  MOV R26, R226 ;  /* 0x000000e2001a7202 */ /* 0x000fe40000000f00 */
[----:B------:R-:W-:Y:S02]  /*78c0*/  FSEL R226, R49, -INF , P3 ;  /* 0xff80000031e27808 */ /* 0x000fe40001800000 */
[----:B------:R-:W-:Y:S02]  /*78d0*/  FMNMX.FTZ R141, R227, R141, !PT ;  /* 0x0000008de38d7209 */ /* 0x000fe40007810000 */
[----:B------:R-:W-:Y:S02]  /*78e0*/  ISETP.GT.AND P0, PT, R140, 0x58, PT ;  /* 0x000000588c00780c */ /* 0x000fe40003f04270 */
[----:B------:R-:W-:Y:S02]  /*78f0*/  FMNMX.FTZ R0, R249, R0, !PT ;  /* 0x00000000f9007209 */ /* 0x000fe40007810000 */
[----:B------:R-:W-:Y:S02]  /*7900*/  FMNMX.FTZ R141, R226, R141, !PT ;  /* 0x0000008de28d7209 */ /* 0x000fe40007810000 */
[----:B------:R-:W-:Y:S02]  /*7910*/  ISETP.GT.AND P1, PT, R140, 0x59, PT ;  /* 0x000000598c00780c */ /* 0x000fe40003f24270 */
[----:B------:R-:W-:Y:S01]  /*7920*/  FSEL R247, R50, -INF , P0 ;  /* 0xff80000032f77808 */ /* 0x000fe20000000000 */
[----:B------:R-:W3:Y:S01]  /*7930*/  SHFL.BFLY PT, R11, R141, 0x2, 0x1f ;  /* 0x0c401f008d0b7f89 */ /* 0x000ee200000e0000 */
[----:B------:R-:W-:Y:S02]  /*7940*/  FMNMX.FTZ R0, R248, R0, !PT ;  /* 0x00000000f8007209 */ /* 0x000fe40007810000 */
[----:B------:R-:W-:Y:S02]  /*7950*/  FSEL R246, R51, -INF , P1 ;  /* 0xff80000033f67808 */ /* 0x000fe40000800000 */
[----:B------:R-:W-:Y:S02]  /*7960*/  FMNMX.FTZ R0, R247, R0, !PT ;  /* 0x00000000f7007209 */ /* 0x000fe40007810000 */
[----:B------:R-:W-:Y:S02]  /*7970*/  MOV R23, R217 ;  /* 0x000000d900177202 */ /* 0x000fe40000000f00 */
[----:B------:R-:W-:Y:S05]  /*7980*/  FMNMX.FTZ R0, R246, R0, !PT ;  /* 0x00000000f6007209 */ /* 0x000fea0007810000 */
[----:B------:R-:W4:Y:S01]  /*7990*/  SHFL.BFLY PT, R10, R0, 0x2, 0x1f ;  /* 0x0c401f00000a7f89 */ /* 0x000f2200000e0000 */
[----:B---3--:R-:W-:Y:S07]  /*79a0*/  FMNMX.FTZ R141, R141, R11, !PT ;  /* 0x0000000b8d8d7209 */ /* 0x008fee0007810000 */
[----:B------:R-:W3:Y:S01]  /*79b0*/  SHFL.BFLY PT, R11, R141, 0x1, 0x1f ;  /* 0x0c201f008d0b7f89 */ /* 0x000ee200000e0000 */
[----:B----4-:R-:W-:Y:S07]  /*79c0*/  FMNMX.FTZ R0, R0, R10, !PT ;  /* 0x0000000a00007209 */ /* 0x010fee0007810000 */
[----:B------:R-:W4:Y:S01]  /*79d0*/  SHFL.BFLY PT, R140, R0, 0x1, 0x1f ;  /* 0x0c201f00008c7f89 */ /* 0x000f2200000e0000 */
[----:B---3--:R-:W-:Y:S04]  /*79e0*/  FMNMX.FTZ R141, R141, R11, !PT ;  /* 0x0000000b8d8d7209 */ /* 0x008fe80007810000 */
[C---:B------:R-:W-:Y:S01]  /*79f0*/  FSETP.NEU.FTZ.AND P1, PT, R141.reuse, -INF , PT ;  /* 0xff8000008d00780b */ /* 0x040fe20003f3d000 */
[----:B------:R-:W-:Y:S05]  /*7a00*/  FMUL.FTZ R143, R141, c[0x0][0x2d0] ;  /* 0x0000b4008d8f7a20 */ /* 0x000fea0000410000 */
[----:B------:R-:W-:Y:S02]  /*7a10*/  FSEL R143, R143, RZ, P1 ;  /* 0x000000ff8f8f7208 */ /* 0x000fe40000800000 */
[----:B----4-:R-:W-:Y:S03]  /*7a20*/  FMNMX.FTZ R140, R0, R140, !PT ;  /* 0x0000008c008c7209 */ /* 0x010fe60007810000 */
[--C-:B------:R-:W-:Y:S01]  /*7a30*/  FFMA.FTZ R4, R4, c[0x0][0x2d0], -R143.reuse ;  /* 0x0000b40004047a23 */ /* 0x100fe2000001088f */
[----:B------:R-:W-:Y:S01]  /*7a40*/  FSEL R0, R141, RZ, P1 ;  /* 0x000000ff8d007208 */ /* 0x000fe20000800000 */
[--C-:B------:R-:W-:Y:S01]  /*7a50*/  FFMA.FTZ R5, R5, c[0x0][0x2d0], -R143.reuse ;  /* 0x0000b40005057a23 */ /* 0x100fe2000001088f */
[----:B------:R-:W-:Y:S01]  /*7a60*/  FSETP.NEU.FTZ.AND P0, PT, R140, -INF , PT ;  /* 0xff8000008c00780b */ /* 0x000fe20003f1d000 */
[----:B------:R-:W-:Y:S01]  /*7a70*/  FFMA.FTZ R8, R8, c[0x0][0x2d0], -R143 ;  /* 0x0000b40008087a23 */ /* 0x000fe2000001088f */
[----:B------:R-:W-:Y:S01]  /*7a80*/  MUFU.EX2 R201, R4 ;  /* 0x0000000400c97308 */ /* 0x000fe20000000800 */
[----:B------:R-:W-:Y:S02]  /*7a90*/  FADD.FTZ R0, -R0, R2 ;  /* 0x0000000200007221 */ /* 0x000fe40000010100 */
[----:B------:R-:W-:Y:S02]  /*7aa0*/  FMUL.FTZ R200, R140, c[0x0][0x2d0] ;  /* 0x0000b4008cc87a20 */ /* 0x000fe40000410000 */
[----:B------:R-:W-:Y:S03]  /*7ab0*/  FMUL.FTZ R0, R0, c[0x0][0x2d0] ;  /* 0x0000b40000007a20 */ /* 0x000fe60000410000 */
[----:B------:R-:W-:Y:S02]  /*7ac0*/  FSEL R200, R200, RZ, P0 ;  /* 0x000000ffc8c87208 */ /* 0x000fe40000000000 */
[----:B------:R-:W3:Y:S03]  /*7ad0*/  MUFU.EX2 R2, R0 ;  /* 0x0000000000027308 */ /* 0x000ee60000000800 */
[--C-:B------:R-:W-:Y:S02]  /*7ae0*/  FFMA.FTZ R6, R6, c[0x0][0x2d0], -R200.reuse ;  /* 0x0000b40006067a23 */ /* 0x100fe400000108c8 */
[--C-:B------:R-:W-:Y:S05]  /*7af0*/  FFMA.FTZ R7, R7, c[0x0][0x2d0], -R200.reuse ;  /* 0x0000b40007077a23 */ /* 0x100fea00000108c8 */
[----:B------:R4:W-:Y:S10]  /*7b00*/  MUFU.EX2 R203, R8 ;  /* 0x0000000800cb7308 */ /* 0x0009f40000000800 */
[----:B------:R5:W-:Y:S01]  /*7b10*/  MUFU.EX2 R202, R5 ;  /* 0x0000000500ca7308 */ /* 0x000be20000000800 */
[----:B---3--:R-:W-:Y:S01]  /*7b20*/  FMUL.FTZ R33, R2, R121 ;  /* 0x0000007902217220 */ /* 0x008fe20000410000 */
[----:B------:R-:W-:Y:S01]  /*7b30*/  FSEL R0, R140, RZ, P0 ;  /* 0x000000ff8c007208 */ /* 0x000fe20000000000 */
[----:B------:R-:W3:Y:S01]  /*7b40*/  LDL.LU R121, [R1+0xc] ;  /* 0x00000c0001797983 */ /* 0x000ee20000300800 */
[C---:B------:R-:W-:Y:S02]  /*7b50*/  FMUL.FTZ R4, R2.reuse, R148 ;  /* 0x0000009402047220 */ /* 0x040fe40000410000 */
[----:B------:R-:W-:Y:S04]  /*7b60*/  FMUL.FTZ R24, R2, R112 ;  /* 0x0000007002187220 */ /* 0x000fe80000410000 */
[----:B------:R-:W-:Y:S01]  /*7b70*/  MUFU.EX2 R142, R6 ;  /* 0x00000006008e7308 */ /* 0x000fe20000000800 */
[----:B------:R-:W-:Y:S02]  /*7b80*/  FADD.FTZ R0, -R0, R3 ;  /* 0x0000000300007221 */ /* 0x000fe40000010100 */
[----:B------:R-:W-:Y:S02]  /*7b90*/  FFMA.FTZ R3, R9, c[0x0][0x2d0], -R143 ;  /* 0x0000b40009037a23 */ /* 0x000fe4000001088f */
[----:B------:R-:W-:Y:S02]  /*7ba0*/  FMUL.FTZ R0, R0, c[0x0][0x2d0] ;  /* 0x0000b40000007a20 */ /* 0x000fe40000410000 */
[C---:B----4-:R-:W-:Y:S02]  /*7bb0*/  FMUL.FTZ R8, R2.reuse, R144 ;  /* 0x0000009002087220 */ /* 0x050fe40000410000 */
[C---:B------:R-:W-:Y:S01]  /*7bc0*/  FMUL.FTZ R9, R2.reuse, R145 ;  /* 0x0000009102097220 */ /* 0x040fe20000410000 */
[----:B------:R-:W4:Y:S01]  /*7bd0*/  MUFU.EX2 R217, R7 ;  /* 0x0000000700d97308 */ /* 0x000f220000000800 */
[C---:B------:R-:W-:Y:S02]  /*7be0*/  FMUL.FTZ R25, R2.reuse, R113 ;  /* 0x0000007102197220 */ /* 0x040fe40000410000 */
[C---:B------:R-:W-:Y:S02]  /*7bf0*/  FMUL.FTZ R28, R2.reuse, R116 ;  /* 0x00000074021c7220 */ /* 0x040fe40000410000 */
[C---:B-----5:R-:W-:Y:S01]  /*7c00*/  FMUL.FTZ R5, R2.reuse, R149 ;  /* 0x0000009502057220 */ /* 0x060fe20000410000 */
[----:B------:R-:W-:Y:S01]  /*7c10*/  MOV R149, R15 ;  /* 0x0000000f00957202 */ /* 0x000fe20000000f00 */
[C---:B------:R-:W-:Y:S01]  /*7c20*/  FMUL.FTZ R29, R2.reuse, R117 ;  /* 0x00000075021d7220 */ /* 0x040fe20000410000 */
[----:B------:R-:W-:Y:S01]  /*7c30*/  MOV R117, R27 ;  /* 0x0000001b00757202 */ /* 0x000fe20000000f00 */
[C---:B------:R-:W-:Y:S01]  /*7c40*/  FMUL.FTZ R32, R2.reuse, R120 ;  /* 0x0000007802207220 */ /* 0x040fe20000410000 */
[----:B------:R-:W5:Y:S01]  /*7c50*/  MUFU.EX2 R0, R0 ;  /* 0x0000000000007308 */ /* 0x000f620000000800 */
[C---:B------:R-:W-:Y:S01]  /*7c60*/  FMUL.FTZ R36, R2.reuse, R124 ;  /* 0x0000007c02247220 */ /* 0x040fe20000410000 */
[----:B------:R-:W-:Y:S01]  /*7c70*/  MOV R120, R19 ;  /* 0x0000001300787202 */ /* 0x000fe20000000f00 */
[C---:B------:R-:W-:Y:S02]  /*7c80*/  FMUL.FTZ R37, R2.reuse, R125 ;  /* 0x0000007d02257220 */ /* 0x040fe40000410000 */
        /* <DEDUP_REMOVED lines=31> */
[C---:B--2---:R-:W-:Y:S02]  /*7e80*/  FFMA.FTZ R144, R2.reuse, R12, R201 ;  /* 0x0000000c02907223 */ /* 0x044fe400000100c9 */
[C---:B------:R-:W-:Y:S02]  /*7e90*/  FMUL.FTZ R12, R2.reuse, R100 ;  /* 0x00000064020c7220 */ /* 0x040fe40000410000 */
[----:B------:R-:W-:Y:S02]  /*7ea0*/  IMAD.MOV.U32 R100, RZ, RZ, R13 ;  /* 0x000000ffff647224 */ /* 0x000fe400078e000d */
[C---:B------:R-:W-:Y:S01]  /*7eb0*/  FMUL.FTZ R13, R2.reuse, R101 ;  /* 0x00000065020d7220 */ /* 0x040fe20000410000 */
[----:B------:R-:W-:Y:S01]  /*7ec0*/  MOV R101, R16 ;  /* 0x0000001000657202 */ /* 0x000fe20000000f00 */
[C---:B------:R-:W-:Y:S02]  /*7ed0*/  FMUL.FTZ R16, R2.reuse, R104 ;  /* 0x0000006802107220 */ /* 0x040fe40000410000 */
[----:B------:R-:W-:Y:S02]  /*7ee0*/  IMAD.MOV.U32 R104, RZ, RZ, R17 ;  /* 0x000000ffff687224 */ /* 0x000fe400078e0011 */
[C---:B------:R-:W-:Y:S01]  /*7ef0*/  FMUL.FTZ R17, R2.reuse, R105 ;  /* 0x0000006902117220 */ /* 0x040fe20000410000 */
[----:B------:R-:W-:Y:S01]  /*7f00*/  MOV R105, R20 ;  /* 0x0000001400697202 */ /* 0x000fe20000000f00 */
[C---:B------:R-:W-:Y:S02]  /*7f10*/  FMUL.FTZ R20, R2.reuse, R108 ;  /* 0x0000006c02147220 */ /* 0x040fe40000410000 */
[----:B------:R-:W-:Y:S02]  /*7f20*/  IMAD.MOV.U32 R108, RZ, RZ, R21 ;  /* 0x000000ffff6c7224 */ /* 0x000fe400078e0015 */
[----:B------:R-:W-:Y:S01]  /*7f30*/  FMUL.FTZ R21, R2, R109 ;  /* 0x0000006d02157220 */ /* 0x000fe20000410000 */
[----:B------:R-:W-:Y:S01]  /*7f40*/  MOV R109, R23 ;  /* 0x00000017006d7202 */ /* 0x000fe20000000f00 */
[----:B------:R-:W-:Y:S01]  /*7f50*/  FFMA.FTZ R2, R205, c[0x0][0x2d0], -R200 ;  /* 0x0000b400cd027a23 */ /* 0x000fe200000108c8 */
[----:B------:R-:W-:Y:S01]  /*7f60*/  MOV R205, R101 ;  /* 0x0000006500cd7202 */ /* 0x000fe20000000f00 */
[----:B------:R-:W-:Y:S01]  /*7f70*/  IMAD.MOV.U32 R112, RZ, RZ, R22 ;  /* 0x000000ffff707224 */ /* 0x000fe200078e0016 */
[----:B----4-:R-:W-:Y:S01]  /*7f80*/  F2FP.BF16.PACK_AB R101, R217, R142 ;  /* 0x0000008ed965723e */ /* 0x010fe200000010ff */
[C---:B-----5:R-:W-:Y:S02]  /*7f90*/  FMUL.FTZ R22, R0.reuse, R110 ;  /* 0x0000006e00167220 */ /* 0x060fe40000410000 */
[----:B------:R2:W-:Y:S01]  /*7fa0*/  MUFU.EX2 R110, R2 ;  /* 0x00000002006e7308 */ /* 0x0005e20000000800 */
[----:B------:R-:W-:Y:S01]  /*7fb0*/  IMAD.MOV.U32 R145, RZ, RZ, R18 ;  /* 0x000000ffff917224 */ /* 0x000fe200078e0012 */
[----:B------:R-:W-:Y:S01]  /*7fc0*/  MOV R137, R112 ;  /* 0x0000007000897202 */ /* 0x000fe20000000f00 */
[C---:B------:R-:W-:Y:S02]  /*7fd0*/  FMUL.FTZ R18, R0.reuse, R106 ;  /* 0x0000006a00127220 */ /* 0x040fe40000410000 */
[C---:B------:R-:W-:Y:S02]  /*7fe0*/  FMUL.FTZ R19, R0.reuse, R107 ;  /* 0x0000006b00137220 */ /* 0x040fe40000410000 */
[----:B------:R-:W-:Y:S02]  /*7ff0*/  IMAD.MOV.U32 R148, RZ, RZ, R14 ;  /* 0x000000ffff947224 */ /* 0x000fe400078e000e */
[C---:B------:R-:W-:Y:S02]  /*8000*/  FMUL.FTZ R6, R0.reuse, R150 ;  /* 0x0000009600067220 */ /* 0x040fe40000410000 */
[C---:B------:R-:W-:Y:S01]  /*8010*/  FMUL.FTZ R7, R0.reuse, R151 ;  /* 0x0000009700077220 */ /* 0x040fe20000410000 */
[----:B------:R-:W-:Y:S01]  /*8020*/  MOV R151, R117 ;  /* 0x0000007500977202 */ /* 0x000fe20000000f00 */
[C---:B------:R-:W-:Y:S02]  /*8030*/  FMUL.FTZ R10, R0.reuse, R146 ;  /* 0x00000092000a7220 */ /* 0x040fe40000410000 */
[C---:B------:R-:W-:Y:S01]  /*8040*/  FMUL.FTZ R11, R0.reuse, R147 ;  /* 0x00000093000b7220 */ /* 0x040fe20000410000 */
[----:B------:R-:W-:Y:S01]  /*8050*/  MOV R147, R108 ;  /* 0x0000006c00937202 */ /* 0x000fe20000000f00 */
[C---:B------:R-:W-:Y:S01]  /*8060*/  FMUL.FTZ R14, R0.reuse, R102 ;  /* 0x00000066000e7220 */ /* 0x040fe20000410000 */
[----:B-1----:R-:W-:Y:S01]  /*8070*/  F2FP.BF16.PACK_AB R102, R113, R203 ;  /* 0x000000cb7166723e */ /* 0x002fe200000010ff */
        /* <DEDUP_REMOVED lines=40> */
[----:B------:R-:W-:Y:S02]  /*8300*/  IMAD.MOV.U32 R116, RZ, RZ, R26 ;  /* 0x000000ffff747224 */ /* 0x000fe400078e001a */
[----:B------:R-:W-:Y:S02]  /*8310*/  FMUL.FTZ R26, R0, R114 ;  /* 0x00000072001a7220 */ /* 0x000fe40000410000 */
[----:B------:R-:W-:Y:S02]  /*8320*/  IMAD.MOV.U32 R138, RZ, RZ, R105 ;  /* 0x000000ffff8a7224 */ /* 0x000fe400078e0069 */
[----:B--2---:R-:W-:Y:S02]  /*8330*/  FFMA.FTZ R2, R207, c[0x0][0x2d0], -R200 ;  /* 0x0000b400cf027a23 */ /* 0x004fe400000108c8 */
[----:B------:R-:W-:Y:S01]  /*8340*/  IMAD.MOV.U32 R207, RZ, RZ, R100 ;  /* 0x000000ffffcf7224 */ /* 0x000fe200078e0064 */
[----:B------:R-:W-:Y:S01]  /*8350*/  F2FP.BF16.PACK_AB R100, R202, R201 ;  /* 0x000000c9ca64723e */ /* 0x000fe200000010ff */
[----:B------:R-:W1:Y:S01]  /*8360*/  MUFU.EX2 R117, R2 ;  /* 0x0000000200757308 */ /* 0x000e620000000800 */
[----:B------:R-:W-:Y:S02]  /*8370*/  IMAD.MOV.U32 R146, RZ, RZ, R109 ;  /* 0x000000ffff927224 */ /* 0x000fe400078e006d */
[--C-:B------:R-:W-:Y:S02]  /*8380*/  FFMA.FTZ R109, R218, c[0x0][0x2d0], -R143.reuse ;  /* 0x0000b400da6d7a23 */ /* 0x100fe4000001088f */
[--C-:B------:R-:W-:Y:S02]  /*8390*/  FFMA.FTZ R108, R219, c[0x0][0x2d0], -R143.reuse ;  /* 0x0000b400db6c7a23 */ /* 0x100fe4000001088f */
[----:B------:R-:W-:Y:S02]  /*83a0*/  FADD.FTZ R144, R202, R144 ;  /* 0x00000090ca907221 */ /* 0x000fe40000010000 */
[--C-:B------:R-:W-:Y:S01]  /*83b0*/  FFMA.FTZ R114, R244, c[0x0][0x2d0], -R143.reuse ;  /* 0x0000b400f4727a23 */ /* 0x100fe2000001088f */
[----:B------:R-:W-:Y:S01]  /*83c0*/  MUFU.EX2 R112, R109 ;  /* 0x0000006d00707308 */ /* 0x000fe20000000800 */
[----:B------:R-:W-:Y:S02]  /*83d0*/  FADD.FTZ R144, R203, R144 ;  /* 0x00000090cb907221 */ /* 0x000fe40000010000 */
[--C-:B------:R-:W-:Y:S02]  /*83e0*/  FFMA.FTZ R115, R242, c[0x0][0x2d0], -R143.reuse ;  /* 0x0000b400f2737a23 */ /* 0x100fe4000001088f */
[--C-:B------:R-:W-:Y:S02]  /*83f0*/  FFMA.FTZ R136, R230, c[0x0][0x2d0], -R143.reuse ;  /* 0x0000b400e6887a23 */ /* 0x100fe4000001088f */
[----:B------:R-:W-:Y:S02]  /*8400*/  IMAD.MOV.U32 R244, RZ, RZ, R120 ;  /* 0x000000fffff47224 */ /* 0x000fe400078e0078 */
[----:B------:R-:W-:Y:S01]  /*8410*/  FFMA.FTZ R120, R250, c[0x0][0x2d0], -R200 ;  /* 0x0000b400fa787a23 */ /* 0x000fe200000108c8 */
[----:B------:R2:W4:Y:S01]  /*8420*/  MUFU.EX2 R123, R108 ;  /* 0x0000006c007b7308 */ /* 0x0005220000000800 */
[----:B------:R-:W-:Y:S02]  /*8430*/  IMAD.MOV.U32 R150, RZ, RZ, R116 ;  /* 0x000000ffff967224 */ /* 0x000fe400078e0074 */
[--C-:B------:R-:W-:Y:S01]  /*8440*/  FFMA.FTZ R116, R241, c[0x0][0x2d0], -R143.reuse ;  /* 0x0000b400f1747a23 */ /* 0x100fe2000001088f */
[----:B-1----:R-:W-:Y:S01]  /*8450*/  F2FP.BF16.PACK_AB R103, R117, R110 ;  /* 0x0000006e7567723e */ /* 0x002fe200000010ff */
[----:B------:R-:W-:Y:S01]  /*8460*/  IMAD.IADD R2, R213, 0x1, R204 ;  /* 0x00000001d5027824 */ /* 0x000fe200078e02cc */
[----:B------:R-:W-:Y:S01]  /*8470*/  MOV R241, R137 ;  /* 0x0000008900f17202 */ /* 0x000fe20000000f00 */
[--C-:B------:R-:W-:Y:S01]  /*8480*/  FFMA.FTZ R135, R231, c[0x0][0x2d0], -R143.reuse ;  /* 0x0000b400e7877a23 */ /* 0x100fe2000001088f */
[----:B------:R-:W-:Y:S01]  /*8490*/  MOV R242, R150 ;  /* 0x0000009600f27202 */ /* 0x000fe20000000f00 */
[--C-:B------:R-:W-:Y:S01]  /*84a0*/  FFMA.FTZ R134, R236, c[0x0][0x2d0], -R143.reuse ;  /* 0x0000b400ec867a23 */ /* 0x100fe2000001088f */
[----:B------:R-:W-:Y:S01]  /*84b0*/  ISETP.GE.AND P4, PT, R241, 0x1, PT ;  /* 0x00000001f100780c */ /* 0x000fe20003f86270 */
[----:B------:R1:W-:Y:S01]  /*84c0*/  MUFU.EX2 R236, R116 ;  /* 0x0000007400ec7308 */ /* 0x0003e20000000800 */
[--C-:B------:R-:W-:Y:S02]  /*84d0*/  FFMA.FTZ R219, R227, c[0x0][0x2d0], -R143.reuse ;  /* 0x0000b400e3db7a23 */ /* 0x100fe4000001088f */
[--C-:B------:R-:W-:Y:S07]  /*84e0*/  FFMA.FTZ R218, R248, c[0x0][0x2d0], -R200.reuse ;  /* 0x0000b400f8da7a23 */ /* 0x100fee00000108c8 */
[----:B------:R-:W-:Y:S01]  /*84f0*/  MUFU.EX2 R230, R135 ;  /* 0x0000008700e67308 */ /* 0x000fe20000000800 */
[--C-:B--2---:R-:W-:Y:S09]  /*8500*/  FFMA.FTZ R108, R232, c[0x0][0x2d0], -R143.reuse ;  /* 0x0000b400e86c7a23 */ /* 0x104ff2000001088f */
[----:B------:R2:W-:Y:S01]  /*8510*/  MUFU.EX2 R122, R108 ;  /* 0x0000006c007a7308 */ /* 0x0005e20000000800 */
[----:B-1----:R-:W-:Y:S09]  /*8520*/  FFMA.FTZ R116, R147, c[0x0][0x2d0], -R200 ;  /* 0x0000b40093747a23 */ /* 0x002ff200000108c8 */
[----:B------:R-:W-:Y:S10]  /*8530*/  MUFU.EX2 R227, R116 ;  /* 0x0000007400e37308 */ /* 0x000ff40000000800 */
[----:B------:R-:W-:Y:S01]  /*8540*/  MUFU.EX2 R218, R218 ;  /* 0x000000da00da7308 */ /* 0x000fe20000000800 */
[--C-:B--2---:R-:W-:Y:S02]  /*8550*/  FFMA.FTZ R108, R233, c[0x0][0x2d0], -R143.reuse ;  /* 0x0000b400e96c7a23 */ /* 0x104fe4000001088f */
[----:B---3--:R-:W-:Y:S01]  /*8560*/  FFMA.FTZ R111, R0, R121, R142 ;  /* 0x00000079006f7223 */ /* 0x008fe2000001008e */
[----:B------:R-:W-:Y:S01]  /*8570*/  IADD3 R142, R209, R2, RZ ;  /* 0x00000002d18e7210 */ /* 0x000fe20007ffe0ff */
[----:B------:R-:W-:Y:S05]  /*8580*/  IMAD.IADD R0, R212, 0x1, R204 ;  /* 0x00000001d4007824 */ /* 0x000fea00078e02cc */
[----:B------:R1:W-:Y:S01]  /*8590*/  MUFU.EX2 R130, R108 ;  /* 0x0000006c00827308 */ /* 0x0003e20000000800 */
[--C-:B------:R-:W-:Y:S01]  /*85a0*/  FFMA.FTZ R204, R247, c[0x0][0x2d0], -R200.reuse ;  /* 0x0000b400f7cc7a23 */ /* 0x100fe200000108c8 */
[----:B------:R-:W2:Y:S01]  /*85b0*/  LDSM.16.MT88.4 R104, [R0] ;  /* 0x000000000068783b */ /* 0x000ea20000004200 */
[----:B------:R-:W-:Y:S07]  /*85c0*/  IADD3 R3, R209, R0, RZ ;  /* 0x00000000d1037210 */ /* 0x000fee0007ffe0ff */
[----:B------:R-:W-:Y:S10]  /*85d0*/  MUFU.EX2 R219, R219 ;  /* 0x000000db00db7308 */ /* 0x000ff40000000800 */
[----:B------:R-:W-:Y:S01]  /*85e0*/  MUFU.EX2 R204, R204 ;  /* 0x000000cc00cc7308 */ /* 0x000fe20000000800 */
[--C-:B-1----:R-:W-:Y:S09]  /*85f0*/  FFMA.FTZ R108, R234, c[0x0][0x2d0], -R200.reuse ;  /* 0x0000b400ea6c7a23 */ /* 0x102ff200000108c8 */
[----:B------:R1:W-:Y:S01]  /*8600*/  MUFU.EX2 R128, R108 ;  /* 0x0000006c00807308 */ /* 0x0003e20000000800 */
[C---:B--2---:R-:W-:Y:S08]  /*8610*/  HMMA.16816.F32.BF16 R4, R100.reuse, R104, R4 ;  /* 0x000000686404723c */ /* 0x044ff00000041804 */
[C---:B------:R-:W-:Y:S01]  /*8620*/  HMMA.16816.F32.BF16 R8, R100.reuse, R106, R8 ;  /* 0x0000006a6408723c */ /* 0x040fe20000041808 */
[----:B------:R-:W2:Y:S03]  /*8630*/  LDSM.16.MT88.4 R104, [R3] ;  /* 0x000000000368783b */ /* 0x000ea60000004200 */
[--C-:B-1----:R-:W-:Y:S04]  /*8640*/  FFMA.FTZ R108, R235, c[0x0][0x2d0], -R200.reuse ;  /* 0x0000b400eb6c7a23 */ /* 0x102fe800000108c8 */
[----:B------:R1:W-:Y:S04]  /*8650*/  MUFU.EX2 R131, R108 ;  /* 0x0000006c00837308 */ /* 0x0003e80000000800 */
[--C-:B-1----:R-:W-:Y:S06]  /*8660*/  FFMA.FTZ R108, R237, c[0x0][0x2d0], -R143.reuse ;  /* 0x0000b400ed6c7a23 */ /* 0x102fec000001088f */
[----:B------:R-:W-:Y:S01]  /*8670*/  MUFU.EX2 R237, R115 ;  /* 0x0000007300ed7308 */ /* 0x000fe20000000800 */
[C---:B--2---:R-:W-:Y:S09]  /*8680*/  HMMA.16816.F32.BF16 R12, R100.reuse, R104, R12 ;  /* 0x00000068640c723c */ /* 0x044ff2000004180c */
[----:B------:R1:W-:Y:S01]  /*8690*/  MUFU.EX2 R132, R108 ;  /* 0x0000006c00847308 */ /* 0x0003e20000000800 */
[C---:B------:R-:W-:Y:S01]  /*86a0*/  HMMA.16816.F32.BF16 R16, R100.reuse, R106, R16 ;  /* 0x0000006a6410723c */ /* 0x040fe20000041810 */
[----:B------:R-:W2:Y:S02]  /*86b0*/  LDSM.16.MT88.4 R104, [R2] ;  /* 0x000000000268783b */ /* 0x000ea40000004200 */
[----:B-1----:R-:W-:Y:S02]  /*86c0*/  FFMA.FTZ R108, R239, c[0x0][0x2d0], -R143 ;  /* 0x0000b400ef6c7a23 */ /* 0x002fe4000001088f */
[----:B------:R-:W-:Y:S04]  /*86d0*/  IMAD.MOV.U32 R239, RZ, RZ, R149 ;  /* 0x000000ffffef7224 */ /* 0x000fe800078e0095 */
[----:B------:R-:W-:Y:S01]  /*86e0*/  MUFU.EX2 R133, R108 ;  /* 0x0000006c00857308 */ /* 0x000fe20000000800 */
[C---:B--2---:R-:W-:Y:S08]  /*86f0*/  HMMA.16816.F32.BF16 R20, R100.reuse, R104, R20 ;  /* 0x000000686414723c */ /* 0x044ff00000041814 */
[C---:B------:R-:W-:Y:S01]  /*8700*/  HMMA.16816.F32.BF16 R24, R100.reuse, R106, R24 ;  /* 0x0000006a6418723c */ /* 0x040fe20000041818 */
[----:B------:R-:W1:Y:S07]  /*8710*/  LDSM.16.MT88.4 R104, [R142] ;  /* 0x000000008e68783b */ /* 0x000e6e0000004200 */
        /* <DEDUP_REMOVED lines=24> */
[C---:B-1----:R-:W-:Y:S07]  /*88a0*/  HMMA.16816.F32.BF16 R92, R100.reuse, R104, R92 ;  /* 0x00000068645c723c */ /* 0x042fee000004185c */
[--C-:B------:R-:W-:Y:S01]  /*88b0*/  FFMA.FTZ R104, R220, c[0x0][0x2d0], -R200.reuse ;  /* 0x0000b400dc687a23 */ /* 0x100fe200000108c8 */
[----:B------:R-:W-:Y:S03]  /*88c0*/  HMMA.16816.F32.BF16 R96, R100, R106, R96 ;  /* 0x0000006a6460723c */ /* 0x000fe60000041860 */
[----:B------:R1:W-:Y:S01]  /*88d0*/  MUFU.EX2 R119, R104 ;  /* 0x0000006800777308 */ /* 0x0003e20000000800 */
[----:B------:R-:W-:Y:S03]  /*88e0*/  FFMA.FTZ R220, R229, c[0x0][0x2d0], -R143 ;  /* 0x0000b400e5dc7a23 */ /* 0x000fe6000001088f */
[--C-:B------:R-:W-:Y:S06]  /*88f0*/  FFMA.FTZ R100, R225, c[0x0][0x2d0], -R200.reuse ;  /* 0x0000b400e1647a23 */ /* 0x100fec00000108c8 */
[----:B------:R2:W-:Y:S10]  /*8900*/  MUFU.EX2 R126, R100 ;  /* 0x00000064007e7308 */ /* 0x0005f40000000800 */
[----:B------:R-:W-:Y:S01]  /*8910*/  MUFU.EX2 R229, R136 ;  /* 0x0000008800e57308 */ /* 0x000fe20000000800 */
[----:B-1----:R-:W-:Y:S09]  /*8920*/  FFMA.FTZ R104, R221, c[0x0][0x2d0], -R200 ;  /* 0x0000b400dd687a23 */ /* 0x002ff200000108c8 */
[----:B------:R1:W3:Y:S01]  /*8930*/  MUFU.EX2 R121, R104 ;  /* 0x0000006800797308 */ /* 0x0002e20000000800 */
[----:B--2---:R-:W-:Y:S02]  /*8940*/  FADD.FTZ R100, R217, R111 ;  /* 0x0000006fd9647221 */ /* 0x004fe40000010000 */
[--C-:B------:R-:W-:Y:S02]  /*8950*/  FFMA.FTZ R217, R228, c[0x0][0x2d0], -R143.reuse ;  /* 0x0000b400e4d97a23 */ /* 0x100fe4000001088f */
[----:B------:R-:W-:Y:S01]  /*8960*/  FADD.FTZ R118, R110, R100 ;  /* 0x000000646e767221 */ /* 0x000fe20000010000 */
[----:B----4-:R-:W-:Y:S01]  /*8970*/  F2FP.BF16.PACK_AB R100, R123, R112 ;  /* 0x000000707b64723e */ /* 0x010fe200000010ff */
[----:B------:R-:W-:Y:S03]  /*8980*/  LDSM.16.MT88.4 R108, [R3+0x1000] ;  /* 0x00100000036c783b */ /* 0x000fe60000004200 */
[----:B------:R-:W-:Y:S01]  /*8990*/  MUFU.EX2 R228, R134 ;  /* 0x0000008600e47308 */ /* 0x000fe20000000800 */
[----:B------:R-:W-:Y:S09]  /*89a0*/  FADD.FTZ R117, R117, R118 ;  /* 0x0000007675757221 */ /* 0x000ff20000010000 */
[----:B------:R-:W-:Y:S01]  /*89b0*/  MUFU.EX2 R220, R220 ;  /* 0x000000dc00dc7308 */ /* 0x000fe20000000800 */
[--C-:B-1----:R-:W-:Y:S01]  /*89c0*/  FFMA.FTZ R104, R224, c[0x0][0x2d0], -R143.reuse ;  /* 0x0000b400e0687a23 */ /* 0x102fe2000001088f */
[----:B---3--:R-:W-:Y:S08]  /*89d0*/  F2FP.BF16.PACK_AB R101, R121, R119 ;  /* 0x000000777965723e */ /* 0x008ff000000010ff */
[----:B------:R1:W-:Y:S10]  /*89e0*/  MUFU.EX2 R124, R104 ;  /* 0x00000068007c7308 */ /* 0x0003f40000000800 */
[----:B------:R-:W-:Y:S10]  /*89f0*/  MUFU.EX2 R224, R120 ;  /* 0x0000007800e07308 */ /* 0x000ff40000000800 */
[----:B------:R-:W-:Y:S01]  /*8a00*/  MUFU.EX2 R217, R217 ;  /* 0x000000d900d97308 */ /* 0x000fe20000000800 */
[--C-:B-1----:R-:W-:Y:S02]  /*8a10*/  FFMA.FTZ R104, R223, c[0x0][0x2d0], -R143.reuse ;  /* 0x0000b400df687a23 */ /* 0x102fe4000001088f */
[--C-:B------:R-:W-:Y:S02]  /*8a20*/  FFMA.FTZ R223, R238, c[0x0][0x2d0], -R143.reuse ;  /* 0x0000b400eedf7a23 */ /* 0x100fe4000001088f */
[----:B------:R-:W2:Y:S05]  /*8a30*/  LDL R238, [R1+0x54] ;  /* 0x0000540001ee7983 */ /* 0x000eaa0000100800 */
[----:B------:R1:W3:Y:S10]  /*8a40*/  MUFU.EX2 R129, R104 ;  /* 0x0000006800817308 */ /* 0x0002f40000000800 */
[----:B------:R-:W-:Y:S01]  /*8a50*/  MUFU.EX2 R223, R223 ;  /* 0x000000df00df7308 */ /* 0x000fe20000000800 */
[--C-:B-1----:R-:W-:Y:S01]  /*8a60*/  FFMA.FTZ R104, R222, c[0x0][0x2d0], -R200.reuse ;  /* 0x0000b400de687a23 */ /* 0x102fe200000108c8 */
[----:B---3--:R-:W-:Y:S08]  /*8a70*/  F2FP.BF16.PACK_AB R102, R129, R124 ;  /* 0x0000007c8166723e */ /* 0x008ff000000010ff */
[----:B------:R-:W-:Y:S10]  /*8a80*/  MUFU.EX2 R222, R114 ;  /* 0x0000007200de7308 */ /* 0x000ff40000000800 */
[----:B------:R1:W3:Y:S02]  /*8a90*/  MUFU.EX2 R125, R104 ;  /* 0x00000068007d7308 */ /* 0x0002e40000000800 */
[----:B-1----:R-:W1:Y:S01]  /*8aa0*/  LDSM.16.MT88.4 R104, [R0+0x800] ;  /* 0x000800000068783b */ /* 0x002e620000004200 */
[----:B---3--:R-:W-:Y:S07]  /*8ab0*/  F2FP.BF16.PACK_AB R103, R126, R125 ;  /* 0x0000007d7e67723e */ /* 0x008fee00000010ff */
        /* <DEDUP_REMOVED lines=34> */
[----:B------:R-:W-:Y:S01]  /*8ce0*/  FFMA.FTZ R104, R240, c[0x0][0x2d0], -R200 ;  /* 0x0000b400f0687a23 */ /* 0x000fe200000108c8 */
[----:B------:R-:W-:Y:S03]  /*8cf0*/  HMMA.16816.F32.BF16 R96, R100, R106, R96 ;  /* 0x0000006a6460723c */ /* 0x000fe60000041860 */
[----:B------:R1:W-:Y:S01]  /*8d00*/  MUFU.EX2 R127, R104 ;  /* 0x00000068007f7308 */ /* 0x0003e20000000800 */
[----:B------:R-:W-:Y:S03]  /*8d10*/  IMAD.MOV.U32 R240, RZ, RZ, R146 ;  /* 0x000000fffff07224 */ /* 0x000fe600078e0092 */
[----:B------:R-:W-:Y:S01]  /*8d20*/  FFMA.FTZ R101, R245, c[0x0][0x2d0], -R200 ;  /* 0x0000b400f5657a23 */ /* 0x000fe200000108c8 */
[----:B------:R-:W-:Y:S01]  /*8d30*/  F2FP.BF16.PACK_AB R102, R133, R132 ;  /* 0x000000848566723e */ /* 0x000fe200000010ff */
[----:B------:R-:W-:Y:S03]  /*8d40*/  FADD.FTZ R100, R113, R144 ;  /* 0x0000009071647221 */ /* 0x000fe60000010000 */
[--C-:B------:R-:W-:Y:S01]  /*8d50*/  FFMA.FTZ R113, R243, c[0x0][0x2d0], -R143.reuse ;  /* 0x0000b400f3717a23 */ /* 0x100fe2000001088f */
[----:B------:R3:W4:Y:S01]  /*8d60*/  MUFU.EX2 R221, R101 ;  /* 0x0000006500dd7308 */ /* 0x0007220000000800 */
[----:B------:R-:W-:Y:S01]  /*8d70*/  FADD.FTZ R118, R112, R100 ;  /* 0x0000006470767221 */ /* 0x000fe20000010000 */
[----:B------:R-:W-:Y:S01]  /*8d80*/  F2FP.BF16.PACK_AB R100, R130, R122 ;  /* 0x0000007a8264723e */ /* 0x000fe200000010ff */
[----:B------:R-:W-:Y:S01]  /*8d90*/  FFMA.FTZ R143, R226, c[0x0][0x2d0], -R143 ;  /* 0x0000b400e28f7a23 */ /* 0x000fe2000001088f */
[----:B------:R-:W-:Y:S01]  /*8da0*/  MOV R245, R145 ;  /* 0x0000009100f57202 */ /* 0x000fe20000000f00 */
[----:B------:R-:W-:Y:S01]  /*8db0*/  FADD.FTZ R118, R123, R118 ;  /* 0x000000767b767221 */ /* 0x000fe20000010000 */
[----:B------:R-:W-:Y:S01]  /*8dc0*/  LDSM.16.MT88.4 R144, [R0+0x2800] ;  /* 0x002800000090783b */ /* 0x000fe20000004200 */
[----:B------:R-:W-:Y:S02]  /*8dd0*/  IMAD.MOV.U32 R243, RZ, RZ, R151 ;  /* 0x000000fffff37224 */ /* 0x000fe400078e0097 */
[----:B------:R-:W-:Y:S01]  /*8de0*/  FADD.FTZ R116, R124, R118 ;  /* 0x000000767c747221 */ /* 0x000fe20000010000 */
[----:B------:R5:W2:Y:S03]  /*8df0*/  MUFU.EX2 R235, R113 ;  /* 0x0000007100eb7308 */ /* 0x000aa60000000800 */
[----:B------:R-:W-:Y:S01]  /*8e00*/  FADD.FTZ R120, R129, R116 ;  /* 0x0000007481787221 */ /* 0x000fe20000010000 */
[----:B-1----:R-:W1:Y:S03]  /*8e10*/  LDSM.16.MT88.4 R104, [R0+0x1000] ;  /* 0x001000000068783b */ /* 0x002e660000004200 */
[----:B------:R-:W-:Y:S01]  /*8e20*/  FADD.FTZ R120, R122, R120 ;  /* 0x000000787a787221 */ /* 0x000fe20000010000 */
[----:B---3--:R-:W-:Y:S02]  /*8e30*/  F2FP.BF16.PACK_AB R101, R131, R128 ;  /* 0x000000808365723e */ /* 0x008fe400000010ff */
[----:B----4-:R-:W-:Y:S02]  /*8e40*/  F2FP.BF16.PACK_AB R103, R221, R127 ;  /* 0x0000007fdd67723e */ /* 0x010fe400000010ff */
[----:B-----5:R-:W-:Y:S05]  /*8e50*/  LDSM.16.MT88.4 R112, [R2+0x1800] ;  /* 0x001800000270783b */ /* 0x020fea0000004200 */
[C---:B-1----:R-:W-:Y:S08]  /*8e60*/  HMMA.16816.F32.BF16 R4, R100.reuse, R104, R4 ;  /* 0x000000686404723c */ /* 0x042ff00000041804 */
[C---:B------:R-:W-:Y:S01]  /*8e70*/  HMMA.16816.F32.BF16 R8, R100.reuse, R106, R8 ;  /* 0x0000006a6408723c */ /* 0x040fe20000041808 */
[----:B------:R-:W1:Y:S07]  /*8e80*/  LDSM.16.MT88.4 R104, [R2+0x1000] ;  /* 0x001000000268783b */ /* 0x000e6e0000004200 */
[C---:B------:R-:W-:Y:S08]  /*8e90*/  HMMA.16816.F32.BF16 R12, R100.reuse, R108, R12 ;  /* 0x0000006c640c723c */ /* 0x040ff0000004180c */
[C---:B------:R-:W-:Y:S01]  /*8ea0*/  HMMA.16816.F32.BF16 R16, R100.reuse, R110, R16 ;  /* 0x0000006e6410723c */ /* 0x040fe20000041810 */
[----:B------:R-:W3:Y:S07]  /*8eb0*/  LDSM.16.MT88.4 R108, [R142+0x1000] ;  /* 0x001000008e6c783b */ /* 0x000eee0000004200 */
[C---:B-1----:R-:W-:Y:S08]  /*8ec0*/  HMMA.16816.F32.BF16 R20, R100.reuse, R104, R20 ;  /* 0x000000686414723c */ /* 0x042ff00000041814 */
[C---:B------:R-:W-:Y:S01]  /*8ed0*/  HMMA.16816.F32.BF16 R24, R100.reuse, R106, R24 ;  /* 0x0000006a6418723c */ /* 0x040fe20000041818 */
[----:B------:R-:W1:Y:S07]  /*8ee0*/  LDSM.16.MT88.4 R104, [R0+0x4000] ;  /* 0x004000000068783b */ /* 0x000e6e0000004200 */
[C---:B---3--:R-:W-:Y:S08]  /*8ef0*/  HMMA.16816.F32.BF16 R28, R100.reuse, R108, R28 ;  /* 0x0000006c641c723c */ /* 0x048ff0000004181c */
        /* <DEDUP_REMOVED lines=20> */
[C---:B-1----:R-:W-:Y:S07]  /*9040*/  HMMA.16816.F32.BF16 R84, R100.reuse, R104, R84 ;  /* 0x000000686454723c */ /* 0x042fee0000041854 */
[--C-:B------:R-:W-:Y:S01]  /*9050*/  FFMA.FTZ R104, R252, c[0x0][0x2d0], -R200.reuse ;  /* 0x0000b400fc687a23 */ /* 0x100fe200000108c8 */
[C---:B------:R-:W-:Y:S03]  /*9060*/  HMMA.16816.F32.BF16 R88, R100.reuse, R106, R88 ;  /* 0x0000006a6458723c */ /* 0x040fe60000041858 */
[----:B------:R1:W-:Y:S01]  /*9070*/  MUFU.EX2 R231, R104 ;  /* 0x0000006800e77308 */ /* 0x0003e20000000800 */
[----:B------:R-:W-:Y:S04]  /*9080*/  MOV R252, R148 ;  /* 0x0000009400fc7202 */ /* 0x000fe80000000f00 */
[C---:B---3--:R-:W-:Y:S08]  /*9090*/  HMMA.16816.F32.BF16 R92, R100.reuse, R108, R92 ;  /* 0x0000006c645c723c */ /* 0x048ff0000004185c */
[----:B------:R-:W-:Y:S01]  /*90a0*/  HMMA.16816.F32.BF16 R96, R100, R110, R96 ;  /* 0x0000006e6460723c */ /* 0x000fe20000041860 */
[----:B------:R-:W-:Y:S06]  /*90b0*/  LDSM.16.MT88.4 R108, [R3+0x1800] ;  /* 0x00180000036c783b */ /* 0x000fec0000004200 */
[--C-:B------:R-:W-:Y:S01]  /*90c0*/  FFMA.FTZ R100, R139, c[0x0][0x2d0], -R200.reuse ;  /* 0x0000b4008b647a23 */ /* 0x100fe200000108c8 */
[----:B------:R-:W-:Y:S03]  /*90d0*/  F2FP.BF16.PACK_AB R102, R236, R237 ;  /* 0x000000edec66723e */ /* 0x000fe600000010ff */
[----:B------:R3:W-:Y:S01]  /*90e0*/  MUFU.EX2 R232, R100 ;  /* 0x0000006400e87308 */ /* 0x0007e20000000800 */
[--C-:B-1----:R-:W-:Y:S02]  /*90f0*/  FFMA.FTZ R104, R207, c[0x0][0x2d0], -R200.reuse ;  /* 0x0000b400cf687a23 */ /* 0x102fe400000108c8 */
[--C-:B------:R-:W-:Y:S07]  /*9100*/  FFMA.FTZ R207, R249, c[0x0][0x2d0], -R200.reuse ;  /* 0x0000b400f9cf7a23 */ /* 0x100fee00000108c8 */
[----:B------:R-:W1:Y:S10]  /*9110*/  MUFU.EX2 R234, R104 ;  /* 0x0000006800ea7308 */ /* 0x000e740000000800 */
[----:B------:R-:W4:Y:S01]  /*9120*/  MUFU.EX2 R207, R207 ;  /* 0x000000cf00cf7308 */ /* 0x000f220000000800 */
[----:B---3--:R-:W-:Y:S02]  /*9130*/  FADD.FTZ R100, R119, R117 ;  /* 0x0000007577647221 */ /* 0x008fe40000010000 */
[----:B------:R-:W-:Y:S02]  /*9140*/  FFMA.FTZ R117, R138, c[0x0][0x2d0], -R200 ;  /* 0x0000b4008a757a23 */ /* 0x000fe400000108c8 */
[----:B------:R-:W-:Y:S01]  /*9150*/  FADD.FTZ R121, R121, R100 ;  /* 0x0000006479797221 */ /* 0x000fe20000010000 */
[----:B--2---:R-:W-:Y:S01]  /*9160*/  F2FP.BF16.PACK_AB R100, R235, R222 ;  /* 0x000000deeb64723e */ /* 0x004fe200000010ff */
[--C-:B------:R-:W-:Y:S03]  /*9170*/  FFMA.FTZ R119, R251, c[0x0][0x2d0], -R200.reuse ;  /* 0x0000b400fb777a23 */ /* 0x100fe600000108c8 */
[----:B------:R-:W-:Y:S01]  /*9180*/  MUFU.EX2 R225, R117 ;  /* 0x0000007500e17308 */ /* 0x000fe20000000800 */
[----:B------:R-:W2:Y:S01]  /*9190*/  LDL.64 R250, [R1+0x48] ;  /* 0x0000480001fa7983 */ /* 0x000ea20000100a00 */
[----:B------:R-:W-:Y:S01]  /*91a0*/  FADD.FTZ R121, R125, R121 ;  /* 0x000000797d797221 */ /* 0x000fe20000010000 */
[----:B-1----:R-:W-:Y:S01]  /*91b0*/  F2FP.BF16.PACK_AB R101, R234, R231 ;  /* 0x000000e7ea65723e */ /* 0x002fe200000010ff */
[--C-:B------:R-:W-:Y:S02]  /*91c0*/  FFMA.FTZ R104, R205, c[0x0][0x2d0], -R200.reuse ;  /* 0x0000b400cd687a23 */ /* 0x100fe400000108c8 */
[----:B------:R-:W-:Y:S01]  /*91d0*/  FADD.FTZ R121, R126, R121 ;  /* 0x000000797e797221 */ /* 0x000fe20000010000 */
[----:B------:R-:W-:Y:S01]  /*91e0*/  LDSM.16.MT88.4 R136, [R3+0x5800] ;  /* 0x005800000388783b */ /* 0x000fe20000004200 */
[----:B------:R-:W-:Y:S02]  /*91f0*/  FFMA.FTZ R200, R246, c[0x0][0x2d0], -R200 ;  /* 0x0000b400f6c87a23 */ /* 0x000fe400000108c8 */
[----:B------:R1:W3:Y:S01]  /*9200*/  MUFU.EX2 R233, R104 ;  /* 0x0000006800e97308 */ /* 0x0002e20000000800 */
[----:B----4-:R-:W-:Y:S09]  /*9210*/  F2FP.BF16.PACK_AB R201, R218, R207 ;  /* 0x000000cfdac9723e */ /* 0x010ff200000010ff */
[----:B------:R4:W-:Y:S10]  /*9220*/  MUFU.EX2 R226, R119 ;  /* 0x0000007700e27308 */ /* 0x0009f40000000800 */
[----:B------:R-:W5:Y:S01]  /*9230*/  MUFU.EX2 R205, R143 ;  /* 0x0000008f00cd7308 */ /* 0x000f620000000800 */
[----:B-1----:R-:W1:Y:S01]  /*9240*/  LDSM.16.MT88.4 R104, [R0+0x1800] ;  /* 0x001800000068783b */ /* 0x002e620000004200 */
[----:B---3--:R-:W-:Y:S08]  /*9250*/  F2FP.BF16.PACK_AB R103, R232, R233 ;  /* 0x000000e9e867723e */ /* 0x008ff000000010ff */
[----:B------:R3:W3:Y:S01]  /*9260*/  MUFU.EX2 R143, R200 ;  /* 0x000000c8008f7308 */ /* 0x0006e20000000800 */
[----:B----4-:R-:W-:Y:S01]  /*9270*/  LDSM.16.MT88.4 R116, [R2+0x2000] ;  /* 0x002000000274783b */ /* 0x010fe20000004200 */
[----:B-----5:R-:W-:Y:S02]  /*9280*/  F2FP.BF16.PACK_AB R202, R205, R219 ;  /* 0x000000dbcdca723e */ /* 0x020fe400000010ff */
[----:B---3--:R-:W-:Y:S02]  /*9290*/  F2FP.BF16.PACK_AB R200, R217, R220 ;  /* 0x000000dcd9c8723e */ /* 0x008fe400000010ff */
[----:B------:R-:W-:Y:S01]  /*92a0*/  F2FP.BF16.PACK_AB R203, R143, R204 ;  /* 0x000000cc8fcb723e */ /* 0x000fe200000010ff */
        /* <DEDUP_REMOVED lines=48> */
[----:B------:R-:W5:Y:S07]  /*95b0*/  LDSM.16.MT88.4 R116, [R2+0x5000] ;  /* 0x005000000274783b */ /* 0x000f6e0000004200 */
        /* <DEDUP_REMOVED lines=9> */
[C---:B-----5:R-:W-:Y:S08]  /*9650*/  HMMA.16816.F32.BF16 R52, R100.reuse, R116, R52 ;  /* 0x000000746434723c */ /* 0x060ff00000041834 */
        /* <DEDUP_REMOVED lines=8> */
[C---:B---3--:R-:W-:Y:S07]  /*96e0*/  HMMA.16816.F32.BF16 R76, R100.reuse, R108, R76 ;  /* 0x0000006c644c723c */ /* 0x048fee000004184c */
[----:B------:R-:W-:Y:S01]  /*96f0*/  FADD.FTZ R109, R128, R121 ;  /* 0x00000079806d7221 */ /* 0x000fe20000010000 */
[C---:B------:R-:W-:Y:S04]  /*9700*/  HMMA.16816.F32.BF16 R80, R100.reuse, R110, R80 ;  /* 0x0000006e6450723c */ /* 0x040fe80000041850 */
[----:B------:R-:W-:Y:S02]  /*9710*/  FADD.FTZ R108, R130, R120 ;  /* 0x00000078826c7221 */ /* 0x000fe40000010000 */
[----:B------:R-:W-:Y:S01]  /*9720*/  LDSM.16.MT88.4 R120, [R142+0x2800] ;  /* 0x002800008e78783b */ /* 0x000fe20000004200 */
[----:B------:R-:W-:Y:S01]  /*9730*/  FADD.FTZ R109, R131, R109 ;  /* 0x0000006d836d7221 */ /* 0x000fe20000010000 */
[C---:B-----5:R-:W-:Y:S04]  /*9740*/  HMMA.16816.F32.BF16 R84, R100.reuse, R116, R84 ;  /* 0x000000746454723c */ /* 0x060fe80000041854 */
[----:B------:R-:W-:Y:S02]  /*9750*/  FADD.FTZ R109, R127, R109 ;  /* 0x0000006d7f6d7221 */ /* 0x000fe40000010000 */
[----:B------:R-:W-:Y:S01]  /*9760*/  LDSM.16.MT88.4 R128, [R0+0x5800] ;  /* 0x005800000080783b */ /* 0x000fe20000004200 */
[----:B------:R-:W-:Y:S01]  /*9770*/  FADD.FTZ R108, R132, R108 ;  /* 0x0000006c846c7221 */ /* 0x000fe20000010000 */
[C---:B------:R-:W-:Y:S04]  /*9780*/  HMMA.16816.F32.BF16 R88, R100.reuse, R118, R88 ;  /* 0x000000766458723c */ /* 0x040fe80000041858 */
[----:B------:R-:W-:Y:S02]  /*9790*/  FADD.FTZ R108, R133, R108 ;  /* 0x0000006c856c7221 */ /* 0x000fe40000010000 */
[----:B------:R-:W3:Y:S01]  /*97a0*/  LDSM.16.MT88.4 R116, [R2+0x2800] ;  /* 0x002800000274783b */ /* 0x000ee20000004200 */
[----:B------:R-:W-:Y:S01]  /*97b0*/  FADD.FTZ R221, R221, R109 ;  /* 0x0000006ddddd7221 */ /* 0x000fe20000010000 */
[C---:B----4-:R-:W-:Y:S04]  /*97c0*/  HMMA.16816.F32.BF16 R92, R100.reuse, R112, R92 ;  /* 0x00000070645c723c */ /* 0x050fe8000004185c */
[----:B------:R-:W-:Y:S04]  /*97d0*/  FADD.FTZ R222, R222, R108 ;  /* 0x0000006cdede7221 */ /* 0x000fe80000010000 */
[----:B------:R-:W-:Y:S08]  /*97e0*/  HMMA.16816.F32.BF16 R96, R100, R114, R96 ;  /* 0x000000726460723c */ /* 0x000ff00000041860 */
[C---:B------:R-:W-:Y:S01]  /*97f0*/  HMMA.16816.F32.BF16 R148, R200.reuse, R144, R4 ;  /* 0x00000090c894723c */ /* 0x040fe20000041804 */
[----:B------:R-:W4:Y:S07]  /*9800*/  LDSM.16.MT88.4 R4, [R2+0x5800] ;  /* 0x005800000204783b */ /* 0x000f2e0000004200 */
[C---:B------:R-:W-:Y:S01]  /*9810*/  HMMA.16816.F32.BF16 R144, R200.reuse, R146, R8 ;  /* 0x00000092c890723c */ /* 0x040fe20000041808 */
[----:B------:R-:W5:Y:S07]  /*9820*/  LDSM.16.MT88.4 R8, [R142+0x5800] ;  /* 0x005800008e08783b */ /* 0x000f6e0000004200 */
[C---:B-1----:R-:W-:Y:S01]  /*9830*/  HMMA.16816.F32.BF16 R100, R200.reuse, R104, R12 ;  /* 0x00000068c864723c */ /* 0x042fe2000004180c */
[----:B------:R1:W2:Y:S07]  /*9840*/  LDSM.16.MT88.4 R12, [R0+0x8800] ;  /* 0x00880000000c783b */ /* 0x0002ae0000004200 */
[C---:B------:R-:W-:Y:S01]  /*9850*/  HMMA.16816.F32.BF16 R104, R200.reuse, R106, R16 ;  /* 0x0000006ac868723c */ /* 0x040fe20000041810 */
[----:B------:R2:W2:Y:S07]  /*9860*/  LDSM.16.MT88.4 R16, [R3+0x8800] ;  /* 0x008800000310783b */ /* 0x0004ae0000004200 */
[C---:B---3--:R-:W-:Y:S01]  /*9870*/  HMMA.16816.F32.BF16 R108, R200.reuse, R116, R20 ;  /* 0x00000074c86c723c */ /* 0x048fe20000041814 */
[----:B------:R-:W3:Y:S07]  /*9880*/  LDL R20, [R1+0x30] ;  /* 0x0000300001147983 */ /* 0x000eee0000100800 */
[C---:B------:R-:W-:Y:S04]  /*9890*/  HMMA.16816.F32.BF16 R112, R200.reuse, R118, R24 ;  /* 0x00000076c870723c */ /* 0x040fe80000041818 */
[----:B-1----:R-:W-:Y:S04]  /*98a0*/  IADD3 R0, R240, -0x2, RZ ;  /* 0xfffffffef0007810 */ /* 0x002fe80007ffe0ff */
[C---:B------:R-:W-:Y:S03]  /*98b0*/  HMMA.16816.F32.BF16 R116, R200.reuse, R120, R28 ;  /* 0x00000078c874723c */ /* 0x040fe6000004181c */
[----:B------:R-:W-:Y:S05]  /*98c0*/  ISETP.GE.AND P6, PT, R0, R252, PT ;  /* 0x000000fc0000720c */ /* 0x000fea0003fc6270 */
[C---:B------:R-:W-:Y:S08]  /*98d0*/  HMMA.16816.F32.BF16 R120, R200.reuse, R122, R32 ;  /* 0x0000007ac878723c */ /* 0x040ff00000041820 */
[C---:B------:R-:W-:Y:S03]  /*98e0*/  HMMA.16816.F32.BF16 R124, R200.reuse, R128, R36 ;  /* 0x00000080c87c723c */ /* 0x040fe60000041824 */
[----:B------:R-:W-:Y:S02]  /*98f0*/  @P6 ISETP.GE.AND P3, PT, R242, c[0x0][0x1d4], PT ;  /* 0x00007500f2006a0c */ /* 0x000fe40003f66270 */
[----:B------:R-:W-:Y:S02]  /*9900*/  @P6 ISETP.GE.AND P1, PT, R244, c[0x0][0x1d4], PT ;  /* 0x00007500f4006a0c */ /* 0x000fe40003f26270 */
[----:B--2---:R-:W-:Y:S01]  /*9910*/  @P6 SHF.R.S32.HI R3, RZ, 0x1f, R0 ;  /* 0x0000001fff036819 */ /* 0x004fe20000011400 */
[C---:B------:R-:W-:Y:S04]  /*9920*/  HMMA.16816.F32.BF16 R128, R200.reuse, R130, R40 ;  /* 0x00000082c880723c */ /* 0x040fe80000041828 */
[----:B------:R-:W-:Y:S04]  /*9930*/  @P6 IMAD R3, R3, c[0x0][0x1e0], RZ ;  /* 0x0000780003036a24 */ /* 0x000fe800078e02ff */
[C---:B------:R-:W-:Y:S08]  /*9940*/  HMMA.16816.F32.BF16 R132, R200.reuse, R136, R44 ;  /* 0x00000088c884723c */ /* 0x040ff0000004182c */
[C---:B------:R-:W-:Y:S08]  /*9950*/  HMMA.16816.F32.BF16 R136, R200.reuse, R138, R48 ;  /* 0x0000008ac888723c */ /* 0x040ff00000041830 */
[C---:B----4-:R-:W-:Y:S08]  /*9960*/  HMMA.16816.F32.BF16 R52, R200.reuse, R4, R52 ;  /* 0x00000004c834723c */ /* 0x050ff00000041834 */
[C---:B------:R-:W-:Y:S01]  /*9970*/  HMMA.16816.F32.BF16 R56, R200.reuse, R6, R56 ;  /* 0x00000006c838723c */ /* 0x040fe20000041838 */
[----:B------:R1:W2:Y:S07]  /*9980*/  LDSM.16.MT88.4 R4, [R2+0x8800] ;  /* 0x008800000204783b */ /* 0x0002ae0000004200 */
[C---:B-----5:R-:W-:Y:S07]  /*9990*/  HMMA.16816.F32.BF16 R60, R200.reuse, R8, R60 ;  /* 0x00000008c83c723c */ /* 0x060fee000004183c */
[C---:B------:R-:W-:Y:S01]  /*99a0*/  @P6 IMAD.WIDE.U32 R8, R0.reuse, c[0x0][0x1e0], RZ ;  /* 0x0000780000086a25 */ /* 0x040fe200078e00ff */
[C---:B------:R-:W-:Y:S08]  /*99b0*/  HMMA.16816.F32.BF16 R64, R200.reuse, R10, R64 ;  /* 0x0000000ac840723c */ /* 0x040ff00000041840 */
[C---:B------:R-:W-:Y:S04]  /*99c0*/  HMMA.16816.F32.BF16 R68, R200.reuse, R12, R68 ;  /* 0x0000000cc844723c */ /* 0x040fe80000041844 */
[----:B-1----:R-:W-:Y:S02]  /*99d0*/  @P6 IMAD R2, R0, c[0x0][0x1e4], R3 ;  /* 0x0000790000026a24 */ /* 0x002fe400078e0203 */
[----:B------:R-:W-:Y:S02]  /*99e0*/  @P6 IMAD.MOV.U32 R3, RZ, RZ, R238 ;  /* 0x000000ffff036224 */ /* 0x000fe400078e00ee */
[----:B------:R-:W-:Y:S01]  /*99f0*/  @P6 IMAD.IADD R0, R9, 0x1, R2 ;  /* 0x0000000109006824 */ /* 0x000fe200078e0202 */
[----:B------:R-:W-:Y:S01]  /*9a00*/  @P6 MOV R2, R250 ;  /* 0x000000fa00026202 */ /* 0x000fe20000000f00 */
[C---:B------:R-:W-:Y:S03]  /*9a10*/  HMMA.16816.F32.BF16 R72, R200.reuse, R14, R72 ;  /* 0x0000000ec848723c */ /* 0x040fe60000041848 */
[----:B------:R-:W-:Y:S02]  /*9a20*/  @P6 IMAD R0, R0, 0x60, RZ ;  /* 0x0000006000006824 */ /* 0x000fe400078e02ff */
[----:B------:R-:W-:Y:S02]  /*9a30*/  @P6 IMAD.WIDE.U32 R2, R8, 0x60, R2 ;  /* 0x0000006008026825 */ /* 0x000fe400078e0002 */
[----:B------:R-:W-:Y:S01]  /*9a40*/  @P6 MOV R15, 0x6 ;  /* 0x00000006000f6802 */ /* 0x000fe20000000f00 */
[C---:B------:R-:W-:Y:S04]  /*9a50*/  HMMA.16816.F32.BF16 R76, R200.reuse, R16, R76 ;  /* 0x00000010c84c723c */ /* 0x040fe8000004184c */
[----:B------:R-:W-:Y:S01]  /*9a60*/  FADD.FTZ R9, R231, R221 ;  /* 0x000000dde7097221 */ /* 0x000fe20000010000 */
[----:B------:R-:W-:Y:S01]  /*9a70*/  @P6 LEA R12, P0, R2, c[0x0][0x1c8], 0x1 ;  /* 0x00007200020c6a11 */ /* 0x000fe200078008ff */
[----:B------:R-:W-:Y:S01]  /*9a80*/  FADD.FTZ R13, R235, R222 ;  /* 0x000000deeb0d7221 */ /* 0x000fe20000010000 */
[----:B------:R-:W-:Y:S01]  /*9a90*/  @P6 IADD3 R3, R3, R0, RZ ;  /* 0x0000000003036210 */ /* 0x000fe20007ffe0ff */
[----:B------:R-:W-:Y:S01]  /*9aa0*/  FADD.FTZ R14, R234, R9 ;  /* 0x00000009ea0e7221 */ /* 0x000fe20000010000 */
[C---:B------:R-:W-:Y:S01]  /*9ab0*/  HMMA.16816.F32.BF16 R80, R200.reuse, R18, R80 ;  /* 0x00000012c850723c */ /* 0x040fe20000041850 */
[----:B------:R-:W1:Y:S02]  /*9ac0*/  LDSM.16.MT88.4 R8, [R142+0x8800] ;  /* 0x008800008e08783b */ /* 0x000e640000004200 */
[----:B------:R-:W-:Y:S01]  /*9ad0*/  FADD.FTZ R0, R237, R13 ;  /* 0x0000000ded007221 */ /* 0x000fe20000010000 */
[----:B------:R-:W-:Y:S01]  /*9ae0*/  @P6 LEA.HI.X R13, R2, c[0x0][0x1cc], R3, 0x1, P0 ;  /* 0x00007300020d6a11 */ /* 0x000fe200000f0c03 */
[----:B------:R-:W-:Y:S01]  /*9af0*/  FADD.FTZ R2, R233, R14 ;  /* 0x0000000ee9027221 */ /* 0x000fe20000010000 */
[----:B------:R-:W-:Y:S01]  /*9b00*/  @P6 ISETP.GE.AND P0, PT, R245, c[0x0][0x1d4], PT ;  /* 0x00007500f5006a0c */ /* 0x000fe20003f06270 */
[----:B------:R-:W-:Y:S01]  /*9b10*/  FADD.FTZ R14, R236, R0 ;  /* 0x00000000ec0e7221 */ /* 0x000fe20000010000 */
[----:B------:R-:W-:Y:S01]  /*9b20*/  IADD3 R0, R241, 0x1, RZ ;  /* 0x00000001f1007810 */ /* 0x000fe20007ffe0ff */
[----:B------:R-:W-:Y:S01]  /*9b30*/  @P6 IMAD.MOV.U32 R3, RZ, RZ, c[0x0][0x1e0] ;  /* 0x00007800ff036624 */ /* 0x000fe200078e00ff */
[C---:B--2---:R-:W-:Y:S03]  /*9b40*/  HMMA.16816.F32.BF16 R84, R200.reuse, R4, R84 ;  /* 0x00000004c854723c */ /* 0x044fe60000041854 */
[----:B------:R-:W-:Y:S01]  /*9b50*/  SEL R0, R0, RZ, !P4 ;  /* 0x000000ff00007207 */ /* 0x000fe20006000000 */
[----:B------:R-:W-:Y:S02]  /*9b60*/  FADD.FTZ R2, R232, R2 ;  /* 0x00000002e8027221 */ /* 0x000fe40000010000 */
[----:B------:R-:W-:Y:S01]  /*9b70*/  FADD.FTZ R16, R223, R14 ;  /* 0x0000000edf107221 */ /* 0x000fe20000010000 */
[C---:B------:R-:W-:Y:S01]  /*9b80*/  @P6 SHF.L.U64.HI R14, R3.reuse, R15, c[0x0][0x1e4] ;  /* 0x00007900030e6619 */ /* 0x040fe2000001020f */
[----:B------:R3:W-:Y:S01]  /*9b90*/  STL [R1+0x4], R0 ;  /* 0x0000040001007387 */ /* 0x0007e20000100800 */
[----:B------:R-:W-:Y:S01]  /*9ba0*/  @P6 IMAD.SHL.U32 R3, R3, 0x40, RZ ;  /* 0x0000004003036824 */ /* 0x000fe200078e00ff */
[C---:B------:R-:W-:Y:S02]  /*9bb0*/  HMMA.16816.F32.BF16 R88, R200.reuse, R6, R88 ;  /* 0x00000006c858723c */ /* 0x040fe40000041858 */
[----:B------:R-:W2:Y:S01]  /*9bc0*/  LDL R17, [R1+0x28] ;  /* 0x0000280001117983 */ /* 0x000ea20000100800 */
[----:B------:R-:W-:Y:S01]  /*9bd0*/  FADD.FTZ R15, R225, R2 ;  /* 0x00000002e10f7221 */ /* 0x000fe20000010000 */
[----:B------:R-:W-:Y:S01]  /*9be0*/  @P6 IADD3 R2, P5, R3, R12, RZ ;  /* 0x0000000c03026210 */ /* 0x000fe20007fbe0ff */
[----:B------:R-:W-:Y:S02]  /*9bf0*/  FADD.FTZ R5, R228, R16 ;  /* 0x00000010e4057221 */ /* 0x000fe40000010000 */
[----:B------:R-:W-:Y:S01]  /*9c00*/  FADD.FTZ R15, R227, R15 ;  /* 0x0000000fe30f7221 */ /* 0x000fe20000010000 */
[----:B------:R-:W-:Y:S04]  /*9c10*/  @P6 IADD3 R4, P4, R3, R2, RZ ;  /* 0x0000000203046210 */ /* 0x000fe80007f9e0ff */
[----:B------:R-:W-:Y:S01]  /*9c20*/  @P6 IADD3.X R3, R14, R13, RZ, P5, !PT ;  /* 0x0000000d0e036210 */ /* 0x000fe20002ffe4ff */
[----:B------:R-:W-:Y:S01]  /*9c30*/  FADD.FTZ R6, R226, R15 ;  /* 0x0000000fe2067221 */ /* 0x000fe20000010000 */
[C---:B-1----:R-:W-:Y:S08]  /*9c40*/  HMMA.16816.F32.BF16 R92, R200.reuse, R8, R92 ;  /* 0x00000008c85c723c */ /* 0x042ff0000004185c */
[----:B------:R-:W-:Y:S04]  /*9c50*/  HMMA.16816.F32.BF16 R96, R200, R10, R96 ;  /* 0x0000000ac860723c */ /* 0x000fe80000041860 */
[----:B---3--:R-:W-:Y:S05]  /*9c60*/  @P6 IMAD R0, R0, 0x9000, R20 ;  /* 0x0000900000006824 */ /* 0x008fea00078e0214 */
[----:B------:R-:W-:Y:S01]  /*9c70*/  @!PT LDS RZ, [RZ] ;  /* 0x00000000fffff984 */ /* 0x000fe20000000800 */
[----:B------:R-:W-:Y:S01]  /*9c80*/  @!PT LDS RZ, [RZ] ;  /* 0x00000000fffff984 */ /* 0x000fe20000000800 */
[----:B------:R-:W-:Y:S01]  /*9c90*/  @!PT LDS RZ, [RZ] ;  /* 0x00000000fffff984 */ /* 0x000fe20000000800 */
[----:B------:R1:W-:Y:S08]  /*9ca0*/  @P6 LDGSTS.E.BYPASS.LTC128B.128 [R0], [R12.64], !P3 ;  /* 0x000000000c006fae */ /* 0x0003f0000d901d46 */
[----:B------:R1:W-:Y:S08]  /*9cb0*/  @P6 LDGSTS.E.BYPASS.LTC128B.128 [R0+0x3000], [R12.64+0x80], !P1 ;  /* 0x030000800c006fae */ /* 0x0003f0000c901d46 */
[----:B------:R1:W-:Y:S08]  /*9cc0*/  @P6 LDGSTS.E.BYPASS.LTC128B.128 [R0+0x6000], [R12.64+0x100], !P0 ;  /* 0x060001000c006fae */ /* 0x0003f0000c101d46 */
[----:B------:R3:W-:Y:S08]  /*9cd0*/  @P6 LDGSTS.E.BYPASS.LTC128B.128 [R0+0x1000], [R2.64], !P3 ;  /* 0x0100000002006fae */ /* 0x0007f0000d901d46 */
[----:B------:R3:W-:Y:S08]  /*9ce0*/  @P6 LDGSTS.E.BYPASS.LTC128B.128 [R0+0x4000], [R2.64+0x80], !P1 ;  /* 0x0400008002006fae */ /* 0x0007f0000c901d46 */
[----:B------:R3:W-:Y:S01]  /*9cf0*/  @P6 LDGSTS.E.BYPASS.LTC128B.128 [R0+0x7000], [R2.64+0x100], !P0 ;  /* 0x0700010002006fae */ /* 0x0007e2000c101d46 */
[----:B-1----:R-:W-:Y:S02]  /*9d00*/  FADD.FTZ R12, R230, R5 ;  /* 0x00000005e60c7221 */ /* 0x002fe40000010000 */
[----:B------:R-:W-:Y:S05]  /*9d10*/  @P6 IMAD.X R5, R14, 0x1, R3, P4 ;  /* 0x000000010e056824 */ /* 0x000fea00020e0603 */
[----:B------:R1:W-:Y:S08]  /*9d20*/  @P6 LDGSTS.E.BYPASS.LTC128B.128 [R0+0x2000], [R4.64], !P3 ;  /* 0x0200000004006fae */ /* 0x0003f0000d901d46 */
[----:B------:R1:W-:Y:S01]  /*9d30*/  @P6 LDGSTS.E.BYPASS.LTC128B.128 [R0+0x5000], [R4.64+0x80], !P1 ;  /* 0x0500008004006fae */ /* 0x0003e2000c901d46 */
[C---:B------:R-:W-:Y:S02]  /*9d40*/  ISETP.GE.AND P1, PT, R206.reuse, 0x1, PT ;  /* 0x00000001ce00780c */ /* 0x040fe40003f26270 */
[----:B------:R-:W-:Y:S04]  /*9d50*/  IADD3 R206, R206, 0x1, RZ ;  /* 0x00000001cece7810 */ /* 0x000fe80007ffe0ff */
[----:B------:R-:W-:Y:S01]  /*9d60*/  SEL R206, R206, RZ, !P1 ;  /* 0x000000ffcece7207 */ /* 0x000fe20004800000 */
[----:B------:R1:W-:Y:S01]  /*9d70*/  @P6 LDGSTS.E.BYPASS.LTC128B.128 [R0+0x8000], [R4.64+0x100], !P0 ;  /* 0x0800010004006fae */ /* 0x0003e2000c101d46 */
[----:B---3--:R-:W-:Y:S02]  /*9d80*/  FADD.FTZ R3, R229, R12 ;  /* 0x0000000ce5037221 */ /* 0x008fe40000010000 */
[----:B------:R-:W-:Y:S02]  /*9d90*/  FADD.FTZ R2, R224, R6 ;  /* 0x00000006e0027221 */ /* 0x000fe40000010000 */
[----:B------:R-:W-:Y:S03]  /*9da0*/  FADD.FTZ R3, R220, R3 ;  /* 0x00000003dc037221 */ /* 0x000fe60000010000 */
[----:B------:R-:W0:Y:S01]  /*9db0*/  LDGDEPBAR ;  /* 0x00000000000079af */ /* 0x000e220000000000 */
[----:B-1----:R-:W-:Y:S02]  /*9dc0*/  FADD.FTZ R0, R207, R2 ;  /* 0x00000002cf007221 */ /* 0x002fe40000010000 */
[----:B------:R-:W-:Y:S01]  /*9dd0*/  FADD.FTZ R2, R217, R3 ;  /* 0x00000003d9027221 */ /* 0x000fe20000010000 */
[----:B------:R-:W-:Y:S01]  /*9de0*/  MOV R217, R239 ;  /* 0x000000ef00d97202 */ /* 0x000fe20000000f00 */
[----:B------:R-:W-:Y:S01]  /*9df0*/  FADD.FTZ R0, R218, R0 ;  /* 0x00000000da007221 */ /* 0x000fe20000010000 */
[----:B------:R-:W-:Y:S01]  /*9e00*/  MOV R3, R140 ;  /* 0x0000008c00037202 */ /* 0x000fe20000000f00 */
[----:B------:R-:W-:Y:S02]  /*9e10*/  FADD.FTZ R2, R219, R2 ;  /* 0x00000002db027221 */ /* 0x000fe40000010000 */
[----:B------:R-:W-:Y:S02]  /*9e20*/  FADD.FTZ R0, R204, R0 ;  /* 0x00000000cc007221 */ /* 0x000fe40000010000 */
[----:B------:R-:W-:Y:S02]  /*9e30*/  FADD.FTZ R2, R205, R2 ;  /* 0x00000002cd027221 */ /* 0x000fe40000010000 */
[----:B------:R-:W-:Y:S03]  /*9e40*/  FADD.FTZ R0, R143, R0 ;  /* 0x000000008f007221 */ /* 0x000fe60000010000 */
[----:B------:R1:W-:Y:S04]  /*9e50*/  STL [R1+0x8], R2 ;  /* 0x0000080201007387 */ /* 0x0003e80000100800 */
[----:B------:R3:W-:Y:S01]  /*9e60*/  STL [R1+0xc], R0 ;  /* 0x00000c0001007387 */ /* 0x0007e20000100800 */
[----:B-1----:R-:W-:Y:S02]  /*9e70*/  IMAD.MOV.U32 R2, RZ, RZ, R141 ;  /* 0x000000ffff027224 */ /* 0x002fe400078e008d */
[----:B---3--:R-:W-:Y:S01]  /*9e80*/  IMAD.MOV.U32 R0, RZ, RZ, R239 ;  /* 0x000000ffff007224 */ /* 0x008fe200078e00ef */
[----:B--2---:R-:W-:Y:S04]  /*9e90*/  ISETP.GT.AND P0, PT, R240, R17, PT ;  /* 0x00000011f000720c */ /* 0x004fe80003f04270 */
[----:B------:R1:W-:Y:S09]  /*9ea0*/  STL [R1], R0 ;  /* 0x0000000001007387 */ /* 0x0003f20000100800 */
[----:B------:R-:W-:-:S05]  /*9eb0*/  @P0 BRA `(.L_x_2075) ;  /* 0xffffbf4000000947 */ /* 0x000fca000383ffff */
.L_x_2074:
[----:B-1----:R-:W2:Y:S02]  /*9ec0*/  LDL R0, [R1+0x10] ;  /* 0x0000100001007983 */ /* 0x002ea40000100800 */
[----:B--2---:R-:W-:-:S13]  /*9ed0*/  ISETP.GE.AND P0, PT, R217, R0, PT ;  /* 0x00000000d900720c */ /* 0x004fda0003f06270 */
[----:B------:R-:W-:Y:S05]  /*9ee0*/  @!P0 BRA `(.L_x_2076) ;  /* 0x0000374000008947 */ /* 0x000fea0003800000 */
[----:B------:R-:W-:Y:S02]  /*9ef0*/  MOV R3, R140 ;  /* 0x0000008c00037202 */ /* 0x000fe40000000f00 */
[----:B------:R-:W-:Y:S02]  /*9f00*/  MOV R0, R141 ;  /* 0x0000008d00007202 */ /* 0x000fe40000000f00 */
.L_x_2077:
[----:B------:R-:W2:Y:S01]  /*9f10*/  LDL.64 R218, [R1+0x40] ;  /* 0x0000400001da7983 */ /* 0x000ea20000100a00 */
[----:B------:R-:W-:Y:S04]  /*9f20*/  DEPBAR.LE SB0, 0x2 ;  /* 0x000080800000791a */ /* 0x000fe80000000000 */
[----:B------:R-:W-:Y:S01]  /*9f30*/  WARPSYNC 0xffffffff ;  /* 0xffffffff00007948 */ /* 0x000fe20003800000 */
[----:B------:R-:W3:Y:S01]  /*9f40*/  LDL R220, [R1+0x50] ;  /* 0x0000500001dc7983 */ /* 0x000ee20000100800 */
[----:B------:R-:W-:Y:S01]  /*9f50*/  IMAD R207, R206, 0x9000, RZ ;  /* 0x00009000cecf7824 */ /* 0x000fe200078e02ff */
[----:B------:R-:W-:Y:S02]  /*9f60*/  IADD3 R235, R217, -0x1, RZ ;  /* 0xffffffffd9eb7810 */ /* 0x000fe40007ffe0ff */
[----:B------:R-:W4:Y:S02]  /*9f70*/  LDL R205, [R1+0x34] ;  /* 0x0000340001cd7983 */ /* 0x000f240000100800 */
[----:B------:R-:W-:Y:S02]  /*9f80*/  IADD3 R2, R211, R207, RZ ;  /* 0x000000cfd3027210 */ /* 0x000fe40007ffe0ff */
[----:B------:R-:W4:Y:S02]  /*9f90*/  LDL.LU R242, [R1+0x4] ;  /* 0x0000040001f27983 */ /* 0x000f240000300800 */
[-C--:B------:R-:W-:Y:S02]  /*9fa0*/  IADD3 R204, R210, R2.reuse, RZ ;  /* 0x00000002d2cc7210 */ /* 0x080fe40007ffe0ff */
[----:B------:R-:W5:Y:S04]  /*9fb0*/  LDL R236, [R1+0x10] ;  /* 0x0000100001ec7983 */ /* 0x000f680000100800 */
[----:B------:R-:W2:Y:S06]  /*9fc0*/  LDL.64 R240, [R1+0x18] ;  /* 0x0000180001f07983 */ /* 0x000eac0000100a00 */
[----:B------:R-:W2:Y:S04]  /*9fd0*/  LDL R239, [R1+0x20] ;  /* 0x0000200001ef7983 */ /* 0x000ea80000100800 */
[----:B------:R-:W-:Y:S08]  /*9fe0*/  BAR.SYNC.DEFER_BLOCKING 0x0 ;  /* 0x0000000000007b1d */ /* 0x000ff00000010000 */
[----:B------:R-:W1:Y:S08]  /*9ff0*/  LDSM.16.M88.4 R8, [R2] ;  /* 0x000000000208783b */ /* 0x000e700000000200 */
[----:B------:R-:W4:Y:S04]  /*a000*/  LDL R238, [R1+0x14] ;  /* 0x0000140001ee7983 */ /* 0x000f280000100800 */
[----:B------:R-:W1:Y:S08]  /*a010*/  LDSM.16.M88.4 R16, [R2+0x800] ;  /* 0x000800000210783b */ /* 0x000e700000000200 */
[----:B------:R-:W1:Y:S08]  /*a020*/  LDSM.16.M88.4 R24, [R2+0x1000] ;  /* 0x001000000218783b */ /* 0x000e700000000200 */
[----:B------:R-:W1:Y:S08]  /*a030*/  LDSM.16.M88.4 R32, [R2+0x1800] ;  /* 0x001800000220783b */ /* 0x000e700000000200 */
[----:B------:R-:W1:Y:S02]  /*a040*/  LDSM.16.M88.4 R40, [R2+0x2000] ;  /* 0x002000000228783b */ /* 0x000e640000000200 */
[C---:B-1----:R-:W-:Y:S06]  /*a050*/  HMMA.16816.F32.BF16 R4, R152.reuse, R8, RZ ;  /* 0x000000089804723c */ /* 0x042fec00000418ff */
[----:B------:R-:W1:Y:S02]  /*a060*/  LDSM.16.M88.4 R48, [R2+0x2800] ;  /* 0x002800000230783b */ /* 0x000e640000000200 */
[C---:B------:R-:W-:Y:S06]  /*a070*/  HMMA.16816.F32.BF16 R8, R152.reuse, R10, RZ ;  /* 0x0000000a9808723c */ /* 0x040fec00000418ff */
[----:B------:R-:W1:Y:S02]  /*a080*/  LDSM.16.M88.4 R140, [R204] ;  /* 0x00000000cc8c783b */ /* 0x000e640000000200 */
[C---:B------:R-:W-:Y:S06]  /*a090*/  HMMA.16816.F32.BF16 R12, R152.reuse, R16, RZ ;  /* 0x00000010980c723c */ /* 0x040fec00000418ff */
[----:B------:R-:W1:Y:S02]  /*a0a0*/  LDSM.16.M88.4 R200, [R204+0x800] ;  /* 0x00080000ccc8783b */ /* 0x000e640000000200 */
[C---:B------:R-:W-:Y:S08]  /*a0b0*/  HMMA.16816.F32.BF16 R16, R152.reuse, R18, RZ ;  /* 0x000000129810723c */ /* 0x040ff000000418ff */
[C---:B------:R-:W-:Y:S08]  /*a0c0*/  HMMA.16816.F32.BF16 R20, R152.reuse, R24, RZ ;  /* 0x000000189814723c */ /* 0x040ff000000418ff */
[C---:B------:R-:W-:Y:S08]  /*a0d0*/  HMMA.16816.F32.BF16 R24, R152.reuse, R26, RZ ;  /* 0x0000001a9818723c */ /* 0x040ff000000418ff */
[C---:B------:R-:W-:Y:S08]  /*a0e0*/  HMMA.16816.F32.BF16 R28, R152.reuse, R32, RZ ;  /* 0x00000020981c723c */ /* 0x040ff000000418ff */
[C---:B------:R-:W-:Y:S08]  /*a0f0*/  HMMA.16816.F32.BF16 R32, R152.reuse, R34, RZ ;  /* 0x000000229820723c */ /* 0x040ff000000418ff */
[C---:B------:R-:W-:Y:S08]  /*a100*/  HMMA.16816.F32.BF16 R36, R152.reuse, R40, RZ ;  /* 0x000000289824723c */ /* 0x040ff000000418ff */
[C---:B------:R-:W-:Y:S08]  /*a110*/  HMMA.16816.F32.BF16 R40, R152.reuse, R42, RZ ;  /* 0x0000002a9828723c */ /* 0x040ff000000418ff */
[C---:B-1----:R-:W-:Y:S08]  /*a120*/  HMMA.16816.F32.BF16 R44, R152.reuse, R48, RZ ;  /* 0x00000030982c723c */ /* 0x042ff000000418ff */
[----:B------:R-:W-:Y:S08]  /*a130*/  HMMA.16816.F32.BF16 R48, R152, R50, RZ ;  /* 0x000000329830723c */ /* 0x000ff000000418ff */
[C---:B------:R-:W-:Y:S08]  /*a140*/  HMMA.16816.F32.BF16 R4, R156.reuse, R140, R4 ;  /* 0x0000008c9c04723c */ /* 0x040ff00000041804 */
[C---:B------:R-:W-:Y:S01]  /*a150*/  HMMA.16816.F32.BF16 R8, R156.reuse, R142, R8 ;  /* 0x0000008e9c08723c */ /* 0x040fe20000041808 */
[----:B------:R-:W1:Y:S07]  /*a160*/  LDSM.16.M88.4 R140, [R204+0x1000] ;  /* 0x00100000cc8c783b */ /* 0x000e6e0000000200 */
[C---:B------:R-:W-:Y:S08]  /*a170*/  HMMA.16816.F32.BF16 R12, R156.reuse, R200, R12 ;  /* 0x000000c89c0c723c */ /* 0x040ff0000004180c */
[C---:B------:R-:W-:Y:S01]  /*a180*/  HMMA.16816.F32.BF16 R16, R156.reuse, R202, R16 ;  /* 0x000000ca9c10723c */ /* 0x040fe20000041810 */
[----:B------:R-:W1:Y:S07]  /*a190*/  LDSM.16.M88.4 R200, [R204+0x1800] ;  /* 0x00180000ccc8783b */ /* 0x000e6e0000000200 */
[C---:B-1----:R-:W-:Y:S08]  /*a1a0*/  HMMA.16816.F32.BF16 R20, R156.reuse, R140, R20 ;  /* 0x0000008c9c14723c */ /* 0x042ff00000041814 */
[C---:B------:R-:W-:Y:S01]  /*a1b0*/  HMMA.16816.F32.BF16 R24, R156.reuse, R142, R24 ;  /* 0x0000008e9c18723c */ /* 0x040fe20000041818 */
[----:B------:R-:W1:Y:S07]  /*a1c0*/  LDSM.16.M88.4 R140, [R204+0x2000] ;  /* 0x00200000cc8c783b */ /* 0x000e6e0000000200 */
[C---:B------:R-:W-:Y:S08]  /*a1d0*/  HMMA.16816.F32.BF16 R28, R156.reuse, R200, R28 ;  /* 0x000000c89c1c723c */ /* 0x040ff0000004181c */
[C---:B------:R-:W-:Y:S01]  /*a1e0*/  HMMA.16816.F32.BF16 R32, R156.reuse, R202, R32 ;  /* 0x000000ca9c20723c */ /* 0x040fe20000041820 */
[----:B------:R-:W3:Y:S07]  /*a1f0*/  LDSM.16.M88.4 R200, [R204+0x2800] ;  /* 0x00280000ccc8783b */ /* 0x000eee0000000200 */
[C---:B-1----:R-:W-:Y:S08]  /*a200*/  HMMA.16816.F32.BF16 R36, R156.reuse, R140, R36 ;  /* 0x0000008c9c24723c */ /* 0x042ff00000041824 */
[C---:B------:R-:W-:Y:S08]  /*a210*/  HMMA.16816.F32.BF16 R40, R156.reuse, R142, R40 ;  /* 0x0000008e9c28723c */ /* 0x040ff00000041828 */
[C---:B---3--:R-:W-:Y:S07]  /*a220*/  HMMA.16816.F32.BF16 R44, R156.reuse, R200, R44 ;  /* 0x000000c89c2c723c */ /* 0x048fee000004182c */
[----:B------:R-:W-:Y:S01]  /*a230*/  IADD3 R200, R208, R2, RZ ;  /* 0x00000002d0c87210 */ /* 0x000fe20007ffe0ff */
[----:B------:R-:W-:Y:S03]  /*a240*/  HMMA.16816.F32.BF16 R48, R156, R202, R48 ;  /* 0x000000ca9c30723c */ /* 0x000fe60000041830 */
[----:B-----5:R-:W-:Y:S11]  /*a250*/  ISETP.GE.AND P4, PT, R236, R217, PT ;  /* 0x000000d9ec00720c */ /* 0x020ff60003f86270 */
[----:B------:R-:W-:Y:S02]  /*a260*/  @!UPT UIADD3 URZ, URZ, URZ, URZ ;  /* 0x0000003f3f3ff290 */ /* 0x000fe4000fffe03f */
[----:B------:R-:W-:Y:S01]  /*a270*/  @!P4 SHF.R.S32.HI R142, RZ, 0x1f, R235 ;  /* 0x0000001fff8ec819 */ /* 0x000fe200000114eb */
[----:B------:R-:W-:Y:S01]  /*a280*/  @!P4 IMAD.WIDE.U32 R140, R235, c[0x0][0x208], RZ ;  /* 0x00008200eb8cca25 */ /* 0x000fe200078e00ff */
[----:B------:R-:W-:Y:S02]  /*a290*/  @!P4 MOV R143, R220 ;  /* 0x000000dc008fc202 */ /* 0x000fe40000000f00 */
[----:B--2---:R-:W-:Y:S01]  /*a2a0*/  @!P4 ISETP.GE.AND P2, PT, R240, c[0x0][0x1d4], PT ;  /* 0x00007500f000ca0c */ /* 0x004fe20003f46270 */
[----:B------:R-:W-:Y:S01]  /*a2b0*/  @!P4 IMAD R142, R142, c[0x0][0x208], RZ ;  /* 0x000082008e8eca24 */ /* 0x000fe200078e02ff */
[----:B------:R-:W-:Y:S01]  /*a2c0*/  @!P4 ISETP.GE.AND P1, PT, R239, c[0x0][0x1d4], PT ;  /* 0x00007500ef00ca0c */ /* 0x000fe20003f26270 */
[----:B----4-:R-:W-:Y:S01]  /*a2d0*/  @!P4 IMAD R201, R242, 0x9000, R205 ;  /* 0x00009000f2c9c824 */ /* 0x010fe200078e02cd */
[----:B------:R-:W-:Y:S01]  /*a2e0*/  @!P4 MOV R202, c[0x0][0x208] ;  /* 0x0000820000caca02 */ /* 0x000fe20000000f00 */
[----:B------:R-:W-:Y:S01]  /*a2f0*/  @!P4 IMAD R142, R235, c[0x0][0x20c], R142 ;  /* 0x00008300eb8eca24 */ /* 0x000fe200078e028e */
[----:B------:R-:W-:Y:S04]  /*a300*/  IADD3 R205, R210, R2, R208 ;  /* 0x00000002d2cd7210 */ /* 0x000fe80007ffe0d0 */
[----:B------:R-:W-:Y:S02]  /*a310*/  @!P4 IADD3 R141, R141, R142, RZ ;  /* 0x0000008e8d8dc210 */ /* 0x000fe40007ffe0ff */
[----:B------:R-:W-:Y:S02]  /*a320*/  @!P4 MOV R142, R218 ;  /* 0x000000da008ec202 */ /* 0x000fe40000000f00 */
[----:B------:R-:W2:Y:S01]  /*a330*/  LDL.LU R218, [R1+0x8] ;  /* 0x0000080001da7983 */ /* 0x000ea20000300800 */
[----:B------:R-:W-:Y:S02]  /*a340*/  @!P4 IMAD R141, R141, 0x60, RZ ;  /* 0x000000608d8dc824 */ /* 0x000fe400078e02ff */
[----:B------:R-:W-:Y:S01]  /*a350*/  @!P4 IMAD.WIDE.U32 R142, R140, 0x60, R142 ;  /* 0x000000608c8ec825 */ /* 0x000fe200078e008e */
[----:B------:R-:W3:Y:S04]  /*a360*/  LDL.LU R222, [R1+0xc] ;  /* 0x00000c0001de7983 */ /* 0x000ee80000300800 */
[----:B------:R-:W-:Y:S01]  /*a370*/  @!P4 IADD3 R141, R143, R141, RZ ;  /* 0x0000008d8f8dc210 */ /* 0x000fe20007ffe0ff */
[----:B------:R-:W4:Y:S01]  /*a380*/  LDL R243, [R1+0x54] ;  /* 0x0000540001f37983 */ /* 0x000f220000100800 */
[C---:B------:R-:W-:Y:S03]  /*a390*/  @!P4 LEA R140, P3, R142.reuse, c[0x0][0x1f8], 0x1 ;  /* 0x00007e008e8cca11 */ /* 0x040fe600078608ff */
[----:B------:R-:W5:Y:S01]  /*a3a0*/  LDL.64 R244, [R1+0x48] ;  /* 0x0000480001f47983 */ /* 0x000f620000100a00 */
[----:B------:R-:W-:Y:S02]  /*a3b0*/  @!P4 LEA.HI.X R141, R142, c[0x0][0x1fc], R141, 0x1, P3 ;  /* 0x00007f008e8dca11 */ /* 0x000fe400018f0c8d */
[----:B------:R-:W-:Y:S02]  /*a3c0*/  @!P4 ISETP.GE.AND P0, PT, R238, c[0x0][0x1d4], PT ;  /* 0x00007500ee00ca0c */ /* 0x000fe40003f06270 */
[----:B------:R-:W-:Y:S01]  /*a3d0*/  @!P4 MOV R142, 0x6 ;  /* 0x00000006008ec802 */ /* 0x000fe20000000f00 */
[----:B------:R-:W-:Y:S01]  /*a3e0*/  @!PT LDS RZ, [RZ] ;  /* 0x00000000fffff984 */ /* 0x000fe20000000800 */
[----:B------:R-:W-:Y:S01]  /*a3f0*/  @!PT LDS RZ, [RZ] ;  /* 0x00000000fffff984 */ /* 0x000fe20000000800 */
[----:B------:R-:W-:Y:S01]  /*a400*/  @!PT LDS RZ, [RZ] ;  /* 0x00000000fffff984 */ /* 0x000fe20000000800 */
[----:B------:R1:W-:Y:S03]  /*a410*/  @!P4 LDGSTS.E.BYPASS.LTC128B.128 [R201], [R140.64], !P2 ;  /* 0x000000008cc9cfae */ /* 0x0003e6000d101d46 */
[C---:B------:R-:W-:Y:S02]  /*a420*/  @!P4 SHF.L.U64.HI R142, R202.reuse, R142, c[0x0][0x20c] ;  /* 0x00008300ca8ec619 */ /* 0x040fe4000001028e */
[----:B------:R-:W-:Y:S03]  /*a430*/  @!P4 SHF.L.U32 R202, R202, 0x6, RZ ;  /* 0x00000006cacac819 */ /* 0x000fe600000006ff */
[----:B------:R1:W-:Y:S08]  /*a440*/  @!P4 LDGSTS.E.BYPASS.LTC128B.128 [R201+0x3000], [R140.64+0x80], !P1 ;  /* 0x030000808cc9cfae */ /* 0x0003f0000c901d46 */
[----:B------:R1:W-:Y:S08]  /*a450*/  @!P4 LDGSTS.E.BYPASS.LTC128B.128 [R201+0x6000], [R140.64+0x100], !P0 ;  /* 0x060001008cc9cfae */ /* 0x0003f0000c101d46 */
[----:B------:R-:W2:Y:S01]  /*a460*/  LDL R237, [R1+0x30] ;  /* 0x0000300001ed7983 */ /* 0x000ea20000100800 */
[----:B-1----:R-:W-:Y:S04]  /*a470*/  @!P4 IADD3 R140, P3, R202, R140, RZ ;  /* 0x0000008cca8cc210 */ /* 0x002fe80007f7e0ff */
[----:B------:R-:W-:Y:S02]  /*a480*/  @!P4 IADD3.X R141, R142, R141, RZ, P3, !PT ;  /* 0x0000008d8e8dc210 */ /* 0x000fe40001ffe4ff */
[----:B------:R-:W-:Y:S03]  /*a490*/  @!P4 IADD3 R202, P3, R202, R140, RZ ;  /* 0x0000008ccacac210 */ /* 0x000fe60007f7e0ff */
[----:B------:R1:W-:Y:S01]  /*a4a0*/  @!P4 LDGSTS.E.BYPASS.LTC128B.128 [R201+0x1000], [R140.64], !P2 ;  /* 0x010000008cc9cfae */ /* 0x0003e2000d101d46 */
[----:B------:R-:W-:Y:S02]  /*a4b0*/  @!P4 IADD3.X R203, R142, R141, RZ, P3, !PT ;  /* 0x0000008d8ecbc210 */ /* 0x000fe40001ffe4ff */
[----:B------:R-:W-:Y:S05]  /*a4c0*/  ISETP.GE.AND P3, PT, R242, 0x1, PT ;  /* 0x00000001f200780c */ /* 0x000fea0003f66270 */
[----:B------:R1:W-:Y:S08]  /*a4d0*/  @!P4 LDGSTS.E.BYPASS.LTC128B.128 [R201+0x4000], [R140.64+0x80], !P1 ;  /* 0x040000808cc9cfae */ /* 0x0003f0000c901d46 */
[----:B------:R1:W-:Y:S08]  /*a4e0*/  @!P4 LDGSTS.E.BYPASS.LTC128B.128 [R201+0x7000], [R140.64+0x100], !P0 ;  /* 0x070001008cc9cfae */ /* 0x0003f0000c101d46 */
[----:B------:R1:W-:Y:S08]  /*a4f0*/  @!P4 LDGSTS.E.BYPASS.LTC128B.128 [R201+0x2000], [R202.64], !P2 ;  /* 0x02000000cac9cfae */ /* 0x0003f0000d101d46 */
[----:B------:R1:W-:Y:S08]  /*a500*/  @!P4 LDGSTS.E.BYPASS.LTC128B.128 [R201+0x5000], [R202.64+0x80], !P1 ;  /* 0x05000080cac9cfae */ /* 0x0003f0000c901d46 */
[----:B------:R1:W-:Y:S08]  /*a510*/  @!P4 LDGSTS.E.BYPASS.LTC128B.128 [R201+0x8000], [R202.64+0x100], !P0 ;  /* 0x08000100cac9cfae */ /* 0x0003f0000c101d46 */
[----:B-1----:R-:W1:Y:S08]  /*a520*/  LDSM.16.M88.4 R140, [R200] ;  /* 0x00000000c88c783b */ /* 0x002e700000000200 */
[----:B------:R-:W0:Y:S01]  /*a530*/  LDGDEPBAR ;  /* 0x00000000000079af */ /* 0x000e220000000000 */
[----:B------:R-:W-:Y:S01]  /*a540*/  IADD3 R201, R208, R204, RZ ;  /* 0x000000ccd0c97210 */ /* 0x000fe20007ffe0ff */
        /* <DEDUP_REMOVED lines=158> */
[----:B------:R-:W1:Y:S08]  /*af30*/  LDSM.16.M88.4 R140, [R200+0x8800] ;  /* 0x00880000c88c783b */ /* 0x000e700000000200 */
[----:B------:R-:W2:Y:S01]  /*af40*/  LDSM.16.M88.4 R200, [R201+0x6000] ;  /* 0x00600000c9c8783b */ /* 0x000ea20000000200 */
[C---:B-1----:R-:W-:Y:S08]  /*af50*/  HMMA.16816.F32.BF16 R44, R192.reuse, R140, R44 ;  /* 0x0000008cc02c723c */ /* 0x042ff0000004182c */
[----:B------:R-:W-:Y:S01]  /*af60*/  HMMA.16816.F32.BF16 R48, R192, R142, R48 ;  /* 0x0000008ec030723c */ /* 0x000fe20000041830 */
[----:B------:R-:W1:Y:S07]  /*af70*/  LDSM.16.M88.4 R140, [R205+0x6800] ;  /* 0x00680000cd8c783b */ /* 0x000e6e0000000200 */
[C---:B--2---:R-:W-:Y:S08]  /*af80*/  HMMA.16816.F32.BF16 R4, R196.reuse, R200, R4 ;  /* 0x000000c8c404723c */ /* 0x044ff00000041804 */
[C---:B------:R-:W-:Y:S01]  /*af90*/  HMMA.16816.F32.BF16 R8, R196.reuse, R202, R8 ;  /* 0x000000cac408723c */ /* 0x040fe20000041808 */
[----:B------:R-:W2:Y:S11]  /*afa0*/  LDSM.16.M88.4 R200, [R205+0x7000] ;  /* 0x00700000cdc8783b */ /* 0x000eb60000000200 */
[----:B------:R-:W-:Y:S04]  /*afb0*/  @!UPT UIADD3 URZ, URZ, URZ, URZ ;  /* 0x0000003f3f3ff290 */ /* 0x000fe8000fffe03f */
[----:B------:R-:W-:Y:S04]  /*afc0*/  FMNMX.FTZ R2, R4, R0, !PT ;  /* 0x0000000004027209 */ /* 0x000fe80007810000 */
[----:B------:R-:W-:Y:S04]  /*afd0*/  FMNMX.FTZ R2, R5, R2, !PT ;  /* 0x0000000205027209 */ /* 0x000fe80007810000 */
[----:B------:R-:W-:Y:S01]  /*afe0*/  FMNMX.FTZ R2, R8, R2, !PT ;  /* 0x0000000208027209 */ /* 0x000fe20007810000 */
[C---:B-1----:R-:W-:Y:S03]  /*aff0*/  HMMA.16816.F32.BF16 R12, R196.reuse, R140, R12 ;  /* 0x0000008cc40c723c */ /* 0x042fe6000004180c */
[----:B------:R-:W-:Y:S05]  /*b000*/  FMNMX.FTZ R2, R9, R2, !PT ;  /* 0x0000000209027209 */ /* 0x000fea0007810000 */
[C---:B------:R-:W-:Y:S01]  /*b010*/  HMMA.16816.F32.BF16 R16, R196.reuse, R142, R16 ;  /* 0x0000008ec410723c */ /* 0x040fe20000041810 */
[----:B------:R-:W1:Y:S07]  /*b020*/  LDSM.16.M88.4 R140, [R205+0x7800] ;  /* 0x00780000cd8c783b */ /* 0x000e6e0000000200 */
[C---:B--2---:R-:W-:Y:S08]  /*b030*/  HMMA.16816.F32.BF16 R20, R196.reuse, R200, R20 ;  /* 0x000000c8c414723c */ /* 0x044ff00000041814 */
[C---:B------:R-:W-:Y:S01]  /*b040*/  HMMA.16816.F32.BF16 R24, R196.reuse, R202, R24 ;  /* 0x000000cac418723c */ /* 0x040fe20000041818 */
[----:B------:R-:W2:Y:S03]  /*b050*/  LDSM.16.M88.4 R200, [R205+0x8000] ;  /* 0x00800000cdc8783b */ /* 0x000ea60000000200 */
[----:B------:R-:W-:Y:S04]  /*b060*/  FMNMX.FTZ R2, R12, R2, !PT ;  /* 0x000000020c027209 */ /* 0x000fe80007810000 */
[----:B------:R-:W-:Y:S04]  /*b070*/  FMNMX.FTZ R2, R13, R2, !PT ;  /* 0x000000020d027209 */ /* 0x000fe80007810000 */
[----:B------:R-:W-:Y:S04]  /*b080*/  FMNMX.FTZ R2, R16, R2, !PT ;  /* 0x0000000210027209 */ /* 0x000fe80007810000 */
[----:B------:R-:W-:Y:S04]  /*b090*/  FMNMX.FTZ R2, R17, R2, !PT ;  /* 0x0000000211027209 */ /* 0x000fe80007810000 */
[----:B------:R-:W-:Y:S04]  /*b0a0*/  FMNMX.FTZ R2, R20, R2, !PT ;  /* 0x0000000214027209 */ /* 0x000fe80007810000 */
[----:B------:R-:W-:Y:S01]  /*b0b0*/  FMNMX.FTZ R2, R21, R2, !PT ;  /* 0x0000000215027209 */ /* 0x000fe20007810000 */
[C---:B-1----:R-:W-:Y:S03]  /*b0c0*/  HMMA.16816.F32.BF16 R28, R196.reuse, R140, R28 ;  /* 0x0000008cc41c723c */ /* 0x042fe6000004181c */
[----:B------:R-:W-:Y:S04]  /*b0d0*/  FMNMX.FTZ R2, R24, R2, !PT ;  /* 0x0000000218027209 */ /* 0x000fe80007810000 */
[----:B------:R-:W-:Y:S01]  /*b0e0*/  FMNMX.FTZ R2, R25, R2, !PT ;  /* 0x0000000219027209 */ /* 0x000fe20007810000 */
[C---:B------:R-:W-:Y:S01]  /*b0f0*/  HMMA.16816.F32.BF16 R32, R196.reuse, R142, R32 ;  /* 0x0000008ec420723c */ /* 0x040fe20000041820 */
[----:B------:R-:W1:Y:S01]  /*b100*/  LDSM.16.M88.4 R140, [R205+0x8800] ;  /* 0x00880000cd8c783b */ /* 0x000e620000000200 */
[----:B------:R-:W-:Y:S06]  /*b110*/  DEPBAR.LE SB0, 0x2 ;  /* 0x000080800000791a */ /* 0x000fec0000000000 */
[C---:B--2---:R-:W-:Y:S01]  /*b120*/  HMMA.16816.F32.BF16 R36, R196.reuse, R200, R36 ;  /* 0x000000c8c424723c */ /* 0x044fe20000041824 */
[----:B------:R-:W-:Y:S06]  /*b130*/  BAR.SYNC.DEFER_BLOCKING 0x0 ;  /* 0x0000000000007b1d */ /* 0x000fec0000010000 */
[----:B------:R-:W-:Y:S01]  /*b140*/  FMNMX.FTZ R200, R6, R3, !PT ;  /* 0x0000000306c87209 */ /* 0x000fe20007810000 */
[C---:B------:R-:W-:Y:S04]  /*b150*/  HMMA.16816.F32.BF16 R40, R196.reuse, R202, R40 ;  /* 0x000000cac428723c */ /* 0x040fe80000041828 */
[----:B------:R-:W-:Y:S02]  /*b160*/  FMNMX.FTZ R200, R7, R200, !PT ;  /* 0x000000c807c87209 */ /* 0x000fe40007810000 */
[----:B------:R-:W-:Y:S02]  /*b170*/  FMNMX.FTZ R2, R28, R2, !PT ;  /* 0x000000021c027209 */ /* 0x000fe40007810000 */
[----:B------:R-:W-:Y:S04]  /*b180*/  FMNMX.FTZ R200, R10, R200, !PT ;  /* 0x000000c80ac87209 */ /* 0x000fe80007810000 */
[----:B------:R-:W-:Y:S02]  /*b190*/  FMNMX.FTZ R200, R11, R200, !PT ;  /* 0x000000c80bc87209 */ /* 0x000fe40007810000 */
[----:B------:R-:W-:Y:S02]  /*b1a0*/  FMNMX.FTZ R2, R29, R2, !PT ;  /* 0x000000021d027209 */ /* 0x000fe40007810000 */
[----:B------:R-:W-:Y:S02]  /*b1b0*/  FMNMX.FTZ R200, R14, R200, !PT ;  /* 0x000000c80ec87209 */ /* 0x000fe40007810000 */
[----:B------:R-:W-:Y:S02]  /*b1c0*/  FMNMX.FTZ R2, R32, R2, !PT ;  /* 0x0000000220027209 */ /* 0x000fe40007810000 */
[----:B------:R-:W-:Y:S04]  /*b1d0*/  FMNMX.FTZ R200, R15, R200, !PT ;  /* 0x000000c80fc87209 */ /* 0x000fe80007810000 */
[----:B------:R-:W-:Y:S01]  /*b1e0*/  FMNMX.FTZ R200, R18, R200, !PT ;  /* 0x000000c812c87209 */ /* 0x000fe20007810000 */
[C---:B-1----:R-:W-:Y:S03]  /*b1f0*/  HMMA.16816.F32.BF16 R44, R196.reuse, R140, R44 ;  /* 0x0000008cc42c723c */ /* 0x042fe6000004182c */
[----:B------:R-:W-:Y:S04]  /*b200*/  FMNMX.FTZ R200, R19, R200, !PT ;  /* 0x000000c813c87209 */ /* 0x000fe80007810000 */
        /* <DEDUP_REMOVED lines=23> */
[----:B------:R-:W-:Y:S04]  /*b380*/  FMNMX.FTZ R2, R46, R2, !PT ;  /* 0x000000022e027209 */ /* 0x000fe80007810000 */
[----:B------:R-:W-:Y:S04]  /*b390*/  FMNMX.FTZ R2, R47, R2, !PT ;  /* 0x000000022f027209 */ /* 0x000fe80007810000 */
[----:B------:R-:W-:Y:S02]  /*b3a0*/  FMNMX.FTZ R2, R50, R2, !PT ;  /* 0x0000000232027209 */ /* 0x000fe40007810000 */
[----:B-1----:R-:W-:Y:S02]  /*b3b0*/  FMNMX.FTZ R141, R141, R142, !PT ;  /* 0x0000008e8d8d7209 */ /* 0x002fe40007810000 */
[----:B------:R-:W-:Y:S03]  /*b3c0*/  FMNMX.FTZ R2, R51, R2, !PT ;  /* 0x0000000233027209 */ /* 0x000fe60007810000 */
[----:B------:R-:W1:Y:S08]  /*b3d0*/  SHFL.BFLY PT, R142, R141, 0x1, 0x1f ;  /* 0x0c201f008d8e7f89 */ /* 0x000e7000000e0000 */
[----:B------:R-:W2:Y:S01]  /*b3e0*/  SHFL.BFLY PT, R140, R2, 0x2, 0x1f ;  /* 0x0c401f00028c7f89 */ /* 0x000ea200000e0000 */
[----:B-1----:R-:W-:Y:S05]  /*b3f0*/  FMNMX.FTZ R141, R141, R142, !PT ;  /* 0x0000008e8d8d7209 */ /* 0x002fea0007810000 */
[C---:B------:R-:W-:Y:S02]  /*b400*/  FADD.FTZ R0, -R141.reuse, R0 ;  /* 0x000000008d007221 */ /* 0x040fe40000010100 */
[----:B------:R-:W-:Y:S01]  /*b410*/  FMUL.FTZ R204, R141, c[0x0][0x2d0] ;  /* 0x0000b4008dcc7a20 */ /* 0x000fe20000410000 */
[----:B--2---:R-:W-:Y:S01]  /*b420*/  FMNMX.FTZ R140, R2, R140, !PT ;  /* 0x0000008c028c7209 */ /* 0x004fe20007810000 */
[----:B------:R-:W-:Y:S02]  /*b430*/  FMUL.FTZ R0, R0, c[0x0][0x2d0] ;  /* 0x0000b40000007a20 */ /* 0x000fe40000410000 */
[--C-:B------:R-:W-:Y:S02]  /*b440*/  FFMA.FTZ R8, R8, c[0x0][0x2d0], -R204.reuse ;  /* 0x0000b40008087a23 */ /* 0x100fe400000108cc */
[----:B------:R-:W1:Y:S01]  /*b450*/  SHFL.BFLY PT, R143, R140, 0x1, 0x1f ;  /* 0x0c201f008c8f7f89 */ /* 0x000e6200000e0000 */
[----:B------:R-:W2:Y:S01]  /*b460*/  MUFU.EX2 R2, R0 ;  /* 0x0000000000027308 */ /* 0x000ea20000000800 */
[--C-:B------:R-:W-:Y:S02]  /*b470*/  FFMA.FTZ R9, R9, c[0x0][0x2d0], -R204.reuse ;  /* 0x0000b40009097a23 */ /* 0x100fe400000108cc */
[--C-:B------:R-:W-:Y:S02]  /*b480*/  FFMA.FTZ R4, R4, c[0x0][0x2d0], -R204.reuse ;  /* 0x0000b40004047a23 */ /* 0x100fe400000108cc */
[--C-:B------:R-:W-:Y:S02]  /*b490*/  FFMA.FTZ R5, R5, c[0x0][0x2d0], -R204.reuse ;  /* 0x0000b40005057a23 */ /* 0x100fe400000108cc */
[--C-:B------:R-:W-:Y:S02]  /*b4a0*/  FFMA.FTZ R16, R16, c[0x0][0x2d0], -R204.reuse ;  /* 0x0000b40010107a23 */ /* 0x100fe400000108cc */
        /* <DEDUP_REMOVED lines=8> */
[----:B------:R-:W-:Y:S01]  /*b530*/  FFMA.FTZ R25, R25, c[0x0][0x2d0], -R204 ;  /* 0x0000b40019197a23 */ /* 0x000fe200000108cc */
[----:B-1----:R-:W-:Y:S01]  /*b540*/  FMNMX.FTZ R140, R140, R143, !PT ;  /* 0x0000008f8c8c7209 */ /* 0x002fe20007810000 */
[C---:B--2---:R-:W-:Y:S02]  /*b550*/  FMUL.FTZ R100, R2.reuse, R100 ;  /* 0x0000006402647220 */ /* 0x044fe40000410000 */
[----:B------:R-:W-:Y:S02]  /*b560*/  FMUL.FTZ R101, R2, R101 ;  /* 0x0000006502657220 */ /* 0x000fe40000410000 */
[C---:B------:R-:W-:Y:S03]  /*b570*/  FADD.FTZ R0, -R140.reuse, R3 ;  /* 0x000000038c007221 */ /* 0x040fe60000010100 */
[----:B------:R1:W-:Y:S01]  /*b580*/  MUFU.EX2 R234, R9 ;  /* 0x0000000900ea7308 */ /* 0x0003e20000000800 */
[----:B------:R-:W-:Y:S02]  /*b590*/  FMUL.FTZ R143, R140, c[0x0][0x2d0] ;  /* 0x0000b4008c8f7a20 */ /* 0x000fe40000410000 */
[----:B------:R-:W-:Y:S02]  /*b5a0*/  FMUL.FTZ R0, R0, c[0x0][0x2d0] ;  /* 0x0000b40000007a20 */ /* 0x000fe40000410000 */
[--C-:B------:R-:W-:Y:S02]  /*b5b0*/  FFMA.FTZ R10, R10, c[0x0][0x2d0], -R143.reuse ;  /* 0x0000b4000a0a7a23 */ /* 0x100fe4000001088f */
[--C-:B------:R-:W-:Y:S02]  /*b5c0*/  FFMA.FTZ R11, R11, c[0x0][0x2d0], -R143.reuse ;  /* 0x0000b4000b0b7a23 */ /* 0x100fe4000001088f */
[C---:B---3--:R-:W-:Y:S01]  /*b5d0*/  FMUL.FTZ R4, R2.reuse, R148 ;  /* 0x0000009402047220 */ /* 0x048fe20000410000 */
[----:B------:R-:W2:Y:S01]  /*b5e0*/  MUFU.EX2 R221, R5 ;  /* 0x0000000500dd7308 */ /* 0x000ea20000000800 */
[C---:B------:R-:W-:Y:S02]  /*b5f0*/  FMUL.FTZ R104, R2.reuse, R104 ;  /* 0x0000006802687220 */ /* 0x040fe40000410000 */
[C---:B------:R-:W-:Y:S02]  /*b600*/  FMUL.FTZ R105, R2.reuse, R105 ;  /* 0x0000006902697220 */ /* 0x040fe40000410000 */
[C---:B----4-:R-:W-:Y:S02]  /*b610*/  FMUL.FTZ R8, R2.reuse, R144 ;  /* 0x0000009002087220 */ /* 0x050fe40000410000 */
        /* <DEDUP_REMOVED lines=52> */
[----:B------:R-:W-:Y:S01]  /*b960*/  FFMA.FTZ R218, R2, R218, R142 ;  /* 0x000000da02da7223 */ /* 0x000fe2000001008e */
[----:B------:R-:W-:Y:S01]  /*b970*/  IADD3 R2, R212, R207, RZ ;  /* 0x000000cfd4027210 */ /* 0x000fe20007ffe0ff */
[--C-:B------:R-:W-:Y:S02]  /*b980*/  FFMA.FTZ R3, R6, c[0x0][0x2d0], -R143.reuse ;  /* 0x0000b40006037a23 */ /* 0x100fe4000001088f */
[----:B------:R-:W-:Y:S01]  /*b990*/  FFMA.FTZ R7, R7, c[0x0][0x2d0], -R143 ;  /* 0x0000b40007077a23 */ /* 0x000fe2000001088f */
[----:B------:R-:W-:Y:S01]  /*b9a0*/  IADD3 R142, R209, R2, RZ ;  /* 0x00000002d18e7210 */ /* 0x000fe20007ffe0ff */
[----:B------:R-:W2:Y:S01]  /*b9b0*/  LDSM.16.MT88.4 R200, [R2] ;  /* 0x0000000002c8783b */ /* 0x000ea20000004200 */
[C---:B---3--:R-:W-:Y:S02]  /*b9c0*/  FMUL.FTZ R10, R0.reuse, R146 ;  /* 0x00000092000a7220 */ /* 0x048fe40000410000 */
[----:B------:R-:W3:Y:S01]  /*b9d0*/  MUFU.EX2 R3, R3 ;  /* 0x0000000300037308 */ /* 0x000ee20000000800 */
[C---:B-1----:R-:W-:Y:S02]  /*b9e0*/  FMUL.FTZ R11, R0.reuse, R147 ;  /* 0x00000093000b7220 */ /* 0x042fe40000410000 */
[----:B------:R-:W-:Y:S01]  /*b9f0*/  FMUL.FTZ R6, R0, R150 ;  /* 0x0000009600067220 */ /* 0x000fe20000410000 */
[----:B------:R-:W-:Y:S01]  /*ba00*/  F2FP.BF16.PACK_AB R150, R234, R219 ;  /* 0x000000dbea96723e */ /* 0x000fe200000010ff */
[----:B------:R-:W1:Y:S01]  /*ba10*/  LDSM.16.MT88.4 R144, [R142] ;  /* 0x000000008e90783b */ /* 0x000e620000004200 */
[C---:B------:R-:W-:Y:S02]  /*ba20*/  FMUL.FTZ R102, R0.reuse, R102 ;  /* 0x0000006600667220 */ /* 0x040fe40000410000 */
[C---:B------:R-:W-:Y:S02]  /*ba30*/  FMUL.FTZ R103, R0.reuse, R103 ;  /* 0x0000006700677220 */ /* 0x040fe40000410000 */
[----:B------:R-:W4:Y:S01]  /*ba40*/  MUFU.EX2 R220, R7 ;  /* 0x0000000700dc7308 */ /* 0x000f220000000800 */
        /* <DEDUP_REMOVED lines=8> */
[C---:B---3--:R-:W-:Y:S02]  /*bad0*/  FFMA.FTZ R205, R0.reuse, R222, R3 ;  /* 0x000000de00cd7223 */ /* 0x048fe40000010003 */
[C---:B------:R-:W-:Y:S02]  /*bae0*/  FMUL.FTZ R119, R0.reuse, R119 ;  /* 0x0000007700777220 */ /* 0x040fe40000410000 */
[C---:B------:R-:W-:Y:S02]  /*baf0*/  FMUL.FTZ R122, R0.reuse, R122 ;  /* 0x0000007a007a7220 */ /* 0x040fe40000410000 */
[C---:B------:R-:W-:Y:S02]  /*bb00*/  FMUL.FTZ R123, R0.reuse, R123 ;  /* 0x0000007b007b7220 */ /* 0x040fe40000410000 */
[----:B------:R-:W-:Y:S01]  /*bb10*/  FMUL.FTZ R126, R0, R126 ;  /* 0x0000007e007e7220 */ /* 0x000fe20000410000 */
[----:B----4-:R-:W-:Y:S01]  /*bb20*/  F2FP.BF16.PACK_AB R149, R220, R3 ;  /* 0x00000003dc95723e */ /* 0x010fe200000010ff */
[----:B------:R-:W-:Y:S01]  /*bb30*/  FMUL.FTZ R7, R0, R151 ;  /* 0x0000009700077220 */ /* 0x000fe20000410000 */
[----:B------:R-:W-:Y:S01]  /*bb40*/  F2FP.BF16.PACK_AB R151, R230, R224 ;  /* 0x000000e0e697723e */ /* 0x000fe200000010ff */
[--C-:B------:R-:W-:Y:S02]  /*bb50*/  FFMA.FTZ R18, R18, c[0x0][0x2d0], -R143.reuse ;  /* 0x0000b40012127a23 */ /* 0x100fe4000001088f */
[--C-:B------:R-:W-:Y:S02]  /*bb60*/  FFMA.FTZ R19, R19, c[0x0][0x2d0], -R143.reuse ;  /* 0x0000b40013137a23 */ /* 0x100fe4000001088f */
[--C-:B------:R-:W-:Y:S02]  /*bb70*/  FFMA.FTZ R22, R22, c[0x0][0x2d0], -R143.reuse ;  /* 0x0000b40016167a23 */ /* 0x100fe4000001088f */
[C---:B--2---:R-:W-:Y:S01]  /*bb80*/  HMMA.16816.F32.BF16 R4, R148.reuse, R200, R4 ;  /* 0x000000c89404723c */ /* 0x044fe20000041804 */
[----:B------:R-:W-:Y:S04]  /*bb90*/  MUFU.EX2 R225, R19 ;  /* 0x0000001300e17308 */ /* 0x000fe80000000800 */
[--C-:B------:R-:W-:Y:S02]  /*bba0*/  FFMA.FTZ R23, R23, c[0x0][0x2d0], -R143.reuse ;  /* 0x0000b40017177a23 */ /* 0x100fe4000001088f */
[--C-:B------:R-:W-:Y:S01]  /*bbb0*/  FFMA.FTZ R26, R26, c[0x0][0x2d0], -R143.reuse ;  /* 0x0000b4001a1a7a23 */ /* 0x100fe2000001088f */
[C---:B------:R-:W-:Y:S03]  /*bbc0*/  HMMA.16816.F32.BF16 R8, R148.reuse, R202, R8 ;  /* 0x000000ca9408723c */ /* 0x040fe60000041808 */
[----:B------:R-:W-:Y:S01]  /*bbd0*/  MUFU.EX2 R227, R23 ;  /* 0x0000001700e37308 */ /* 0x000fe20000000800 */
[--C-:B------:R-:W-:Y:S02]  /*bbe0*/  FFMA.FTZ R27, R27, c[0x0][0x2d0], -R143.reuse ;  /* 0x0000b4001b1b7a23 */ /* 0x100fe4000001088f */
[--C-:B------:R-:W-:Y:S02]  /*bbf0*/  FFMA.FTZ R30, R30, c[0x0][0x2d0], -R143.reuse ;  /* 0x0000b4001e1e7a23 */ /* 0x100fe4000001088f */
[C---:B-1----:R-:W-:Y:S04]  /*bc00*/  HMMA.16816.F32.BF16 R100, R148.reuse, R144, R100 ;  /* 0x000000909464723c */ /* 0x042fe80000041864 */
[C---:B------:R-:W-:Y:S01]  /*bc10*/  FMUL.FTZ R127, R0.reuse, R127 ;  /* 0x0000007f007f7220 */ /* 0x040fe20000410000 */
[----:B------:R-:W-:Y:S01]  /*bc20*/  MUFU.EX2 R202, R30 ;  /* 0x0000001e00ca7308 */ /* 0x000fe20000000800 */
[C---:B------:R-:W-:Y:S02]  /*bc30*/  FMUL.FTZ R130, R0.reuse, R130 ;  /* 0x0000008200827220 */ /* 0x040fe40000410000 */
[C---:B------:R-:W-:Y:S04]  /*bc40*/  HMMA.16816.F32.BF16 R104, R148.reuse, R146, R104 ;  /* 0x000000929468723c */ /* 0x040fe80000041868 */
[C---:B------:R-:W-:Y:S02]  /*bc50*/  FMUL.FTZ R131, R0.reuse, R131 ;  /* 0x0000008300837220 */ /* 0x040fe40000410000 */
[C---:B------:R-:W-:Y:S01]  /*bc60*/  FMUL.FTZ R134, R0.reuse, R134 ;  /* 0x0000008600867220 */ /* 0x040fe20000410000 */
[----:B------:R-:W1:Y:S01]  /*bc70*/  MUFU.EX2 R201, R12 ;  /* 0x0000000c00c97308 */ /* 0x000e620000000800 */
[C---:B------:R-:W-:Y:S04]  /*bc80*/  FMUL.FTZ R135, R0.reuse, R135 ;  /* 0x0000008700877220 */ /* 0x040fe80000410000 */
        /* <DEDUP_REMOVED lines=26> */
[----:B------:R-:W-:Y:S01]  /*be30*/  FMUL.FTZ R99, R0, R99 ;  /* 0x0000006300637220 */ /* 0x000fe20000410000 */
[----:B------:R-:W-:Y:S01]  /*be40*/  IADD3 R0, R213, R207, RZ ;  /* 0x000000cfd5007210 */ /* 0x000fe20007ffe0ff */
[--C-:B------:R-:W-:Y:S02]  /*be50*/  FFMA.FTZ R14, R14, c[0x0][0x2d0], -R143.reuse ;  /* 0x0000b4000e0e7a23 */ /* 0x100fe4000001088f */
[--C-:B------:R-:W-:Y:S01]  /*be60*/  FFMA.FTZ R15, R15, c[0x0][0x2d0], -R143.reuse ;  /* 0x0000b4000f0f7a23 */ /* 0x100fe2000001088f */
[----:B------:R-:W-:Y:S01]  /*be70*/  IADD3 R3, R209, R0, RZ ;  /* 0x00000000d1037210 */ /* 0x000fe20007ffe0ff */
[----:B------:R-:W1:Y:S01]  /*be80*/  LDSM.16.MT88.4 R144, [R0] ;  /* 0x000000000090783b */ /* 0x000e620000004200 */
[----:B------:R-:W-:Y:S01]  /*be90*/  FFMA.FTZ R31, R31, c[0x0][0x2d0], -R143 ;  /* 0x0000b4001f1f7a23 */ /* 0x000fe2000001088f */
[----:B------:R2:W3:Y:S01]  /*bea0*/  MUFU.EX2 R200, R14 ;  /* 0x0000000e00c87308 */ /* 0x0004e20000000800 */
[----:B------:R-:W-:Y:S02]  /*beb0*/  FADD.FTZ R20, R220, R205 ;  /* 0x000000cddc147221 */ /* 0x000fe40000010000 */
[----:B------:R-:W-:Y:S02]  /*bec0*/  FFMA.FTZ R28, R28, c[0x0][0x2d0], -R204 ;  /* 0x0000b4001c1c7a23 */ /* 0x000fe400000108cc */
[----:B------:R-:W-:Y:S02]  /*bed0*/  FADD.FTZ R20, R224, R20 ;  /* 0x00000014e0147221 */ /* 0x000fe40000010000 */
[----:B------:R-:W-:Y:S02]  /*bee0*/  FFMA.FTZ R29, R29, c[0x0][0x2d0], -R204 ;  /* 0x0000b4001d1d7a23 */ /* 0x000fe400000108cc */
[----:B------:R-:W-:Y:S01]  /*bef0*/  FADD.FTZ R24, R230, R20 ;  /* 0x00000014e6187221 */ /* 0x000fe20000010000 */
[----:B------:R-:W4:Y:S01]  /*bf00*/  MUFU.EX2 R222, R15 ;  /* 0x0000000f00de7308 */ /* 0x000f220000000800 */
[--C-:B------:R-:W-:Y:S02]  /*bf10*/  FFMA.FTZ R32, R32, c[0x0][0x2d0], -R204.reuse ;  /* 0x0000b40020207a23 */ /* 0x100fe400000108cc */
[--C-:B------:R-:W-:Y:S02]  /*bf20*/  FFMA.FTZ R33, R33, c[0x0][0x2d0], -R204.reuse ;  /* 0x0000b40021217a23 */ /* 0x100fe400000108cc */
[--C-:B------:R-:W-:Y:S02]  /*bf30*/  FFMA.FTZ R36, R36, c[0x0][0x2d0], -R204.reuse ;  /* 0x0000b40024247a23 */ /* 0x100fe400000108cc */
[--C-:B------:R-:W-:Y:S02]  /*bf40*/  FFMA.FTZ R34, R34, c[0x0][0x2d0], -R143.reuse ;  /* 0x0000b40022227a23 */ /* 0x100fe4000001088f */
[--C-:B------:R-:W-:Y:S01]  /*bf50*/  FFMA.FTZ R35, R35, c[0x0][0x2d0], -R143.reuse ;  /* 0x0000b40023237a23 */ /* 0x100fe2000001088f */
[----:B------:R5:W-:Y:S01]  /*bf60*/  MUFU.EX2 R203, R28 ;  /* 0x0000001c00cb7308 */ /* 0x000be20000000800 */
[--C-:B------:R-:W-:Y:S02]  /*bf70*/  FFMA.FTZ R40, R40, c[0x0][0x2d0], -R204.reuse ;  /* 0x0000b40028287a23 */ /* 0x100fe400000108cc */
[----:B------:R-:W-:Y:S01]  /*bf80*/  FFMA.FTZ R41, R41, c[0x0][0x2d0], -R204 ;  /* 0x0000b40029297a23 */ /* 0x000fe200000108cc */
[----:B--2---:R-:W-:Y:S01]  /*bf90*/  F2FP.BF16.PACK_AB R14, R233, R229 ;  /* 0x000000e5e90e723e */ /* 0x004fe200000010ff */
[----:B---3--:R-:W-:Y:S02]  /*bfa0*/  FADD.FTZ R24, R200, R24 ;  /* 0x00000018c8187221 */ /* 0x008fe40000010000 */
[--C-:B------:R-:W-:Y:S02]  /*bfb0*/  FFMA.FTZ R38, R38, c[0x0][0x2d0], -R143.reuse ;  /* 0x0000b40026267a23 */ /* 0x100fe4000001088f */
[--C-:B------:R-:W-:Y:S01]  /*bfc0*/  FFMA.FTZ R39, R39, c[0x0][0x2d0], -R143.reuse ;  /* 0x0000b40027277a23 */ /* 0x100fe2000001088f */
[----:B------:R-:W-:Y:S01]  /*bfd0*/  MUFU.EX2 R207, R29 ;  /* 0x0000001d00cf7308 */ /* 0x000fe20000000800 */
[--C-:B------:R-:W-:Y:S02]  /*bfe0*/  FFMA.FTZ R42, R42, c[0x0][0x2d0], -R143.reuse ;  /* 0x0000b4002a2a7a23 */ /* 0x100fe4000001088f */
[--C-:B------:R-:W-:Y:S01]  /*bff0*/  FFMA.FTZ R43, R43, c[0x0][0x2d0], -R143.reuse ;  /* 0x0000b4002b2b7a23 */ /* 0x100fe2000001088f */
[----:B----4-:R-:W-:Y:S01]  /*c000*/  F2FP.BF16.PACK_AB R13, R222, R200 ;  /* 0x000000c8de0d723e */ /* 0x010fe200000010ff */
[--C-:B------:R-:W-:Y:S02]  /*c010*/  FFMA.FTZ R37, R37, c[0x0][0x2d0], -R204.reuse ;  /* 0x0000b40025257a23 */ /* 0x100fe400000108cc */
[----:B------:R-:W-:Y:S01]  /*c020*/  FFMA.FTZ R48, R48, c[0x0][0x2d0], -R204 ;  /* 0x0000b40030307a23 */ /* 0x000fe200000108cc */
[C---:B-1----:R-:W-:Y:S02]  /*c030*/  HMMA.16816.F32.BF16 R108, R148.reuse, R144, R108 ;  /* 0x00000090946c723c */ /* 0x042fe4000004186c */
[----:B------:R-:W-:Y:S01]  /*c040*/  MUFU.EX2 R220, R32 ;  /* 0x0000002000dc7308 */ /* 0x000fe20000000800 */
[--C-:B------:R-:W-:Y:S02]  /*c050*/  FFMA.FTZ R46, R46, c[0x0][0x2d0], -R143.reuse ;  /* 0x0000b4002e2e7a23 */ /* 0x100fe4000001088f */
[--C-:B------:R-:W-:Y:S02]  /*c060*/  FFMA.FTZ R47, R47, c[0x0][0x2d0], -R143.reuse ;  /* 0x0000b4002f2f7a23 */ /* 0x100fe4000001088f */
[----:B-----5:R-:W-:Y:S01]  /*c070*/  FADD.FTZ R28, R222, R24 ;  /* 0x00000018de1c7221 */ /* 0x020fe20000010000 */
[C---:B------:R-:W-:Y:S01]  /*c080*/  HMMA.16816.F32.BF16 R112, R148.reuse, R146, R112 ;  /* 0x000000929470723c */ /* 0x040fe20000041870 */
[----:B------:R-:W1:Y:S03]  /*c090*/  LDSM.16.MT88.4 R144, [R3] ;  /* 0x000000000390783b */ /* 0x000e660000004200 */
[----:B------:R2:W-:Y:S10]  /*c0a0*/  MUFU.EX2 R205, R34 ;  /* 0x0000002200cd7308 */ /* 0x0005f40000000800 */
[----:B------:R-:W-:Y:S10]  /*c0b0*/  MUFU.EX2 R40, R40 ;  /* 0x0000002800287308 */ /* 0x000ff40000000800 */
[----:B------:R-:W-:Y:S01]  /*c0c0*/  MUFU.EX2 R41, R41 ;  /* 0x0000002900297308 */ /* 0x000fe20000000800 */
[--C-:B--2---:R-:W-:Y:S02]  /*c0d0*/  FFMA.FTZ R34, R50, c[0x0][0x2d0], -R143.reuse ;  /* 0x0000b40032227a23 */ /* 0x104fe4000001088f */
[----:B------:R-:W-:Y:S07]  /*c0e0*/  FFMA.FTZ R143, R51, c[0x0][0x2d0], -R143 ;  /* 0x0000b400338f7a23 */ /* 0x000fee000001088f */
[----:B------:R-:W-:Y:S01]  /*c0f0*/  MUFU.EX2 R38, R38 ;  /* 0x0000002600267308 */ /* 0x000fe20000000800 */
[C---:B-1----:R-:W-:Y:S09]  /*c100*/  HMMA.16816.F32.BF16 R116, R148.reuse, R144, R116 ;  /* 0x000000909474723c */ /* 0x042ff20000041874 */
[----:B------:R-:W-:Y:S01]  /*c110*/  MUFU.EX2 R143, R143 ;  /* 0x0000008f008f7308 */ /* 0x000fe20000000800 */
[C---:B------:R-:W-:Y:S01]  /*c120*/  HMMA.16816.F32.BF16 R120, R148.reuse, R146, R120 ;  /* 0x000000929478723c */ /* 0x040fe20000041878 */
[----:B------:R-:W1:Y:S08]  /*c130*/  LDSM.16.MT88.4 R144, [R2+0x3000] ;  /* 0x003000000290783b */ /* 0x000e700000004200 */
[----:B------:R-:W-:Y:S10]  /*c140*/  MUFU.EX2 R39, R39 ;  /* 0x0000002700277308 */ /* 0x000ff40000000800 */
[----:B------:R-:W-:Y:S10]  /*c150*/  MUFU.EX2 R42, R42 ;  /* 0x0000002a002a7308 */ /* 0x000ff40000000800 */
[----:B------:R-:W-:Y:S10]  /*c160*/  MUFU.EX2 R43, R43 ;  /* 0x0000002b002b7308 */ /* 0x000ff40000000800 */
[----:B------:R-:W-:Y:S01]  /*c170*/  MUFU.EX2 R46, R46 ;  /* 0x0000002e002e7308 */ /* 0x000fe20000000800 */
[C---:B-1----:R-:W-:Y:S09]  /*c180*/  HMMA.16816.F32.BF16 R124, R148.reuse, R144, R124 ;  /* 0x00000090947c723c */ /* 0x042ff2000004187c */
[----:B------:R-:W-:Y:S01]  /*c190*/  MUFU.EX2 R47, R47 ;  /* 0x0000002f002f7308 */ /* 0x000fe20000000800 */
[C---:B------:R-:W-:Y:S01]  /*c1a0*/  HMMA.16816.F32.BF16 R128, R148.reuse, R146, R128 ;  /* 0x000000929480723c */ /* 0x040fe20000041880 */
[----:B------:R-:W1:Y:S08]  /*c1b0*/  LDSM.16.MT88.4 R144, [R142+0x3000] ;  /* 0x003000008e90783b */ /* 0x000e700000004200 */
[----:B------:R-:W-:Y:S01]  /*c1c0*/  MUFU.EX2 R34, R34 ;  /* 0x0000002200227308 */ /* 0x000fe20000000800 */
        /* <DEDUP_REMOVED lines=20> */
[----:B------:R1:W2:Y:S01]  /*c310*/  MUFU.EX2 R148, R18 ;  /* 0x0000001200947308 */ /* 0x0002a20000000800 */
[----:B------:R-:W3:Y:S09]  /*c320*/  LDSM.16.MT88.4 R144, [R2+0x800] ;  /* 0x000800000290783b */ /* 0x000ef20000004200 */
[----:B------:R4:W5:Y:S10]  /*c330*/  MUFU.EX2 R149, R22 ;  /* 0x0000001600957308 */ /* 0x0009740000000800 */
[----:B------:R-:W-:Y:S01]  /*c340*/  MUFU.EX2 R151, R26 ;  /* 0x0000001a00977308 */ /* 0x000fe20000000800 */
[----:B-1----:R-:W1:Y:S01]  /*c350*/  LDSM.16.MT88.4 R16, [R142+0x800] ;  /* 0x000800008e10783b */ /* 0x002e620000004200 */
[C---:B--2---:R-:W-:Y:S01]  /*c360*/  F2FP.BF16.PACK_AB R15, R225.reuse, R148 ;  /* 0x00000094e10f723e */ /* 0x044fe200000010ff */
[----:B------:R-:W-:Y:S07]  /*c370*/  FADD.FTZ R32, R148, R28 ;  /* 0x0000001c94207221 */ /* 0x000fee0000010000 */
[----:B------:R-:W2:Y:S01]  /*c380*/  MUFU.EX2 R150, R27 ;  /* 0x0000001b00967308 */ /* 0x000ea20000000800 */
[----:B------:R-:W-:Y:S01]  /*c390*/  FADD.FTZ R32, R225, R32 ;  /* 0x00000020e1207221 */ /* 0x000fe20000010000 */
[----:B----4-:R-:W-:Y:S01]  /*c3a0*/  LDSM.16.MT88.4 R20, [R2+0x1800] ;  /* 0x001800000214783b */ /* 0x010fe20000004200 */
[C---:B---3--:R-:W-:Y:S07]  /*c3b0*/  HMMA.16816.F32.BF16 R4, R12.reuse, R144, R4 ;  /* 0x000000900c04723c */ /* 0x048fee0000041804 */
[----:B------:R-:W-:Y:S01]  /*c3c0*/  FFMA.FTZ R144, R45, c[0x0][0x2d0], -R204 ;  /* 0x0000b4002d907a23 */ /* 0x000fe200000108cc */
[C---:B------:R-:W-:Y:S01]  /*c3d0*/  HMMA.16816.F32.BF16 R8, R12.reuse, R146, R8 ;  /* 0x000000920c08723c */ /* 0x040fe20000041808 */
[----:B------:R-:W-:Y:S07]  /*c3e0*/  MUFU.EX2 R45, R37 ;  /* 0x00000025002d7308 */ /* 0x000fee0000000800 */
        /* <DEDUP_REMOVED lines=34> */
[----:B------:R-:W-:Y:S01]  /*c610*/  F2FP.BF16.PACK_AB R14, R231, R232 ;  /* 0x000000e8e70e723e */ /* 0x000fe200000010ff */
[----:B------:R3:W4:Y:S03]  /*c620*/  MUFU.EX2 R221, R33 ;  /* 0x0000002100dd7308 */ /* 0x0007260000000800 */
[----:B------:R-:W-:Y:S01]  /*c630*/  FADD.FTZ R25, R219, R12 ;  /* 0x0000000cdb197221 */ /* 0x000fe20000010000 */
[----:B------:R-:W-:Y:S02]  /*c640*/  F2FP.BF16.PACK_AB R12, R228, R226 ;  /* 0x000000e2e40c723e */ /* 0x000fe400000010ff */
[----:B-----5:R-:W-:Y:S01]  /*c650*/  F2FP.BF16.PACK_AB R13, R227, R149 ;  /* 0x00000095e30d723e */ /* 0x020fe200000010ff */
[----:B------:R-:W-:Y:S01]  /*c660*/  FADD.FTZ R25, R234, R25 ;  /* 0x00000019ea197221 */ /* 0x000fe20000010000 */
[----:B--2---:R-:W-:Y:S02]  /*c670*/  F2FP.BF16.PACK_AB R15, R150, R151 ;  /* 0x00000097960f723e */ /* 0x004fe400000010ff */
[----:B------:R2:W5:Y:S01]  /*c680*/  MUFU.EX2 R219, R31 ;  /* 0x0000001f00db7308 */ /* 0x0005620000000800 */
[----:B------:R-:W-:Y:S04]  /*c690*/  FADD.FTZ R25, R201, R25 ;  /* 0x00000019c9197221 */ /* 0x000fe80000010000 */
[----:B------:R-:W-:Y:S02]  /*c6a0*/  FADD.FTZ R29, R223, R25 ;  /* 0x00000019df1d7221 */ /* 0x000fe40000010000 */
[----:B------:R-:W-:Y:S03]  /*c6b0*/  LDSM.16.MT88.4 R24, [R2+0x2000] ;  /* 0x002000000218783b */ /* 0x000fe60000004200 */
[----:B------:R4:W4:Y:S01]  /*c6c0*/  MUFU.EX2 R218, R35 ;  /* 0x0000002300da7308 */ /* 0x0009220000000800 */
[----:B---3--:R-:W-:Y:S04]  /*c6d0*/  FADD.FTZ R33, R229, R29 ;  /* 0x0000001de5217221 */ /* 0x008fe80000010000 */
[----:B------:R-:W-:Y:S01]  /*c6e0*/  FADD.FTZ R33, R233, R33 ;  /* 0x00000021e9217221 */ /* 0x000fe20000010000 */
[C---:B-1----:R-:W-:Y:S01]  /*c6f0*/  HMMA.16816.F32.BF16 R4, R12.reuse, R16, R4 ;  /* 0x000000100c04723c */ /* 0x042fe20000041804 */
[----:B--2---:R-:W-:Y:S07]  /*c700*/  LDSM.16.MT88.4 R28, [R0+0x2000] ;  /* 0x00200000001c783b */ /* 0x004fee0000004200 */
[C---:B------:R-:W-:Y:S01]  /*c710*/  HMMA.16816.F32.BF16 R8, R12.reuse, R18, R8 ;  /* 0x000000120c08723c */ /* 0x040fe20000041808 */
[----:B------:R-:W1:Y:S03]  /*c720*/  LDSM.16.MT88.4 R16, [R142+0x1000] ;  /* 0x001000008e10783b */ /* 0x000e660000004200 */
[--C-:B----4-:R-:W-:Y:S02]  /*c730*/  FFMA.FTZ R35, R44, c[0x0][0x2d0], -R204.reuse ;  /* 0x0000b4002c237a23 */ /* 0x110fe400000108cc */
[----:B------:R-:W2:Y:S01]  /*c740*/  MUFU.EX2 R44, R36 ;  /* 0x00000024002c7308 */ /* 0x000ea20000000800 */
[----:B------:R-:W-:Y:S09]  /*c750*/  FFMA.FTZ R204, R49, c[0x0][0x2d0], -R204 ;  /* 0x0000b40031cc7a23 */ /* 0x000ff200000108cc */
[----:B------:R3:W-:Y:S10]  /*c760*/  MUFU.EX2 R36, R144 ;  /* 0x0000009000247308 */ /* 0x0007f40000000800 */
[----:B------:R-:W-:Y:S10]  /*c770*/  MUFU.EX2 R204, R204 ;  /* 0x000000cc00cc7308 */ /* 0x000ff40000000800 */
[----:B------:R-:W4:Y:S01]  /*c780*/  MUFU.EX2 R37, R35 ;  /* 0x0000002300257308 */ /* 0x000f220000000800 */
[----:B---3--:R-:W-:Y:S01]  /*c790*/  LDSM.16.MT88.4 R144, [R2+0x2800] ;  /* 0x002800000290783b */ /* 0x008fe20000004200 */
[C---:B-1----:R-:W-:Y:S08]  /*c7a0*/  HMMA.16816.F32.BF16 R100, R12.reuse, R16, R100 ;  /* 0x000000100c64723c */ /* 0x042ff00000041864 */
[----:B------:R-:W1:Y:S01]  /*c7b0*/  MUFU.EX2 R35, R48 ;  /* 0x0000003000237308 */ /* 0x000e620000000800 */
[C---:B------:R-:W-:Y:S01]  /*c7c0*/  HMMA.16816.F32.BF16 R104, R12.reuse, R18, R104 ;  /* 0x000000120c68723c */ /* 0x040fe20000041868 */
[----:B------:R-:W3:Y:S07]  /*c7d0*/  LDSM.16.MT88.4 R16, [R0+0x1000] ;  /* 0x001000000010783b */ /* 0x000eee0000004200 */
[C---:B---3--:R-:W-:Y:S08]  /*c7e0*/  HMMA.16816.F32.BF16 R108, R12.reuse, R16, R108 ;  /* 0x000000100c6c723c */ /* 0x048ff0000004186c */
        /* <DEDUP_REMOVED lines=27> */
[----:B------:R-:W-:Y:S01]  /*c9a0*/  HMMA.16816.F32.BF16 R96, R12, R18, R96 ;  /* 0x000000120c60723c */ /* 0x000fe20000041860 */
[----:B------:R-:W3:Y:S06]  /*c9b0*/  LDSM.16.MT88.4 R16, [R142+0x1800] ;  /* 0x001800008e10783b */ /* 0x000eec0000004200 */
[----:B------:R-:W-:Y:S02]  /*c9c0*/  F2FP.BF16.PACK_AB R12, R207, R203 ;  /* 0x000000cbcf0c723e */ /* 0x000fe400000010ff */
[----:B------:R-:W-:Y:S03]  /*c9d0*/  F2FP.BF16.PACK_AB R14, R221, R220 ;  /* 0x000000dcdd0e723e */ /* 0x000fe600000010ff */
[----:B-----5:R-:W-:Y:S02]  /*c9e0*/  F2FP.BF16.PACK_AB R13, R219, R202 ;  /* 0x000000cadb0d723e */ /* 0x020fe400000010ff */
[----:B------:R-:W-:Y:S07]  /*c9f0*/  F2FP.BF16.PACK_AB R15, R218, R205 ;  /* 0x000000cdda0f723e */ /* 0x000fee00000010ff */
[C---:B------:R-:W-:Y:S08]  /*ca00*/  HMMA.16816.F32.BF16 R4, R12.reuse, R20, R4 ;  /* 0x000000140c04723c */ /* 0x040ff00000041804 */
[C---:B------:R-:W-:Y:S01]  /*ca10*/  HMMA.16816.F32.BF16 R8, R12.reuse, R22, R8 ;  /* 0x000000160c08723c */ /* 0x040fe20000041808 */
[----:B------:R-:W5:Y:S07]  /*ca20*/  LDSM.16.MT88.4 R20, [R0+0x1800] ;  /* 0x001800000014783b */ /* 0x000f6e0000004200 */
[C---:B---3--:R-:W-:Y:S08]  /*ca30*/  HMMA.16816.F32.BF16 R100, R12.reuse, R16, R100 ;  /* 0x000000100c64723c */ /* 0x048ff00000041864 */
[C---:B------:R-:W-:Y:S01]  /*ca40*/  HMMA.16816.F32.BF16 R104, R12.reuse, R18, R104 ;  /* 0x000000120c68723c */ /* 0x040fe20000041868 */
[----:B------:R-:W3:Y:S07]  /*ca50*/  LDSM.16.MT88.4 R16, [R3+0x1800] ;  /* 0x001800000310783b */ /* 0x000eee0000004200 */
[C---:B-----5:R-:W-:Y:S08]  /*ca60*/  HMMA.16816.F32.BF16 R108, R12.reuse, R20, R108 ;  /* 0x000000140c6c723c */ /* 0x060ff0000004186c */
        /* <DEDUP_REMOVED lines=27> */
[----:B------:R-:W-:Y:S01]  /*cc20*/  HMMA.16816.F32.BF16 R96, R12, R18, R96 ;  /* 0x000000120c60723c */ /* 0x000fe20000041860 */
[----:B------:R-:W3:Y:S06]  /*cc30*/  LDSM.16.MT88.4 R16, [R3+0x2000] ;  /* 0x002000000310783b */ /* 0x000eec0000004200 */
[----:B--2---:R-:W-:Y:S02]  /*cc40*/  F2FP.BF16.PACK_AB R12, R45, R44 ;  /* 0x0000002c2d0c723e */ /* 0x004fe400000010ff */
[----:B------:R-:W-:Y:S03]  /*cc50*/  F2FP.BF16.PACK_AB R14, R41, R40 ;  /* 0x00000028290e723e */ /* 0x000fe600000010ff */
[----:B------:R-:W-:Y:S02]  /*cc60*/  F2FP.BF16.PACK_AB R13, R39, R38 ;  /* 0x00000026270d723e */ /* 0x000fe400000010ff */
[----:B------:R-:W-:Y:S07]  /*cc70*/  F2FP.BF16.PACK_AB R15, R43, R42 ;  /* 0x0000002a2b0f723e */ /* 0x000fee00000010ff */
[C---:B------:R-:W-:Y:S08]  /*cc80*/  HMMA.16816.F32.BF16 R4, R12.reuse, R24, R4 ;  /* 0x000000180c04723c */ /* 0x040ff00000041804 */
[C---:B------:R-:W-:Y:S01]  /*cc90*/  HMMA.16816.F32.BF16 R8, R12.reuse, R26, R8 ;  /* 0x0000001a0c08723c */ /* 0x040fe20000041808 */
[----:B------:R-:W2:Y:S07]  /*cca0*/  LDSM.16.MT88.4 R24, [R2+0x5000] ;  /* 0x005000000218783b */ /* 0x000eae0000004200 */
[C---:B-----5:R-:W-:Y:S08]  /*ccb0*/  HMMA.16816.F32.BF16 R100, R12.reuse, R20, R100 ;  /* 0x000000140c64723c */ /* 0x060ff00000041864 */
[C---:B------:R-:W-:Y:S01]  /*ccc0*/  HMMA.16816.F32.BF16 R104, R12.reuse, R22, R104 ;  /* 0x000000160c68723c */ /* 0x040fe20000041868 */
[----:B------:R-:W5:Y:S07]  /*ccd0*/  LDSM.16.MT88.4 R20, [R142+0x5000] ;  /* 0x005000008e14783b */ /* 0x000f6e0000004200 */
[C---:B------:R-:W-:Y:S08]  /*cce0*/  HMMA.16816.F32.BF16 R108, R12.reuse, R28, R108 ;  /* 0x0000001c0c6c723c */ /* 0x040ff0000004186c */
        /* <DEDUP_REMOVED lines=8> */
[C---:B-----5:R-:W-:Y:S08]  /*cd70*/  HMMA.16816.F32.BF16 R132, R12.reuse, R20, R132 ;  /* 0x000000140c84723c */ /* 0x060ff00000041884 */
[C---:B------:R-:W-:Y:S01]  /*cd80*/  HMMA.16816.F32.BF16 R136, R12.reuse, R22, R136 ;  /* 0x000000160c88723c */ /* 0x040fe20000041888 */
[----:B------:R-:W5:Y:S07]  /*cd90*/  LDSM.16.MT88.4 R20, [R142+0x8000] ;  /* 0x008000008e14783b */ /* 0x000f6e0000004200 */
[C---:B-1----:R-:W-:Y:S08]  /*cda0*/  HMMA.16816.F32.BF16 R52, R12.reuse, R28, R52 ;  /* 0x0000001c0c34723c */ /* 0x042ff00000041834 */
[C---:B------:R-:W-:Y:S01]  /*cdb0*/  HMMA.16816.F32.BF16 R56, R12.reuse, R30, R56 ;  /* 0x0000001e0c38723c */ /* 0x040fe20000041838 */
[----:B------:R-:W1:Y:S07]  /*cdc0*/  LDSM.16.MT88.4 R28, [R0+0x8000] ;  /* 0x00800000001c783b */ /* 0x000e6e0000004200 */
[C---:B---3--:R-:W-:Y:S08]  /*cdd0*/  HMMA.16816.F32.BF16 R60, R12.reuse, R16, R60 ;  /* 0x000000100c3c723c */ /* 0x048ff0000004183c */
[C---:B------:R-:W-:Y:S01]  /*cde0*/  HMMA.16816.F32.BF16 R64, R12.reuse, R18, R64 ;  /* 0x000000120c40723c */ /* 0x040fe20000041840 */
[----:B------:R-:W3:Y:S07]  /*cdf0*/  LDSM.16.MT88.4 R16, [R3+0x8000] ;  /* 0x008000000310783b */ /* 0x000eee0000004200 */
[C---:B--2---:R-:W-:Y:S07]  /*ce00*/  HMMA.16816.F32.BF16 R68, R12.reuse, R24, R68 ;  /* 0x000000180c44723c */ /* 0x044fee0000041844 */
[----:B------:R-:W-:Y:S01]  /*ce10*/  FADD.FTZ R25, R226, R33 ;  /* 0x00000021e2197221 */ /* 0x000fe20000010000 */
[C---:B------:R-:W-:Y:S04]  /*ce20*/  HMMA.16816.F32.BF16 R72, R12.reuse, R26, R72 ;  /* 0x0000001a0c48723c */ /* 0x040fe80000041848 */
[----:B------:R-:W-:Y:S04]  /*ce30*/  FADD.FTZ R24, R149, R32 ;  /* 0x0000002095187221 */ /* 0x000fe80000010000 */
[C---:B-----5:R-:W-:Y:S08]  /*ce40*/  HMMA.16816.F32.BF16 R76, R12.reuse, R20, R76 ;  /* 0x000000140c4c723c */ /* 0x060ff0000004184c */
[C---:B------:R-:W-:Y:S01]  /*ce50*/  HMMA.16816.F32.BF16 R80, R12.reuse, R22, R80 ;  /* 0x000000160c50723c */ /* 0x040fe20000041850 */
[----:B------:R-:W2:Y:S07]  /*ce60*/  LDSM.16.MT88.4 R20, [R142+0x2800] ;  /* 0x002800008e14783b */ /* 0x000eae0000004200 */
[C---:B-1----:R-:W-:Y:S07]  /*ce70*/  HMMA.16816.F32.BF16 R84, R12.reuse, R28, R84 ;  /* 0x0000001c0c54723c */ /* 0x042fee0000041854 */
[----:B------:R-:W-:Y:S01]  /*ce80*/  FADD.FTZ R29, R228, R25 ;  /* 0x00000019e41d7221 */ /* 0x000fe20000010000 */
[C---:B------:R-:W-:Y:S04]  /*ce90*/  HMMA.16816.F32.BF16 R88, R12.reuse, R30, R88 ;  /* 0x0000001e0c58723c */ /* 0x040fe80000041858 */
[----:B------:R-:W-:Y:S02]  /*cea0*/  FADD.FTZ R28, R227, R24 ;  /* 0x00000018e31c7221 */ /* 0x000fe40000010000 */
[----:B------:R-:W1:Y:S02]  /*ceb0*/  LDSM.16.MT88.4 R24, [R0+0x2800] ;  /* 0x002800000018783b */ /* 0x000e640000004200 */
[C---:B---3--:R-:W-:Y:S07]  /*cec0*/  HMMA.16816.F32.BF16 R92, R12.reuse, R16, R92 ;  /* 0x000000100c5c723c */ /* 0x048fee000004185c */
[----:B------:R-:W-:Y:S01]  /*ced0*/  FADD.FTZ R16, R151, R28 ;  /* 0x0000001c97107221 */ /* 0x000fe20000010000 */
[----:B------:R-:W-:Y:S04]  /*cee0*/  HMMA.16816.F32.BF16 R96, R12, R18, R96 ;  /* 0x000000120c60723c */ /* 0x000fe80000041860 */
[----:B------:R-:W-:Y:S02]  /*cef0*/  FADD.FTZ R33, R150, R16 ;  /* 0x0000001096217221 */ /* 0x000fe40000010000 */
[----:B------:R-:W-:Y:S01]  /*cf00*/  FADD.FTZ R17, R232, R29 ;  /* 0x0000001de8117221 */ /* 0x000fe20000010000 */
[----:B----4-:R-:W-:Y:S01]  /*cf10*/  F2FP.BF16.PACK_AB R12, R36, R37 ;  /* 0x00000025240c723e */ /* 0x010fe200000010ff */
[----:B------:R-:W-:Y:S01]  /*cf20*/  LDSM.16.MT88.4 R28, [R3+0x5800] ;  /* 0x00580000031c783b */ /* 0x000fe20000004200 */
[----:B------:R-:W-:Y:S03]  /*cf30*/  F2FP.BF16.PACK_AB R13, R47, R46 ;  /* 0x0000002e2f0d723e */ /* 0x000fe600000010ff */
[----:B------:R-:W-:Y:S01]  /*cf40*/  F2FP.BF16.PACK_AB R14, R204, R35 ;  /* 0x00000023cc0e723e */ /* 0x000fe200000010ff */
[----:B------:R-:W-:Y:S01]  /*cf50*/  FADD.FTZ R32, R231, R17 ;  /* 0x00000011e7207221 */ /* 0x000fe20000010000 */
[----:B------:R-:W-:Y:S02]  /*cf60*/  F2FP.BF16.PACK_AB R15, R143, R34 ;  /* 0x000000228f0f723e */ /* 0x000fe400000010ff */
[----:B------:R-:W-:Y:S05]  /*cf70*/  LDSM.16.MT88.4 R16, [R2+0x5800] ;  /* 0x005800000210783b */ /* 0x000fea0000004200 */
[C---:B------:R-:W-:Y:S03]  /*cf80*/  HMMA.16816.F32.BF16 R148, R12.reuse, R144, R4 ;  /* 0x000000900c94723c */ /* 0x040fe60000041804 */
[----:B------:R-:W3:Y:S05]  /*cf90*/  LDSM.16.MT88.4 R4, [R3+0x2800] ;  /* 0x002800000304783b */ /* 0x000eea0000004200 */
[C---:B------:R-:W-:Y:S03]  /*cfa0*/  HMMA.16816.F32.BF16 R144, R12.reuse, R146, R8 ;  /* 0x000000920c90723c */ /* 0x040fe60000041808 */
[----:B------:R-:W4:Y:S05]  /*cfb0*/  LDSM.16.MT88.4 R8, [R142+0x5800] ;  /* 0x005800008e08783b */ /* 0x000f2a0000004200 */
[C---:B--2---:R-:W-:Y:S08]  /*cfc0*/  HMMA.16816.F32.BF16 R100, R12.reuse, R20, R100 ;  /* 0x000000140c64723c */ /* 0x044ff00000041864 */
[C---:B------:R-:W-:Y:S01]  /*cfd0*/  HMMA.16816.F32.BF16 R104, R12.reuse, R22, R104 ;  /* 0x000000160c68723c */ /* 0x040fe20000041868 */
[----:B------:R-:W2:Y:S07]  /*cfe0*/  LDSM.16.MT88.4 R20, [R0+0x5800] ;  /* 0x005800000014783b */ /* 0x000eae0000004200 */
[C---:B-1----:R-:W-:Y:S08]  /*cff0*/  HMMA.16816.F32.BF16 R108, R12.reuse, R24, R108 ;  /* 0x000000180c6c723c */ /* 0x042ff0000004186c */
[C---:B------:R-:W-:Y:S01]  /*d000*/  HMMA.16816.F32.BF16 R112, R12.reuse, R26, R112 ;  /* 0x0000001a0c70723c */ /* 0x040fe20000041870 */
[----:B------:R1:W5:Y:S07]  /*d010*/  LDSM.16.MT88.4 R24, [R2+0x8800] ;  /* 0x008800000218783b */ /* 0x00036e0000004200 */
[C---:B---3--:R-:W-:Y:S08]  /*d020*/  HMMA.16816.F32.BF16 R116, R12.reuse, R4, R116 ;  /* 0x000000040c74723c */ /* 0x048ff00000041874 */
[C---:B------:R-:W-:Y:S01]  /*d030*/  HMMA.16816.F32.BF16 R120, R12.reuse, R6, R120 ;  /* 0x000000060c78723c */ /* 0x040fe20000041878 */
[----:B------:R-:W3:Y:S07]  /*d040*/  LDSM.16.MT88.4 R4, [R142+0x8800] ;  /* 0x008800008e04783b */ /* 0x000eee0000004200 */
[C---:B------:R-:W-:Y:S07]  /*d050*/  HMMA.16816.F32.BF16 R124, R12.reuse, R16, R124 ;  /* 0x000000100c7c723c */ /* 0x040fee000004187c */
[----:B------:R-:W-:Y:S01]  /*d060*/  IADD3 R16, R217, -0x2, RZ ;  /* 0xfffffffed9107810 */ /* 0x000fe20007ffe0ff */
[C---:B------:R-:W-:Y:S03]  /*d070*/  HMMA.16816.F32.BF16 R128, R12.reuse, R18, R128 ;  /* 0x000000120c80723c */ /* 0x040fe60000041880 */
[----:B------:R-:W-:Y:S05]  /*d080*/  ISETP.GE.AND P5, PT, R16, R236, PT ;  /* 0x000000ec1000720c */ /* 0x000fea0003fa6270 */
[C---:B----4-:R-:W-:Y:S08]  /*d090*/  HMMA.16816.F32.BF16 R132, R12.reuse, R8, R132 ;  /* 0x000000080c84723c */ /* 0x050ff00000041884 */
[C---:B------:R-:W-:Y:S01]  /*d0a0*/  HMMA.16816.F32.BF16 R136, R12.reuse, R10, R136 ;  /* 0x0000000a0c88723c */ /* 0x040fe20000041888 */
[----:B------:R4:W3:Y:S02]  /*d0b0*/  LDSM.16.MT88.4 R8, [R0+0x8800] ;  /* 0x008800000008783b */ /* 0x0008e40000004200 */
[----:B------:R-:W-:Y:S02]  /*d0c0*/  @P5 ISETP.GE.AND P2, PT, R240, c[0x0][0x1d4], PT ;  /* 0x00007500f0005a0c */ /* 0x000fe40003f46270 */
[----:B-1----:R-:W-:Y:S02]  /*d0d0*/  @P5 SHF.R.S32.HI R2, RZ, 0x1f, R16 ;  /* 0x0000001fff025819 */ /* 0x002fe40000011410 */
[----:B------:R-:W-:Y:S01]  /*d0e0*/  @P5 ISETP.GE.AND P1, PT, R239, c[0x0][0x1d4], PT ;  /* 0x00007500ef005a0c */ /* 0x000fe20003f26270 */
[C---:B--2---:R-:W-:Y:S04]  /*d0f0*/  HMMA.16816.F32.BF16 R52, R12.reuse, R20, R52 ;  /* 0x000000140c34723c */ /* 0x044fe80000041834 */
[----:B------:R-:W-:Y:S03]  /*d100*/  @P5 IMAD R2, R2, c[0x0][0x1e0], RZ ;  /* 0x0000780002025a24 */ /* 0x000fe600078e02ff */
[----:B------:R-:W-:Y:S01]  /*d110*/  @P5 MOV R20, R244 ;  /* 0x000000f400145202 */ /* 0x000fe20000000f00 */
[C---:B------:R-:W-:Y:S04]  /*d120*/  HMMA.16816.F32.BF16 R56, R12.reuse, R22, R56 ;  /* 0x000000160c38723c */ /* 0x040fe80000041838 */
[----:B------:R-:W-:Y:S03]  /*d130*/  @P5 MOV R21, R243 ;  /* 0x000000f300155202 */ /* 0x000fe60000000f00 */
[----:B------:R-:W-:Y:S01]  /*d140*/  FADD.FTZ R23, R202, R33 ;  /* 0x00000021ca177221 */ /* 0x000fe20000010000 */
[C---:B------:R-:W-:Y:S04]  /*d150*/  HMMA.16816.F32.BF16 R60, R12.reuse, R28, R60 ;  /* 0x0000001c0c3c723c */ /* 0x040fe8000004183c */
[C---:B----4-:R-:W-:Y:S02]  /*d160*/  @P5 IMAD R0, R16.reuse, c[0x0][0x1e4], R2 ;  /* 0x0000790010005a24 */ /* 0x050fe400078e0202 */
[----:B------:R-:W-:Y:S02]  /*d170*/  @P5 IMAD.WIDE.U32 R16, R16, c[0x0][0x1e0], RZ ;  /* 0x0000780010105a25 */ /* 0x000fe400078e00ff */
[C---:B------:R-:W-:Y:S04]  /*d180*/  HMMA.16816.F32.BF16 R64, R12.reuse, R30, R64 ;  /* 0x0000001e0c40723c */ /* 0x040fe80000041840 */
[----:B------:R-:W-:Y:S01]  /*d190*/  @P5 IADD3 R0, R17, R0, RZ ;  /* 0x0000000011005210 */ /* 0x000fe20007ffe0ff */
[----:B------:R-:W-:Y:S02]  /*d1a0*/  @P5 IMAD.WIDE.U32 R20, R16, 0x60, R20 ;  /* 0x0000006010145825 */ /* 0x000fe400078e0014 */
[----:B------:R1:W2:Y:S01]  /*d1b0*/  LDSM.16.MT88.4 R16, [R3+0x8800] ;  /* 0x008800000310783b */ /* 0x0002a20000004200 */
[C---:B-----5:R-:W-:Y:S04]  /*d1c0*/  HMMA.16816.F32.BF16 R68, R12.reuse, R24, R68 ;  /* 0x000000180c44723c */ /* 0x060fe80000041844 */
[----:B------:R-:W-:Y:S02]  /*d1d0*/  @P5 IMAD R0, R0, 0x60, RZ ;  /* 0x0000006000005824 */ /* 0x000fe400078e02ff */
[----:B------:R-:W-:Y:S02]  /*d1e0*/  FADD.FTZ R2, R203, R32 ;  /* 0x00000020cb027221 */ /* 0x000fe40000010000 */
[C---:B------:R-:W-:Y:S04]  /*d1f0*/  HMMA.16816.F32.BF16 R72, R12.reuse, R26, R72 ;  /* 0x0000001a0c48723c */ /* 0x040fe80000041848 */
[----:B------:R-:W-:Y:S01]  /*d200*/  FADD.FTZ R22, R207, R2 ;  /* 0x00000002cf167221 */ /* 0x000fe20000010000 */
[----:B------:R-:W-:Y:S01]  /*d210*/  @P5 IADD3 R2, R21, R0, RZ ;  /* 0x0000000015025210 */ /* 0x000fe20007ffe0ff */
[----:B------:R-:W-:Y:S02]  /*d220*/  FADD.FTZ R0, R219, R23 ;  /* 0x00000017db007221 */ /* 0x000fe40000010000 */
[C---:B---3--:R-:W-:Y:S01]  /*d230*/  HMMA.16816.F32.BF16 R76, R12.reuse, R4, R76 ;  /* 0x000000040c4c723c */ /* 0x048fe2000004184c */
[----:B-1----:R-:W-:Y:S06]  /*d240*/  @P5 MOV R3, c[0x0][0x1e0] ;  /* 0x0000780000035a02 */ /* 0x002fec0000000f00 */
[C---:B------:R-:W-:Y:S01]  /*d250*/  @P5 LEA R4, P0, R20.reuse, c[0x0][0x1c8], 0x1 ;  /* 0x0000720014045a11 */ /* 0x040fe200078008ff */
[C---:B------:R-:W-:Y:S04]  /*d260*/  HMMA.16816.F32.BF16 R80, R12.reuse, R6, R80 ;  /* 0x000000060c50723c */ /* 0x040fe80000041850 */
[----:B------:R-:W-:Y:S01]  /*d270*/  @P5 LEA.HI.X R5, R20, c[0x0][0x1cc], R2, 0x1, P0 ;  /* 0x0000730014055a11 */ /* 0x000fe200000f0c02 */
[----:B------:R-:W-:Y:S01]  /*d280*/  FADD.FTZ R20, R205, R0 ;  /* 0x00000000cd147221 */ /* 0x000fe20000010000 */
[----:B------:R-:W-:Y:S01]  /*d290*/  IADD3 R0, R242, 0x1, RZ ;  /* 0x00000001f2007810 */ /* 0x000fe20007ffe0ff */
[----:B------:R-:W-:Y:S01]  /*d2a0*/  FADD.FTZ R2, R220, R22 ;  /* 0x00000016dc027221 */ /* 0x000fe20000010000 */
[----:B------:R-:W-:Y:S01]  /*d2b0*/  @P5 ISETP.GE.AND P0, PT, R238, c[0x0][0x1d4], PT ;  /* 0x00007500ee005a0c */ /* 0x000fe20003f06270 */
[----:B------:R-:W-:Y:S03]  /*d2c0*/  FADD.FTZ R7, R218, R20 ;  /* 0x00000014da077221 */ /* 0x000fe60000010000 */
[----:B------:R-:W-:Y:S01]  /*d2d0*/  SEL R0, R0, RZ, !P3 ;  /* 0x000000ff00007207 */ /* 0x000fe20005800000 */
[C---:B------:R-:W-:Y:S01]  /*d2e0*/  HMMA.16816.F32.BF16 R84, R12.reuse, R8, R84 ;  /* 0x000000080c54723c */ /* 0x040fe20000041854 */
[----:B------:R-:W-:Y:S02]  /*d2f0*/  @P5 MOV R6, 0x6 ;  /* 0x0000000600065802 */ /* 0x000fe40000000f00 */
[----:B------:R-:W-:Y:S01]  /*d300*/  FADD.FTZ R2, R221, R2 ;  /* 0x00000002dd027221 */ /* 0x000fe20000010000 */
[----:B------:R1:W-:Y:S01]  /*d310*/  STL [R1+0x4], R0 ;  /* 0x0000040001007387 */ /* 0x0003e20000100800 */
[----:B------:R-:W-:Y:S01]  /*d320*/  FADD.FTZ R7, R38, R7 ;  /* 0x0000000726077221 */ /* 0x000fe20000010000 */
[C---:B------:R-:W-:Y:S01]  /*d330*/  @P5 SHF.L.U64.HI R6, R3.reuse, R6, c[0x0][0x1e4] ;  /* 0x0000790003065619 */ /* 0x040fe20000010206 */
[----:B------:R-:W-:Y:S01]  /*d340*/  FADD.FTZ R20, R44, R2 ;  /* 0x000000022c147221 */ /* 0x000fe20000010000 */
[----:B------:R-:W-:Y:S01]  /*d350*/  @P5 SHF.L.U32 R3, R3, 0x6, RZ ;  /* 0x0000000603035819 */ /* 0x000fe200000006ff */
[----:B------:R-:W-:Y:S01]  /*d360*/  FADD.FTZ R8, R39, R7 ;  /* 0x0000000727087221 */ /* 0x000fe20000010000 */
[C---:B------:R-:W-:Y:S03]  /*d370*/  HMMA.16816.F32.BF16 R88, R12.reuse, R10, R88 ;  /* 0x0000000a0c58723c */ /* 0x040fe60000041858 */
[----:B------:R-:W-:Y:S01]  /*d380*/  @P5 IADD3 R2, P4, R3, R4, RZ ;  /* 0x0000000403025210 */ /* 0x000fe20007f9e0ff */
[----:B------:R-:W-:Y:S04]  /*d390*/  FADD.FTZ R20, R45, R20 ;  /* 0x000000142d147221 */ /* 0x000fe80000010000 */
[----:B------:R-:W-:Y:S01]  /*d3a0*/  FADD.FTZ R7, R40, R20 ;  /* 0x0000001428077221 */ /* 0x000fe20000010000 */
[C---:B--2---:R-:W-:Y:S08]  /*d3b0*/  HMMA.16816.F32.BF16 R92, R12.reuse, R16, R92 ;  /* 0x000000100c5c723c */ /* 0x044ff0000004185c */
[----:B------:R-:W-:Y:S04]  /*d3c0*/  HMMA.16816.F32.BF16 R96, R12, R18, R96 ;  /* 0x000000120c60723c */ /* 0x000fe80000041860 */
[----:B-1----:R-:W-:Y:S05]  /*d3d0*/  @P5 IMAD R0, R0, 0x9000, R237 ;  /* 0x0000900000005824 */ /* 0x002fea00078e02ed */
[----:B------:R-:W-:Y:S01]  /*d3e0*/  @!PT LDS RZ, [RZ] ;  /* 0x00000000fffff984 */ /* 0x000fe20000000800 */
[----:B------:R-:W-:Y:S01]  /*d3f0*/  @!PT LDS RZ, [RZ] ;  /* 0x00000000fffff984 */ /* 0x000fe20000000800 */
[----:B------:R-:W-:Y:S01]  /*d400*/  @!PT LDS RZ, [RZ] ;  /* 0x00000000fffff984 */ /* 0x000fe20000000800 */
[----:B------:R1:W-:Y:S08]  /*d410*/  @P5 LDGSTS.E.BYPASS.LTC128B.128 [R0], [R4.64], !P2 ;  /* 0x0000000004005fae */ /* 0x0003f0000d101d46 */
[----:B------:R1:W-:Y:S08]  /*d420*/  @P5 LDGSTS.E.BYPASS.LTC128B.128 [R0+0x3000], [R4.64+0x80], !P1 ;  /* 0x0300008004005fae */ /* 0x0003f0000c901d46 */
[----:B------:R1:W-:Y:S02]  /*d430*/  @P5 LDGSTS.E.BYPASS.LTC128B.128 [R0+0x6000], [R4.64+0x100], !P0 ;  /* 0x0600010004005fae */ /* 0x0003e4000c101d46 */
[----:B-1----:R-:W-:Y:S02]  /*d440*/  @P5 IADD3 R4, P3, R3, R2, RZ ;  /* 0x0000000203045210 */ /* 0x002fe40007f7e0ff */
[C---:B------:R-:W-:Y:S04]  /*d450*/  @P5 IADD3.X R3, R6.reuse, R5, RZ, P4, !PT ;  /* 0x0000000506035210 */ /* 0x040fe800027fe4ff */
[----:B------:R-:W-:Y:S01]  /*d460*/  @P5 IADD3.X R5, R6, R3, RZ, P3, !PT ;  /* 0x0000000306055210 */ /* 0x000fe20001ffe4ff */
[----:B------:R1:W-:Y:S08]  /*d470*/  @P5 LDGSTS.E.BYPASS.LTC128B.128 [R0+0x1000], [R2.64], !P2 ;  /* 0x0100000002005fae */ /* 0x0003f0000d101d46 */
[----:B------:R1:W-:Y:S08]  /*d480*/  @P5 LDGSTS.E.BYPASS.LTC128B.128 [R0+0x4000], [R2.64+0x80], !P1 ;  /* 0x0400008002005fae */ /* 0x0003f0000c901d46 */
[----:B------:R1:W-:Y:S08]  /*d490*/  @P5 LDGSTS.E.BYPASS.LTC128B.128 [R0+0x7000], [R2.64+0x100], !P0 ;  /* 0x0700010002005fae */ /* 0x0003f0000c101d46 */
[----:B------:R2:W-:Y:S08]  /*d4a0*/  @P5 LDGSTS.E.BYPASS.LTC128B.128 [R0+0x2000], [R4.64], !P2 ;  /* 0x0200000004005fae */ /* 0x0005f0000d101d46 */
[----:B------:R2:W-:Y:S01]  /*d4b0*/  @P5 LDGSTS.E.BYPASS.LTC128B.128 [R0+0x5000], [R4.64+0x80], !P1 ;  /* 0x0500008004005fae */ /* 0x0005e2000c901d46 */
[C---:B------:R-:W-:Y:S02]  /*d4c0*/  ISETP.GE.AND P1, PT, R206.reuse, 0x1, PT ;  /* 0x00000001ce00780c */ /* 0x040fe40003f26270 */
[----:B------:R-:W-:Y:S04]  /*d4d0*/  IADD3 R206, R206, 0x1, RZ ;  /* 0x00000001cece7810 */ /* 0x000fe80007ffe0ff */
[----:B------:R-:W-:Y:S01]  /*d4e0*/  SEL R206, R206, RZ, !P1 ;  /* 0x000000ffcece7207 */ /* 0x000fe20004800000 */
[----:B------:R2:W-:Y:S01]  /*d4f0*/  @P5 LDGSTS.E.BYPASS.LTC128B.128 [R0+0x8000], [R4.64+0x100], !P0 ;  /* 0x0800010004005fae */ /* 0x0005e2000c101d46 */
[----:B------:R-:W-:Y:S01]  /*d500*/  ISETP.GE.AND P0, PT, R236, R217, PT ;  /* 0x000000d9ec00720c */ /* 0x000fe20003f06270 */
[----:B-1----:R-:W-:Y:S01]  /*d510*/  FADD.FTZ R3, R42, R8 ;  /* 0x000000082a037221 */ /* 0x002fe20000010000 */
[----:B------:R-:W-:Y:S01]  /*d520*/  MOV R217, R235 ;  /* 0x000000eb00d97202 */ /* 0x000fe20000000f00 */
[----:B------:R-:W-:Y:S04]  /*d530*/  FADD.FTZ R2, R41, R7 ;  /* 0x0000000729027221 */ /* 0x000fe80000010000 */
[----:B------:R-:W0:Y:S01]  /*d540*/  LDGDEPBAR ;  /* 0x00000000000079af */ /* 0x000e220000000000 */
[----:B------:R-:W-:Y:S04]  /*d550*/  FADD.FTZ R2, R37, R2 ;  /* 0x0000000225027221 */ /* 0x000fe80000010000 */
[----:B------:R-:W-:Y:S04]  /*d560*/  FADD.FTZ R2, R36, R2 ;  /* 0x0000000224027221 */ /* 0x000fe80000010000 */
[----:B------:R-:W-:Y:S04]  /*d570*/  FADD.FTZ R2, R35, R2 ;  /* 0x0000000223027221 */ /* 0x000fe80000010000 */
[----:B------:R-:W-:Y:S05]  /*d580*/  FADD.FTZ R2, R204, R2 ;  /* 0x00000002cc027221 */ /* 0x000fea0000010000 */
[----:B------:R-:W-:Y:S01]  /*d590*/  STL [R1+0x8], R2 ;  /* 0x0000080201007387 */ /* 0x000fe20000100800 */
[----:B--2---:R-:W-:Y:S01]  /*d5a0*/  FADD.FTZ R0, R43, R3 ;  /* 0x000000032b007221 */ /* 0x004fe20000010000 */
[----:B------:R-:W-:Y:S03]  /*d5b0*/  MOV R3, R140 ;  /* 0x0000008c00037202 */ /* 0x000fe60000000f00 */
[----:B------:R-:W-:Y:S04]  /*d5c0*/  FADD.FTZ R0, R46, R0 ;  /* 0x000000002e007221 */ /* 0x000fe80000010000 */
[----:B------:R-:W-:Y:S04]  /*d5d0*/  FADD.FTZ R0, R47, R0 ;  /* 0x000000002f007221 */ /* 0x000fe80000010000 */
[----:B------:R-:W-:Y:S04]  /*d5e0*/  FADD.FTZ R0, R34, R0 ;  /* 0x0000000022007221 */ /* 0x000fe80000010000 */
[----:B------:R-:W-:Y:S05]  /*d5f0*/  FADD.FTZ R0, R143, R0 ;  /* 0x000000008f007221 */ /* 0x000fea0000010000 */
[----:B------:R1:W-:Y:S02]  /*d600*/  STL [R1+0xc], R0 ;  /* 0x00000c0001007387 */ /* 0x0003e40000100800 */
[----:B-1----:R-:W-:Y:S01]  /*d610*/  MOV R0, R141 ;  /* 0x0000008d00007202 */ /* 0x002fe20000000f00 */
[----:B------:R-:W-:-:S05]  /*d620*/  @!P0 BRA `(.L_x_2077) ;  /* 0xffffc8e000008947 */ /* 0x000fca000383ffff */
.L_x_2076:
[----:B------:R-:W-:Y:S02]  /*d630*/  MOV R7, 0x1f ;  /* 0x0000001f00077802 */ /* 0x000fe40000000f00 */
[----:B------:R-:W-:Y:S01]  /*d640*/  MOV R6, 0xffffffff ;  /* 0xffffffff00067802 */ /* 0x000fe20000000f00 */
[----:B------:R-:W-:Y:S05]  /*d650*/  BRA.DIV ~URZ, `(.L_x_2078) ;  /* 0x000023527f007947 */ /* 0x000fea000b800000 */
[----:B------:R-:W2:Y:S04]  /*d660*/  LDL R2, [R1+0x8] ;  /* 0x0000080001027983 */ /* 0x000ea80000100800 */
[----:B--2---:R1:W2:Y:S02]  /*d670*/  SHFL.BFLY PT, R0, R2, 0x2, 0x1f ;  /* 0x0c401f0002007f89 */ /* 0x0042a400000e0000 */
.L_x_2092:
        /* <DEDUP_REMOVED lines=9> */
.L_x_2093:
        /* <DEDUP_REMOVED lines=117> */
.L_x_2067:
        /* <DEDUP_REMOVED lines=19> */
.L_x_2081:
[----:B--2---:R-:W-:Y:S05]  /*df90*/  BSYNC B0 ;  /* 0x0000000000007941 */ /* 0x004fea0003800000 */
.L_x_2080:
[----:B------:R-:W-:Y:S01]  /*dfa0*/  PRMT R0, R0, 0x9910, RZ ;  /* 0x0000991000007816 */ /* 0x000fe200000000ff */
[----:B------:R-:W-:Y:S01]  /*dfb0*/  BSSY B1, `(.L_x_2082) ;  /* 0x000018b000017945 */ /* 0x000fe20003800000 */
[----:B-----5:R-:W-:Y:S01]  /*dfc0*/  IMAD.MOV.U32 R51, RZ, RZ, R7 ;  /* 0x000000ffff337224 */ /* 0x020fe200078e0007 */
[----:B------:R-:W-:Y:S01]  /*dfd0*/  MOV R141, 0x1f ;  /* 0x0000001f008d7802 */ /* 0x000fe20000000f00 */
[----:B------:R-:W-:Y:S01]  /*dfe0*/  IMAD.MOV.U32 R142, RZ, RZ, RZ ;  /* 0x000000ffff8e7224 */ /* 0x000fe200078e00ff */
[----:B------:R-:W-:Y:S01]  /*dff0*/  ISETP.NE.AND P0, PT, R0, RZ, PT ;  /* 0x000000ff0000720c */ /* 0x000fe20003f05270 */
[----:B-1----:R-:W-:-:S12]  /*e000*/  IMAD.MOV.U32 R140, RZ, RZ, -0x1 ;  /* 0xffffffffff8c7424 */ /* 0x002fd800078e00ff */
        /* <DEDUP_REMOVED lines=8> */
[----:B------:R-:W-:Y:S05]  /*e090*/  CALL.REL.NOINC `($__internal_43_$__cuda_sm70_shflsync_idx_p) ;  /* 0x00001b1000007944 */ /* 0x000fea0003c00000 */
.L_x_2084:
[----:B------:R-:W3:Y:S04]  /*e0a0*/  LDL R7, [R1+0x8c] ;  /* 0x00008c0001077983 */ /* 0x000ee80000100800 */
[----:B------:R-:W4:Y:S04]  /*e0b0*/  LDL.LU R6, [R1+0x58] ;  /* 0x0000580001067983 */ /* 0x000f280000300800 */
[----:B--2---:R-:W2:Y:S04]  /*e0c0*/  LDL.LU R12, [R1+0x5c] ;  /* 0x00005c00010c7983 */ /* 0x004ea80000300800 */
[----:B------:R-:W2:Y:S04]  /*e0d0*/  LDL.LU R18, [R1+0x60] ;  /* 0x0000600001127983 */ /* 0x000ea80000300800 */
[----:B------:R-:W3:Y:S01]  /*e0e0*/  LDL.LU R20, [R1+0x64] ;  /* 0x0000640001147983 */ /* 0x000ee20000300800 */
[----:B------:R-:W-:-:S03]  /*e0f0*/  IMAD.MOV.U32 R5, RZ, RZ, 0x1 ;  /* 0x00000001ff057424 */ /* 0x000fc600078e00ff */
[----:B------:R-:W3:Y:S02]  /*e100*/  LDL R19, [R1+0x94] ;  /* 0x0000940001137983 */ /* 0x000ee40000100800 */
[----:B------:R-:W-:Y:S02]  /*e110*/  ISETP.NE.AND P1, PT, R5, c[0x0][0x4e8], PT ;  /* 0x00013a0005007a0c */ /* 0x000fe40003f25270 */
[----:B------:R-:W3:Y:S04]  /*e120*/  LDL R157, [R1+0x38] ;  /* 0x00003800019d7983 */ /* 0x000ee80000100800 */
[----:B------:R1:W5:Y:S04]  /*e130*/  LDL R156, [R1+0x88] ;  /* 0x00008800019c7983 */ /* 0x0003680000100800 */
[----:B------:R1:W5:Y:S04]  /*e140*/  LDL R155, [R1+0x7c] ;  /* 0x00007c00019b7983 */ /* 0x0003680000100800 */
[----:B------:R1:W5:Y:S04]  /*e150*/  LDL R154, [R1+0x84] ;  /* 0x00008400019a7983 */ /* 0x0003680000100800 */
[----:B------:R1:W5:Y:S04]  /*e160*/  LDL R153, [R1+0x78] ;  /* 0x0000780001997983 */ /* 0x0003680000100800 */
        /* <DEDUP_REMOVED lines=10> */
[----:B------:R-:W-:Y:S01]  /*e210*/  IMAD R5, R0, c[0x0][0x438], RZ ;  /* 0x00010e0000057a24 */ /* 0x000fe200078e02ff */
[----:B--2---:R-:W-:Y:S01]  /*e220*/  SHF.R.S32.HI R0, RZ, 0x1f, R12 ;  /* 0x0000001fff007819 */ /* 0x004fe2000001140c */
[C---:B------:R-:W-:Y:S01]  /*e230*/  IMAD R4, R6.reuse, c[0x0][0x4d4], R4 ;  /* 0x0001350006047a24 */ /* 0x040fe200078e0204 */
[----:B------:R-:W-:Y:S01]  /*e240*/  SHF.R.S32.HI R11, RZ, 0x1f, R18 ;  /* 0x0000001fff0b7819 */ /* 0x000fe20000011412 */
[----:B------:R-:W-:Y:S02]  /*e250*/  IMAD R8, R6, c[0x0][0x43c], R5 ;  /* 0x00010f0006087a24 */ /* 0x000fe400078e0205 */
[----:B---3--:R-:W-:Y:S02]  /*e260*/  IMAD.IADD R7, R7, 0x1, R20 ;  /* 0x0000000107077824 */ /* 0x008fe400078e0214 */
[----:B------:R-:W-:-:S02]  /*e270*/  IMAD.IADD R3, R3, 0x1, R4 ;  /* 0x0000000103037824 */ /* 0x000fc400078e0204 */
[----:B------:R-:W-:-:S04]  /*e280*/  @P1 IMAD.HI.U32 R10, R7, c[0x0][0x4ec], RZ ;  /* 0x00013b00070a1a27 */ /* 0x000fc800078e00ff */
[----:B------:R-:W-:Y:S02]  /*e290*/  IMAD R9, R0, c[0x0][0x4d8], RZ ;  /* 0x0001360000097a24 */ /* 0x000fe400078e02ff */
[----:B------:R-:W-:-:S04]  /*e2a0*/  IMAD.WIDE.U32 R4, R6, c[0x0][0x438], RZ ;  /* 0x00010e0006047a25 */ /* 0x000fc800078e00ff */
[----:B------:R-:W-:Y:S01]  /*e2b0*/  IMAD.MOV.U32 R6, RZ, RZ, R7 ;  /* 0x000000ffff067224 */ /* 0x000fe200078e0007 */
[----:B------:R-:W-:Y:S01]  /*e2c0*/  @P1 SHF.R.U32.HI R6, RZ, c[0x0][0x4f0], R10 ;  /* 0x00013c00ff061a19 */ /* 0x000fe2000001160a */
[C---:B------:R-:W-:Y:S02]  /*e2d0*/  IMAD R9, R12.reuse, c[0x0][0x4dc], R9 ;  /* 0x000137000c097a24 */ /* 0x040fe400078e0209 */
[----:B------:R-:W-:-:S04]  /*e2e0*/  IMAD.WIDE.U32 R2, R12, c[0x0][0x4d8], R2 ;  /* 0x000136000c027a25 */ /* 0x000fc800078e0002 */
[----:B------:R-:W-:Y:S02]  /*e2f0*/  IMAD.IADD R5, R5, 0x1, R8 ;  /* 0x0000000105057824 */ /* 0x000fe400078e0208 */
[----:B------:R-:W-:Y:S02]  /*e300*/  IMAD R0, R0, c[0x0][0x440], RZ ;  /* 0x0001100000007a24 */ /* 0x000fe400078e02ff */
[----:B------:R-:W-:Y:S02]  /*e310*/  IMAD.IADD R3, R3, 0x1, R9 ;  /* 0x0000000103037824 */ /* 0x000fe400078e0209 */
[----:B------:R-:W-:Y:S02]  /*e320*/  IMAD.MOV R10, RZ, RZ, -R6 ;  /* 0x000000ffff0a7224 */ /* 0x000fe400078e0a06 */
[C---:B------:R-:W-:Y:S02]  /*e330*/  IMAD R15, R12.reuse, c[0x0][0x444], R0 ;  /* 0x000111000c0f7a24 */ /* 0x040fe400078e0200 */
[----:B------:R-:W-:-:S04]  /*e340*/  IMAD.WIDE.U32 R8, R12, c[0x0][0x440], R4 ;  /* 0x000110000c087a25 */ /* 0x000fc800078e0004 */
[----:B------:R-:W-:Y:S02]  /*e350*/  IMAD R12, R11, c[0x0][0x4e0], RZ ;  /* 0x000138000b0c7a24 */ /* 0x000fe400078e02ff */
[----:B------:R-:W-:Y:S02]  /*e360*/  IMAD R10, R10, c[0x0][0x4e8], R7 ;  /* 0x00013a000a0a7a24 */ /* 0x000fe400078e0207 */
[C---:B------:R-:W-:Y:S01]  /*e370*/  IMAD.WIDE.U32 R4, R18.reuse, c[0x0][0x4e0], R2 ;  /* 0x0001380012047a25 */ /* 0x040fe200078e0002 */
[----:B------:R-:W-:Y:S02]  /*e380*/  SHF.R.S32.HI R13, RZ, 0x1f, R6 ;  /* 0x0000001fff0d7819 */ /* 0x000fe40000011406 */
[----:B------:R-:W-:Y:S01]  /*e390*/  SHF.R.S32.HI R14, RZ, 0x1f, R10 ;  /* 0x0000001fff0e7819 */ /* 0x000fe2000001140a */
[----:B------:R-:W-:Y:S01]  /*e3a0*/  IMAD R12, R18, c[0x0][0x4e4], R12 ;  /* 0x00013900120c7a24 */ /* 0x000fe200078e020c */
[----:B------:R-:W-:Y:S01]  /*e3b0*/  IADD3 R4, P0, R6, R4, RZ ;  /* 0x0000000406047210 */ /* 0x000fe20007f1e0ff */
[----:B------:R-:W-:-:S03]  /*e3c0*/  @P1 IMAD.HI.U32 R2, R7, c[0x0][0x4ec], RZ ;  /* 0x00013b0007021a27 */ /* 0x000fc600078e00ff */
[----:B------:R-:W-:Y:S01]  /*e3d0*/  IADD3.X R5, R13, R5, R12, P0, !PT ;  /* 0x000000050d057210 */ /* 0x000fe200007fe40c */
[----:B------:R-:W-:Y:S01]  /*e3e0*/  IMAD.MOV.U32 R0, RZ, RZ, R7 ;  /* 0x000000ffff007224 */ /* 0x000fe200078e0007 */
[----:B------:R-:W-:Y:S01]  /*e3f0*/  @P1 SHF.R.U32.HI R0, RZ, c[0x0][0x4f0], R2 ;  /* 0x00013c00ff001a19 */ /* 0x000fe20000011602 */
[----:B------:R-:W-:Y:S02]  /*e400*/  IMAD R6, R14, c[0x0][0x4c8], RZ ;  /* 0x000132000e067a24 */ /* 0x000fe400078e02ff */
[----:B------:R-:W-:Y:S02]  /*e410*/  IMAD.IADD R3, R9, 0x1, R15 ;  /* 0x0000000109037824 */ /* 0x000fe400078e020f */
[----:B------:R-:W-:Y:S02]  /*e420*/  IMAD R11, R11, c[0x0][0x448], RZ ;  /* 0x000112000b0b7a24 */ /* 0x000fe400078e02ff */
[----:B------:R-:W-:Y:S02]  /*e430*/  IMAD.MOV.U32 R2, RZ, RZ, R8 ;  /* 0x000000ffff027224 */ /* 0x000fe400078e0008 */
[----:B------:R-:W-:-:S02]  /*e440*/  IMAD R6, R10, c[0x0][0x4cc], R6 ;  /* 0x000133000a067a24 */ /* 0x000fc400078e0206 */
[----:B------:R-:W-:Y:S01]  /*e450*/  IMAD.WIDE.U32 R4, R10, c[0x0][0x4c8], R4 ;  /* 0x000132000a047a25 */ /* 0x000fe200078e0004 */
[----:B------:R-:W-:-:S03]  /*e460*/  SHF.R.S32.HI R10, RZ, 0x1f, R0 ;  /* 0x0000001fff0a7819 */ /* 0x000fc60000011400 */
[C---:B------:R-:W-:Y:S02]  /*e470*/  IMAD R11, R18.reuse, c[0x0][0x44c], R11 ;  /* 0x00011300120b7a24 */ /* 0x040fe400078e020b */
[----:B------:R-:W-:Y:S01]  /*e480*/  IMAD.WIDE.U32 R2, R18, c[0x0][0x448], R2 ;  /* 0x0001120012027a25 */ /* 0x000fe200078e0002 */
[----:B-1----:R-:W-:Y:S02]  /*e490*/  SHF.R.S32.HI R18, RZ, 0x1f, R21 ;  /* 0x0000001fff127819 */ /* 0x002fe40000011415 */
[----:B------:R-:W-:Y:S01]  /*e4a0*/  LEA R8, P0, R4, c[0x0][0x4a8], 0x2 ;  /* 0x00012a0004087a11 */ /* 0x000fe200078010ff */
[----:B------:R-:W-:Y:S01]  /*e4b0*/  IMAD.IADD R5, R5, 0x1, R6 ;  /* 0x0000000105057824 */ /* 0x000fe200078e0206 */
[----:B------:R-:W-:Y:S01]  /*e4c0*/  LEA.HI R18, R18, R21, RZ, 0x5 ;  /* 0x0000001512127211 */ /* 0x000fe200078f28ff */
[----:B------:R-:W-:Y:S02]  /*e4d0*/  IMAD.MOV R9, RZ, RZ, -R0 ;  /* 0x000000ffff097224 */ /* 0x000fe400078e0a00 */
[----:B------:R-:W-:Y:S01]  /*e4e0*/  IMAD R6, R10, c[0x0][0x430], RZ ;  /* 0x00010c000a067a24 */ /* 0x000fe200078e02ff */
[----:B------:R-:W-:Y:S01]  /*e4f0*/  LEA.HI.X R5, R4, c[0x0][0x4ac], R5, 0x2, P0 ;  /* 0x00012b0004057a11 */ /* 0x000fe200000f1405 */
[----:B------:R-:W-:Y:S01]  /*e500*/  IMAD R9, R9, c[0x0][0x4e8], R7 ;  /* 0x00013a0009097a24 */ /* 0x000fe200078e0207 */
[----:B------:R-:W-:Y:S01]  /*e510*/  LOP3.LUT R18, R18, 0xffffffe0, RZ, 0xc0, !PT ;  /* 0xffffffe012127812 */ /* 0x000fe200078ec0ff */
[----:B------:R-:W-:-:S02]  /*e520*/  IMAD.IADD R3, R3, 0x1, R11 ;  /* 0x0000000103037824 */ /* 0x000fc400078e020b */
[C---:B------:R-:W-:Y:S01]  /*e530*/  IMAD R10, R0.reuse, c[0x0][0x434], R6 ;  /* 0x00010d00000a7a24 */ /* 0x040fe200078e0206 */
[----:B------:R-:W-:Y:S01]  /*e540*/  SHFL.IDX PT, R7, R5, RZ, 0x1c1f ;  /* 0x001c1fff05077589 */ /* 0x000fe200000e0000 */
[----:B------:R-:W-:-:S03]  /*e550*/  IMAD.WIDE.U32 R2, R0, c[0x0][0x430], R2 ;  /* 0x00010c0000027a25 */ /* 0x000fc600078e0002 */
[----:B------:R-:W1:Y:S01]  /*e560*/  SHFL.IDX PT, R6, R8, RZ, 0x1c1f ;  /* 0x001c1fff08067589 */ /* 0x000e6200000e0000 */
[----:B------:R-:W-:-:S03]  /*e570*/  IMAD.IADD R18, R21, 0x1, -R18 ;  /* 0x0000000115127824 */ /* 0x000fc600078e0a12 */
[----:B------:R2:W-:Y:S01]  /*e580*/  SHFL.IDX PT, R4, R8, 0x1, 0x1c1f ;  /* 0x003c1f0008047f89 */ /* 0x0005e200000e0000 */
[----:B------:R-:W-:-:S03]  /*e590*/  IMAD.IADD R0, R19, 0x1, R20 ;  /* 0x0000000113007824 */ /* 0x000fc600078e0214 */
[----:B------:R-:W3:Y:S01]  /*e5a0*/  SHFL.IDX PT, R5, R5, 0x1, 0x1c1f ;  /* 0x003c1f0005057f89 */ /* 0x000ee200000e0000 */
[----:B------:R-:W-:Y:S01]  /*e5b0*/  IMAD.IADD R3, R3, 0x1, R10 ;  /* 0x0000000103037824 */ /* 0x000fe200078e020a */
[----:B------:R-:W-:-:S04]  /*e5c0*/  LOP3.LUT P3, RZ, R18, 0x3, RZ, 0xc0, !PT ;  /* 0x0000000312ff7812 */ /* 0x000fc8000786c0ff */
[----:B------:R-:W-:Y:S01]  /*e5d0*/  ISETP.GE.OR P4, PT, R0, UR4, P3 ;  /* 0x0000000400007c0c */ /* 0x000fe20009f86670 */
[----:B------:R-:W-:Y:S01]  /*e5e0*/  IMAD.WIDE.U32 R2, R9, c[0x0][0x428], R2 ;  /* 0x00010a0009027a25 */ /* 0x000fe200078e0002 */
[----:B--2---:R-:W-:-:S05]  /*e5f0*/  SHF.R.S32.HI R8, RZ, 0x1f, R9 ;  /* 0x0000001fff087819 */ /* 0x004fca0000011409 */
[----:B------:R-:W-:Y:S01]  /*e600*/  IMAD R10, R8, c[0x0][0x428], RZ ;  /* 0x00010a00080a7a24 */ /* 0x000fe200078e02ff */
[----:B------:R-:W-:-:S03]  /*e610*/  IADD3 R8, R0, 0x8, RZ ;  /* 0x0000000800087810 */ /* 0x000fc60007ffe0ff */
[----:B------:R-:W-:Y:S01]  /*e620*/  IMAD R10, R9, c[0x0][0x42c], R10 ;  /* 0x00010b00090a7a24 */ /* 0x000fe200078e020a */
[----:B------:R-:W-:Y:S02]  /*e630*/  ISETP.GE.OR P3, PT, R8, UR4, P3 ;  /* 0x0000000408007c0c */ /* 0x000fe40009f66670 */
[----:B------:R-:W-:Y:S01]  /*e640*/  ISETP.GE.AND P1, PT, R0, UR4, PT ;  /* 0x0000000400007c0c */ /* 0x000fe2000bf26270 */
[----:B------:R-:W-:Y:S01]  /*e650*/  IMAD.IADD R3, R3, 0x1, R10 ;  /* 0x0000000103037824 */ /* 0x000fe200078e020a */
[C---:B------:R-:W-:Y:S01]  /*e660*/  LEA R34, P2, R2.reuse, c[0x0][0x400], 0x2 ;  /* 0x0001000002227a11 */ /* 0x040fe200078410ff */
[----:B-1----:R1:W-:Y:S03]  /*e670*/  @!P4 ST.E [R6.64], R17 ;  /* 0x000000110600c985 */ /* 0x0023e6000c101906 */
[----:B------:R-:W-:Y:S02]  /*e680*/  LEA.HI.X R29, R2, c[0x0][0x404], R3, 0x2, P2 ;  /* 0x00010100021d7a11 */ /* 0x000fe400010f1403 */
[C---:B------:R-:W-:Y:S01]  /*e690*/  IADD3 R10, R157.reuse, 0x8, RZ ;  /* 0x000000089d0a7810 */ /* 0x040fe20007ffe0ff */
[----:B------:R-:W2:Y:S01]  /*e6a0*/  SHFL.IDX PT, R2, R34, RZ, 0x1c1f ;  /* 0x001c1fff22027589 */ /* 0x000ea200000e0000 */
[----:B------:R-:W-:-:S02]  /*e6b0*/  IADD3 R0, R157, 0x10, RZ ;  /* 0x000000109d007810 */ /* 0x000fc40007ffe0ff */
[C---:B------:R-:W-:Y:S01]  /*e6c0*/  IADD3 R11, R157.reuse, 0x18, RZ ;  /* 0x000000189d0b7810 */ /* 0x040fe20007ffe0ff */
[----:B---3--:R3:W-:Y:S01]  /*e6d0*/  @!P3 ST.E [R4.64], R16 ;  /* 0x000000100400b985 */ /* 0x0087e2000c101906 */
[C---:B------:R-:W-:Y:S02]  /*e6e0*/  IADD3 R12, R157.reuse, 0x20, RZ ;  /* 0x000000209d0c7810 */ /* 0x040fe40007ffe0ff */
[C---:B------:R-:W-:Y:S01]  /*e6f0*/  IADD3 R13, R157.reuse, 0x28, RZ ;  /* 0x000000289d0d7810 */ /* 0x040fe20007ffe0ff */
[----:B------:R4:W2:Y:S01]  /*e700*/  SHFL.IDX PT, R3, R29, RZ, 0x1c1f ;  /* 0x001c1fff1d037589 */ /* 0x0008a200000e0000 */
[C---:B------:R-:W-:Y:S02]  /*e710*/  IADD3 R14, R157.reuse, 0x30, RZ ;  /* 0x000000309d0e7810 */ /* 0x040fe40007ffe0ff */
[C---:B------:R-:W-:Y:S02]  /*e720*/  IADD3 R15, R157.reuse, 0x38, RZ ;  /* 0x000000389d0f7810 */ /* 0x040fe40007ffe0ff */
[----:B------:R-:W-:-:S02]  /*e730*/  IADD3 R18, R157, 0x48, RZ ;  /* 0x000000489d127810 */ /* 0x000fc40007ffe0ff */
[C---:B------:R-:W-:Y:S02]  /*e740*/  IADD3 R19, R157.reuse, 0x58, RZ ;  /* 0x000000589d137810 */ /* 0x040fe40007ffe0ff */
[C---:B------:R-:W-:Y:S02]  /*e750*/  IADD3 R20, R157.reuse, 0x60, RZ ;  /* 0x000000609d147810 */ /* 0x040fe40007ffe0ff */
[C---:B------:R-:W-:Y:S02]  /*e760*/  IADD3 R21, R157.reuse, 0x68, RZ ;  /* 0x000000689d157810 */ /* 0x040fe40007ffe0ff */
[C---:B-1----:R-:W-:Y:S02]  /*e770*/  IADD3 R17, R157.reuse, 0x50, RZ ;  /* 0x000000509d117810 */ /* 0x042fe40007ffe0ff */
[C---:B------:R-:W-:Y:S02]  /*e780*/  IADD3 R22, R157.reuse, 0x70, RZ ;  /* 0x000000709d167810 */ /* 0x040fe40007ffe0ff */
[----:B------:R-:W-:-:S02]  /*e790*/  IADD3 R23, R157, 0x78, RZ ;  /* 0x000000789d177810 */ /* 0x000fc40007ffe0ff */
[C---:B------:R-:W-:Y:S02]  /*e7a0*/  IADD3 R24, R157.reuse, 0x80, RZ ;  /* 0x000000809d187810 */ /* 0x040fe40007ffe0ff */
[C---:B------:R-:W-:Y:S02]  /*e7b0*/  IADD3 R26, R157.reuse, 0x88, RZ ;  /* 0x000000889d1a7810 */ /* 0x040fe40007ffe0ff */
[C---:B---3--:R-:W-:Y:S02]  /*e7c0*/  IADD3 R16, R157.reuse, 0x40, RZ ;  /* 0x000000409d107810 */ /* 0x048fe40007ffe0ff */
[C---:B------:R-:W-:Y:S02]  /*e7d0*/  IADD3 R25, R157.reuse, 0x90, RZ ;  /* 0x000000909d197810 */ /* 0x040fe40007ffe0ff */
[C---:B------:R-:W-:Y:S02]  /*e7e0*/  IADD3 R27, R157.reuse, 0x98, RZ ;  /* 0x000000989d1b7810 */ /* 0x040fe40007ffe0ff */
[----:B------:R-:W-:-:S02]  /*e7f0*/  IADD3 R28, R157, 0xa0, RZ ;  /* 0x000000a09d1c7810 */ /* 0x000fc40007ffe0ff */
[----:B------:R-:W-:Y:S02]  /*e800*/  ISETP.GE.AND P0, PT, R8, UR4, PT ;  /* 0x0000000408007c0c */ /* 0x000fe4000bf06270 */
        /* <DEDUP_REMOVED lines=97> */
[-C--:B--2---:R-:W-:Y:S02]  /*ee20*/  @!P2 LEA R4, P1, R27, R2.reuse, 0x2 ;  /* 0x000000021b04a211 */ /* 0x084fe400078210ff */
[----:B-----5:R-:W-:Y:S01]  /*ee30*/  ISETP.GE.AND P4, PT, R155, c[0x0][0x3c8], PT ;  /* 0x0000f2009b007a0c */ /* 0x020fe20003f86270 */
[----:B------:R1:W-:Y:S01]  /*ee40*/  @!P3 ST.E.64 [R6.64], R76 ;  /* 0x0000004c0600b985 */ /* 0x0003e2000c101b06 */
[----:B------:R-:W-:Y:S02]  /*ee50*/  @!P2 LEA.HI.X R5, R27, R3, R49, 0x2, P1 ;  /* 0x000000031b05a211 */ /* 0x000fe400008f1431 */
[----:B------:R-:W-:Y:S02]  /*ee60*/  ISETP.GE.AND P3, PT, R153, c[0x0][0x3c8], PT ;  /* 0x0000f20099007a0c */ /* 0x000fe40003f66270 */
[----:B------:R-:W-:Y:S01]  /*ee70*/  @!P5 LEA R8, P1, R28, R2, 0x2 ;  /* 0x000000021c08d211 */ /* 0x000fe200078210ff */
[----:B------:R2:W-:Y:S01]  /*ee80*/  @!P2 ST.E.64 [R4.64], R80 ;  /* 0x000000500400a985 */ /* 0x0005e2000c101b06 */
[----:B------:R-:W-:-:S02]  /*ee90*/  ISETP.GE.AND P2, PT, R143, c[0x0][0x3c8], PT ;  /* 0x0000f2008f007a0c */ /* 0x000fc40003f46270 */
        /* <DEDUP_REMOVED lines=11> */
.L_x_2086:
[----:B--2-4-:R-:W-:Y:S05]  /*ef50*/  BSYNC B0 ;  /* 0x0000000000007941 */ /* 0x014fea0003800000 */
.L_x_2085:
[----:B---3--:R1:W2:Y:S04]  /*ef60*/  SHFL.IDX PT, R3, R29, 0x1, 0x1c1f ;  /* 0x003c1f001d037f89 */ /* 0x0082a800000e0000 */
[----:B------:R1:W3:Y:S01]  /*ef70*/  SHFL.IDX PT, R2, R34, 0x1, 0x1c1f ;  /* 0x003c1f0022027f89 */ /* 0x0002e200000e0000 */
[----:B------:R-:W-:Y:S05]  /*ef80*/  @P0 BRA `(.L_x_2087) ;  /* 0x000008d000000947 */ /* 0x000fea0003800000 */
[----:B------:R-:W-:Y:S02]  /*ef90*/  ISETP.GE.AND P4, PT, R10, c[0x0][0x3c8], PT ;  /* 0x0000f2000a007a0c */ /* 0x000fe40003f86270 */
[----:B------:R-:W-:Y:S02]  /*efa0*/  ISETP.GE.AND P0, PT, R157, c[0x0][0x3c8], PT ;  /* 0x0000f2009d007a0c */ /* 0x000fe40003f06270 */
[----:B------:R-:W-:Y:S02]  /*efb0*/  ISETP.GE.AND P3, PT, R0, c[0x0][0x3c8], PT ;  /* 0x0000f20000007a0c */ /* 0x000fe40003f66270 */
[----:B------:R-:W-:-:S07]  /*efc0*/  ISETP.GE.AND P2, PT, R11, c[0x0][0x3c8], PT ;  /* 0x0000f2000b007a0c */ /* 0x000fce0003f46270 */
[CC--:B---3--:R-:W-:Y:S02]  /*efd0*/  @!P4 LEA R4, P1, R10.reuse, R2.reuse, 0x2 ;  /* 0x000000020a04c211 */ /* 0x0c8fe400078210ff */
        /* <DEDUP_REMOVED lines=20> */
[----:B----4-:R-:W-:Y:S02]  /*f120*/  @!P4 LEA R8, P5, R14, R2, 0x2 ;  /* 0x000000020e08c211 */ /* 0x010fe400078a10ff */
[----:B------:R-:W-:Y:S01]  /*f130*/  ISETP.GE.AND P1, PT, R18, c[0x0][0x3c8], PT ;  /* 0x0000f20012007a0c */ /* 0x000fe20003f26270 */
[----:B------:R2:W-:Y:S01]  /*f140*/  @!P0 ST.E.64 [R4.64], R114 ;  /* 0x0000007204008985 */ /* 0x0005e2000c101b06 */
[----:B------:R-:W-:Y:S02]  /*f150*/  @!P4 LEA.HI.X R9, R14, R3, R36, 0x2, P5 ;  /* 0x000000030e09c211 */ /* 0x000fe400028f1424 */
        /* <DEDUP_REMOVED lines=12> */
[----:B------:R-:W-:-:S04]  /*f220*/  @!P4 LEA R10, P5, R19, R2, 0x2 ;  /* 0x00000002130ac211 */ /* 0x000fc800078a10ff */
[----:B------:R-:W-:Y:S02]  /*f230*/  @!P4 LEA.HI.X R11, R19, R3, R41, 0x2, P5 ;  /* 0x00000003130bc211 */ /* 0x000fe400028f1429 */
[----:B--2---:R-:W-:-:S04]  /*f240*/  @!P1 LEA R4, P3, R18, R2, 0x2 ;  /* 0x0000000212049211 */ /* 0x004fc800078610ff */
[----:B------:R-:W-:Y:S02]  /*f250*/  @!P1 LEA.HI.X R5, R18, R3, R40, 0x2, P3 ;  /* 0x0000000312059211 */ /* 0x000fe400018f1428 */
[----:B------:R-:W-:-:S03]  /*f260*/  ISETP.GE.AND P3, PT, R20, c[0x0][0x3c8], PT ;  /* 0x0000f20014007a0c */ /* 0x000fc60003f66270 */
[----:B------:R2:W-:Y:S01]  /*f270*/  @!P1 ST.E.64 [R4.64], R130 ;  /* 0x0000008204009985 */ /* 0x0005e2000c101b06 */
[----:B------:R-:W-:-:S03]  /*f280*/  ISETP.GE.AND P1, PT, R22, c[0x0][0x3c8], PT ;  /* 0x0000f20016007a0c */ /* 0x000fc60003f26270 */
[----:B------:R4:W-:Y:S01]  /*f290*/  @!P0 ST.E.64 [R8.64], R134 ;  /* 0x0000008608008985 */ /* 0x0009e2000c101b06 */
[----:B------:R-:W-:-:S03]  /*f2a0*/  ISETP.GE.AND P0, PT, R23, c[0x0][0x3c8], PT ;  /* 0x0000f20017007a0c */ /* 0x000fc60003f06270 */
[----:B------:R-:W-:Y:S01]  /*f2b0*/  @!P4 ST.E.64 [R10.64], R138 ;  /* 0x0000008a0a00c985 */ /* 0x000fe2000c101b06 */
[----:B------:R-:W-:Y:S02]  /*f2c0*/  ISETP.GE.AND P4, PT, R24, c[0x0][0x3c8], PT ;  /* 0x0000f20018007a0c */ /* 0x000fe40003f86270 */
[----:B---3--:R-:W-:-:S04]  /*f2d0*/  @!P3 LEA R6, P5, R20, R2, 0x2 ;  /* 0x000000021406b211 */ /* 0x008fc800078a10ff */
[----:B------:R-:W-:-:S05]  /*f2e0*/  @!P3 LEA.HI.X R7, R20, R3, R42, 0x2, P5 ;  /* 0x000000031407b211 */ /* 0x000fca00028f142a */
[----:B------:R-:W-:Y:S01]  /*f2f0*/  @!P3 ST.E.64 [R6.64], R54 ;  /* 0x000000360600b985 */ /* 0x000fe2000c101b06 */
[----:B------:R-:W-:Y:S02]  /*f300*/  ISETP.GE.AND P3, PT, R26, c[0x0][0x3c8], PT ;  /* 0x0000f2001a007a0c */ /* 0x000fe40003f66270 */
[----:B--2---:R-:W-:-:S04]  /*f310*/  @!P2 LEA R4, P5, R21, R2, 0x2 ;  /* 0x000000021504a211 */ /* 0x004fc800078a10ff */
[----:B------:R-:W-:Y:S02]  /*f320*/  @!P2 LEA.HI.X R5, R21, R3, R43, 0x2, P5 ;  /* 0x000000031505a211 */ /* 0x000fe400028f142b */
[----:B----4-:R-:W-:-:S03]  /*f330*/  @!P1 LEA R8, P5, R22, R2, 0x2 ;  /* 0x0000000216089211 */ /* 0x010fc600078a10ff */
[----:B------:R2:W-:Y:S01]  /*f340*/  @!P2 ST.E.64 [R4.64], R58 ;  /* 0x0000003a0400a985 */ /* 0x0005e2000c101b06 */
[----:B------:R-:W-:Y:S02]  /*f350*/  @!P1 LEA.HI.X R9, R22, R3, R44, 0x2, P5 ;  /* 0x0000000316099211 */ /* 0x000fe400028f142c */
[----:B------:R-:W-:-:S03]  /*f360*/  ISETP.GE.AND P2, PT, R25, c[0x0][0x3c8], PT ;  /* 0x0000f20019007a0c */ /* 0x000fc60003f46270 */
[----:B------:R-:W-:Y:S01]  /*f370*/  @!P1 ST.E.64 [R8.64], R62 ;  /* 0x0000003e08009985 */ /* 0x000fe2000c101b06 */
[----:B------:R-:W-:Y:S02]  /*f380*/  ISETP.GE.AND P1, PT, R27, c[0x0][0x3c8], PT ;  /* 0x0000f2001b007a0c */ /* 0x000fe40003f26270 */
[----:B--2---:R-:W-:-:S04]  /*f390*/  @!P0 LEA R4, P5, R23, R2, 0x2 ;  /* 0x0000000217048211 */ /* 0x004fc800078a10ff */
[----:B------:R-:W-:Y:S02]  /*f3a0*/  @!P0 LEA.HI.X R5, R23, R3, R45, 0x2, P5 ;  /* 0x0000000317058211 */ /* 0x000fe400028f142d */
[----:B------:R-:W-:-:S03]  /*f3b0*/  @!P4 LEA R6, P5, R24, R2, 0x2 ;  /* 0x000000021806c211 */ /* 0x000fc600078a10ff */
[----:B------:R2:W-:Y:S01]  /*f3c0*/  @!P0 ST.E.64 [R4.64], R66 ;  /* 0x0000004204008985 */ /* 0x0005e2000c101b06 */
[----:B------:R-:W-:Y:S02]  /*f3d0*/  @!P4 LEA.HI.X R7, R24, R3, R46, 0x2, P5 ;  /* 0x000000031807c211 */ /* 0x000fe400028f142e */
[----:B------:R-:W-:-:S03]  /*f3e0*/  @!P2 LEA R12, P5, R25, R2, 0x2 ;  /* 0x00000002190ca211 */ /* 0x000fc600078a10ff */
[----:B------:R3:W-:Y:S01]  /*f3f0*/  @!P4 ST.E.64 [R6.64], R70 ;  /* 0x000000460600c985 */ /* 0x0007e2000c101b06 */
[----:B-----5:R-:W-:Y:S02]  /*f400*/  ISETP.GE.AND P4, PT, R155, c[0x0][0x3c8], PT ;  /* 0x0000f2009b007a0c */ /* 0x020fe40003f86270 */
        /* <DEDUP_REMOVED lines=8> */
[----:B------:R4:W-:Y:S04]  /*f490*/  @!P2 ST.E.64 [R12.64], R78 ;  /* 0x0000004e0c00a985 */ /* 0x0009e8000c101b06 */
[----:B------:R4:W-:Y:S02]  /*f4a0*/  @!P1 ST.E.64 [R10.64], R82 ;  /* 0x000000520a009985 */ /* 0x0009e4000c101b06 */
[----:B------:R-:W-:-:S04]  /*f4b0*/  @!P0 LEA R8, P5, R28, R2, 0x2 ;  /* 0x000000021c088211 */ /* 0x000fc800078a10ff */
[----:B------:R-:W-:Y:S02]  /*f4c0*/  @!P0 LEA.HI.X R9, R28, R3, R50, 0x2, P5 ;  /* 0x000000031c098211 */ /* 0x000fe400028f1432 */
[----:B---3--:R-:W-:-:S03]  /*f4d0*/  @!P4 LEA R6, P5, R155, R2, 0x2 ;  /* 0x000000029b06c211 */ /* 0x008fc600078a10ff */
[----:B------:R4:W-:Y:S01]  /*f4e0*/  @!P0 ST.E.64 [R8.64], R86 ;  /* 0x0000005608008985 */ /* 0x0009e2000c101b06 */
[----:B------:R-:W-:Y:S02]  /*f4f0*/  @!P4 LEA.HI.X R7, R155, R3, R156, 0x2, P5 ;  /* 0x000000039b07c211 */ /* 0x000fe400028f149c */
[----:B------:R-:W-:-:S03]  /*f500*/  ISETP.GE.AND P0, PT, R143, c[0x0][0x3c8], PT ;  /* 0x0000f2008f007a0c */ /* 0x000fc60003f06270 */
[----:B------:R4:W-:Y:S01]  /*f510*/  @!P4 ST.E.64 [R6.64], R90 ;  /* 0x0000005a0600c985 */ /* 0x0009e2000c101b06 */
[----:B--2---:R-:W-:-:S04]  /*f520*/  @!P3 LEA R4, P2, R153, R2, 0x2 ;  /* 0x000000029904b211 */ /* 0x004fc800078410ff */
[----:B------:R-:W-:-:S05]  /*f530*/  @!P3 LEA.HI.X R5, R153, R3, R154, 0x2, P2 ;  /* 0x000000039905b211 */ /* 0x000fca00010f149a */
[----:B------:R4:W-:Y:S01]  /*f540*/  @!P3 ST.E.64 [R4.64], R94 ;  /* 0x0000005e0400b985 */ /* 0x0009e2000c101b06 */
[----:B------:R-:W-:Y:S05]  /*f550*/  @P0 BRA `(.L_x_2087) ;  /* 0x0000030000000947 */ /* 0x000fea0003800000 */
[----:B------:R-:W-:-:S04]  /*f560*/  LEA R2, P0, R143, R2, 0x2 ;  /* 0x000000028f027211 */ /* 0x000fc800078010ff */
[----:B------:R-:W-:-:S05]  /*f570*/  LEA.HI.X R3, R143, R3, R152, 0x2, P0 ;  /* 0x000000038f037211 */ /* 0x000fca00000f1498 */
[----:B------:R2:W-:Y:S01]  /*f580*/  ST.E.64 [R2.64], R98 ;  /* 0x0000006202007985 */ /* 0x0005e2000c101b06 */
[----:B------:R-:W-:Y:S05]  /*f590*/  BRA `(.L_x_2087) ;  /* 0x000002c000007947 */ /* 0x000fea0003800000 */
.L_x_2083:
[----:B------:R-:W1:Y:S02]  /*f5a0*/  S2R R4, SR_TID.X ;  /* 0x0000000000047919 */ /* 0x000e640000002100 */
[----:B-1----:R-:W-:-:S13]  /*f5b0*/  ISETP.GT.AND P0, PT, R4, 0x7f, PT ;  /* 0x0000007f0400780c */ /* 0x002fda0003f04270 */
        /* <DEDUP_REMOVED lines=24> */
[----:B------:R-:W-:-:S05]  /*f740*/  IMAD.WIDE.U32 R2, R9, c[0x0][0x4d8], R2 ;  /* 0x0001360009027a25 */ /* 0x000fca00078e0002 */
[----:B------:R-:W-:Y:S01]  /*f750*/  IADD3 R3, R3, R6, RZ ;  /* 0x0000000603037210 */ /* 0x000fe20007ffe0ff */
[----:B------:R-:W-:Y:S02]  /*f760*/  IMAD R6, R4, c[0x0][0x4e0], RZ ;  /* 0x0001380004067a24 */ /* 0x000fe400078e02ff */
[----:B------:R-:W-:Y:S01]  /*f770*/  IMAD R4, R5, c[0x0][0x4e8], R7 ;  /* 0x00013a0005047a24 */ /* 0x000fe200078e0207 */
[----:B------:R-:W-:Y:S01]  /*f780*/  SHF.R.S32.HI R7, RZ, 0x1f, R0 ;  /* 0x0000001fff077819 */ /* 0x000fe20000011400 */
[----:B------:R-:W-:-:S03]  /*f790*/  IMAD.WIDE.U32 R2, R8, c[0x0][0x4e0], R2 ;  /* 0x0001380008027a25 */ /* 0x000fc600078e0002 */
[----:B------:R-:W-:Y:S01]  /*f7a0*/  SHF.R.S32.HI R5, RZ, 0x1f, R4 ;  /* 0x0000001fff057819 */ /* 0x000fe20000011404 */
[----:B------:R-:W-:Y:S01]  /*f7b0*/  IMAD R6, R8, c[0x0][0x4e4], R6 ;  /* 0x0001390008067a24 */ /* 0x000fe200078e0206 */
        /* <DEDUP_REMOVED lines=9> */
[----:B------:R1:W-:Y:S02]  /*f850*/  STG.E [R4.64], R0 ;  /* 0x0000000004007986 */ /* 0x0003e4000c101906 */
.L_x_2087:
[----:B------:R-:W-:Y:S05]  /*f860*/  BSYNC B1 ;  /* 0x0000000000017941 */ /* 0x000fea0003800000 */
.L_x_2082:
[----:B-1--4-:R-:W4:Y:S02]  /*f870*/  LDL R0, [R1+0x90] ;  /* 0x0000900001007983 */ /* 0x012f240000100800 */
[----:B----4-:R-:W-:-:S13]  /*f880*/  ISETP.NE.AND P0, PT, R0, RZ, PT ;  /* 0x000000ff0000720c */ /* 0x010fda0003f05270 */
[----:B------:R-:W-:Y:S01]  /*f890*/  @P0 WARPSYNC 0xffffffff ;  /* 0xffffffff00000948 */ /* 0x000fe20003800000 */
[----:B------:R-:W-:Y:S06]  /*f8a0*/  @P0 BAR.SYNC.DEFER_BLOCKING 0x5, 0x100 ;  /* 0x0144000000000b1d */ /* 0x000fec0000010000 */
[----:B------:R-:W1:Y:S04]  /*f8b0*/  @P0 LDS R0, [0x24100] ;  /* 0x02410000ff000984 */ /* 0x000e680000000800 */
[----:B-1----:R1:W-:Y:S04]  /*f8c0*/  @P0 STL [R1+0x70], R0 ;  /* 0x0000700001000387 */ /* 0x0023e80000100800 */
[----:B------:R-:W-:Y:S06]  /*f8d0*/  @P0 BAR.ARV 0x4, 0x100 ;  /* 0x0104000000000b1d */ /* 0x000fec0000002000 */
[----:B------:R-:W-:Y:S05]  /*f8e0*/  @P0 BRA `(.L_x_2088) ;  /* 0x0000007000000947 */ /* 0x000fea0003800000 */
[----:B------:R-:W-:Y:S05]  /*f8f0*/  BRA.DIV ~URZ, `(.L_x_2089) ;  /* 0x000002227f007947 */ /* 0x000fea000b800000 */
[----:B-1----:R1:W4:Y:S02]  /*f900*/  SHFL.IDX PT, R0, R51, RZ, 0x1f ;  /* 0x00001fff33007589 */ /* 0x00232400000e0000 */
.L_x_2094:
[----:B------:R-:W-:Y:S01]  /*f910*/  WARPSYNC 0xffffffff ;  /* 0xffffffff00007948 */ /* 0x000fe20003800000 */
[----:B------:R-:W-:Y:S06]  /*f920*/  BAR.SYNC.DEFER_BLOCKING 0x4, 0x100 ;  /* 0x0104000000007b1d */ /* 0x000fec0000010000 */
[----:B----4-:R4:W-:Y:S04]  /*f930*/  STL [R1+0x70], R0 ;  /* 0x0000700001007387 */ /* 0x0109e80000100800 */
[----:B------:R4:W-:Y:S04]  /*f940*/  @!P6 STS [0x24100], R51 ;  /* 0x02410033ff00e388 */ /* 0x0009e80000000800 */
[----:B------:R-:W-:Y:S06]  /*f950*/  BAR.ARV 0x5, 0x100 ;  /* 0x0144000000007b1d */ /* 0x000fec0000002000 */
.L_x_2088:
[----:B-1--4-:R-:W4:Y:S02]  /*f960*/  LDL R0, [R1+0x70] ;  /* 0x0000700001007983 */ /* 0x012f240000100800 */
[----:B----4-:R-:W-:-:S13]  /*f970*/  ISETP.GE.AND P0, PT, R0, c[0x0][0x538], PT ;  /* 0x00014e0000007a0c */ /* 0x010fda0003f06270 */
[----:B--23-5:R-:W-:Y:S01]  /*f980*/  @P0 CALL.REL.NOINC `(.L_x_2090) ;  /* 0x0000001000000944 */ /* 0x02cfe20003c00000 */
[----:B------:R-:W-:Y:S05]  /*f990*/  BRA `(.L_x_2091) ;  /* 0xffff0d6000007947 */ /* 0x000fea000383ffff */
.L_x_2090:
[----:B------:R-:W-:Y:S05]  /*f9a0*/  EXIT ;  /* 0x000000000000794d */ /* 0x000fea0003800000 */
.L_x_2078:
[----:B------:R1:W5:Y:S01]  /*f9b0*/  LDL R2, [R1+0x8] ;  /* 0x0000080001027983 */ /* 0x0003620000100800 */
[----:B------:R-:W-:Y:S02]  /*f9c0*/  MOV R5, 0x2 ;  /* 0x0000000200057802 */ /* 0x000fe40000000f00 */
[----:B------:R-:W-:Y:S02]  /*f9d0*/  MOV R3, 0xf9f0 ;  /* 0x0000f9f000037802 */ /* 0x000fe40000000f00 */
[----:B-1---5:R-:W-:Y:S05]  /*f9e0*/  CALL.REL.NOINC `($__internal_42_$__cuda_sm70_shflsync_bfly_p) ;  /* 0x0000017000007944 */ /* 0x022fea0003c00000 */
[----:B------:R-:W-:Y:S01]  /*f9f0*/  MOV R0, R5 ;  /* 0x0000000500007202 */ /* 0x000fe20000000f00 */
[----:B------:R-:W-:Y:S05]  /*fa00*/  BRA `(.L_x_2092) ;  /* 0xffffdc7000007947 */ /* 0x000fea000383ffff */
.L_x_2079:
[----:B------:R-:W-:Y:S01]  /*fa10*/  IMAD.MOV.U32 R2, RZ, RZ, R0 ;  /* 0x000000ffff027224 */ /* 0x000fe200078e0000 */
[----:B------:R-:W-:Y:S02]  /*fa20*/  MOV R5, 0x1 ;  /* 0x0000000100057802 */ /* 0x000fe40000000f00 */
[----:B------:R-:W-:Y:S02]  /*fa30*/  MOV R3, 0xfa50 ;  /* 0x0000fa5000037802 */ /* 0x000fe40000000f00 */
[----:B------:R-:W-:Y:S05]  /*fa40*/  CALL.REL.NOINC `($__internal_42_$__cuda_sm70_shflsync_bfly_p) ;  /* 0x0000011000007944 */ /* 0x000fea0003c00000 */
[----:B------:R1:W5:Y:S01]  /*fa50*/  LDL R2, [R1+0xc] ;  /* 0x00000c0001027983 */ /* 0x0003620000100800 */
[----:B------:R-:W-:Y:S01]  /*fa60*/  FADD.FTZ R0, R0, R5 ;  /* 0x0000000500007221 */ /* 0x000fe20000010000 */
[----:B------:R-:W-:Y:S02]  /*fa70*/  MOV R5, 0x2 ;  /* 0x0000000200057802 */ /* 0x000fe40000000f00 */
[----:B------:R-:W-:-:S02]  /*fa80*/  MOV R3, 0xfaa0 ;  /* 0x0000faa000037802 */ /* 0x000fc40000000f00 */
[----:B-1---5:R-:W-:Y:S05]  /*fa90*/  CALL.REL.NOINC `($__internal_42_$__cuda_sm70_shflsync_bfly_p) ;  /* 0x000000c000007944 */ /* 0x022fea0003c00000 */
[----:B------:R-:W2:Y:S01]  /*faa0*/  LDL.LU R2, [R1+0xc] ;  /* 0x00000c0001027983 */ /* 0x000ea20000300800 */
[----:B------:R-:W-:Y:S01]  /*fab0*/  MOV R3, 0xfb00 ;  /* 0x0000fb0000037802 */ /* 0x000fe20000000f00 */
[----:B--2---:R-:W-:Y:S01]  /*fac0*/  FADD.FTZ R4, R2, R5 ;  /* 0x0000000502047221 */ /* 0x004fe20000010000 */
[----:B------:R-:W-:-:S04]  /*fad0*/  MOV R5, 0x1 ;  /* 0x0000000100057802 */ /* 0x000fc80000000f00 */
[----:B------:R-:W-:Y:S02]  /*fae0*/  MOV R2, R4 ;  /* 0x0000000400027202 */ /* 0x000fe40000000f00 */
[----:B------:R-:W-:Y:S05]  /*faf0*/  CALL.REL.NOINC `($__internal_42_$__cuda_sm70_shflsync_bfly_p) ;  /* 0x0000006000007944 */ /* 0x000fea0003c00000 */
[----:B------:R-:W-:Y:S01]  /*fb00*/  MOV R3, R5 ;  /* 0x0000000500037202 */ /* 0x000fe20000000f00 */
[----:B------:R-:W-:Y:S05]  /*fb10*/  BRA `(.L_x_2093) ;  /* 0xffffdbf000007947 */ /* 0x000fea000383ffff */
.L_x_2089:
[----:B-1----:R-:W-:Y:S02]  /*fb20*/  MOV R0, R51 ;  /* 0x0000003300007202 */ /* 0x002fe40000000f00 */
[----:B--23--:R-:W-:Y:S02]  /*fb30*/  MOV R2, 0xfb50 ;  /* 0x0000fb5000027802 */ /* 0x00cfe40000000f00 */
[----:B-----5:R-:W-:Y:S05]  /*fb40*/  CALL.REL.NOINC `($__internal_43_$__cuda_sm70_shflsync_idx_p) ;  /* 0x0000006000007944 */ /* 0x020fea0003c00000 */
[----:B-12---:R-:W-:Y:S05]  /*fb50*/  BRA `(.L_x_2094) ;  /* 0xfffffdb000007947 */ /* 0x006fea000383ffff */
        .weak           $__internal_42_$__cuda_sm70_shflsync_bfly_p
        .type           $__internal_42_$__cuda_sm70_shflsync_bfly_p,@function
        .size           $__internal_42_$__cuda_sm70_shflsync_bfly_p,($__internal_43_$__cuda_sm70_shflsync_idx_p - $__internal_42_$__cuda_sm70_shflsync_bfly_p)
$__internal_42_$__cuda_sm70_shflsync_bfly_p:
[----:B------:R-:W-:Y:S04]  /*fb60*/  WARPSYNC R6 ;  /* 0x0000000600007348 */ /* 0x000fe80003800000 */
[----:B------:R1:W2:Y:S02]  /*fb70*/  SHFL.BFLY PT, R5, R2, R5, R7 ;  /* 0x0c00000502057389 */ /* 0x0002a400000e0007 */
[----:B-1----:R-:W-:Y:S02]  /*fb80*/  MOV R2, R3 ;  /* 0x0000000300027202 */ /* 0x002fe40000000f00 */
[----:B------:R-:W-:-:S04]  /*fb90*/  MOV R3, 0x0 ;  /* 0x0000000000037802 */ /* 0x000fc80000000f00 */
[----:B--2---:R-:W-:Y:S05]  /*fba0*/  RET.REL.NODEC R2 `(_ZN7cutlass13device_kernelIN5flash19enable_sm80_to_sm89INS1_16FlashAttnFwdSm80INS1_25CollectiveMainloopFwdSm80ILi8ELi2ELb1EN4cute5tupleIJNS5_1CILi128EEENS7_ILi96EEENS7_ILi192EEEEEELi192ENS_10bfloat16_tEfNS_4arch4Sm80ELb1ELb0ELb0ELb0ELb0ELb0ELb1ELb1EEENS1_21CollectiveEpilogueFwdINS6_IJS8_SA_S9_EEENS6_IJNS7_ILi1EEESI_SI_EEESC_SE_Li256ELb0ELb1ELb1ELb0EEENS1_30DynamicPersistentTileSchedulerILi256ELi256ELb1ELb1ELb0EEEEEEEEEvNT_6ParamsE) ;  /* 0xffff045002007950 */ /* 0x004fea0003c3ffff */
        .weak           $__internal_43_$__cuda_sm70_shflsync_idx_p
        .type           $__internal_43_$__cuda_sm70_shflsync_idx_p,@function
        .size           $__internal_43_$__cuda_sm70_shflsync_idx_p,(.L_x_2509 - $__internal_43_$__cuda_sm70_shflsync_idx_p)
$__internal_43_$__cuda_sm70_shflsync_idx_p:
[----:B------:R-:W-:Y:S01]  /*fbb0*/  MOV R3, 0x0 ;  /* 0x0000000000037802 */ /* 0x000fe20000000f00 */
[----:B------:R-:W-:Y:S04]  /*fbc0*/  WARPSYNC R140 ;  /* 0x0000008c00007348 */ /* 0x000fe80003800000 */
[----:B------:R1:W2:Y:S01]  /*fbd0*/  SHFL.IDX PT, R0, R0, R142, R141 ;  /* 0x0000008e00007389 */ /* 0x0002a200000e008d */
[----:B------:R-:W-:Y:S05]  /*fbe0*/  RET.REL.NODEC R2 `(_ZN7cutlass13device_kernelIN5flash19enable_sm80_to_sm89INS1_16FlashAttnFwdSm80INS1_25CollectiveMainloopFwdSm80ILi8ELi2ELb1EN4cute5tupleIJNS5_1CILi128EEENS7_ILi96EEENS7_ILi192EEEEEELi192ENS_10bfloat16_tEfNS_4arch4Sm80ELb1ELb0ELb0ELb0ELb0ELb0ELb1ELb1EEENS1_21CollectiveEpilogueFwdINS6_IJS8_SA_S9_EEENS6_IJNS7_ILi1EEESI_SI_EEESC_SE_Li256ELb0ELb1ELb1ELb0EEENS1_30DynamicPersistentTileSchedulerILi256ELi256ELb1ELb1ELb0EEEEEEEEEvNT_6ParamsE) ;  /* 0xffff041002007950 */ /* 0x000fea0003c3ffff */
.L_x_2095:
        /* <DEDUP_REMOVED lines=9> */
.L_x_2509:


//--------------------- .text._ZN7cutlass13device_kernelIN5flash19enable_sm80_to_sm89INS1_16FlashAttnFwdSm80INS1_25CollectiveMainloopFwdSm80ILi8ELi2ELb0EN4cute5tupleIJNS5_1CILi128EEENS7_ILi64EEENS7_ILi192EEEEEELi192ENS_10bfloat16_tEfNS_4arch4Sm80ELb1ELb0ELb0ELb1ELb0ELb0ELb1ELb1EEENS1_21CollectiveEpilogueFwdINS6_IJS8_SA_S9_EEENS6_IJNS7_ILi1EEESI_SI_EEESC_SE_Li256ELb1ELb1ELb1ELb0EEENS1_36VarlenDynamicPersistentTileSchedulerILi128ELi64ELi256ELi256ELb1ELb1ELb0ELb1ELb1ELb1EEEEEEEEEvNT_6ParamsE --------------------------
	.section	.text._ZN7cutlass13device_kernelIN5flash19enable_sm80_to_sm89INS1_16FlashAttnFwdSm80INS1_25CollectiveMainloopFwdSm80ILi8ELi2ELb0EN4cute5tupleIJNS5_1CILi128EEENS7_ILi64EEENS7_ILi192EEEEEELi192ENS_10bfloat16_tEfNS_4arch4Sm80ELb1ELb0ELb0ELb1ELb0ELb0ELb1ELb1EEENS1_21CollectiveEpilogueFwdINS6_IJS8_SA_S9_EEENS6_IJNS7_ILi1EEESI_SI_EEESC_SE_Li256ELb1ELb1ELb1ELb0EEENS1_36VarlenDynamicPersistentTileSchedulerILi128ELi64ELi256ELi256ELb1ELb1ELb0ELb1ELb1ELb1EEEEEEEEEvNT_6ParamsE,"ax",@progbits
	.sectioninfo	@"SHI_REGISTERS=247"
	.align	128
.text._ZN7cutlass13device_kernelIN5flash19enable_sm80_to_sm89INS1_16FlashAttnFwdSm80INS1_25CollectiveMainloopFwdSm80ILi8ELi2ELb0EN4cute5tupleIJNS5_1CILi128EEENS7_ILi64EEENS7_ILi192EEEEEELi192ENS_10bfloat16_tEfNS_4arch4Sm80ELb1ELb0ELb0ELb1ELb0ELb0ELb1ELb1EEENS1_21CollectiveEpilogueFwdINS6_IJS8_SA_S9_EEENS6_IJNS7_ILi1EEESI_SI_EEESC_SE_Li256ELb1ELb1ELb1ELb0EEENS1_36VarlenDynamicPersistentTileSchedulerILi128ELi64ELi256ELi256ELb1ELb1ELb0ELb1ELb1ELb1EEEEEEEEEvNT_6ParamsE:
        .type           _ZN7cutlass13device_kernelIN5flash19enable_sm80_to_sm89INS1_16FlashAttnFwdSm80INS1_25CollectiveMainloopFwdSm80ILi8ELi2ELb0EN4cute5tupleIJNS5_1CILi128EEENS7_ILi64EEENS7_ILi192EEEEEELi192ENS_10bfloat16_tEfNS_4arch4Sm80ELb1ELb0ELb0ELb1ELb0ELb0ELb1ELb1EEENS1_21CollectiveEpilogueFwdINS6_IJS8_SA_S9_EEENS6_IJNS7_ILi1EEESI_SI_EEESC_SE_Li256ELb1ELb1ELb1ELb0EEENS1_36VarlenDynamicPersistentTileSchedulerILi128ELi64ELi256ELi256ELb1ELb1ELb0ELb1ELb1ELb1EEEEEEEEEvNT_6ParamsE,@function
        .size           _ZN7cutlass13device_kernelIN5flash19enable_sm80_to_sm89INS1_16FlashAttnFwdSm80INS1_25CollectiveMainloopFwdSm80ILi8ELi2ELb0EN4cute5tupleIJNS5_1CILi128EEENS7_ILi64EEENS7_ILi192EEEEEELi192ENS_10bfloat16_tEfNS_4arch4Sm80ELb1ELb0ELb0ELb1ELb0ELb0ELb1ELb1EEENS1_21CollectiveEpilogueFwdINS6_IJS8_SA_S9_EEENS6_IJNS7_ILi1EEESI_SI_EEESC_SE_Li256ELb1ELb1ELb1ELb0EEENS1_36VarlenDynamicPersistentTileSchedulerILi128ELi64ELi256ELi256ELb1ELb1ELb0ELb1ELb1ELb1EEEEEEEEEvNT_6ParamsE,(.L_x_2512 - _ZN7cutlass13device_kernelIN5flash19enable_sm80_to_sm89INS1_16FlashAttnFwdSm80INS1_25CollectiveMainloopFwdSm80ILi8ELi2ELb0EN4cute5tupleIJNS5_1CILi128EEENS7_ILi64EEENS7_ILi192EEEEEELi192ENS_10bfloat16_tEfNS_4arch4Sm80ELb1ELb0ELb0ELb1ELb0ELb0ELb1ELb1EEENS1_21CollectiveEpilogueFwdINS6_IJS8_SA_S9_EEENS6_IJNS7_ILi1EEESI_SI_EEESC_SE_Li256ELb1ELb1ELb1ELb0EEENS1_36VarlenDynamicPersistentTileSchedulerILi128ELi64ELi256ELi256ELb1ELb1ELb0ELb1ELb1ELb1EEEEEEEEEvNT_6ParamsE)
        .other          _ZN7cutlass13device_kernelIN5flash19enable_sm80_to_sm89INS1_16FlashAttnFwdSm80INS1_25CollectiveMainloopFwdSm80ILi8ELi2ELb0EN4cute5tupleIJNS5_1CILi128EEENS7_ILi64EEENS7_ILi192EEEEEELi192ENS_10bfloat16_tEfNS_4arch4Sm80ELb1ELb0ELb0ELb1ELb0ELb0ELb1ELb1EEENS1_21CollectiveEpilogueFwdINS6_IJS8_SA_S9_EEENS6_IJNS7_ILi1EEESI_SI_EEESC_SE_Li256ELb1ELb1ELb1ELb0EEENS1_36VarlenDynamicPersistentTileSchedulerILi128ELi64ELi256ELi256ELb1ELb1ELb0ELb1ELb1ELb1EEEEEEEEEvNT_6ParamsE,@"STO_CUDA_ENTRY STV_DEFAULT"
_ZN7cutlass13device_kernelIN5flash19enable_sm80_to_sm89INS1_16FlashAttnFwdSm80INS1_25CollectiveMainloopFwdSm80ILi8ELi2ELb0EN4cute5tupleIJNS5_1CILi128EEENS7_ILi64EEENS7_ILi192EEEEEELi192ENS_10bfloat16_tEfNS_4arch4Sm80ELb1ELb0ELb0ELb1ELb0ELb0ELb1ELb1EEENS1_21CollectiveEpilogueFwdINS6_IJS8_SA_S9_EEENS6_IJNS7_ILi1EEESI_SI_EEESC_SE_Li256ELb1ELb1ELb1ELb0EEENS1_36VarlenDynamicPersistentTileSchedulerILi128ELi64ELi256ELi256ELb1ELb1ELb0ELb1ELb1ELb1EEEEEEEEEvNT_6ParamsE:
        /* <DEDUP_REMOVED lines=55> */
.L_x_2101:
        /* <DEDUP_REMOVED lines=16> */
.L_x_2202:
        /* <DEDUP_REMOVED lines=16> */
.L_x_2203:
[----:B--2---:R-:W-:-:S05]  /*0570*/  IMAD R2, R2, c[0x0][0x538], RZ ;  /* 0x00014e0002027a24 */ /* 0x004fca00078e02ff */
[----:B------:R-:W-:-:S04]  /*0580*/  IADD3 R3, R2, R3, RZ ;  /* 0x0000000302037210 */ /* 0x000fc80007ffe0ff */
[----:B------:R-:W-:-:S13]  /*0590*/  ISETP.GT.AND P0, PT, R3, UR4, PT ;  /* 0x0000000403007c0c */ /* 0x000fda000bf04270 */
[----:B-1----:R-:W-:Y:S05]  /*05a0*/  @!P0 BRA `(.L_x_2101) ;  /* 0xfffffdc000008947 */ /* 0x002fea000383ffff */
.L_x_2097:
[----:B------:R-:W-:-:S05]  /*05b0*/  IADD3 R188, -R2, R3, RZ ;  /* 0x0000000302bc7210 */ /* 0x000fca0007ffe1ff */
[----:B------:R-:W-:-:S05]  /*05c0*/  IMAD R0, R9, c[0x0][0x538], R188 ;  /* 0x00014e0009007a24 */ /* 0x000fca00078e02bc */
[----:B------:R-:W-:Y:S01]  /*05d0*/  ISETP.GT.AND P0, PT, R0, UR4, PT ;  /* 0x0000000400007c0c */ /* 0x000fe2000bf04270 */
[----:B------:R-:W-:-:S12]  /*05e0*/  BRA.DIV ~URZ, `(.L_x_2102) ;  /* 0x0000f3127f007947 */ /* 0x000fd8000b800000 */
[----:B------:R-:W-:-:S04]  /*05f0*/  VOTE.ANY R8, PT, !P0 ;  /* 0x0000000000087806 */ /* 0x000fc800040e0100 */
.L_x_2204:
[----:B------:R-:W1:Y:S02]  /*0600*/  POPC R3, R8 ;  /* 0x0000000800037309 */ /* 0x000e640000000000 */
[----:B-1----:R-:W-:Y:S01]  /*0610*/  IADD3 R191, R3, R191, RZ ;  /* 0x000000bf03bf7210 */ /* 0x002fe20007ffe0ff */
[----:B------:R-:W-:Y:S05]  /*0620*/  BRA.DIV ~URZ, `(.L_x_2103) ;  /* 0x0000f3127f007947 */ /* 0x000fea000b800000 */
[----:B------:R1:W2:Y:S01]  /*0630*/  SHFL.IDX PT, R10, R10, R3, 0x1f ;  /* 0x00001f030a0a7589 */ /* 0x0002a200000e0000 */
[----:B------:R-:W-:-:S03]  /*0640*/  MOV R11, RZ ;  /* 0x000000ff000b7202 */ /* 0x000fc60000000f00 */
[----:B------:R1:W3:Y:S04]  /*0650*/  SHFL.IDX PT, R7, R7, R3, 0x1f ;  /* 0x00001f0307077589 */ /* 0x0002e800000e0000 */
.L_x_2205:
[----:B------:R-:W-:Y:S01]  /*0660*/  ISETP.NE.AND P0, PT, R8, RZ, PT ;  /* 0x000000ff0800720c */ /* 0x000fe20003f05270 */
[----:B------:R-:W-:-:S12]  /*0670*/  BSSY B0, `(.L_x_2104) ;  /* 0x0000005000007945 */ /* 0x000fd80003800000 */
[----:B------:R-:W-:Y:S05]  /*0680*/  @!P0 BRA `(.L_x_2105) ;  /* 0x0000003000008947 */ /* 0x000fea0003800000 */
[----:B-1----:R-:W-:Y:S01]  /*0690*/  IADD3 R3, R3, -0x1, RZ ;  /* 0xffffffff03037810 */ /* 0x002fe20007ffe0ff */
[----:B------:R-:W-:Y:S05]  /*06a0*/  BRA.DIV ~URZ, `(.L_x_2106) ;  /* 0x0000f3727f007947 */ /* 0x000fea000b800000 */
[----:B------:R1:W4:Y:S02]  /*06b0*/  SHFL.IDX PT, R11, R9, R3, 0x1f ;  /* 0x00001f03090b7589 */ /* 0x00032400000e0000 */
.L_x_2105:
[----:B------:R-:W-:Y:S05]  /*06c0*/  BSYNC B0 ;  /* 0x0000000000007941 */ /* 0x000fea0003800000 */
.L_x_2104:
[----:B---3--:R-:W-:Y:S01]  /*06d0*/  ISETP.NE.AND P0, PT, R7, 0x1, PT ;  /* 0x000000010700780c */ /* 0x008fe20003f05270 */
[----:B----4-:R-:W-:Y:S01]  /*06e0*/  IMAD R188, R11, c[0x0][0x538], R188 ;  /* 0x00014e000bbc7a24 */ /* 0x010fe200078e02bc */
[----:B------:R-:W-:Y:S04]  /*06f0*/  BSSY B0, `(.L_x_2107) ;  /* 0x0000078000007945 */ /* 0x000fe80003800000 */
[----:B------:R-:W-:-:S07]  /*0700*/  IADD3 R4, -R188, UR4, RZ ;  /* 0x00000004bc047c10 */ /* 0x000fce000fffe1ff */
[----:B------:R-:W-:Y:S05]  /*0710*/  @!P0 BRA `(.L_x_2108) ;  /* 0x0000037000008947 */ /* 0x000fea0003800000 */
[----:B--2---:R-:W-:Y:S02]  /*0720*/  IABS R5, R10 ;  /* 0x0000000a00057213 */ /* 0x004fe40000000000 */
[----:B------:R-:W-:Y:S02]  /*0730*/  IABS R8, R7 ;  /* 0x0000000700087213 */ /* 0x000fe40000000000 */
[----:B------:R-:W2:Y:S01]  /*0740*/  I2F.RP R12, R5 ;  /* 0x00000005000c7306 */ /* 0x000ea20000209400 */
[----:B------:R-:W-:Y:S02]  /*0750*/  IABS R2, R4 ;  /* 0x0000000400027213 */ /* 0x000fe40000000000 */
[----:B------:R-:W-:-:S05]  /*0760*/  IABS R0, R10 ;  /* 0x0000000a00007213 */ /* 0x000fca0000000000 */
[----:B-1----:R-:W1:Y:S01]  /*0770*/  I2F.RP R9, R8 ;  /* 0x0000000800097306 */ /* 0x002e620000209400 */
[----:B------:R-:W-:-:S07]  /*0780*/  IMAD.MOV R0, RZ, RZ, -R0 ;  /* 0x000000ffff007224 */ /* 0x000fce00078e0a00 */
[----:B--2---:R-:W2:Y:S08]  /*0790*/  MUFU.RCP R12, R12 ;  /* 0x0000000c000c7308 */ /* 0x004eb00000001000 */
[----:B-1----:R-:W-:Y:S01]  /*07a0*/  MUFU.RCP R9, R9 ;  /* 0x0000000900097308 */ /* 0x002fe20000001000 */
[----:B--2---:R-:W-:-:S07]  /*07b0*/  IADD3 R12, R12, 0xffffffe, RZ ;  /* 0x0ffffffe0c0c7810 */ /* 0x004fce0007ffe0ff */
[----:B------:R-:W1:Y:S02]  /*07c0*/  F2I.FTZ.U32.TRUNC.NTZ R13, R12 ;  /* 0x0000000c000d7305 */ /* 0x000e64000021f000 */
[----:B-1----:R-:W-:Y:S02]  /*07d0*/  IMAD.MOV R3, RZ, RZ, -R13 ;  /* 0x000000ffff037224 */ /* 0x002fe400078e0a0d */
[----:B------:R-:W-:Y:S02]  /*07e0*/  IMAD.MOV.U32 R12, RZ, RZ, RZ ;  /* 0x000000ffff0c7224 */ /* 0x000fe400078e00ff */
[----:B------:R-:W-:-:S04]  /*07f0*/  IMAD R3, R3, R5, RZ ;  /* 0x0000000503037224 */ /* 0x000fc800078e02ff */
[----:B------:R-:W-:Y:S01]  /*0800*/  IMAD.HI.U32 R3, R13, R3, R12 ;  /* 0x000000030d037227 */ /* 0x000fe200078e000c */
[----:B------:R-:W-:-:S04]  /*0810*/  IADD3 R12, R9, 0xffffffe, RZ ;  /* 0x0ffffffe090c7810 */ /* 0x000fc80007ffe0ff */
[----:B------:R1:W2:Y:S01]  /*0820*/  F2I.FTZ.U32.TRUNC.NTZ R13, R12 ;  /* 0x0000000c000d7305 */ /* 0x0002a2000021f000 */
[----:B------:R-:W-:-:S04]  /*0830*/  IMAD.HI.U32 R3, R3, R2, RZ ;  /* 0x0000000203037227 */ /* 0x000fc800078e00ff */
[----:B------:R-:W-:-:S05]  /*0840*/  IMAD R0, R3, R0, R2 ;  /* 0x0000000003007224 */ /* 0x000fca00078e0202 */
[----:B------:R-:W-:Y:S01]  /*0850*/  ISETP.GT.U32.AND P1, PT, R5, R0, PT ;  /* 0x000000000500720c */ /* 0x000fe20003f24070 */
[----:B-1----:R-:W-:-:S12]  /*0860*/  IMAD.MOV.U32 R12, RZ, RZ, RZ ;  /* 0x000000ffff0c7224 */ /* 0x002fd800078e00ff */
[----:B------:R-:W-:Y:S01]  /*0870*/  @!P1 IMAD.IADD R0, R0, 0x1, -R5 ;  /* 0x0000000100009824 */ /* 0x000fe200078e0a05 */
[----:B------:R-:W-:Y:S02]  /*0880*/  @!P1 IADD3 R3, R3, 0x1, RZ ;  /* 0x0000000103039810 */ /* 0x000fe40007ffe0ff */
[----:B------:R-:W-:Y:S02]  /*0890*/  ISETP.NE.AND P1, PT, R10, RZ, PT ;  /* 0x000000ff0a00720c */ /* 0x000fe40003f25270 */
[----:B------:R-:W-:Y:S01]  /*08a0*/  ISETP.GE.U32.AND P2, PT, R0, R5, PT ;  /* 0x000000050000720c */ /* 0x000fe20003f46070 */
[----:B--2---:R-:W-:Y:S01]  /*08b0*/  IMAD.MOV R5, RZ, RZ, -R13 ;  /* 0x000000ffff057224 */ /* 0x004fe200078e0a0d */
        /* <DEDUP_REMOVED lines=29> */
.L_x_2108:
[----:B------:R-:W-:-:S04]  /*0a90*/  IMAD.MOV.U32 R0, RZ, RZ, 0x4 ;  /* 0x00000004ff007424 */ /* 0x000fc800078e00ff */
[----:B-1----:R-:W-:-:S05]  /*0aa0*/  IMAD.WIDE R2, R191, R0, c[0x0][0x590] ;  /* 0x00016400bf027625 */ /* 0x002fca00078e0200 */
[----:B------:R1:W3:Y:S02]  /*0ab0*/  LDG.E R5, [R2.64] ;  /* 0x0000000802057981 */ /* 0x0002e4000c1e1900 */
[----:B-1----:R-:W-:Y:S01]  /*0ac0*/  IABS R2, R4 ;  /* 0x0000000400027213 */ /* 0x002fe20000000000 */
        /* <DEDUP_REMOVED lines=25> */
[----:B------:R-:W-:Y:S01]  /*0c60*/  IMAD R0, R5, R8, RZ ;  /* 0x0000000805007224 */ /* 0x000fe200078e02ff */
[----:B------:R-:W-:-:S04]  /*0c70*/  IADD3 R8, -R8, RZ, RZ ;  /* 0x000000ff08087210 */ /* 0x000fc80007ffe1ff */
[C---:B------:R-:W-:Y:S01]  /*0c80*/  IADD3 R2, -R0.reuse, c[0x0][0x538], RZ ;  /* 0x00014e0000027a10 */ /* 0x040fe20007ffe1ff */
[----:B------:R-:W-:Y:S02]  /*0c90*/  IMAD R3, R3, R8, R4 ;  /* 0x0000000803037224 */ /* 0x000fe400078e0204 */
[----:B------:R-:W-:Y:S01]  /*0ca0*/  IMAD.MOV.U32 R8, RZ, RZ, RZ ;  /* 0x000000ffff087224 */ /* 0x000fe200078e00ff */
[----:B------:R-:W-:Y:S02]  /*0cb0*/  IMNMX R5, R5, R2, PT ;  /* 0x0000000205057217 */ /* 0x000fe40003800200 */
[----:B------:R-:W-:Y:S02]  /*0cc0*/  IABS R4, R3 ;  /* 0x0000000300047213 */ /* 0x000fe40000000000 */
[----:B------:R-:W-:Y:S01]  /*0cd0*/  IABS R7, R5 ;  /* 0x0000000500077213 */ /* 0x000fe20000000000 */
[----:B------:R-:W-:Y:S01]  /*0ce0*/  IMAD.MOV R190, RZ, RZ, -R5 ;  /* 0x000000ffffbe7224 */ /* 0x000fe200078e0a05 */
[----:B------:R-:W-:-:S02]  /*0cf0*/  IADD3 R0, R0, 0x1000000, R3 ;  /* 0x0100000000007810 */ /* 0x000fc40007ffe003 */
        /* <DEDUP_REMOVED lines=21> */
[----:B------:R-:W-:Y:S02]  /*0e50*/  IMAD R190, R11, R190, R0 ;  /* 0x000000be0bbe7224 */ /* 0x000fe400078e0200 */
[----:B------:R-:W-:Y:S02]  /*0e60*/  IMAD.MOV.U32 R2, RZ, RZ, R11 ;  /* 0x000000ffff027224 */ /* 0x000fe400078e000b */
.L_x_2109:
[----:B------:R-:W-:Y:S05]  /*0e70*/  BSYNC B0 ;  /* 0x0000000000007941 */ /* 0x000fea0003800000 */
.L_x_2107:
[----:B------:R-:W-:-:S04]  /*0e80*/  LOP3.LUT R2, RZ, R2, RZ, 0x33, !PT ;  /* 0x00000002ff027212 */ /* 0x000fc800078e33ff */
[----:B------:R-:W-:Y:S01]  /*0e90*/  IADD3 R189, R2, R10, RZ ;  /* 0x0000000a02bd7210 */ /* 0x000fe20007ffe0ff */
[----:B------:R-:W-:Y:S05]  /*0ea0*/  BRA `(.L_x_2110) ;  /* 0x0000004000007947 */ /* 0x000fea0003800000 */
.L_x_2098:
[----:B------:R-:W-:Y:S01]  /*0eb0*/  IMAD.MOV.U32 R189, RZ, RZ, RZ ;  /* 0x000000ffffbd7224 */ /* 0x000fe200078e00ff */
[----:B------:R-:W-:Y:S01]  /*0ec0*/  MOV R190, RZ ;  /* 0x000000ff00be7202 */ /* 0x000fe20000000f00 */
[----:B------:R-:W-:Y:S01]  /*0ed0*/  IMAD.U32 R188, RZ, RZ, UR4 ;  /* 0x00000004ffbc7e24 */ /* 0x000fe2000f8e00ff */
[----:B------:R-:W-:Y:S02]  /*0ee0*/  MOV R191, c[0x0][0x53c] ;  /* 0x00014f0000bf7a02 */ /* 0x000fe40000000f00 */
.L_x_2110:
[----:B------:R-:W-:Y:S01]  /*0ef0*/  ISETP.NE.AND P0, PT, R6, RZ, PT ;  /* 0x000000ff0600720c */ /* 0x000fe20003f05270 */
[----:B------:R-:W-:-:S12]  /*0f00*/  WARPSYNC 0xffffffff ;  /* 0xffffffff00007948 */ /* 0x000fd80003800000 */
[----:B------:R1:W-:Y:S04]  /*0f10*/  @!P0 STS.128 [0x24100], R188 ;  /* 0x024100bcff008388 */ /* 0x0003e80000000c00 */
[----:B------:R-:W-:Y:S06]  /*0f20*/  BAR.ARV 0x5, 0x100 ;  /* 0x0144000000007b1d */ /* 0x000fec0000002000 */
.L_x_2096:
[----:B-1----:R-:W-:-:S13]  /*0f30*/  ISETP.GE.AND P0, PT, R191, c[0x0][0x53c], PT ;  /* 0x00014f00bf007a0c */ /* 0x002fda0003f06270 */
[----:B------:R-:W-:Y:S05]  /*0f40*/  @P0 EXIT ;  /* 0x000000000000094d */ /* 0x000fea0003800000 */
[----:B------:R-:W-:-:S04]  /*0f50*/  SHF.R.S32.HI R6, RZ, 0x1f, R196 ;  /* 0x0000001fff067819 */ /* 0x000fc800000114c4 */
[CC--:B------:R-:W-:Y:S02]  /*0f60*/  LEA.HI R8, R6.reuse, R196.reuse, RZ, 0x4 ;  /* 0x000000c406087211 */ /* 0x0c0fe400078f20ff */
[CC--:B------:R-:W-:Y:S02]  /*0f70*/  LEA.HI R0, R6.reuse, R196.reuse, RZ, 0x2 ;  /* 0x000000c406007211 */ /* 0x0c0fe400078f10ff */
[----:B------:R-:W-:Y:S02]  /*0f80*/  SHF.R.S32.HI R5, RZ, 0x4, R8 ;  /* 0x00000004ff057819 */ /* 0x000fe40000011408 */
[----:B------:R-:W-:Y:S02]  /*0f90*/  LEA.HI R3, R6, R196, RZ, 0x3 ;  /* 0x000000c406037211 */ /* 0x000fe400078f18ff */
[C---:B------:R-:W-:Y:S02]  /*0fa0*/  LEA.HI R2, R8.reuse, R5, RZ, 0x1 ;  /* 0x0000000508027211 */ /* 0x040fe400078f08ff */
[----:B------:R-:W-:-:S02]  /*0fb0*/  LOP3.LUT R8, R8, 0xfffffff0, RZ, 0xc0, !PT ;  /* 0xfffffff008087812 */ /* 0x000fc400078ec0ff */
[--C-:B------:R-:W-:Y:S02]  /*0fc0*/  SHF.R.S32.HI R4, RZ, 0x2, R0.reuse ;  /* 0x00000002ff047819 */ /* 0x100fe40000011400 */
[----:B------:R-:W-:Y:S01]  /*0fd0*/  SHF.R.S32.HI R7, RZ, 0x1f, R0 ;  /* 0x0000001fff077819 */ /* 0x000fe20000011400 */
[----:B------:R-:W-:Y:S01]  /*0fe0*/  IMAD.IADD R8, R196, 0x1, -R8 ;  /* 0x00000001c4087824 */ /* 0x000fe200078e0a08 */
[----:B------:R-:W-:Y:S02]  /*0ff0*/  LOP3.LUT R2, R2, 0xfffffffe, RZ, 0xc0, !PT ;  /* 0xfffffffe02027812 */ /* 0x000fe400078ec0ff */
[----:B------:R-:W-:Y:S02]  /*1000*/  SHF.R.S32.HI R209, RZ, 0x3, R3 ;  /* 0x00000003ffd17819 */ /* 0x000fe40000011403 */
[----:B------:R-:W-:Y:S01]  /*1010*/  SHF.R.S32.HI R9, RZ, 0x1f, R8 ;  /* 0x0000001fff097819 */ /* 0x000fe20000011408 */
[----:B------:R-:W-:Y:S01]  /*1020*/  IMAD.IADD R2, R5, 0x1, -R2 ;  /* 0x0000000105027824 */ /* 0x000fe200078e0a02 */
[----:B------:R-:W-:Y:S01]  /*1030*/  LOP3.LUT R208, R3, 0xfffffff8, RZ, 0xc0, !PT ;  /* 0xfffffff803d07812 */ /* 0x000fe200078ec0ff */
[----:B------:R-:W-:Y:S01]  /*1040*/  IMAD.SHL.U32 R11, R209, 0x40, RZ ;  /* 0x00000040d10b7824 */ /* 0x000fe200078e00ff */
[----:B------:R-:W-:-:S02]  /*1050*/  LEA.HI R7, R7, R4, RZ, 0x3 ;  /* 0x0000000407077211 */ /* 0x000fc400078f18ff */
[----:B------:R-:W-:Y:S01]  /*1060*/  LEA.HI R10, R6, R196, RZ, 0x6 ;  /* 0x000000c4060a7211 */ /* 0x000fe200078f30ff */
[----:B------:R-:W-:Y:S01]  /*1070*/  IMAD.IADD R208, R196, 0x1, -R208 ;  /* 0x00000001c4d07824 */ /* 0x000fe200078e0ad0 */
[----:B------:R-:W-:Y:S02]  /*1080*/  LEA.HI R9, R9, R8, RZ, 0x3 ;  /* 0x0000000809097211 */ /* 0x000fe400078f18ff */
[----:B------:R-:W-:Y:S01]  /*1090*/  LEA.HI R6, R6, R196, RZ, 0x5 ;  /* 0x000000c406067211 */ /* 0x000fe200078f28ff */
[----:B------:R-:W-:Y:S01]  /*10a0*/  IMAD.SHL.U32 R10, R10, 0x8, RZ ;  /* 0x000000080a0a7824 */ /* 0x000fe200078e00ff */
[----:B------:R-:W-:Y:S01]  /*10b0*/  LOP3.LUT R7, R7, 0xfffffff8, RZ, 0xc0, !PT ;  /* 0xfffffff807077812 */ /* 0x000fe200078ec0ff */
[----:B------:R-:W-:Y:S01]  /*10c0*/  IMAD.SHL.U32 R212, R208, 0x8, RZ ;  /* 0x00000008d0d47824 */ /* 0x000fe200078e00ff */
[C---:B------:R-:W-:Y:S01]  /*10d0*/  LOP3.LUT R5, R9.reuse, 0xfffffff8, RZ, 0xc0, !PT ;  /* 0xfffffff809057812 */ /* 0x040fe200078ec0ff */
[----:B------:R-:W-:Y:S01]  /*10e0*/  IMAD.SHL.U32 R9, R9, 0x40, RZ ;  /* 0x0000004009097824 */ /* 0x000fe200078e00ff */
[----:B------:R-:W-:Y:S01]  /*10f0*/  LOP3.LUT R206, R6, 0xffffffe0, RZ, 0xc0, !PT ;  /* 0xffffffe006ce7812 */ /* 0x000fe200078ec0ff */
[----:B------:R-:W-:Y:S01]  /*1100*/  IMAD.IADD R7, R4, 0x1, -R7 ;  /* 0x0000000104077824 */ /* 0x000fe200078e0a07 */
[----:B------:R-:W-:Y:S01]  /*1110*/  LOP3.LUT R11, R11, 0x1c0, RZ, 0xc0, !PT ;  /* 0x000001c00b0b7812 */ /* 0x000fe200078ec0ff */
[----:B------:R-:W-:Y:S01]  /*1120*/  IMAD.IADD R5, R8, 0x1, -R5 ;  /* 0x0000000108057824 */ /* 0x000fe200078e0a05 */
[--C-:B------:R-:W-:Y:S01]  /*1130*/  SHF.R.S32.HI R8, RZ, 0x5, R6.reuse ;  /* 0x00000005ff087819 */ /* 0x100fe20000011406 */
[----:B------:R-:W-:Y:S01]  /*1140*/  IMAD.SHL.U32 R4, R208, 0x40, RZ ;  /* 0x00000040d0047824 */ /* 0x000fe200078e00ff */
[----:B------:R-:W-:Y:S01]  /*1150*/  SHF.R.S32.HI R6, RZ, 0x1f, R6 ;  /* 0x0000001fff067819 */ /* 0x000fe20000011406 */
[----:B------:R-:W-:Y:S01]  /*1160*/  IMAD.IADD R206, R196, 0x1, -R206 ;  /* 0x00000001c4ce7824 */ /* 0x000fe200078e0ace */
[----:B------:R-:W-:-:S02]  /*1170*/  SHF.R.U32.HI R202, RZ, 0x3, R11 ;  /* 0x00000003ffca7819 */ /* 0x000fc4000001160b */
[----:B------:R-:W-:Y:S02]  /*1180*/  LOP3.LUT R10, R10, 0x7ffffe00, RZ, 0xc0, !PT ;  /* 0x7ffffe000a0a7812 */ /* 0x000fe400078ec0ff */
[----:B------:R-:W-:Y:S02]  /*1190*/  LOP3.LUT R11, R11, 0x38, R212, 0xf8, !PT ;  /* 0x000000380b0b7812 */ /* 0x000fe400078ef8d4 */
[----:B------:R-:W-:Y:S02]  /*11a0*/  LOP3.LUT R4, R4, 0x1c0, RZ, 0xc0, !PT ;  /* 0x000001c004047812 */ /* 0x000fe400078ec0ff */
[----:B------:R-:W-:Y:S02]  /*11b0*/  LEA.HI R6, R6, R8, RZ, 0x3 ;  /* 0x0000000806067211 */ /* 0x000fe400078f18ff */
[----:B------:R-:W-:Y:S02]  /*11c0*/  SHF.R.S32.HI R203, RZ, 0x1f, R206 ;  /* 0x0000001fffcb7819 */ /* 0x000fe400000114ce */
[----:B------:R-:W-:Y:S01]  /*11d0*/  LOP3.LUT R202, R10, R11, R202, 0xf6, !PT ;  /* 0x0000000b0aca7212 */ /* 0x000fe200078ef6ca */
[----:B------:R-:W-:Y:S01]  /*11e0*/  IMAD.SHL.U32 R10, R2, 0x8, RZ ;  /* 0x00000008020a7824 */ /* 0x000fe200078e00ff */
[----:B------:R-:W-:-:S02]  /*11f0*/  LOP3.LUT R11, R7, 0x1, RZ, 0xc0, !PT ;  /* 0x00000001070b7812 */ /* 0x000fc400078ec0ff */
[----:B------:R-:W-:Y:S01]  /*1200*/  LOP3.LUT R3, R4, 0x8, R3, 0xf8, !PT ;  /* 0x0000000804037812 */ /* 0x000fe200078ef803 */
[----:B------:R-:W-:Y:S01]  /*1210*/  IMAD.SHL.U32 R202, R202, 0x2, RZ ;  /* 0x00000002caca7824 */ /* 0x000fe200078e00ff */
[----:B------:R-:W-:Y:S02]  /*1220*/  LOP3.LUT R0, R0, 0xfffffffc, RZ, 0xc0, !PT ;  /* 0xfffffffc00007812 */ /* 0x000fe400078ec0ff */
[----:B------:R-:W-:Y:S02]  /*1230*/  LOP3.LUT R6, R6, 0xffffff8, RZ, 0xc0, !PT ;  /* 0x0ffffff806067812 */ /* 0x000fe400078ec0ff */
[----:B------:R-:W-:Y:S01]  /*1240*/  LEA.HI R203, R203, R206, RZ, 0x2 ;  /* 0x000000cecbcb7211 */ /* 0x000fe200078f10ff */
[----:B------:R-:W-:Y:S01]  /*1250*/  IMAD.IADD R0, R196, 0x1, -R0 ;  /* 0x00000001c4007824 */ /* 0x000fe200078e0a00 */
[----:B------:R-:W-:Y:S01]  /*1260*/  SHF.R.U32.HI R4, RZ, 0x3, R4 ;  /* 0x00000003ff047819 */ /* 0x000fe20000011604 */
[C---:B------:R-:W-:Y:S01]  /*1270*/  IMAD.IADD R6, R8.reuse, 0x1, -R6 ;  /* 0x0000000108067824 */ /* 0x040fe200078e0a06 */
[----:B------:R-:W-:Y:S01]  /*1280*/  ISETP.NE.U32.AND P3, PT, R11, 0x1, PT ;  /* 0x000000010b00780c */ /* 0x000fe20003f65070 */
[----:B------:R-:W-:Y:S01]  /*1290*/  IMAD.SHL.U32 R8, R8, 0x400, RZ ;  /* 0x0000040008087824 */ /* 0x000fe200078e00ff */
[----:B------:R-:W-:-:S02]  /*12a0*/  SHF.R.S32.HI R205, RZ, 0x2, R203 ;  /* 0x00000002ffcd7819 */ /* 0x000fc400000114cb */
[----:B------:R-:W-:Y:S01]  /*12b0*/  LOP3.LUT R4, R3, R4, RZ, 0x3c, !PT ;  /* 0x0000000403047212 */ /* 0x000fe200078e3cff */
[----:B------:R-:W-:Y:S01]  /*12c0*/  IMAD.SHL.U32 R3, R5, 0x40, RZ ;  /* 0x0000004005037824 */ /* 0x000fe200078e00ff */
[C---:B------:R-:W-:Y:S01]  /*12d0*/  R2P PR, R7.reuse, 0x6 ;  /* 0x0000000607007804 */ /* 0x040fe20000000000 */
[----:B------:R-:W-:Y:S01]  /*12e0*/  IMAD.SHL.U32 R7, R7, 0x40, RZ ;  /* 0x0000004007077824 */ /* 0x000fe200078e00ff */
[----:B------:R-:W-:Y:S01]  /*12f0*/  LOP3.LUT P0, RZ, R5, 0x2, RZ, 0xc0, !PT ;  /* 0x0000000205ff7812 */ /* 0x000fe2000780c0ff */
[----:B------:R-:W-:Y:S01]  /*1300*/  IMAD R205, R6, 0x10, R205 ;  /* 0x0000001006cd7824 */ /* 0x000fe200078e02cd */
[C---:B------:R-:W-:Y:S01]  /*1310*/  LEA.HI R6, R0.reuse, R0, RZ, 0x1 ;  /* 0x0000000000067211 */ /* 0x040fe200078f08ff */
[----:B------:R-:W-:Y:S01]  /*1320*/  IMAD R207, R0, 0x2, R8 ;  /* 0x0000000200cf7824 */ /* 0x000fe200078e0208 */
[----:B------:R-:W-:Y:S01]  /*1330*/  LOP3.LUT R3, R3, 0x1c0, RZ, 0xc0, !PT ;  /* 0x000001c003037812 */ /* 0x000fe200078ec0ff */
[----:B------:R-:W-:Y:S01]  /*1340*/  IMAD R4, R2, 0x200, R4 ;  /* 0x0000020002047824 */ /* 0x000fe200078e0204 */
[----:B------:R-:W-:-:S02]  /*1350*/  LOP3.LUT R7, R7, 0x1c0, RZ, 0xc0, !PT ;  /* 0x000001c007077812 */ /* 0x000fc400078ec0ff */
[----:B------:R-:W-:Y:S02]  /*1360*/  LOP3.LUT R6, R6, 0x1ffffffe, RZ, 0xc0, !PT ;  /* 0x1ffffffe06067812 */ /* 0x000fe400078ec0ff */
[----:B------:R-:W-:Y:S02]  /*1370*/  LOP3.LUT R10, R3, 0x8, R10, 0xf8, !PT ;  /* 0x00000008030a7812 */ /* 0x000fe400078ef80a */
[----:B------:R-:W-:Y:S01]  /*1380*/  SHF.R.U32.HI R3, RZ, 0x3, R3 ;  /* 0x00000003ff037819 */ /* 0x000fe20000011603 */
[----:B------:R-:W-:Y:S01]  /*1390*/  IMAD.IADD R204, R0, 0x1, -R6 ;  /* 0x0000000100cc7824 */ /* 0x000fe200078e0a06 */
[----:B------:R-:W-:Y:S02]  /*13a0*/  LEA.HI R7, R7, R7, RZ, 0x1d ;  /* 0x0000000707077211 */ /* 0x000fe400078fe8ff */
[----:B------:R-:W-:Y:S01]  /*13b0*/  LOP3.LUT R3, R10, R3, RZ, 0x3c, !PT ;  /* 0x000000030a037212 */ /* 0x000fe200078e3cff */
[----:B------:R-:W-:Y:S01]  /*13c0*/  IMAD R204, R204, 0x8, R205 ;  /* 0x00000008cccc7824 */ /* 0x000fe200078e02cd */
[----:B------:R-:W-:Y:S01]  /*13d0*/  LOP3.LUT R0, R9, 0xfffffe00, RZ, 0xc0, !PT ;  /* 0xfffffe0009007812 */ /* 0x000fe200078ec0ff */
[----:B------:R-:W-:Y:S01]  /*13e0*/  IMAD.IADD R207, R207, 0x1, R7 ;  /* 0x00000001cfcf7824 */ /* 0x000fe200078e0207 */
[----:B------:R-:W-:Y:S01]  /*13f0*/  LOP3.LUT P4, RZ, R5, 0x4, RZ, 0xc0, !PT ;  /* 0x0000000405ff7812 */ /* 0x000fe2000788c0ff */
[----:B------:R-:W-:Y:S01]  /*1400*/  IMAD.MOV.U32 R5, RZ, RZ, 0x40 ;  /* 0x00000040ff057424 */ /* 0x000fe200078e00ff */
[----:B------:R-:W-:-:S02]  /*1410*/  IADD3 R2, R3, R0, R8 ;  /* 0x0000000003027210 */ /* 0x000fc40007ffe008 */
[----:B------:R-:W-:Y:S01]  /*1420*/  LOP3.LUT R3, R3, R0, RZ, 0xfc, !PT ;  /* 0x0000000003037212 */ /* 0x000fe200078efcff */
[----:B------:R-:W-:Y:S01]  /*1430*/  IMAD.MOV.U32 R0, RZ, RZ, 0x20 ;  /* 0x00000020ff007424 */ /* 0x000fe200078e00ff */
[----:B------:R-:W-:Y:S02]  /*1440*/  LEA R207, R207, 0x80, 0x1 ;  /* 0x00000080cfcf7811 */ /* 0x000fe400078e08ff */
[----:B------:R-:W-:Y:S02]  /*1450*/  LOP3.LUT R203, R203, 0x7ffffffc, RZ, 0xc0, !PT ;  /* 0x7ffffffccbcb7812 */ /* 0x000fe400078ec0ff */
[----:B------:R-:W-:Y:S02]  /*1460*/  SEL R211, R0, 0xffffffe0, !P1 ;  /* 0xffffffe000d37807 */ /* 0x000fe40004800000 */
[C---:B------:R-:W-:Y:S01]  /*1470*/  IADD3 R199, R207.reuse, -0x10, RZ ;  /* 0xfffffff0cfc77810 */ /* 0x040fe20007ffe0ff */
[----:B------:R-:W-:Y:S01]  /*1480*/  IMAD.IADD R203, R206, 0x1, -R203 ;  /* 0x00000001cecb7824 */ /* 0x000fe200078e0acb */
[----:B------:R-:W-:Y:S01]  /*1490*/  SEL R181, R0, 0xffffffe0, !P0 ;  /* 0xffffffe000b57807 */ /* 0x000fe20004000000 */
[C---:B------:R-:W-:Y:S01]  /*14a0*/  IMAD.IADD R216, R207.reuse, 0x1, R211 ;  /* 0x00000001cfd87824 */ /* 0x040fe200078e02d3 */
[----:B------:R-:W-:Y:S01]  /*14b0*/  @P3 IADD3 R199, R207, 0x10, RZ ;  /* 0x00000010cfc73810 */ /* 0x000fe20007ffe0ff */
[----:B------:R-:W-:Y:S01]  /*14c0*/  IMAD.SHL.U32 R203, R203, 0x2, RZ ;  /* 0x00000002cbcb7824 */ /* 0x000fe200078e00ff */
[----:B------:R-:W-:-:S02]  /*14d0*/  LEA R177, R3, 0x100, 0x1 ;  /* 0x0000010003b17811 */ /* 0x000fc400078e08ff */
        /* <DEDUP_REMOVED lines=16> */
[----:B------:R-:W-:Y:S01]  /*15e0*/  IADD3 R201, R202, 0x100, RZ ;  /* 0x00000100cac97810 */ /* 0x000fe20007ffe0ff */
[----:B------:R-:W-:Y:S01]  /*15f0*/  IMAD.IADD R176, R0, 0x1, R177 ;  /* 0x0000000100b07824 */ /* 0x000fe200078e02b1 */
[----:B------:R-:W-:Y:S01]  /*1600*/  IADD3 R200, R202, 0xc100, RZ ;  /* 0x0000c100cac87810 */ /* 0x000fe20007ffe0ff */
[----:B------:R-:W-:Y:S01]  /*1610*/  IMAD.IADD R219, R0, 0x1, R219 ;  /* 0x0000000100db7824 */ /* 0x000fe200078e02db */
[----:B------:R-:W-:Y:S01]  /*1620*/  LEA R182, R4, 0xc100, 0x1 ;  /* 0x0000c10004b67811 */ /* 0x000fe200078e08ff */
[----:B------:R-:W-:-:S02]  /*1630*/  IMAD.IADD R178, R180, 0x1, R0 ;  /* 0x00000001b4b27824 */ /* 0x000fc400078e0200 */
.L_x_2201:
        /* <DEDUP_REMOVED lines=34> */
.L_x_2111:
[----:B------:R-:W-:-:S04]  /*1860*/  ISETP.NE.U32.AND P2, PT, RZ, c[0x0][0x368], PT ;  /* 0x0000da00ff007a0c */ /* 0x000fc80003f45070 */
[----:B------:R-:W-:-:S13]  /*1870*/  ISETP.NE.AND.EX P2, PT, RZ, c[0x0][0x36c], PT, P2 ;  /* 0x0000db00ff007a0c */ /* 0x000fda0003f45320 */
[----:B------:R-:W-:Y:S05]  /*1880*/  @!P2 BRA `(.L_x_2112) ;  /* 0x000000400000a947 */ /* 0x000fea0003800000 */
[----:B--2---:R-:W-:-:S04]  /*1890*/  LEA R8, P2, R220, c[0x0][0x368], 0x2 ;  /* 0x0000da00dc087a11 */ /* 0x004fc800078410ff */
[----:B------:R-:W-:-:S05]  /*18a0*/  LEA.HI.X R9, R220, c[0x0][0x36c], R5, 0x2, P2 ;  /* 0x0000db00dc097a11 */ /* 0x000fca00010f1405 */
[----:B------:R1:W5:Y:S01]  /*18b0*/  LDG.E R185, [R8.64] ;  /* 0x0000000808b97981 */ /* 0x000362000c1e1900 */
[----:B------:R-:W-:Y:S05]  /*18c0*/  BRA `(.L_x_2113) ;  /* 0x0000005000007947 */ /* 0x000fea0003800000 */
.L_x_2112:
[----:B--2---:R-:W-:Y:S01]  /*18d0*/  MOV R185, c[0x0][0x1d0] ;  /* 0x0000740000b97a02 */ /* 0x004fe20000000f00 */
[----:B------:R-:W-:Y:S05]  /*18e0*/  @!P0 BRA `(.L_x_2113) ;  /* 0x0000003000008947 */ /* 0x000fea0003800000 */
[----:B------:R1:W2:Y:S04]  /*18f0*/  LDG.E R185, [R8.64] ;  /* 0x0000000808b97981 */ /* 0x0002a8000c1e1900 */
[----:B-1----:R-:W2:Y:S02]  /*1900*/  LDG.E R8, [R8.64+0x4] ;  /* 0x0000040808087981 */ /* 0x002ea4000c1e1900 */
[----:B--2---:R-:W-:Y:S02]  /*1910*/  IADD3 R185, -R185, R8, RZ ;  /* 0x00000008b9b97210 */ /* 0x004fe40007ffe1ff */
.L_x_2113:
[----:B------:R-:W-:Y:S01]  /*1920*/  IMAD.MOV.U32 R3, RZ, RZ, c[0x0][0x2c4] ;  /* 0x0000b100ff037624 */ /* 0x000fe200078e00ff */
[----:B------:R-:W-:Y:S01]  /*1930*/  LOP3.LUT R224, R190, 0xff0000, RZ, 0xc0, !PT ;  /* 0x00ff0000bee07812 */ /* 0x000fe200078ec0ff */
[----:B------:R-:W-:Y:S01]  /*1940*/  IMAD.SHL.U32 R189, R189, 0x80, RZ ;  /* 0x00000080bdbd7824 */ /* 0x000fe200078e00ff */
[----:B------:R-:W-:Y:S01]  /*1950*/  BSSY B0, `(.L_x_2114) ;  /* 0x0000035000007945 */ /* 0x000fe20003800000 */
[--C-:B-----5:R-:W-:Y:S01]  /*1960*/  IMAD.IADD R185, R185, 0x1, -R2.reuse ;  /* 0x00000001b9b97824 */ /* 0x120fe200078e0a02 */
[----:B------:R-:W-:Y:S01]  /*1970*/  ISETP.NE.AND P2, PT, R3, 0x1, PT ;  /* 0x000000010300780c */ /* 0x000fe20003f45270 */
[----:B------:R-:W-:Y:S01]  /*1980*/  IMAD.IADD R7, R7, 0x1, R2 ;  /* 0x0000000107077824 */ /* 0x000fe200078e0202 */
[----:B------:R-:W-:-:S02]  /*1990*/  IADD3 R3, R189, 0x7f, RZ ;  /* 0x0000007fbd037810 */ /* 0x000fc40007ffe0ff */
[C---:B------:R-:W-:Y:S02]  /*19a0*/  IADD3 R4, R185.reuse, 0x40, -R184 ;  /* 0x00000040b9047810 */ /* 0x040fe40007ffe8b8 */
[----:B-1----:R-:W-:-:S07]  /*19b0*/  IADD3 R9, R185, 0x3f, RZ ;  /* 0x0000003fb9097810 */ /* 0x002fce0007ffe0ff */
[----:B------:R-:W-:-:S05]  /*19c0*/  @P2 IMAD.HI.U32 R8, R3, c[0x0][0x2c8], RZ ;  /* 0x0000b20003082a27 */ /* 0x000fca00078e00ff */
[----:B------:R-:W-:Y:S02]  /*19d0*/  @P2 SHF.R.U32.HI R3, RZ, c[0x0][0x2cc], R8 ;  /* 0x0000b300ff032a19 */ /* 0x000fe40000011608 */
[----:B------:R-:W-:-:S03]  /*19e0*/  SHF.R.S32.HI R8, RZ, 0x1f, R9 ;  /* 0x0000001fff087819 */ /* 0x000fc60000011409 */
[----:B------:R-:W-:Y:S01]  /*19f0*/  IMAD.IADD R4, R4, 0x1, R3 ;  /* 0x0000000104047824 */ /* 0x000fe200078e0203 */
[----:B------:R-:W-:-:S04]  /*1a00*/  LEA.HI R8, R8, R9, RZ, 0x6 ;  /* 0x0000000908087211 */ /* 0x000fc800078f30ff */
[----:B------:R-:W-:Y:S02]  /*1a10*/  SHF.R.S32.HI R3, RZ, 0x1f, R4 ;  /* 0x0000001fff037819 */ /* 0x000fe40000011404 */
[----:B------:R-:W-:Y:S02]  /*1a20*/  SHF.R.S32.HI R8, RZ, 0x6, R8 ;  /* 0x00000006ff087819 */ /* 0x000fe40000011408 */
[----:B------:R-:W-:Y:S02]  /*1a30*/  LEA.HI R3, R3, R4, RZ, 0x6 ;  /* 0x0000000403037211 */ /* 0x000fe400078f30ff */
[----:B------:R-:W-:Y:S02]  /*1a40*/  LOP3.LUT R4, R190, 0xff000000, RZ, 0xc0, !PT ;  /* 0xff000000be047812 */ /* 0x000fe400078ec0ff */
[----:B------:R-:W-:Y:S02]  /*1a50*/  SHF.R.S32.HI R3, RZ, 0x6, R3 ;  /* 0x00000006ff037819 */ /* 0x000fe40000011403 */
[----:B------:R-:W-:-:S02]  /*1a60*/  SHF.R.U32.HI R4, RZ, 0x8, R4 ;  /* 0x00000008ff047819 */ /* 0x000fc40000011604 */
[----:B------:R-:W-:Y:S02]  /*1a70*/  IMNMX R3, R8, R3, PT ;  /* 0x0000000308037217 */ /* 0x000fe40003800200 */
[----:B------:R-:W-:Y:S01]  /*1a80*/  LEA.HI R224, R224, R4, RZ, 0x10 ;  /* 0x00000004e0e07211 */ /* 0x000fe200078f80ff */
[----:B------:R-:W-:Y:S01]  /*1a90*/  IMAD.MOV.U32 R4, RZ, RZ, RZ ;  /* 0x000000ffff047224 */ /* 0x000fe200078e00ff */
[----:B------:R-:W-:Y:S02]  /*1aa0*/  ISETP.GE.AND P3, PT, R3, 0x1, PT ;  /* 0x000000010300780c */ /* 0x000fe40003f66270 */
[----:B------:R-:W-:Y:S02]  /*1ab0*/  LOP3.LUT R225, R224, 0xff, RZ, 0xc0, !PT ;  /* 0x000000ffe0e17812 */ /* 0x000fe400078ec0ff */
[----:B------:R-:W-:-:S09]  /*1ac0*/  SHF.R.U32.HI R224, RZ, 0x10, R224 ;  /* 0x00000010ffe07819 */ /* 0x000fd200000116e0 */
[----:B------:R-:W-:Y:S05]  /*1ad0*/  @!P3 BRA `(.L_x_2115) ;  /* 0x000001c00000b947 */ /* 0x000fea0003800000 */
[----:B------:R-:W-:-:S04]  /*1ae0*/  ISETP.NE.AND P3, PT, R224, RZ, PT ;  /* 0x000000ffe000720c */ /* 0x000fc80003f65270 */
[----:B------:R-:W-:-:S04]  /*1af0*/  SEL R8, R224, c[0x0][0x338], P3 ;  /* 0x0000ce00e0087a07 */ /* 0x000fc80001800000 */
        /* <DEDUP_REMOVED lines=26> */
.L_x_2115:
[----:B------:R-:W-:Y:S05]  /*1ca0*/  BSYNC B0 ;  /* 0x0000000000007941 */ /* 0x000fea0003800000 */
.L_x_2114:
        /* <DEDUP_REMOVED lines=63> */
[----:B------:R-:W-:Y:S01]  /*20a0*/  IADD3 R10, P3, R209, R7, RZ ;  /* 0x00000007d10a7210 */ /* 0x000fe20007f7e0ff */
[----:B------:R-:W-:Y:S01]  /*20b0*/  IMAD R16, R16, c[0x0][0x178], RZ ;  /* 0x00005e0010107a24 */ /* 0x000fe200078e02ff */
[----:B------:R-:W-:Y:S02]  /*20c0*/  IADD3 R0, R189, R0, RZ ;  /* 0x00000000bd007210 */ /* 0x000fe40007ffe0ff */
[----:B------:R-:W-:Y:S01]  /*20d0*/  ISETP.GE.AND P6, PT, R212, c[0x0][0x198], PT ;  /* 0x00006600d4007a0c */ /* 0x000fe20003fc6270 */
[----:B------:R-:W-:Y:S01]  /*20e0*/  IMAD R16, R6, c[0x0][0x17c], R16 ;  /* 0x00005f0006107a24 */ /* 0x000fe200078e0210 */
[----:B------:R-:W-:Y:S01]  /*20f0*/  MOV R4, R0 ;  /* 0x0000000000047202 */ /* 0x000fe20000000f00 */
[----:B------:R-:W-:Y:S01]  /*2100*/  @P2 IMAD.HI.U32 R6, R0, c[0x0][0x2c8], RZ ;  /* 0x0000b20000062a27 */ /* 0x000fe200078e00ff */
[----:B------:R-:W-:-:S02]  /*2110*/  ISETP.GE.AND P5, PT, R198, c[0x0][0x198], PT ;  /* 0x00006600c6007a0c */ /* 0x000fc40003fa6270 */
[----:B------:R-:W-:Y:S01]  /*2120*/  IADD3 R17, R13, R16, RZ ;  /* 0x000000100d117210 */ /* 0x000fe20007ffe0ff */
[C---:B------:R-:W-:Y:S01]  /*2130*/  IMAD.WIDE.U32 R14, R10.reuse, c[0x0][0x1e0], R212 ;  /* 0x000078000a0e7a25 */ /* 0x040fe200078e00d4 */
[----:B------:R-:W-:Y:S02]  /*2140*/  MOV R16, R12 ;  /* 0x0000000c00107202 */ /* 0x000fe40000000f00 */
[----:B------:R-:W-:Y:S01]  /*2150*/  @P2 SHF.R.U32.HI R4, RZ, c[0x0][0x2cc], R6 ;  /* 0x0000b300ff042a19 */ /* 0x000fe20000011606 */
[----:B------:R-:W-:Y:S01]  /*2160*/  IMAD.WIDE.U32 R12, R10, c[0x0][0x208], R212 ;  /* 0x000082000a0c7a25 */ /* 0x000fe200078e00d4 */
[----:B------:R-:W-:Y:S02]  /*2170*/  SEL R6, R220, RZ, !P1 ;  /* 0x000000ffdc067207 */ /* 0x000fe40004800000 */
[----:B------:R-:W-:Y:S01]  /*2180*/  IADD3 R84, R3, -0x1, RZ ;  /* 0xffffffff03547810 */ /* 0x000fe20007ffe0ff */
[----:B------:R-:W-:Y:S01]  /*2190*/  IMAD.WIDE.U32 R16, R221, c[0x0][0x1b8], R16 ;  /* 0x00006e00dd107a25 */ /* 0x000fe200078e0010 */
[----:B-1----:R-:W-:-:S02]  /*21a0*/  SHF.R.S32.HI R8, RZ, 0x1f, R7 ;  /* 0x0000001fff087819 */ /* 0x002fc40000011407 */
[----:B------:R-:W-:Y:S01]  /*21b0*/  SEL R7, R5, RZ, !P1 ;  /* 0x000000ff05077207 */ /* 0x000fe20004800000 */
[----:B------:R-:W-:Y:S01]  /*21c0*/  IMAD R11, R221, c[0x0][0x1bc], R17 ;  /* 0x00006f00dd0b7a24 */ /* 0x000fe200078e0211 */
[----:B------:R-:W-:-:S03]  /*21d0*/  LEA.HI.X.SX32 R8, R209, R8, 0x1, P3 ;  /* 0x00000008d1087211 */ /* 0x000fc600018f0eff */
[----:B------:R-:W-:Y:S02]  /*21e0*/  IMAD R7, R7, c[0x0][0x1c0], RZ ;  /* 0x0000700007077a24 */ /* 0x000fe400078e02ff */
[C---:B------:R-:W-:Y:S02]  /*21f0*/  IMAD R9, R8.reuse, c[0x0][0x1e0], RZ ;  /* 0x0000780008097a24 */ /* 0x040fe400078e02ff */
[----:B------:R-:W-:Y:S02]  /*2200*/  IMAD R8, R8, c[0x0][0x208], RZ ;  /* 0x0000820008087a24 */ /* 0x000fe400078e02ff */
[C---:B------:R-:W-:Y:S02]  /*2210*/  IMAD R9, R10.reuse, c[0x0][0x1e4], R9 ;  /* 0x000079000a097a24 */ /* 0x040fe400078e0209 */
[----:B------:R-:W-:Y:S02]  /*2220*/  IMAD R8, R10, c[0x0][0x20c], R8 ;  /* 0x000083000a087a24 */ /* 0x000fe400078e0208 */
[----:B------:R-:W-:Y:S01]  /*2230*/  IMAD.MOV.U32 R10, RZ, RZ, R16 ;  /* 0x000000ffff0a7224 */ /* 0x000fe200078e0010 */
[----:B------:R-:W-:Y:S01]  /*2240*/  IADD3 R15, R15, R9, RZ ;  /* 0x000000090f0f7210 */ /* 0x000fe20007ffe0ff */
[C---:B------:R-:W-:Y:S01]  /*2250*/  IMAD R7, R6.reuse, c[0x0][0x1c4], R7 ;  /* 0x0000710006077a24 */ /* 0x040fe200078e0207 */
[----:B------:R-:W-:Y:S01]  /*2260*/  IADD3 R13, R13, R8, RZ ;  /* 0x000000080d0d7210 */ /* 0x000fe20007ffe0ff */
[----:B------:R-:W-:Y:S01]  /*2270*/  IMAD.WIDE.U32 R10, R6, c[0x0][0x1c0], R10 ;  /* 0x00007000060a7a25 */ /* 0x000fe200078e000a */
[----:B------:R-:W-:-:S02]  /*2280*/  IADD3 R6, -R4, RZ, RZ ;  /* 0x000000ff04067210 */ /* 0x000fc40007ffe1ff */
[----:B------:R-:W-:Y:S01]  /*2290*/  SHF.R.S32.HI R8, RZ, 0x1f, R4 ;  /* 0x0000001fff087819 */ /* 0x000fe20000011404 */
[----:B------:R-:W-:Y:S02]  /*22a0*/  IMAD.IADD R11, R11, 0x1, R7 ;  /* 0x000000010b0b7824 */ /* 0x000fe400078e0207 */
[----:B------:R-:W-:Y:S02]  /*22b0*/  IMAD R6, R6, c[0x0][0x2c4], R0 ;  /* 0x0000b10006067a24 */ /* 0x000fe400078e0200 */
[----:B------:R-:W-:Y:S02]  /*22c0*/  IMAD R8, R8, c[0x0][0x1b0], RZ ;  /* 0x00006c0008087a24 */ /* 0x000fe400078e02ff */
[----:B------:R-:W-:-:S04]  /*22d0*/  IMAD.WIDE.U32 R10, R4, c[0x0][0x1b0], R10 ;  /* 0x00006c00040a7a25 */ /* 0x000fc800078e000a */
[----:B------:R-:W-:Y:S01]  /*22e0*/  IMAD R8, R4, c[0x0][0x1b4], R8 ;  /* 0x00006d0004087a24 */ /* 0x000fe200078e0208 */
[----:B------:R-:W-:Y:S01]  /*22f0*/  SHF.R.S32.HI R4, RZ, 0x1f, R6 ;  /* 0x0000001fff047819 */ /* 0x000fe20000011406 */
[----:B------:R-:W-:-:S03]  /*2300*/  IMAD.WIDE.U32 R14, R221, c[0x0][0x1e8], R14 ;  /* 0x00007a00dd0e7a25 */ /* 0x000fc600078e000e */
[----:B------:R-:W-:Y:S01]  /*2310*/  IADD3 R11, R11, R8, RZ ;  /* 0x000000080b0b7210 */ /* 0x000fe20007ffe0ff */
[----:B------:R-:W-:Y:S01]  /*2320*/  IMAD.WIDE.U32 R12, R221, c[0x0][0x210], R12 ;  /* 0x00008400dd0c7a25 */ /* 0x000fe200078e000c */
[----:B------:R-:W-:-:S03]  /*2330*/  MOV R230, R14 ;  /* 0x0000000e00e67202 */ /* 0x000fc60000000f00 */
[----:B------:R-:W-:Y:S01]  /*2340*/  IMAD R4, R4, c[0x0][0x1a8], RZ ;  /* 0x00006a0004047a24 */ /* 0x000fe200078e02ff */
[----:B------:R-:W-:Y:S01]  /*2350*/  MOV R226, R12 ;  /* 0x0000000c00e27202 */ /* 0x000fe20000000f00 */
[C---:B------:R-:W-:Y:S02]  /*2360*/  IMAD R231, R221.reuse, c[0x0][0x1ec], R15 ;  /* 0x00007b00dde77a24 */ /* 0x040fe400078e020f */
[C---:B------:R-:W-:Y:S02]  /*2370*/  IMAD R8, R6.reuse, c[0x0][0x1ac], R4 ;  /* 0x00006b0006087a24 */ /* 0x040fe400078e0204 */
[----:B------:R-:W-:Y:S02]  /*2380*/  IMAD R227, R221, c[0x0][0x214], R13 ;  /* 0x00008500dde37a24 */ /* 0x000fe400078e020d */
[----:B------:R-:W-:-:S05]  /*2390*/  IMAD.WIDE.U32 R6, R6, c[0x0][0x1a8], R10 ;  /* 0x00006a0006067a25 */ /* 0x000fca00078e000a */
[----:B------:R-:W-:Y:S02]  /*23a0*/  IADD3 R8, R7, R8, RZ ;  /* 0x0000000807087210 */ /* 0x000fe40007ffe0ff */
[----:B------:R-:W-:Y:S02]  /*23b0*/  IADD3 R7, R209, R189, RZ ;  /* 0x000000bdd1077210 */ /* 0x000fe40007ffe0ff */
[----:B--2---:R-:W-:Y:S01]  /*23c0*/  @P4 SHF.R.S32.HI R0, RZ, 0x1f, R2 ;  /* 0x0000001fff004819 */ /* 0x004fe20000011402 */
[----:B------:R-:W-:Y:S01]  /*23d0*/  @!P4 IMAD.MOV.U32 R2, RZ, RZ, R220 ;  /* 0x000000ffff02c224 */ /* 0x000fe200078e00dc */
[----:B------:R-:W-:Y:S02]  /*23e0*/  @!P4 MOV R0, R5 ;  /* 0x000000050000c202 */ /* 0x000fe40000000f00 */
[----:B------:R-:W-:Y:S02]  /*23f0*/  ISETP.GE.AND P4, PT, R197, c[0x0][0x198], PT ;  /* 0x00006600c5007a0c */ /* 0x000fe40003f86270 */
[----:B------:R-:W-:-:S02]  /*2400*/  SEL R0, R0, RZ, !P0 ;  /* 0x000000ff00007207 */ /* 0x000fc40004000000 */
[----:B------:R-:W-:Y:S02]  /*2410*/  SEL R2, R2, RZ, !P0 ;  /* 0x000000ff02027207 */ /* 0x000fe40004000000 */
[----:B------:R-:W-:Y:S01]  /*2420*/  LEA R9, P0, R6, c[0x0][0x160], 0x1 ;  /* 0x0000580006097a11 */ /* 0x000fe200078008ff */
[C---:B------:R-:W-:Y:S02]  /*2430*/  IMAD R222, R0.reuse, c[0x0][0x1f0], RZ ;  /* 0x00007c0000de7a24 */ /* 0x040fe400078e02ff */
[----:B------:R-:W-:Y:S01]  /*2440*/  IMAD R190, R0, c[0x0][0x218], RZ ;  /* 0x0000860000be7a24 */ /* 0x000fe200078e02ff */
[----:B------:R-:W-:Y:S01]  /*2450*/  LEA.HI.X R8, R6, c[0x0][0x164], R8, 0x1, P0 ;  /* 0x0000590006087a11 */ /* 0x000fe200000f0c08 */
[C---:B------:R-:W-:Y:S02]  /*2460*/  IMAD R222, R2.reuse, c[0x0][0x1f4], R222 ;  /* 0x00007d0002de7a24 */ /* 0x040fe400078e02de */
[C---:B------:R-:W-:Y:S02]  /*2470*/  IMAD R190, R2.reuse, c[0x0][0x21c], R190 ;  /* 0x0000870002be7a24 */ /* 0x040fe400078e02be */
[----:B------:R-:W-:-:S04]  /*2480*/  IMAD.WIDE.U32 R230, R2, c[0x0][0x1f0], R230 ;  /* 0x00007c0002e67a25 */ /* 0x000fc800078e00e6 */
[----:B------:R-:W-:Y:S01]  /*2490*/  IMAD.WIDE.U32 R226, R2, c[0x0][0x218], R226 ;  /* 0x0000860002e27a25 */ /* 0x000fe200078e00e2 */
[----:B------:R-:W-:-:S04]  /*24a0*/  IADD3 R222, R231, R222, RZ ;  /* 0x000000dee7de7210 */ /* 0x000fc80007ffe0ff */
[----:B------:R-:W-:Y:S01]  /*24b0*/  IADD3 R190, R227, R190, RZ ;  /* 0x000000bee3be7210 */ /* 0x000fe20007ffe0ff */
[----:B------:R-:W-:Y:S05]  /*24c0*/  BRA.DIV ~URZ, `(.L_x_2117) ;  /* 0x0000d5c27f007947 */ /* 0x000fea000b800000 */
[----:B------:R1:W2:Y:S02]  /*24d0*/  SHFL.IDX PT, R10, R8, RZ, 0x181f ;  /* 0x00181fff080a7589 */ /* 0x0002a400000e0000 */
.L_x_2206:
[----:B------:R-:W-:Y:S05]  /*24e0*/  BRA.DIV ~URZ, `(.L_x_2118) ;  /* 0x0000d6127f007947 */ /* 0x000fea000b800000 */
[----:B------:R3:W4:Y:S02]  /*24f0*/  SHFL.IDX PT, R0, R9, RZ, 0x181f ;  /* 0x00181fff09007589 */ /* 0x00072400000e0000 */
.L_x_2207:
[----:B------:R-:W-:Y:S01]  /*2500*/  IMAD R6, R184, c[0x0][0x2c4], RZ ;  /* 0x0000b100b8067a24 */ /* 0x000fe200078e02ff */
[----:B------:R-:W-:Y:S04]  /*2510*/  BSSY B0, `(.L_x_2119) ;  /* 0x000000f000007945 */ /* 0x000fe80003800000 */
[----:B------:R-:W-:-:S13]  /*2520*/  ISETP.GE.AND P0, PT, R7, R6, PT ;  /* 0x000000060700720c */ /* 0x000fda0003f06270 */
[----:B------:R-:W-:Y:S05]  /*2530*/  @P0 BRA `(.L_x_2120) ;  /* 0x000000c000000947 */ /* 0x000fea0003800000 */
[-C--:B----4-:R-:W-:Y:S02]  /*2540*/  LEA R12, P3, R212, R0.reuse, 0x1 ;  /* 0x00000000d40c7211 */ /* 0x090fe400078608ff */
[-C--:B------:R-:W-:Y:S02]  /*2550*/  LEA R4, P1, R198, R0.reuse, 0x1 ;  /* 0x00000000c6047211 */ /* 0x080fe400078208ff */
[C---:B------:R-:W-:Y:S02]  /*2560*/  LEA R14, P0, R197.reuse, R0, 0x1 ;  /* 0x00000000c50e7211 */ /* 0x040fe400078008ff */
[-C--:B--2---:R-:W-:Y:S02]  /*2570*/  LEA.HI.X R13, R212, R10.reuse, R213, 0x1, P3 ;  /* 0x0000000ad40d7211 */ /* 0x084fe400018f0cd5 */
[-C--:B------:R-:W-:Y:S02]  /*2580*/  LEA.HI.X R5, R198, R10.reuse, R193, 0x1, P1 ;  /* 0x0000000ac6057211 */ /* 0x080fe400008f0cc1 */
[----:B------:R-:W-:Y:S01]  /*2590*/  LEA.HI.X R15, R197, R10, R192, 0x1, P0 ;  /* 0x0000000ac50f7211 */ /* 0x000fe200000f0cc0 */
[----:B------:R-:W-:Y:S01]  /*25a0*/  @!PT LDS RZ, [RZ] ;  /* 0x00000000fffff984 */ /* 0x000fe20000000800 */
[----:B------:R-:W-:Y:S01]  /*25b0*/  @!PT LDS RZ, [RZ] ;  /* 0x00000000fffff984 */ /* 0x000fe20000000800 */
[----:B------:R-:W-:Y:S01]  /*25c0*/  @!PT LDS RZ, [RZ] ;  /* 0x00000000fffff984 */ /* 0x000fe20000000800 */
[----:B------:R2:W-:Y:S04]  /*25d0*/  LDGSTS.E.BYPASS.LTC128B.128 [R202+0x18100], [R12.64], !P6 ;  /* 0x181000000cca7fae */ /* 0x0005e8000f101d48 */
[----:B------:R2:W-:Y:S04]  /*25e0*/  LDGSTS.E.BYPASS.LTC128B.128 [R202+0x1c100], [R4.64], !P5 ;  /* 0x1c10000004ca7fae */ /* 0x0005e8000e901d48 */
[----:B------:R2:W-:Y:S02]  /*25f0*/  LDGSTS.E.BYPASS.LTC128B.128 [R202+0x20100], [R14.64], !P4 ;  /* 0x201000000eca7fae */ /* 0x0005e4000e101d48 */
.L_x_2120:
[----:B------:R-:W-:Y:S05]  /*2600*/  BSYNC B0 ;  /* 0x0000000000007941 */ /* 0x000fea0003800000 */
.L_x_2119:
[----:B------:R-:W-:Y:S05]  /*2610*/  BRA.DIV ~URZ, `(.L_x_2121) ;  /* 0x0000d5527f007947 */ /* 0x000fea000b800000 */
[----:B--2---:R2:W1:Y:S04]  /*2620*/  SHFL.IDX PT, R10, R8, 0x1, 0x181f ;  /* 0x00381f00080a7f89 */ /* 0x00446800000e0000 */
[----:B------:R2:W3:Y:S02]  /*2630*/  SHFL.IDX PT, R2, R9, 0x1, 0x181f ;  /* 0x00381f0009027f89 */ /* 0x0004e400000e0000 */
.L_x_2208:
[----:B----4-:R-:W-:Y:S01]  /*2640*/  IADD3 R0, R7, 0x20, RZ ;  /* 0x0000002007007810 */ /* 0x010fe20007ffe0ff */
[----:B------:R-:W-:Y:S03]  /*2650*/  BSSY B0, `(.L_x_2122) ;  /* 0x000000f000007945 */ /* 0x000fe60003800000 */
[----:B------:R-:W-:-:S13]  /*2660*/  ISETP.GE.AND P0, PT, R0, R6, PT ;  /* 0x000000060000720c */ /* 0x000fda0003f06270 */
[----:B------:R-:W-:Y:S05]  /*2670*/  @P0 BRA `(.L_x_2123) ;  /* 0x000000c000000947 */ /* 0x000fea0003800000 */
[-C--:B---3--:R-:W-:Y:S02]  /*2680*/  LEA R12, P3, R212, R2.reuse, 0x1 ;  /* 0x00000002d40c7211 */ /* 0x088fe400078608ff */
[-C--:B------:R-:W-:Y:S02]  /*2690*/  LEA R4, P1, R198, R2.reuse, 0x1 ;  /* 0x00000002c6047211 */ /* 0x080fe400078208ff */
[C---:B------:R-:W-:Y:S02]  /*26a0*/  LEA R14, P0, R197.reuse, R2, 0x1 ;  /* 0x00000002c50e7211 */ /* 0x040fe400078008ff */
[-C--:B-1----:R-:W-:Y:S02]  /*26b0*/  LEA.HI.X R13, R212, R10.reuse, R213, 0x1, P3 ;  /* 0x0000000ad40d7211 */ /* 0x082fe400018f0cd5 */
        /* <DEDUP_REMOVED lines=8> */
.L_x_2123:
[----:B------:R-:W-:Y:S05]  /*2740*/  BSYNC B0 ;  /* 0x0000000000007941 */ /* 0x000fea0003800000 */
.L_x_2122:
[----:B------:R-:W-:Y:S05]  /*2750*/  BRA.DIV ~URZ, `(.L_x_2124) ;  /* 0x0000d4d27f007947 */ /* 0x000fea000b800000 */
[----:B-1----:R1:W4:Y:S02]  /*2760*/  SHFL.IDX PT, R10, R8, 0x2, 0x181f ;  /* 0x00581f00080a7f89 */ /* 0x00232400000e0000 */
.L_x_2209:
[----:B------:R-:W-:Y:S05]  /*2770*/  BRA.DIV ~URZ, `(.L_x_2125) ;  /* 0x0000d5227f007947 */ /* 0x000fea000b800000 */
[----:B---3--:R3:W1:Y:S02]  /*2780*/  SHFL.IDX PT, R2, R9, 0x2, 0x181f ;  /* 0x00581f0009027f89 */ /* 0x00866400000e0000 */
.L_x_2210:
[----:B------:R-:W-:Y:S01]  /*2790*/  IADD3 R0, R7, 0x40, RZ ;  /* 0x0000004007007810 */ /* 0x000fe20007ffe0ff */
[----:B------:R-:W-:Y:S03]  /*27a0*/  BSSY B0, `(.L_x_2126) ;  /* 0x000000f000007945 */ /* 0x000fe60003800000 */
[----:B------:R-:W-:-:S13]  /*27b0*/  ISETP.GE.AND P0, PT, R0, R6, PT ;  /* 0x000000060000720c */ /* 0x000fda0003f06270 */
[----:B------:R-:W-:Y:S05]  /*27c0*/  @P0 BRA `(.L_x_2127) ;  /* 0x000000c000000947 */ /* 0x000fea0003800000 */
[-C--:B-1----:R-:W-:Y:S02]  /*27d0*/  LEA R12, P3, R212, R2.reuse, 0x1 ;  /* 0x00000002d40c7211 */ /* 0x082fe400078608ff */
[-C--:B------:R-:W-:Y:S02]  /*27e0*/  LEA R4, P1, R198, R2.reuse, 0x1 ;  /* 0x00000002c6047211 */ /* 0x080fe400078208ff */
[C---:B------:R-:W-:Y:S02]  /*27f0*/  LEA R14, P0, R197.reuse, R2, 0x1 ;  /* 0x00000002c50e7211 */ /* 0x040fe400078008ff */
[-C--:B----4-:R-:W-:Y:S02]  /*2800*/  LEA.HI.X R13, R212, R10.reuse, R213, 0x1, P3 ;  /* 0x0000000ad40d7211 */ /* 0x090fe400018f0cd5 */
        /* <DEDUP_REMOVED lines=8> */
.L_x_2127:
[----:B------:R-:W-:Y:S05]  /*2890*/  BSYNC B0 ;  /* 0x0000000000007941 */ /* 0x000fea0003800000 */
.L_x_2126:
[----:B------:R-:W-:Y:S05]  /*28a0*/  BRA.DIV ~URZ, `(.L_x_2128) ;  /* 0x0000d4527f007947 */ /* 0x000fea000b800000 */
[----:B-12---:R-:W1:Y:S04]  /*28b0*/  SHFL.IDX PT, R8, R8, 0x3, 0x181f ;  /* 0x00781f0008087f89 */ /* 0x006e6800000e0000 */
[----:B---3--:R-:W2:Y:S02]  /*28c0*/  SHFL.IDX PT, R9, R9, 0x3, 0x181f ;  /* 0x00781f0009097f89 */ /* 0x008ea400000e0000 */
.L_x_2211:
[----:B------:R-:W-:-:S04]  /*28d0*/  IADD3 R7, R7, 0x60, RZ ;  /* 0x0000006007077810 */ /* 0x000fc80007ffe0ff */
[----:B------:R-:W-:-:S13]  /*28e0*/  ISETP.GE.AND P3, PT, R7, R6, PT ;  /* 0x000000060700720c */ /* 0x000fda0003f66270 */
[-C--:B--2---:R-:W-:Y:S02]  /*28f0*/  @!P3 LEA R6, P0, R212, R9.reuse, 0x1 ;  /* 0x00000009d406b211 */ /* 0x084fe400078008ff */
[-C--:B------:R-:W-:Y:S02]  /*2900*/  @!P3 LEA R4, P1, R198, R9.reuse, 0x1 ;  /* 0x00000009c604b211 */ /* 0x080fe400078208ff */
[-C--:B-1----:R-:W-:Y:S02]  /*2910*/  @!P3 LEA.HI.X R7, R212, R8.reuse, R213, 0x1, P0 ;  /* 0x00000008d407b211 */ /* 0x082fe400000f0cd5 */
[C---:B----4-:R-:W-:Y:S02]  /*2920*/  @!P3 LEA R10, P0, R197.reuse, R9, 0x1 ;  /* 0x00000009c50ab211 */ /* 0x050fe400078008ff */
[-C--:B------:R-:W-:Y:S01]  /*2930*/  @!P3 LEA.HI.X R5, R198, R8.reuse, R193, 0x1, P1 ;  /* 0x00000008c605b211 */ /* 0x080fe200008f0cc1 */
[----:B------:R-:W-:Y:S01]  /*2940*/  @!PT LDS RZ, [RZ] ;  /* 0x00000000fffff984 */ /* 0x000fe20000000800 */
[----:B------:R-:W-:Y:S01]  /*2950*/  @!PT LDS RZ, [RZ] ;  /* 0x00000000fffff984 */ /* 0x000fe20000000800 */
[----:B------:R-:W-:Y:S01]  /*2960*/  @!PT LDS RZ, [RZ] ;  /* 0x00000000fffff984 */ /* 0x000fe20000000800 */
[----:B------:R1:W-:Y:S01]  /*2970*/  @!P3 LDGSTS.E.BYPASS.LTC128B.128 [R202+0x1b100], [R6.64], !P6 ;  /* 0x1b10000006cabfae */ /* 0x0003e2000f101d48 */
[----:B------:R-:W-:-:S03]  /*2980*/  @!P3 LEA.HI.X R11, R197, R8, R192, 0x1, P0 ;  /* 0x00000008c50bb211 */ /* 0x000fc600000f0cc0 */
[----:B------:R1:W-:Y:S04]  /*2990*/  @!P3 LDGSTS.E.BYPASS.LTC128B.128 [R202+0x1f100], [R4.64], !P5 ;  /* 0x1f10000004cabfae */ /* 0x0003e8000e901d48 */
[----:B------:R1:W-:Y:S04]  /*29a0*/  @!P3 LDGSTS.E.BYPASS.LTC128B.128 [R202+0x23100], [R10.64], !P4 ;  /* 0x231000000acabfae */ /* 0x0003e8000e101d48 */
[----:B------:R-:W0:Y:S01]  /*29b0*/  LDGDEPBAR ;  /* 0x00000000000079af */ /* 0x000e220000000000 */
[----:B------:R-:W-:Y:S02]  /*29c0*/  WARPSYNC 0xffffffff ;  /* 0xffffffff00007948 */ /* 0x000fe40003800000 */
[----:B-1----:R-:W-:Y:S01]  /*29d0*/  IMAD.IADD R5, R185, 0x1, -R209 ;  /* 0x00000001b9057824 */ /* 0x002fe200078e0ad1 */
[----:B------:R-:W-:Y:S01]  /*29e0*/  SHF.R.S32.HI R6, RZ, 0x1f, R84 ;  /* 0x0000001fff067819 */ /* 0x000fe20000011454 */
[----:B------:R-:W-:Y:S01]  /*29f0*/  IMAD.MOV.U32 R2, RZ, RZ, 0x20 ;  /* 0x00000020ff027424 */ /* 0x000fe200078e00ff */
[----:B------:R-:W-:Y:S01]  /*2a00*/  BAR.SYNC.DEFER_BLOCKING 0x0 ;  /* 0x0000000000007b1d */ /* 0x000fe20000010000 */
[----:B------:R-:W-:-:S02]  /*2a10*/  IMAD R5, R84, -0x40, R5 ;  /* 0xffffffc054057824 */ /* 0x000fc400078e0205 */
[----:B------:R-:W-:Y:S02]  /*2a20*/  IMAD R0, R6, c[0x0][0x1e0], RZ ;  /* 0x0000780006007a24 */ /* 0x000fe400078e02ff */
[C---:B------:R-:W-:Y:S01]  /*2a30*/  IMAD.WIDE.U32 R10, R84.reuse, c[0x0][0x1e0], RZ ;  /* 0x00007800540a7a25 */ /* 0x040fe200078e00ff */
[C---:B------:R-:W-:Y:S01]  /*2a40*/  ISETP.GE.AND P6, PT, R5.reuse, 0x21, PT ;  /* 0x000000210500780c */ /* 0x040fe20003fc6270 */
[----:B------:R-:W-:Y:S01]  /*2a50*/  ULDC.64 UR4, c[0x0][0x208] ;  /* 0x0000820000047ab9 */ /* 0x000fe20000000a00 */
[----:B------:R-:W-:Y:S01]  /*2a60*/  ISETP.GE.AND P4, PT, R5, 0x1, PT ;  /* 0x000000010500780c */ /* 0x000fe20003f86270 */
[----:B------:R-:W-:Y:S01]  /*2a70*/  IMAD R0, R84, c[0x0][0x1e4], R0 ;  /* 0x0000790054007a24 */ /* 0x000fe200078e0200 */
[----:B------:R-:W-:Y:S01]  /*2a80*/  LEA R4, P0, R10, R230, 0x6 ;  /* 0x000000e60a047211 */ /* 0x000fe200078030ff */
[C---:B------:R-:W-:Y:S01]  /*2a90*/  IMAD.WIDE.U32 R8, R2.reuse, c[0x0][0x1e0], RZ ;  /* 0x0000780002087a25 */ /* 0x040fe200078e00ff */
[----:B------:R-:W-:Y:S01]  /*2aa0*/  USHF.L.U32 UR7, UR4, 0x6, URZ ;  /* 0x0000000604077899 */ /* 0x000fe2000800063f */
[----:B------:R-:W-:Y:S01]  /*2ab0*/  BSSY B0, `(.L_x_2129) ;  /* 0x0000050000007945 */ /* 0x000fe20003800000 */
[----:B------:R-:W-:Y:S01]  /*2ac0*/  UMOV UR6, 0x6 ;  /* 0x0000000600067882 */ /* 0x000fe20000000000 */
[----:B------:R-:W-:Y:S01]  /*2ad0*/  IMAD.IADD R0, R11, 0x1, R0 ;  /* 0x000000010b007824 */ /* 0x000fe200078e0200 */
[----:B------:R-:W-:Y:S01]  /*2ae0*/  USHF.L.U64.HI UR5, UR4, UR6, UR5 ;  /* 0x0000000604057299 */ /* 0x000fe20008010205 */
[----:B------:R-:W-:-:S02]  /*2af0*/  IMAD R7, R2, c[0x0][0x1e4], RZ ;  /* 0x0000790002077a24 */ /* 0x000fc400078e02ff */
[----:B------:R-:W-:Y:S01]  /*2b00*/  @P6 IADD3 R8, P1, R4, R8, RZ ;  /* 0x0000000804086210 */ /* 0x000fe20007f3e0ff */
[----:B------:R-:W-:Y:S01]  /*2b10*/  IMAD R6, R6, c[0x0][0x208], RZ ;  /* 0x0000820006067a24 */ /* 0x000fe200078e02ff */
[----:B------:R-:W-:Y:S01]  /*2b20*/  LEA.HI.X R0, R10, R222, R0, 0x6, P0 ;  /* 0x000000de0a007211 */ /* 0x000fe200000f3400 */
[----:B------:R-:W-:Y:S01]  /*2b30*/  IMAD.WIDE.U32 R10, R84, c[0x0][0x208], RZ ;  /* 0x00008200540a7a25 */ /* 0x000fe200078e00ff */
[----:B------:R-:W-:Y:S02]  /*2b40*/  @P4 LEA R12, P0, R4, c[0x0][0x1c8], 0x1 ;  /* 0x00007200040c4a11 */ /* 0x000fe400078008ff */
[----:B------:R-:W-:Y:S01]  /*2b50*/  @P6 IADD3.X R7, R0, R9, R7, P1, !PT ;  /* 0x0000000900076210 */ /* 0x000fe20000ffe407 */
[----:B------:R-:W-:Y:S01]  /*2b60*/  IMAD R6, R84, c[0x0][0x20c], R6 ;  /* 0x0000830054067a24 */ /* 0x000fe200078e0206 */
[----:B------:R-:W-:Y:S02]  /*2b70*/  @P4 ISETP.GE.AND P1, PT, R212, c[0x0][0x1d4], PT ;  /* 0x00007500d4004a0c */ /* 0x000fe40003f26270 */
[----:B------:R-:W-:Y:S01]  /*2b80*/  @P4 LEA.HI.X R13, R4, c[0x0][0x1cc], R0, 0x1, P0 ;  /* 0x00007300040d4a11 */ /* 0x000fe200000f0c00 */
[----:B------:R-:W-:Y:S01]  /*2b90*/  IMAD.IADD R6, R11, 0x1, R6 ;  /* 0x000000010b067824 */ /* 0x000fe200078e0206 */
[----:B------:R-:W-:-:S02]  /*2ba0*/  @P4 ISETP.GE.AND P0, PT, R198, c[0x0][0x1d4], PT ;  /* 0x00007500c6004a0c */ /* 0x000fc40003f06270 */
[----:B------:R-:W-:Y:S02]  /*2bb0*/  LEA R0, P3, R10, R226, 0x6 ;  /* 0x000000e20a007211 */ /* 0x000fe400078630ff */
[----:B------:R-:W-:Y:S02]  /*2bc0*/  @P6 LEA R14, P5, R8, c[0x0][0x1c8], 0x1 ;  /* 0x00007200080e6a11 */ /* 0x000fe400078a08ff */
[----:B------:R-:W-:Y:S02]  /*2bd0*/  LEA.HI.X R6, R10, R190, R6, 0x6, P3 ;  /* 0x000000be0a067211 */ /* 0x000fe400018f3406 */
[----:B------:R-:W-:Y:S01]  /*2be0*/  @P4 ISETP.GE.AND P3, PT, R197, c[0x0][0x1d4], PT ;  /* 0x00007500c5004a0c */ /* 0x000fe20003f66270 */
[----:B------:R-:W-:Y:S01]  /*2bf0*/  @!PT LDS RZ, [RZ] ;  /* 0x00000000fffff984 */ /* 0x000fe20000000800 */
[----:B------:R-:W-:Y:S01]  /*2c00*/  @!PT LDS RZ, [RZ] ;  /* 0x00000000fffff984 */ /* 0x000fe20000000800 */
[----:B------:R-:W-:Y:S01]  /*2c10*/  @!PT LDS RZ, [RZ] ;  /* 0x00000000fffff984 */ /* 0x000fe20000000800 */
[----:B------:R1:W-:Y:S01]  /*2c20*/  @P4 LDGSTS.E.BYPASS.LTC128B.128 [R202+0xc100], [R12.64], !P1 ;  /* 0x0c1000000cca4fae */ /* 0x0003e2000c901d48 */
[----:B------:R-:W-:Y:S02]  /*2c30*/  @P6 ISETP.GE.AND P1, PT, R212, c[0x0][0x1d4], PT ;  /* 0x00007500d4006a0c */ /* 0x000fe40003f26270 */
[----:B------:R-:W-:Y:S01]  /*2c40*/  @P6 LEA.HI.X R15, R8, c[0x0][0x1cc], R7, 0x1, P5 ;  /* 0x00007300080f6a11 */ /* 0x000fe200028f0c07 */
[----:B------:R1:W-:Y:S01]  /*2c50*/  @P4 LDGSTS.E.BYPASS.LTC128B.128 [R202+0xe100], [R12.64+0x80], !P0 ;  /* 0x0e1000800cca4fae */ /* 0x0003e2000c101d48 */
[----:B------:R-:W-:-:S02]  /*2c60*/  @P6 ISETP.GE.AND P0, PT, R198, c[0x0][0x1d4], PT ;  /* 0x00007500c6006a0c */ /* 0x000fc40003f06270 */
[----:B------:R-:W-:-:S04]  /*2c70*/  LEA R8, P5, R0, c[0x0][0x1f8], 0x1 ;  /* 0x00007e0000087a11 */ /* 0x000fc800078a08ff */
[----:B------:R-:W-:Y:S01]  /*2c80*/  LEA.HI.X R9, R0, c[0x0][0x1fc], R6, 0x1, P5 ;  /* 0x00007f0000097a11 */ /* 0x000fe200028f0c06 */
[----:B------:R1:W-:Y:S01]  /*2c90*/  @P4 LDGSTS.E.BYPASS.LTC128B.128 [R202+0x10100], [R12.64+0x100], !P3 ;  /* 0x101001000cca4fae */ /* 0x0003e2000d901d48 */
[C---:B------:R-:W-:Y:S01]  /*2ca0*/  @P6 ISETP.GE.AND P5, PT, R197.reuse, c[0x0][0x1d4], PT ;  /* 0x00007500c5006a0c */ /* 0x040fe20003fa6270 */
[----:B------:R-:W-:Y:S01]  /*2cb0*/  IMAD.MOV.U32 R0, RZ, RZ, 0x40 ;  /* 0x00000040ff007424 */ /* 0x000fe200078e00ff */
[----:B------:R-:W-:Y:S01]  /*2cc0*/  ISETP.GE.AND P4, PT, R212, c[0x0][0x1d4], PT ;  /* 0x00007500d4007a0c */ /* 0x000fe20003f86270 */
[----:B------:R1:W-:Y:S01]  /*2cd0*/  @P6 LDGSTS.E.BYPASS.LTC128B.128 [R202+0xd100], [R14.64], !P1 ;  /* 0x0d1000000eca6fae */ /* 0x0003e2000c901d48 */
[----:B------:R-:W-:Y:S02]  /*2ce0*/  ISETP.GE.AND P3, PT, R198, c[0x0][0x1d4], PT ;  /* 0x00007500c6007a0c */ /* 0x000fe40003f66270 */
[----:B------:R-:W-:Y:S01]  /*2cf0*/  ISETP.GE.AND P1, PT, R197, c[0x0][0x1d4], PT ;  /* 0x00007500c5007a0c */ /* 0x000fe20003f26270 */
[----:B------:R1:W-:Y:S01]  /*2d00*/  @P6 LDGSTS.E.BYPASS.LTC128B.128 [R202+0xf100], [R14.64+0x80], !P0 ;  /* 0x0f1000800eca6fae */ /* 0x0003e2000c101d48 */
[----:B------:R-:W-:-:S02]  /*2d10*/  ISETP.LT.OR P0, PT, R5, 0x1, P4 ;  /* 0x000000010500780c */ /* 0x000fc40002701670 */
[----:B------:R-:W-:-:S03]  /*2d20*/  ISETP.LT.OR P4, PT, R5, 0x21, P4 ;  /* 0x000000210500780c */ /* 0x000fc60002781670 */
[----:B------:R1:W-:Y:S01]  /*2d30*/  @P6 LDGSTS.E.BYPASS.LTC128B.128 [R202+0x11100], [R14.64+0x100], !P5 ;  /* 0x111001000eca6fae */ /* 0x0003e2000e901d48 */
[C---:B------:R-:W-:Y:S02]  /*2d40*/  ISETP.LT.OR P6, PT, R5.reuse, 0x1, P3 ;  /* 0x000000010500780c */ /* 0x040fe40001fc1670 */
[C---:B------:R-:W-:Y:S01]  /*2d50*/  ISETP.LT.OR P5, PT, R5.reuse, 0x1, P1 ;  /* 0x000000010500780c */ /* 0x040fe20000fa1670 */
[----:B------:R-:W0:Y:S01]  /*2d60*/  LDGDEPBAR ;  /* 0x00000000000079af */ /* 0x000e220000000000 */
[C---:B------:R-:W-:Y:S02]  /*2d70*/  ISETP.LT.OR P3, PT, R5.reuse, 0x21, P3 ;  /* 0x000000210500780c */ /* 0x040fe40001f61670 */
[----:B------:R-:W-:Y:S01]  /*2d80*/  ISETP.LT.OR P1, PT, R5, 0x21, P1 ;  /* 0x000000210500780c */ /* 0x000fe20000f21670 */
[----:B------:R1:W-:Y:S01]  /*2d90*/  LDGSTS.E.BYPASS.LTC128B.128 [R202+0x100], [R8.64], !P0 ;  /* 0x0010000008ca7fae */ /* 0x0003e2000c101d48 */
[----:B------:R-:W-:-:S04]  /*2da0*/  IADD3 R4, P0, R8, UR7, RZ ;  /* 0x0000000708047c10 */ /* 0x000fc8000ff1e0ff */
[----:B------:R-:W-:Y:S01]  /*2db0*/  IADD3.X R5, R9, UR5, RZ, P0, !PT ;  /* 0x0000000509057c10 */ /* 0x000fe200087fe4ff */
[----:B------:R1:W-:Y:S04]  /*2dc0*/  LDGSTS.E.BYPASS.LTC128B.128 [R202+0x2100], [R8.64+0x80], !P6 ;  /* 0x0210008008ca7fae */ /* 0x0003e8000f101d48 */
[----:B------:R1:W-:Y:S04]  /*2dd0*/  LDGSTS.E.BYPASS.LTC128B.128 [R202+0x4100], [R8.64+0x100], !P5 ;  /* 0x0410010008ca7fae */ /* 0x0003e8000e901d48 */
        /* <DEDUP_REMOVED lines=20> */
[----:B------:R-:W-:Y:S02]  /*2f20*/  ISETP.GE.AND P0, PT, R197, c[0x0][0x1d4], PT ;  /* 0x00007500c5007a0c */ /* 0x000fe40003f06270 */
[----:B------:R-:W-:Y:S01]  /*2f30*/  IADD3 R6, P5, R6, R8, RZ ;  /* 0x0000000806067210 */ /* 0x000fe20007fbe0ff */
[----:B------:R1:W-:Y:S03]  /*2f40*/  LDGSTS.E.BYPASS.LTC128B.128 [R202+0x12100], [R8.64], !P4 ;  /* 0x1210000008ca7fae */ /* 0x0003e6000e101d48 */
[----:B------:R-:W-:-:S03]  /*2f50*/  IADD3.X R7, R9, R7, R4, P5, !PT ;  /* 0x0000000709077210 */ /* 0x000fc60002ffe404 */
[----:B------:R1:W-:Y:S04]  /*2f60*/  LDGSTS.E.BYPASS.LTC128B.128 [R202+0x14100], [R8.64+0x80], !P3 ;  /* 0x1410008008ca7fae */ /* 0x0003e8000d901d48 */
[----:B------:R1:W-:Y:S04]  /*2f70*/  LDGSTS.E.BYPASS.LTC128B.128 [R202+0x16100], [R8.64+0x100], !P0 ;  /* 0x1610010008ca7fae */ /* 0x0003e8000c101d48 */
[----:B------:R1:W-:Y:S04]  /*2f80*/  LDGSTS.E.BYPASS.LTC128B.128 [R202+0x13100], [R6.64], !P4 ;  /* 0x1310000006ca7fae */ /* 0x0003e8000e101d48 */
[----:B------:R1:W-:Y:S04]  /*2f90*/  LDGSTS.E.BYPASS.LTC128B.128 [R202+0x15100], [R6.64+0x80], !P3 ;  /* 0x1510008006ca7fae */ /* 0x0003e8000d901d48 */
[----:B------:R1:W-:Y:S02]  /*2fa0*/  LDGSTS.E.BYPASS.LTC128B.128 [R202+0x17100], [R6.64+0x100], !P0 ;  /* 0x1710010006ca7fae */ /* 0x0003e4000c101d48 */
.L_x_2130:
[----:B------:R-:W-:Y:S05]  /*2fb0*/  BSYNC B0 ;  /* 0x0000000000007941 */ /* 0x000fea0003800000 */
.L_x_2129:
        /* <DEDUP_REMOVED lines=12> */
[----:B-1----:R2:W1:Y:S04]  /*3080*/  LDSM.16.M88.4 R4, [R182+0x1800] ;  /* 0x00180000b604783b */ /* 0x0024680000000200 */
[----:B------:R2:W1:Y:S04]  /*3090*/  LDSM.16.M88.4 R72, [R180] ;  /* 0x00000000b448783b */ /* 0x0004680000000200 */
[----:B------:R2:W1:Y:S04]  /*30a0*/  LDSM.16.M88.4 R52, [R85] ;  /* 0x000000005534783b */ /* 0x0004680000000200 */
[----:B------:R2:W1:Y:S04]  /*30b0*/  LDSM.16.M88.4 R20, [R85+0x800] ;  /* 0x000800005514783b */ /* 0x0004680000000200 */
[----:B------:R2:W1:Y:S04]  /*30c0*/  LDSM.16.M88.4 R16, [R85+0x1000] ;  /* 0x001000005510783b */ /* 0x0004680000000200 */
[----:B------:R2:W1:Y:S01]  /*30d0*/  LDSM.16.M88.4 R80, [R85+0x1800] ;  /* 0x001800005550783b */ /* 0x0004620000000200 */
[----:B------:R-:W-:Y:S05]  /*30e0*/  @!P1 BRA `(.L_x_2132) ;  /* 0x0000018000009947 */ /* 0x000fea0003800000 */
[----:B------:R-:W-:Y:S02]  /*30f0*/  IADD3 R2, R3, -0x2, RZ ;  /* 0xfffffffe03027810 */ /* 0x000fe40007ffe0ff */
[----:B------:R-:W-:-:S02]  /*3100*/  ISETP.GE.AND P3, PT, R212, c[0x0][0x1d4], PT ;  /* 0x00007500d4007a0c */ /* 0x000fc40003f66270 */
        /* <DEDUP_REMOVED lines=16> */
[----:B------:R-:W-:-:S03]  /*3210*/  IADD3.X R9, R13, UR5, RZ, P4, !PT ;  /* 0x000000050d097c10 */ /* 0x000fc6000a7fe4ff */
[----:B------:R2:W-:Y:S04]  /*3220*/  LDGSTS.E.BYPASS.LTC128B.128 [R202+0x8100], [R12.64+0x80], !P1 ;  /* 0x081000800cca7fae */ /* 0x0005e8000c901d48 */
[----:B------:R2:W-:Y:S04]  /*3230*/  LDGSTS.E.BYPASS.LTC128B.128 [R202+0xa100], [R12.64+0x100], !P0 ;  /* 0x0a1001000cca7fae */ /* 0x0005e8000c101d48 */
[----:B------:R2:W-:Y:S04]  /*3240*/  LDGSTS.E.BYPASS.LTC128B.128 [R202+0x7100], [R8.64], !P3 ;  /* 0x0710000008ca7fae */ /* 0x0005e8000d901d48 */
[----:B------:R2:W-:Y:S04]  /*3250*/  LDGSTS.E.BYPASS.LTC128B.128 [R202+0x9100], [R8.64+0x80], !P1 ;  /* 0x0910008008ca7fae */ /* 0x0005e8000c901d48 */
[----:B------:R2:W-:Y:S02]  /*3260*/  LDGSTS.E.BYPASS.LTC128B.128 [R202+0xb100], [R8.64+0x100], !P0 ;  /* 0x0b10010008ca7fae */ /* 0x0005e4000c101d48 */
.L_x_2132:
[----:B------:R-:W-:Y:S05]  /*3270*/  BSYNC B0 ;  /* 0x0000000000007941 */ /* 0x000fea0003800000 */
.L_x_2131:
[----:B------:R-:W-:Y:S01]  /*3280*/  LOP3.LUT P0, RZ, R208, 0x4, RZ, 0xc0, !PT ;  /* 0x00000004d0ff7812 */ /* 0x000fe2000780c0ff */
[C---:B---3--:R-:W-:Y:S01]  /*3290*/  HMMA.16816.F32.BF16 R32, R76.reuse, R28, RZ ;  /* 0x0000001c4c20723c */ /* 0x048fe200000418ff */
[----:B------:R-:W-:Y:S01]  /*32a0*/  LDSM.16.M88.4 R64, [R179] ;  /* 0x00000000b340783b */ /* 0x000fe20000000200 */
[----:B------:R-:W-:Y:S01]  /*32b0*/  IMAD.IADD R234, R204, 0x1, R189 ;  /* 0x00000001ccea7824 */ /* 0x000fe200078e02bd */
[----:B------:R-:W-:Y:S01]  /*32c0*/  SEL R134, R0, 0xffffffc0, !P0 ;  /* 0xffffffc000867807 */ /* 0x000fe20004000000 */
[C---:B------:R-:W-:Y:S01]  /*32d0*/  IMAD.IADD R165, R181.reuse, 0x1, R177 ;  /* 0x00000001b5a57824 */ /* 0x040fe200078e02b1 */
[----:B------:R-:W0:Y:S01]  /*32e0*/  LDGDEPBAR ;  /* 0x00000000000079af */ /* 0x000e220000000000 */
[----:B------:R-:W-:Y:S01]  /*32f0*/  IMAD.IADD R158, R181, 0x1, R176 ;  /* 0x00000001b59e7824 */ /* 0x000fe200078e02b0 */
[----:B------:R-:W-:Y:S01]  /*3300*/  IADD3 R0, R134, R182, R135 ;  /* 0x000000b686007210 */ /* 0x000fe20007ffe087 */
[C---:B------:R-:W-:Y:S01]  /*3310*/  HMMA.16816.F32.BF16 R28, R76.reuse, R30, RZ ;  /* 0x0000001e4c1c723c */ /* 0x040fe200000418ff */
[----:B------:R-:W-:Y:S01]  /*3320*/  IMAD.IADD R2, R182, 0x1, R134 ;  /* 0x00000001b6027824 */ /* 0x000fe200078e0286 */
[----:B------:R-:W-:Y:S02]  /*3330*/  BSSY B0, `(.L_x_2133) ;  /* 0x0000227000007945 */ /* 0x000fe40003800000 */
[----:B------:R-:W-:Y:S04]  /*3340*/  LDSM.16.M88.4 R56, [R0+0x800] ;  /* 0x000800000038783b */ /* 0x000fe80000000200 */
[C---:B----4-:R-:W-:Y:S01]  /*3350*/  HMMA.16816.F32.BF16 R48, R76.reuse, R44, RZ ;  /* 0x0000002c4c30723c */ /* 0x050fe200000418ff */
[----:B--2---:R-:W-:Y:S04]  /*3360*/  LDSM.16.M88.4 R8, [R2+0x800] ;  /* 0x000800000208783b */ /* 0x004fe80000000200 */
[----:B------:R-:W-:Y:S03]  /*3370*/  LDSM.16.M88.4 R12, [R2] ;  /* 0x00000000020c783b */ /* 0x000fe60000000200 */
[C---:B------:R-:W-:Y:S01]  /*3380*/  HMMA.16816.F32.BF16 R40, R76.reuse, R36, RZ ;  /* 0x000000244c28723c */ /* 0x040fe200000418ff */
[----:B------:R-:W-:Y:S04]  /*3390*/  LDSM.16.M88.4 R68, [R2+0x1800] ;  /* 0x001800000244783b */ /* 0x000fe80000000200 */
[----:B------:R-:W-:Y:S03]  /*33a0*/  LDSM.16.M88.4 R60, [R0] ;  /* 0x00000000003c783b */ /* 0x000fe60000000200 */
[C---:B------:R-:W-:Y:S08]  /*33b0*/  HMMA.16816.F32.BF16 R44, R76.reuse, R46, RZ ;  /* 0x0000002e4c2c723c */ /* 0x040ff000000418ff */
[C---:B------:R-:W-:Y:S08]  /*33c0*/  HMMA.16816.F32.BF16 R36, R76.reuse, R38, RZ ;  /* 0x000000264c24723c */ /* 0x040ff000000418ff */
[C---:B-1----:R-:W-:Y:S08]  /*33d0*/  HMMA.16816.F32.BF16 R24, R76.reuse, R4, RZ ;  /* 0x000000044c18723c */ /* 0x042ff000000418ff */
[----:B------:R-:W-:Y:S01]  /*33e0*/  HMMA.16816.F32.BF16 R76, R76, R6, RZ ;  /* 0x000000064c4c723c */ /* 0x000fe200000418ff */
[----:B------:R-:W1:Y:S07]  /*33f0*/  LDSM.16.M88.4 R4, [R2+0x1000] ;  /* 0x001000000204783b */ /* 0x000e6e0000000200 */
[C---:B------:R-:W-:Y:S08]  /*3400*/  HMMA.16816.F32.BF16 R32, R72.reuse, R16, R32 ;  /* 0x000000104820723c */ /* 0x040ff00000041820 */
[C---:B------:R-:W-:Y:S01]  /*3410*/  HMMA.16816.F32.BF16 R28, R72.reuse, R18, R28 ;  /* 0x00000012481c723c */ /* 0x040fe2000004181c */
[----:B------:R-:W-:Y:S07]  /*3420*/  LDSM.16.M88.4 R16, [R178] ;  /* 0x00000000b210783b */ /* 0x000fee0000000200 */
[C---:B------:R-:W-:Y:S08]  /*3430*/  HMMA.16816.F32.BF16 R48, R72.reuse, R52, R48 ;  /* 0x000000344830723c */ /* 0x040ff00000041830 */
[C---:B------:R-:W-:Y:S01]  /*3440*/  HMMA.16816.F32.BF16 R44, R72.reuse, R54, R44 ;  /* 0x00000036482c723c */ /* 0x040fe2000004182c */
[----:B------:R-:W2:Y:S07]  /*3450*/  LDSM.16.M88.4 R52, [R0+0x1000] ;  /* 0x001000000034783b */ /* 0x000eae0000000200 */
[C---:B------:R-:W-:Y:S08]  /*3460*/  HMMA.16816.F32.BF16 R40, R72.reuse, R20, R40 ;  /* 0x000000144828723c */ /* 0x040ff00000041828 */
[C---:B------:R-:W-:Y:S01]  /*3470*/  HMMA.16816.F32.BF16 R36, R72.reuse, R22, R36 ;  /* 0x000000164824723c */ /* 0x040fe20000041824 */
[----:B------:R-:W3:Y:S07]  /*3480*/  LDSM.16.M88.4 R20, [R0+0x1800] ;  /* 0x001800000014783b */ /* 0x000eee0000000200 */
        /* <DEDUP_REMOVED lines=15> */
[----:B------:R-:W-:Y:S04]  /*3580*/  LDSM.16.M88.4 R68, [R180+0x4000] ;  /* 0x00400000b444783b */ /* 0x000fe80000000200 */
        /* <DEDUP_REMOVED lines=12> */
[----:B------:R-:W-:Y:S04]  /*3650*/  LDSM.16.M88.4 R20, [R179+0x4000] ;  /* 0x00400000b314783b */ /* 0x000fe80000000200 */
[----:B------:R-:W-:Y:S03]  /*3660*/  LDSM.16.M88.4 R16, [R2+0x2000] ;  /* 0x002000000210783b */ /* 0x000fe60000000200 */
[C---:B-1----:R-:W-:Y:S08]  /*3670*/  HMMA.16816.F32.BF16 R32, R76.reuse, R4, R32 ;  /* 0x000000044c20723c */ /* 0x042ff00000041820 */
[C---:B------:R-:W-:Y:S01]  /*3680*/  HMMA.16816.F32.BF16 R28, R76.reuse, R6, R28 ;  /* 0x000000064c1c723c */ /* 0x040fe2000004181c */
[----:B------:R-:W-:Y:S07]  /*3690*/  LDSM.16.M88.4 R4, [R2+0x3800] ;  /* 0x003800000204783b */ /* 0x000fee0000000200 */
[C---:B----4-:R-:W-:Y:S08]  /*36a0*/  HMMA.16816.F32.BF16 R40, R76.reuse, R8, R40 ;  /* 0x000000084c28723c */ /* 0x050ff00000041828 */
[C---:B------:R-:W-:Y:S01]  /*36b0*/  HMMA.16816.F32.BF16 R36, R76.reuse, R10, R36 ;  /* 0x0000000a4c24723c */ /* 0x040fe20000041824 */
[----:B------:R-:W1:Y:S07]  /*36c0*/  LDSM.16.M88.4 R8, [R2+0x3000] ;  /* 0x003000000208783b */ /* 0x000e6e0000000200 */
[C---:B-----5:R-:W-:Y:S08]  /*36d0*/  HMMA.16816.F32.BF16 R48, R76.reuse, R12, R48 ;  /* 0x0000000c4c30723c */ /* 0x060ff00000041830 */
[C---:B------:R-:W-:Y:S01]  /*36e0*/  HMMA.16816.F32.BF16 R44, R76.reuse, R14, R44 ;  /* 0x0000000e4c2c723c */ /* 0x040fe2000004182c */
[----:B------:R-:W3:Y:S07]  /*36f0*/  LDSM.16.M88.4 R12, [R2+0x2800] ;  /* 0x00280000020c783b */ /* 0x000eee0000000200 */
[C---:B------:R-:W-:Y:S08]  /*3700*/  HMMA.16816.F32.BF16 R24, R76.reuse, R80, R24 ;  /* 0x000000504c18723c */ /* 0x040ff00000041818 */
[----:B------:R-:W-:Y:S08]  /*3710*/  HMMA.16816.F32.BF16 R72, R76, R82, R72 ;  /* 0x000000524c48723c */ /* 0x000ff00000041848 */
[C---:B--2---:R-:W-:Y:S08]  /*3720*/  HMMA.16816.F32.BF16 R32, R68.reuse, R56, R32 ;  /* 0x000000384420723c */ /* 0x044ff00000041820 */
[C---:B------:R-:W-:Y:S01]  /*3730*/  HMMA.16816.F32.BF16 R28, R68.reuse, R58, R28 ;  /* 0x0000003a441c723c */ /* 0x040fe2000004181c */
[----:B------:R-:W-:Y:S07]  /*3740*/  LDSM.16.M88.4 R56, [R0+0x2000] ;  /* 0x002000000038783b */ /* 0x000fee0000000200 */
[C---:B------:R-:W-:Y:S08]  /*3750*/  HMMA.16816.F32.BF16 R48, R68.reuse, R64, R48 ;  /* 0x000000404430723c */ /* 0x040ff00000041830 */
[C---:B------:R-:W-:Y:S08]  /*3760*/  HMMA.16816.F32.BF16 R44, R68.reuse, R66, R44 ;  /* 0x00000042442c723c */ /* 0x040ff0000004182c */
[C---:B------:R-:W-:Y:S08]  /*3770*/  HMMA.16816.F32.BF16 R40, R68.reuse, R60, R40 ;  /* 0x0000003c4428723c */ /* 0x040ff00000041828 */
[C---:B------:R-:W-:Y:S01]  /*3780*/  HMMA.16816.F32.BF16 R36, R68.reuse, R62, R36 ;  /* 0x0000003e4424723c */ /* 0x040fe20000041824 */
[----:B------:R-:W2:Y:S07]  /*3790*/  LDSM.16.M88.4 R60, [R178+0x4000] ;  /* 0x00400000b23c783b */ /* 0x000eae0000000200 */
[C---:B------:R-:W-:Y:S01]  /*37a0*/  HMMA.16816.F32.BF16 R64, R68.reuse, R52, R24 ;  /* 0x000000344440723c */ /* 0x040fe20000041818 */
[----:B------:R-:W-:Y:S07]  /*37b0*/  LDSM.16.M88.4 R24, [R0+0x2800] ;  /* 0x002800000018783b */ /* 0x000fee0000000200 */
        /* <DEDUP_REMOVED lines=11> */
[----:B------:R-:W3:Y:S07]  /*3870*/  LDSM.16.M88.4 R12, [R0+0x3800] ;  /* 0x00380000000c783b */ /* 0x000eee0000000200 */
[C---:B------:R-:W-:Y:S08]  /*3880*/  HMMA.16816.F32.BF16 R64, R20.reuse, R4, R64 ;  /* 0x000000041440723c */ /* 0x040ff00000041840 */
[----:B------:R-:W-:Y:S01]  /*3890*/  HMMA.16816.F32.BF16 R72, R20, R6, R72 ;  /* 0x000000061448723c */ /* 0x000fe20000041848 */
[----:B------:R-:W4:Y:S04]  /*38a0*/  LDSM.16.M88.4 R4, [R182+0x4000] ;  /* 0x00400000b604783b */ /* 0x000f280000000200 */
[----:B------:R-:W5:Y:S03]  /*38b0*/  LDSM.16.M88.4 R20, [R182+0x4800] ;  /* 0x00480000b614783b */ /* 0x000f660000000200 */
[C---:B--2---:R-:W-:Y:S08]  /*38c0*/  HMMA.16816.F32.BF16 R48, R60.reuse, R56, R48 ;  /* 0x000000383c30723c */ /* 0x044ff00000041830 */
[C---:B------:R-:W-:Y:S01]  /*38d0*/  HMMA.16816.F32.BF16 R44, R60.reuse, R58, R44 ;  /* 0x0000003a3c2c723c */ /* 0x040fe2000004182c */
[----:B------:R-:W-:Y:S07]  /*38e0*/  LDSM.16.M88.4 R56, [R2+0x4000] ;  /* 0x004000000238783b */ /* 0x000fee0000000200 */
[C---:B-1----:R-:W-:Y:S08]  /*38f0*/  HMMA.16816.F32.BF16 R32, R60.reuse, R8, R32 ;  /* 0x000000083c20723c */ /* 0x042ff00000041820 */
[C---:B------:R-:W-:Y:S01]  /*3900*/  HMMA.16816.F32.BF16 R28, R60.reuse, R10, R28 ;  /* 0x0000000a3c1c723c */ /* 0x040fe2000004181c */
[----:B------:R-:W1:Y:S07]  /*3910*/  LDSM.16.M88.4 R8, [R182+0x5800] ;  /* 0x00580000b608783b */ /* 0x000e6e0000000200 */
[C---:B------:R-:W-:Y:S08]  /*3920*/  HMMA.16816.F32.BF16 R40, R60.reuse, R24, R40 ;  /* 0x000000183c28723c */ /* 0x040ff00000041828 */
[C---:B------:R-:W-:Y:S01]  /*3930*/  HMMA.16816.F32.BF16 R36, R60.reuse, R26, R36 ;  /* 0x0000001a3c24723c */ /* 0x040fe20000041824 */
[----:B------:R-:W2:Y:S07]  /*3940*/  LDSM.16.M88.4 R24, [R182+0x5000] ;  /* 0x00500000b618783b */ /* 0x000eae0000000200 */
[C---:B---3--:R-:W-:Y:S08]  /*3950*/  HMMA.16816.F32.BF16 R64, R60.reuse, R12, R64 ;  /* 0x0000000c3c40723c */ /* 0x048ff00000041840 */
[----:B------:R-:W-:Y:S01]  /*3960*/  HMMA.16816.F32.BF16 R72, R60, R14, R72 ;  /* 0x0000000e3c48723c */ /* 0x000fe20000041848 */
[----:B------:R-:W3:Y:S04]  /*3970*/  LDSM.16.M88.4 R12, [R85+0x4000] ;  /* 0x00400000550c783b */ /* 0x000ee80000000200 */
[----:B------:R-:W-:Y:S03]  /*3980*/  LDSM.16.M88.4 R60, [R179+0x8000] ;  /* 0x00800000b33c783b */ /* 0x000fe60000000200 */
[C---:B----4-:R-:W-:Y:S08]  /*3990*/  HMMA.16816.F32.BF16 R48, R16.reuse, R4, R48 ;  /* 0x000000041030723c */ /* 0x050ff00000041830 */
        /* <DEDUP_REMOVED lines=8> */
[C---:B--2---:R-:W-:Y:S08]  /*3a20*/  HMMA.16816.F32.BF16 R32, R16.reuse, R24, R32 ;  /* 0x000000181020723c */ /* 0x044ff00000041820 */
[----:B------:R-:W-:Y:S01]  /*3a30*/  HMMA.16816.F32.BF16 R28, R16, R26, R28 ;  /* 0x0000001a101c723c */ /* 0x000fe2000004181c */
[----:B------:R-:W-:Y:S04]  /*3a40*/  LDSM.16.M88.4 R24, [R85+0x5800] ;  /* 0x005800005518783b */ /* 0x000fe80000000200 */
[----:B------:R-:W-:Y:S03]  /*3a50*/  LDSM.16.M88.4 R16, [R0+0x4000] ;  /* 0x004000000010783b */ /* 0x000fe60000000200 */
[C---:B---3--:R-:W-:Y:S08]  /*3a60*/  HMMA.16816.F32.BF16 R48, R52.reuse, R12, R48 ;  /* 0x0000000c3430723c */ /* 0x048ff00000041830 */
[C---:B------:R-:W-:Y:S01]  /*3a70*/  HMMA.16816.F32.BF16 R44, R52.reuse, R14, R44 ;  /* 0x0000000e342c723c */ /* 0x040fe2000004182c */
[----:B------:R2:W3:Y:S07]  /*3a80*/  LDSM.16.M88.4 R12, [R2+0x5000] ;  /* 0x00500000020c783b */ /* 0x0004ee0000000200 */
[C---:B----4-:R-:W-:Y:S08]  /*3a90*/  HMMA.16816.F32.BF16 R40, R52.reuse, R4, R40 ;  /* 0x000000043428723c */ /* 0x050ff00000041828 */
[C---:B------:R-:W-:Y:S01]  /*3aa0*/  HMMA.16816.F32.BF16 R36, R52.reuse, R6, R36 ;  /* 0x000000063424723c */ /* 0x040fe20000041824 */
[----:B------:R-:W4:Y:S07]  /*3ab0*/  LDSM.16.M88.4 R4, [R178+0x8000] ;  /* 0x00800000b204783b */ /* 0x000f2e0000000200 */
[----:B-----5:R-:W-:Y:S01]  /*3ac0*/  HMMA.16816.F32.BF16 R32, R52, R20, R32 ;  /* 0x000000143420723c */ /* 0x020fe20000041820 */
[----:B--2---:R-:W-:-:S07]  /*3ad0*/  IMAD.MOV.U32 R2, RZ, RZ, R234 ;  /* 0x000000ffff027224 */ /* 0x004fce00078e00ea */
[----:B------:R-:W-:Y:S01]  /*3ae0*/  HMMA.16816.F32.BF16 R28, R52, R22, R28 ;  /* 0x00000016341c723c */ /* 0x000fe2000004181c */
[----:B------:R-:W-:Y:S07]  /*3af0*/  LDSM.16.M88.4 R20, [R0+0x4800] ;  /* 0x004800000014783b */ /* 0x000fee0000000200 */
[C---:B-1----:R-:W-:Y:S08]  /*3b00*/  HMMA.16816.F32.BF16 R40, R60.reuse, R8, R40 ;  /* 0x000000083c28723c */ /* 0x042ff00000041828 */
[C---:B------:R-:W-:Y:S01]  /*3b10*/  HMMA.16816.F32.BF16 R36, R60.reuse, R10, R36 ;  /* 0x0000000a3c24723c */ /* 0x040fe20000041824 */
[----:B------:R-:W1:Y:S07]  /*3b20*/  LDSM.16.M88.4 R8, [R0+0x5000] ;  /* 0x005000000008783b */ /* 0x000e6e0000000200 */
[C---:B------:R-:W-:Y:S08]  /*3b30*/  HMMA.16816.F32.BF16 R48, R60.reuse, R56, R48 ;  /* 0x000000383c30723c */ /* 0x040ff00000041830 */
[C---:B---3--:R-:W-:Y:S08]  /*3b40*/  HMMA.16816.F32.BF16 R32, R60.reuse, R12, R32 ;  /* 0x0000000c3c20723c */ /* 0x048ff00000041820 */
[----:B------:R-:W-:Y:S01]  /*3b50*/  HMMA.16816.F32.BF16 R28, R60, R14, R28 ;  /* 0x0000000e3c1c723c */ /* 0x000fe2000004181c */
[----:B------:R2:W-:Y:S01]  /*3b60*/  LDSM.16.M88.4 R12, [R0+0x5800] ;  /* 0x00580000000c783b */ /* 0x0005e20000000200 */
[----:B------:R-:W-:-:S04]  /*3b70*/  DEPBAR.LE SB0, 0x2 ;  /* 0x000080800000791a */ /* 0x000fc80000000000 */
[----:B------:R-:W-:Y:S02]  /*3b80*/  BAR.SYNC.DEFER_BLOCKING 0x0 ;  /* 0x0000000000007b1d */ /* 0x000fe40000010000 */
[----:B------:R-:W-:Y:S08]  /*3b90*/  HMMA.16816.F32.BF16 R44, R60, R58, R44 ;  /* 0x0000003a3c2c723c */ /* 0x000ff0000004182c */
[----:B------:R-:W-:Y:S01]  /*3ba0*/  HMMA.16816.F32.BF16 R64, R52, R24, R64 ;  /* 0x000000183440723c */ /* 0x000fe20000041840 */
[----:B--2---:R-:W-:-:S07]  /*3bb0*/  @P2 IMAD.HI.U32 R0, R234, c[0x0][0x2c8], RZ ;  /* 0x0000b200ea002a27 */ /* 0x004fce00078e00ff */
[----:B------:R-:W-:Y:S01]  /*3bc0*/  HMMA.16816.F32.BF16 R72, R52, R26, R72 ;  /* 0x0000001a3448723c */ /* 0x000fe20000041848 */
[----:B------:R-:W-:Y:S01]  /*3bd0*/  @P2 SHF.R.U32.HI R2, RZ, c[0x0][0x2cc], R0 ;  /* 0x0000b300ff022a19 */ /* 0x000fe20000011600 */
[----:B------:R-:W-:Y:S06]  /*3be0*/  LDSM.16.MT88.4 R56, [R176+0x2000] ;  /* 0x00200000b038783b */ /* 0x000fec0000004200 */
[C---:B----4-:R-:W-:Y:S01]  /*3bf0*/  HMMA.16816.F32.BF16 R48, R4.reuse, R16, R48 ;  /* 0x000000100430723c */ /* 0x050fe20000041830 */
[----:B------:R-:W2:Y:S04]  /*3c00*/  SHFL.IDX PT, R0, R2, RZ, 0x1c1f ;  /* 0x001c1fff02007589 */ /* 0x000ea800000e0000 */
[----:B------:R-:W3:Y:S02]  /*3c10*/  SHFL.IDX PT, R2, R2, 0x1, 0x1c1f ;  /* 0x003c1f0002027f89 */ /* 0x000ee400000e0000 */
[----:B------:R-:W-:Y:S01]  /*3c20*/  IMAD.MOV.U32 R16, RZ, RZ, -0x40 ;  /* 0xffffffc0ff107424 */ /* 0x000fe200078e00ff */
[----:B-1----:R-:W-:Y:S01]  /*3c30*/  HMMA.16816.F32.BF16 R32, R4, R8, R32 ;  /* 0x000000080420723c */ /* 0x002fe20000041820 */
[----:B------:R-:W-:Y:S02]  /*3c40*/  LDSM.16.MT88.4 R124, [R177] ;  /* 0x00000000b17c783b */ /* 0x000fe40000004200 */
[----:B------:R-:W-:-:S02]  /*3c50*/  IMAD R16, R84, R16, 0x1 ;  /* 0x0000000154107424 */ /* 0x000fc400078e0210 */
[--C-:B------:R-:W-:Y:S01]  /*3c60*/  IMAD R84, R84, -0x40, R185.reuse ;  /* 0xffffffc054547824 */ /* 0x100fe200078e02b9 */
[----:B------:R-:W-:Y:S02]  /*3c70*/  LDSM.16.MT88.4 R104, [R165] ;  /* 0x00000000a568783b */ /* 0x000fe40000004200 */
[----:B------:R-:W-:Y:S01]  /*3c80*/  IADD3 R8, -R203, R16, R185 ;  /* 0x00000010cb087210 */ /* 0x000fe20007ffe1b9 */
[----:B------:R-:W-:Y:S01]  /*3c90*/  HMMA.16816.F32.BF16 R44, R4, R18, R44 ;  /* 0x00000012042c723c */ /* 0x000fe2000004182c */
[----:B------:R-:W-:Y:S01]  /*3ca0*/  IMAD.IADD R84, R84, 0x1, -R203 ;  /* 0x0000000154547824 */ /* 0x000fe200078e0acb */
[----:B------:R-:W-:Y:S02]  /*3cb0*/  LDSM.16.MT88.4 R112, [R176] ;  /* 0x00000000b070783b */ /* 0x000fe40000004200 */
[----:B------:R-:W-:Y:S02]  /*3cc0*/  IMAD.IADD R8, R8, 0x1, -R184 ;  /* 0x0000000108087824 */ /* 0x000fe400078e0ab8 */
[----:B------:R-:W-:Y:S02]  /*3cd0*/  LDSM.16.MT88.4 R120, [R219] ;  /* 0x00000000db78783b */ /* 0x000fe40000004200 */
[----:B------:R-:W-:Y:S01]  /*3ce0*/  HMMA.16816.F32.BF16 R64, R60, R68, R64 ;  /* 0x000000443c40723c */ /* 0x000fe20000041840 */
[C---:B--2---:R-:W-:Y:S01]  /*3cf0*/  IMAD.IADD R0, R8.reuse, 0x1, R0 ;  /* 0x0000000108007824 */ /* 0x044fe200078e0200 */
[----:B------:R-:W-:Y:S01]  /*3d00*/  LDSM.16.MT88.4 R80, [R165+0x4000] ;  /* 0x00400000a550783b */ /* 0x000fe20000004200 */
[----:B---3--:R-:W-:-:S03]  /*3d10*/  IMAD.IADD R8, R8, 0x1, R2 ;  /* 0x0000000108087824 */ /* 0x008fc600078e0202 */
[C---:B------:R-:W-:Y:S01]  /*3d20*/  IMNMX R2, R84.reuse, R0, PT ;  /* 0x0000000054027217 */ /* 0x040fe20003800200 */
[----:B------:R-:W-:Y:S01]  /*3d30*/  LDSM.16.MT88.4 R88, [R176+0x4000] ;  /* 0x00400000b058783b */ /* 0x000fe20000004200 */
[----:B------:R-:W-:Y:S01]  /*3d40*/  HMMA.16816.F32.BF16 R72, R60, R70, R72 ;  /* 0x000000463c48723c */ /* 0x000fe20000041848 */
[----:B------:R-:W-:Y:S02]  /*3d50*/  IMNMX R0, R84, R8, PT ;  /* 0x0000000854007217 */ /* 0x000fe40003800200 */
[C---:B------:R-:W-:Y:S01]  /*3d60*/  ISETP.GT.AND P4, PT, R2.reuse, RZ, PT ;  /* 0x000000ff0200720c */ /* 0x040fe20003f84270 */
[----:B------:R-:W-:Y:S01]  /*3d70*/  LDSM.16.MT88.4 R16, [R176+0x2800] ;  /* 0x00280000b010783b */ /* 0x000fe20000004200 */
[----:B------:R-:W-:Y:S02]  /*3d80*/  ISETP.GT.AND P3, PT, R2, 0x1, PT ;  /* 0x000000010200780c */ /* 0x000fe40003f64270 */
[----:B------:R-:W-:Y:S01]  /*3d90*/  FSEL R48, R48, -INF , P4 ;  /* 0xff80000030307808 */ /* 0x000fe20002000000 */
[----:B------:R-:W-:Y:S01]  /*3da0*/  HMMA.16816.F32.BF16 R40, R4, R20, R40 ;  /* 0x000000140428723c */ /* 0x000fe20000041828 */
[----:B------:R-:W-:Y:S01]  /*3db0*/  ISETP.GT.AND P1, PT, R0, RZ, PT ;  /* 0x000000ff0000720c */ /* 0x000fe20003f24270 */
[----:B------:R-:W-:Y:S01]  /*3dc0*/  LDSM.16.MT88.4 R136, [R165+0x800] ;  /* 0x00080000a588783b */ /* 0x000fe20000004200 */
[----:B------:R-:W-:-:S02]  /*3dd0*/  FSEL R49, R49, -INF , P3 ;  /* 0xff80000031317808 */ /* 0x000fc40001800000 */
[----:B------:R-:W-:Y:S01]  /*3de0*/  ISETP.GT.AND P4, PT, R2, 0x8, PT ;  /* 0x000000080200780c */ /* 0x000fe20003f84270 */
[----:B------:R-:W-:Y:S01]  /*3df0*/  LDSM.16.MT88.4 R24, [R165+0x2800] ;  /* 0x00280000a518783b */ /* 0x000fe20000004200 */
[----:B------:R-:W-:Y:S01]  /*3e00*/  ISETP.GT.AND P0, PT, R0, 0x1, PT ;  /* 0x000000010000780c */ /* 0x000fe20003f04270 */
[C---:B------:R-:W-:Y:S01]  /*3e10*/  HMMA.16816.F32.BF16 R36, R4.reuse, R22, R36 ;  /* 0x000000160424723c */ /* 0x040fe20000041824 */
[----:B------:R-:W-:Y:S01]  /*3e20*/  FSEL R50, R50, -INF , P1 ;  /* 0xff80000032327808 */ /* 0x000fe20000800000 */
[----:B------:R-:W-:Y:S01]  /*3e30*/  LDSM.16.MT88.4 R20, [R177+0x800] ;  /* 0x00080000b114783b */ /* 0x000fe20000004200 */
[----:B------:R-:W-:Y:S02]  /*3e40*/  ISETP.GT.AND P3, PT, R2, 0x9, PT ;  /* 0x000000090200780c */ /* 0x000fe40003f64270 */
[----:B------:R-:W-:Y:S02]  /*3e50*/  FSEL R44, R44, -INF , P4 ;  /* 0xff8000002c2c7808 */ /* 0x000fe40002000000 */
[----:B------:R-:W-:Y:S01]  /*3e60*/  FMNMX.FTZ R8, R48, R49, !PT ;  /* 0x0000003130087209 */ /* 0x000fe20007810000 */
[----:B------:R-:W-:Y:S01]  /*3e70*/  HMMA.16816.F32.BF16 R28, R4, R10, R28 ;  /* 0x0000000a041c723c */ /* 0x000fe2000004181c */
[----:B------:R-:W-:-:S02]  /*3e80*/  FSEL R51, R51, -INF , P0 ;  /* 0xff80000033337808 */ /* 0x000fc40000000000 */
[----:B------:R-:W-:Y:S02]  /*3e90*/  ISETP.GT.AND P1, PT, R0, 0x8, PT ;  /* 0x000000080000780c */ /* 0x000fe40003f24270 */
[----:B------:R-:W-:Y:S02]  /*3ea0*/  FSEL R45, R45, -INF , P3 ;  /* 0xff8000002d2d7808 */ /* 0x000fe40001800000 */
[----:B------:R-:W-:Y:S01]  /*3eb0*/  ISETP.GT.AND P4, PT, R2, 0x10, PT ;  /* 0x000000100200780c */ /* 0x000fe20003f84270 */
[----:B------:R-:W-:Y:S01]  /*3ec0*/  HMMA.16816.F32.BF16 R64, R4, R12, R64 ;  /* 0x0000000c0440723c */ /* 0x000fe20000041840 */
[----:B------:R-:W-:Y:S02]  /*3ed0*/  FMNMX.FTZ R8, R44, R8, !PT ;  /* 0x000000082c087209 */ /* 0x000fe40007810000 */
[----:B------:R-:W-:Y:S02]  /*3ee0*/  ISETP.GT.AND P0, PT, R0, 0x9, PT ;  /* 0x000000090000780c */ /* 0x000fe40003f04270 */
[----:B------:R-:W-:-:S02]  /*3ef0*/  FSEL R46, R46, -INF , P1 ;  /* 0xff8000002e2e7808 */ /* 0x000fc40000800000 */
[----:B------:R-:W-:Y:S01]  /*3f00*/  FMNMX.FTZ R13, R50, R51, !PT ;  /* 0x00000033320d7209 */ /* 0x000fe20007810000 */
[----:B------:R-:W-:Y:S01]  /*3f10*/  HMMA.16816.F32.BF16 R72, R4, R14, R72 ;  /* 0x0000000e0448723c */ /* 0x000fe20000041848 */
[----:B------:R-:W-:Y:S02]  /*3f20*/  ISETP.GT.AND P3, PT, R2, 0x11, PT ;  /* 0x000000110200780c */ /* 0x000fe40003f64270 */
[----:B------:R-:W-:Y:S02]  /*3f30*/  ISETP.GT.AND P1, PT, R0, 0x10, PT ;  /* 0x000000100000780c */ /* 0x000fe40003f24270 */
[----:B------:R-:W-:Y:S02]  /*3f40*/  FMNMX.FTZ R8, R45, R8, !PT ;  /* 0x000000082d087209 */ /* 0x000fe40007810000 */
[----:B------:R-:W-:Y:S02]  /*3f50*/  FSEL R7, R40, -INF , P4 ;  /* 0xff80000028077808 */ /* 0x000fe40002000000 */
[----:B------:R-:W-:-:S02]  /*3f60*/  FSEL R47, R47, -INF , P0 ;  /* 0xff8000002f2f7808 */ /* 0x000fc40000000000 */
[----:B------:R-:W-:Y:S02]  /*3f70*/  FMNMX.FTZ R13, R46, R13, !PT ;  /* 0x0000000d2e0d7209 */ /* 0x000fe40007810000 */
[----:B------:R-:W-:Y:S02]  /*3f80*/  ISETP.GT.AND P0, PT, R0, 0x11, PT ;  /* 0x000000110000780c */ /* 0x000fe40003f04270 */
[----:B------:R-:W-:Y:S02]  /*3f90*/  FSEL R6, R41, -INF , P3 ;  /* 0xff80000029067808 */ /* 0x000fe40001800000 */
[----:B------:R-:W-:Y:S02]  /*3fa0*/  FSEL R11, R42, -INF , P1 ;  /* 0xff8000002a0b7808 */ /* 0x000fe40000800000 */
[C---:B------:R-:W-:Y:S02]  /*3fb0*/  ISETP.GT.AND P1, PT, R2.reuse, 0x18, PT ;  /* 0x000000180200780c */ /* 0x040fe40003f24270 */
[----:B------:R-:W-:-:S02]  /*3fc0*/  ISETP.GT.AND P3, PT, R2, 0x21, PT ;  /* 0x000000210200780c */ /* 0x000fc40003f64270 */
[----:B------:R-:W-:Y:S02]  /*3fd0*/  FMNMX.FTZ R8, R7, R8, !PT ;  /* 0x0000000807087209 */ /* 0x000fe40007810000 */
[----:B------:R-:W-:Y:S02]  /*3fe0*/  FMNMX.FTZ R13, R47, R13, !PT ;  /* 0x0000000d2f0d7209 */ /* 0x000fe40007810000 */
[----:B------:R-:W-:Y:S02]  /*3ff0*/  FSEL R10, R43, -INF , P0 ;  /* 0xff8000002b0a7808 */ /* 0x000fe40000000000 */
[C---:B------:R-:W-:Y:S01]  /*4000*/  ISETP.GT.AND P5, PT, R2.reuse, 0x19, PT ;  /* 0x000000190200780c */ /* 0x040fe20003fa4270 */
[----:B------:R-:W-:Y:S01]  /*4010*/  LDSM.16.MT88.4 R40, [R177+0x2000] ;  /* 0x00200000b128783b */ /* 0x000fe20000004200 */
[----:B------:R-:W-:Y:S02]  /*4020*/  ISETP.GT.AND P0, PT, R2, 0x28, PT ;  /* 0x000000280200780c */ /* 0x000fe40003f04270 */
[----:B------:R-:W-:-:S02]  /*4030*/  FSEL R5, R36, -INF , P1 ;  /* 0xff80000024057808 */ /* 0x000fc40000800000 */
[----:B------:R-:W-:Y:S02]  /*4040*/  FSEL R161, R33, -INF , P3 ;  /* 0xff80000021a17808 */ /* 0x000fe40001800000 */
[----:B------:R-:W-:Y:S02]  /*4050*/  FMNMX.FTZ R12, R6, R8, !PT ;  /* 0x00000008060c7209 */ /* 0x000fe40007810000 */
[----:B------:R-:W-:Y:S02]  /*4060*/  ISETP.GT.AND P3, PT, R0, 0x18, PT ;  /* 0x000000180000780c */ /* 0x000fe40003f64270 */
[----:B------:R-:W-:Y:S02]  /*4070*/  FMNMX.FTZ R13, R11, R13, !PT ;  /* 0x0000000d0b0d7209 */ /* 0x000fe40007810000 */
[C---:B------:R-:W-:Y:S02]  /*4080*/  ISETP.GT.AND P4, PT, R2.reuse, 0x20, PT ;  /* 0x000000200200780c */ /* 0x040fe40003f84270 */
[----:B------:R-:W-:-:S02]  /*4090*/  ISETP.GT.AND P1, PT, R2, 0x29, PT ;  /* 0x000000290200780c */ /* 0x000fc40003f24270 */
[----:B------:R-:W-:Y:S02]  /*40a0*/  FSEL R4, R37, -INF , P5 ;  /* 0xff80000025047808 */ /* 0x000fe40002800000 */
        /* <DEDUP_REMOVED lines=8> */
[----:B------:R-:W-:Y:S02]  /*4130*/  FSEL R8, R39, -INF , P0 ;  /* 0xff80000027087808 */ /* 0x000fe40000000000 */
[----:B------:R-:W-:Y:S02]  /*4140*/  ISETP.GT.AND P1, PT, R0, 0x20, PT ;  /* 0x000000200000780c */ /* 0x000fe40003f24270 */
[----:B------:R-:W-:-:S02]  /*4150*/  FMNMX.FTZ R13, R9, R13, !PT ;  /* 0x0000000d090d7209 */ /* 0x000fc40007810000 */
[C---:B------:R-:W-:Y:S02]  /*4160*/  ISETP.GT.AND P6, PT, R2.reuse, 0x30, PT ;  /* 0x000000300200780c */ /* 0x040fe40003fc4270 */
[C---:B------:R-:W-:Y:S02]  /*4170*/  ISETP.GT.AND P5, PT, R2.reuse, 0x31, PT ;  /* 0x000000310200780c */ /* 0x040fe40003fa4270 */
[C---:B------:R-:W-:Y:S02]  /*4180*/  ISETP.GT.AND P4, PT, R2.reuse, 0x38, PT ;  /* 0x000000380200780c */ /* 0x040fe40003f84270 */
[----:B------:R-:W-:Y:S02]  /*4190*/  ISETP.GT.AND P3, PT, R2, 0x39, PT ;  /* 0x000000390200780c */ /* 0x000fe40003f64270 */
[----:B------:R-:W-:Y:S02]  /*41a0*/  FMNMX.FTZ R2, R159, R12, !PT ;  /* 0x0000000c9f027209 */ /* 0x000fe40007810000 */
[----:B------:R-:W-:-:S02]  /*41b0*/  ISETP.GT.AND P0, PT, R0, 0x21, PT ;  /* 0x000000210000780c */ /* 0x000fc40003f04270 */
[----:B------:R-:W-:Y:S02]  /*41c0*/  FSEL R166, R34, -INF , P1 ;  /* 0xff80000022a67808 */ /* 0x000fe40000800000 */
[----:B------:R-:W-:Y:S02]  /*41d0*/  FMNMX.FTZ R13, R8, R13, !PT ;  /* 0x0000000d080d7209 */ /* 0x000fe40007810000 */
[----:B------:R-:W-:Y:S02]  /*41e0*/  FMNMX.FTZ R2, R161, R2, !PT ;  /* 0x00000002a1027209 */ /* 0x000fe40007810000 */
[----:B------:R-:W-:Y:S02]  /*41f0*/  FSEL R167, R35, -INF , P0 ;  /* 0xff80000023a77808 */ /* 0x000fe40000000000 */
[----:B------:R-:W-:Y:S01]  /*4200*/  ISETP.GT.AND P0, PT, R0, 0x28, PT ;  /* 0x000000280000780c */ /* 0x000fe20003f04270 */
[----:B------:R-:W-:Y:S01]  /*4210*/  LDSM.16.MT88.4 R32, [R176+0x800] ;  /* 0x00080000b020783b */ /* 0x000fe20000004200 */
[----:B------:R-:W-:-:S02]  /*4220*/  FMNMX.FTZ R13, R166, R13, !PT ;  /* 0x0000000da60d7209 */ /* 0x000fc40007810000 */
[----:B------:R-:W-:Y:S02]  /*4230*/  FMNMX.FTZ R2, R160, R2, !PT ;  /* 0x00000002a0027209 */ /* 0x000fe40007810000 */
[----:B------:R-:W-:Y:S02]  /*4240*/  ISETP.GT.AND P1, PT, R0, 0x29, PT ;  /* 0x000000290000780c */ /* 0x000fe40003f24270 */
[----:B------:R-:W-:Y:S02]  /*4250*/  FSEL R169, R30, -INF , P0 ;  /* 0xff8000001ea97808 */ /* 0x000fe40000000000 */
[----:B------:R-:W-:Y:S02]  /*4260*/  FMNMX.FTZ R13, R167, R13, !PT ;  /* 0x0000000da70d7209 */ /* 0x000fe40007810000 */
[----:B------:R-:W-:Y:S02]  /*4270*/  FSEL R173, R64, -INF , P6 ;  /* 0xff80000040ad7808 */ /* 0x000fe40003000000 */
[----:B------:R-:W-:-:S02]  /*4280*/  FMNMX.FTZ R2, R162, R2, !PT ;  /* 0x00000002a2027209 */ /* 0x000fc40007810000 */
[----:B------:R-:W-:Y:S02]  /*4290*/  FSEL R170, R31, -INF , P1 ;  /* 0xff8000001faa7808 */ /* 0x000fe40000800000 */
[C---:B------:R-:W-:Y:S01]  /*42a0*/  ISETP.GT.AND P1, PT, R0.reuse, 0x30, PT ;  /* 0x000000300000780c */ /* 0x040fe20003f24270 */
[----:B------:R-:W-:Y:S01]  /*42b0*/  LDSM.16.MT88.4 R28, [R158+0x800] ;  /* 0x000800009e1c783b */ /* 0x000fe20000004200 */
        /* <DEDUP_REMOVED lines=9> */
[----:B------:R-:W-:Y:S01]  /*4350*/  ISETP.GT.AND P1, PT, R0, 0x38, PT ;  /* 0x000000380000780c */ /* 0x000fe20003f24270 */
[----:B------:R-:W-:Y:S01]  /*4360*/  LDSM.16.MT88.4 R64, [R158+0x2000] ;  /* 0x002000009e40783b */ /* 0x000fe20000004200 */
[----:B------:R-:W-:-:S02]  /*4370*/  FMNMX.FTZ R13, R142, R13, !PT ;  /* 0x0000000d8e0d7209 */ /* 0x000fc40007810000 */
[----:B------:R-:W-:Y:S02]  /*4380*/  FSEL R168, R73, -INF , P3 ;  /* 0xff80000049a87808 */ /* 0x000fe40001800000 */
[----:B------:R-:W-:Y:S02]  /*4390*/  FMNMX.FTZ R2, R171, R2, !PT ;  /* 0x00000002ab027209 */ /* 0x000fe40007810000 */
[----:B------:R-:W-:Y:S02]  /*43a0*/  ISETP.GT.AND P0, PT, R0, 0x39, PT ;  /* 0x000000390000780c */ /* 0x000fe40003f04270 */
[----:B------:R-:W-:Y:S02]  /*43b0*/  FSEL R140, R74, -INF , P1 ;  /* 0xff8000004a8c7808 */ /* 0x000fe40000800000 */
[----:B------:R-:W-:Y:S02]  /*43c0*/  FMNMX.FTZ R13, R141, R13, !PT ;  /* 0x0000000d8d0d7209 */ /* 0x000fe40007810000 */
[----:B------:R-:W-:-:S02]  /*43d0*/  FMNMX.FTZ R2, R168, R2, !PT ;  /* 0x00000002a8027209 */ /* 0x000fc40007810000 */
        /* <DEDUP_REMOVED lines=27> */
[----:B------:R-:W1:Y:S01]  /*4590*/  LDSM.16.MT88.4 R48, [R165+0x2000] ;  /* 0x00200000a530783b */ /* 0x000e620000004200 */
[----:B------:R-:W-:Y:S01]  /*45a0*/  FFMA.FTZ R149, R47, c[0x0][0x2d0], -R163 ;  /* 0x0000b4002f957a23 */ /* 0x000fe200000108a3 */
[----:B------:R-:W2:Y:S01]  /*45b0*/  MUFU.EX2 R156, R156 ;  /* 0x0000009c009c7308 */ /* 0x000ea20000000800 */
[--C-:B------:R-:W-:Y:S02]  /*45c0*/  FFMA.FTZ R150, R7, c[0x0][0x2d0], -R143.reuse ;  /* 0x0000b40007967a23 */ /* 0x100fe4000001088f */
[--C-:B------:R-:W-:Y:S02]  /*45d0*/  FFMA.FTZ R146, R6, c[0x0][0x2d0], -R143.reuse ;  /* 0x0000b40006927a23 */ /* 0x100fe4000001088f */
[----:B------:R-:W-:-:S02]  /*45e0*/  FFMA.FTZ R145, R5, c[0x0][0x2d0], -R143 ;  /* 0x0000b40005917a23 */ /* 0x000fc4000001088f */
[----:B------:R-:W-:Y:S01]  /*45f0*/  FFMA.FTZ R132, R4, c[0x0][0x2d0], -R143 ;  /* 0x0000b40004847a23 */ /* 0x000fe2000001088f */
[----:B------:R-:W-:Y:S01]  /*4600*/  MUFU.EX2 R155, R155 ;  /* 0x0000009b009b7308 */ /* 0x000fe20000000800 */
[----:B------:R-:W3:Y:S01]  /*4610*/  LDSM.16.MT88.4 R4, [R219+0x4000] ;  /* 0x00400000db04783b */ /* 0x000ee20000004200 */
[--C-:B------:R-:W-:Y:S02]  /*4620*/  FFMA.FTZ R148, R11, c[0x0][0x2d0], -R163.reuse ;  /* 0x0000b4000b947a23 */ /* 0x100fe400000108a3 */
[--C-:B------:R-:W-:Y:S02]  /*4630*/  FFMA.FTZ R144, R10, c[0x0][0x2d0], -R163.reuse ;  /* 0x0000b4000a907a23 */ /* 0x100fe400000108a3 */
[--C-:B------:R-:W-:Y:S02]  /*4640*/  FFMA.FTZ R147, R9, c[0x0][0x2d0], -R163.reuse ;  /* 0x0000b40009937a23 */ /* 0x100fe400000108a3 */
[----:B------:R-:W4:Y:S01]  /*4650*/  MUFU.EX2 R151, R151 ;  /* 0x0000009700977308 */ /* 0x000f220000000800 */
[----:B------:R-:W-:Y:S01]  /*4660*/  FFMA.FTZ R133, R8, c[0x0][0x2d0], -R163 ;  /* 0x0000b40008857a23 */ /* 0x000fe200000108a3 */
[----:B--2---:R-:W-:Y:S01]  /*4670*/  F2FP.BF16.PACK_AB R96, R156, R157 ;  /* 0x0000009d9c60723e */ /* 0x004fe200000010ff */
[----:B------:R-:W2:Y:S01]  /*4680*/  LDSM.16.MT88.4 R8, [R177+0x2800] ;  /* 0x00280000b108783b */ /* 0x000ea20000004200 */
[----:B------:R-:W-:-:S02]  /*4690*/  FFMA.FTZ R159, R159, c[0x0][0x2d0], -R143 ;  /* 0x0000b4009f9f7a23 */ /* 0x000fc4000001088f */
[--C-:B------:R-:W-:Y:S02]  /*46a0*/  FFMA.FTZ R161, R161, c[0x0][0x2d0], -R143.reuse ;  /* 0x0000b400a1a17a23 */ /* 0x100fe4000001088f */
[----:B------:R-:W-:Y:S01]  /*46b0*/  MUFU.EX2 R154, R154 ;  /* 0x0000009a009a7308 */ /* 0x000fe20000000800 */
[--C-:B------:R-:W-:Y:S02]  /*46c0*/  FFMA.FTZ R160, R160, c[0x0][0x2d0], -R143.reuse ;  /* 0x0000b400a0a07a23 */ /* 0x100fe4000001088f */
[----:B------:R-:W-:Y:S02]  /*46d0*/  FFMA.FTZ R162, R162, c[0x0][0x2d0], -R143 ;  /* 0x0000b400a2a27a23 */ /* 0x000fe4000001088f */
[--C-:B------:R-:W-:Y:S02]  /*46e0*/  FFMA.FTZ R166, R166, c[0x0][0x2d0], -R163.reuse ;  /* 0x0000b400a6a67a23 */ /* 0x100fe400000108a3 */
[--C-:B------:R-:W-:Y:S01]  /*46f0*/  FFMA.FTZ R167, R167, c[0x0][0x2d0], -R163.reuse ;  /* 0x0000b400a7a77a23 */ /* 0x100fe200000108a3 */
[----:B------:R-:W5:Y:S01]  /*4700*/  MUFU.EX2 R153, R153 ;  /* 0x0000009900997308 */ /* 0x000f620000000800 */
[----:B----4-:R-:W-:Y:S01]  /*4710*/  F2FP.BF16.PACK_AB R98, R151, R155 ;  /* 0x0000009b9762723e */ /* 0x010fe200000010ff */
[----:B------:R-:W-:-:S02]  /*4720*/  FFMA.FTZ R169, R169, c[0x0][0x2d0], -R163 ;  /* 0x0000b400a9a97a23 */ /* 0x000fc400000108a3 */
[----:B------:R-:W-:Y:S02]  /*4730*/  FFMA.FTZ R170, R170, c[0x0][0x2d0], -R163 ;  /* 0x0000b400aaaa7a23 */ /* 0x000fe400000108a3 */
[--C-:B------:R-:W-:Y:S02]  /*4740*/  FFMA.FTZ R232, R168, c[0x0][0x2d0], -R143.reuse ;  /* 0x0000b400a8e87a23 */ /* 0x100fe4000001088f */
[----:B------:R-:W-:Y:S01]  /*4750*/  MUFU.EX2 R152, R152 ;  /* 0x0000009800987308 */ /* 0x000fe20000000800 */
[--C-:B------:R-:W-:Y:S02]  /*4760*/  FFMA.FTZ R173, R173, c[0x0][0x2d0], -R143.reuse ;  /* 0x0000b400adad7a23 */ /* 0x100fe4000001088f */
[--C-:B------:R-:W-:Y:S02]  /*4770*/  FFMA.FTZ R172, R172, c[0x0][0x2d0], -R143.reuse ;  /* 0x0000b400acac7a23 */ /* 0x100fe4000001088f */
[----:B------:R-:W-:Y:S02]  /*4780*/  FFMA.FTZ R171, R171, c[0x0][0x2d0], -R143 ;  /* 0x0000b400abab7a23 */ /* 0x000fe4000001088f */
[--C-:B------:R-:W-:Y:S01]  /*4790*/  FFMA.FTZ R168, R142, c[0x0][0x2d0], -R163.reuse ;  /* 0x0000b4008ea87a23 */ /* 0x100fe200000108a3 */
[----:B------:R-:W4:Y:S01]  /*47a0*/  MUFU.EX2 R149, R149 ;  /* 0x0000009500957308 */ /* 0x000f220000000800 */
        /* <DEDUP_REMOVED lines=10> */
[----:B------:R-:W4:Y:S01]  /*4850*/  MUFU.EX2 R146, R146 ;  /* 0x0000009200927308 */ /* 0x000f220000000800 */
        /* <DEDUP_REMOVED lines=18> */
[----:B------:R-:W2:Y:S06]  /*4980*/  MUFU.EX2 R161, R161 ;  /* 0x000000a100a17308 */ /* 0x000eac0000000800 */
[C---:B-1----:R-:W-:Y:S02]  /*4990*/  HMMA.16816.F32.BF16 R44, R96.reuse, R48, RZ ;  /* 0x00000030602c723c */ /* 0x042fe400000418ff */
        /* <DEDUP_REMOVED lines=27> */
[C---:B---3--:R-:W-:Y:S07]  /*4b50*/  HMMA.16816.F32.BF16 R92, R96.reuse, R4, RZ ;  /* 0x00000004605c723c */ /* 0x048fee00000418ff */
[----:B----4-:R-:W-:Y:S01]  /*4b60*/  F2FP.BF16.PACK_AB R4, R146, R150 ;  /* 0x000000969204723e */ /* 0x010fe200000010ff */
[----:B------:R-:W-:Y:S01]  /*4b70*/  HMMA.16816.F32.BF16 R96, R96, R6, RZ ;  /* 0x000000066060723c */ /* 0x000fe200000418ff */
[----:B-----5:R-:W-:Y:S01]  /*4b80*/  F2FP.BF16.PACK_AB R5, R144, R148 ;  /* 0x000000949005723e */ /* 0x020fe200000010ff */
[----:B------:R-:W-:-:S02]  /*4b90*/  FADD.FTZ R150, R150, R155 ;  /* 0x0000009b96967221 */ /* 0x000fc40000010000 */
[----:B------:R-:W-:Y:S02]  /*4ba0*/  FADD.FTZ R148, R148, R152 ;  /* 0x0000009894947221 */ /* 0x000fe40000010000 */
[----:B------:R-:W-:Y:S01]  /*4bb0*/  FADD.FTZ R150, R146, R150 ;  /* 0x0000009692967221 */ /* 0x000fe20000010000 */
[----:B------:R-:W-:Y:S01]  /*4bc0*/  F2FP.BF16.PACK_AB R6, R132, R145 ;  /* 0x000000918406723e */ /* 0x000fe200000010ff */
[----:B------:R-:W-:Y:S01]  /*4bd0*/  FADD.FTZ R148, R144, R148 ;  /* 0x0000009490947221 */ /* 0x000fe20000010000 */
[----:B------:R-:W-:Y:S01]  /*4be0*/  F2FP.BF16.PACK_AB R7, R133, R147 ;  /* 0x000000938507723e */ /* 0x000fe200000010ff */
[----:B------:R-:W-:Y:S02]  /*4bf0*/  FADD.FTZ R145, R145, R150 ;  /* 0x0000009691917221 */ /* 0x000fe40000010000 */
[----:B------:R-:W-:Y:S02]  /*4c00*/  FADD.FTZ R147, R147, R148 ;  /* 0x0000009493937221 */ /* 0x000fe40000010000 */
[----:B------:R-:W-:-:S02]  /*4c10*/  FADD.FTZ R145, R132, R145 ;  /* 0x0000009184917221 */ /* 0x000fc40000010000 */
[----:B--2---:R-:W-:Y:S01]  /*4c20*/  HMMA.16816.F32.BF16 R36, R4, R8, R36 ;  /* 0x000000080424723c */ /* 0x004fe20000041824 */
[----:B------:R-:W-:-:S07]  /*4c30*/  FADD.FTZ R147, R133, R147 ;  /* 0x0000009385937221 */ /* 0x000fce0000010000 */
        /* <DEDUP_REMOVED lines=10> */
[----:B------:R-:W5:Y:S07]  /*4ce0*/  LDSM.16.MT88.4 R12, [R158+0x4800] ;  /* 0x004800009e0c783b */ /* 0x000f6e0000004200 */
        /* <DEDUP_REMOVED lines=19> */
[C---:B------:R-:W-:Y:S01]  /*4e20*/  HMMA.16816.F32.BF16 R72, R4.reuse, R22, R72 ;  /* 0x000000160448723c */ /* 0x040fe20000041848 */
[----:B------:R-:W-:Y:S07]  /*4e30*/  LDSM.16.MT88.4 R20, [R177+0x5000] ;  /* 0x00500000b114783b */ /* 0x000fee0000004200 */
[C---:B-----5:R-:W-:Y:S08]  /*4e40*/  HMMA.16816.F32.BF16 R92, R4.reuse, R12, R92 ;  /* 0x0000000c045c723c */ /* 0x060ff0000004185c */
[----:B------:R-:W-:Y:S01]  /*4e50*/  HMMA.16816.F32.BF16 R96, R4, R14, R96 ;  /* 0x0000000e0460723c */ /* 0x000fe20000041860 */
[----:B------:R-:W4:Y:S06]  /*4e60*/  LDSM.16.MT88.4 R12, [R177+0x3000] ;  /* 0x00300000b10c783b */ /* 0x000f2c0000004200 */
[----:B------:R-:W-:Y:S01]  /*4e70*/  F2FP.BF16.PACK_AB R4, R161, R159 ;  /* 0x0000009fa104723e */ /* 0x000fe200000010ff */
[----:B------:R-:W-:Y:S01]  /*4e80*/  FADD.FTZ R159, R159, R145 ;  /* 0x000000919f9f7221 */ /* 0x000fe20000010000 */
[----:B-1----:R-:W-:Y:S01]  /*4e90*/  F2FP.BF16.PACK_AB R5, R167, R166 ;  /* 0x000000a6a705723e */ /* 0x002fe200000010ff */
[----:B------:R-:W-:Y:S01]  /*4ea0*/  FADD.FTZ R166, R166, R147 ;  /* 0x00000093a6a67221 */ /* 0x000fe20000010000 */
[----:B------:R-:W-:Y:S01]  /*4eb0*/  F2FP.BF16.PACK_AB R6, R162, R160 ;  /* 0x000000a0a206723e */ /* 0x000fe200000010ff */
[----:B------:R-:W-:Y:S01]  /*4ec0*/  FADD.FTZ R159, R161, R159 ;  /* 0x0000009fa19f7221 */ /* 0x000fe20000010000 */
[----:B------:R-:W-:Y:S01]  /*4ed0*/  F2FP.BF16.PACK_AB R7, R170, R169 ;  /* 0x000000a9aa07723e */ /* 0x000fe200000010ff */
[----:B------:R-:W-:-:S02]  /*4ee0*/  FADD.FTZ R166, R167, R166 ;  /* 0x000000a6a7a67221 */ /* 0x000fc40000010000 */
[----:B------:R-:W-:Y:S02]  /*4ef0*/  FADD.FTZ R160, R160, R159 ;  /* 0x0000009fa0a07221 */ /* 0x000fe40000010000 */
[----:B------:R-:W-:Y:S02]  /*4f00*/  FADD.FTZ R169, R169, R166 ;  /* 0x000000a6a9a97221 */ /* 0x000fe40000010000 */
[C---:B--2---:R-:W-:Y:S01]  /*4f10*/  HMMA.16816.F32.BF16 R128, R4.reuse, R8, R128 ;  /* 0x000000080480723c */ /* 0x044fe20000041880 */
[----:B------:R-:W-:Y:S02]  /*4f20*/  FADD.FTZ R160, R162, R160 ;  /* 0x000000a0a2a07221 */ /* 0x000fe40000010000 */
[----:B------:R-:W-:Y:S02]  /*4f30*/  FADD.FTZ R169, R170, R169 ;  /* 0x000000a9aaa97221 */ /* 0x000fe40000010000 */
[----:B------:R-:W-:Y:S02]  /*4f40*/  FADD.FTZ R160, R173, R160 ;  /* 0x000000a0ada07221 */ /* 0x000fe40000010000 */
[----:B------:R-:W-:Y:S01]  /*4f50*/  FADD.FTZ R169, R168, R169 ;  /* 0x000000a9a8a97221 */ /* 0x000fe20000010000 */
[----:B------:R-:W-:Y:S01]  /*4f60*/  HMMA.16816.F32.BF16 R124, R4, R10, R124 ;  /* 0x0000000a047c723c */ /* 0x000fe2000004187c */
[----:B------:R-:W1:Y:S01]  /*4f70*/  LDSM.16.MT88.4 R8, [R176+0x3000] ;  /* 0x00300000b008783b */ /* 0x000e620000004200 */
[----:B------:R-:W-:-:S02]  /*4f80*/  FADD.FTZ R160, R172, R160 ;  /* 0x000000a0aca07221 */ /* 0x000fc40000010000 */
[----:B------:R-:W-:Y:S02]  /*4f90*/  FADD.FTZ R169, R174, R169 ;  /* 0x000000a9aea97221 */ /* 0x000fe40000010000 */
[----:B------:R-:W-:Y:S02]  /*4fa0*/  FADD.FTZ R160, R171, R160 ;  /* 0x000000a0aba07221 */ /* 0x000fe40000010000 */
[----:B---3--:R-:W-:Y:S01]  /*4fb0*/  HMMA.16816.F32.BF16 R100, R4, R16, R100 ;  /* 0x000000100464723c */ /* 0x008fe20000041864 */
[----:B------:R-:W-:-:S07]  /*4fc0*/  FADD.FTZ R169, R175, R169 ;  /* 0x000000a9afa97221 */ /* 0x000fce0000010000 */
[C---:B------:R-:W-:Y:S01]  /*4fd0*/  HMMA.16816.F32.BF16 R104, R4.reuse, R18, R104 ;  /* 0x000000120468723c */ /* 0x040fe20000041868 */
[----:B------:R-:W2:Y:S07]  /*4fe0*/  LDSM.16.MT88.4 R16, [R158+0x3000] ;  /* 0x003000009e10783b */ /* 0x000eae0000004200 */
[C---:B----4-:R-:W-:Y:S08]  /*4ff0*/  HMMA.16816.F32.BF16 R36, R4.reuse, R12, R36 ;  /* 0x0000000c0424723c */ /* 0x050ff00000041824 */
        /* <DEDUP_REMOVED lines=29> */
[----:B------:R-:W-:-:S02]  /*51d0*/  F2FP.BF16.PACK_AB R4, R172, R173 ;  /* 0x000000adac04723e */ /* 0x000fc400000010ff */
[----:B------:R-:W-:Y:S02]  /*51e0*/  F2FP.BF16.PACK_AB R5, R174, R168 ;  /* 0x000000a8ae05723e */ /* 0x000fe400000010ff */
[C---:B------:R-:W-:Y:S01]  /*51f0*/  F2FP.BF16.PACK_AB R6, R232.reuse, R171 ;  /* 0x000000abe806723e */ /* 0x040fe200000010ff */
[----:B------:R-:W-:Y:S01]  /*5200*/  FADD.FTZ R232, R232, R160 ;  /* 0x000000a0e8e87221 */ /* 0x000fe20000010000 */
[C---:B------:R-:W-:Y:S01]  /*5210*/  F2FP.BF16.PACK_AB R7, R229.reuse, R175 ;  /* 0x000000afe507723e */ /* 0x040fe200000010ff */
[----:B------:R-:W-:-:S06]  /*5220*/  FADD.FTZ R229, R229, R169 ;  /* 0x000000a9e5e57221 */ /* 0x000fcc0000010000 */
        /* <DEDUP_REMOVED lines=28> */
[----:B------:R-:W-:-:S13]  /*53f0*/  ISETP.GE.AND P0, PT, R4, R223, PT ;  /* 0x000000df0400720c */ /* 0x000fda0003f06270 */
        /* <DEDUP_REMOVED lines=14> */
[----:B------:R-:W-:Y:S02]  /*54e0*/  ISETP.GE.AND P0, PT, R197, c[0x0][0x1d4], PT ;  /* 0x00007500c5007a0c */ /* 0x000fe40003f06270 */
[C---:B------:R-:W-:Y:S01]  /*54f0*/  LEA R6, P4, R5.reuse, R8, 0x6 ;  /* 0x0000000805067211 */ /* 0x040fe200078830ff */
[----:B------:R-:W-:Y:S01]  /*5500*/  @!PT LDS RZ, [RZ] ;  /* 0x00000000fffff984 */ /* 0x000fe20000000800 */
[----:B------:R-:W-:Y:S01]  /*5510*/  @!PT LDS RZ, [RZ] ;  /* 0x00000000fffff984 */ /* 0x000fe20000000800 */
[----:B------:R-:W-:Y:S01]  /*5520*/  @!PT LDS RZ, [RZ] ;  /* 0x00000000fffff984 */ /* 0x000fe20000000800 */
[----:B------:R1:W-:Y:S03]  /*5530*/  LDGSTS.E.BYPASS.LTC128B.128 [R202+0xc100], [R8.64], !P3 ;  /* 0x0c10000008ca7fae */ /* 0x0003e6000d901d48 */
[----:B------:R-:W-:-:S03]  /*5540*/  LEA.HI.X R7, R5, R9, R4, 0x6, P4 ;  /* 0x0000000905077211 */ /* 0x000fc600020f3404 */
[----:B------:R1:W-:Y:S04]  /*5550*/  LDGSTS.E.BYPASS.LTC128B.128 [R202+0xe100], [R8.64+0x80], !P1 ;  /* 0x0e10008008ca7fae */ /* 0x0003e8000c901d48 */
[----:B------:R1:W-:Y:S04]  /*5560*/  LDGSTS.E.BYPASS.LTC128B.128 [R202+0x10100], [R8.64+0x100], !P0 ;  /* 0x1010010008ca7fae */ /* 0x0003e8000c101d48 */
[----:B------:R1:W-:Y:S04]  /*5570*/  LDGSTS.E.BYPASS.LTC128B.128 [R202+0xd100], [R6.64], !P3 ;  /* 0x0d10000006ca7fae */ /* 0x0003e8000d901d48 */
[----:B------:R1:W-:Y:S04]  /*5580*/  LDGSTS.E.BYPASS.LTC128B.128 [R202+0xf100], [R6.64+0x80], !P1 ;  /* 0x0f10008006ca7fae */ /* 0x0003e8000c901d48 */
[----:B------:R1:W-:Y:S02]  /*5590*/  LDGSTS.E.BYPASS.LTC128B.128 [R202+0x11100], [R6.64+0x100], !P0 ;  /* 0x1110010006ca7fae */ /* 0x0003e4000c101d48 */
.L_x_2134:
[----:B------:R-:W-:Y:S05]  /*55a0*/  BSYNC B0 ;  /* 0x0000000000007941 */ /* 0x000fea0003800000 */
.L_x_2133:
[----:B------:R-:W-:Y:S01]  /*55b0*/  @P2 IMAD.HI.U32 R4, R189, c[0x0][0x2c8], RZ ;  /* 0x0000b200bd042a27 */ /* 0x000fe200078e00ff */
[----:B------:R-:W-:Y:S01]  /*55c0*/  IADD3 R235, R3, -0x2, RZ ;  /* 0xfffffffe03eb7810 */ /* 0x000fe20007ffe0ff */
[----:B------:R-:W0:Y:S02]  /*55d0*/  LDGDEPBAR ;  /* 0x00000000000079af */ /* 0x000e240000000000 */
[----:B------:R-:W-:Y:S01]  /*55e0*/  IMAD.MOV.U32 R5, RZ, RZ, R189 ;  /* 0x000000ffff057224 */ /* 0x000fe200078e00bd */
[----:B------:R-:W-:Y:S01]  /*55f0*/  @P2 SHF.R.U32.HI R5, RZ, c[0x0][0x2cc], R4 ;  /* 0x0000b300ff052a19 */ /* 0x000fe20000011604 */
[----:B------:R-:W-:-:S02]  /*5600*/  IMAD.MOV.U32 R133, RZ, RZ, 0x1 ;  /* 0x00000001ff857424 */ /* 0x000fc400078e00ff */
[----:B------:R-:W-:Y:S01]  /*5610*/  IMAD.MOV.U32 R228, RZ, RZ, RZ ;  /* 0x000000ffffe47224 */ /* 0x000fe200078e00ff */
[----:B------:R-:W-:-:S04]  /*5620*/  IADD3 R5, R5, R185, -R184 ;  /* 0x000000b905057210 */ /* 0x000fc80007ffe8b8 */
[----:B------:R-:W-:-:S04]  /*5630*/  SHF.R.S32.HI R4, RZ, 0x1f, R5 ;  /* 0x0000001fff047819 */ /* 0x000fc80000011405 */
[----:B------:R-:W-:-:S04]  /*5640*/  LEA.HI R4, R4, R5, RZ, 0x6 ;  /* 0x0000000504047211 */ /* 0x000fc800078f30ff */
[----:B------:R-:W-:-:S04]  /*5650*/  SHF.R.S32.HI R233, RZ, 0x6, R4 ;  /* 0x00000006ffe97819 */ /* 0x000fc80000011404 */
[----:B------:R-:W-:-:S04]  /*5660*/  IMNMX R233, R223, R233, !PT ;  /* 0x000000e9dfe97217 */ /* 0x000fc80007800200 */
[----:B------:R-:W-:-:S13]  /*5670*/  ISETP.GE.AND P0, PT, R235, R233, PT ;  /* 0x000000e9eb00720c */ /* 0x000fda0003f06270 */
[----:B------:R-:W-:Y:S05]  /*5680*/  @!P0 BRA `(.L_x_2135) ;  /* 0x00002e2000008947 */ /* 0x000fea0003800000 */
[----:B------:R-:W-:Y:S01]  /*5690*/  MOV R132, R0 ;  /* 0x0000000000847202 */ /* 0x000fe20000000f00 */
[----:B------:R-:W-:Y:S01]  /*56a0*/  IMAD.MOV.U32 R236, RZ, RZ, R235 ;  /* 0x000000ffffec7224 */ /* 0x000fe200078e00eb */
[----:B------:R-:W-:Y:S01]  /*56b0*/  MOV R3, R2 ;  /* 0x0000000200037202 */ /* 0x000fe20000000f00 */
[----:B------:R-:W-:Y:S01]  /*56c0*/  IMAD.MOV.U32 R133, RZ, RZ, 0x1 ;  /* 0x00000001ff857424 */ /* 0x000fe200078e00ff */
[----:B------:R-:W-:Y:S02]  /*56d0*/  MOV R228, RZ ;  /* 0x000000ff00e47202 */ /* 0x000fe40000000f00 */
.L_x_2136:
[----:B------:R-:W-:Y:S04]  /*56e0*/  DEPBAR.LE SB0, 0x2 ;  /* 0x000080800000791a */ /* 0x000fe80000000000 */
[----:B------:R-:W-:Y:S01]  /*56f0*/  WARPSYNC 0xffffffff ;  /* 0xffffffff00007948 */ /* 0x000fe20003800000 */
[----:B------:R-:W-:Y:S01]  /*5700*/  BAR.SYNC.DEFER_BLOCKING 0x0 ;  /* 0x0000000000007b1d */ /* 0x000fe20000010000 */
[----:B------:R-:W-:Y:S01]  /*5710*/  IMAD R172, R133, 0x6000, RZ ;  /* 0x0000600085ac7824 */ /* 0x000fe200078e02ff */
[----:B------:R-:W-:Y:S02]  /*5720*/  ISETP.GE.AND P6, PT, R223, R236, PT ;  /* 0x000000ecdf00720c */ /* 0x000fe40003fc6270 */
[----:B------:R-:W-:Y:S02]  /*5730*/  IADD3 R235, R236, -0x1, RZ ;  /* 0xffffffffeceb7810 */ /* 0x000fe40007ffe0ff */
[----:B------:R-:W-:Y:S04]  /*5740*/  IADD3 R174, R182, R172, RZ ;  /* 0x000000acb6ae7210 */ /* 0x000fe80007ffe0ff */
[----:B------:R-:W-:Y:S05]  /*5750*/  IADD3 R175, R135, R174, R134 ;  /* 0x000000ae87af7210 */ /* 0x000fea0007ffe086 */
[----:B------:R-:W-:Y:S01]  /*5760*/  @!P6 SHF.R.S32.HI R29, RZ, 0x1f, R235 ;  /* 0x0000001fff1de819 */ /* 0x000fe200000114eb */
[----:B------:R-:W-:Y:S01]  /*5770*/  @!P6 IMAD.WIDE.U32 R12, R235, c[0x0][0x208], RZ ;  /* 0x00008200eb0cea25 */ /* 0x000fe200078e00ff */
[----:B------:R-:W-:Y:S02]  /*5780*/  @!P6 MOV R28, c[0x0][0x208] ;  /* 0x00008200001cea02 */ /* 0x000fe40000000f00 */
[----:B------:R-:W-:Y:S01]  /*5790*/  @!P6 MOV R2, c[0x0][0x20c] ;  /* 0x000083000002ea02 */ /* 0x000fe20000000f00 */
[----:B------:R-:W-:Y:S01]  /*57a0*/  @!P6 IMAD R29, R29, c[0x0][0x208], RZ ;  /* 0x000082001d1dea24 */ /* 0x000fe200078e02ff */
[----:B------:R-:W-:Y:S01]  /*57b0*/  @!P6 ISETP.GE.AND P3, PT, R212, c[0x0][0x1d4], PT ;  /* 0x00007500d400ea0c */ /* 0x000fe20003f66270 */
[----:B------:R-:W-:Y:S01]  /*57c0*/  @!P6 IMAD.SHL.U32 R31, R12, 0x40, RZ ;  /* 0x000000400c1fe824 */ /* 0x000fe200078e00ff */
[----:B------:R-:W-:Y:S01]  /*57d0*/  @!P6 ISETP.GE.AND P1, PT, R198, c[0x0][0x1d4], PT ;  /* 0x00007500c600ea0c */ /* 0x000fe20003f26270 */
[----:B------:R-:W-:Y:S01]  /*57e0*/  LDSM.16.M88.4 R32, [R183] ;  /* 0x00000000b720783b */ /* 0x000fe20000000200 */
[----:B------:R-:W-:Y:S02]  /*57f0*/  @!P6 IMAD R29, R235, c[0x0][0x20c], R29 ;  /* 0x00008300eb1dea24 */ /* 0x000fe400078e021d */
[----:B------:R-:W-:Y:S01]  /*5800*/  @!P6 LEA R0, P0, R28, R31, 0x5 ;  /* 0x0000001f1c00e211 */ /* 0x000fe200078028ff */
[----:B------:R-:W-:Y:S01]  /*5810*/  @!P6 IMAD R160, R228, 0x6000, R201 ;  /* 0x00006000e4a0e824 */ /* 0x000fe200078e02c9 */
[----:B------:R-:W-:Y:S02]  /*5820*/  @!P6 IADD3 R31, P5, R31, R226, RZ ;  /* 0x000000e21f1fe210 */ /* 0x000fe40007fbe0ff */
[----:B------:R-:W-:Y:S01]  /*5830*/  @!P6 IADD3 R29, R13, R29, RZ ;  /* 0x0000001d0d1de210 */ /* 0x000fe20007ffe0ff */
[----:B-1----:R-:W1:Y:S01]  /*5840*/  LDSM.16.M88.4 R8, [R174] ;  /* 0x00000000ae08783b */ /* 0x002e620000000200 */
[----:B------:R-:W-:Y:S02]  /*5850*/  @!P6 LEA R30, P4, R31, c[0x0][0x1f8], 0x1 ;  /* 0x00007e001f1eea11 */ /* 0x000fe400078808ff */
[----:B------:R-:W-:Y:S04]  /*5860*/  @!P6 SHF.L.U64.HI R29, R12, 0x6, R29 ;  /* 0x000000060c1de819 */ /* 0x000fe8000001021d */
[----:B------:R-:W-:Y:S01]  /*5870*/  @!P6 LEA.HI.X R28, R28, R29, R2, 0x5, P0 ;  /* 0x0000001d1c1ce211 */ /* 0x000fe200000f2c02 */
[----:B------:R-:W2:Y:S01]  /*5880*/  LDSM.16.M88.4 R16, [R174+0x800] ;  /* 0x00080000ae10783b */ /* 0x000ea20000000200 */
[----:B------:R-:W-:Y:S02]  /*5890*/  IADD3 R2, R135, R174, RZ ;  /* 0x000000ae87027210 */ /* 0x000fe40007ffe0ff */
[----:B------:R-:W-:Y:S02]  /*58a0*/  @!P6 IADD3.X R29, R29, R190, RZ, P5, !PT ;  /* 0x000000be1d1de210 */ /* 0x000fe40002ffe4ff */
[----:B------:R-:W-:Y:S02]  /*58b0*/  IADD3 R173, R134, R2, RZ ;  /* 0x0000000286ad7210 */ /* 0x000fe40007ffe0ff */
[----:B------:R-:W-:Y:S01]  /*58c0*/  @!P6 LEA.HI.X R31, R31, c[0x0][0x1fc], R29, 0x1, P4 ;  /* 0x00007f001f1fea11 */ /* 0x000fe200020f0c1d */
[----:B------:R-:W3:Y:S01]  /*58d0*/  LDSM.16.M88.4 R24, [R174+0x1000] ;  /* 0x00100000ae18783b */ /* 0x000ee20000000200 */
[----:B------:R-:W-:Y:S02]  /*58e0*/  @!P6 ISETP.GE.AND P0, PT, R197, c[0x0][0x1d4], PT ;  /* 0x00007500c500ea0c */ /* 0x000fe40003f06270 */
[----:B------:R-:W-:Y:S04]  /*58f0*/  @!P6 IADD3 R0, P5, R0, R226, RZ ;  /* 0x000000e20000e210 */ /* 0x000fe80007fbe0ff */
[----:B------:R-:W-:Y:S01]  /*5900*/  @!P6 LEA R162, P4, R0, c[0x0][0x1f8], 0x1 ;  /* 0x00007e0000a2ea11 */ /* 0x000fe200078808ff */
[----:B------:R-:W4:Y:S01]  /*5910*/  LDSM.16.M88.4 R136, [R174+0x1800] ;  /* 0x00180000ae88783b */ /* 0x000f220000000200 */
[----:B------:R-:W-:Y:S05]  /*5920*/  @!P6 IMAD.X R28, R28, 0x1, R190, P5 ;  /* 0x000000011c1ce824 */ /* 0x000fea00028e06be */
[----:B------:R-:W-:Y:S02]  /*5930*/  @!P6 LEA.HI.X R163, R0, c[0x0][0x1fc], R28, 0x1, P4 ;  /* 0x00007f0000a3ea11 */ /* 0x000fe400020f0c1c */
[----:B------:R-:W-:Y:S01]  /*5940*/  LDSM.16.M88.4 R140, [R180] ;  /* 0x00000000b48c783b */ /* 0x000fe20000000200 */
[----:B------:R-:W-:Y:S01]  /*5950*/  IADD3 R0, R134, R174, RZ ;  /* 0x000000ae86007210 */ /* 0x000fe20007ffe0ff */
[C---:B-1----:R-:W-:Y:S06]  /*5960*/  HMMA.16816.F32.BF16 R4, R32.reuse, R8, RZ ;  /* 0x000000082004723c */ /* 0x042fec00000418ff */
[----:B------:R-:W1:Y:S02]  /*5970*/  LDSM.16.M88.4 R144, [R2] ;  /* 0x000000000290783b */ /* 0x000e640000000200 */
[C---:B------:R-:W-:Y:S06]  /*5980*/  HMMA.16816.F32.BF16 R8, R32.reuse, R10, RZ ;  /* 0x0000000a2008723c */ /* 0x040fec00000418ff */
[----:B------:R-:W5:Y:S02]  /*5990*/  LDSM.16.M88.4 R148, [R2+0x800] ;  /* 0x000800000294783b */ /* 0x000f640000000200 */
[C---:B--2---:R-:W-:Y:S06]  /*59a0*/  HMMA.16816.F32.BF16 R12, R32.reuse, R16, RZ ;  /* 0x00000010200c723c */ /* 0x044fec00000418ff */
[----:B------:R-:W2:Y:S02]  /*59b0*/  LDSM.16.M88.4 R152, [R2+0x1000] ;  /* 0x001000000298783b */ /* 0x000ea40000000200 */
[C---:B------:R-:W-:Y:S06]  /*59c0*/  HMMA.16816.F32.BF16 R16, R32.reuse, R18, RZ ;  /* 0x000000122010723c */ /* 0x040fec00000418ff */
[----:B------:R-:W1:Y:S02]  /*59d0*/  LDSM.16.M88.4 R156, [R2+0x1800] ;  /* 0x00180000029c783b */ /* 0x000e640000000200 */
[C---:B---3--:R-:W-:Y:S06]  /*59e0*/  HMMA.16816.F32.BF16 R20, R32.reuse, R24, RZ ;  /* 0x000000182014723c */ /* 0x048fec00000418ff */
[----:B------:R-:W-:Y:S01]  /*59f0*/  @!PT LDS RZ, [RZ] ;  /* 0x00000000fffff984 */ /* 0x000fe20000000800 */
[----:B------:R-:W-:Y:S01]  /*5a00*/  @!PT LDS RZ, [RZ] ;  /* 0x00000000fffff984 */ /* 0x000fe20000000800 */
[----:B------:R-:W-:Y:S01]  /*5a10*/  @!PT LDS RZ, [RZ] ;  /* 0x00000000fffff984 */ /* 0x000fe20000000800 */
[----:B------:R4:W-:Y:S02]  /*5a20*/  @!P6 LDGSTS.E.BYPASS.LTC128B.128 [R160], [R30.64], !P3 ;  /* 0x000000001ea0efae */ /* 0x0009e4000d901d48 */
[C---:B------:R-:W-:Y:S06]  /*5a30*/  HMMA.16816.F32.BF16 R24, R32.reuse, R26, RZ ;  /* 0x0000001a2018723c */ /* 0x040fec00000418ff */
[----:B------:R4:W-:Y:S08]  /*5a40*/  @!P6 LDGSTS.E.BYPASS.LTC128B.128 [R160+0x2000], [R30.64+0x80], !P1 ;  /* 0x020000801ea0efae */ /* 0x0009f0000c901d48 */
[----:B------:R4:W-:Y:S08]  /*5a50*/  @!P6 LDGSTS.E.BYPASS.LTC128B.128 [R160+0x4000], [R30.64+0x100], !P0 ;  /* 0x040001001ea0efae */ /* 0x0009f0000c101d48 */
[----:B------:R3:W-:Y:S08]  /*5a60*/  @!P6 LDGSTS.E.BYPASS.LTC128B.128 [R160+0x1000], [R162.64], !P3 ;  /* 0x01000000a2a0efae */ /* 0x0007f0000d901d48 */
[----:B------:R3:W-:Y:S08]  /*5a70*/  @!P6 LDGSTS.E.BYPASS.LTC128B.128 [R160+0x3000], [R162.64+0x80], !P1 ;  /* 0x03000080a2a0efae */ /* 0x0007f0000c901d48 */
[----:B------:R3:W-:Y:S01]  /*5a80*/  @!P6 LDGSTS.E.BYPASS.LTC128B.128 [R160+0x5000], [R162.64+0x100], !P0 ;  /* 0x05000100a2a0efae */ /* 0x0007e2000c101d48 */
[C---:B----4-:R-:W-:Y:S07]  /*5a90*/  HMMA.16816.F32.BF16 R28, R32.reuse, R136, RZ ;  /* 0x00000088201c723c */ /* 0x050fee00000418ff */
[----:B------:R-:W-:Y:S01]  /*5aa0*/  LDSM.16.M88.4 R164, [R0] ;  /* 0x0000000000a4783b */ /* 0x000fe20000000200 */
[----:B------:R-:W-:Y:S07]  /*5ab0*/  HMMA.16816.F32.BF16 R32, R32, R138, RZ ;  /* 0x0000008a2020723c */ /* 0x000fee00000418ff */
[----:B------:R-:W0:Y:S01]  /*5ac0*/  LDGDEPBAR ;  /* 0x00000000000079af */ /* 0x000e220000000000 */
[C---:B-1----:R-:W-:Y:S07]  /*5ad0*/  HMMA.16816.F32.BF16 R4, R140.reuse, R144, R4 ;  /* 0x000000908c04723c */ /* 0x042fee0000041804 */
[----:B------:R-:W-:Y:S01]  /*5ae0*/  LDSM.16.M88.4 R168, [R0+0x800] ;  /* 0x0008000000a8783b */ /* 0x000fe20000000200 */
[C---:B------:R-:W-:Y:S07]  /*5af0*/  HMMA.16816.F32.BF16 R8, R140.reuse, R146, R8 ;  /* 0x000000928c08723c */ /* 0x040fee0000041808 */
[----:B---3--:R-:W1:Y:S01]  /*5b00*/  LDSM.16.M88.4 R160, [R179] ;  /* 0x00000000b3a0783b */ /* 0x008e620000000200 */
[C---:B-----5:R-:W-:Y:S07]  /*5b10*/  HMMA.16816.F32.BF16 R12, R140.reuse, R148, R12 ;  /* 0x000000948c0c723c */ /* 0x060fee000004180c */
[----:B------:R-:W3:Y:S01]  /*5b20*/  LDSM.16.M88.4 R136, [R0+0x1000] ;  /* 0x001000000088783b */ /* 0x000ee20000000200 */
[C---:B------:R-:W-:Y:S07]  /*5b30*/  HMMA.16816.F32.BF16 R16, R140.reuse, R150, R16 ;  /* 0x000000968c10723c */ /* 0x040fee0000041810 */
[----:B------:R-:W-:Y:S01]  /*5b40*/  LDSM.16.M88.4 R144, [R178] ;  /* 0x00000000b290783b */ /* 0x000fe20000000200 */
[C---:B--2---:R-:W-:Y:S07]  /*5b50*/  HMMA.16816.F32.BF16 R20, R140.reuse, R152, R20 ;  /* 0x000000988c14723c */ /* 0x044fee0000041814 */
[----:B------:R-:W-:Y:S01]  /*5b60*/  LDSM.16.M88.4 R148, [R173] ;  /* 0x00000000ad94783b */ /* 0x000fe20000000200 */
[C---:B------:R-:W-:Y:S07]  /*5b70*/  HMMA.16816.F32.BF16 R24, R140.reuse, R154, R24 ;  /* 0x0000009a8c18723c */ /* 0x040fee0000041818 */
[----:B------:R-:W-:Y:S01]  /*5b80*/  LDSM.16.M88.4 R152, [R173+0x800] ;  /* 0x00080000ad98783b */ /* 0x000fe20000000200 */
[C---:B------:R-:W-:Y:S08]  /*5b90*/  HMMA.16816.F32.BF16 R28, R140.reuse, R156, R28 ;  /* 0x0000009c8c1c723c */ /* 0x040ff0000004181c */
[----:B------:R-:W-:Y:S01]  /*5ba0*/  HMMA.16816.F32.BF16 R32, R140, R158, R32 ;  /* 0x0000009e8c20723c */ /* 0x000fe20000041820 */
[----:B------:R-:W2:Y:S07]  /*5bb0*/  LDSM.16.M88.4 R140, [R0+0x1800] ;  /* 0x00180000008c783b */ /* 0x000eae0000000200 */
[C---:B-1----:R-:W-:Y:S01]  /*5bc0*/  HMMA.16816.F32.BF16 R4, R160.reuse, R164, R4 ;  /* 0x000000a4a004723c */ /* 0x042fe20000041804 */
        /* <DEDUP_REMOVED lines=15> */
[----:B------:R-:W3:Y:S07]  /*5cc0*/  LDSM.16.M88.4 R148, [R174+0x3000] ;  /* 0x00300000ae94783b */ /* 0x000eee0000000200 */
[C---:B------:R-:W-:Y:S08]  /*5cd0*/  HMMA.16816.F32.BF16 R12, R144.reuse, R152, R12 ;  /* 0x00000098900c723c */ /* 0x040ff0000004180c */
[C---:B------:R-:W-:Y:S01]  /*5ce0*/  HMMA.16816.F32.BF16 R16, R144.reuse, R154, R16 ;  /* 0x0000009a9010723c */ /* 0x040fe20000041810 */
[----:B------:R-:W4:Y:S07]  /*5cf0*/  LDSM.16.M88.4 R152, [R174+0x3800] ;  /* 0x00380000ae98783b */ /* 0x000f2e0000000200 */
[C---:B-1----:R-:W-:Y:S08]  /*5d00*/  HMMA.16816.F32.BF16 R20, R144.reuse, R136, R20 ;  /* 0x000000889014723c */ /* 0x042ff00000041814 */
[C---:B------:R-:W-:Y:S01]  /*5d10*/  HMMA.16816.F32.BF16 R24, R144.reuse, R138, R24 ;  /* 0x0000008a9018723c */ /* 0x040fe20000041818 */
[----:B------:R-:W-:Y:S07]  /*5d20*/  LDSM.16.M88.4 R136, [R180+0x4000] ;  /* 0x00400000b488783b */ /* 0x000fee0000000200 */
[C---:B------:R-:W-:Y:S08]  /*5d30*/  HMMA.16816.F32.BF16 R28, R144.reuse, R156, R28 ;  /* 0x0000009c901c723c */ /* 0x040ff0000004181c */
[----:B------:R-:W-:Y:S01]  /*5d40*/  HMMA.16816.F32.BF16 R32, R144, R158, R32 ;  /* 0x0000009e9020723c */ /* 0x000fe20000041820 */
[----:B------:R-:W1:Y:S07]  /*5d50*/  LDSM.16.M88.4 R144, [R2+0x2000] ;  /* 0x002000000290783b */ /* 0x000e6e0000000200 */
[C---:B------:R-:W-:Y:S01]  /*5d60*/  HMMA.16816.F32.BF16 R4, R164.reuse, R168, R4 ;  /* 0x000000a8a404723c */ /* 0x040fe20000041804 */
[----:B------:R-:W5:Y:S07]  /*5d70*/  LDSM.16.M88.4 R156, [R2+0x2800] ;  /* 0x00280000029c783b */ /* 0x000f6e0000000200 */
[C---:B------:R-:W-:Y:S01]  /*5d80*/  HMMA.16816.F32.BF16 R8, R164.reuse, R170, R8 ;  /* 0x000000aaa408723c */ /* 0x040fe20000041808 */
[----:B------:R-:W-:Y:S07]  /*5d90*/  LDSM.16.M88.4 R168, [R0+0x5800] ;  /* 0x0058000000a8783b */ /* 0x000fee0000000200 */
        /* <DEDUP_REMOVED lines=9> */
[C---:B-1----:R-:W-:Y:S01]  /*5e30*/  HMMA.16816.F32.BF16 R4, R136.reuse, R144, R4 ;  /* 0x000000908804723c */ /* 0x042fe20000041804 */
[----:B------:R-:W-:Y:S07]  /*5e40*/  LDSM.16.M88.4 R164, [R174+0x5800] ;  /* 0x00580000aea4783b */ /* 0x000fee0000000200 */
        /* <DEDUP_REMOVED lines=14> */
[----:B------:R-:W5:Y:S07]  /*5f30*/  LDSM.16.M88.4 R160, [R175+0x2800] ;  /* 0x00280000afa0783b */ /* 0x000f6e0000000200 */
[C---:B-1----:R-:W-:Y:S08]  /*5f40*/  HMMA.16816.F32.BF16 R12, R152.reuse, R144, R12 ;  /* 0x00000090980c723c */ /* 0x042ff0000004180c */
[C---:B------:R-:W-:Y:S01]  /*5f50*/  HMMA.16816.F32.BF16 R16, R152.reuse, R146, R16 ;  /* 0x000000929810723c */ /* 0x040fe20000041810 */
[----:B------:R-:W1:Y:S07]  /*5f60*/  LDSM.16.M88.4 R144, [R175+0x3000] ;  /* 0x00300000af90783b */ /* 0x000e6e0000000200 */
[C---:B--2---:R-:W-:Y:S08]  /*5f70*/  HMMA.16816.F32.BF16 R20, R152.reuse, R140, R20 ;  /* 0x0000008c9814723c */ /* 0x044ff00000041814 */
[C---:B------:R-:W-:Y:S01]  /*5f80*/  HMMA.16816.F32.BF16 R24, R152.reuse, R142, R24 ;  /* 0x0000008e9818723c */ /* 0x040fe20000041818 */
[----:B------:R-:W2:Y:S07]  /*5f90*/  LDSM.16.M88.4 R140, [R175+0x3800] ;  /* 0x00380000af8c783b */ /* 0x000eae0000000200 */
[C---:B---3--:R-:W-:Y:S08]  /*5fa0*/  HMMA.16816.F32.BF16 R28, R152.reuse, R136, R28 ;  /* 0x00000088981c723c */ /* 0x048ff0000004181c */
[----:B------:R-:W-:Y:S01]  /*5fb0*/  HMMA.16816.F32.BF16 R32, R152, R138, R32 ;  /* 0x0000008a9820723c */ /* 0x000fe20000041820 */
[----:B------:R-:W-:Y:S07]  /*5fc0*/  LDSM.16.M88.4 R136, [R183+0x8000] ;  /* 0x00800000b788783b */ /* 0x000fee0000000200 */
[C---:B----4-:R-:W-:Y:S01]  /*5fd0*/  HMMA.16816.F32.BF16 R4, R148.reuse, R156, R4 ;  /* 0x0000009c9404723c */ /* 0x050fe20000041804 */
[----:B------:R-:W3:Y:S07]  /*5fe0*/  LDSM.16.M88.4 R152, [R174+0x4000] ;  /* 0x00400000ae98783b */ /* 0x000eee0000000200 */
[C---:B------:R-:W-:Y:S01]  /*5ff0*/  HMMA.16816.F32.BF16 R8, R148.reuse, R158, R8 ;  /* 0x0000009e9408723c */ /* 0x040fe20000041808 */
[----:B------:R-:W4:Y:S07]  /*6000*/  LDSM.16.M88.4 R156, [R174+0x4800] ;  /* 0x00480000ae9c783b */ /* 0x000f2e0000000200 */
[C---:B-----5:R-:W-:Y:S08]  /*6010*/  HMMA.16816.F32.BF16 R12, R148.reuse, R160, R12 ;  /* 0x000000a0940c723c */ /* 0x060ff0000004180c */
[C---:B------:R-:W-:Y:S01]  /*6020*/  HMMA.16816.F32.BF16 R16, R148.reuse, R162, R16 ;  /* 0x000000a29410723c */ /* 0x040fe20000041810 */
[----:B------:R-:W5:Y:S07]  /*6030*/  LDSM.16.M88.4 R160, [R174+0x5000] ;  /* 0x00500000aea0783b */ /* 0x000f6e0000000200 */
[C---:B-1----:R-:W-:Y:S08]  /*6040*/  HMMA.16816.F32.BF16 R20, R148.reuse, R144, R20 ;  /* 0x000000909414723c */ /* 0x042ff00000041814 */
[C---:B------:R-:W-:Y:S01]  /*6050*/  HMMA.16816.F32.BF16 R24, R148.reuse, R146, R24 ;  /* 0x000000929418723c */ /* 0x040fe20000041818 */
[----:B------:R-:W-:Y:S07]  /*6060*/  LDSM.16.M88.4 R144, [R2+0x4000] ;  /* 0x004000000290783b */ /* 0x000fee0000000200 */
[C---:B--2---:R-:W-:Y:S08]  /*6070*/  HMMA.16816.F32.BF16 R28, R148.reuse, R140, R28 ;  /* 0x0000008c941c723c */ /* 0x044ff0000004181c */
[----:B------:R-:W-:Y:S01]  /*6080*/  HMMA.16816.F32.BF16 R32, R148, R142, R32 ;  /* 0x0000008e9420723c */ /* 0x000fe20000041820 */
[----:B------:R-:W1:Y:S07]  /*6090*/  LDSM.16.M88.4 R140, [R180+0x8000] ;  /* 0x00800000b48c783b */ /* 0x000e6e0000000200 */
[C---:B---3--:R-:W-:Y:S01]  /*60a0*/  HMMA.16816.F32.BF16 R4, R136.reuse, R152, R4 ;  /* 0x000000988804723c */ /* 0x048fe20000041804 */
[----:B------:R-:W2:Y:S07]  /*60b0*/  LDSM.16.M88.4 R148, [R2+0x4800] ;  /* 0x004800000294783b */ /* 0x000eae0000000200 */
[C---:B------:R-:W-:Y:S01]  /*60c0*/  HMMA.16816.F32.BF16 R8, R136.reuse, R154, R8 ;  /* 0x0000009a8808723c */ /* 0x040fe20000041808 */
[----:B------:R-:W3:Y:S07]  /*60d0*/  LDSM.16.M88.4 R152, [R2+0x5000] ;  /* 0x005000000298783b */ /* 0x000eee0000000200 */
[C---:B----4-:R-:W-:Y:S08]  /*60e0*/  HMMA.16816.F32.BF16 R12, R136.reuse, R156, R12 ;  /* 0x0000009c880c723c */ /* 0x050ff0000004180c */
[C---:B------:R-:W-:Y:S01]  /*60f0*/  HMMA.16816.F32.BF16 R16, R136.reuse, R158, R16 ;  /* 0x0000009e8810723c */ /* 0x040fe20000041810 */
[----:B------:R4:W2:Y:S07]  /*6100*/  LDSM.16.M88.4 R156, [R2+0x5800] ;  /* 0x00580000029c783b */ /* 0x0008ae0000000200 */
[C---:B-----5:R-:W-:Y:S08]  /*6110*/  HMMA.16816.F32.BF16 R20, R136.reuse, R160, R20 ;  /* 0x000000a08814723c */ /* 0x060ff00000041814 */
[C---:B------:R-:W-:Y:S01]  /*6120*/  HMMA.16816.F32.BF16 R24, R136.reuse, R162, R24 ;  /* 0x000000a28818723c */ /* 0x040fe20000041818 */
[----:B------:R-:W-:Y:S07]  /*6130*/  LDSM.16.M88.4 R160, [R0+0x4000] ;  /* 0x0040000000a0783b */ /* 0x000fee0000000200 */
[C---:B------:R-:W-:Y:S04]  /*6140*/  HMMA.16816.F32.BF16 R28, R136.reuse, R164, R28 ;  /* 0x000000a4881c723c */ /* 0x040fe8000004181c */
[----:B----4-:R-:W-:Y:S04]  /*6150*/  @P2 IMAD.HI.U32 R2, R234, c[0x0][0x2c8], RZ ;  /* 0x0000b200ea022a27 */ /* 0x010fe800078e00ff */
[----:B------:R-:W-:Y:S01]  /*6160*/  HMMA.16816.F32.BF16 R32, R136, R166, R32 ;  /* 0x000000a68820723c */ /* 0x000fe20000041820 */
[----:B------:R-:W4:Y:S07]  /*6170*/  LDSM.16.M88.4 R136, [R179+0x8000] ;  /* 0x00800000b388783b */ /* 0x000f2e0000000200 */
[C---:B-1----:R-:W-:Y:S01]  /*6180*/  HMMA.16816.F32.BF16 R4, R140.reuse, R144, R4 ;  /* 0x000000908c04723c */ /* 0x042fe20000041804 */
[----:B------:R-:W1:Y:S07]  /*6190*/  LDSM.16.M88.4 R164, [R0+0x4800] ;  /* 0x0048000000a4783b */ /* 0x000e6e0000000200 */
[C---:B------:R-:W-:Y:S01]  /*61a0*/  HMMA.16816.F32.BF16 R8, R140.reuse, R146, R8 ;  /* 0x000000928c08723c */ /* 0x040fe20000041808 */
[----:B------:R5:W1:Y:S07]  /*61b0*/  LDSM.16.M88.4 R144, [R0+0x5000] ;  /* 0x005000000090783b */ /* 0x000a6e0000000200 */
[C---:B--2---:R-:W-:Y:S08]  /*61c0*/  HMMA.16816.F32.BF16 R12, R140.reuse, R148, R12 ;  /* 0x000000948c0c723c */ /* 0x044ff0000004180c */
[C---:B------:R-:W-:Y:S01]  /*61d0*/  HMMA.16816.F32.BF16 R16, R140.reuse, R150, R16 ;  /* 0x000000968c10723c */ /* 0x040fe20000041810 */
[----:B------:R-:W-:Y:S07]  /*61e0*/  LDSM.16.M88.4 R148, [R178+0x8000] ;  /* 0x00800000b294783b */ /* 0x000fee0000000200 */
[C---:B---3--:R-:W-:Y:S04]  /*61f0*/  HMMA.16816.F32.BF16 R20, R140.reuse, R152, R20 ;  /* 0x000000988c14723c */ /* 0x048fe80000041814 */
[----:B-----5:R-:W-:Y:S02]  /*6200*/  MOV R0, R234 ;  /* 0x000000ea00007202 */ /* 0x020fe40000000f00 */
[----:B------:R-:W-:Y:S02]  /*6210*/  @P2 SHF.R.U32.HI R0, RZ, c[0x0][0x2cc], R2 ;  /* 0x0000b300ff002a19 */ /* 0x000fe40000011602 */
[C---:B------:R-:W-:Y:S01]  /*6220*/  HMMA.16816.F32.BF16 R24, R140.reuse, R154, R24 ;  /* 0x0000009a8c18723c */ /* 0x040fe20000041818 */
[----:B------:R-:W2:Y:S07]  /*6230*/  LDSM.16.M88.4 R152, [R173+0x4000] ;  /* 0x00400000ad98783b */ /* 0x000eae0000000200 */
[C---:B------:R-:W-:Y:S01]  /*6240*/  HMMA.16816.F32.BF16 R28, R140.reuse, R156, R28 ;  /* 0x0000009c8c1c723c */ /* 0x040fe2000004181c */
[----:B------:R-:W-:Y:S07]  /*6250*/  SHFL.IDX PT, R2, R0, RZ, 0x1c1f ;  /* 0x001c1fff00027589 */ /* 0x000fee00000e0000 */
[----:B------:R-:W-:Y:S01]  /*6260*/  HMMA.16816.F32.BF16 R32, R140, R158, R32 ;  /* 0x0000009e8c20723c */ /* 0x000fe20000041820 */
[----:B------:R-:W3:Y:S07]  /*6270*/  LDSM.16.M88.4 R140, [R175+0x4800] ;  /* 0x00480000af8c783b */ /* 0x000eee0000000200 */
[C---:B----4-:R-:W-:Y:S01]  /*6280*/  HMMA.16816.F32.BF16 R4, R136.reuse, R160, R4 ;  /* 0x000000a08804723c */ /* 0x050fe20000041804 */
[----:B------:R-:W4:Y:S07]  /*6290*/  SHFL.IDX PT, R0, R0, 0x1, 0x1c1f ;  /* 0x003c1f0000007f89 */ /* 0x000f2e00000e0000 */
[C---:B------:R-:W-:Y:S08]  /*62a0*/  HMMA.16816.F32.BF16 R8, R136.reuse, R162, R8 ;  /* 0x000000a28808723c */ /* 0x040ff00000041808 */
[C---:B-1----:R-:W-:Y:S08]  /*62b0*/  HMMA.16816.F32.BF16 R12, R136.reuse, R164, R12 ;  /* 0x000000a4880c723c */ /* 0x042ff0000004180c */
[C---:B------:R-:W-:Y:S08]  /*62c0*/  HMMA.16816.F32.BF16 R16, R136.reuse, R166, R16 ;  /* 0x000000a68810723c */ /* 0x040ff00000041810 */
[C---:B------:R-:W-:Y:S07]  /*62d0*/  HMMA.16816.F32.BF16 R20, R136.reuse, R144, R20 ;  /* 0x000000908814723c */ /* 0x040fee0000041814 */
[----:B------:R-:W-:Y:S01]  /*62e0*/  IMAD.MOV.U32 R144, RZ, RZ, 0x1 ;  /* 0x00000001ff907424 */ /* 0x000fe200078e00ff */
[C---:B------:R-:W-:Y:S08]  /*62f0*/  HMMA.16816.F32.BF16 R24, R136.reuse, R146, R24 ;  /* 0x000000928818723c */ /* 0x040ff00000041818 */
[C---:B------:R-:W-:Y:S08]  /*6300*/  HMMA.16816.F32.BF16 R28, R136.reuse, R168, R28 ;  /* 0x000000a8881c723c */ /* 0x040ff0000004181c */
[----:B------:R-:W-:Y:S01]  /*6310*/  HMMA.16816.F32.BF16 R32, R136, R170, R32 ;  /* 0x000000aa8820723c */ /* 0x000fe20000041820 */
[----:B------:R-:W1:Y:S07]  /*6320*/  LDSM.16.M88.4 R136, [R175+0x5000] ;  /* 0x00500000af88783b */ /* 0x000e6e0000000200 */
[C---:B--2---:R-:W-:Y:S07]  /*6330*/  HMMA.16816.F32.BF16 R4, R148.reuse, R152, R4 ;  /* 0x000000989404723c */ /* 0x044fee0000041804 */
[----:B------:R-:W-:Y:S01]  /*6340*/  IMAD R152, R236, -0x40, R144 ;  /* 0xffffffc0ec987824 */ /* 0x000fe200078e0290 */
[C---:B------:R-:W-:Y:S01]  /*6350*/  HMMA.16816.F32.BF16 R8, R148.reuse, R154, R8 ;  /* 0x0000009a9408723c */ /* 0x040fe20000041808 */
[----:B------:R-:W2:Y:S01]  /*6360*/  LDSM.16.M88.4 R144, [R175+0x5800] ;  /* 0x00580000af90783b */ /* 0x000ea20000000200 */
[----:B------:R-:W-:Y:S04]  /*6370*/  DEPBAR.LE SB0, 0x2 ;  /* 0x000080800000791a */ /* 0x000fe80000000000 */
[----:B------:R-:W-:Y:S02]  /*6380*/  IADD3 R152, R185, R152, -R203 ;  /* 0x00000098b9987210 */ /* 0x000fe40007ffe8cb */
[C---:B---3--:R-:W-:Y:S01]  /*6390*/  HMMA.16816.F32.BF16 R12, R148.reuse, R140, R12 ;  /* 0x0000008c940c723c */ /* 0x048fe2000004180c */
[----:B------:R-:W-:Y:S04]  /*63a0*/  BAR.SYNC.DEFER_BLOCKING 0x0 ;  /* 0x0000000000007b1d */ /* 0x000fe80000010000 */
[----:B------:R-:W-:Y:S03]  /*63b0*/  IADD3 R152, R152, -R184, RZ ;  /* 0x800000b898987210 */ /* 0x000fe60007ffe0ff */
[C---:B------:R-:W-:Y:S04]  /*63c0*/  HMMA.16816.F32.BF16 R16, R148.reuse, R142, R16 ;  /* 0x0000008e9410723c */ /* 0x040fe80000041810 */
[C---:B------:R-:W-:Y:S02]  /*63d0*/  IADD3 R2, R152.reuse, R2, RZ ;  /* 0x0000000298027210 */ /* 0x040fe40007ffe0ff */
[----:B----4-:R-:W-:Y:S02]  /*63e0*/  IADD3 R0, R152, R0, RZ ;  /* 0x0000000098007210 */ /* 0x010fe40007ffe0ff */
[C---:B------:R-:W-:Y:S01]  /*63f0*/  ISETP.GT.AND P4, PT, R2.reuse, RZ, PT ;  /* 0x000000ff0200720c */ /* 0x040fe20003f84270 */
[C---:B-1----:R-:W-:Y:S03]  /*6400*/  HMMA.16816.F32.BF16 R20, R148.reuse, R136, R20 ;  /* 0x000000889414723c */ /* 0x042fe60000041814 */
[----:B------:R-:W-:Y:S02]  /*6410*/  ISETP.GT.AND P3, PT, R2, 0x1, PT ;  /* 0x000000010200780c */ /* 0x000fe40003f64270 */
[----:B------:R-:W-:Y:S02]  /*6420*/  FSEL R4, R4, -INF , P4 ;  /* 0xff80000004047808 */ /* 0x000fe40002000000 */
[----:B------:R-:W-:Y:S01]  /*6430*/  ISETP.GT.AND P4, PT, R2, 0x8, PT ;  /* 0x000000080200780c */ /* 0x000fe20003f84270 */
[C---:B------:R-:W-:Y:S03]  /*6440*/  HMMA.16816.F32.BF16 R24, R148.reuse, R138, R24 ;  /* 0x0000008a9418723c */ /* 0x040fe60000041818 */
[----:B------:R-:W-:Y:S02]  /*6450*/  ISETP.GT.AND P1, PT, R0, RZ, PT ;  /* 0x000000ff0000720c */ /* 0x000fe40003f24270 */
[----:B------:R-:W-:Y:S02]  /*6460*/  FSEL R8, R8, -INF , P4 ;  /* 0xff80000008087808 */ /* 0x000fe40002000000 */
[----:B------:R-:W-:Y:S01]  /*6470*/  FMNMX.FTZ R136, R4, R3, !PT ;  /* 0x0000000304887209 */ /* 0x000fe20007810000 */
[C---:B--2---:R-:W-:Y:S03]  /*6480*/  HMMA.16816.F32.BF16 R28, R148.reuse, R144, R28 ;  /* 0x00000090941c723c */ /* 0x044fe6000004181c */
[C---:B------:R-:W-:Y:S02]  /*6490*/  ISETP.GT.AND P4, PT, R2.reuse, 0x10, PT ;  /* 0x000000100200780c */ /* 0x040fe40003f84270 */
[----:B------:R-:W-:Y:S02]  /*64a0*/  FSEL R5, R5, -INF , P3 ;  /* 0xff80000005057808 */ /* 0x000fe40001800000 */
[----:B------:R-:W-:Y:S01]  /*64b0*/  ISETP.GT.AND P3, PT, R2, 0x9, PT ;  /* 0x000000090200780c */ /* 0x000fe20003f64270 */
[----:B------:R-:W-:Y:S03]  /*64c0*/  HMMA.16816.F32.BF16 R32, R148, R146, R32 ;  /* 0x000000929420723c */ /* 0x000fe60000041820 */
[----:B------:R-:W-:Y:S02]  /*64d0*/  ISETP.GT.AND P0, PT, R0, 0x1, PT ;  /* 0x000000010000780c */ /* 0x000fe40003f04270 */
[----:B------:R-:W-:Y:S02]  /*64e0*/  FSEL R162, R12, -INF , P4 ;  /* 0xff8000000ca27808 */ /* 0x000fe40002000000 */
[----:B------:R-:W-:Y:S01]  /*64f0*/  FMNMX.FTZ R12, R5, R136, !PT ;  /* 0x00000088050c7209 */ /* 0x000fe20007810000 */
[----:B------:R-:W-:Y:S01]  /*6500*/  IMAD.IADD R150, R177, 0x1, R172 ;  /* 0x00000001b1967824 */ /* 0x000fe200078e02ac */
        /* <DEDUP_REMOVED lines=8> */
[----:B------:R-:W-:Y:S02]  /*6590*/  ISETP.GT.AND P1, PT, R0, 0x8, PT ;  /* 0x000000080000780c */ /* 0x000fe40003f24270 */
[----:B------:R-:W-:Y:S02]  /*65a0*/  FSEL R164, R16, -INF , P4 ;  /* 0xff80000010a47808 */ /* 0x000fe40002000000 */
[----:B------:R-:W-:Y:S02]  /*65b0*/  ISETP.GT.AND P3, PT, R2, 0x19, PT ;  /* 0x000000190200780c */ /* 0x000fe40003f64270 */
        /* <DEDUP_REMOVED lines=8> */
[----:B------:R-:W-:Y:S02]  /*6640*/  FMNMX.FTZ R12, R164, R12, !PT ;  /* 0x0000000ca40c7209 */ /* 0x000fe40007810000 */
[----:B------:R-:W-:Y:S02]  /*6650*/  FSEL R166, R14, -INF , P1 ;  /* 0xff8000000ea67808 */ /* 0x000fe40000800000 */
[----:B------:R-:W-:Y:S02]  /*6660*/  FSEL R239, R20, -INF , P4 ;  /* 0xff80000014ef7808 */ /* 0x000fe40002000000 */
[----:B------:R-:W-:Y:S02]  /*6670*/  FSEL R11, R11, -INF , P0 ;  /* 0xff8000000b0b7808 */ /* 0x000fe40000000000 */
[C---:B------:R-:W-:Y:S02]  /*6680*/  ISETP.GT.AND P0, PT, R0.reuse, 0x11, PT ;  /* 0x000000110000780c */ /* 0x040fe40003f04270 */
[----:B------:R-:W-:Y:S02]  /*6690*/  ISETP.GT.AND P1, PT, R0, 0x18, PT ;  /* 0x000000180000780c */ /* 0x000fe40003f24270 */
[----:B------:R-:W-:Y:S02]  /*66a0*/  ISETP.GT.AND P3, PT, R2, 0x21, PT ;  /* 0x000000210200780c */ /* 0x000fe40003f64270 */
[----:B------:R-:W-:Y:S02]  /*66b0*/  FMNMX.FTZ R13, R7, R13, !PT ;  /* 0x0000000d070d7209 */ /* 0x000fe40007810000 */
[----:B------:R-:W-:Y:S02]  /*66c0*/  FMNMX.FTZ R12, R165, R12, !PT ;  /* 0x0000000ca50c7209 */ /* 0x000fe40007810000 */
[----:B------:R-:W-:Y:S02]  /*66d0*/  FSEL R167, R15, -INF , P0 ;  /* 0xff8000000fa77808 */ /* 0x000fe40000000000 */
[----:B------:R-:W-:Y:S02]  /*66e0*/  FSEL R238, R21, -INF , P3 ;  /* 0xff80000015ee7808 */ /* 0x000fe40001800000 */
[----:B------:R-:W-:Y:S02]  /*66f0*/  ISETP.GT.AND P0, PT, R0, 0x19, PT ;  /* 0x000000190000780c */ /* 0x000fe40003f04270 */
[----:B------:R-:W-:Y:S02]  /*6700*/  FSEL R168, R18, -INF , P1 ;  /* 0xff80000012a87808 */ /* 0x000fe40000800000 */
[----:B------:R-:W-:Y:S02]  /*6710*/  FMNMX.FTZ R13, R10, R13, !PT ;  /* 0x0000000d0a0d7209 */ /* 0x000fe40007810000 */
[----:B------:R-:W-:Y:S02]  /*6720*/  FMNMX.FTZ R12, R239, R12, !PT ;  /* 0x0000000cef0c7209 */ /* 0x000fe40007810000 */
[C---:B------:R-:W-:Y:S02]  /*6730*/  ISETP.GT.AND P1, PT, R2.reuse, 0x28, PT ;  /* 0x000000280200780c */ /* 0x040fe40003f24270 */
[C---:B------:R-:W-:Y:S02]  /*6740*/  ISETP.GT.AND P6, PT, R2.reuse, 0x30, PT ;  /* 0x000000300200780c */ /* 0x040fe40003fc4270 */
[----:B------:R-:W-:Y:S02]  /*6750*/  FSEL R169, R19, -INF , P0 ;  /* 0xff80000013a97808 */ /* 0x000fe40000000000 */
[C---:B------:R-:W-:Y:S02]  /*6760*/  ISETP.GT.AND P5, PT, R2.reuse, 0x31, PT ;  /* 0x000000310200780c */ /* 0x040fe40003fa4270 */
[C---:B------:R-:W-:Y:S02]  /*6770*/  ISETP.GT.AND P4, PT, R2.reuse, 0x38, PT ;  /* 0x000000380200780c */ /* 0x040fe40003f84270 */
[----:B------:R-:W-:Y:S02]  /*6780*/  ISETP.GT.AND P3, PT, R2, 0x39, PT ;  /* 0x000000390200780c */ /* 0x000fe40003f64270 */
[----:B------:R-:W-:Y:S02]  /*6790*/  FSEL R237, R24, -INF , P1 ;  /* 0xff80000018ed7808 */ /* 0x000fe40000800000 */
[----:B------:R-:W-:Y:S02]  /*67a0*/  ISETP.GT.AND P0, PT, R2, 0x29, PT ;  /* 0x000000290200780c */ /* 0x000fe40003f04270 */
[----:B------:R-:W-:Y:S02]  /*67b0*/  FMNMX.FTZ R2, R11, R13, !PT ;  /* 0x0000000d0b027209 */ /* 0x000fe40007810000 */
[----:B------:R-:W-:Y:S02]  /*67c0*/  FMNMX.FTZ R12, R238, R12, !PT ;  /* 0x0000000cee0c7209 */ /* 0x000fe40007810000 */
[----:B------:R-:W-:Y:S02]  /*67d0*/  FSEL R175, R25, -INF , P0 ;  /* 0xff80000019af7808 */ /* 0x000fe40000000000 */
        /* <DEDUP_REMOVED lines=13> */
[C---:B------:R-:W-:Y:S02]  /*68b0*/  ISETP.GT.AND P0, PT, R0.reuse, 0x21, PT ;  /* 0x000000210000780c */ /* 0x040fe40003f04270 */
[----:B------:R-:W-:Y:S02]  /*68c0*/  FSEL R145, R33, -INF , P3 ;  /* 0xff80000021917808 */ /* 0x000fe40001800000 */
[----:B------:R-:W-:Y:S02]  /*68d0*/  FMNMX.FTZ R2, R147, R2, !PT ;  /* 0x0000000293027209 */ /* 0x000fe40007810000 */
[----:B------:R-:W-:Y:S02]  /*68e0*/  FSEL R173, R23, -INF , P0 ;  /* 0xff80000017ad7808 */ /* 0x000fe40000000000 */
[----:B------:R-:W-:Y:S02]  /*68f0*/  ISETP.GT.AND P0, PT, R0, 0x28, PT ;  /* 0x000000280000780c */ /* 0x000fe40003f04270 */
[----:B------:R-:W-:Y:S02]  /*6900*/  FMNMX.FTZ R13, R174, R13, !PT ;  /* 0x0000000dae0d7209 */ /* 0x000fe40007810000 */
[----:B------:R-:W-:Y:S02]  /*6910*/  FMNMX.FTZ R2, R145, R2, !PT ;  /* 0x0000000291027209 */ /* 0x000fe40007810000 */
[----:B------:R-:W-:Y:S02]  /*6920*/  ISETP.GT.AND P1, PT, R0, 0x29, PT ;  /* 0x000000290000780c */ /* 0x000fe40003f24270 */
[----:B------:R-:W-:Y:S01]  /*6930*/  FSEL R171, R26, -INF , P0 ;  /* 0xff8000001aab7808 */ /* 0x000fe20000000000 */
[----:B------:R-:W1:Y:S01]  /*6940*/  SHFL.BFLY PT, R12, R2, 0x2, 0x1f ;  /* 0x0c401f00020c7f89 */ /* 0x000e6200000e0000 */
[----:B------:R-:W-:Y:S02]  /*6950*/  FMNMX.FTZ R13, R173, R13, !PT ;  /* 0x0000000dad0d7209 */ /* 0x000fe40007810000 */
        /* <DEDUP_REMOVED lines=12> */
[----:B------:R-:W-:Y:S02]  /*6a20*/  FMNMX.FTZ R0, R142, R13, !PT ;  /* 0x0000000d8e007209 */ /* 0x000fe40007810000 */
[----:B------:R-:W-:Y:S02]  /*6a30*/  FSEL R141, R35, -INF , P0 ;  /* 0xff800000238d7808 */ /* 0x000fe40000000000 */
[----:B-1----:R-:W-:Y:S02]  /*6a40*/  FMNMX.FTZ R13, R2, R12, !PT ;  /* 0x0000000c020d7209 */ /* 0x002fe40007810000 */
[----:B------:R-:W-:Y:S02]  /*6a50*/  FMNMX.FTZ R0, R141, R0, !PT ;  /* 0x000000008d007209 */ /* 0x000fe40007810000 */
[C---:B------:R-:W-:Y:S01]  /*6a60*/  IADD3 R149, R181.reuse, R150, RZ ;  /* 0x00000096b5957210 */ /* 0x040fe20007ffe0ff */
        /* <DEDUP_REMOVED lines=8> */
[----:B------:R-:W-:Y:S01]  /*6af0*/  FMUL.FTZ R146, R2, c[0x0][0x2d0] ;  /* 0x0000b40002927a20 */ /* 0x000fe20000410000 */
[----:B--2---:R-:W-:Y:S04]  /*6b00*/  FMNMX.FTZ R12, R0, R12, !PT ;  /* 0x0000000c000c7209 */ /* 0x004fe80007810000 */
[----:B------:R-:W-:Y:S01]  /*6b10*/  FSEL R146, R146, RZ, P1 ;  /* 0x000000ff92927208 */ /* 0x000fe20000800000 */
[----:B------:R-:W1:Y:S04]  /*6b20*/  SHFL.BFLY PT, R0, R12, 0x1, 0x1f ;  /* 0x0c201f000c007f89 */ /* 0x000e6800000e0000 */
[--C-:B------:R-:W-:Y:S01]  /*6b30*/  FFMA.FTZ R158, R5, c[0x0][0x2d0], -R146.reuse ;  /* 0x0000b400059e7a23 */ /* 0x100fe20000010892 */
[----:B------:R-:W-:Y:S01]  /*6b40*/  FSEL R5, R2, RZ, P1 ;  /* 0x000000ff02057208 */ /* 0x000fe20000800000 */
[--C-:B------:R-:W-:Y:S02]  /*6b50*/  FFMA.FTZ R159, R4, c[0x0][0x2d0], -R146.reuse ;  /* 0x0000b400049f7a23 */ /* 0x100fe40000010892 */
[--C-:B------:R-:W-:Y:S02]  /*6b60*/  FFMA.FTZ R157, R8, c[0x0][0x2d0], -R146.reuse ;  /* 0x0000b400089d7a23 */ /* 0x100fe40000010892 */
[----:B------:R-:W-:Y:S01]  /*6b70*/  FADD.FTZ R3, -R5, R3 ;  /* 0x0000000305037221 */ /* 0x000fe20000010100 */
        /* <DEDUP_REMOVED lines=10> */
[--C-:B------:R-:W-:Y:S01]  /*6c20*/  FFMA.FTZ R239, R147, c[0x0][0x2d0], -R146.reuse ;  /* 0x0000b40093ef7a23 */ /* 0x100fe20000010892 */
[----:B------:R-:W1:Y:S01]  /*6c30*/  LDSM.16.MT88.4 R12, [R150] ;  /* 0x00000000960c783b */ /* 0x000e620000004200 */
[--C-:B------:R-:W-:Y:S01]  /*6c40*/  FFMA.FTZ R238, R238, c[0x0][0x2d0], -R146.reuse ;  /* 0x0000b400eeee7a23 */ /* 0x100fe20000010892 */
[C---:B------:R-:W-:Y:S01]  /*6c50*/  FSETP.NEU.FTZ.AND P0, PT, R0.reuse, -INF , PT ;  /* 0xff8000000000780b */ /* 0x040fe20003f1d000 */
[C---:B------:R-:W-:Y:S01]  /*6c60*/  FMUL.FTZ R140, R0.reuse, c[0x0][0x2d0] ;  /* 0x0000b400008c7a20 */ /* 0x040fe20000410000 */
[----:B------:R-:W-:Y:S01]  /*6c70*/  MUFU.EX2 R157, R157 ;  /* 0x0000009d009d7308 */ /* 0x000fe20000000800 */
[--C-:B------:R-:W-:Y:S01]  /*6c80*/  FFMA.FTZ R237, R237, c[0x0][0x2d0], -R146.reuse ;  /* 0x0000b400eded7a23 */ /* 0x100fe20000010892 */
[----:B------:R-:W-:Y:S01]  /*6c90*/  FSEL R4, R0, RZ, P0 ;  /* 0x000000ff00047208 */ /* 0x000fe20000000000 */
[--C-:B------:R-:W-:Y:S01]  /*6ca0*/  FFMA.FTZ R175, R175, c[0x0][0x2d0], -R146.reuse ;  /* 0x0000b400afaf7a23 */ /* 0x100fe20000010892 */
[----:B------:R-:W-:Y:S01]  /*6cb0*/  FSEL R140, R140, RZ, P0 ;  /* 0x000000ff8c8c7208 */ /* 0x000fe20000000000 */
[----:B------:R-:W-:Y:S02]  /*6cc0*/  FFMA.FTZ R161, R161, c[0x0][0x2d0], -R146 ;  /* 0x0000b400a1a17a23 */ /* 0x000fe40000010892 */
[----:B------:R-:W-:Y:S02]  /*6cd0*/  FADD.FTZ R4, -R4, R132 ;  /* 0x0000008404047221 */ /* 0x000fe40000010100 */
[--C-:B------:R-:W-:Y:S01]  /*6ce0*/  FFMA.FTZ R155, R6, c[0x0][0x2d0], -R140.reuse ;  /* 0x0000b400069b7a23 */ /* 0x100fe2000001088c */
[----:B------:R3:W4:Y:S01]  /*6cf0*/  MUFU.EX2 R132, R3 ;  /* 0x0000000300847308 */ /* 0x0007220000000800 */
[--C-:B------:R-:W-:Y:S02]  /*6d00*/  FFMA.FTZ R154, R7, c[0x0][0x2d0], -R140.reuse ;  /* 0x0000b400079a7a23 */ /* 0x100fe4000001088c */
[--C-:B------:R-:W-:Y:S01]  /*6d10*/  FFMA.FTZ R153, R10, c[0x0][0x2d0], -R140.reuse ;  /* 0x0000b4000a997a23 */ /* 0x100fe2000001088c */
[----:B--2---:R-:W-:Y:S01]  /*6d20*/  F2FP.BF16.PACK_AB R136, R158, R159 ;  /* 0x0000009f9e88723e */ /* 0x004fe200000010ff */
[--C-:B------:R-:W-:Y:S02]  /*6d30*/  FFMA.FTZ R152, R11, c[0x0][0x2d0], -R140.reuse ;  /* 0x0000b4000b987a23 */ /* 0x100fe4000001088c */
[--C-:B------:R-:W-:Y:S02]  /*6d40*/  FFMA.FTZ R241, R144, c[0x0][0x2d0], -R140.reuse ;  /* 0x0000b40090f17a23 */ /* 0x100fe4000001088c */
[--C-:B------:R-:W-:Y:S01]  /*6d50*/  FFMA.FTZ R242, R143, c[0x0][0x2d0], -R140.reuse ;  /* 0x0000b4008ff27a23 */ /* 0x100fe2000001088c */
[----:B------:R-:W2:Y:S01]  /*6d60*/  MUFU.EX2 R156, R156 ;  /* 0x0000009c009c7308 */ /* 0x000ea20000000800 */
        /* <DEDUP_REMOVED lines=8> */
[----:B---3--:R-:W-:Y:S02]  /*6df0*/  FMUL.FTZ R3, R4, c[0x0][0x2d0] ;  /* 0x0000b40004037a20 */ /* 0x008fe40000410000 */
[C---:B----4-:R-:W-:Y:S02]  /*6e00*/  FMUL.FTZ R4, R132.reuse, R128 ;  /* 0x0000008084047220 */ /* 0x050fe40000410000 */
[C---:B------:R-:W-:Y:S01]  /*6e10*/  FMUL.FTZ R5, R132.reuse, R129 ;  /* 0x0000008184057220 */ /* 0x040fe20000410000 */
[----:B------:R-:W3:Y:S01]  /*6e20*/  MUFU.EX2 R154, R154 ;  /* 0x0000009a009a7308 */ /* 0x000ee20000000800 */
        /* <DEDUP_REMOVED lines=28> */
[----:B--2---:R-:W-:Y:S01]  /*6ff0*/  F2FP.BF16.PACK_AB R139, R152, R153 ;  /* 0x00000099988b723e */ /* 0x004fe200000010ff */
[C---:B------:R-:W-:Y:S02]  /*7000*/  FMUL.FTZ R64, R132.reuse, R64 ;  /* 0x0000004084407220 */ /* 0x040fe40000410000 */
[C---:B------:R-:W-:Y:S02]  /*7010*/  FMUL.FTZ R65, R132.reuse, R65 ;  /* 0x0000004184417220 */ /* 0x040fe40000410000 */
[C---:B------:R-:W-:Y:S01]  /*7020*/  FMUL.FTZ R68, R132.reuse, R68 ;  /* 0x0000004484447220 */ /* 0x040fe20000410000 */
[----:B------:R-:W2:Y:S01]  /*7030*/  MUFU.EX2 R163, R163 ;  /* 0x000000a300a37308 */ /* 0x000ea20000000800 */
[C---:B------:R-:W-:Y:S02]  /*7040*/  FMUL.FTZ R69, R132.reuse, R69 ;  /* 0x0000004584457220 */ /* 0x040fe40000410000 */
[C---:B------:R-:W-:Y:S02]  /*7050*/  FMUL.FTZ R72, R132.reuse, R72 ;  /* 0x0000004884487220 */ /* 0x040fe40000410000 */
[C---:B---3--:R-:W-:Y:S02]  /*7060*/  FMUL.FTZ R6, R3.reuse, R130 ;  /* 0x0000008203067220 */ /* 0x048fe40000410000 */
[C---:B------:R-:W-:Y:S02]  /*7070*/  FMUL.FTZ R7, R3.reuse, R131 ;  /* 0x0000008303077220 */ /* 0x040fe40000410000 */
[----:B------:R-:W-:Y:S01]  /*7080*/  LDSM.16.MT88.4 R128, [R149+0x2800] ;  /* 0x002800009580783b */ /* 0x000fe20000004200 */
[C---:B------:R-:W-:Y:S01]  /*7090*/  FMUL.FTZ R10, R3.reuse, R126 ;  /* 0x0000007e030a7220 */ /* 0x040fe20000410000 */
[----:B------:R-:W-:Y:S01]  /*70a0*/  MUFU.EX2 R164, R164 ;  /* 0x000000a400a47308 */ /* 0x000fe20000000800 */
[C---:B------:R-:W-:Y:S02]  /*70b0*/  FMUL.FTZ R11, R3.reuse, R127 ;  /* 0x0000007f030b7220 */ /* 0x040fe40000410000 */
[C---:B-1----:R-:W-:Y:S03]  /*70c0*/  HMMA.16816.F32.BF16 R4, R136.reuse, R12, R4 ;  /* 0x0000000c8804723c */ /* 0x042fe60000041804 */
[----:B------:R-:W-:Y:S02]  /*70d0*/  LDSM.16.MT88.4 R124, [R150+0x2800] ;  /* 0x00280000967c783b */ /* 0x000fe40000004200 */
[C---:B------:R-:W-:Y:S02]  /*70e0*/  FMUL.FTZ R18, R3.reuse, R106 ;  /* 0x0000006a03127220 */ /* 0x040fe40000410000 */
[C---:B------:R-:W-:Y:S01]  /*70f0*/  FMUL.FTZ R12, R132.reuse, R100 ;  /* 0x00000064840c7220 */ /* 0x040fe20000410000 */
[C---:B------:R-:W-:Y:S01]  /*7100*/  HMMA.16816.F32.BF16 R8, R136.reuse, R14, R8 ;  /* 0x0000000e8808723c */ /* 0x040fe20000041808 */
[----:B------:R-:W1:Y:S03]  /*7110*/  MUFU.EX2 R165, R165 ;  /* 0x000000a500a57308 */ /* 0x000e660000000800 */
[C---:B------:R-:W-:Y:S02]  /*7120*/  FMUL.FTZ R13, R132.reuse, R101 ;  /* 0x00000065840d7220 */ /* 0x040fe40000410000 */
[C---:B------:R-:W-:Y:S02]  /*7130*/  FMUL.FTZ R19, R3.reuse, R107 ;  /* 0x0000006b03137220 */ /* 0x040fe40000410000 */
[C---:B------:R-:W-:Y:S01]  /*7140*/  FMUL.FTZ R14, R3.reuse, R102 ;  /* 0x00000066030e7220 */ /* 0x040fe20000410000 */
[----:B------:R-:W-:Y:S02]  /*7150*/  LDSM.16.MT88.4 R104, [R150+0x2000] ;  /* 0x002000009668783b */ /* 0x000fe40000004200 */
[----:B------:R-:W-:Y:S01]  /*7160*/  MUFU.EX2 R166, R166 ;  /* 0x000000a600a67308 */ /* 0x000fe20000000800 */
[C---:B------:R-:W-:Y:S02]  /*7170*/  FMUL.FTZ R15, R3.reuse, R103 ;  /* 0x00000067030f7220 */ /* 0x040fe40000410000 */
[C---:B------:R-:W-:Y:S02]  /*7180*/  FMUL.FTZ R26, R3.reuse, R114 ;  /* 0x00000072031a7220 */ /* 0x040fe40000410000 */
[C---:B------:R-:W-:Y:S01]  /*7190*/  FMUL.FTZ R27, R3.reuse, R115 ;  /* 0x00000073031b7220 */ /* 0x040fe20000410000 */
[----:B------:R-:W3:Y:S01]  /*71a0*/  LDSM.16.MT88.4 R100, [R151] ;  /* 0x000000009764783b */ /* 0x000ee20000004200 */
[C---:B------:R-:W-:Y:S01]  /*71b0*/  FMUL.FTZ R34, R3.reuse, R122 ;  /* 0x0000007a03227220 */ /* 0x040fe20000410000 */
[C---:B------:R-:W-:Y:S02]  /*71c0*/  HMMA.16816.F32.BF16 R12, R136.reuse, R20, R12 ;  /* 0x00000014880c723c */ /* 0x040fe4000004180c */
[----:B------:R-:W4:Y:S01]  /*71d0*/  MUFU.EX2 R167, R167 ;  /* 0x000000a700a77308 */ /* 0x000f220000000800 */
[C---:B------:R-:W-:Y:S02]  /*71e0*/  FMUL.FTZ R35, R3.reuse, R123 ;  /* 0x0000007b03237220 */ /* 0x040fe40000410000 */
[C---:B------:R-:W-:Y:S01]  /*71f0*/  FMUL.FTZ R38, R3.reuse, R38 ;  /* 0x0000002603267220 */ /* 0x040fe20000410000 */
[----:B------:R-:W-:Y:S01]  /*7200*/  LDSM.16.MT88.4 R112, [R150+0x800] ;  /* 0x000800009670783b */ /* 0x000fe20000004200 */
[C---:B------:R-:W-:Y:S01]  /*7210*/  FMUL.FTZ R20, R132.reuse, R108 ;  /* 0x0000006c84147220 */ /* 0x040fe20000410000 */
[C---:B------:R-:W-:Y:S04]  /*7220*/  HMMA.16816.F32.BF16 R16, R136.reuse, R22, R16 ;  /* 0x000000168810723c */ /* 0x040fe80000041810 */
[C---:B------:R-:W-:Y:S01]  /*7230*/  FMUL.FTZ R21, R132.reuse, R109 ;  /* 0x0000006d84157220 */ /* 0x040fe20000410000 */
[----:B------:R-:W-:Y:S01]  /*7240*/  MUFU.EX2 R168, R168 ;  /* 0x000000a800a87308 */ /* 0x000fe20000000800 */
[C---:B------:R-:W-:Y:S01]  /*7250*/  FMUL.FTZ R39, R3.reuse, R39 ;  /* 0x0000002703277220 */ /* 0x040fe20000410000 */
[----:B------:R-:W-:Y:S01]  /*7260*/  LDSM.16.MT88.4 R120, [R151+0x800] ;  /* 0x000800009778783b */ /* 0x000fe20000004200 */
[C---:B------:R-:W-:Y:S04]  /*7270*/  FMUL.FTZ R22, R3.reuse, R110 ;  /* 0x0000006e03167220 */ /* 0x040fe80000410000 */
[C---:B------:R-:W-:Y:S02]  /*7280*/  FMUL.FTZ R23, R3.reuse, R111 ;  /* 0x0000006f03177220 */ /* 0x040fe40000410000 */
[C---:B------:R-:W-:Y:S01]  /*7290*/  FMUL.FTZ R42, R3.reuse, R42 ;  /* 0x0000002a032a7220 */ /* 0x040fe20000410000 */
[----:B------:R-:W5:Y:S01]  /*72a0*/  LDSM.16.MT88.4 R108, [R149+0x2000] ;  /* 0x00200000956c783b */ /* 0x000f620000004200 */
[C---:B------:R-:W-:Y:S01]  /*72b0*/  FMUL.FTZ R43, R3.reuse, R43 ;  /* 0x0000002b032b7220 */ /* 0x040fe20000410000 */
[----:B------:R-:W1:Y:S01]  /*72c0*/  MUFU.EX2 R169, R169 ;  /* 0x000000a900a97308 */ /* 0x000e620000000800 */
[C---:B------:R-:W-:Y:S01]  /*72d0*/  FMUL.FTZ R46, R3.reuse, R46 ;  /* 0x0000002e032e7220 */ /* 0x040fe20000410000 */
[C---:B------:R-:W-:Y:S03]  /*72e0*/  HMMA.16816.F32.BF16 R20, R136.reuse, R28, R20 ;  /* 0x0000001c8814723c */ /* 0x040fe60000041814 */
[C---:B------:R-:W-:Y:S02]  /*72f0*/  FMUL.FTZ R47, R3.reuse, R47 ;  /* 0x0000002f032f7220 */ /* 0x040fe40000410000 */
[C---:B------:R-:W-:Y:S02]  /*7300*/  FMUL.FTZ R50, R3.reuse, R50 ;  /* 0x0000003203327220 */ /* 0x040fe40000410000 */
[C---:B------:R-:W-:Y:S01]  /*7310*/  FMUL.FTZ R28, R132.reuse, R116 ;  /* 0x00000074841c7220 */ /* 0x040fe20000410000 */
[C---:B------:R-:W-:Y:S01]  /*7320*/  HMMA.16816.F32.BF16 R24, R136.reuse, R30, R24 ;  /* 0x0000001e8818723c */ /* 0x040fe20000041818 */
[----:B------:R-:W-:Y:S03]  /*7330*/  MUFU.EX2 R172, R172 ;  /* 0x000000ac00ac7308 */ /* 0x000fe60000000800 */
        /* <DEDUP_REMOVED lines=9> */
[----:B------:R-:W-:Y:S01]  /*73d0*/  MUFU.EX2 R237, R237 ;  /* 0x000000ed00ed7308 */ /* 0x000fe20000000800 */
[C---:B------:R-:W-:Y:S02]  /*73e0*/  FMUL.FTZ R58, R3.reuse, R58 ;  /* 0x0000003a033a7220 */ /* 0x040fe40000410000 */
[C---:B------:R-:W-:Y:S02]  /*73f0*/  FMUL.FTZ R59, R3.reuse, R59 ;  /* 0x0000003b033b7220 */ /* 0x040fe40000410000 */
[C---:B------:R-:W-:Y:S01]  /*7400*/  FMUL.FTZ R62, R3.reuse, R62 ;  /* 0x0000003e033e7220 */ /* 0x040fe20000410000 */
[C---:B------:R-:W-:Y:S01]  /*7410*/  HMMA.16816.F32.BF16 R32, R136.reuse, R102, R32 ;  /* 0x000000668820723c */ /* 0x040fe20000041820 */
[----:B------:R-:W3:Y:S03]  /*7420*/  LDSM.16.MT88.4 R100, [R148+0x2000] ;  /* 0x002000009464783b */ /* 0x000ee60000004200 */
        /* <DEDUP_REMOVED lines=8> */
[----:B------:R-:W1:Y:S03]  /*74b0*/  LDSM.16.MT88.4 R104, [R151+0x2000] ;  /* 0x002000009768783b */ /* 0x000e660000004200 */
[C---:B------:R-:W-:Y:S02]  /*74c0*/  FMUL.FTZ R71, R3.reuse, R71 ;  /* 0x0000004703477220 */ /* 0x040fe40000410000 */
[C---:B------:R-:W-:Y:S02]  /*74d0*/  FMUL.FTZ R73, R132.reuse, R73 ;  /* 0x0000004984497220 */ /* 0x040fe40000410000 */
[C---:B-----5:R-:W-:Y:S01]  /*74e0*/  HMMA.16816.F32.BF16 R44, R136.reuse, R108, R44 ;  /* 0x0000006c882c723c */ /* 0x060fe2000004182c */
[----:B------:R-:W5:Y:S03]  /*74f0*/  MUFU.EX2 R173, R173 ;  /* 0x000000ad00ad7308 */ /* 0x000f660000000800 */
[C---:B------:R-:W-:Y:S02]  /*7500*/  FMUL.FTZ R74, R3.reuse, R74 ;  /* 0x0000004a034a7220 */ /* 0x040fe40000410000 */
[C---:B------:R-:W-:Y:S02]  /*7510*/  FMUL.FTZ R75, R3.reuse, R75 ;  /* 0x0000004b034b7220 */ /* 0x040fe40000410000 */
[C---:B------:R-:W-:Y:S01]  /*7520*/  HMMA.16816.F32.BF16 R48, R136.reuse, R110, R48 ;  /* 0x0000006e8830723c */ /* 0x040fe20000041830 */
[----:B------:R-:W2:Y:S02]  /*7530*/  LDSM.16.MT88.4 R108, [R150+0x4000] ;  /* 0x00400000966c783b */ /* 0x000ea40000004200 */
[----:B------:R-:W-:Y:S01]  /*7540*/  MUFU.EX2 R161, R161 ;  /* 0x000000a100a17308 */ /* 0x000fe20000000800 */
[C---:B------:R-:W-:Y:S02]  /*7550*/  FMUL.FTZ R76, R132.reuse, R76 ;  /* 0x0000004c844c7220 */ /* 0x040fe40000410000 */
[C---:B------:R-:W-:Y:S02]  /*7560*/  FMUL.FTZ R77, R132.reuse, R77 ;  /* 0x0000004d844d7220 */ /* 0x040fe40000410000 */
[C---:B------:R-:W-:Y:S01]  /*7570*/  FMUL.FTZ R78, R3.reuse, R78 ;  /* 0x0000004e034e7220 */ /* 0x040fe20000410000 */
        /* <DEDUP_REMOVED lines=10> */
[C---:B-1----:R-:W-:Y:S04]  /*7620*/  HMMA.16816.F32.BF16 R60, R136.reuse, R104, R60 ;  /* 0x00000068883c723c */ /* 0x042fe8000004183c */
[C---:B------:R-:W-:Y:S02]  /*7630*/  FMUL.FTZ R84, R132.reuse, R84 ;  /* 0x0000005484547220 */ /* 0x040fe40000410000 */
[C---:B------:R-:W-:Y:S02]  /*7640*/  FMUL.FTZ R85, R132.reuse, R85 ;  /* 0x0000005584557220 */ /* 0x040fe40000410000 */
        /* <DEDUP_REMOVED lines=12> */
[C---:B------:R-:W-:Y:S02]  /*7710*/  FMUL.FTZ R91, R3.reuse, R91 ;  /* 0x0000005b035b7220 */ /* 0x040fe40000410000 */
[C---:B------:R-:W-:Y:S01]  /*7720*/  FMUL.FTZ R92, R132.reuse, R92 ;  /* 0x0000005c845c7220 */ /* 0x040fe20000410000 */
[C---:B---3--:R-:W-:Y:S03]  /*7730*/  HMMA.16816.F32.BF16 R76, R136.reuse, R100, R76 ;  /* 0x00000064884c723c */ /* 0x048fe6000004184c */
[C---:B------:R-:W-:Y:S02]  /*7740*/  FMUL.FTZ R93, R132.reuse, R93 ;  /* 0x0000005d845d7220 */ /* 0x040fe40000410000 */
[C---:B------:R-:W-:Y:S02]  /*7750*/  FMUL.FTZ R94, R3.reuse, R94 ;  /* 0x0000005e035e7220 */ /* 0x040fe40000410000 */
[----:B------:R-:W-:Y:S01]  /*7760*/  FMUL.FTZ R95, R3, R95 ;  /* 0x0000005f035f7220 */ /* 0x000fe20000410000 */
[C---:B------:R-:W-:Y:S04]  /*7770*/  HMMA.16816.F32.BF16 R80, R136.reuse, R102, R80 ;  /* 0x000000668850723c */ /* 0x040fe80000041850 */
[C---:B------:R-:W-:Y:S01]  /*7780*/  FMUL.FTZ R96, R132.reuse, R96 ;  /* 0x0000006084607220 */ /* 0x040fe20000410000 */
[----:B------:R-:W-:Y:S01]  /*7790*/  F2FP.BF16.PACK_AB R100, R163, R162 ;  /* 0x000000a2a364723e */ /* 0x000fe200000010ff */
[----:B------:R-:W-:Y:S01]  /*77a0*/  FMUL.FTZ R97, R132, R97 ;  /* 0x0000006184617220 */ /* 0x000fe20000410000 */
[----:B------:R-:W-:Y:S01]  /*77b0*/  F2FP.BF16.PACK_AB R102, R165, R164 ;  /* 0x000000a4a566723e */ /* 0x000fe200000010ff */
[C---:B-1----:R-:W-:Y:S04]  /*77c0*/  HMMA.16816.F32.BF16 R84, R136.reuse, R104, R84 ;  /* 0x000000688854723c */ /* 0x042fe80000041854 */
[----:B------:R-:W-:Y:S01]  /*77d0*/  FMUL.FTZ R98, R3, R98 ;  /* 0x0000006203627220 */ /* 0x000fe20000410000 */
[----:B----4-:R-:W-:Y:S01]  /*77e0*/  F2FP.BF16.PACK_AB R101, R167, R166 ;  /* 0x000000a6a765723e */ /* 0x010fe200000010ff */
[----:B------:R-:W-:Y:S01]  /*77f0*/  FMUL.FTZ R99, R3, R99 ;  /* 0x0000006303637220 */ /* 0x000fe20000410000 */
[----:B------:R-:W-:Y:S01]  /*7800*/  F2FP.BF16.PACK_AB R103, R169, R168 ;  /* 0x000000a8a967723e */ /* 0x000fe200000010ff */
[C---:B------:R-:W-:Y:S01]  /*7810*/  HMMA.16816.F32.BF16 R88, R136.reuse, R106, R88 ;  /* 0x0000006a8858723c */ /* 0x040fe20000041858 */
[----:B------:R-:W1:Y:S03]  /*7820*/  LDSM.16.MT88.4 R104, [R148+0x800] ;  /* 0x000800009468783b */ /* 0x000e660000004200 */
[--C-:B------:R-:W-:Y:S02]  /*7830*/  FFMA.FTZ R171, R171, c[0x0][0x2d0], -R140.reuse ;  /* 0x0000b400abab7a23 */ /* 0x100fe4000001088c */
[--C-:B------:R-:W-:Y:S02]  /*7840*/  FFMA.FTZ R170, R170, c[0x0][0x2d0], -R140.reuse ;  /* 0x0000b400aaaa7a23 */ /* 0x100fe4000001088c */
[C---:B--2---:R-:W-:Y:S02]  /*7850*/  HMMA.16816.F32.BF16 R92, R136.reuse, R108, R92 ;  /* 0x0000006c885c723c */ /* 0x044fe4000004185c */
[----:B------:R-:W2:Y:S02]  /*7860*/  MUFU.EX2 R171, R171 ;  /* 0x000000ab00ab7308 */ /* 0x000ea40000000800 */
[----:B------:R-:W-:Y:S02]  /*7870*/  FFMA.FTZ R140, R141, c[0x0][0x2d0], -R140 ;  /* 0x0000b4008d8c7a23 */ /* 0x000fe4000001088c */
[--C-:B------:R-:W-:Y:S02]  /*7880*/  FFMA.FTZ R160, R160, c[0x0][0x2d0], -R146.reuse ;  /* 0x0000b400a0a07a23 */ /* 0x100fe40000010892 */
[----:B------:R-:W-:Y:S01]  /*7890*/  HMMA.16816.F32.BF16 R96, R136, R110, R96 ;  /* 0x0000006e8860723c */ /* 0x000fe20000041860 */
[----:B------:R-:W3:Y:S03]  /*78a0*/  LDSM.16.MT88.4 R108, [R148+0x2800] ;  /* 0x00280000946c783b */ /* 0x000ee60000004200 */
[----:B------:R-:W-:Y:S01]  /*78b0*/  FFMA.FTZ R146, R145, c[0x0][0x2d0], -R146 ;  /* 0x0000b40091927a23 */ /* 0x000fe20000010892 */
[----:B------:R4:W-:Y:S01]  /*78c0*/  MUFU.EX2 R244, R140 ;  /* 0x0000008c00f47308 */ /* 0x0009e20000000800 */
[----:B------:R-:W-:Y:S02]  /*78d0*/  FFMA.FTZ R155, R3, R229, R155 ;  /* 0x000000e5039b7223 */ /* 0x000fe4000001009b */
[C---:B------:R-:W-:Y:S01]  /*78e0*/  HMMA.16816.F32.BF16 R4, R100.reuse, R112, R4 ;  /* 0x000000706404723c */ /* 0x040fe20000041804 */
[----:B------:R-:W-:Y:S04]  /*78f0*/  LDSM.16.MT88.4 R136, [R149+0x3000] ;  /* 0x003000009588783b */ /* 0x000fe80000004200 */
[----:B------:R-:W-:Y:S01]  /*7900*/  FFMA.FTZ R159, R132, R232, R159 ;  /* 0x000000e8849f7223 */ /* 0x000fe2000001009f */
[----:B------:R-:W-:Y:S01]  /*7910*/  MOV R132, R0 ;  /* 0x0000000000847202 */ /* 0x000fe20000000f00 */
[----:B------:R1:W-:Y:S01]  /*7920*/  MUFU.EX2 R240, R146 ;  /* 0x0000009200f07308 */ /* 0x0003e20000000800 */
[C---:B------:R-:W-:Y:S01]  /*7930*/  HMMA.16816.F32.BF16 R8, R100.reuse, R114, R8 ;  /* 0x000000726408723c */ /* 0x040fe20000041808 */
[----:B------:R-:W2:Y:S03]  /*7940*/  LDSM.16.MT88.4 R112, [R151+0x2800] ;  /* 0x002800009770783b */ /* 0x000ea60000004200 */
[----:B------:R-:W-:Y:S02]  /*7950*/  FADD.FTZ R159, R158, R159 ;  /* 0x0000009f9e9f7221 */ /* 0x000fe40000010000 */
[----:B------:R-:W-:Y:S02]  /*7960*/  FADD.FTZ R155, R154, R155 ;  /* 0x0000009b9a9b7221 */ /* 0x000fe40000010000 */
[C---:B------:R-:W-:Y:S01]  /*7970*/  HMMA.16816.F32.BF16 R12, R100.reuse, R116, R12 ;  /* 0x00000074640c723c */ /* 0x040fe2000004180c */
[----:B------:R-:W2:Y:S03]  /*7980*/  MUFU.EX2 R170, R170 ;  /* 0x000000aa00aa7308 */ /* 0x000ea60000000800 */
[----:B------:R-:W-:Y:S01]  /*7990*/  FADD.FTZ R159, R157, R159 ;  /* 0x0000009f9d9f7221 */ /* 0x000fe20000010000 */
[----:B----4-:R-:W-:Y:S01]  /*79a0*/  LDSM.16.MT88.4 R140, [R150+0x3800] ;  /* 0x00380000968c783b */ /* 0x010fe20000004200 */
[----:B------:R-:W-:Y:S02]  /*79b0*/  FADD.FTZ R155, R153, R155 ;  /* 0x0000009b999b7221 */ /* 0x000fe40000010000 */
[C---:B------:R-:W-:Y:S03]  /*79c0*/  HMMA.16816.F32.BF16 R16, R100.reuse, R118, R16 ;  /* 0x000000766410723c */ /* 0x040fe60000041810 */
[----:B------:R-:W4:Y:S01]  /*79d0*/  MUFU.EX2 R160, R160 ;  /* 0x000000a000a07308 */ /* 0x000f220000000800 */
[----:B------:R-:W-:Y:S01]  /*79e0*/  FADD.FTZ R159, R156, R159 ;  /* 0x0000009f9c9f7221 */ /* 0x000fe20000010000 */
[----:B------:R-:W-:Y:S01]  /*79f0*/  LDSM.16.MT88.4 R116, [R149+0x4800] ;  /* 0x004800009574783b */ /* 0x000fe20000004200 */
[----:B------:R-:W-:Y:S02]  /*7a00*/  FADD.FTZ R152, R152, R155 ;  /* 0x0000009b98987221 */ /* 0x000fe40000010000 */
[C---:B-1----:R-:W-:Y:S04]  /*7a10*/  HMMA.16816.F32.BF16 R20, R100.reuse, R104, R20 ;  /* 0x000000686414723c */ /* 0x042fe80000041814 */
[----:B------:R-:W-:Y:S01]  /*7a20*/  FADD.FTZ R162, R162, R159 ;  /* 0x0000009fa2a27221 */ /* 0x000fe20000010000 */
[----:B------:R-:W-:Y:S01]  /*7a30*/  LDSM.16.MT88.4 R144, [R149+0x3800] ;  /* 0x003800009590783b */ /* 0x000fe20000004200 */
[----:B------:R-:W-:Y:S02]  /*7a40*/  FADD.FTZ R152, R166, R152 ;  /* 0x00000098a6987221 */ /* 0x000fe40000010000 */
[C---:B------:R-:W-:Y:S04]  /*7a50*/  HMMA.16816.F32.BF16 R24, R100.reuse, R106, R24 ;  /* 0x0000006a6418723c */ /* 0x040fe80000041818 */
[----:B------:R-:W-:Y:S01]  /*7a60*/  FADD.FTZ R162, R163, R162 ;  /* 0x000000a2a3a27221 */ /* 0x000fe20000010000 */
[----:B------:R-:W1:Y:S01]  /*7a70*/  LDSM.16.MT88.4 R104, [R150+0x4800] ;  /* 0x004800009668783b */ /* 0x000e620000004200 */
[----:B------:R-:W-:Y:S02]  /*7a80*/  FADD.FTZ R167, R167, R152 ;  /* 0x00000098a7a77221 */ /* 0x000fe40000010000 */
        /* <DEDUP_REMOVED lines=8> */
[----:B------:R-:W-:Y:S04]  /*7b10*/  FADD.FTZ R169, R174, R169 ;  /* 0x000000a9aea97221 */ /* 0x000fe80000010000 */
[C---:B------:R-:W-:Y:S01]  /*7b20*/  HMMA.16816.F32.BF16 R40, R100.reuse, R126, R40 ;  /* 0x0000007e6428723c */ /* 0x040fe20000041828 */
[----:B------:R-:W-:Y:S03]  /*7b30*/  LDSM.16.MT88.4 R124, [R151+0x1000] ;  /* 0x00100000977c783b */ /* 0x000fe60000004200 */
[----:B-----5:R-:W-:Y:S04]  /*7b40*/  FADD.FTZ R169, R173, R169 ;  /* 0x000000a9ada97221 */ /* 0x020fe80000010000 */
[C---:B------:R-:W-:Y:S04]  /*7b50*/  HMMA.16816.F32.BF16 R44, R100.reuse, R128, R44 ;  /* 0x00000080642c723c */ /* 0x040fe8000004182c */
[----:B--2---:R-:W-:Y:S04]  /*7b60*/  FADD.FTZ R169, R171, R169 ;  /* 0x000000a9aba97221 */ /* 0x004fe80000010000 */
[C---:B------:R-:W-:Y:S01]  /*7b70*/  HMMA.16816.F32.BF16 R48, R100.reuse, R130, R48 ;  /* 0x000000826430723c */ /* 0x040fe20000041830 */
[----:B------:R-:W-:Y:S03]  /*7b80*/  LDSM.16.MT88.4 R128, [R150+0x3000] ;  /* 0x003000009680783b */ /* 0x000fe60000004200 */
[----:B------:R-:W-:Y:S04]  /*7b90*/  FADD.FTZ R169, R170, R169 ;  /* 0x000000a9aaa97221 */ /* 0x000fe80000010000 */
[C---:B---3--:R-:W-:Y:S04]  /*7ba0*/  HMMA.16816.F32.BF16 R52, R100.reuse, R108, R52 ;  /* 0x0000006c6434723c */ /* 0x048fe80000041834 */
[----:B------:R-:W-:Y:S04]  /*7bb0*/  FADD.FTZ R169, R241, R169 ;  /* 0x000000a9f1a97221 */ /* 0x000fe80000010000 */
[C---:B------:R-:W-:Y:S01]  /*7bc0*/  HMMA.16816.F32.BF16 R56, R100.reuse, R110, R56 ;  /* 0x0000006e6438723c */ /* 0x040fe20000041838 */
[----:B------:R-:W2:Y:S03]  /*7bd0*/  LDSM.16.MT88.4 R108, [R148+0x4800] ;  /* 0x00480000946c783b */ /* 0x000ea60000004200 */
[----:B------:R-:W-:Y:S04]  /*7be0*/  FADD.FTZ R169, R242, R169 ;  /* 0x000000a9f2a97221 */ /* 0x000fe80000010000 */
[C---:B------:R-:W-:Y:S04]  /*7bf0*/  HMMA.16816.F32.BF16 R60, R100.reuse, R112, R60 ;  /* 0x00000070643c723c */ /* 0x040fe8000004183c */
[----:B------:R-:W-:Y:S04]  /*7c00*/  FADD.FTZ R169, R243, R169 ;  /* 0x000000a9f3a97221 */ /* 0x000fe80000010000 */
[C---:B------:R-:W-:Y:S01]  /*7c10*/  HMMA.16816.F32.BF16 R64, R100.reuse, R114, R64 ;  /* 0x000000726440723c */ /* 0x040fe20000041840 */
[----:B------:R-:W3:Y:S03]  /*7c20*/  LDSM.16.MT88.4 R112, [R151+0x4800] ;  /* 0x004800009770783b */ /* 0x000ee60000004200 */
[----:B------:R-:W-:Y:S04]  /*7c30*/  FADD.FTZ R229, R244, R169 ;  /* 0x000000a9f4e57221 */ /* 0x000fe80000010000 */
[C---:B-1----:R-:W-:Y:S08]  /*7c40*/  HMMA.16816.F32.BF16 R68, R100.reuse, R104, R68 ;  /* 0x000000686444723c */ /* 0x042ff00000041844 */
[C---:B------:R-:W-:Y:S01]  /*7c50*/  HMMA.16816.F32.BF16 R72, R100.reuse, R106, R72 ;  /* 0x0000006a6448723c */ /* 0x040fe20000041848 */
[----:B------:R-:W1:Y:S07]  /*7c60*/  LDSM.16.MT88.4 R104, [R150+0x1000] ;  /* 0x001000009668783b */ /* 0x000e6e0000004200 */
[C---:B------:R-:W-:Y:S08]  /*7c70*/  HMMA.16816.F32.BF16 R76, R100.reuse, R116, R76 ;  /* 0x00000074644c723c */ /* 0x040ff0000004184c */
[C---:B------:R-:W-:Y:S01]  /*7c80*/  HMMA.16816.F32.BF16 R80, R100.reuse, R118, R80 ;  /* 0x000000766450723c */ /* 0x040fe20000041850 */
[----:B------:R-:W5:Y:S07]  /*7c90*/  LDSM.16.MT88.4 R116, [R148+0x1000] ;  /* 0x001000009474783b */ /* 0x000f6e0000004200 */
[C---:B--2---:R-:W-:Y:S08]  /*7ca0*/  HMMA.16816.F32.BF16 R84, R100.reuse, R108, R84 ;  /* 0x0000006c6454723c */ /* 0x044ff00000041854 */
[C---:B------:R-:W-:Y:S01]  /*7cb0*/  HMMA.16816.F32.BF16 R88, R100.reuse, R110, R88 ;  /* 0x0000006e6458723c */ /* 0x040fe20000041858 */
[----:B------:R-:W2:Y:S07]  /*7cc0*/  LDSM.16.MT88.4 R108, [R148+0x3000] ;  /* 0x00300000946c783b */ /* 0x000eae0000004200 */
        /* <DEDUP_REMOVED lines=8> */
[----:B------:R-:W-:Y:S03]  /*7d50*/  F2FP.BF16.PACK_AB R103, R170, R171 ;  /* 0x000000abaa67723e */ /* 0x000fe600000010ff */
[----:B------:R-:W-:Y:S04]  /*7d60*/  FADD.FTZ R172, R237, R172 ;  /* 0x000000acedac7221 */ /* 0x000fe80000010000 */
[C---:B-1----:R-:W-:Y:S03]  /*7d70*/  HMMA.16816.F32.BF16 R4, R100.reuse, R104, R4 ;  /* 0x000000686404723c */ /* 0x042fe60000041804 */
[----:B------:R-:W-:Y:S04]  /*7d80*/  FADD.FTZ R172, R175, R172 ;  /* 0x000000acafac7221 */ /* 0x000fe80000010000 */
[----:B------:R-:W-:Y:S01]  /*7d90*/  FADD.FTZ R172, R161, R172 ;  /* 0x000000aca1ac7221 */ /* 0x000fe20000010000 */
[C---:B------:R-:W-:Y:S01]  /*7da0*/  HMMA.16816.F32.BF16 R8, R100.reuse, R106, R8 ;  /* 0x0000006a6408723c */ /* 0x040fe20000041808 */
[----:B------:R-:W1:Y:S03]  /*7db0*/  LDSM.16.MT88.4 R104, [R151+0x3000] ;  /* 0x003000009768783b */ /* 0x000e660000004200 */
[----:B----4-:R-:W-:Y:S04]  /*7dc0*/  FADD.FTZ R172, R160, R172 ;  /* 0x000000aca0ac7221 */ /* 0x010fe80000010000 */
[C---:B------:R-:W-:Y:S04]  /*7dd0*/  HMMA.16816.F32.BF16 R12, R100.reuse, R120, R12 ;  /* 0x00000078640c723c */ /* 0x040fe8000004180c */
[----:B------:R-:W-:Y:S04]  /*7de0*/  FADD.FTZ R172, R239, R172 ;  /* 0x000000acefac7221 */ /* 0x000fe80000010000 */
[C---:B------:R-:W-:Y:S01]  /*7df0*/  HMMA.16816.F32.BF16 R16, R100.reuse, R122, R16 ;  /* 0x0000007a6410723c */ /* 0x040fe20000041810 */
[----:B------:R-:W-:Y:S03]  /*7e00*/  LDSM.16.MT88.4 R120, [R151+0x1800] ;  /* 0x001800009778783b */ /* 0x000fe60000004200 */
[----:B------:R-:W-:Y:S04]  /*7e10*/  FADD.FTZ R232, R240, R172 ;  /* 0x000000acf0e87221 */ /* 0x000fe80000010000 */
[C---:B-----5:R-:W-:Y:S08]  /*7e20*/  HMMA.16816.F32.BF16 R20, R100.reuse, R116, R20 ;  /* 0x000000746414723c */ /* 0x060ff00000041814 */
[C---:B------:R-:W-:Y:S01]  /*7e30*/  HMMA.16816.F32.BF16 R24, R100.reuse, R118, R24 ;  /* 0x000000766418723c */ /* 0x040fe20000041818 */
[----:B------:R-:W3:Y:S07]  /*7e40*/  LDSM.16.MT88.4 R116, [R149+0x5000] ;  /* 0x005000009574783b */ /* 0x000eee0000004200 */
[C---:B------:R-:W-:Y:S08]  /*7e50*/  HMMA.16816.F32.BF16 R28, R100.reuse, R124, R28 ;  /* 0x0000007c641c723c */ /* 0x040ff0000004181c */
[C---:B------:R-:W-:Y:S01]  /*7e60*/  HMMA.16816.F32.BF16 R32, R100.reuse, R126, R32 ;  /* 0x0000007e6420723c */ /* 0x040fe20000041820 */
[----:B------:R-:W-:Y:S07]  /*7e70*/  LDSM.16.MT88.4 R124, [R150+0x1800] ;  /* 0x00180000967c783b */ /* 0x000fee0000004200 */
[C---:B------:R-:W-:Y:S08]  /*7e80*/  HMMA.16816.F32.BF16 R36, R100.reuse, R128, R36 ;  /* 0x000000806424723c */ /* 0x040ff00000041824 */
[C---:B------:R-:W-:Y:S08]  /*7e90*/  HMMA.16816.F32.BF16 R40, R100.reuse, R130, R40 ;  /* 0x000000826428723c */ /* 0x040ff00000041828 */
[C---:B------:R-:W-:Y:S07]  /*7ea0*/  HMMA.16816.F32.BF16 R44, R100.reuse, R136, R44 ;  /* 0x00000088642c723c */ /* 0x040fee000004182c */
[----:B------:R-:W-:Y:S01]  /*7eb0*/  F2FP.BF16.PACK_AB R136, R160, R161 ;  /* 0x000000a1a088723e */ /* 0x000fe200000010ff */
[C---:B------:R-:W-:Y:S04]  /*7ec0*/  HMMA.16816.F32.BF16 R48, R100.reuse, R138, R48 ;  /* 0x0000008a6430723c */ /* 0x040fe80000041830 */
[----:B------:R-:W-:Y:S03]  /*7ed0*/  F2FP.BF16.PACK_AB R137, R242, R241 ;  /* 0x000000f1f289723e */ /* 0x000fe600000010ff */
[----:B------:R-:W-:Y:S01]  /*7ee0*/  F2FP.BF16.PACK_AB R138, R240, R239 ;  /* 0x000000eff08a723e */ /* 0x000fe200000010ff */
[C---:B--2---:R-:W-:Y:S04]  /*7ef0*/  HMMA.16816.F32.BF16 R52, R100.reuse, R108, R52 ;  /* 0x0000006c6434723c */ /* 0x044fe80000041834 */
[----:B------:R-:W-:Y:S04]  /*7f00*/  F2FP.BF16.PACK_AB R139, R244, R243 ;  /* 0x000000f3f48b723e */ /* 0x000fe800000010ff */
[C---:B------:R-:W-:Y:S01]  /*7f10*/  HMMA.16816.F32.BF16 R56, R100.reuse, R110, R56 ;  /* 0x0000006e6438723c */ /* 0x040fe20000041838 */
[----:B------:R-:W2:Y:S07]  /*7f20*/  LDSM.16.MT88.4 R108, [R148+0x5000] ;  /* 0x00500000946c783b */ /* 0x000eae0000004200 */
[C---:B-1----:R-:W-:Y:S08]  /*7f30*/  HMMA.16816.F32.BF16 R60, R100.reuse, R104, R60 ;  /* 0x00000068643c723c */ /* 0x042ff0000004183c */
        /* <DEDUP_REMOVED lines=18> */
[C---:B------:R-:W-:Y:S01]  /*8060*/  HMMA.16816.F32.BF16 R104, R136.reuse, R114, R16 ;  /* 0x000000728868723c */ /* 0x040fe20000041810 */
[----:B------:R-:W5:Y:S07]  /*8070*/  LDSM.16.MT88.4 R16, [R149+0x5800] ;  /* 0x005800009510783b */ /* 0x000f6e0000004200 */
[C---:B---3--:R-:W-:Y:S07]  /*8080*/  HMMA.16816.F32.BF16 R108, R136.reuse, R116, R20 ;  /* 0x00000074886c723c */ /* 0x048fee0000041814 */
[----:B------:R-:W-:Y:S01]  /*8090*/  IADD3 R20, R236, -0x2, RZ ;  /* 0xfffffffeec147810 */ /* 0x000fe20007ffe0ff */
[C---:B------:R-:W-:Y:S03]  /*80a0*/  HMMA.16816.F32.BF16 R112, R136.reuse, R118, R24 ;  /* 0x000000768870723c */ /* 0x040fe60000041818 */
[----:B------:R-:W-:Y:S05]  /*80b0*/  ISETP.GE.AND P6, PT, R20, R223, PT ;  /* 0x000000df1400720c */ /* 0x000fea0003fc6270 */
[C---:B------:R-:W-:Y:S08]  /*80c0*/  HMMA.16816.F32.BF16 R116, R136.reuse, R120, R28 ;  /* 0x000000788874723c */ /* 0x040ff0000004181c */
[C---:B------:R-:W-:Y:S03]  /*80d0*/  HMMA.16816.F32.BF16 R120, R136.reuse, R122, R32 ;  /* 0x0000007a8878723c */ /* 0x040fe60000041820 */
[----:B------:R-:W-:Y:S02]  /*80e0*/  @P6 ISETP.GE.AND P3, PT, R212, c[0x0][0x1d4], PT ;  /* 0x00007500d4006a0c */ /* 0x000fe40003f66270 */
[----:B------:R-:W-:Y:S03]  /*80f0*/  @P6 ISETP.GE.AND P1, PT, R198, c[0x0][0x1d4], PT ;  /* 0x00007500c6006a0c */ /* 0x000fe60003f26270 */
        /* <DEDUP_REMOVED lines=16> */
[----:B------:R-:W-:Y:S01]  /*8200*/  @P6 IMAD.IADD R3, R21, 0x1, R8 ;  /* 0x0000000115036824 */ /* 0x000fe200078e0208 */
[C---:B------:R-:W-:Y:S01]  /*8210*/  @P6 SHF.L.U32 R12, R20.reuse, 0x6, RZ ;  /* 0x00000006140c6819 */ /* 0x040fe200000006ff */
[----:B------:R-:W2:Y:S01]  /*8220*/  LDSM.16.MT88.4 R8, [R151+0x5800] ;  /* 0x005800009708783b */ /* 0x000ea20000004200 */
[----:B------:R-:W-:Y:S01]  /*8230*/  @P6 MOV R15, c[0x0][0x1e4] ;  /* 0x00007900000f6a02 */ /* 0x000fe20000000f00 */
[C---:B-----5:R-:W-:Y:S04]  /*8240*/  HMMA.16816.F32.BF16 R76, R136.reuse, R16, R76 ;  /* 0x00000010884c723c */ /* 0x060fe8000004184c */
[----:B------:R-:W-:Y:S02]  /*8250*/  @P6 SHF.L.U64.HI R3, R20, 0x6, R3 ;  /* 0x0000000614036819 */ /* 0x000fe40000010203 */
[C---:B------:R-:W-:Y:S02]  /*8260*/  @P6 LEA R14, P0, R13.reuse, R12, 0x5 ;  /* 0x0000000c0d0e6211 */ /* 0x040fe400078028ff */
[-C--:B------:R-:W-:Y:S01]  /*8270*/  @P6 IADD3 R12, P4, R12, R230.reuse, RZ ;  /* 0x000000e60c0c6210 */ /* 0x080fe20007f9e0ff */
[C---:B------:R-:W-:Y:S03]  /*8280*/  HMMA.16816.F32.BF16 R80, R136.reuse, R18, R80 ;  /* 0x000000128850723c */ /* 0x040fe60000041850 */
[----:B------:R-:W-:Y:S01]  /*8290*/  @P6 LEA.HI.X R15, R13, R3, R15, 0x5, P0 ;  /* 0x000000030d0f6211 */ /* 0x000fe200000f2c0f */
[----:B------:R-:W-:Y:S01]  /*82a0*/  @P6 IMAD.X R3, R3, 0x1, R222, P4 ;  /* 0x0000000103036824 */ /* 0x000fe200020e06de */
[C---:B------:R-:W-:Y:S02]  /*82b0*/  ISETP.GE.AND P0, PT, R228.reuse, 0x1, PT ;  /* 0x00000001e400780c */ /* 0x040fe40003f06270 */
[----:B------:R-:W-:Y:S01]  /*82c0*/  IADD3 R228, R228, 0x1, RZ ;  /* 0x00000001e4e47810 */ /* 0x000fe20007ffe0ff */
[C---:B-1----:R-:W-:Y:S04]  /*82d0*/  HMMA.16816.F32.BF16 R84, R136.reuse, R4, R84 ;  /* 0x000000048854723c */ /* 0x042fe80000041854 */
[----:B------:R-:W-:Y:S02]  /*82e0*/  SEL R228, R228, RZ, !P0 ;  /* 0x000000ffe4e47207 */ /* 0x000fe40004000000 */
[----:B------:R-:W-:Y:S02]  /*82f0*/  @P6 LEA R16, P5, R12, c[0x0][0x1c8], 0x1 ;  /* 0x000072000c106a11 */ /* 0x000fe400078a08ff */
[----:B------:R-:W-:Y:S01]  /*8300*/  @P6 IADD3 R14, P0, R14, R230, RZ ;  /* 0x000000e60e0e6210 */ /* 0x000fe20007f1e0ff */
[C---:B------:R-:W-:Y:S03]  /*8310*/  HMMA.16816.F32.BF16 R88, R136.reuse, R6, R88 ;  /* 0x000000068858723c */ /* 0x040fe60000041858 */
[----:B------:R-:W-:Y:S01]  /*8320*/  @P6 LEA.HI.X R17, R12, c[0x0][0x1cc], R3, 0x1, P5 ;  /* 0x000073000c116a11 */ /* 0x000fe200028f0c03 */
[----:B------:R-:W-:Y:S01]  /*8330*/  @P6 IMAD R3, R228, 0x6000, R200 ;  /* 0x00006000e4036824 */ /* 0x000fe200078e02c8 */
[C---:B------:R-:W-:Y:S02]  /*8340*/  @P6 LEA R4, P4, R14.reuse, c[0x0][0x1c8], 0x1 ;  /* 0x000072000e046a11 */ /* 0x040fe400078808ff */
[----:B------:R-:W-:Y:S02]  /*8350*/  @P6 IADD3.X R15, R15, R222, RZ, P0, !PT ;  /* 0x000000de0f0f6210 */ /* 0x000fe400007fe4ff */
[----:B------:R-:W-:Y:S01]  /*8360*/  @!PT LDS RZ, [RZ] ;  /* 0x00000000fffff984 */ /* 0x000fe20000000800 */
[----:B------:R-:W-:Y:S01]  /*8370*/  @!PT LDS RZ, [RZ] ;  /* 0x00000000fffff984 */ /* 0x000fe20000000800 */
[----:B------:R-:W-:Y:S01]  /*8380*/  @!PT LDS RZ, [RZ] ;  /* 0x00000000fffff984 */ /* 0x000fe20000000800 */
[----:B------:R1:W-:Y:S01]  /*8390*/  @P6 LDGSTS.E.BYPASS.LTC128B.128 [R3], [R16.64], !P3 ;  /* 0x0000000010036fae */ /* 0x0003e2000d901d48 */
[----:B------:R-:W-:Y:S02]  /*83a0*/  @P6 ISETP.GE.AND P0, PT, R197, c[0x0][0x1d4], PT ;  /* 0x00007500c5006a0c */ /* 0x000fe40003f06270 */
[----:B------:R-:W-:Y:S01]  /*83b0*/  @P6 LEA.HI.X R5, R14, c[0x0][0x1cc], R15, 0x1, P4 ;  /* 0x000073000e056a11 */ /* 0x000fe200020f0c0f */
[C---:B--2---:R-:W-:Y:S04]  /*83c0*/  HMMA.16816.F32.BF16 R92, R136.reuse, R8, R92 ;  /* 0x00000008885c723c */ /* 0x044fe8000004185c */
[----:B------:R1:W-:Y:S04]  /*83d0*/  @P6 LDGSTS.E.BYPASS.LTC128B.128 [R3+0x2000], [R16.64+0x80], !P1 ;  /* 0x0200008010036fae */ /* 0x0003e8000c901d48 */
[----:B------:R-:W-:Y:S04]  /*83e0*/  HMMA.16816.F32.BF16 R96, R136, R10, R96 ;  /* 0x0000000a8860723c */ /* 0x000fe80000041860 */
[----:B------:R1:W-:Y:S08]  /*83f0*/  @P6 LDGSTS.E.BYPASS.LTC128B.128 [R3+0x4000], [R16.64+0x100], !P0 ;  /* 0x0400010010036fae */ /* 0x0003f0000c101d48 */
[----:B------:R1:W-:Y:S08]  /*8400*/  @P6 LDGSTS.E.BYPASS.LTC128B.128 [R3+0x1000], [R4.64], !P3 ;  /* 0x0100000004036fae */ /* 0x0003f0000d901d48 */
[----:B------:R1:W-:Y:S01]  /*8410*/  @P6 LDGSTS.E.BYPASS.LTC128B.128 [R3+0x3000], [R4.64+0x80], !P1 ;  /* 0x0300008004036fae */ /* 0x0003e2000c901d48 */
[C---:B------:R-:W-:Y:S02]  /*8420*/  ISETP.GE.AND P1, PT, R133.reuse, 0x1, PT ;  /* 0x000000018500780c */ /* 0x040fe40003f26270 */
[----:B------:R-:W-:Y:S04]  /*8430*/  IADD3 R133, R133, 0x1, RZ ;  /* 0x0000000185857810 */ /* 0x000fe80007ffe0ff */
[----:B------:R-:W-:Y:S01]  /*8440*/  SEL R133, R133, RZ, !P1 ;  /* 0x000000ff85857207 */ /* 0x000fe20004800000 */
[----:B------:R1:W-:Y:S01]  /*8450*/  @P6 LDGSTS.E.BYPASS.LTC128B.128 [R3+0x5000], [R4.64+0x100], !P0 ;  /* 0x0500010004036fae */ /* 0x0003e2000c101d48 */
[----:B------:R-:W-:Y:S02]  /*8460*/  ISETP.GT.AND P0, PT, R236, R233, PT ;  /* 0x000000e9ec00720c */ /* 0x000fe40003f04270 */
[----:B------:R-:W-:Y:S05]  /*8470*/  MOV R236, R235 ;  /* 0x000000eb00ec7202 */ /* 0x000fea0000000f00 */
[----:B------:R-:W0:Y:S01]  /*8480*/  LDGDEPBAR ;  /* 0x00000000000079af */ /* 0x000e220000000000 */
[----:B-1----:R-:W-:Y:S05]  /*8490*/  MOV R3, R2 ;  /* 0x0000000200037202 */ /* 0x002fea0000000f00 */
[----:B------:R-:W-:-:S05]  /*84a0*/  @P0 BRA `(.L_x_2136) ;  /* 0xffffd23000000947 */ /* 0x000fca000383ffff */
.L_x_2135:
[----:B------:R-:W-:-:S13]  /*84b0*/  ISETP.GE.AND P0, PT, R235, R223, PT ;  /* 0x000000dfeb00720c */ /* 0x000fda0003f06270 */
[----:B------:R-:W-:Y:S05]  /*84c0*/  @!P0 BRA `(.L_x_2137) ;  /* 0x000028e000008947 */ /* 0x000fea0003800000 */
[----:B------:R-:W-:Y:S02]  /*84d0*/  MOV R3, R0 ;  /* 0x0000000000037202 */ /* 0x000fe40000000f00 */
[----:B------:R-:W-:Y:S02]  /*84e0*/  MOV R132, R2 ;  /* 0x0000000200847202 */ /* 0x000fe40000000f00 */
.L_x_2138:
        /* <DEDUP_REMOVED lines=10> */
[C---:B------:R-:W-:Y:S01]  /*8590*/  @!P6 IMAD.WIDE.U32 R28, R233.reuse, c[0x0][0x208], RZ ;  /* 0x00008200e91cea25 */ /* 0x040fe200078e00ff */
[----:B------:R-:W-:Y:S02]  /*85a0*/  @!P6 MOV R2, c[0x0][0x208] ;  /* 0x000082000002ea02 */ /* 0x000fe40000000f00 */
[----:B------:R-:W-:Y:S01]  /*85b0*/  @!P6 ISETP.GE.AND P2, PT, R212, c[0x0][0x1d4], PT ;  /* 0x00007500d400ea0c */ /* 0x000fe20003f46270 */
[----:B------:R-:W-:Y:S01]  /*85c0*/  @!P6 IMAD R0, R0, c[0x0][0x208], RZ ;  /* 0x000082000000ea24 */ /* 0x000fe200078e02ff */
[----:B------:R-:W-:Y:S02]  /*85d0*/  @!P6 SHF.L.U32 R153, R28, 0x6, RZ ;  /* 0x000000061c99e819 */ /* 0x000fe400000006ff */
[----:B------:R-:W-:Y:S01]  /*85e0*/  @!P6 ISETP.GE.AND P1, PT, R198, c[0x0][0x1d4], PT ;  /* 0x00007500c600ea0c */ /* 0x000fe20003f26270 */
[----:B------:R-:W-:Y:S01]  /*85f0*/  LDSM.16.M88.4 R32, [R183] ;  /* 0x00000000b720783b */ /* 0x000fe20000000200 */
[----:B------:R-:W-:Y:S01]  /*8600*/  @!P6 IMAD R0, R233, c[0x0][0x20c], R0 ;  /* 0x00008300e900ea24 */ /* 0x000fe200078e0200 */
[----:B------:R-:W-:Y:S02]  /*8610*/  @!P6 LEA R152, P0, R2, R153, 0x5 ;  /* 0x000000990298e211 */ /* 0x000fe400078028ff */
[----:B------:R-:W-:Y:S02]  /*8620*/  @!P6 IADD3 R153, P3, R153, R226, RZ ;  /* 0x000000e29999e210 */ /* 0x000fe40007f7e0ff */
[----:B------:R-:W-:Y:S02]  /*8630*/  @!P6 IADD3 R0, R29, R0, RZ ;  /* 0x000000001d00e210 */ /* 0x000fe40007ffe0ff */
[----:B-1----:R-:W1:Y:S01]  /*8640*/  LDSM.16.M88.4 R8, [R173] ;  /* 0x00000000ad08783b */ /* 0x002e620000000200 */
[----:B------:R-:W-:Y:S02]  /*8650*/  @!P6 LEA R158, P5, R153, c[0x0][0x1f8], 0x1 ;  /* 0x00007e00999eea11 */ /* 0x000fe400078a08ff */
[----:B------:R-:W-:Y:S02]  /*8660*/  @!P6 IADD3 R152, P4, R152, R226, RZ ;  /* 0x000000e29898e210 */ /* 0x000fe40007f9e0ff */
[----:B------:R-:W-:Y:S03]  /*8670*/  @!P6 SHF.L.U64.HI R0, R28, 0x6, R0 ;  /* 0x000000061c00e819 */ /* 0x000fe60000010200 */
[----:B------:R-:W2:Y:S08]  /*8680*/  LDSM.16.M88.4 R16, [R173+0x800] ;  /* 0x00080000ad10783b */ /* 0x000eb00000000200 */
        /* <DEDUP_REMOVED lines=12> */
[----:B------:R-:W-:Y:S01]  /*8750*/  @!P6 MOV R136, c[0x0][0x20c] ;  /* 0x000083000088ea02 */ /* 0x000fe20000000f00 */
[----:B------:R-:W-:Y:S04]  /*8760*/  HMMA.16816.F32.BF16 R32, R32, R138, RZ ;  /* 0x0000008a2020723c */ /* 0x000fe800000418ff */
[----:B------:R-:W-:Y:S02]  /*8770*/  @!P6 LEA.HI.X R2, R2, R0, R136, 0x5, P0 ;  /* 0x000000000202e211 */ /* 0x000fe400000f2c88 */
[-C--:B------:R-:W-:Y:S01]  /*8780*/  @!P6 IADD3.X R0, R0, R190.reuse, RZ, P3, !PT ;  /* 0x000000be0000e210 */ /* 0x080fe20001ffe4ff */
[----:B------:R-:W2:Y:S01]  /*8790*/  LDSM.16.M88.4 R136, [R172+0x1000] ;  /* 0x00100000ac88783b */ /* 0x000ea20000000200 */
[C---:B-1----:R-:W-:Y:S05]  /*87a0*/  HMMA.16816.F32.BF16 R4, R140.reuse, R144, R4 ;  /* 0x000000908c04723c */ /* 0x042fea0000041804 */
[----:B------:R-:W-:Y:S01]  /*87b0*/  @!P6 IADD3.X R154, R2, R190, RZ, P4, !PT ;  /* 0x000000be029ae210 */ /* 0x000fe200027fe4ff */
[----:B------:R-:W-:Y:S01]  /*87c0*/  @!P6 IMAD R2, R228, 0x6000, R201 ;  /* 0x00006000e402e824 */ /* 0x000fe200078e02c9 */
[C---:B------:R-:W-:Y:S01]  /*87d0*/  @!P6 LEA R156, P3, R152.reuse, c[0x0][0x1f8], 0x1 ;  /* 0x00007e00989cea11 */ /* 0x040fe200078608ff */
[C---:B------:R-:W-:Y:S03]  /*87e0*/  HMMA.16816.F32.BF16 R8, R140.reuse, R146, R8 ;  /* 0x000000928c08723c */ /* 0x040fe60000041808 */
[----:B------:R-:W-:Y:S02]  /*87f0*/  @!P6 ISETP.GE.AND P0, PT, R197, c[0x0][0x1d4], PT ;  /* 0x00007500c500ea0c */ /* 0x000fe40003f06270 */
[----:B------:R-:W-:Y:S02]  /*8800*/  @!P6 LEA.HI.X R159, R153, c[0x0][0x1fc], R0, 0x1, P5 ;  /* 0x00007f00999fea11 */ /* 0x000fe400028f0c00 */
[----:B------:R-:W-:Y:S01]  /*8810*/  @!P6 LEA.HI.X R157, R152, c[0x0][0x1fc], R154, 0x1, P3 ;  /* 0x00007f00989dea11 */ /* 0x000fe200018f0c9a */
[C---:B-----5:R-:W-:Y:S01]  /*8820*/  HMMA.16816.F32.BF16 R12, R140.reuse, R148, R12 ;  /* 0x000000948c0c723c */ /* 0x060fe2000004180c */
[----:B------:R-:W1:Y:S03]  /*8830*/  LDSM.16.M88.4 R152, [R172+0x1800] ;  /* 0x00180000ac98783b */ /* 0x000e660000000200 */
[----:B------:R-:W-:Y:S04]  /*8840*/  IADD3 R0, R134, R173, RZ ;  /* 0x000000ad86007210 */ /* 0x000fe80007ffe0ff */
[C---:B------:R-:W-:Y:S01]  /*8850*/  HMMA.16816.F32.BF16 R16, R140.reuse, R150, R16 ;  /* 0x000000968c10723c */ /* 0x040fe20000041810 */
[----:B------:R-:W-:Y:S01]  /*8860*/  @!PT LDS RZ, [RZ] ;  /* 0x00000000fffff984 */ /* 0x000fe20000000800 */
[----:B------:R-:W-:Y:S01]  /*8870*/  @!PT LDS RZ, [RZ] ;  /* 0x00000000fffff984 */ /* 0x000fe20000000800 */
[----:B------:R-:W-:Y:S01]  /*8880*/  @!PT LDS RZ, [RZ] ;  /* 0x00000000fffff984 */ /* 0x000fe20000000800 */
[----:B------:R3:W-:Y:S08]  /*8890*/  @!P6 LDGSTS.E.BYPASS.LTC128B.128 [R2], [R158.64], !P2 ;  /* 0x000000009e02efae */ /* 0x0007f0000d101d48 */
[----:B------:R3:W-:Y:S01]  /*88a0*/  @!P6 LDGSTS.E.BYPASS.LTC128B.128 [R2+0x2000], [R158.64+0x80], !P1 ;  /* 0x020000809e02efae */ /* 0x0007e2000c901d48 */
[C---:B--2---:R-:W-:Y:S07]  /*88b0*/  HMMA.16816.F32.BF16 R20, R140.reuse, R136, R20 ;  /* 0x000000888c14723c */ /* 0x044fee0000041814 */
[----:B------:R3:W-:Y:S01]  /*88c0*/  @!P6 LDGSTS.E.BYPASS.LTC128B.128 [R2+0x4000], [R158.64+0x100], !P0 ;  /* 0x040001009e02efae */ /* 0x0007e2000c101d48 */
[C---:B------:R-:W-:Y:S07]  /*88d0*/  HMMA.16816.F32.BF16 R24, R140.reuse, R138, R24 ;  /* 0x0000008a8c18723c */ /* 0x040fee0000041818 */
[----:B------:R3:W-:Y:S01]  /*88e0*/  @!P6 LDGSTS.E.BYPASS.LTC128B.128 [R2+0x1000], [R156.64], !P2 ;  /* 0x010000009c02efae */ /* 0x0007e2000d101d48 */
[C---:B-1----:R-:W-:Y:S07]  /*88f0*/  HMMA.16816.F32.BF16 R28, R140.reuse, R152, R28 ;  /* 0x000000988c1c723c */ /* 0x042fee000004181c */
[----:B------:R3:W-:Y:S01]  /*8900*/  @!P6 LDGSTS.E.BYPASS.LTC128B.128 [R2+0x3000], [R156.64+0x80], !P1 ;  /* 0x030000809c02efae */ /* 0x0007e2000c901d48 */
[----:B------:R-:W-:Y:S07]  /*8910*/  HMMA.16816.F32.BF16 R32, R140, R154, R32 ;  /* 0x0000009a8c20723c */ /* 0x000fee0000041820 */
[----:B------:R3:W-:Y:S01]  /*8920*/  @!P6 LDGSTS.E.BYPASS.LTC128B.128 [R2+0x5000], [R156.64+0x100], !P0 ;  /* 0x050001009c02efae */ /* 0x0007e2000c101d48 */
[C---:B------:R-:W-:Y:S04]  /*8930*/  ISETP.GE.AND P6, PT, R228.reuse, 0x1, PT ;  /* 0x00000001e400780c */ /* 0x040fe80003fc6270 */
[----:B------:R-:W-:Y:S03]  /*8940*/  IADD3 R228, R228, 0x1, RZ ;  /* 0x00000001e4e47810 */ /* 0x000fe60007ffe0ff */
[----:B------:R-:W-:Y:S01]  /*8950*/  LDSM.16.M88.4 R144, [R179] ;  /* 0x00000000b390783b */ /* 0x000fe20000000200 */
[----:B------:R-:W-:Y:S07]  /*8960*/  SEL R228, R228, RZ, !P6 ;  /* 0x000000ffe4e47207 */ /* 0x000fee0007000000 */
[----:B------:R-:W-:Y:S08]  /*8970*/  LDSM.16.M88.4 R160, [R0+0x800] ;  /* 0x0008000000a0783b */ /* 0x000ff00000000200 */
[----:B------:R-:W-:Y:S01]  /*8980*/  LDSM.16.M88.4 R148, [R0+0x1000] ;  /* 0x001000000094783b */ /* 0x000fe20000000200 */
[----:B---3--:R-:W-:Y:S07]  /*8990*/  IADD3 R2, R134, R172, RZ ;  /* 0x000000ac86027210 */ /* 0x008fee0007ffe0ff */
[----:B------:R-:W1:Y:S08]  /*89a0*/  LDSM.16.M88.4 R156, [R0] ;  /* 0x00000000009c783b */ /* 0x000e700000000200 */
[----:B------:R-:W0:Y:S08]  /*89b0*/  LDGDEPBAR ;  /* 0x00000000000079af */ /* 0x000e300000000000 */
[----:B------:R-:W2:Y:S08]  /*89c0*/  LDSM.16.M88.4 R164, [R0+0x1800] ;  /* 0x0018000000a4783b */ /* 0x000eb00000000200 */
[----:B------:R-:W-:Y:S08]  /*89d0*/  LDSM.16.M88.4 R136, [R178] ;  /* 0x00000000b288783b */ /* 0x000ff00000000200 */
[----:B------:R-:W3:Y:S01]  /*89e0*/  LDSM.16.M88.4 R168, [R2] ;  /* 0x0000000002a8783b */ /* 0x000ee20000000200 */
[C---:B-1----:R-:W-:Y:S07]  /*89f0*/  HMMA.16816.F32.BF16 R4, R144.reuse, R156, R4 ;  /* 0x0000009c9004723c */ /* 0x042fee0000041804 */
[----:B------:R-:W1:Y:S01]  /*8a00*/  LDSM.16.M88.4 R140, [R2+0x800] ;  /* 0x00080000028c783b */ /* 0x000e620000000200 */
[C---:B------:R-:W-:Y:S07]  /*8a10*/  HMMA.16816.F32.BF16 R8, R144.reuse, R158, R8 ;  /* 0x0000009e9008723c */ /* 0x040fee0000041808 */
[----:B------:R-:W4:Y:S01]  /*8a20*/  LDSM.16.M88.4 R152, [R2+0x1000] ;  /* 0x001000000298783b */ /* 0x000f220000000200 */
[C---:B------:R-:W-:Y:S07]  /*8a30*/  HMMA.16816.F32.BF16 R12, R144.reuse, R160, R12 ;  /* 0x000000a0900c723c */ /* 0x040fee000004180c */
[----:B------:R-:W5:Y:S01]  /*8a40*/  LDSM.16.M88.4 R156, [R2+0x1800] ;  /* 0x00180000029c783b */ /* 0x000f620000000200 */
[C---:B------:R-:W-:Y:S07]  /*8a50*/  HMMA.16816.F32.BF16 R16, R144.reuse, R162, R16 ;  /* 0x000000a29010723c */ /* 0x040fee0000041810 */
[----:B------:R-:W-:Y:S01]  /*8a60*/  LDSM.16.M88.4 R160, [R173+0x2800] ;  /* 0x00280000ada0783b */ /* 0x000fe20000000200 */
[C---:B------:R-:W-:Y:S08]  /*8a70*/  HMMA.16816.F32.BF16 R20, R144.reuse, R148, R20 ;  /* 0x000000949014723c */ /* 0x040ff00000041814 */
[C---:B------:R-:W-:Y:S01]  /*8a80*/  HMMA.16816.F32.BF16 R24, R144.reuse, R150, R24 ;  /* 0x000000969018723c */ /* 0x040fe20000041818 */
[----:B------:R-:W-:Y:S07]  /*8a90*/  LDSM.16.M88.4 R148, [R173+0x2000] ;  /* 0x00200000ad94783b */ /* 0x000fee0000000200 */
[C---:B--2---:R-:W-:Y:S08]  /*8aa0*/  HMMA.16816.F32.BF16 R28, R144.reuse, R164, R28 ;  /* 0x000000a4901c723c */ /* 0x044ff0000004181c */
[----:B------:R-:W-:Y:S01]  /*8ab0*/  HMMA.16816.F32.BF16 R32, R144, R166, R32 ;  /* 0x000000a69020723c */ /* 0x000fe20000041820 */
[----:B------:R-:W2:Y:S07]  /*8ac0*/  LDSM.16.M88.4 R144, [R183+0x4000] ;  /* 0x00400000b790783b */ /* 0x000eae0000000200 */
[C---:B---3--:R-:W-:Y:S01]  /*8ad0*/  HMMA.16816.F32.BF16 R4, R136.reuse, R168, R4 ;  /* 0x000000a88804723c */ /* 0x048fe20000041804 */
[----:B------:R-:W-:Y:S07]  /*8ae0*/  LDSM.16.M88.4 R164, [R180+0x4000] ;  /* 0x00400000b4a4783b */ /* 0x000fee0000000200 */
[C---:B------:R-:W-:Y:S01]  /*8af0*/  HMMA.16816.F32.BF16 R8, R136.reuse, R170, R8 ;  /* 0x000000aa8808723c */ /* 0x040fe20000041808 */
[----:B------:R-:W-:Y:S07]  /*8b00*/  LDSM.16.M88.4 R168, [R172+0x2000] ;  /* 0x00200000aca8783b */ /* 0x000fee0000000200 */
[C---:B-1----:R-:W-:Y:S08]  /*8b10*/  HMMA.16816.F32.BF16 R12, R136.reuse, R140, R12 ;  /* 0x0000008c880c723c */ /* 0x042ff0000004180c */
[C---:B------:R-:W-:Y:S01]  /*8b20*/  HMMA.16816.F32.BF16 R16, R136.reuse, R142, R16 ;  /* 0x0000008e8810723c */ /* 0x040fe20000041810 */
[----:B------:R-:W1:Y:S07]  /*8b30*/  LDSM.16.M88.4 R140, [R173+0x3000] ;  /* 0x00300000ad8c783b */ /* 0x000e6e0000000200 */
[C---:B----4-:R-:W-:Y:S08]  /*8b40*/  HMMA.16816.F32.BF16 R20, R136.reuse, R152, R20 ;  /* 0x000000988814723c */ /* 0x050ff00000041814 */
[C---:B------:R-:W-:Y:S01]  /*8b50*/  HMMA.16816.F32.BF16 R24, R136.reuse, R154, R24 ;  /* 0x0000009a8818723c */ /* 0x040fe20000041818 */
[----:B------:R-:W3:Y:S07]  /*8b60*/  LDSM.16.M88.4 R152, [R173+0x3800] ;  /* 0x00380000ad98783b */ /* 0x000eee0000000200 */
[C---:B-----5:R-:W-:Y:S08]  /*8b70*/  HMMA.16816.F32.BF16 R28, R136.reuse, R156, R28 ;  /* 0x0000009c881c723c */ /* 0x060ff0000004181c */
[----:B------:R-:W-:Y:S01]  /*8b80*/  HMMA.16816.F32.BF16 R32, R136, R158, R32 ;  /* 0x0000009e8820723c */ /* 0x000fe20000041820 */
[----:B------:R-:W4:Y:S07]  /*8b90*/  LDSM.16.M88.4 R136, [R172+0x2800] ;  /* 0x00280000ac88783b */ /* 0x000f2e0000000200 */
[C---:B--2---:R-:W-:Y:S01]  /*8ba0*/  HMMA.16816.F32.BF16 R4, R144.reuse, R148, R4 ;  /* 0x000000949004723c */ /* 0x044fe20000041804 */
[----:B------:R-:W-:Y:S07]  /*8bb0*/  LDSM.16.M88.4 R156, [R172+0x3800] ;  /* 0x00380000ac9c783b */ /* 0x000fee0000000200 */
        /* <DEDUP_REMOVED lines=18> */
[C---:B--2---:R-:W-:Y:S08]  /*8ce0*/  HMMA.16816.F32.BF16 R20, R164.reuse, R148, R20 ;  /* 0x00000094a414723c */ /* 0x044ff00000041814 */
[C---:B------:R-:W-:Y:S01]  /*8cf0*/  HMMA.16816.F32.BF16 R24, R164.reuse, R150, R24 ;  /* 0x00000096a418723c */ /* 0x040fe20000041818 */
[----:B------:R-:W2:Y:S07]  /*8d00*/  LDSM.16.M88.4 R148, [R0+0x3800] ;  /* 0x003800000094783b */ /* 0x000eae0000000200 */
[C---:B------:R-:W-:Y:S08]  /*8d10*/  HMMA.16816.F32.BF16 R28, R164.reuse, R156, R28 ;  /* 0x0000009ca41c723c */ /* 0x040ff0000004181c */
[----:B------:R-:W-:Y:S01]  /*8d20*/  HMMA.16816.F32.BF16 R32, R164, R158, R32 ;  /* 0x0000009ea420723c */ /* 0x000fe20000041820 */
[----:B------:R-:W5:Y:S07]  /*8d30*/  LDSM.16.M88.4 R156, [R185+0x2800] ;  /* 0x00280000b99c783b */ /* 0x000f6e0000000200 */
[C---:B-1----:R-:W-:Y:S01]  /*8d40*/  HMMA.16816.F32.BF16 R4, R140.reuse, R160, R4 ;  /* 0x000000a08c04723c */ /* 0x042fe20000041804 */
[----:B------:R-:W-:Y:S07]  /*8d50*/  LDSM.16.M88.4 R164, [R173+0x5000] ;  /* 0x00500000ada4783b */ /* 0x000fee0000000200 */
[C---:B------:R-:W-:Y:S01]  /*8d60*/  HMMA.16816.F32.BF16 R8, R140.reuse, R162, R8 ;  /* 0x000000a28c08723c */ /* 0x040fe20000041808 */
[----:B------:R-:W-:Y:S07]  /*8d70*/  LDSM.16.M88.4 R160, [R173+0x4800] ;  /* 0x00480000ada0783b */ /* 0x000fee0000000200 */
[C---:B---3--:R-:W-:Y:S08]  /*8d80*/  HMMA.16816.F32.BF16 R12, R140.reuse, R144, R12 ;  /* 0x000000908c0c723c */ /* 0x048ff0000004180c */
[C---:B------:R-:W-:Y:S01]  /*8d90*/  HMMA.16816.F32.BF16 R16, R140.reuse, R146, R16 ;  /* 0x000000928c10723c */ /* 0x040fe20000041810 */
[----:B------:R-:W1:Y:S07]  /*8da0*/  LDSM.16.M88.4 R144, [R185+0x3000] ;  /* 0x00300000b990783b */ /* 0x000e6e0000000200 */
[C---:B----4-:R-:W-:Y:S08]  /*8db0*/  HMMA.16816.F32.BF16 R20, R140.reuse, R136, R20 ;  /* 0x000000888c14723c */ /* 0x050ff00000041814 */
[C---:B------:R-:W-:Y:S01]  /*8dc0*/  HMMA.16816.F32.BF16 R24, R140.reuse, R138, R24 ;  /* 0x0000008a8c18723c */ /* 0x040fe20000041818 */
[----:B------:R-:W3:Y:S07]  /*8dd0*/  LDSM.16.M88.4 R136, [R185+0x3800] ;  /* 0x00380000b988783b */ /* 0x000eee0000000200 */
[C---:B--2---:R-:W-:Y:S08]  /*8de0*/  HMMA.16816.F32.BF16 R28, R140.reuse, R148, R28 ;  /* 0x000000948c1c723c */ /* 0x044ff0000004181c */
[----:B------:R-:W-:Y:S01]  /*8df0*/  HMMA.16816.F32.BF16 R32, R140, R150, R32 ;  /* 0x000000968c20723c */ /* 0x000fe20000041820 */
[----:B------:R-:W-:Y:S07]  /*8e00*/  LDSM.16.M88.4 R140, [R183+0x8000] ;  /* 0x00800000b78c783b */ /* 0x000fee0000000200 */
[C---:B------:R-:W-:Y:S01]  /*8e10*/  HMMA.16816.F32.BF16 R4, R152.reuse, R168, R4 ;  /* 0x000000a89804723c */ /* 0x040fe20000041804 */
[----:B------:R-:W2:Y:S07]  /*8e20*/  LDSM.16.M88.4 R148, [R173+0x4000] ;  /* 0x00400000ad94783b */ /* 0x000eae0000000200 */
        /* <DEDUP_REMOVED lines=8> */
[C---:B---3--:R-:W-:Y:S08]  /*8eb0*/  HMMA.16816.F32.BF16 R28, R152.reuse, R136, R28 ;  /* 0x00000088981c723c */ /* 0x048ff0000004181c */
[----:B------:R-:W-:Y:S01]  /*8ec0*/  HMMA.16816.F32.BF16 R32, R152, R138, R32 ;  /* 0x0000008a9820723c */ /* 0x000fe20000041820 */
[----:B------:R-:W3:Y:S07]  /*8ed0*/  LDSM.16.M88.4 R136, [R172+0x4800] ;  /* 0x00480000ac88783b */ /* 0x000eee0000000200 */
[C---:B--2---:R-:W-:Y:S01]  /*8ee0*/  HMMA.16816.F32.BF16 R4, R140.reuse, R148, R4 ;  /* 0x000000948c04723c */ /* 0x044fe20000041804 */
[----:B------:R-:W-:Y:S07]  /*8ef0*/  LDSM.16.M88.4 R152, [R172+0x5800] ;  /* 0x00580000ac98783b */ /* 0x000fee0000000200 */
[C---:B------:R-:W-:Y:S01]  /*8f00*/  HMMA.16816.F32.BF16 R8, R140.reuse, R150, R8 ;  /* 0x000000968c08723c */ /* 0x040fe20000041808 */
[----:B------:R-:W2:Y:S07]  /*8f10*/  LDSM.16.M88.4 R148, [R172+0x5000] ;  /* 0x00500000ac94783b */ /* 0x000eae0000000200 */
        /* <DEDUP_REMOVED lines=14> */
[C---:B---3--:R-:W-:Y:S08]  /*9000*/  HMMA.16816.F32.BF16 R12, R144.reuse, R136, R12 ;  /* 0x00000088900c723c */ /* 0x048ff0000004180c */
[C---:B------:R-:W-:Y:S01]  /*9010*/  HMMA.16816.F32.BF16 R16, R144.reuse, R138, R16 ;  /* 0x0000008a9010723c */ /* 0x040fe20000041810 */
[----:B------:R-:W3:Y:S07]  /*9020*/  LDSM.16.M88.4 R136, [R0+0x5800] ;  /* 0x005800000088783b */ /* 0x000eee0000000200 */
[C---:B--2---:R-:W-:Y:S08]  /*9030*/  HMMA.16816.F32.BF16 R20, R144.reuse, R148, R20 ;  /* 0x000000949014723c */ /* 0x044ff00000041814 */
[C---:B------:R-:W-:Y:S08]  /*9040*/  HMMA.16816.F32.BF16 R24, R144.reuse, R150, R24 ;  /* 0x000000969018723c */ /* 0x040ff00000041818 */
[C---:B------:R-:W-:Y:S08]  /*9050*/  HMMA.16816.F32.BF16 R28, R144.reuse, R152, R28 ;  /* 0x00000098901c723c */ /* 0x040ff0000004181c */
[----:B------:R-:W-:Y:S01]  /*9060*/  HMMA.16816.F32.BF16 R32, R144, R154, R32 ;  /* 0x0000009a9020723c */ /* 0x000fe20000041820 */
[----:B------:R-:W2:Y:S07]  /*9070*/  LDSM.16.M88.4 R144, [R185+0x4800] ;  /* 0x00480000b990783b */ /* 0x000eae0000000200 */
[C---:B-----5:R-:W-:Y:S08]  /*9080*/  HMMA.16816.F32.BF16 R4, R160.reuse, R164, R4 ;  /* 0x000000a4a004723c */ /* 0x060ff00000041804 */
[C---:B------:R-:W-:Y:S08]  /*9090*/  HMMA.16816.F32.BF16 R8, R160.reuse, R166, R8 ;  /* 0x000000a6a008723c */ /* 0x040ff00000041808 */
[C---:B----4-:R-:W-:Y:S08]  /*90a0*/  HMMA.16816.F32.BF16 R12, R160.reuse, R140, R12 ;  /* 0x0000008ca00c723c */ /* 0x050ff0000004180c */
[C---:B------:R-:W-:Y:S01]  /*90b0*/  HMMA.16816.F32.BF16 R16, R160.reuse, R142, R16 ;  /* 0x0000008ea010723c */ /* 0x040fe20000041810 */
[----:B------:R-:W4:Y:S07]  /*90c0*/  LDSM.16.M88.4 R140, [R185+0x5000] ;  /* 0x00500000b98c783b */ /* 0x000f2e0000000200 */
[C---:B-1----:R-:W-:Y:S07]  /*90d0*/  HMMA.16816.F32.BF16 R20, R160.reuse, R156, R20 ;  /* 0x0000009ca014723c */ /* 0x042fee0000041814 */
[-C--:B------:R-:W-:Y:S01]  /*90e0*/  IADD3 R156, R176, R184.reuse, RZ ;  /* 0x000000b8b09c7210 */ /* 0x080fe20007ffe0ff */
[C---:B------:R-:W-:Y:S07]  /*90f0*/  HMMA.16816.F32.BF16 R24, R160.reuse, R158, R24 ;  /* 0x0000009ea018723c */ /* 0x040fee0000041818 */
[----:B------:R-:W-:Y:S01]  /*9100*/  IADD3 R158, R177, R184, RZ ;  /* 0x000000b8b19e7210 */ /* 0x000fe20007ffe0ff */
[C---:B---3--:R-:W-:Y:S04]  /*9110*/  HMMA.16816.F32.BF16 R28, R160.reuse, R136, R28 ;  /* 0x00000088a01c723c */ /* 0x048fe8000004181c */
[C---:B------:R-:W-:Y:S02]  /*9120*/  IADD3 R157, R181.reuse, R158, RZ ;  /* 0x0000009eb59d7210 */ /* 0x040fe40007ffe0ff */
[----:B------:R-:W-:Y:S02]  /*9130*/  IADD3 R159, R181, R156, RZ ;  /* 0x0000009cb59f7210 */ /* 0x000fe40007ffe0ff */
[----:B------:R-:W-:Y:S01]  /*9140*/  HMMA.16816.F32.BF16 R32, R160, R138, R32 ;  /* 0x0000008aa020723c */ /* 0x000fe20000041820 */
[----:B------:R-:W1:Y:S01]  /*9150*/  LDSM.16.M88.4 R136, [R185+0x5800] ;  /* 0x00580000b988783b */ /* 0x000e620000000200 */
[----:B------:R-:W-:Y:S06]  /*9160*/  DEPBAR.LE SB0, 0x2 ;  /* 0x000080800000791a */ /* 0x000fec0000000000 */
[C---:B------:R-:W-:Y:S01]  /*9170*/  HMMA.16816.F32.BF16 R4, R168.reuse, R172, R4 ;  /* 0x000000aca804723c */ /* 0x040fe20000041804 */
[----:B------:R-:W-:Y:S07]  /*9180*/  BAR.SYNC.DEFER_BLOCKING 0x0 ;  /* 0x0000000000007b1d */ /* 0x000fee0000010000 */
[C---:B------:R-:W-:Y:S08]  /*9190*/  HMMA.16816.F32.BF16 R8, R168.reuse, R174, R8 ;  /* 0x000000aea808723c */ /* 0x040ff00000041808 */
[C---:B--2---:R-:W-:Y:S08]  /*91a0*/  HMMA.16816.F32.BF16 R12, R168.reuse, R144, R12 ;  /* 0x00000090a80c723c */ /* 0x044ff0000004180c */
        /* <DEDUP_REMOVED lines=8> */
[C---:B------:R-:W-:Y:S01]  /*9230*/  HMMA.16816.F32.BF16 R24, R168.reuse, R142, R24 ;  /* 0x0000008ea818723c */ /* 0x040fe20000041818 */
[----:B------:R-:W-:Y:S03]  /*9240*/  LDSM.16.MT88.4 R140, [R157] ;  /* 0x000000009d8c783b */ /* 0x000fe60000004200 */
[----:B------:R-:W-:Y:S02]  /*9250*/  FMNMX.FTZ R0, R8, R0, !PT ;  /* 0x0000000008007209 */ /* 0x000fe40007810000 */
[----:B------:R-:W-:Y:S02]  /*9260*/  FMNMX.FTZ R2, R10, R2, !PT ;  /* 0x000000020a027209 */ /* 0x000fe40007810000 */
[C---:B-1----:R-:W-:Y:S01]  /*9270*/  HMMA.16816.F32.BF16 R28, R168.reuse, R136, R28 ;  /* 0x00000088a81c723c */ /* 0x042fe2000004181c */
[----:B------:R-:W-:Y:S03]  /*9280*/  LDSM.16.MT88.4 R152, [R156+0x2800] ;  /* 0x002800009c98783b */ /* 0x000fe60000004200 */
        /* <DEDUP_REMOVED lines=37> */
[--C-:B------:R-:W-:Y:S01]  /*94e0*/  FFMA.FTZ R160, R4, c[0x0][0x2d0], -R169.reuse ;  /* 0x0000b40004a07a23 */ /* 0x100fe200000108a9 */
[----:B------:R-:W1:Y:S01]  /*94f0*/  LDSM.16.MT88.4 R136, [R158] ;  /* 0x000000009e88783b */ /* 0x000e620000004200 */
[----:B------:R-:W-:Y:S02]  /*9500*/  FFMA.FTZ R161, R5, c[0x0][0x2d0], -R169 ;  /* 0x0000b40005a17a23 */ /* 0x000fe400000108a9 */
[C---:B------:R-:W-:Y:S02]  /*9510*/  FMUL.FTZ R168, R0.reuse, c[0x0][0x2d0] ;  /* 0x0000b40000a87a20 */ /* 0x040fe40000410000 */
[----:B------:R-:W-:Y:S01]  /*9520*/  FADD.FTZ R3, -R0, R3 ;  /* 0x0000000300037221 */ /* 0x000fe20000010100 */
        /* <DEDUP_REMOVED lines=8> */
[----:B------:R-:W-:Y:S02]  /*95b0*/  FMUL.FTZ R132, R132, c[0x0][0x2d0] ;  /* 0x0000b40084847a20 */ /* 0x000fe40000410000 */
[----:B------:R-:W-:Y:S02]  /*95c0*/  FMUL.FTZ R3, R3, c[0x0][0x2d0] ;  /* 0x0000b40003037a20 */ /* 0x000fe40000410000 */
[--C-:B------:R-:W-:Y:S02]  /*95d0*/  FFMA.FTZ R170, R12, c[0x0][0x2d0], -R169.reuse ;  /* 0x0000b4000caa7a23 */ /* 0x100fe400000108a9 */
[--C-:B------:R-:W-:Y:S01]  /*95e0*/  FFMA.FTZ R171, R13, c[0x0][0x2d0], -R169.reuse ;  /* 0x0000b4000dab7a23 */ /* 0x100fe200000108a9 */
[----:B------:R-:W2:Y:S01]  /*95f0*/  MUFU.EX2 R132, R132 ;  /* 0x0000008400847308 */ /* 0x000ea20000000800 */
[--C-:B------:R-:W-:Y:S02]  /*9600*/  FFMA.FTZ R174, R14, c[0x0][0x2d0], -R168.reuse ;  /* 0x0000b4000eae7a23 */ /* 0x100fe400000108a8 */
[--C-:B------:R-:W-:Y:S02]  /*9610*/  FFMA.FTZ R175, R15, c[0x0][0x2d0], -R168.reuse ;  /* 0x0000b4000faf7a23 */ /* 0x100fe400000108a8 */
[----:B------:R-:W-:Y:S01]  /*9620*/  LDSM.16.MT88.4 R12, [R159+0x4000] ;  /* 0x004000009f0c783b */ /* 0x000fe20000004200 */
[--C-:B------:R-:W-:Y:S02]  /*9630*/  FFMA.FTZ R172, R16, c[0x0][0x2d0], -R169.reuse ;  /* 0x0000b40010ac7a23 */ /* 0x100fe400000108a9 */
[--C-:B------:R-:W-:Y:S02]  /*9640*/  FFMA.FTZ R173, R17, c[0x0][0x2d0], -R169.reuse ;  /* 0x0000b40011ad7a23 */ /* 0x100fe400000108a9 */
[----:B------:R-:W3:Y:S01]  /*9650*/  MUFU.EX2 R3, R3 ;  /* 0x0000000300037308 */ /* 0x000ee20000000800 */
[--C-:B------:R-:W-:Y:S02]  /*9660*/  FFMA.FTZ R184, R18, c[0x0][0x2d0], -R168.reuse ;  /* 0x0000b40012b87a23 */ /* 0x100fe400000108a8 */
[--C-:B------:R-:W-:Y:S02]  /*9670*/  FFMA.FTZ R185, R19, c[0x0][0x2d0], -R168.reuse ;  /* 0x0000b40013b97a23 */ /* 0x100fe400000108a8 */
[----:B------:R-:W-:Y:S01]  /*9680*/  LDSM.16.MT88.4 R16, [R157+0x800] ;  /* 0x000800009d10783b */ /* 0x000fe20000004200 */
[--C-:B------:R-:W-:Y:S02]  /*9690*/  FFMA.FTZ R234, R31, c[0x0][0x2d0], -R168.reuse ;  /* 0x0000b4001fea7a23 */ /* 0x100fe400000108a8 */
[----:B------:R-:W-:Y:S02]  /*96a0*/  FFMA.FTZ R236, R34, c[0x0][0x2d0], -R168 ;  /* 0x0000b40022ec7a23 */ /* 0x000fe400000108a8 */
[----:B------:R-:W-:Y:S01]  /*96b0*/  MUFU.EX2 R162, R162 ;  /* 0x000000a200a27308 */ /* 0x000fe20000000800 */
[C---:B--2---:R-:W-:Y:S01]  /*96c0*/  FMUL.FTZ R4, R132.reuse, R128 ;  /* 0x0000008084047220 */ /* 0x044fe20000410000 */
[----:B------:R-:W-:Y:S01]  /*96d0*/  F2FP.BF16.PACK_AB R128, R161, R160 ;  /* 0x000000a0a180723e */ /* 0x000fe200000010ff */
[C---:B------:R-:W-:Y:S02]  /*96e0*/  FMUL.FTZ R5, R132.reuse, R129 ;  /* 0x0000008184057220 */ /* 0x040fe40000410000 */
[C---:B------:R-:W-:Y:S05]  /*96f0*/  FMUL.FTZ R8, R132.reuse, R124 ;  /* 0x0000007c84087220 */ /* 0x040fea0000410000 */
[----:B------:R-:W2:Y:S01]  /*9700*/  MUFU.EX2 R163, R163 ;  /* 0x000000a300a37308 */ /* 0x000ea20000000800 */
[C---:B------:R-:W-:Y:S02]  /*9710*/  FMUL.FTZ R9, R132.reuse, R125 ;  /* 0x0000007d84097220 */ /* 0x040fe40000410000 */
[C---:B------:R-:W-:Y:S02]  /*9720*/  FMUL.FTZ R100, R132.reuse, R100 ;  /* 0x0000006484647220 */ /* 0x040fe40000410000 */
[C---:B---3--:R-:W-:Y:S02]  /*9730*/  FMUL.FTZ R6, R3.reuse, R130 ;  /* 0x0000008203067220 */ /* 0x048fe40000410000 */
[C---:B------:R-:W-:Y:S02]  /*9740*/  FMUL.FTZ R7, R3.reuse, R131 ;  /* 0x0000008303077220 */ /* 0x040fe40000410000 */
[C---:B------:R-:W-:Y:S01]  /*9750*/  FMUL.FTZ R10, R3.reuse, R126 ;  /* 0x0000007e030a7220 */ /* 0x040fe20000410000 */
[----:B------:R-:W-:Y:S01]  /*9760*/  MUFU.EX2 R164, R164 ;  /* 0x000000a400a47308 */ /* 0x000fe20000000800 */
[C---:B------:R-:W-:Y:S02]  /*9770*/  FMUL.FTZ R11, R3.reuse, R127 ;  /* 0x0000007f030b7220 */ /* 0x040fe40000410000 */
[----:B------:R-:W3:Y:S01]  /*9780*/  LDSM.16.MT88.4 R124, [R159] ;  /* 0x000000009f7c783b */ /* 0x000ee20000004200 */
[C---:B------:R-:W-:Y:S02]  /*9790*/  FMUL.FTZ R101, R132.reuse, R101 ;  /* 0x0000006584657220 */ /* 0x040fe40000410000 */
[C---:B------:R-:W-:Y:S02]  /*97a0*/  FMUL.FTZ R102, R3.reuse, R102 ;  /* 0x0000006603667220 */ /* 0x040fe40000410000 */
[----:B------:R-:W-:Y:S02]  /*97b0*/  FMUL.FTZ R103, R3, R103 ;  /* 0x0000006703677220 */ /* 0x000fe40000410000 */
[----:B------:R-:W4:Y:S01]  /*97c0*/  MUFU.EX2 R165, R165 ;  /* 0x000000a500a57308 */ /* 0x000f220000000800 */
        /* <DEDUP_REMOVED lines=15> */
[----:B----4-:R-:W-:Y:S01]  /*98c0*/  F2FP.BF16.PACK_AB R129, R165, R164 ;  /* 0x000000a4a581723e */ /* 0x010fe200000010ff */
        /* <DEDUP_REMOVED lines=22> */
[----:B------:R-:W-:Y:S02]  /*9a30*/  MUFU.EX2 R173, R173 ;  /* 0x000000ad00ad7308 */ /* 0x000fe40000000800 */
[C---:B------:R-:W-:Y:S02]  /*9a40*/  FMUL.FTZ R43, R3.reuse, R43 ;  /* 0x0000002b032b7220 */ /* 0x040fe40000410000 */
[C---:B------:R-:W-:Y:S02]  /*9a50*/  FMUL.FTZ R44, R132.reuse, R44 ;  /* 0x0000002c842c7220 */ /* 0x040fe40000410000 */
[C---:B------:R-:W-:Y:S04]  /*9a60*/  HMMA.16816.F32.BF16 R100, R128.reuse, R140, R100 ;  /* 0x0000008c8064723c */ /* 0x040fe80000041864 */
[C---:B------:R-:W-:Y:S01]  /*9a70*/  FMUL.FTZ R45, R132.reuse, R45 ;  /* 0x0000002d842d7220 */ /* 0x040fe20000410000 */
[----:B------:R-:W-:Y:S01]  /*9a80*/  MUFU.EX2 R174, R174 ;  /* 0x000000ae00ae7308 */ /* 0x000fe20000000800 */
[C---:B------:R-:W-:Y:S02]  /*9a90*/  FMUL.FTZ R46, R3.reuse, R46 ;  /* 0x0000002e032e7220 */ /* 0x040fe40000410000 */
[C---:B------:R-:W-:Y:S01]  /*9aa0*/  HMMA.16816.F32.BF16 R104, R128.reuse, R142, R104 ;  /* 0x0000008e8068723c */ /* 0x040fe20000041868 */
[----:B------:R-:W2:Y:S03]  /*9ab0*/  LDSM.16.MT88.4 R140, [R157+0x2000] ;  /* 0x002000009d8c783b */ /* 0x000ea60000004200 */
[C---:B------:R-:W-:Y:S02]  /*9ac0*/  FMUL.FTZ R47, R3.reuse, R47 ;  /* 0x0000002f032f7220 */ /* 0x040fe40000410000 */
[C---:B------:R-:W-:Y:S01]  /*9ad0*/  FMUL.FTZ R48, R132.reuse, R48 ;  /* 0x0000003084307220 */ /* 0x040fe20000410000 */
[----:B------:R-:W5:Y:S01]  /*9ae0*/  MUFU.EX2 R175, R175 ;  /* 0x000000af00af7308 */ /* 0x000f620000000800 */
[C---:B------:R-:W-:Y:S04]  /*9af0*/  HMMA.16816.F32.BF16 R108, R128.reuse, R144, R108 ;  /* 0x00000090806c723c */ /* 0x040fe8000004186c */
[C---:B------:R-:W-:Y:S02]  /*9b00*/  FMUL.FTZ R49, R132.reuse, R49 ;  /* 0x0000003184317220 */ /* 0x040fe40000410000 */
[C---:B------:R-:W-:Y:S02]  /*9b10*/  FMUL.FTZ R50, R3.reuse, R50 ;  /* 0x0000003203327220 */ /* 0x040fe40000410000 */
[C---:B------:R-:W-:Y:S01]  /*9b20*/  HMMA.16816.F32.BF16 R112, R128.reuse, R146, R112 ;  /* 0x000000928070723c */ /* 0x040fe20000041870 */
[----:B------:R-:W-:Y:S01]  /*9b30*/  LDSM.16.MT88.4 R144, [R158+0x2800] ;  /* 0x002800009e90783b */ /* 0x000fe20000004200 */
[----:B------:R-:W-:Y:S02]  /*9b40*/  MUFU.EX2 R184, R184 ;  /* 0x000000b800b87308 */ /* 0x000fe40000000800 */
[C---:B------:R-:W-:Y:S02]  /*9b50*/  FMUL.FTZ R51, R3.reuse, R51 ;  /* 0x0000003303337220 */ /* 0x040fe40000410000 */
[C---:B------:R-:W-:Y:S02]  /*9b60*/  FMUL.FTZ R52, R132.reuse, R52 ;  /* 0x0000003484347220 */ /* 0x040fe40000410000 */
[C---:B---3--:R-:W-:Y:S04]  /*9b70*/  HMMA.16816.F32.BF16 R116, R128.reuse, R124, R116 ;  /* 0x0000007c8074723c */ /* 0x048fe80000041874 */
[C---:B------:R-:W-:Y:S01]  /*9b80*/  FMUL.FTZ R53, R132.reuse, R53 ;  /* 0x0000003584357220 */ /* 0x040fe20000410000 */
[----:B------:R-:W3:Y:S01]  /*9b90*/  MUFU.EX2 R185, R185 ;  /* 0x000000b900b97308 */ /* 0x000ee20000000800 */
[C---:B------:R-:W-:Y:S02]  /*9ba0*/  FMUL.FTZ R54, R3.reuse, R54 ;  /* 0x0000003603367220 */ /* 0x040fe40000410000 */
        /* <DEDUP_REMOVED lines=36> */
[C---:B--2---:R-:W-:Y:S04]  /*9df0*/  HMMA.16816.F32.BF16 R68, R128.reuse, R140, R68 ;  /* 0x0000008c8044723c */ /* 0x044fe80000041844 */
[C---:B------:R-:W-:Y:S02]  /*9e00*/  FMUL.FTZ R75, R3.reuse, R75 ;  /* 0x0000004b034b7220 */ /* 0x040fe40000410000 */
[C---:B------:R-:W-:Y:S02]  /*9e10*/  FMUL.FTZ R76, R132.reuse, R76 ;  /* 0x0000004c844c7220 */ /* 0x040fe40000410000 */
[C---:B------:R-:W-:Y:S03]  /*9e20*/  FMUL.FTZ R77, R132.reuse, R77 ;  /* 0x0000004d844d7220 */ /* 0x040fe60000410000 */
[C---:B------:R-:W-:Y:S01]  /*9e30*/  HMMA.16816.F32.BF16 R72, R128.reuse, R142, R72 ;  /* 0x0000008e8048723c */ /* 0x040fe20000041848 */
[----:B------:R-:W-:Y:S02]  /*9e40*/  LDSM.16.MT88.4 R140, [R159+0x800] ;  /* 0x000800009f8c783b */ /* 0x000fe40000004200 */
[C---:B------:R-:W-:Y:S02]  /*9e50*/  FMUL.FTZ R78, R3.reuse, R78 ;  /* 0x0000004e034e7220 */ /* 0x040fe40000410000 */
[C---:B------:R-:W-:Y:S02]  /*9e60*/  FMUL.FTZ R79, R3.reuse, R79 ;  /* 0x0000004f034f7220 */ /* 0x040fe40000410000 */
[C---:B------:R-:W-:Y:S02]  /*9e70*/  FMUL.FTZ R80, R132.reuse, R80 ;  /* 0x0000005084507220 */ /* 0x040fe40000410000 */
[C---:B------:R-:W-:Y:S03]  /*9e80*/  FMUL.FTZ R81, R132.reuse, R81 ;  /* 0x0000005184517220 */ /* 0x040fe60000410000 */
[C---:B---3--:R-:W-:Y:S03]  /*9e90*/  HMMA.16816.F32.BF16 R76, R128.reuse, R124, R76 ;  /* 0x0000007c804c723c */ /* 0x048fe6000004184c */
        /* <DEDUP_REMOVED lines=14> */
[C---:B------:R-:W-:Y:S03]  /*9f80*/  FMUL.FTZ R93, R132.reuse, R93 ;  /* 0x0000005d845d7220 */ /* 0x040fe60000410000 */
[C---:B------:R-:W-:Y:S01]  /*9f90*/  HMMA.16816.F32.BF16 R88, R128.reuse, R138, R88 ;  /* 0x0000008a8058723c */ /* 0x040fe20000041858 */
[----:B------:R-:W1:Y:S02]  /*9fa0*/  LDSM.16.MT88.4 R136, [R156+0x800] ;  /* 0x000800009c88783b */ /* 0x000e640000004200 */
[C---:B------:R-:W-:Y:S02]  /*9fb0*/  FMUL.FTZ R94, R3.reuse, R94 ;  /* 0x0000005e035e7220 */ /* 0x040fe40000410000 */
[C---:B------:R-:W-:Y:S02]  /*9fc0*/  FMUL.FTZ R95, R3.reuse, R95 ;  /* 0x0000005f035f7220 */ /* 0x040fe40000410000 */
[C---:B------:R-:W-:Y:S02]  /*9fd0*/  FMUL.FTZ R96, R132.reuse, R96 ;  /* 0x0000006084607220 */ /* 0x040fe40000410000 */
[C---:B------:R-:W-:Y:S03]  /*9fe0*/  FMUL.FTZ R97, R132.reuse, R97 ;  /* 0x0000006184617220 */ /* 0x040fe60000410000 */
[C---:B------:R-:W-:Y:S03]  /*9ff0*/  HMMA.16816.F32.BF16 R92, R128.reuse, R12, R92 ;  /* 0x0000000c805c723c */ /* 0x040fe6000004185c */
[C---:B------:R-:W-:Y:S02]  /*a000*/  FMUL.FTZ R98, R3.reuse, R98 ;  /* 0x0000006203627220 */ /* 0x040fe40000410000 */
[----:B------:R-:W-:Y:S02]  /*a010*/  FMUL.FTZ R99, R3, R99 ;  /* 0x0000006303637220 */ /* 0x000fe40000410000 */
[----:B----4-:R-:W-:Y:S01]  /*a020*/  F2FP.BF16.PACK_AB R12, R171, R170 ;  /* 0x000000aaab0c723e */ /* 0x010fe200000010ff */
[----:B------:R-:W-:Y:S01]  /*a030*/  FFMA.FTZ R164, R3, R229, R164 ;  /* 0x000000e503a47223 */ /* 0x000fe200000100a4 */
[----:B-----5:R-:W-:Y:S03]  /*a040*/  F2FP.BF16.PACK_AB R13, R175, R174 ;  /* 0x000000aeaf0d723e */ /* 0x020fe600000010ff */
[----:B------:R-:W-:Y:S01]  /*a050*/  HMMA.16816.F32.BF16 R96, R128, R14, R96 ;  /* 0x0000000e8060723c */ /* 0x000fe20000041860 */
[----:B------:R-:W3:Y:S02]  /*a060*/  LDSM.16.MT88.4 R128, [R159+0x2800] ;  /* 0x002800009f80783b */ /* 0x000ee40000004200 */
[----:B------:R-:W-:Y:S01]  /*a070*/  FFMA.FTZ R160, R132, R232, R160 ;  /* 0x000000e884a07223 */ /* 0x000fe200000100a0 */
[----:B------:R-:W-:Y:S01]  /*a080*/  MOV R132, R2 ;  /* 0x0000000200847202 */ /* 0x000fe20000000f00 */
[----:B------:R-:W-:Y:S02]  /*a090*/  FADD.FTZ R164, R165, R164 ;  /* 0x000000a4a5a47221 */ /* 0x000fe40000010000 */
[----:B------:R-:W-:Y:S01]  /*a0a0*/  F2FP.BF16.PACK_AB R14, R173, R172 ;  /* 0x000000acad0e723e */ /* 0x000fe200000010ff */
[----:B------:R-:W-:Y:S01]  /*a0b0*/  FADD.FTZ R160, R161, R160 ;  /* 0x000000a0a1a07221 */ /* 0x000fe20000010000 */
[----:B------:R-:W-:Y:S03]  /*a0c0*/  F2FP.BF16.PACK_AB R15, R185, R184 ;  /* 0x000000b8b90f723e */ /* 0x000fe600000010ff */
        /* <DEDUP_REMOVED lines=20> */
[----:B------:R-:W1:Y:S07]  /*a210*/  LDSM.16.MT88.4 R136, [R156+0x4800] ;  /* 0x004800009c88783b */ /* 0x000e6e0000004200 */
[C---:B------:R-:W-:Y:S08]  /*a220*/  HMMA.16816.F32.BF16 R116, R12.reuse, R140, R116 ;  /* 0x0000008c0c74723c */ /* 0x040ff00000041874 */
[C---:B------:R-:W-:Y:S01]  /*a230*/  HMMA.16816.F32.BF16 R120, R12.reuse, R142, R120 ;  /* 0x0000008e0c78723c */ /* 0x040fe20000041878 */
[----:B------:R-:W-:Y:S07]  /*a240*/  LDSM.16.MT88.4 R140, [R156+0x3800] ;  /* 0x003800009c8c783b */ /* 0x000fee0000004200 */
[C---:B------:R-:W-:Y:S07]  /*a250*/  HMMA.16816.F32.BF16 R36, R12.reuse, R144, R36 ;  /* 0x000000900c24723c */ /* 0x040fee0000041824 */
[--C-:B------:R-:W-:Y:S01]  /*a260*/  FFMA.FTZ R144, R20, c[0x0][0x2d0], -R169.reuse ;  /* 0x0000b40014907a23 */ /* 0x100fe200000108a9 */
[C---:B------:R-:W-:Y:S04]  /*a270*/  HMMA.16816.F32.BF16 R40, R12.reuse, R146, R40 ;  /* 0x000000920c28723c */ /* 0x040fe80000041828 */
[--C-:B------:R-:W-:Y:S01]  /*a280*/  FFMA.FTZ R145, R21, c[0x0][0x2d0], -R169.reuse ;  /* 0x0000b40015917a23 */ /* 0x100fe200000108a9 */
[----:B------:R-:W4:Y:S02]  /*a290*/  MUFU.EX2 R144, R144 ;  /* 0x0000009000907308 */ /* 0x000f240000000800 */
[--C-:B------:R-:W-:Y:S01]  /*a2a0*/  FFMA.FTZ R146, R24, c[0x0][0x2d0], -R169.reuse ;  /* 0x0000b40018927a23 */ /* 0x100fe200000108a9 */
[C---:B------:R-:W-:Y:S04]  /*a2b0*/  HMMA.16816.F32.BF16 R44, R12.reuse, R148, R44 ;  /* 0x000000940c2c723c */ /* 0x040fe8000004182c */
[--C-:B------:R-:W-:Y:S03]  /*a2c0*/  FFMA.FTZ R147, R25, c[0x0][0x2d0], -R169.reuse ;  /* 0x0000b40019937a23 */ /* 0x100fe600000108a9 */
[--C-:B------:R-:W-:Y:S01]  /*a2d0*/  FFMA.FTZ R148, R22, c[0x0][0x2d0], -R168.reuse ;  /* 0x0000b40016947a23 */ /* 0x100fe200000108a8 */
[C---:B------:R-:W-:Y:S01]  /*a2e0*/  HMMA.16816.F32.BF16 R48, R12.reuse, R150, R48 ;  /* 0x000000960c30723c */ /* 0x040fe20000041830 */
[----:B------:R-:W5:Y:S03]  /*a2f0*/  MUFU.EX2 R145, R145 ;  /* 0x0000009100917308 */ /* 0x000f660000000800 */
[--C-:B------:R-:W-:Y:S02]  /*a300*/  FFMA.FTZ R149, R23, c[0x0][0x2d0], -R168.reuse ;  /* 0x0000b40017957a23 */ /* 0x100fe400000108a8 */
[----:B------:R-:W-:Y:S01]  /*a310*/  LDSM.16.MT88.4 R20, [R157+0x1000] ;  /* 0x001000009d14783b */ /* 0x000fe20000004200 */
[--C-:B------:R-:W-:Y:S01]  /*a320*/  FFMA.FTZ R150, R26, c[0x0][0x2d0], -R168.reuse ;  /* 0x0000b4001a967a23 */ /* 0x100fe200000108a8 */
[C---:B------:R-:W-:Y:S03]  /*a330*/  HMMA.16816.F32.BF16 R52, R12.reuse, R152, R52 ;  /* 0x000000980c34723c */ /* 0x040fe60000041834 */
[----:B------:R-:W1:Y:S01]  /*a340*/  MUFU.EX2 R146, R146 ;  /* 0x0000009200927308 */ /* 0x000e620000000800 */
[----:B------:R-:W-:Y:S02]  /*a350*/  FFMA.FTZ R151, R27, c[0x0][0x2d0], -R168 ;  /* 0x0000b4001b977a23 */ /* 0x000fe400000108a8 */
[----:B------:R-:W-:Y:S01]  /*a360*/  LDSM.16.MT88.4 R24, [R156+0x1000] ;  /* 0x001000009c18783b */ /* 0x000fe20000004200 */
[--C-:B------:R-:W-:Y:S01]  /*a370*/  FFMA.FTZ R152, R28, c[0x0][0x2d0], -R169.reuse ;  /* 0x0000b4001c987a23 */ /* 0x100fe200000108a9 */
[C---:B------:R-:W-:Y:S04]  /*a380*/  HMMA.16816.F32.BF16 R56, R12.reuse, R154, R56 ;  /* 0x0000009a0c38723c */ /* 0x040fe80000041838 */
[--C-:B------:R-:W-:Y:S01]  /*a390*/  FFMA.FTZ R153, R29, c[0x0][0x2d0], -R169.reuse ;  /* 0x0000b4001d997a23 */ /* 0x100fe200000108a9 */
[----:B------:R-:W-:Y:S01]  /*a3a0*/  MUFU.EX2 R147, R147 ;  /* 0x0000009300937308 */ /* 0x000fe20000000800 */
[----:B----4-:R-:W-:Y:S02]  /*a3b0*/  FADD.FTZ R170, R144, R170 ;  /* 0x000000aa90aa7221 */ /* 0x010fe40000010000 */
[C---:B---3--:R-:W-:Y:S04]  /*a3c0*/  HMMA.16816.F32.BF16 R60, R12.reuse, R128, R60 ;  /* 0x000000800c3c723c */ /* 0x048fe8000004183c */
[--C-:B------:R-:W-:Y:S02]  /*a3d0*/  FFMA.FTZ R154, R32, c[0x0][0x2d0], -R169.reuse ;  /* 0x0000b400209a7a23 */ /* 0x100fe400000108a9 */
[----:B------:R-:W-:Y:S01]  /*a3e0*/  FFMA.FTZ R169, R33, c[0x0][0x2d0], -R169 ;  /* 0x0000b40021a97a23 */ /* 0x000fe200000108a9 */
[----:B------:R-:W3:Y:S01]  /*a3f0*/  MUFU.EX2 R148, R148 ;  /* 0x0000009400947308 */ /* 0x000ee20000000800 */
[C---:B------:R-:W-:Y:S01]  /*a400*/  HMMA.16816.F32.BF16 R64, R12.reuse, R130, R64 ;  /* 0x000000820c40723c */ /* 0x040fe20000041840 */
[----:B------:R-:W4:Y:S03]  /*a410*/  LDSM.16.MT88.4 R128, [R159+0x4800] ;  /* 0x004800009f80783b */ /* 0x000f260000004200 */
[--C-:B------:R-:W-:Y:S02]  /*a420*/  FFMA.FTZ R155, R30, c[0x0][0x2d0], -R168.reuse ;  /* 0x0000b4001e9b7a23 */ /* 0x100fe400000108a8 */
[----:B------:R-:W-:Y:S02]  /*a430*/  FFMA.FTZ R168, R35, c[0x0][0x2d0], -R168 ;  /* 0x0000b40023a87a23 */ /* 0x000fe400000108a8 */
[C---:B--2---:R-:W-:Y:S01]  /*a440*/  HMMA.16816.F32.BF16 R68, R12.reuse, R16, R68 ;  /* 0x000000100c44723c */ /* 0x044fe20000041844 */
[----:B------:R-:W-:Y:S01]  /*a450*/  LDSM.16.MT88.4 R28, [R156+0x1800] ;  /* 0x001800009c1c783b */ /* 0x000fe20000004200 */
[----:B------:R-:W2:Y:S02]  /*a460*/  MUFU.EX2 R149, R149 ;  /* 0x0000009500957308 */ /* 0x000ea40000000800 */
[----:B-----5:R-:W-:Y:S04]  /*a470*/  FADD.FTZ R170, R145, R170 ;  /* 0x000000aa91aa7221 */ /* 0x020fe80000010000 */
[C---:B------:R-:W-:Y:S01]  /*a480*/  HMMA.16816.F32.BF16 R72, R12.reuse, R18, R72 ;  /* 0x000000120c48723c */ /* 0x040fe20000041848 */
[----:B------:R-:W5:Y:S03]  /*a490*/  LDSM.16.MT88.4 R16, [R158+0x1000] ;  /* 0x001000009e10783b */ /* 0x000f660000004200 */
[----:B------:R-:W4:Y:S01]  /*a4a0*/  MUFU.EX2 R150, R150 ;  /* 0x0000009600967308 */ /* 0x000f220000000800 */
[----:B-1----:R-:W-:Y:S02]  /*a4b0*/  FADD.FTZ R170, R146, R170 ;  /* 0x000000aa92aa7221 */ /* 0x002fe40000010000 */
[----:B---3--:R-:W-:Y:S01]  /*a4c0*/  FADD.FTZ R174, R148, R174 ;  /* 0x000000ae94ae7221 */ /* 0x008fe20000010000 */
[C---:B------:R-:W-:Y:S01]  /*a4d0*/  HMMA.16816.F32.BF16 R76, R12.reuse, R124, R76 ;  /* 0x0000007c0c4c723c */ /* 0x040fe2000004184c */
[----:B------:R-:W-:Y:S03]  /*a4e0*/  LDSM.16.MT88.4 R32, [R158+0x3800] ;  /* 0x003800009e20783b */ /* 0x000fe60000004200 */
[----:B------:R-:W-:Y:S02]  /*a4f0*/  FADD.FTZ R170, R147, R170 ;  /* 0x000000aa93aa7221 */ /* 0x000fe40000010000 */
[----:B------:R-:W1:Y:S02]  /*a500*/  MUFU.EX2 R151, R151 ;  /* 0x0000009700977308 */ /* 0x000e640000000800 */
[C---:B------:R-:W-:Y:S01]  /*a510*/  HMMA.16816.F32.BF16 R80, R12.reuse, R126, R80 ;  /* 0x0000007e0c50723c */ /* 0x040fe20000041850 */
[----:B------:R-:W3:Y:S03]  /*a520*/  LDSM.16.MT88.4 R124, [R159+0x1000] ;  /* 0x001000009f7c783b */ /* 0x000ee60000004200 */
[----:B--2---:R-:W-:Y:S04]  /*a530*/  FADD.FTZ R174, R149, R174 ;  /* 0x000000ae95ae7221 */ /* 0x004fe80000010000 */
[C---:B------:R-:W-:Y:S01]  /*a540*/  HMMA.16816.F32.BF16 R84, R12.reuse, R136, R84 ;  /* 0x000000880c54723c */ /* 0x040fe20000041854 */
[----:B------:R-:W2:Y:S03]  /*a550*/  MUFU.EX2 R152, R152 ;  /* 0x0000009800987308 */ /* 0x000ea60000000800 */
[----:B----4-:R-:W-:Y:S04]  /*a560*/  FADD.FTZ R174, R150, R174 ;  /* 0x000000ae96ae7221 */ /* 0x010fe80000010000 */
[C---:B------:R-:W-:Y:S01]  /*a570*/  HMMA.16816.F32.BF16 R88, R12.reuse, R138, R88 ;  /* 0x0000008a0c58723c */ /* 0x040fe20000041858 */
[----:B------:R-:W-:Y:S02]  /*a580*/  LDSM.16.MT88.4 R136, [R157+0x3000] ;  /* 0x003000009d88783b */ /* 0x000fe40000004200 */
[----:B------:R-:W4:Y:S01]  /*a590*/  MUFU.EX2 R153, R153 ;  /* 0x0000009900997308 */ /* 0x000f220000000800 */
[----:B-1----:R-:W-:Y:S04]  /*a5a0*/  FADD.FTZ R174, R151, R174 ;  /* 0x000000ae97ae7221 */ /* 0x002fe80000010000 */
[C---:B------:R-:W-:Y:S05]  /*a5b0*/  HMMA.16816.F32.BF16 R92, R12.reuse, R128, R92 ;  /* 0x000000800c5c723c */ /* 0x040fea000004185c */
[----:B------:R-:W1:Y:S03]  /*a5c0*/  MUFU.EX2 R154, R154 ;  /* 0x0000009a009a7308 */ /* 0x000e660000000800 */
[----:B------:R-:W-:Y:S01]  /*a5d0*/  HMMA.16816.F32.BF16 R96, R12, R130, R96 ;  /* 0x000000820c60723c */ /* 0x000fe20000041860 */
[----:B------:R-:W3:Y:S03]  /*a5e0*/  LDSM.16.MT88.4 R128, [R158+0x3000] ;  /* 0x003000009e80783b */ /* 0x000ee60000004200 */
[----:B--2---:R-:W-:Y:S03]  /*a5f0*/  FADD.FTZ R170, R152, R170 ;  /* 0x000000aa98aa7221 */ /* 0x004fe60000010000 */
[----:B------:R-:W-:Y:S01]  /*a600*/  F2FP.BF16.PACK_AB R12, R145, R144 ;  /* 0x00000090910c723e */ /* 0x000fe200000010ff */
[----:B------:R-:W2:Y:S01]  /*a610*/  MUFU.EX2 R169, R169 ;  /* 0x000000a900a97308 */ /* 0x000ea20000000800 */
[----:B------:R-:W-:Y:S03]  /*a620*/  F2FP.BF16.PACK_AB R14, R147, R146 ;  /* 0x00000092930e723e */ /* 0x000fe600000010ff */
[----:B------:R-:W-:Y:S01]  /*a630*/  F2FP.BF16.PACK_AB R13, R149, R148 ;  /* 0x00000094950d723e */ /* 0x000fe200000010ff */
[----:B----4-:R-:W-:Y:S01]  /*a640*/  FADD.FTZ R170, R153, R170 ;  /* 0x000000aa99aa7221 */ /* 0x010fe20000010000 */
[----:B------:R-:W-:Y:S04]  /*a650*/  F2FP.BF16.PACK_AB R15, R151, R150 ;  /* 0x00000096970f723e */ /* 0x000fe800000010ff */
[----:B------:R-:W4:Y:S03]  /*a660*/  MUFU.EX2 R155, R155 ;  /* 0x0000009b009b7308 */ /* 0x000f260000000800 */
[C---:B-----5:R-:W-:Y:S03]  /*a670*/  HMMA.16816.F32.BF16 R4, R12.reuse, R16, R4 ;  /* 0x000000100c04723c */ /* 0x060fe60000041804 */
[----:B-1----:R-:W-:Y:S04]  /*a680*/  FADD.FTZ R170, R154, R170 ;  /* 0x000000aa9aaa7221 */ /* 0x002fe80000010000 */
[----:B------:R-:W1:Y:S01]  /*a690*/  MUFU.EX2 R168, R168 ;  /* 0x000000a800a87308 */ /* 0x000e620000000800 */
[C---:B------:R-:W-:Y:S01]  /*a6a0*/  HMMA.16816.F32.BF16 R8, R12.reuse, R18, R8 ;  /* 0x000000120c08723c */ /* 0x040fe20000041808 */
[----:B------:R-:W5:Y:S03]  /*a6b0*/  LDSM.16.MT88.4 R16, [R156+0x3000] ;  /* 0x003000009c10783b */ /* 0x000f660000004200 */
[----:B--2---:R-:W-:Y:S04]  /*a6c0*/  FADD.FTZ R232, R169, R170 ;  /* 0x000000aaa9e87221 */ /* 0x004fe80000010000 */
[C---:B------:R-:W-:Y:S04]  /*a6d0*/  HMMA.16816.F32.BF16 R100, R12.reuse, R20, R100 ;  /* 0x000000140c64723c */ /* 0x040fe80000041864 */
[----:B----4-:R-:W-:Y:S04]  /*a6e0*/  FADD.FTZ R174, R155, R174 ;  /* 0x000000ae9bae7221 */ /* 0x010fe80000010000 */
[C---:B------:R-:W-:Y:S01]  /*a6f0*/  HMMA.16816.F32.BF16 R104, R12.reuse, R22, R104 ;  /* 0x000000160c68723c */ /* 0x040fe20000041868 */
[----:B------:R-:W2:Y:S03]  /*a700*/  LDSM.16.MT88.4 R20, [R159+0x3000] ;  /* 0x003000009f14783b */ /* 0x000ea60000004200 */
[----:B------:R-:W-:Y:S04]  /*a710*/  FADD.FTZ R174, R234, R174 ;  /* 0x000000aeeaae7221 */ /* 0x000fe80000010000 */
[C---:B------:R-:W-:Y:S04]  /*a720*/  HMMA.16816.F32.BF16 R108, R12.reuse, R24, R108 ;  /* 0x000000180c6c723c */ /* 0x040fe8000004186c */
[----:B------:R-:W-:Y:S04]  /*a730*/  FADD.FTZ R174, R236, R174 ;  /* 0x000000aeecae7221 */ /* 0x000fe80000010000 */
[C---:B------:R-:W-:Y:S01]  /*a740*/  HMMA.16816.F32.BF16 R112, R12.reuse, R26, R112 ;  /* 0x0000001a0c70723c */ /* 0x040fe20000041870 */
[----:B------:R-:W4:Y:S03]  /*a750*/  LDSM.16.MT88.4 R24, [R158+0x5000] ;  /* 0x005000009e18783b */ /* 0x000f260000004200 */
[----:B-1----:R-:W-:Y:S04]  /*a760*/  FADD.FTZ R229, R168, R174 ;  /* 0x000000aea8e57221 */ /* 0x002fe80000010000 */
[C---:B---3--:R-:W-:Y:S08]  /*a770*/  HMMA.16816.F32.BF16 R116, R12.reuse, R124, R116 ;  /* 0x0000007c0c74723c */ /* 0x048ff00000041874 */
[C---:B------:R-:W-:Y:S01]  /*a780*/  HMMA.16816.F32.BF16 R120, R12.reuse, R126, R120 ;  /* 0x0000007e0c78723c */ /* 0x040fe20000041878 */
[----:B------:R-:W1:Y:S07]  /*a790*/  LDSM.16.MT88.4 R124, [R157+0x5000] ;  /* 0x005000009d7c783b */ /* 0x000e6e0000004200 */
[C---:B------:R-:W-:Y:S08]  /*a7a0*/  HMMA.16816.F32.BF16 R36, R12.reuse, R128, R36 ;  /* 0x000000800c24723c */ /* 0x040ff00000041824 */
[C---:B------:R-:W-:Y:S08]  /*a7b0*/  HMMA.16816.F32.BF16 R40, R12.reuse, R130, R40 ;  /* 0x000000820c28723c */ /* 0x040ff00000041828 */
[C---:B------:R-:W-:Y:S08]  /*a7c0*/  HMMA.16816.F32.BF16 R44, R12.reuse, R136, R44 ;  /* 0x000000880c2c723c */ /* 0x040ff0000004182c */
[C---:B------:R-:W-:Y:S01]  /*a7d0*/  HMMA.16816.F32.BF16 R48, R12.reuse, R138, R48 ;  /* 0x0000008a0c30723c */ /* 0x040fe20000041830 */
[----:B------:R-:W-:Y:S07]  /*a7e0*/  LDSM.16.MT88.4 R136, [R157+0x3800] ;  /* 0x003800009d88783b */ /* 0x000fee0000004200 */
[C---:B-----5:R-:W-:Y:S08]  /*a7f0*/  HMMA.16816.F32.BF16 R52, R12.reuse, R16, R52 ;  /* 0x000000100c34723c */ /* 0x060ff00000041834 */
[C---:B------:R-:W-:Y:S01]  /*a800*/  HMMA.16816.F32.BF16 R56, R12.reuse, R18, R56 ;  /* 0x000000120c38723c */ /* 0x040fe20000041838 */
[----:B------:R-:W3:Y:S07]  /*a810*/  LDSM.16.MT88.4 R16, [R156+0x5000] ;  /* 0x005000009c10783b */ /* 0x000eee0000004200 */
[C---:B--2---:R-:W-:Y:S08]  /*a820*/  HMMA.16816.F32.BF16 R60, R12.reuse, R20, R60 ;  /* 0x000000140c3c723c */ /* 0x044ff0000004183c */
[C---:B------:R-:W-:Y:S01]  /*a830*/  HMMA.16816.F32.BF16 R64, R12.reuse, R22, R64 ;  /* 0x000000160c40723c */ /* 0x040fe20000041840 */
[----:B------:R-:W2:Y:S07]  /*a840*/  LDSM.16.MT88.4 R20, [R159+0x5000] ;  /* 0x005000009f14783b */ /* 0x000eae0000004200 */
[C---:B----4-:R-:W-:Y:S08]  /*a850*/  HMMA.16816.F32.BF16 R68, R12.reuse, R24, R68 ;  /* 0x000000180c44723c */ /* 0x050ff00000041844 */
[C---:B------:R-:W-:Y:S01]  /*a860*/  HMMA.16816.F32.BF16 R72, R12.reuse, R26, R72 ;  /* 0x0000001a0c48723c */ /* 0x040fe20000041848 */
[----:B------:R-:W-:Y:S07]  /*a870*/  LDSM.16.MT88.4 R24, [R157+0x1800] ;  /* 0x001800009d18783b */ /* 0x000fee0000004200 */
        /* <DEDUP_REMOVED lines=13> */
[C---:B-1----:R-:W-:Y:S01]  /*a950*/  HMMA.16816.F32.BF16 R128, R12.reuse, R124, R4 ;  /* 0x0000007c0c80723c */ /* 0x042fe20000041804 */
[----:B------:R-:W1:Y:S07]  /*a960*/  LDSM.16.MT88.4 R4, [R158+0x5800] ;  /* 0x005800009e04783b */ /* 0x000e6e0000004200 */
[C---:B------:R-:W-:Y:S01]  /*a970*/  HMMA.16816.F32.BF16 R124, R12.reuse, R126, R8 ;  /* 0x0000007e0c7c723c */ /* 0x040fe20000041808 */
[----:B------:R-:W4:Y:S07]  /*a980*/  LDSM.16.MT88.4 R8, [R157+0x5800] ;  /* 0x005800009d08783b */ /* 0x000f2e0000004200 */
[C---:B------:R-:W-:Y:S08]  /*a990*/  HMMA.16816.F32.BF16 R100, R12.reuse, R24, R100 ;  /* 0x000000180c64723c */ /* 0x040ff00000041864 */
[C---:B------:R-:W-:Y:S08]  /*a9a0*/  HMMA.16816.F32.BF16 R104, R12.reuse, R26, R104 ;  /* 0x0000001a0c68723c */ /* 0x040ff00000041868 */
[C---:B------:R-:W-:Y:S08]  /*a9b0*/  HMMA.16816.F32.BF16 R108, R12.reuse, R28, R108 ;  /* 0x0000001c0c6c723c */ /* 0x040ff0000004186c */
[C---:B------:R-:W-:Y:S08]  /*a9c0*/  HMMA.16816.F32.BF16 R112, R12.reuse, R30, R112 ;  /* 0x0000001e0c70723c */ /* 0x040ff00000041870 */
        /* <DEDUP_REMOVED lines=9> */
[C---:B--2---:R-:W-:Y:S07]  /*aa60*/  HMMA.16816.F32.BF16 R60, R12.reuse, R20, R60 ;  /* 0x000000140c3c723c */ /* 0x044fee000004183c */
[----:B------:R-:W-:Y:S01]  /*aa70*/  IADD3 R20, R235, -0x2, RZ ;  /* 0xfffffffeeb147810 */ /* 0x000fe20007ffe0ff */
[C---:B------:R-:W-:Y:S03]  /*aa80*/  HMMA.16816.F32.BF16 R64, R12.reuse, R22, R64 ;  /* 0x000000160c40723c */ /* 0x040fe60000041840 */
[----:B------:R-:W-:Y:S05]  /*aa90*/  ISETP.GE.AND P5, PT, R20, R223, PT ;  /* 0x000000df1400720c */ /* 0x000fea0003fa6270 */
[C---:B-1----:R-:W-:Y:S08]  /*aaa0*/  HMMA.16816.F32.BF16 R68, R12.reuse, R4, R68 ;  /* 0x000000040c44723c */ /* 0x042ff00000041844 */
[C---:B------:R-:W-:Y:S01]  /*aab0*/  HMMA.16816.F32.BF16 R72, R12.reuse, R6, R72 ;  /* 0x000000060c48723c */ /* 0x040fe20000041848 */
[----:B------:R-:W1:Y:S02]  /*aac0*/  LDSM.16.MT88.4 R4, [R159+0x5800] ;  /* 0x005800009f04783b */ /* 0x000e640000004200 */
[----:B------:R-:W-:Y:S02]  /*aad0*/  @P5 ISETP.GE.AND P2, PT, R212, c[0x0][0x1d4], PT ;  /* 0x00007500d4005a0c */ /* 0x000fe40003f46270 */
[----:B------:R-:W-:Y:S02]  /*aae0*/  @P5 SHF.R.S32.HI R3, RZ, 0x1f, R20 ;  /* 0x0000001fff035819 */ /* 0x000fe40000011414 */
[----:B------:R-:W-:Y:S01]  /*aaf0*/  @P5 ISETP.GE.AND P1, PT, R198, c[0x0][0x1d4], PT ;  /* 0x00007500c6005a0c */ /* 0x000fe20003f26270 */
[C---:B----4-:R-:W-:Y:S04]  /*ab00*/  HMMA.16816.F32.BF16 R76, R12.reuse, R8, R76 ;  /* 0x000000080c4c723c */ /* 0x050fe8000004184c */
[----:B------:R-:W-:Y:S04]  /*ab10*/  @P5 IMAD R3, R3, c[0x0][0x1e0], RZ ;  /* 0x0000780003035a24 */ /* 0x000fe800078e02ff */
[C---:B------:R-:W-:Y:S01]  /*ab20*/  @P5 IMAD R3, R20.reuse, c[0x0][0x1e4], R3 ;  /* 0x0000790014035a24 */ /* 0x040fe200078e0203 */
[C---:B------:R-:W-:Y:S03]  /*ab30*/  HMMA.16816.F32.BF16 R80, R12.reuse, R10, R80 ;  /* 0x0000000a0c50723c */ /* 0x040fe60000041850 */
[----:B------:R-:W-:Y:S04]  /*ab40*/  @P5 IMAD.WIDE.U32 R20, R20, c[0x0][0x1e0], RZ ;  /* 0x0000780014145a25 */ /* 0x000fe800078e00ff */
[----:B------:R-:W-:Y:S01]  /*ab50*/  @P5 MOV R10, c[0x0][0x1e4] ;  /* 0x00007900000a5a02 */ /* 0x000fe20000000f00 */
[C---:B---3--:R-:W-:Y:S04]  /*ab60*/  HMMA.16816.F32.BF16 R84, R12.reuse, R16, R84 ;  /* 0x000000100c54723c */ /* 0x048fe80000041854 */
[----:B------:R-:W-:Y:S02]  /*ab70*/  @P5 IADD3 R8, R21, R3, RZ ;  /* 0x0000000315085210 */ /* 0x000fe40007ffe0ff */
[C---:B------:R-:W-:Y:S02]  /*ab80*/  @P5 SHF.L.U32 R3, R20.reuse, 0x6, RZ ;  /* 0x0000000614035819 */ /* 0x040fe400000006ff */
[----:B------:R-:W-:Y:S01]  /*ab90*/  @P5 SHF.L.U64.HI R20, R20, 0x6, R8 ;  /* 0x0000000614145819 */ /* 0x000fe20000010208 */
[C---:B------:R-:W-:Y:S03]  /*aba0*/  HMMA.16816.F32.BF16 R88, R12.reuse, R18, R88 ;  /* 0x000000120c58723c */ /* 0x040fe60000041858 */
[----:B------:R-:W-:Y:S04]  /*abb0*/  @P5 MOV R8, c[0x0][0x1e0] ;  /* 0x0000780000085a02 */ /* 0x000fe80000000f00 */
[C---:B------:R-:W-:Y:S01]  /*abc0*/  @P5 LEA R9, P0, R8.reuse, R3, 0x5 ;  /* 0x0000000308095211 */ /* 0x040fe200078028ff */
[C---:B-1----:R-:W-:Y:S04]  /*abd0*/  HMMA.16816.F32.BF16 R92, R12.reuse, R4, R92 ;  /* 0x000000040c5c723c */ /* 0x042fe8000004185c */
[----:B------:R-:W-:Y:S02]  /*abe0*/  @P5 IADD3 R3, P3, R3, R230, RZ ;  /* 0x000000e603035210 */ /* 0x000fe40007f7e0ff */
[----:B------:R-:W-:Y:S02]  /*abf0*/  @P5 LEA.HI.X R10, R8, R20, R10, 0x5, P0 ;  /* 0x00000014080a5211 */ /* 0x000fe400000f2c0a */
[----:B------:R-:W-:Y:S01]  /*ac00*/  @P5 LEA R16, P4, R3, c[0x0][0x1c8], 0x1 ;  /* 0x0000720003105a11 */ /* 0x000fe200078808ff */
[----:B------:R-:W-:Y:S03]  /*ac10*/  HMMA.16816.F32.BF16 R96, R12, R6, R96 ;  /* 0x000000060c60723c */ /* 0x000fe60000041860 */
[----:B------:R-:W-:Y:S02]  /*ac20*/  @P5 IADD3.X R20, R20, R222, RZ, P3, !PT ;  /* 0x000000de14145210 */ /* 0x000fe40001ffe4ff */
[----:B------:R-:W-:Y:S02]  /*ac30*/  @P5 IADD3 R9, P0, R9, R230, RZ ;  /* 0x000000e609095210 */ /* 0x000fe40007f1e0ff */
[----:B------:R-:W-:Y:S01]  /*ac40*/  @P5 LEA.HI.X R17, R3, c[0x0][0x1cc], R20, 0x1, P4 ;  /* 0x0000730003115a11 */ /* 0x000fe200020f0c14 */
[----:B------:R-:W-:Y:S01]  /*ac50*/  @P5 IMAD R3, R228, 0x6000, R200 ;  /* 0x00006000e4035824 */ /* 0x000fe200078e02c8 */
[----:B------:R-:W-:Y:S03]  /*ac60*/  @P5 LEA R8, P3, R9, c[0x0][0x1c8], 0x1 ;  /* 0x0000720009085a11 */ /* 0x000fe600078608ff */
[----:B------:R-:W-:Y:S01]  /*ac70*/  @P5 IADD3.X R10, R10, R222, RZ, P0, !PT ;  /* 0x000000de0a0a5210 */ /* 0x000fe200007fe4ff */
[----:B------:R-:W-:Y:S01]  /*ac80*/  @!PT LDS RZ, [RZ] ;  /* 0x00000000fffff984 */ /* 0x000fe20000000800 */
[----:B------:R-:W-:Y:S01]  /*ac90*/  @!PT LDS RZ, [RZ] ;  /* 0x00000000fffff984 */ /* 0x000fe20000000800 */
[----:B------:R-:W-:Y:S01]  /*aca0*/  @!PT LDS RZ, [RZ] ;  /* 0x00000000fffff984 */ /* 0x000fe20000000800 */
[----:B------:R1:W-:Y:S01]  /*acb0*/  @P5 LDGSTS.E.BYPASS.LTC128B.128 [R3], [R16.64], !P2 ;  /* 0x0000000010035fae */ /* 0x0003e2000d101d48 */
[----:B------:R-:W-:Y:S02]  /*acc0*/  @P5 ISETP.GE.AND P0, PT, R197, c[0x0][0x1d4], PT ;  /* 0x00007500c5005a0c */ /* 0x000fe40003f06270 */
[----:B------:R-:W-:Y:S05]  /*acd0*/  @P5 LEA.HI.X R9, R9, c[0x0][0x1cc], R10, 0x1, P3 ;  /* 0x0000730009095a11 */ /* 0x000fea00018f0c0a */
        /* <DEDUP_REMOVED lines=9> */
[----:B------:R-:W-:Y:S05]  /*ad70*/  MOV R235, R233 ;  /* 0x000000e900eb7202 */ /* 0x000fea0000000f00 */
[----:B------:R-:W0:Y:S01]  /*ad80*/  LDGDEPBAR ;  /* 0x00000000000079af */ /* 0x000e220000000000 */
[----:B-1----:R-:W-:Y:S05]  /*ad90*/  MOV R3, R0 ;  /* 0x0000000000037202 */ /* 0x002fea0000000f00 */
[----:B------:R-:W-:-:S05]  /*ada0*/  @!P0 BRA `(.L_x_2138) ;  /* 0xffffd74000008947 */ /* 0x000fca000383ffff */
.L_x_2137:
[----:B------:R-:W-:Y:S02]  /*adb0*/  MOV R5, 0x1f ;  /* 0x0000001f00057802 */ /* 0x000fe40000000f00 */
[----:B------:R-:W-:Y:S01]  /*adc0*/  MOV R4, 0xffffffff ;  /* 0xffffffff00047802 */ /* 0x000fe20000000f00 */
[----:B------:R-:W-:Y:S05]  /*add0*/  BRA.DIV ~URZ, `(.L_x_2139) ;  /* 0x00004ff27f007947 */ /* 0x000fea000b800000 */
[----:B------:R2:W3:Y:S02]  /*ade0*/  SHFL.BFLY PT, R3, R232, 0x2, 0x1f ;  /* 0x0c401f00e8037f89 */ /* 0x0004e400000e0000 */
.L_x_2212:
[----:B---3--:R-:W-:Y:S01]  /*adf0*/  FADD.FTZ R3, R3, R232 ;  /* 0x000000e803037221 */ /* 0x008fe20000010000 */
[----:B------:R-:W-:Y:S05]  /*ae00*/  BRA.DIV ~URZ, `(.L_x_2140) ;  /* 0x000050227f007947 */ /* 0x000fea000b800000 */
[----:B------:R-:W3:Y:S04]  /*ae10*/  SHFL.BFLY PT, R5, R229, 0x2, 0x1f ;  /* 0x0c401f00e5057f89 */ /* 0x000ee800000e0000 */
[----:B------:R-:W4:Y:S01]  /*ae20*/  SHFL.BFLY PT, R4, R3, 0x1, 0x1f ;  /* 0x0c201f0003047f89 */ /* 0x000f2200000e0000 */
[----:B---3--:R-:W-:-:S02]  /*ae30*/  FADD.FTZ R229, R5, R229 ;  /* 0x000000e505e57221 */ /* 0x008fc40000010000 */
[----:B----4-:R-:W-:-:S03]  /*ae40*/  FADD.FTZ R3, R3, R4 ;  /* 0x0000000403037221 */ /* 0x010fc60000010000 */
[----:B------:R3:W4:Y:S04]  /*ae50*/  SHFL.BFLY PT, R5, R229, 0x1, 0x1f ;  /* 0x0c201f00e5057f89 */ /* 0x00072800000e0000 */
.L_x_2213:
[----:B------:R-:W-:Y:S01]  /*ae60*/  FSETP.NE.FTZ.AND P1, PT, R3, RZ, PT ;  /* 0x000000ff0300720b */ /* 0x000fe20003f35000 */
[----:B----4-:R-:W-:Y:S01]  /*ae70*/  FADD.FTZ R5, R5, R229 ;  /* 0x000000e505057221 */ /* 0x010fe20000010000 */
[----:B-1----:R-:W-:Y:S02]  /*ae80*/  MOV R6, RZ ;  /* 0x000000ff00067202 */ /* 0x002fe40000000f00 */
[----:B------:R-:W-:Y:S02]  /*ae90*/  MOV R4, 0xff800000 ;  /* 0xff80000000047802 */ /* 0x000fe40000000f00 */
[----:B------:R-:W-:-:S07]  /*aea0*/  FSETP.NE.FTZ.AND P0, PT, R5, RZ, PT ;  /* 0x000000ff0500720b */ /* 0x000fce0003f15000 */
[----:B------:R-:W1:Y:S01]  /*aeb0*/  @P1 MUFU.LG2 R7, R3 ;  /* 0x0000000300071308 */ /* 0x000e620000000c00 */
[----:B------:R-:W-:-:S05]  /*aec0*/  @P1 MOV R8, 0x3f317218 ;  /* 0x3f31721800081802 */ /* 0x000fca0000000f00 */
[----:B------:R-:W-:Y:S02]  /*aed0*/  @P1 FMUL.FTZ R8, R8, c[0x0][0x2d0] ;  /* 0x0000b40008081a20 */ /* 0x000fe40000410000 */
[----:B------:R-:W4:Y:S01]  /*aee0*/  @P1 MUFU.RCP R6, R3 ;  /* 0x0000000300061308 */ /* 0x000f220000001000 */
[----:B-1----:R-:W-:-:S04]  /*aef0*/  @P1 FMUL.FTZ R7, R7, 0.69314718246459960938 ;  /* 0x3f31721807071820 */ /* 0x002fc80000410000 */
[----:B------:R-:W-:Y:S01]  /*af00*/  @P1 FFMA.FTZ R4, R8, R2, R7 ;  /* 0x0000000208041223 */ /* 0x000fe20000010007 */
[----:B------:R-:W-:Y:S02]  /*af10*/  @P0 MOV R7, 0x3f317218 ;  /* 0x3f31721800070802 */ /* 0x000fe40000000f00 */
[----:B------:R-:W-:Y:S01]  /*af20*/  MOV R2, 0xff800000 ;  /* 0xff80000000027802 */ /* 0x000fe20000000f00 */
[C---:B----4-:R-:W-:Y:S01]  /*af30*/  FMUL.FTZ R128, R6.reuse, R128 ;  /* 0x0000008006807220 */ /* 0x050fe20000410000 */
[----:B------:R-:W-:Y:S01]  /*af40*/  MOV R3, RZ ;  /* 0x000000ff00037202 */ /* 0x000fe20000000f00 */
[C---:B------:R-:W-:Y:S01]  /*af50*/  FMUL.FTZ R129, R6.reuse, R129 ;  /* 0x0000008106817220 */ /* 0x040fe20000410000 */
[----:B------:R-:W-:Y:S01]  /*af60*/  MOV R8, 0x1 ;  /* 0x0000000100087802 */ /* 0x000fe20000000f00 */
        /* <DEDUP_REMOVED lines=48> */
[----:B-1----:R-:W-:Y:S02]  /*b270*/  @P0 FMUL.FTZ R6, R5, 0.69314718246459960938 ;  /* 0x3f31721805060820 */ /* 0x002fe40000410000 */
[----:B------:R-:W-:Y:S02]  /*b280*/  @P0 FMUL.FTZ R5, R7, c[0x0][0x2d0] ;  /* 0x0000b40007050a20 */ /* 0x000fe40000410000 */
        /* <DEDUP_REMOVED lines=48> */
[----:B------:R-:W-:Y:S02]  /*b590*/  @P0 FFMA.FTZ R2, R5, R0, R6 ;  /* 0x0000000005020223 */ /* 0x000fe40000010006 */
.L_x_2116:
        /* <DEDUP_REMOVED lines=8> */
[----:B------:R-:W4:Y:S01]  /*b620*/  POPC R3, UR4 ;  /* 0x0000000400037d09 */ /* 0x000f220008000000 */
[----:B-1----:R-:W-:-:S13]  /*b630*/  ISETP.EQ.U32.AND P0, PT, R5, R0, PT ;  /* 0x000000000500720c */ /* 0x002fda0003f02070 */
[----:B----4-:R-:W4:Y:S04]  /*b640*/  @P0 ATOMG.E.ADD.STRONG.GPU PT, R3, [R6.64], R3 ;  /* 0x00000003060309a8 */ /* 0x010f2800081ee1c8 */
[----:B------:R-:W1:Y:S02]  /*b650*/  S2R R0, SR_LTMASK ;  /* 0x0000000000007919 */ /* 0x000e640000003900 */
[----:B-1----:R-:W-:-:S04]  /*b660*/  LOP3.LUT R0, R0, UR4, RZ, 0xc0, !PT ;  /* 0x0000000400007c12 */ /* 0x002fc8000f8ec0ff */
[----:B------:R-:W1:Y:S01]  /*b670*/  POPC R188, R0 ;  /* 0x0000000000bc7309 */ /* 0x000e620000000000 */
[----:B----4-:R-:W1:Y:S02]  /*b680*/  SHFL.IDX PT, R3, R3, R5, 0x1f ;  /* 0x00001f0503037589 */ /* 0x010e6400000e0000 */
[----:B-1----:R-:W-:-:S05]  /*b690*/  IADD3 R188, R3, c[0x0][0xc], R188 ;  /* 0x0000030003bc7a10 */ /* 0x002fca0007ffe0bc */
.L_x_2142:
[----:B------:R-:W-:Y:S05]  /*b6a0*/  BSYNC B0 ;  /* 0x0000000000007941 */ /* 0x000fea0003800000 */
.L_x_2141:
[----:B------:R-:W-:Y:S01]  /*b6b0*/  PRMT R8, R8, 0x9910, RZ ;  /* 0x0000991008087816 */ /* 0x000fe200000000ff */
[----:B------:R-:W-:Y:S01]  /*b6c0*/  BSSY B1, `(.L_x_2143) ;  /* 0x000030e000017945 */ /* 0x000fe20003800000 */
[----:B------:R-:W-:Y:S01]  /*b6d0*/  IMAD.MOV.U32 R3, RZ, RZ, R188 ;  /* 0x000000ffff037224 */ /* 0x000fe200078e00bc */
[----:B------:R-:W-:Y:S02]  /*b6e0*/  SHF.R.S32.HI R7, RZ, 0x1f, R220 ;  /* 0x0000001fff077819 */ /* 0x000fe400000114dc */
        /* <DEDUP_REMOVED lines=17> */
[----:B-1----:R-:W-:-:S02]  /*b800*/  F2FP.BF16.PACK_AB R5, R127, R126 ;  /* 0x0000007e7f05723e */ /* 0x002fc400000010ff */
[----:B----4-:R-:W-:-:S03]  /*b810*/  F2FP.BF16.PACK_AB R6, R101, R100 ;  /* 0x000000646506723e */ /* 0x010fc600000010ff */
[----:B------:R1:W-:Y:S01]  /*b820*/  STS [R199+0x400], R5 ;  /* 0x00040005c7007388 */ /* 0x0003e20000000800 */
[----:B--2---:R-:W-:-:S03]  /*b830*/  F2FP.BF16.PACK_AB R0, R103, R102 ;  /* 0x000000666700723e */ /* 0x004fc600000010ff */
[----:B------:R2:W-:Y:S04]  /*b840*/  STS [R216], R6 ;  /* 0x00000006d8007388 */ /* 0x0005e80000000800 */
[----:B------:R4:W-:Y:S01]  /*b850*/  STS [R216+0x400], R0 ;  /* 0x00040000d8007388 */ /* 0x0009e20000000800 */
[----:B-1----:R-:W-:Y:S02]  /*b860*/  F2FP.BF16.PACK_AB R5, R105, R104 ;  /* 0x000000686905723e */ /* 0x002fe400000010ff */
[----:B--2---:R-:W-:-:S03]  /*b870*/  F2FP.BF16.PACK_AB R6, R107, R106 ;  /* 0x0000006a6b06723e */ /* 0x004fc600000010ff */
[----:B------:R1:W-:Y:S01]  /*b880*/  STS [R211], R5 ;  /* 0x00000005d3007388 */ /* 0x0003e20000000800 */
[----:B----4-:R-:W-:-:S03]  /*b890*/  F2FP.BF16.PACK_AB R0, R109, R108 ;  /* 0x0000006c6d00723e */ /* 0x010fc600000010ff */
[----:B------:R2:W-:Y:S04]  /*b8a0*/  STS [R211+0x400], R6 ;  /* 0x00040006d3007388 */ /* 0x0005e80000000800 */
[----:B------:R4:W-:Y:S01]  /*b8b0*/  STS [R215], R0 ;  /* 0x00000000d7007388 */ /* 0x0009e20000000800 */
[----:B-1----:R-:W-:Y:S02]  /*b8c0*/  F2FP.BF16.PACK_AB R5, R111, R110 ;  /* 0x0000006e6f05723e */ /* 0x002fe400000010ff */
[----:B--2---:R-:W-:-:S03]  /*b8d0*/  F2FP.BF16.PACK_AB R6, R113, R112 ;  /* 0x000000707106723e */ /* 0x004fc600000010ff */
[----:B------:R1:W-:Y:S01]  /*b8e0*/  STS [R215+0x400], R5 ;  /* 0x00040005d7007388 */ /* 0x0003e20000000800 */
[----:B----4-:R-:W-:-:S03]  /*b8f0*/  F2FP.BF16.PACK_AB R0, R115, R114 ;  /* 0x000000727300723e */ /* 0x010fc600000010ff */
        /* <DEDUP_REMOVED lines=12> */
[----:B------:R2:W-:Y:S04]  /*b9c0*/  STS [R207+0x4000], R6 ;  /* 0x00400006cf007388 */ /* 0x0005e80000000800 */
[----:B------:R4:W-:Y:S01]  /*b9d0*/  STS [R207+0x4400], R0 ;  /* 0x00440000cf007388 */ /* 0x0009e20000000800 */
        /* <DEDUP_REMOVED lines=51> */
[----:B----4-:R-:W-:-:S05]  /*bd10*/  F2FP.BF16.PACK_AB R0, R91, R90 ;  /* 0x0000005a5b00723e */ /* 0x010fca00000010ff */
[----:B------:R2:W-:Y:S04]  /*bd20*/  STS [R218+0x8400], R0 ;  /* 0x00840000da007388 */ /* 0x0005e80000000800 */
[----:B------:R4:W-:Y:S01]  /*bd30*/  STS [R214+0x8000], R6 ;  /* 0x00800006d6007388 */ /* 0x0009e20000000800 */
[----:B-1----:R-:W-:-:S05]  /*bd40*/  F2FP.BF16.PACK_AB R5, R95, R94 ;  /* 0x0000005e5f05723e */ /* 0x002fca00000010ff */
[----:B------:R1:W-:Y:S01]  /*bd50*/  STS [R214+0x8400], R5 ;  /* 0x00840005d6007388 */ /* 0x0003e20000000800 */
[----:B--2---:R-:W-:-:S03]  /*bd60*/  F2FP.BF16.PACK_AB R0, R97, R96 ;  /* 0x000000606100723e */ /* 0x004fc600000010ff */
[----:B------:R-:W-:Y:S01]  /*bd70*/  STS [R217+0x8400], R8 ;  /* 0x00840008d9007388 */ /* 0x000fe20000000800 */
[----:B----4-:R-:W-:-:S03]  /*bd80*/  IMAD.MOV.U32 R6, RZ, RZ, c[0x0][0x388] ;  /* 0x0000e200ff067624 */ /* 0x010fc600078e00ff */
[----:B------:R2:W-:Y:S04]  /*bd90*/  STS [R217+0x8000], R0 ;  /* 0x00800000d9007388 */ /* 0x0005e80000000800 */
[----:B------:R-:W-:Y:S01]  /*bda0*/  BAR.SYNC.DEFER_BLOCKING 0x1, 0x100 ;  /* 0x0044000000007b1d */ /* 0x000fe20000010000 */
[----:B-1----:R-:W-:-:S04]  /*bdb0*/  IMAD.MOV.U32 R5, RZ, RZ, 0x4 ;  /* 0x00000004ff057424 */ /* 0x002fc800078e00ff */
[----:B------:R-:W-:-:S04]  /*bdc0*/  IMAD.WIDE R12, R220, R5, c[0x0][0x500] ;  /* 0x00014000dc0c7625 */ /* 0x000fc800078e0205 */
[----:B--2---:R-:W-:Y:S01]  /*bdd0*/  IMAD.MOV.U32 R0, RZ, RZ, RZ ;  /* 0x000000ffff007224 */ /* 0x004fe200078e00ff */
[----:B------:R1:W5:Y:S05]  /*bde0*/  @P2 LDG.E R6, [R10.64] ;  /* 0x000000080a062981 */ /* 0x00036a000c1e1900 */
[----:B------:R1:W5:Y:S01]  /*bdf0*/  @P1 LDG.E R0, [R12.64] ;  /* 0x000000080c001981 */ /* 0x000362000c1e1900 */
[----:B------:R-:W-:-:S04]  /*be00*/  ISETP.NE.AND P0, PT, R224, RZ, PT ;  /* 0x000000ffe000720c */ /* 0x000fc80003f05270 */
[----:B------:R-:W-:Y:S01]  /*be10*/  SEL R224, R224, c[0x0][0x3d4], P0 ;  /* 0x0000f500e0e07a07 */ /* 0x000fe20000000000 */
[----:B------:R-:W-:Y:S05]  /*be20*/  @P2 BRA `(.L_x_2145) ;  /* 0x0000004000002947 */ /* 0x000fea0003800000 */
[----:B------:R-:W-:Y:S05]  /*be30*/  @!P1 BRA `(.L_x_2145) ;  /* 0x0000003000009947 */ /* 0x000fea0003800000 */
[----:B-----5:R2:W4:Y:S04]  /*be40*/  LDG.E R6, [R12.64] ;  /* 0x000000080c067981 */ /* 0x020528000c1e1900 */
[----:B-12---:R-:W4:Y:S02]  /*be50*/  LDG.E R12, [R12.64+0x4] ;  /* 0x000004080c0c7981 */ /* 0x006f24000c1e1900 */
[----:B----4-:R-:W-:Y:S02]  /*be60*/  IADD3 R6, -R6, R12, RZ ;  /* 0x0000000c06067210 */ /* 0x010fe40007ffe1ff */
.L_x_2145:
[----:B------:R-:W-:Y:S01]  /*be70*/  IMAD.MOV.U32 R22, RZ, RZ, 0x368 ;  /* 0x00000368ff167424 */ /* 0x000fe200078e00ff */
[----:B------:R-:W-:Y:S01]  /*be80*/  ISETP.GT.AND P3, PT, R224, 0x1, PT ;  /* 0x00000001e000780c */ /* 0x000fe20003f64270 */
[----:B------:R-:W-:Y:S01]  /*be90*/  IMAD.MOV.U32 R5, RZ, RZ, c[0x0][0x4e8] ;  /* 0x00013a00ff057624 */ /* 0x000fe200078e00ff */
[----:B------:R-:W-:Y:S01]  /*bea0*/  ISETP.NE.U32.AND P0, PT, RZ, c[0x0][0x500], PT ;  /* 0x00014000ff007a0c */ /* 0x000fe20003f05070 */
[----:B-----5:R-:W-:Y:S01]  /*beb0*/  IMAD R6, R6, c[0x0][0x4e8], RZ ;  /* 0x00013a0006067a24 */ /* 0x020fe200078e02ff */
[----:B------:R-:W-:-:S02]  /*bec0*/  SEL R22, R22, 0x328, P3 ;  /* 0x0000032816167807 */ /* 0x000fc40001800000 */
[----:B------:R-:W-:Y:S02]  /*bed0*/  ISETP.NE.AND.EX P0, PT, RZ, c[0x0][0x504], PT, P0 ;  /* 0x00014100ff007a0c */ /* 0x000fe40003f05300 */
[----:B------:R-:W2:Y:S01]  /*bee0*/  LDC.64 R20, c[0x0][R22+0x170] ;  /* 0x00005c0016147b82 */ /* 0x000ea20000000a00 */
[----:B------:R-:W-:Y:S01]  /*bef0*/  ISETP.NE.AND P2, PT, R5, 0x1, PT ;  /* 0x000000010500780c */ /* 0x000fe20003f45270 */
[----:B------:R-:W-:Y:S01]  /*bf00*/  IMAD.IADD R5, R204, 0x1, R189 ;  /* 0x00000001cc057824 */ /* 0x000fe200078e02bd */
[----:B------:R-:W-:Y:S02]  /*bf10*/  SEL R220, R220, RZ, !P0 ;  /* 0x000000ffdcdc7207 */ /* 0x000fe40004000000 */
[----:B------:R-:W-:Y:S01]  /*bf20*/  SEL R7, R7, RZ, !P0 ;  /* 0x000000ff07077207 */ /* 0x000fe20004000000 */
[----:B-1----:R-:W-:Y:S02]  /*bf30*/  IMAD.MOV.U32 R13, RZ, RZ, R5 ;  /* 0x000000ffff0d7224 */ /* 0x002fe400078e0005 */
[----:B------:R-:W1:Y:S08]  /*bf40*/  LDC.64 R16, c[0x0][R22+0x168] ;  /* 0x00005a0016107b82 */ /* 0x000e700000000a00 */
[----:B------:R-:W4:Y:S08]  /*bf50*/  LDC.64 R18, c[0x0][R22+0x178] ;  /* 0x00005e0016127b82 */ /* 0x000f300000000a00 */
[----:B------:R-:W3:Y:S01]  /*bf60*/  LDC.64 R14, c[0x0][R22+0x160] ;  /* 0x00005800160e7b82 */ /* 0x000ee20000000a00 */
[----:B--2---:R-:W-:-:S04]  /*bf70*/  IMAD R8, R21, R220, RZ ;  /* 0x000000dc15087224 */ /* 0x004fc800078e02ff */
[----:B------:R-:W-:Y:S02]  /*bf80*/  IMAD R8, R20, R7, R8 ;  /* 0x0000000714087224 */ /* 0x000fe400078e0208 */
[----:B------:R-:W-:-:S04]  /*bf90*/  @P2 IMAD.HI.U32 R7, R5, c[0x0][0x4ec], RZ ;  /* 0x00013b0005072a27 */ /* 0x000fc800078e00ff */
[-C--:B-1----:R-:W-:Y:S01]  /*bfa0*/  IMAD.WIDE.U32 R10, R16, R221.reuse, RZ ;  /* 0x000000dd100a7225 */ /* 0x082fe200078e00ff */
[----:B------:R-:W-:Y:S02]  /*bfb0*/  SEL R16, R225, RZ, P3 ;  /* 0x000000ffe1107207 */ /* 0x000fe40001800000 */
[----:B------:R-:W-:Y:S01]  /*bfc0*/  @P2 SHF.R.U32.HI R13, RZ, c[0x0][0x4f0], R7 ;  /* 0x00013c00ff0d2a19 */ /* 0x000fe20000011607 */
[----:B------:R-:W-:Y:S01]  /*bfd0*/  IMAD R9, R17, R221, RZ ;  /* 0x000000dd11097224 */ /* 0x000fe200078e02ff */
[----:B------:R-:W-:Y:S01]  /*bfe0*/  SHF.R.S32.HI R7, RZ, 0x1f, R0 ;  /* 0x0000001fff077819 */ /* 0x000fe20000011400 */
[----:B------:R-:W-:-:S04]  /*bff0*/  IMAD.WIDE.U32 R20, R20, R220, RZ ;  /* 0x000000dc14147225 */ /* 0x000fc800078e00ff */
[----:B------:R-:W-:Y:S01]  /*c000*/  IMAD.IADD R9, R11, 0x1, R9 ;  /* 0x000000010b097824 */ /* 0x000fe200078e0209 */
[----:B------:R-:W-:Y:S01]  /*c010*/  IADD3 R12, P1, P0, R20, R10, R0 ;  /* 0x0000000a140c7210 */ /* 0x000fe2000783e000 */
[----:B------:R-:W-:Y:S02]  /*c020*/  IMAD.IADD R8, R21, 0x1, R8 ;  /* 0x0000000115087824 */ /* 0x000fe400078e0208 */
[-C--:B----4-:R-:W-:Y:S02]  /*c030*/  IMAD R11, R19, R16.reuse, RZ ;  /* 0x00000010130b7224 */ /* 0x090fe400078e02ff */
        /* <DEDUP_REMOVED lines=8> */
[-C--:B---3--:R-:W-:Y:S01]  /*c0c0*/  IMAD R9, R15, R10.reuse, RZ ;  /* 0x0000000a0f097224 */ /* 0x088fe200078e02ff */
        /* <DEDUP_REMOVED lines=13> */
[----:B------:R-:W2:Y:S04]  /*c1a0*/  SHFL.IDX PT, R11, R9, RZ, 0x1c1f ;  /* 0x001c1fff090b7589 */ /* 0x000ea800000e0000 */
[----:B------:R3:W4:Y:S01]  /*c1b0*/  SHFL.IDX PT, R13, R9, 0x1, 0x1c1f ;  /* 0x003c1f00090d7f89 */ /* 0x00072200000e0000 */
[----:B-1----:R-:W-:-:S05]  /*c1c0*/  IMAD.IADD R8, R205, 0x1, R189 ;  /* 0x00000001cd087824 */ /* 0x002fca00078e02bd */
[C---:B------:R-:W-:Y:S02]  /*c1d0*/  ISETP.GE.OR P1, PT, R8.reuse, R6, P0 ;  /* 0x000000060800720c */ /* 0x040fe40000726670 */
[----:B---3--:R-:W-:-:S04]  /*c1e0*/  IADD3 R9, R8, 0x8, RZ ;  /* 0x0000000808097810 */ /* 0x008fc80007ffe0ff */
[----:B------:R-:W-:-:S07]  /*c1f0*/  ISETP.GE.OR P0, PT, R9, R6, P0 ;  /* 0x000000060900720c */ /* 0x000fce0000706670 */
[----:B--2---:R1:W-:Y:S01]  /*c200*/  @!P1 ST.E [R10.64], R4 ;  /* 0x000000040a009985 */ /* 0x0043e2000c101908 */
[----:B------:R-:W-:-:S05]  /*c210*/  ISETP.GE.AND P1, PT, R8, R6, PT ;  /* 0x000000060800720c */ /* 0x000fca0003f26270 */
[----:B----4-:R1:W-:Y:S01]  /*c220*/  @!P0 ST.E [R12.64], R2 ;  /* 0x000000020c008985 */ /* 0x0103e2000c101908 */
[----:B------:R-:W-:Y:S01]  /*c230*/  ISETP.GE.AND P0, PT, R9, R6, PT ;  /* 0x000000060900720c */ /* 0x000fe20003f06270 */
[----:B------:R-:W-:Y:S05]  /*c240*/  @P3 BRA `(.L_x_2146) ;  /* 0x000007c000003947 */ /* 0x000fea0003800000 */
[----:B-1----:R-:W-:Y:S01]  /*c250*/  IMAD R2, R7, c[0x0][0x3a0], RZ ;  /* 0x0000e80007027a24 */ /* 0x002fe200078e02ff */
[----:B------:R-:W-:Y:S01]  /*c260*/  SHF.R.S32.HI R4, RZ, 0x1f, R220 ;  /* 0x0000001fff047819 */ /* 0x000fe200000114dc */
        /* <DEDUP_REMOVED lines=43> */
.L_x_2214:
[----:B------:R-:W-:Y:S05]  /*c520*/  BRA.DIV ~URZ, `(.L_x_2148) ;  /* 0x00003a727f007947 */ /* 0x000fea000b800000 */
[----:B------:R4:W2:Y:S02]  /*c530*/  SHFL.IDX PT, R0, R56, RZ, 0x181f ;  /* 0x00181fff38007589 */ /* 0x0008a400000e0000 */
.L_x_2215:
        /* <DEDUP_REMOVED lines=15> */
.L_x_2150:
[----:B------:R-:W-:Y:S05]  /*c630*/  BSYNC B0 ;  /* 0x0000000000007941 */ /* 0x000fea0003800000 */
.L_x_2149:
[----:B------:R-:W-:Y:S05]  /*c640*/  BRA.DIV ~URZ, `(.L_x_2151) ;  /* 0x000039c27f007947 */ /* 0x000fea000b800000 */
[----:B-12---:R1:W2:Y:S04]  /*c650*/  SHFL.IDX PT, R20, R7, 0x1, 0x181f ;  /* 0x00381f0007147f89 */ /* 0x0062a800000e0000 */
[----:B------:R1:W4:Y:S02]  /*c660*/  SHFL.IDX PT, R2, R56, 0x1, 0x181f ;  /* 0x00381f0038027f89 */ /* 0x00032400000e0000 */
.L_x_2216:
        /* <DEDUP_REMOVED lines=10> */
[-C--:B--2---:R-:W-:Y:S02]  /*c710*/  @!P2 LEA.HI.X R23, R212, R20.reuse, R213, 0x1, P5 ;  /* 0x00000014d417a211 */ /* 0x084fe400028f0cd5 */
[-C--:B------:R-:W-:Y:S02]  /*c720*/  @!P1 LEA.HI.X R5, R198, R20.reuse, R193, 0x1, P4 ;  /* 0x00000014c6059211 */ /* 0x080fe400020f0cc1 */
[----:B------:R-:W-:Y:S01]  /*c730*/  @!P0 LEA.HI.X R37, R197, R20, R192, 0x1, P3 ;  /* 0x00000014c5258211 */ /* 0x000fe200018f0cc0 */
[----:B------:R2:W-:Y:S04]  /*c740*/  @!P2 ST.E.128 [R22.64], R48 ;  /* 0x000000301600a985 */ /* 0x0005e8000c101d08 */
[----:B------:R2:W-:Y:S04]  /*c750*/  @!P1 ST.E.128 [R4.64], R32 ;  /* 0x0000002004009985 */ /* 0x0005e8000c101d08 */
[----:B------:R2:W-:Y:S02]  /*c760*/  @!P0 ST.E.128 [R36.64], R16 ;  /* 0x0000001024008985 */ /* 0x0005e4000c101d08 */
.L_x_2153:
[----:B------:R-:W-:Y:S05]  /*c770*/  BSYNC B0 ;  /* 0x0000000000007941 */ /* 0x000fea0003800000 */
.L_x_2152:
[----:B------:R-:W-:Y:S05]  /*c780*/  BRA.DIV ~URZ, `(.L_x_2154) ;  /* 0x000039427f007947 */ /* 0x000fea000b800000 */
[----:B--2---:R2:W1:Y:S02]  /*c790*/  SHFL.IDX PT, R16, R7, 0x2, 0x181f ;  /* 0x00581f0007107f89 */ /* 0x00446400000e0000 */
.L_x_2217:
[----:B------:R-:W-:Y:S05]  /*c7a0*/  BRA.DIV ~URZ, `(.L_x_2155) ;  /* 0x000039927f007947 */ /* 0x000fea000b800000 */
[----:B----4-:R4:W2:Y:S02]  /*c7b0*/  SHFL.IDX PT, R2, R56, 0x2, 0x181f ;  /* 0x00581f0038027f89 */ /* 0x0108a400000e0000 */
.L_x_2218:
        /* <DEDUP_REMOVED lines=16> */
.L_x_2157:
[----:B------:R-:W-:Y:S05]  /*c8c0*/  BSYNC B0 ;  /* 0x0000000000007941 */ /* 0x000fea0003800000 */
.L_x_2156:
[----:B------:R-:W-:Y:S05]  /*c8d0*/  BRA.DIV ~URZ, `(.L_x_2158) ;  /* 0x000038c27f007947 */ /* 0x000fea000b800000 */
[----:B-12---:R-:W1:Y:S04]  /*c8e0*/  SHFL.IDX PT, R7, R7, 0x3, 0x181f ;  /* 0x00781f0007077f89 */ /* 0x006e6800000e0000 */
[----:B----4-:R-:W2:Y:S02]  /*c8f0*/  SHFL.IDX PT, R56, R56, 0x3, 0x181f ;  /* 0x00781f0038387f89 */ /* 0x010ea400000e0000 */
.L_x_2219:
[----:B------:R-:W-:-:S04]  /*c900*/  IADD3 R189, R189, 0x60, RZ ;  /* 0x00000060bdbd7810 */ /* 0x000fc80007ffe0ff */
[----:B------:R-:W-:-:S13]  /*c910*/  ISETP.GE.AND P0, PT, R189, R6, PT ;  /* 0x00000006bd00720c */ /* 0x000fda0003f06270 */
[----:B------:R-:W-:Y:S05]  /*c920*/  @P0 BRA `(.L_x_2159) ;  /* 0x00001e7000000947 */ /* 0x000fea0003800000 */
[----:B------:R-:W-:Y:S02]  /*c930*/  ISETP.GE.AND P1, PT, R212, c[0x0][0x3c8], PT ;  /* 0x0000f200d4007a0c */ /* 0x000fe40003f26270 */
[----:B------:R-:W-:-:S11]  /*c940*/  ISETP.GE.AND P0, PT, R198, c[0x0][0x3c8], PT ;  /* 0x0000f200c6007a0c */ /* 0x000fd60003f06270 */
[-C--:B--2---:R-:W-:Y:S02]  /*c950*/  @!P1 LEA R12, P3, R212, R56.reuse, 0x1 ;  /* 0x00000038d40c9211 */ /* 0x084fe400078608ff */
[----:B------:R-:W-:Y:S02]  /*c960*/  @!P0 LEA R4, P2, R198, R56, 0x1 ;  /* 0x00000038c6048211 */ /* 0x000fe400078408ff */
        /* <DEDUP_REMOVED lines=10> */
.L_x_2146:
[----:B------:R-:W-:Y:S01]  /*ca10*/  IMAD R7, R7, c[0x0][0x408], RZ ;  /* 0x0001020007077a24 */ /* 0x000fe200078e02ff */
[----:B-1----:R-:W-:Y:S01]  /*ca20*/  MOV R4, R5 ;  /* 0x0000000500047202 */ /* 0x002fe20000000f00 */
[----:B------:R-:W-:-:S04]  /*ca30*/  IMAD.WIDE.U32 R8, R0, c[0x0][0x408], RZ ;  /* 0x0001020000087a25 */ /* 0x000fc800078e00ff */
[----:B------:R-:W-:Y:S01]  /*ca40*/  IMAD R7, R0, c[0x0][0x40c], R7 ;  /* 0x0001030000077a24 */ /* 0x000fe200078e0207 */
[----:B------:R-:W-:Y:S01]  /*ca50*/  MOV R6, R8 ;  /* 0x0000000800067202 */ /* 0x000fe20000000f00 */
[----:B------:R-:W-:Y:S01]  /*ca60*/  @P2 IMAD.HI.U32 R2, R5, c[0x0][0x4ec], RZ ;  /* 0x00013b0005022a27 */ /* 0x000fe200078e00ff */
[----:B------:R-:W-:Y:S02]  /*ca70*/  SHF.R.S32.HI R0, RZ, 0x1f, R220 ;  /* 0x0000001fff007819 */ /* 0x000fe400000114dc */
[----:B------:R-:W-:Y:S02]  /*ca80*/  IADD3 R7, R9, R7, RZ ;  /* 0x0000000709077210 */ /* 0x000fe40007ffe0ff */
[----:B------:R-:W-:Y:S01]  /*ca90*/  @P2 SHF.R.U32.HI R4, RZ, c[0x0][0x4f0], R2 ;  /* 0x00013c00ff042a19 */ /* 0x000fe20000011602 */
[----:B------:R-:W-:Y:S02]  /*caa0*/  IMAD R0, R0, c[0x0][0x440], RZ ;  /* 0x0001100000007a24 */ /* 0x000fe400078e02ff */
[----:B------:R-:W-:Y:S01]  /*cab0*/  IMAD.WIDE.U32 R6, R221, c[0x0][0x438], R6 ;  /* 0x00010e00dd067a25 */ /* 0x000fe200078e0006 */
[----:B------:R-:W-:-:S03]  /*cac0*/  SHF.R.S32.HI R2, RZ, 0x1f, R4 ;  /* 0x0000001fff027819 */ /* 0x000fc60000011404 */
[----:B------:R-:W-:Y:S02]  /*cad0*/  IMAD R7, R221, c[0x0][0x43c], R7 ;  /* 0x00010f00dd077a24 */ /* 0x000fe400078e0207 */
[C---:B------:R-:W-:Y:S02]  /*cae0*/  IMAD R0, R220.reuse, c[0x0][0x444], R0 ;  /* 0x00011100dc007a24 */ /* 0x040fe400078e0200 */
[----:B------:R-:W-:-:S04]  /*caf0*/  IMAD.WIDE.U32 R6, R220, c[0x0][0x440], R6 ;  /* 0x00011000dc067a25 */ /* 0x000fc800078e0006 */
[----:B------:R-:W-:Y:S01]  /*cb00*/  IMAD R2, R2, c[0x0][0x430], RZ ;  /* 0x00010c0002027a24 */ /* 0x000fe200078e02ff */
[----:B------:R-:W-:Y:S02]  /*cb10*/  IADD3 R7, R7, R0, RZ ;  /* 0x0000000007077210 */ /* 0x000fe40007ffe0ff */
[C---:B------:R-:W-:Y:S01]  /*cb20*/  IADD3 R0, -R4.reuse, RZ, RZ ;  /* 0x000000ff04007210 */ /* 0x040fe20007ffe1ff */
[----:B------:R-:W-:Y:S02]  /*cb30*/  IMAD R2, R4, c[0x0][0x434], R2 ;  /* 0x00010d0004027a24 */ /* 0x000fe400078e0202 */
[----:B------:R-:W-:-:S04]  /*cb40*/  IMAD.WIDE.U32 R6, R225, c[0x0][0x448], R6 ;  /* 0x00011200e1067a25 */ /* 0x000fc800078e0006 */
[----:B------:R-:W-:Y:S02]  /*cb50*/  IMAD R7, R225, c[0x0][0x44c], R7 ;  /* 0x00011300e1077a24 */ /* 0x000fe400078e0207 */
[----:B------:R-:W-:Y:S02]  /*cb60*/  IMAD R0, R0, c[0x0][0x4e8], R5 ;  /* 0x00013a0000007a24 */ /* 0x000fe400078e0205 */
[----:B------:R-:W-:-:S03]  /*cb70*/  IMAD.WIDE.U32 R6, R4, c[0x0][0x430], R6 ;  /* 0x00010c0004067a25 */ /* 0x000fc600078e0006 */
[----:B------:R-:W-:Y:S02]  /*cb80*/  SHF.R.S32.HI R4, RZ, 0x1f, R0 ;  /* 0x0000001fff047819 */ /* 0x000fe40000011400 */
[----:B------:R-:W-:-:S03]  /*cb90*/  IADD3 R5, R7, R2, RZ ;  /* 0x0000000207057210 */ /* 0x000fc60007ffe0ff */
        /* <DEDUP_REMOVED lines=9> */
.L_x_2220:
[----:B------:R-:W-:Y:S05]  /*cc30*/  BRA.DIV ~URZ, `(.L_x_2161) ;  /* 0x000036a27f007947 */ /* 0x000fea000b800000 */
[----:B------:R3:W4:Y:S02]  /*cc40*/  SHFL.IDX PT, R0, R149, RZ, 0x1c1f ;  /* 0x001c1fff95007589 */ /* 0x00072400000e0000 */
.L_x_2221:
        /* <DEDUP_REMOVED lines=110> */
[----:B----4-:R-:W-:Y:S02]  /*d330*/  @!P1 LEA R4, P2, R24, R0, 0x2 ;  /* 0x0000000018049211 */ /* 0x010fe400078410ff */
        /* <DEDUP_REMOVED lines=23> */
[----:B------:R-:W-:Y:S02]  /*d4b0*/  @!P5 LEA R40, P1, R12, R0, 0x2 ;  /* 0x000000000c28d211 */ /* 0x000fe400078210ff */
[-C--:B------:R-:W-:Y:S02]  /*d4c0*/  @!P6 LEA.HI.X R5, R14, R150.reuse, R13, 0x2, P2 ;  /* 0x000000960e05e211 */ /* 0x080fe400010f140d */
[----:B------:R-:W-:Y:S02]  /*d4d0*/  @!P5 LEA.HI.X R41, R12, R150, R11, 0x2, P1 ;  /* 0x000000960c29d211 */ /* 0x000fe400008f140b */
[C---:B------:R-:W-:Y:S01]  /*d4e0*/  @!P3 LEA R44, P1, R8.reuse, R0, 0x2 ;  /* 0x00000000082cb211 */ /* 0x040fe200078210ff */
[----:B------:R4:W-:Y:S03]  /*d4f0*/  @!P6 ST.E.64 [R4.64], R84 ;  /* 0x000000540400e985 */ /* 0x0009e6000c101b08 */
[----:B------:R-:W-:Y:S01]  /*d500*/  @!P3 LEA.HI.X R45, R8, R150, R7, 0x2, P1 ;  /* 0x00000096082db211 */ /* 0x000fe200008f1407 */
[----:B------:R4:W-:Y:S01]  /*d510*/  @!P5 ST.E.64 [R40.64], R88 ;  /* 0x000000582800d985 */ /* 0x0009e2000c101b08 */
[----:B--2---:R-:W-:-:S04]  /*d520*/  @!P4 LEA R36, P2, R10, R0, 0x2 ;  /* 0x000000000a24c211 */ /* 0x004fc800078410ff */
[----:B------:R-:W-:-:S05]  /*d530*/  @!P4 LEA.HI.X R37, R10, R150, R9, 0x2, P2 ;  /* 0x000000960a25c211 */ /* 0x000fca00010f1409 */
[----:B------:R4:W-:Y:S04]  /*d540*/  @!P4 ST.E.64 [R36.64], R92 ;  /* 0x0000005c2400c985 */ /* 0x0009e8000c101b08 */
[----:B------:R4:W-:Y:S02]  /*d550*/  @!P3 ST.E.64 [R44.64], R96 ;  /* 0x000000602c00b985 */ /* 0x0009e4000c101b08 */
.L_x_2163:
[----:B------:R-:W-:Y:S05]  /*d560*/  BSYNC B0 ;  /* 0x0000000000007941 */ /* 0x000fea0003800000 */
.L_x_2162:
[----:B------:R-:W-:Y:S05]  /*d570*/  BRA.DIV ~URZ, `(.L_x_2164) ;  /* 0x00002dd27f007947 */ /* 0x000fea000b800000 */
[----:B-1----:R-:W1:Y:S04]  /*d580*/  SHFL.IDX PT, R148, R148, 0x1, 0x1c1f ;  /* 0x003c1f0094947f89 */ /* 0x002e6800000e0000 */
[----:B---3--:R-:W3:Y:S02]  /*d590*/  SHFL.IDX PT, R149, R149, 0x1, 0x1c1f ;  /* 0x003c1f0095957f89 */ /* 0x008ee400000e0000 */
.L_x_2222:
[----:B------:R-:W-:Y:S05]  /*d5a0*/  @P0 BRA `(.L_x_2159) ;  /* 0x000011f000000947 */ /* 0x000fea0003800000 */
[----:B------:R-:W-:Y:S02]  /*d5b0*/  ISETP.GE.AND P2, PT, R146, c[0x0][0x3c8], PT ;  /* 0x0000f20092007a0c */ /* 0x000fe40003f46270 */
[----:B------:R-:W-:-:S02]  /*d5c0*/  ISETP.GE.AND P4, PT, R203, c[0x0][0x3c8], PT ;  /* 0x0000f200cb007a0c */ /* 0x000fc40003f86270 */
[----:B------:R-:W-:Y:S02]  /*d5d0*/  ISETP.GE.AND P3, PT, R147, c[0x0][0x3c8], PT ;  /* 0x0000f20093007a0c */ /* 0x000fe40003f66270 */
[----:B------:R-:W-:Y:S02]  /*d5e0*/  ISETP.GE.AND P0, PT, R142, c[0x0][0x3c8], PT ;  /* 0x0000f2008e007a0c */ /* 0x000fe40003f06270 */
[----:B------:R-:W-:-:S05]  /*d5f0*/  ISETP.GE.AND P1, PT, R144, c[0x0][0x3c8], PT ;  /* 0x0000f20090007a0c */ /* 0x000fca0003f26270 */
[CC--:B---34-:R-:W-:Y:S02]  /*d600*/  @!P2 LEA R4, P5, R146.reuse, R149.reuse, 0x2 ;  /* 0x000000959204a211 */ /* 0x0d8fe400078a10ff */
[----:B------:R-:W-:Y:S02]  /*d610*/  @!P4 IMAD.MOV.U32 R48, RZ, RZ, R149 ;  /* 0x000000ffff30c224 */ /* 0x000fe400078e0095 */
[----:B-1----:R-:W-:Y:S01]  /*d620*/  @!P4 IMAD.MOV.U32 R49, RZ, RZ, R148 ;  /* 0x000000ffff31c224 */ /* 0x002fe200078e0094 */
[-C--:B------:R-:W-:Y:S02]  /*d630*/  @!P2 LEA.HI.X R5, R146, R148.reuse, R145, 0x2, P5 ;  /* 0x000000949205a211 */ /* 0x080fe400028f1491 */
[-C--:B------:R-:W-:Y:S01]  /*d640*/  @!P3 LEA R36, P6, R147, R149.reuse, 0x2 ;  /* 0x000000959324b211 */ /* 0x080fe200078c10ff */
[----:B------:R-:W-:Y:S01]  /*d650*/  @!P4 IMAD.WIDE R48, R203, 0x4, R48 ;  /* 0x00000004cb30c825 */ /* 0x000fe200078e0230 */
[----:B------:R-:W-:Y:S02]  /*d660*/  @!P0 LEA R40, P5, R142, R149, 0x2 ;  /* 0x000000958e288211 */ /* 0x000fe400078a10ff */
[----:B------:R-:W-:-:S02]  /*d670*/  @!P3 LEA.HI.X R37, R147, R148, R6, 0x2, P6 ;  /* 0x000000949325b211 */ /* 0x000fc400030f1406 */
[-C--:B------:R-:W-:Y:S01]  /*d680*/  @!P0 LEA.HI.X R41, R142, R148.reuse, R141, 0x2, P5 ;  /* 0x000000948e298211 */ /* 0x080fe200028f148d */
[----:B------:R-:W-:Y:S01]  /*d690*/  @!P4 ST.E.64 [R48.64], R130 ;  /* 0x000000823000c985 */ /* 0x000fe2000c101b08 */
[----:B------:R-:W-:Y:S02]  /*d6a0*/  ISETP.GE.AND P5, PT, R140, c[0x0][0x3c8], PT ;  /* 0x0000f2008c007a0c */ /* 0x000fe40003fa6270 */
[----:B------:R-:W-:Y:S01]  /*d6b0*/  ISETP.GE.AND P4, PT, R138, c[0x0][0x3c8], PT ;  /* 0x0000f2008a007a0c */ /* 0x000fe20003f86270 */
[----:B------:R1:W-:Y:S01]  /*d6c0*/  @!P3 ST.E.64 [R36.64], R126 ;  /* 0x0000007e2400b985 */ /* 0x0003e2000c101b08 */
[----:B------:R-:W-:Y:S02]  /*d6d0*/  @!P1 LEA R44, P6, R144, R149, 0x2 ;  /* 0x00000095902c9211 */ /* 0x000fe400078c10ff */
[----:B------:R-:W-:Y:S01]  /*d6e0*/  ISETP.GE.AND P3, PT, R136, c[0x0][0x3c8], PT ;  /* 0x0000f20088007a0c */ /* 0x000fe20003f66270 */
[----:B------:R3:W-:Y:S01]  /*d6f0*/  @!P2 ST.E.64 [R4.64], R102 ;  /* 0x000000660400a985 */ /* 0x0007e2000c101b08 */
[----:B------:R-:W-:-:S02]  /*d700*/  @!P1 LEA.HI.X R45, R144, R148, R143, 0x2, P6 ;  /* 0x00000094902d9211 */ /* 0x000fc400030f148f */
[----:B------:R-:W-:-:S03]  /*d710*/  ISETP.GE.AND P2, PT, R134, c[0x0][0x3c8], PT ;  /* 0x0000f20086007a0c */ /* 0x000fc60003f46270 */
[----:B------:R-:W-:Y:S01]  /*d720*/  @!P1 ST.E.64 [R44.64], R106 ;  /* 0x0000006a2c009985 */ /* 0x000fe2000c101b08 */
[----:B------:R-:W-:-:S03]  /*d730*/  ISETP.GE.AND P1, PT, R132, c[0x0][0x3c8], PT ;  /* 0x0000f20084007a0c */ /* 0x000fc60003f26270 */
[----:B------:R4:W-:Y:S01]  /*d740*/  @!P0 ST.E.64 [R40.64], R110 ;  /* 0x0000006e28008985 */ /* 0x0009e2000c101b08 */
[-C--:B-1----:R-:W-:Y:S02]  /*d750*/  @!P5 LEA R36, P6, R140, R149.reuse, 0x2 ;  /* 0x000000958c24d211 */ /* 0x082fe400078c10ff */
[----:B---3--:R-:W-:Y:S02]  /*d760*/  @!P4 LEA R4, P0, R138, R149, 0x2 ;  /* 0x000000958a04c211 */ /* 0x008fe400078010ff */
[-C--:B------:R-:W-:Y:S02]  /*d770*/  @!P5 LEA.HI.X R37, R140, R148.reuse, R139, 0x2, P6 ;  /* 0x000000948c25d211 */ /* 0x080fe400030f148b */
[----:B------:R-:W-:Y:S02]  /*d780*/  @!P4 LEA.HI.X R5, R138, R148, R137, 0x2, P0 ;  /* 0x000000948a05c211 */ /* 0x000fe400000f1489 */
[----:B------:R-:W-:Y:S01]  /*d790*/  ISETP.GE.AND P0, PT, R34, c[0x0][0x3c8], PT ;  /* 0x0000f20022007a0c */ /* 0x000fe20003f06270 */
[----:B------:R-:W-:Y:S01]  /*d7a0*/  @!P5 ST.E.64 [R36.64], R114 ;  /* 0x000000722400d985 */ /* 0x000fe2000c101b08 */
[----:B------:R-:W-:-:S02]  /*d7b0*/  ISETP.GE.AND P5, PT, R32, c[0x0][0x3c8], PT ;  /* 0x0000f20020007a0c */ /* 0x000fc40003fa6270 */
[-C--:B----4-:R-:W-:Y:S01]  /*d7c0*/  @!P3 LEA R40, P6, R136, R149.reuse, 0x2 ;  /* 0x000000958828b211 */ /* 0x090fe200078c10ff */
[----:B------:R1:W-:Y:S01]  /*d7d0*/  @!P4 ST.E.64 [R4.64], R118 ;  /* 0x000000760400c985 */ /* 0x0003e2000c101b08 */
[----:B------:R-:W-:Y:S02]  /*d7e0*/  ISETP.GE.AND P4, PT, R30, c[0x0][0x3c8], PT ;  /* 0x0000f2001e007a0c */ /* 0x000fe40003f86270 */
[----:B------:R-:W-:Y:S02]  /*d7f0*/  @!P3 LEA.HI.X R41, R136, R148, R135, 0x2, P6 ;  /* 0x000000948829b211 */ /* 0x000fe400030f1487 */
[----:B------:R-:W-:-:S03]  /*d800*/  @!P2 LEA R44, P6, R134, R149, 0x2 ;  /* 0x00000095862ca211 */ /* 0x000fc600078c10ff */
[----:B------:R-:W-:Y:S01]  /*d810*/  @!P3 ST.E.64 [R40.64], R122 ;  /* 0x0000007a2800b985 */ /* 0x000fe2000c101b08 */
[-C--:B------:R-:W-:Y:S02]  /*d820*/  @!P2 LEA.HI.X R45, R134, R148.reuse, R133, 0x2, P6 ;  /* 0x00000094862da211 */ /* 0x080fe400030f1485 */
[-C--:B------:R-:W-:Y:S02]  /*d830*/  @!P1 LEA R48, P6, R132, R149.reuse, 0x2 ;  /* 0x0000009584309211 */ /* 0x080fe400078c10ff */
[----:B------:R-:W-:Y:S01]  /*d840*/  ISETP.GE.AND P3, PT, R28, c[0x0][0x3c8], PT ;  /* 0x0000f2001c007a0c */ /* 0x000fe20003f66270 */
[----:B------:R-:W-:Y:S01]  /*d850*/  @!P2 ST.E.64 [R44.64], R38 ;  /* 0x000000262c00a985 */ /* 0x000fe2000c101b08 */
[-C--:B------:R-:W-:Y:S02]  /*d860*/  @!P1 LEA.HI.X R49, R132, R148.reuse, R35, 0x2, P6 ;  /* 0x0000009484319211 */ /* 0x080fe400030f1423 */
[----:B------:R-:W-:Y:S02]  /*d870*/  @!P0 LEA R52, P6, R34, R149, 0x2 ;  /* 0x0000009522348211 */ /* 0x000fe400078c10ff */
[----:B------:R-:W-:Y:S01]  /*d880*/  ISETP.GE.AND P2, PT, R26, c[0x0][0x3c8], PT ;  /* 0x0000f2001a007a0c */ /* 0x000fe20003f46270 */
[----:B------:R-:W-:Y:S01]  /*d890*/  @!P1 ST.E.64 [R48.64], R42 ;  /* 0x0000002a30009985 */ /* 0x000fe2000c101b08 */
[----:B------:R-:W-:-:S02]  /*d8a0*/  @!P0 LEA.HI.X R53, R34, R148, R33, 0x2, P6 ;  /* 0x0000009422358211 */ /* 0x000fc400030f1421 */
[-C--:B------:R-:W-:Y:S02]  /*d8b0*/  @!P5 LEA R34, P6, R32, R149.reuse, 0x2 ;  /* 0x000000952022d211 */ /* 0x080fe400078c10ff */
[----:B------:R-:W-:Y:S01]  /*d8c0*/  ISETP.GE.AND P1, PT, R24, c[0x0][0x3c8], PT ;  /* 0x0000f20018007a0c */ /* 0x000fe20003f26270 */
[----:B------:R-:W-:Y:S01]  /*d8d0*/  @!P0 ST.E.64 [R52.64], R46 ;  /* 0x0000002e34008985 */ /* 0x000fe2000c101b08 */
[-C--:B------:R-:W-:Y:S02]  /*d8e0*/  @!P5 LEA.HI.X R35, R32, R148.reuse, R31, 0x2, P6 ;  /* 0x000000942023d211 */ /* 0x080fe400030f141f */
[-C--:B-1----:R-:W-:Y:S02]  /*d8f0*/  @!P4 LEA R4, P0, R30, R149.reuse, 0x2 ;  /* 0x000000951e04c211 */ /* 0x082fe400078010ff */
[----:B------:R-:W-:Y:S01]  /*d900*/  @!P3 LEA R32, P6, R28, R149, 0x2 ;  /* 0x000000951c20b211 */ /* 0x000fe200078c10ff */
[----:B------:R-:W-:Y:S01]  /*d910*/  @!P5 ST.E.64 [R34.64], R50 ;  /* 0x000000322200d985 */ /* 0x000fe2000c101b08 */
[----:B------:R-:W-:-:S02]  /*d920*/  @!P4 LEA.HI.X R5, R30, R148, R29, 0x2, P0 ;  /* 0x000000941e05c211 */ /* 0x000fc400000f141d */
[----:B------:R-:W-:Y:S02]  /*d930*/  ISETP.GE.AND P0, PT, R22, c[0x0][0x3c8], PT ;  /* 0x0000f20016007a0c */ /* 0x000fe40003f06270 */
[-C--:B------:R-:W-:Y:S01]  /*d940*/  @!P3 LEA.HI.X R33, R28, R148.reuse, R27, 0x2, P6 ;  /* 0x000000941c21b211 */ /* 0x080fe200030f141b */
[----:B------:R1:W-:Y:S01]  /*d950*/  @!P4 ST.E.64 [R4.64], R54 ;  /* 0x000000360400c985 */ /* 0x0003e2000c101b08 */
[-C--:B------:R-:W-:Y:S02]  /*d960*/  @!P2 LEA R28, P6, R26, R149.reuse, 0x2 ;  /* 0x000000951a1ca211 */ /* 0x080fe400078c10ff */
[----:B------:R-:W-:Y:S01]  /*d970*/  ISETP.GE.AND P5, PT, R20, c[0x0][0x3c8], PT ;  /* 0x0000f20014007a0c */ /* 0x000fe20003fa6270 */
[----:B------:R3:W-:Y:S01]  /*d980*/  @!P3 ST.E.64 [R32.64], R58 ;  /* 0x0000003a2000b985 */ /* 0x0007e2000c101b08 */
[----:B------:R-:W-:Y:S02]  /*d990*/  @!P2 LEA.HI.X R29, R26, R148, R25, 0x2, P6 ;  /* 0x000000941a1da211 */ /* 0x000fe400030f1419 */
[----:B------:R-:W-:-:S02]  /*d9a0*/  @!P1 LEA R26, P6, R24, R149, 0x2 ;  /* 0x00000095181a9211 */ /* 0x000fc400078c10ff */
[----:B------:R-:W-:Y:S01]  /*d9b0*/  ISETP.GE.AND P4, PT, R18, c[0x0][0x3c8], PT ;  /* 0x0000f20012007a0c */ /* 0x000fe20003f86270 */
[----:B------:R3:W-:Y:S01]  /*d9c0*/  @!P2 ST.E.64 [R28.64], R62 ;  /* 0x0000003e1c00a985 */ /* 0x0007e2000c101b08 */
[-C--:B------:R-:W-:Y:S02]  /*d9d0*/  @!P1 LEA.HI.X R27, R24, R148.reuse, R23, 0x2, P6 ;  /* 0x00000094181b9211 */ /* 0x080fe400030f1417 */
[----:B------:R-:W-:Y:S02]  /*d9e0*/  @!P0 LEA R24, P6, R22, R149, 0x2 ;  /* 0x0000009516188211 */ /* 0x000fe400078c10ff */
[----:B------:R-:W-:Y:S01]  /*d9f0*/  ISETP.GE.AND P3, PT, R16, c[0x0][0x3c8], PT ;  /* 0x0000f20010007a0c */ /* 0x000fe20003f66270 */
[----:B------:R3:W-:Y:S01]  /*da00*/  @!P1 ST.E.64 [R26.64], R66 ;  /* 0x000000421a009985 */ /* 0x0007e2000c101b08 */
[----:B------:R-:W-:Y:S02]  /*da10*/  @!P0 LEA.HI.X R25, R22, R148, R21, 0x2, P6 ;  /* 0x0000009416198211 */ /* 0x000fe400030f1415 */
[----:B------:R-:W-:-:S02]  /*da20*/  ISETP.GE.AND P2, PT, R14, c[0x0][0x3c8], PT ;  /* 0x0000f2000e007a0c */ /* 0x000fc40003f46270 */
[----:B------:R-:W-:Y:S01]  /*da30*/  @!P5 LEA R22, P6, R20, R149, 0x2 ;  /* 0x000000951416d211 */ /* 0x000fe200078c10ff */
[----:B------:R3:W-:Y:S01]  /*da40*/  @!P0 ST.E.64 [R24.64], R70 ;  /* 0x0000004618008985 */ /* 0x0007e2000c101b08 */
[----:B------:R-:W-:Y:S02]  /*da50*/  ISETP.GE.AND P1, PT, R12, c[0x0][0x3c8], PT ;  /* 0x0000f2000c007a0c */ /* 0x000fe40003f26270 */
[----:B------:R-:W-:-:S03]  /*da60*/  @!P5 LEA.HI.X R23, R20, R148, R19, 0x2, P6 ;  /* 0x000000941417d211 */ /* 0x000fc600030f1413 */
[-C--:B------:R-:W-:Y:S02]  /*da70*/  @!P3 LEA R20, P6, R16, R149.reuse, 0x2 ;  /* 0x000000951014b211 */ /* 0x080fe400078c10ff */
[-C--:B-1----:R-:W-:Y:S01]  /*da80*/  @!P4 LEA R4, P0, R18, R149.reuse, 0x2 ;  /* 0x000000951204c211 */ /* 0x082fe200078010ff */
[----:B------:R3:W-:Y:S01]  /*da90*/  @!P5 ST.E.64 [R22.64], R74 ;  /* 0x0000004a1600d985 */ /* 0x0007e2000c101b08 */
[-C--:B------:R-:W-:Y:S02]  /*daa0*/  @!P3 LEA.HI.X R21, R16, R148.reuse, R15, 0x2, P6 ;  /* 0x000000941015b211 */ /* 0x080fe400030f140f */
[-C--:B------:R-:W-:Y:S02]  /*dab0*/  @!P4 LEA.HI.X R5, R18, R148.reuse, R17, 0x2, P0 ;  /* 0x000000941205c211 */ /* 0x080fe400000f1411 */
[----:B------:R-:W-:Y:S02]  /*dac0*/  ISETP.GE.AND P0, PT, R10, c[0x0][0x3c8], PT ;  /* 0x0000f2000a007a0c */ /* 0x000fe40003f06270 */
[CC--:B------:R-:W-:Y:S01]  /*dad0*/  @!P2 LEA R16, P6, R14.reuse, R149.reuse, 0x2 ;  /* 0x000000950e10a211 */ /* 0x0c0fe200078c10ff */
[----:B------:R3:W-:Y:S03]  /*dae0*/  @!P4 ST.E.64 [R4.64], R78 ;  /* 0x0000004e0400c985 */ /* 0x0007e6000c101b08 */
[----:B------:R-:W-:Y:S01]  /*daf0*/  @!P2 LEA.HI.X R17, R14, R148, R13, 0x2, P6 ;  /* 0x000000940e11a211 */ /* 0x000fe200030f140d */
[----:B------:R3:W-:Y:S01]  /*db00*/  @!P3 ST.E.64 [R20.64], R82 ;  /* 0x000000521400b985 */ /* 0x0007e2000c101b08 */
[----:B------:R-:W-:-:S03]  /*db10*/  @!P1 LEA R14, P6, R12, R149, 0x2 ;  /* 0x000000950c0e9211 */ /* 0x000fc600078c10ff */
        /* <DEDUP_REMOVED lines=8> */
[----:B---3--:R-:W-:-:S04]  /*dba0*/  LEA R4, P0, R8, R149, 0x2 ;  /* 0x0000009508047211 */ /* 0x008fc800078010ff */
[----:B------:R-:W-:-:S05]  /*dbb0*/  LEA.HI.X R5, R8, R148, R7, 0x2, P0 ;  /* 0x0000009408057211 */ /* 0x000fca00000f1407 */
[----:B------:R1:W-:Y:S01]  /*dbc0*/  ST.E.64 [R4.64], R98 ;  /* 0x0000006204007985 */ /* 0x0003e2000c101b08 */
[----:B------:R-:W-:Y:S05]  /*dbd0*/  BRA `(.L_x_2159) ;  /* 0x00000bc000007947 */ /* 0x000fea0003800000 */
.L_x_2144:
        /* <DEDUP_REMOVED lines=17> */
[----:B-1--4-:R-:W2:Y:S02]  /*dcf0*/  LDG.E R4, [R4.64+0x4] ;  /* 0x0000040804047981 */ /* 0x012ea4000c1e1900 */
[----:B--2---:R-:W-:Y:S02]  /*dd00*/  IADD3 R6, -R6, R4, RZ ;  /* 0x0000000406067210 */ /* 0x004fe40007ffe1ff */
.L_x_2165:
[----:B------:R-:W-:Y:S01]  /*dd10*/  ISETP.GT.AND P0, PT, R196, 0x7f, PT ;  /* 0x0000007fc400780c */ /* 0x000fe20003f04270 */
[----:B------:R-:W-:Y:S01]  /*dd20*/  BSSY B0, `(.L_x_2166) ;  /* 0x0000034000007945 */ /* 0x000fe20003800000 */
[----:B------:R-:W-:Y:S02]  /*dd30*/  SEL R220, R220, RZ, !P2 ;  /* 0x000000ffdcdc7207 */ /* 0x000fe40005000000 */
[----:B------:R-:W-:-:S02]  /*dd40*/  SEL R7, R7, RZ, !P2 ;  /* 0x000000ff07077207 */ /* 0x000fc40005000000 */
[----:B-1---5:R-:W-:-:S07]  /*dd50*/  SHF.R.S32.HI R4, RZ, 0x1f, R0 ;  /* 0x0000001fff047819 */ /* 0x022fce0000011400 */
        /* <DEDUP_REMOVED lines=13> */
[----:B------:R-:W4:Y:S03]  /*de30*/  LDC.64 R14, c[0x0][R22+0x168] ;  /* 0x00005a00160e7b82 */ /* 0x000f260000000a00 */
[----:B------:R-:W-:-:S05]  /*de40*/  @P0 IMAD.HI.U32 R9, R2, c[0x0][0x4ec], RZ ;  /* 0x00013b0002090a27 */ /* 0x000fca00078e00ff */
[----:B------:R-:W5:Y:S01]  /*de50*/  LDC.64 R18, c[0x0][R22+0x178] ;  /* 0x00005e0016127b82 */ /* 0x000f620000000a00 */
[----:B------:R-:W-:-:S05]  /*de60*/  @P0 SHF.R.U32.HI R10, RZ, c[0x0][0x4f0], R9 ;  /* 0x00013c00ff0a0a19 */ /* 0x000fca0000011609 */
[----:B------:R-:W-:Y:S02]  /*de70*/  IMAD.MOV R9, RZ, RZ, -R10 ;  /* 0x000000ffff097224 */ /* 0x000fe400078e0a0a */
[----:B------:R-:W2:Y:S02]  /*de80*/  LDC.64 R16, c[0x0][R22+0x160] ;  /* 0x0000580016107b82 */ /* 0x000ea40000000a00 */
[----:B------:R-:W-:Y:S02]  /*de90*/  IMAD R9, R9, c[0x0][0x4e8], R2 ;  /* 0x00013a0009097a24 */ /* 0x000fe400078e0202 */
[-C--:B-1----:R-:W-:Y:S02]  /*dea0*/  IMAD R5, R21, R220.reuse, RZ ;  /* 0x000000dc15057224 */ /* 0x082fe400078e02ff */
[----:B------:R-:W-:-:S04]  /*deb0*/  IMAD.WIDE.U32 R12, R20, R220, RZ ;  /* 0x000000dc140c7225 */ /* 0x000fc800078e00ff */
        /* <DEDUP_REMOVED lines=11> */
[----:B--2---:R-:W-:Y:S01]  /*df70*/  IMAD R2, R17, R9, RZ ;  /* 0x0000000911027224 */ /* 0x004fe200078e02ff */
        /* <DEDUP_REMOVED lines=14> */
.L_x_2167:
[----:B------:R-:W-:Y:S05]  /*e060*/  BSYNC B0 ;  /* 0x0000000000007941 */ /* 0x000fea0003800000 */
.L_x_2166:
        /* <DEDUP_REMOVED lines=36> */
[----:B------:R1:W4:Y:S02]  /*e2b0*/  SHFL.IDX PT, R9, R8, RZ, 0x181f ;  /* 0x00181fff08097589 */ /* 0x00032400000e0000 */
.L_x_2223:
[----:B------:R-:W-:Y:S05]  /*e2c0*/  BRA.DIV ~URZ, `(.L_x_2169) ;  /* 0x000021c27f007947 */ /* 0x000fea000b800000 */
[----:B------:R1:W2:Y:S02]  /*e2d0*/  SHFL.IDX PT, R0, R7, RZ, 0x181f ;  /* 0x00181fff07007589 */ /* 0x0002a400000e0000 */
.L_x_2224:
[----:B------:R-:W-:Y:S01]  /*e2e0*/  IMAD R6, R6, c[0x0][0x4e8], RZ ;  /* 0x00013a0006067a24 */ /* 0x000fe200078e02ff */
[----:B------:R-:W-:Y:S04]  /*e2f0*/  BSSY B0, `(.L_x_2170) ;  /* 0x000000f000007945 */ /* 0x000fe80003800000 */
        /* <DEDUP_REMOVED lines=8> */
[-C--:B----4-:R-:W-:Y:S02]  /*e380*/  @!P2 LEA.HI.X R11, R212, R9.reuse, R213, 0x1, P5 ;  /* 0x00000009d40ba211 */ /* 0x090fe400028f0cd5 */
[-C--:B------:R-:W-:Y:S02]  /*e390*/  @!P1 LEA.HI.X R5, R198, R9.reuse, R193, 0x1, P4 ;  /* 0x00000009c6059211 */ /* 0x080fe400020f0cc1 */
[----:B------:R-:W-:Y:S01]  /*e3a0*/  @!P0 LEA.HI.X R13, R197, R9, R192, 0x1, P3 ;  /* 0x00000009c50d8211 */ /* 0x000fe200018f0cc0 */
[----:B------:R2:W-:Y:S04]  /*e3b0*/  @!P2 ST.E.128 [R10.64], RZ ;  /* 0x000000ff0a00a985 */ /* 0x0005e8000c101d08 */
[----:B------:R2:W-:Y:S04]  /*e3c0*/  @!P1 ST.E.128 [R4.64], RZ ;  /* 0x000000ff04009985 */ /* 0x0005e8000c101d08 */
[----:B------:R2:W-:Y:S02]  /*e3d0*/  @!P0 ST.E.128 [R12.64], RZ ;  /* 0x000000ff0c008985 */ /* 0x0005e4000c101d08 */
.L_x_2171:
[----:B------:R-:W-:Y:S05]  /*e3e0*/  BSYNC B0 ;  /* 0x0000000000007941 */ /* 0x000fea0003800000 */
.L_x_2170:
[----:B------:R-:W-:Y:S05]  /*e3f0*/  BRA.DIV ~URZ, `(.L_x_2172) ;  /* 0x000021027f007947 */ /* 0x000fea000b800000 */
[----:B----4-:R4:W1:Y:S04]  /*e400*/  SHFL.IDX PT, R9, R8, 0x1, 0x181f ;  /* 0x00381f0008097f89 */ /* 0x01086800000e0000 */
[----:B--2---:R4:W2:Y:S02]  /*e410*/  SHFL.IDX PT, R0, R7, 0x1, 0x181f ;  /* 0x00381f0007007f89 */ /* 0x0048a400000e0000 */
.L_x_2225:
        /* <DEDUP_REMOVED lines=13> */
[----:B------:R1:W-:Y:S04]  /*e4f0*/  @!P2 ST.E.128 [R10.64], RZ ;  /* 0x000000ff0a00a985 */ /* 0x0003e8000c101d08 */
[----:B------:R1:W-:Y:S04]  /*e500*/  @!P1 ST.E.128 [R4.64], RZ ;  /* 0x000000ff04009985 */ /* 0x0003e8000c101d08 */
[----:B------:R1:W-:Y:S02]  /*e510*/  @!P0 ST.E.128 [R12.64], RZ ;  /* 0x000000ff0c008985 */ /* 0x0003e4000c101d08 */
.L_x_2174:
[----:B------:R-:W-:Y:S05]  /*e520*/  BSYNC B0 ;  /* 0x0000000000007941 */ /* 0x000fea0003800000 */
.L_x_2173:
[----:B------:R-:W-:Y:S05]  /*e530*/  BRA.DIV ~URZ, `(.L_x_2175) ;  /* 0x000020927f007947 */ /* 0x000fea000b800000 */
[----:B-1----:R1:W3:Y:S02]  /*e540*/  SHFL.IDX PT, R9, R8, 0x2, 0x181f ;  /* 0x00581f0008097f89 */ /* 0x0022e400000e0000 */
.L_x_2226:
[----:B------:R-:W-:Y:S05]  /*e550*/  BRA.DIV ~URZ, `(.L_x_2176) ;  /* 0x000020e27f007947 */ /* 0x000fea000b800000 */
[----:B--2---:R2:W1:Y:S02]  /*e560*/  SHFL.IDX PT, R0, R7, 0x2, 0x181f ;  /* 0x00581f0007007f89 */ /* 0x00446400000e0000 */
.L_x_2227:
        /* <DEDUP_REMOVED lines=16> */
.L_x_2178:
[----:B------:R-:W-:Y:S05]  /*e670*/  BSYNC B0 ;  /* 0x0000000000007941 */ /* 0x000fea0003800000 */
.L_x_2177:
[----:B------:R-:W-:Y:S05]  /*e680*/  BRA.DIV ~URZ, `(.L_x_2179) ;  /* 0x000020227f007947 */ /* 0x000fea000b800000 */
[----:B-1--4-:R-:W1:Y:S04]  /*e690*/  SHFL.IDX PT, R8, R8, 0x3, 0x181f ;  /* 0x00781f0008087f89 */ /* 0x012e6800000e0000 */
[----:B--2---:R-:W2:Y:S02]  /*e6a0*/  SHFL.IDX PT, R7, R7, 0x3, 0x181f ;  /* 0x00781f0007077f89 */ /* 0x004ea400000e0000 */
.L_x_2228:
        /* <DEDUP_REMOVED lines=15> */
.L_x_2159:
[----:B------:R-:W-:Y:S05]  /*e7a0*/  BSYNC B1 ;  /* 0x0000000000017941 */ /* 0x000fea0003800000 */
.L_x_2143:
[----:B------:R-:W-:-:S13]  /*e7b0*/  ISETP.NE.AND P0, PT, R210, RZ, PT ;  /* 0x000000ffd200720c */ /* 0x000fda0003f05270 */
[----:B------:R-:W-:Y:S01]  /*e7c0*/  @P0 WARPSYNC 0xffffffff ;  /* 0xffffffff00000948 */ /* 0x000fe20003800000 */
[----:B------:R-:W-:Y:S06]  /*e7d0*/  @P0 BAR.SYNC.DEFER_BLOCKING 0x5, 0x100 ;  /* 0x0144000000000b1d */ /* 0x000fec0000010000 */
[----:B------:R-:W4:Y:S04]  /*e7e0*/  @P0 LDS.128 R188, [0x24100] ;  /* 0x02410000ffbc0984 */ /* 0x000f280000000c00 */
[----:B------:R-:W-:Y:S06]  /*e7f0*/  @P0 BAR.ARV 0x4, 0x100 ;  /* 0x0104000000000b1d */ /* 0x000fec0000002000 */
[----:B------:R-:W-:Y:S05]  /*e800*/  @P0 BRA `(.L_x_2180) ;  /* 0x00000ea000000947 */ /* 0x000fea0003800000 */
[----:B-1----:R-:W-:Y:S01]  /*e810*/  LOP3.LUT R6, R196, 0x1f, RZ, 0xc0, !PT ;  /* 0x0000001fc4067812 */ /* 0x002fe200078ec0ff */
[----:B--2---:R-:W-:-:S03]  /*e820*/  IMAD.MOV.U32 R11, RZ, RZ, RZ ;  /* 0x000000ffff0b7224 */ /* 0x004fc600078e00ff */
[----:B------:R-:W-:Y:S01]  /*e830*/  ISETP.NE.AND P5, PT, R6, 0x1f, PT ;  /* 0x0000001f0600780c */ /* 0x000fe20003fa5270 */
[----:B------:R-:W-:Y:S10]  /*e840*/  BRA.DIV ~URZ, `(.L_x_2181) ;  /* 0x00001f327f007947 */ /* 0x000ff4000b800000 */
[----:B------:R1:W2:Y:S02]  /*e850*/  SHFL.IDX PT, R7, R3, RZ, 0x1f ;  /* 0x00001fff03077589 */ /* 0x0002a400000e0000 */
.L_x_2229:
[----:B------:R-:W-:Y:S05]  /*e860*/  BRA.DIV ~URZ, `(.L_x_2182) ;  /* 0x00001f827f007947 */ /* 0x000fea000b800000 */
[----:B-1----:R-:W1:Y:S02]  /*e870*/  SHFL.IDX PT, R3, R3, 0x1, 0x1f ;  /* 0x00201f0003037f89 */ /* 0x002e6400000e0000 */
.L_x_2230:
[----:B---34-:R-:W-:Y:S02]  /*e880*/  IMAD.IADD R4, R191, 0x1, R6 ;  /* 0x00000001bf047824 */ /* 0x018fe400078e0206 */
        /* <DEDUP_REMOVED lines=17> */
.L_x_2231:
        /* <DEDUP_REMOVED lines=16> */
.L_x_2232:
[----:B----4-:R-:W-:Y:S01]  /*eaa0*/  IMAD R0, R0, c[0x0][0x538], RZ ;  /* 0x00014e0000007a24 */ /* 0x010fe200078e02ff */
[----:B------:R-:W-:Y:S04]  /*eab0*/  BSSY B1, `(.L_x_2185) ;  /* 0x00000ba000017945 */ /* 0x000fe80003800000 */
[----:B-1----:R-:W-:-:S04]  /*eac0*/  IADD3 R188, R0, R3, RZ ;  /* 0x0000000300bc7210 */ /* 0x002fc80007ffe0ff */
[----:B--2---:R-:W-:-:S13]  /*ead0*/  ISETP.GT.AND P6, PT, R188, R7, PT ;  /* 0x00000007bc00720c */ /* 0x004fda0003fc4270 */
[----:B------:R-:W-:Y:S05]  /*eae0*/  @P6 BRA `(.L_x_2186) ;  /* 0x0000024000006947 */ /* 0x000fea0003800000 */
.L_x_2190:
        /* <DEDUP_REMOVED lines=16> */
.L_x_2233:
        /* <DEDUP_REMOVED lines=16> */
.L_x_2234:
[----:B--2---:R-:W-:-:S05]  /*ecf0*/  IMAD R0, R0, c[0x0][0x538], RZ ;  /* 0x00014e0000007a24 */ /* 0x004fca00078e02ff */
[----:B------:R-:W-:-:S04]  /*ed00*/  IADD3 R188, R0, R188, RZ ;  /* 0x000000bc00bc7210 */ /* 0x000fc80007ffe0ff */
[----:B------:R-:W-:-:S13]  /*ed10*/  ISETP.GT.AND P6, PT, R188, R7, PT ;  /* 0x00000007bc00720c */ /* 0x000fda0003fc4270 */
[----:B-1----:R-:W-:Y:S05]  /*ed20*/  @!P6 BRA `(.L_x_2190) ;  /* 0xfffffdc00000e947 */ /* 0x002fea000383ffff */
.L_x_2186:
[----:B------:R-:W-:-:S05]  /*ed30*/  IADD3 R188, -R0, R188, RZ ;  /* 0x000000bc00bc7210 */ /* 0x000fca0007ffe1ff */
[----:B------:R-:W-:-:S05]  /*ed40*/  IMAD R0, R9, c[0x0][0x538], R188 ;  /* 0x00014e0009007a24 */ /* 0x000fca00078e02bc */
[----:B------:R-:W-:Y:S01]  /*ed50*/  ISETP.GT.AND P0, PT, R0, R7, PT ;  /* 0x000000070000720c */ /* 0x000fe20003f04270 */
[----:B------:R-:W-:-:S12]  /*ed60*/  BRA.DIV ~URZ, `(.L_x_2191) ;  /* 0x00001f127f007947 */ /* 0x000fd8000b800000 */
[----:B------:R-:W-:-:S04]  /*ed70*/  VOTE.ANY R8, PT, !P0 ;  /* 0x0000000000087806 */ /* 0x000fc800040e0100 */
.L_x_2235:
[----:B------:R-:W1:Y:S02]  /*ed80*/  POPC R12, R8 ;  /* 0x00000008000c7309 */ /* 0x000e640000000000 */
[----:B-1----:R-:W-:Y:S01]  /*ed90*/  IADD3 R191, R12, R191, RZ ;  /* 0x000000bf0cbf7210 */ /* 0x002fe20007ffe0ff */
[----:B------:R-:W-:Y:S05]  /*eda0*/  BRA.DIV ~URZ, `(.L_x_2192) ;  /* 0x00001f127f007947 */ /* 0x000fea000b800000 */
[----:B------:R1:W2:Y:S04]  /*edb0*/  SHFL.IDX PT, R189, R189, R12, 0x1f ;  /* 0x00001f0cbdbd7589 */ /* 0x0002a800000e0000 */
[----:B------:R1:W4:Y:S02]  /*edc0*/  SHFL.IDX PT, R3, R11, R12, 0x1f ;  /* 0x00001f0c0b037589 */ /* 0x00032400000e0000 */
.L_x_2236:
[----:B------:R-:W-:Y:S01]  /*edd0*/  ISETP.NE.AND P0, PT, R8, RZ, PT ;  /* 0x000000ff0800720c */ /* 0x000fe20003f05270 */
[----:B------:R-:W-:-:S12]  /*ede0*/  BSSY B0, `(.L_x_2193) ;  /* 0x0000005000007945 */ /* 0x000fd80003800000 */
[----:B------:R-:W-:Y:S05]  /*edf0*/  @!P0 BRA `(.L_x_2194) ;  /* 0x0000003000008947 */ /* 0x000fea0003800000 */
[----:B------:R-:W-:Y:S01]  /*ee00*/  IADD3 R4, R12, -0x1, RZ ;  /* 0xffffffff0c047810 */ /* 0x000fe20007ffe0ff */
[----:B------:R-:W-:Y:S05]  /*ee10*/  BRA.DIV ~URZ, `(.L_x_2195) ;  /* 0x00001f727f007947 */ /* 0x000fea000b800000 */
[----:B------:R1:W3:Y:S02]  /*ee20*/  SHFL.IDX PT, R10, R9, R4, 0x1f ;  /* 0x00001f04090a7589 */ /* 0x0002e400000e0000 */
.L_x_2194:
[----:B------:R-:W-:Y:S05]  /*ee30*/  BSYNC B0 ;  /* 0x0000000000007941 */ /* 0x000fea0003800000 */
.L_x_2193:
[----:B----4-:R-:W-:Y:S01]  /*ee40*/  ISETP.NE.AND P0, PT, R3, 0x1, PT ;  /* 0x000000010300780c */ /* 0x010fe20003f05270 */
[----:B---3--:R-:W-:Y:S01]  /*ee50*/  IMAD R188, R10, c[0x0][0x538], R188 ;  /* 0x00014e000abc7a24 */ /* 0x008fe200078e02bc */
[----:B------:R-:W-:Y:S04]  /*ee60*/  BSSY B0, `(.L_x_2196) ;  /* 0x0000077000007945 */ /* 0x000fe80003800000 */
[----:B------:R-:W-:-:S07]  /*ee70*/  IADD3 R5, -R188, R7, RZ ;  /* 0x00000007bc057210 */ /* 0x000fce0007ffe1ff */
        /* <DEDUP_REMOVED lines=56> */
.L_x_2197:
[----:B------:R-:W-:-:S04]  /*f200*/  IMAD.MOV.U32 R0, RZ, RZ, 0x4 ;  /* 0x00000004ff007424 */ /* 0x000fc800078e00ff */
[----:B------:R-:W-:-:S06]  /*f210*/  IMAD.WIDE R2, R191, R0, c[0x0][0x590] ;  /* 0x00016400bf027625 */ /* 0x000fcc00078e0200 */
[----:B------:R-:W3:Y:S01]  /*f220*/  LDG.E R3, [R2.64] ;  /* 0x0000000802037981 */ /* 0x000ee2000c1e1900 */
        /* <DEDUP_REMOVED lines=57> */
[----:B------:R-:W-:Y:S02]  /*f5c0*/  IMAD.MOV.U32 R2, RZ, RZ, R7 ;  /* 0x000000ffff027224 */ /* 0x000fe400078e0007 */
.L_x_2198:
[----:B------:R-:W-:Y:S05]  /*f5d0*/  BSYNC B0 ;  /* 0x0000000000007941 */ /* 0x000fea0003800000 */
.L_x_2196:
[----:B------:R-:W-:-:S04]  /*f5e0*/  LOP3.LUT R2, RZ, R2, RZ, 0x33, !PT ;  /* 0x00000002ff027212 */ /* 0x000fc800078e33ff */
[----:B------:R-:W-:Y:S01]  /*f5f0*/  IADD3 R189, R2, R189, RZ ;  /* 0x000000bd02bd7210 */ /* 0x000fe20007ffe0ff */
[----:B------:R-:W-:Y:S05]  /*f600*/  BRA `(.L_x_2199) ;  /* 0x0000004000007947 */ /* 0x000fea0003800000 */
.L_x_2187:
[----:B------:R-:W-:Y:S01]  /*f610*/  IMAD.MOV.U32 R188, RZ, RZ, R7 ;  /* 0x000000ffffbc7224 */ /* 0x000fe200078e0007 */
[----:B------:R-:W-:Y:S01]  /*f620*/  MOV R190, RZ ;  /* 0x000000ff00be7202 */ /* 0x000fe20000000f00 */
[----:B------:R-:W-:Y:S01]  /*f630*/  IMAD.MOV.U32 R189, RZ, RZ, RZ ;  /* 0x000000ffffbd7224 */ /* 0x000fe200078e00ff */
[----:B------:R-:W-:Y:S02]  /*f640*/  MOV R191, c[0x0][0x53c] ;  /* 0x00014f0000bf7a02 */ /* 0x000fe40000000f00 */
.L_x_2199:
[----:B------:R-:W-:Y:S05]  /*f650*/  BSYNC B1 ;  /* 0x0000000000017941 */ /* 0x000fea0003800000 */
.L_x_2185:
[----:B------:R-:W-:Y:S01]  /*f660*/  WARPSYNC 0xffffffff ;  /* 0xffffffff00007948 */ /* 0x000fe20003800000 */
[----:B------:R-:W-:Y:S01]  /*f670*/  BAR.SYNC.DEFER_BLOCKING 0x4, 0x100 ;  /* 0x0104000000007b1d */ /* 0x000fe20000010000 */
[----:B------:R-:W-:-:S13]  /*f680*/  ISETP.NE.AND P0, PT, R6, RZ, PT ;  /* 0x000000ff0600720c */ /* 0x000fda0003f05270 */
[----:B------:R1:W-:Y:S04]  /*f690*/  @!P0 STS.128 [0x24100], R188 ;  /* 0x024100bcff008388 */ /* 0x0003e80000000c00 */
[----:B------:R-:W-:Y:S06]  /*f6a0*/  BAR.ARV 0x5, 0x100 ;  /* 0x0144000000007b1d */ /* 0x000fec0000002000 */
.L_x_2180:
[----:B----4-:R-:W-:-:S13]  /*f6b0*/  ISETP.GE.AND P0, PT, R191, c[0x0][0x53c], PT ;  /* 0x00014f00bf007a0c */ /* 0x010fda0003f06270 */
[----:B-123--:R-:W-:Y:S01]  /*f6c0*/  @P0 CALL.REL.NOINC `(.L_x_2200) ;  /* 0x0000001000000944 */ /* 0x00efe20003c00000 */
[----:B------:R-:W-:Y:S05]  /*f6d0*/  BRA `(.L_x_2201) ;  /* 0xffff1f6000007947 */ /* 0x000fea000383ffff */
.L_x_2200:
[----:B------:R-:W-:Y:S05]  /*f6e0*/  EXIT ;  /* 0x000000000000794d */ /* 0x000fea0003800000 */
.L_x_2099:
[----:B------:R-:W-:Y:S01]  /*f6f0*/  IMAD.MOV.U32 R9, RZ, RZ, R8 ;  /* 0x000000ffff097224 */ /* 0x000fe200078e0008 */
[----:B------:R-:W-:Y:S02]  /*f700*/  MOV R2, 0x1 ;  /* 0x0000000100027802 */ /* 0x000fe40000000f00 */
[----:B------:R-:W-:Y:S02]  /*f710*/  MOV R0, 0xf730 ;  /* 0x0000f73000007802 */ /* 0x000fe40000000f00 */
[----:B------:R-:W-:Y:S05]  /*f720*/  CALL.REL.NOINC `($__internal_46_$__cuda_sm70_shflsync_up_p) ;  /* 0x0000176000007944 */ /* 0x000fea0003c00000 */
[----:B--2---:R-:W-:Y:S01]  /*f730*/  MOV R0, R2 ;  /* 0x0000000200007202 */ /* 0x004fe20000000f00 */
[----:B-1----:R-:W-:Y:S05]  /*f740*/  BRA `(.L_x_2202) ;  /* 0xffff0d2000007947 */ /* 0x002fea000383ffff */
.L_x_2100:
[----:B------:R-:W-:Y:S01]  /*f750*/  IMAD.MOV.U32 R9, RZ, RZ, R8 ;  /* 0x000000ffff097224 */ /* 0x000fe200078e0008 */
[----:B------:R-:W-:Y:S02]  /*f760*/  MOV R2, 0x2 ;  /* 0x0000000200027802 */ /* 0x000fe40000000f00 */
[----:B------:R-:W-:Y:S02]  /*f770*/  MOV R0, 0xf790 ;  /* 0x0000f79000007802 */ /* 0x000fe40000000f00 */
[----:B------:R-:W-:Y:S05]  /*f780*/  CALL.REL.NOINC `($__internal_46_$__cuda_sm70_shflsync_up_p) ;  /* 0x0000170000007944 */ /* 0x000fea0003c00000 */
[----:B-12---:R-:W-:Y:S01]  /*f790*/  SEL R9, R2, RZ, P4 ;  /* 0x000000ff02097207 */ /* 0x006fe20002000000 */
[----:B------:R-:W-:Y:S01]  /*f7a0*/  IMAD.MOV.U32 R2, RZ, RZ, 0x4 ;  /* 0x00000004ff027424 */ /* 0x000fe200078e00ff */
[----:B------:R-:W-:-:S03]  /*f7b0*/  MOV R0, 0xf7e0 ;  /* 0x0000f7e000007802 */ /* 0x000fc60000000f00 */
[----:B------:R-:W-:Y:S02]  /*f7c0*/  IMAD.IADD R9, R8, 0x1, R9 ;  /* 0x0000000108097824 */ /* 0x000fe400078e0209 */
[----:B------:R-:W-:Y:S05]  /*f7d0*/  CALL.REL.NOINC `($__internal_46_$__cuda_sm70_shflsync_up_p) ;  /* 0x000016b000007944 */ /* 0x000fea0003c00000 */
[----:B--2---:R-:W-:Y:S02]  /*f7e0*/  SEL R2, R2, RZ, P3 ;  /* 0x000000ff02027207 */ /* 0x004fe40001800000 */
[----:B------:R-:W-:-:S03]  /*f7f0*/  MOV R0, 0xf830 ;  /* 0x0000f83000007802 */ /* 0x000fc60000000f00 */
[----:B-1----:R-:W-:Y:S02]  /*f800*/  IMAD.IADD R9, R9, 0x1, R2 ;  /* 0x0000000109097824 */ /* 0x002fe400078e0202 */
[----:B------:R-:W-:Y:S02]  /*f810*/  IMAD.MOV.U32 R2, RZ, RZ, 0x8 ;  /* 0x00000008ff027424 */ /* 0x000fe400078e00ff */
[----:B------:R-:W-:Y:S05]  /*f820*/  CALL.REL.NOINC `($__internal_46_$__cuda_sm70_shflsync_up_p) ;  /* 0x0000166000007944 */ /* 0x000fea0003c00000 */
[----:B--2---:R-:W-:Y:S02]  /*f830*/  SEL R2, R2, RZ, P2 ;  /* 0x000000ff02027207 */ /* 0x004fe40001000000 */
[----:B------:R-:W-:-:S03]  /*f840*/  MOV R0, 0xf880 ;  /* 0x0000f88000007802 */ /* 0x000fc60000000f00 */
[----:B-1----:R-:W-:Y:S02]  /*f850*/  IMAD.IADD R9, R9, 0x1, R2 ;  /* 0x0000000109097824 */ /* 0x002fe400078e0202 */
[----:B------:R-:W-:Y:S02]  /*f860*/  IMAD.MOV.U32 R2, RZ, RZ, 0x10 ;  /* 0x00000010ff027424 */ /* 0x000fe400078e00ff */
[----:B------:R-:W-:Y:S05]  /*f870*/  CALL.REL.NOINC `($__internal_46_$__cuda_sm70_shflsync_up_p) ;  /* 0x0000161000007944 */ /* 0x000fea0003c00000 */
[----:B--2---:R-:W-:Y:S01]  /*f880*/  SEL R2, R2, RZ, P1 ;  /* 0x000000ff02027207 */ /* 0x004fe20000800000 */
[----:B------:R-:W-:Y:S01]  /*f890*/  IMAD.MOV.U32 R4, RZ, RZ, 0x1f ;  /* 0x0000001fff047424 */ /* 0x000fe200078e00ff */
[----:B------:R-:W-:-:S03]  /*f8a0*/  MOV R0, 0xf8f0 ;  /* 0x0000f8f000007802 */ /* 0x000fc60000000f00 */
[----:B-1----:R-:W-:Y:S01]  /*f8b0*/  IMAD.IADD R9, R9, 0x1, R2 ;  /* 0x0000000109097824 */ /* 0x002fe200078e0202 */
[----:B------:R-:W-:-:S03]  /*f8c0*/  MOV R2, 0x1f ;  /* 0x0000001f00027802 */ /* 0x000fc60000000f00 */
[----:B------:R-:W-:Y:S02]  /*f8d0*/  IMAD.MOV.U32 R5, RZ, RZ, R9 ;  /* 0x000000ffff057224 */ /* 0x000fe400078e0009 */
[----:B------:R-:W-:Y:S05]  /*f8e0*/  CALL.REL.NOINC `($__internal_45_$__cuda_sm70_shflsync_idx_p) ;  /* 0x0000155000007944 */ /* 0x000fea0003c00000 */
[----:B------:R-:W-:Y:S05]  /*f8f0*/  BRA `(.L_x_2203) ;  /* 0xffff0c7000007947 */ /* 0x000fea000383ffff */
.L_x_2102:
[----:B------:R-:W-:Y:S02]  /*f900*/  SEL R2, RZ, 0x1, P0 ;  /* 0x00000001ff027807 */ /* 0x000fe40000000000 */
[----:B------:R-:W-:Y:S02]  /*f910*/  MOV R0, 0xf930 ;  /* 0x0000f93000007802 */ /* 0x000fe40000000f00 */
[----:B------:R-:W-:Y:S05]  /*f920*/  CALL.REL.NOINC `($__internal_47_$__cuda_sm70_votesync_ballot) ;  /* 0x000015b000007944 */ /* 0x000fea0003c00000 */
[----:B------:R-:W-:Y:S05]  /*f930*/  BRA `(.L_x_2204) ;  /* 0xffff0cc000007947 */ /* 0x000fea000383ffff */
.L_x_2103:
[----:B------:R-:W-:Y:S01]  /*f940*/  IMAD.MOV.U32 R5, RZ, RZ, R10 ;  /* 0x000000ffff057224 */ /* 0x000fe200078e000a */
[----:B------:R-:W-:Y:S01]  /*f950*/  MOV R4, R3 ;  /* 0x0000000300047202 */ /* 0x000fe20000000f00 */
[----:B------:R-:W-:Y:S01]  /*f960*/  IMAD.MOV.U32 R2, RZ, RZ, 0x1f ;  /* 0x0000001fff027424 */ /* 0x000fe200078e00ff */
[----:B------:R-:W-:Y:S02]  /*f970*/  MOV R0, 0xf990 ;  /* 0x0000f99000007802 */ /* 0x000fe40000000f00 */
[----:B------:R-:W-:Y:S05]  /*f980*/  CALL.REL.NOINC `($__internal_45_$__cuda_sm70_shflsync_idx_p) ;  /* 0x000014b000007944 */ /* 0x000fea0003c00000 */
[----:B------:R-:W-:Y:S01]  /*f990*/  IMAD.MOV.U32 R10, RZ, RZ, R2 ;  /* 0x000000ffff0a7224 */ /* 0x000fe200078e0002 */
[----:B------:R-:W-:Y:S01]  /*f9a0*/  MOV R5, R7 ;  /* 0x0000000700057202 */ /* 0x000fe20000000f00 */
[----:B------:R-:W-:Y:S01]  /*f9b0*/  IMAD.MOV.U32 R11, RZ, RZ, RZ ;  /* 0x000000ffff0b7224 */ /* 0x000fe200078e00ff */
[----:B------:R-:W-:Y:S01]  /*f9c0*/  MOV R4, R3 ;  /* 0x0000000300047202 */ /* 0x000fe20000000f00 */
[----:B------:R-:W-:Y:S01]  /*f9d0*/  IMAD.MOV.U32 R2, RZ, RZ, 0x1f ;  /* 0x0000001fff027424 */ /* 0x000fe200078e00ff */
[----:B------:R-:W-:-:S02]  /*f9e0*/  MOV R0, 0xfa00 ;  /* 0x0000fa0000007802 */ /* 0x000fc40000000f00 */
[----:B------:R-:W-:Y:S05]  /*f9f0*/  CALL.REL.NOINC `($__internal_45_$__cuda_sm70_shflsync_idx_p) ;  /* 0x0000144000007944 */ /* 0x000fea0003c00000 */
[----:B------:R-:W-:Y:S01]  /*fa00*/  MOV R7, R2 ;  /* 0x0000000200077202 */ /* 0x000fe20000000f00 */
[----:B------:R-:W-:Y:S05]  /*fa10*/  BRA `(.L_x_2205) ;  /* 0xffff0c4000007947 */ /* 0x000fea000383ffff */
.L_x_2106:
[----:B------:R-:W-:Y:S01]  /*fa20*/  IMAD.MOV.U32 R5, RZ, RZ, R9 ;  /* 0x000000ffff057224 */ /* 0x000fe200078e0009 */
[----:B------:R-:W-:Y:S01]  /*fa30*/  MOV R4, R3 ;  /* 0x0000000300047202 */ /* 0x000fe20000000f00 */
[----:B------:R-:W-:Y:S01]  /*fa40*/  IMAD.MOV.U32 R2, RZ, RZ, 0x1f ;  /* 0x0000001fff027424 */ /* 0x000fe200078e00ff */
[----:B------:R-:W-:-:S02]  /*fa50*/  MOV R0, 0xfa70 ;  /* 0x0000fa7000007802 */ /* 0x000fc40000000f00 */
[----:B--23--:R-:W-:Y:S05]  /*fa60*/  CALL.REL.NOINC `($__internal_45_$__cuda_sm70_shflsync_idx_p) ;  /* 0x000013d000007944 */ /* 0x00cfea0003c00000 */
[----:B------:R-:W-:Y:S01]  /*fa70*/  MOV R11, R2 ;  /* 0x00000002000b7202 */ /* 0x000fe20000000f00 */
[----:B------:R-:W-:Y:S05]  /*fa80*/  BRA `(.L_x_2105) ;  /* 0xffff0c3000007947 */ /* 0x000fea000383ffff */
.L_x_2117:
[----:B------:R-:W-:Y:S01]  /*fa90*/  IMAD.MOV.U32 R5, RZ, RZ, R8 ;  /* 0x000000ffff057224 */ /* 0x000fe200078e0008 */
[----:B------:R-:W-:Y:S01]  /*faa0*/  MOV R4, RZ ;  /* 0x000000ff00047202 */ /* 0x000fe20000000f00 */
[----:B------:R-:W-:Y:S01]  /*fab0*/  IMAD.MOV.U32 R2, RZ, RZ, 0x181f ;  /* 0x0000181fff027424 */ /* 0x000fe200078e00ff */
[----:B------:R-:W-:-:S02]  /*fac0*/  MOV R0, 0xfae0 ;  /* 0x0000fae000007802 */ /* 0x000fc40000000f00 */
[----:B------:R-:W-:Y:S05]  /*fad0*/  CALL.REL.NOINC `($__internal_45_$__cuda_sm70_shflsync_idx_p) ;  /* 0x0000136000007944 */ /* 0x000fea0003c00000 */
[----:B------:R-:W-:Y:S01]  /*fae0*/  MOV R10, R2 ;  /* 0x00000002000a7202 */ /* 0x000fe20000000f00 */
[----:B------:R-:W-:Y:S05]  /*faf0*/  BRA `(.L_x_2206) ;  /* 0xffff29e000007947 */ /* 0x000fea000383ffff */
.L_x_2118:
[----:B------:R-:W-:Y:S01]  /*fb00*/  IMAD.MOV.U32 R5, RZ, RZ, R9 ;  /* 0x000000ffff057224 */ /* 0x000fe200078e0009 */
[----:B------:R-:W-:Y:S01]  /*fb10*/  MOV R4, RZ ;  /* 0x000000ff00047202 */ /* 0x000fe20000000f00 */
[----:B------:R-:W-:Y:S01]  /*fb20*/  IMAD.MOV.U32 R2, RZ, RZ, 0x181f ;  /* 0x0000181fff027424 */ /* 0x000fe200078e00ff */
[----:B------:R-:W-:-:S02]  /*fb30*/  MOV R0, 0xfb50 ;  /* 0x0000fb5000007802 */ /* 0x000fc40000000f00 */
[----:B-12---:R-:W-:Y:S05]  /*fb40*/  CALL.REL.NOINC `($__internal_45_$__cuda_sm70_shflsync_idx_p) ;  /* 0x000012f000007944 */ /* 0x006fea0003c00000 */
[----:B------:R-:W-:Y:S01]  /*fb50*/  MOV R0, R2 ;  /* 0x0000000200007202 */ /* 0x000fe20000000f00 */
[----:B------:R-:W-:Y:S05]  /*fb60*/  BRA `(.L_x_2207) ;  /* 0xffff299000007947 */ /* 0x000fea000383ffff */
.L_x_2121:
[----:B--2---:R-:W-:Y:S01]  /*fb70*/  IMAD.MOV.U32 R5, RZ, RZ, R8 ;  /* 0x000000ffff057224 */ /* 0x004fe200078e0008 */
[----:B------:R-:W-:Y:S01]  /*fb80*/  MOV R4, 0x1 ;  /* 0x0000000100047802 */ /* 0x000fe20000000f00 */
[----:B------:R-:W-:Y:S01]  /*fb90*/  IMAD.MOV.U32 R2, RZ, RZ, 0x181f ;  /* 0x0000181fff027424 */ /* 0x000fe200078e00ff */
[----:B----4-:R-:W-:-:S02]  /*fba0*/  MOV R0, 0xfbc0 ;  /* 0x0000fbc000007802 */ /* 0x010fc40000000f00 */
[----:B-1-3--:R-:W-:Y:S05]  /*fbb0*/  CALL.REL.NOINC `($__internal_45_$__cuda_sm70_shflsync_idx_p) ;  /* 0x0000128000007944 */ /* 0x00afea0003c00000 */
[----:B------:R-:W-:Y:S01]  /*fbc0*/  IMAD.MOV.U32 R10, RZ, RZ, R2 ;  /* 0x000000ffff0a7224 */ /* 0x000fe200078e0002 */
[----:B------:R-:W-:Y:S01]  /*fbd0*/  MOV R4, 0x1 ;  /* 0x0000000100047802 */ /* 0x000fe20000000f00 */
[----:B------:R-:W-:Y:S01]  /*fbe0*/  IMAD.MOV.U32 R5, RZ, RZ, R9 ;  /* 0x000000ffff057224 */ /* 0x000fe200078e0009 */
[----:B------:R-:W-:-:S02]  /*fbf0*/  MOV R2, 0x181f ;  /* 0x0000181f00027802 */ /* 0x000fc40000000f00 */
[----:B------:R-:W-:Y:S02]  /*fc00*/  MOV R0, 0xfc20 ;  /* 0x0000fc2000007802 */ /* 0x000fe40000000f00 */
[----:B------:R-:W-:Y:S05]  /*fc10*/  CALL.REL.NOINC `($__internal_45_$__cuda_sm70_shflsync_idx_p) ;  /* 0x0000122000007944 */ /* 0x000fea0003c00000 */
[----:B------:R-:W-:Y:S05]  /*fc20*/  BRA `(.L_x_2208) ;  /* 0xffff2a1000007947 */ /* 0x000fea000383ffff */
.L_x_2124:
[----:B-1----:R-:W-:Y:S01]  /*fc30*/  IMAD.MOV.U32 R5, RZ, RZ, R8 ;  /* 0x000000ffff057224 */ /* 0x002fe200078e0008 */
[----:B------:R-:W-:Y:S01]  /*fc40*/  MOV R4, 0x2 ;  /* 0x0000000200047802 */ /* 0x000fe20000000f00 */
[----:B---3--:R-:W-:Y:S01]  /*fc50*/  IMAD.MOV.U32 R2, RZ, RZ, 0x181f ;  /* 0x0000181fff027424 */ /* 0x008fe200078e00ff */
[----:B------:R-:W-:Y:S02]  /*fc60*/  MOV R0, 0xfc80 ;  /* 0x0000fc8000007802 */ /* 0x000fe40000000f00 */
[----:B--2---:R-:W-:Y:S05]  /*fc70*/  CALL.REL.NOINC `($__internal_45_$__cuda_sm70_shflsync_idx_p) ;  /* 0x000011c000007944 */ /* 0x004fea0003c00000 */
[----:B------:R-:W-:Y:S01]  /*fc80*/  MOV R10, R2 ;  /* 0x00000002000a7202 */ /* 0x000fe20000000f00 */
[----:B------:R-:W-:Y:S05]  /*fc90*/  BRA `(.L_x_2209) ;  /* 0xffff2ad000007947 */ /* 0x000fea000383ffff */
.L_x_2125:
[----:B------:R-:W-:Y:S01]  /*fca0*/  IMAD.MOV.U32 R5, RZ, RZ, R9 ;  /* 0x000000ffff057224 */ /* 0x000fe200078e0009 */
[----:B------:R-:W-:Y:S01]  /*fcb0*/  MOV R4, 0x2 ;  /* 0x0000000200047802 */ /* 0x000fe20000000f00 */
[----:B---3--:R-:W-:Y:S01]  /*fcc0*/  IMAD.MOV.U32 R2, RZ, RZ, 0x181f ;  /* 0x0000181fff027424 */ /* 0x008fe200078e00ff */
[----:B------:R-:W-:Y:S02]  /*fcd0*/  MOV R0, 0xfcf0 ;  /* 0x0000fcf000007802 */ /* 0x000fe40000000f00 */
[----:B-12-4-:R-:W-:Y:S05]  /*fce0*/  CALL.REL.NOINC `($__internal_45_$__cuda_sm70_shflsync_idx_p) ;  /* 0x0000115000007944 */ /* 0x016fea0003c00000 */
[----:B------:R-:W-:Y:S05]  /*fcf0*/  BRA `(.L_x_2210) ;  /* 0xffff2a9000007947 */ /* 0x000fea000383ffff */
.L_x_2128:
[----:B-1----:R-:W-:Y:S01]  /*fd00*/  IMAD.MOV.U32 R5, RZ, RZ, R8 ;  /* 0x000000ffff057224 */ /* 0x002fe200078e0008 */
[----:B------:R-:W-:Y:S01]  /*fd10*/  MOV R4, 0x3 ;  /* 0x0000000300047802 */ /* 0x000fe20000000f00 */
[----:B------:R-:W-:Y:S01]  /*fd20*/  IMAD.MOV.U32 R2, RZ, RZ, 0x181f ;  /* 0x0000181fff027424 */ /* 0x000fe200078e00ff */
[----:B------:R-:W-:-:S02]  /*fd30*/  MOV R0, 0xfd50 ;  /* 0x0000fd5000007802 */ /* 0x000fc40000000f00 */
[----:B--234-:R-:W-:Y:S05]  /*fd40*/  CALL.REL.NOINC `($__internal_45_$__cuda_sm70_shflsync_idx_p) ;  /* 0x000010f000007944 */ /* 0x01cfea0003c00000 */
[----:B------:R-:W-:Y:S01]  /*fd50*/  IMAD.MOV.U32 R8, RZ, RZ, R2 ;  /* 0x000000ffff087224 */ /* 0x000fe200078e0002 */
[----:B------:R-:W-:Y:S01]  /*fd60*/  MOV R4, 0x3 ;  /* 0x0000000300047802 */ /* 0x000fe20000000f00 */
[----:B------:R-:W-:Y:S01]  /*fd70*/  IMAD.MOV.U32 R5, RZ, RZ, R9 ;  /* 0x000000ffff057224 */ /* 0x000fe200078e0009 */
[----:B------:R-:W-:-:S02]  /*fd80*/  MOV R2, 0x181f ;  /* 0x0000181f00027802 */ /* 0x000fc40000000f00 */
[----:B------:R-:W-:Y:S02]  /*fd90*/  MOV R0, 0xfdb0 ;  /* 0x0000fdb000007802 */ /* 0x000fe40000000f00 */
[----:B------:R-:W-:Y:S05]  /*fda0*/  CALL.REL.NOINC `($__internal_45_$__cuda_sm70_shflsync_idx_p) ;  /* 0x0000109000007944 */ /* 0x000fea0003c00000 */
[----:B------:R-:W-:Y:S01]  /*fdb0*/  MOV R9, R2 ;  /* 0x0000000200097202 */ /* 0x000fe20000000f00 */
[----:B------:R-:W-:Y:S05]  /*fdc0*/  BRA `(.L_x_2211) ;  /* 0xffff2b0000007947 */ /* 0x000fea000383ffff */
.L_x_2139:
[----:B-1----:R-:W-:Y:S01]  /*fdd0*/  IMAD.MOV.U32 R8, RZ, RZ, R232 ;  /* 0x000000ffff087224 */ /* 0x002fe200078e00e8 */
[----:B------:R-:W-:Y:S02]  /*fde0*/  MOV R7, 0x2 ;  /* 0x0000000200077802 */ /* 0x000fe40000000f00 */
[----:B------:R-:W-:Y:S02]  /*fdf0*/  MOV R6, 0xfe10 ;  /* 0x0000fe1000067802 */ /* 0x000fe40000000f00 */
[----:B------:R-:W-:Y:S05]  /*fe00*/  CALL.REL.NOINC `($__internal_44_$__cuda_sm70_shflsync_bfly_p) ;  /* 0x00000fe000007944 */ /* 0x000fea0003c00000 */
[----:B------:R-:W-:Y:S01]  /*fe10*/  MOV R3, R7 ;  /* 0x0000000700037202 */ /* 0x000fe20000000f00 */
[----:B------:R-:W-:Y:S05]  /*fe20*/  BRA `(.L_x_2212) ;  /* 0xffffafc000007947 */ /* 0x000fea000383ffff */
.L_x_2140:
[----:B-1----:R-:W-:Y:S01]  /*fe30*/  IMAD.MOV.U32 R8, RZ, RZ, R3 ;  /* 0x000000ffff087224 */ /* 0x002fe200078e0003 */
[----:B------:R-:W-:Y:S02]  /*fe40*/  MOV R7, 0x1 ;  /* 0x0000000100077802 */ /* 0x000fe40000000f00 */
[----:B------:R-:W-:Y:S02]  /*fe50*/  MOV R6, 0xfe70 ;  /* 0x0000fe7000067802 */ /* 0x000fe40000000f00 */
[----:B--2---:R-:W-:Y:S05]  /*fe60*/  CALL.REL.NOINC `($__internal_44_$__cuda_sm70_shflsync_bfly_p) ;  /* 0x00000f8000007944 */ /* 0x004fea0003c00000 */
[----:B------:R-:W-:Y:S01]  /*fe70*/  FADD.FTZ R3, R3, R7 ;  /* 0x0000000703037221 */ /* 0x000fe20000010000 */
[----:B------:R-:W-:Y:S02]  /*fe80*/  MOV R8, R229 ;  /* 0x000000e500087202 */ /* 0x000fe40000000f00 */
[----:B------:R-:W-:-:S02]  /*fe90*/  MOV R7, 0x2 ;  /* 0x0000000200077802 */ /* 0x000fc40000000f00 */
[----:B------:R-:W-:Y:S02]  /*fea0*/  MOV R6, 0xfec0 ;  /* 0x0000fec000067802 */ /* 0x000fe40000000f00 */
[----:B------:R-:W-:Y:S05]  /*feb0*/  CALL.REL.NOINC `($__internal_44_$__cuda_sm70_shflsync_bfly_p) ;  /* 0x00000f3000007944 */ /* 0x000fea0003c00000 */
[----:B------:R-:W-:Y:S01]  /*fec0*/  FADD.FTZ R229, R229, R7 ;  /* 0x00000007e5e57221 */ /* 0x000fe20000010000 */
[----:B------:R-:W-:Y:S02]  /*fed0*/  MOV R7, 0x1 ;  /* 0x0000000100077802 */ /* 0x000fe40000000f00 */
[----:B------:R-:W-:Y:S02]  /*fee0*/  MOV R6, 0xff10 ;  /* 0x0000ff1000067802 */ /* 0x000fe40000000f00 */
[----:B------:R-:W-:Y:S02]  /*fef0*/  MOV R8, R229 ;  /* 0x000000e500087202 */ /* 0x000fe40000000f00 */
[----:B------:R-:W-:Y:S05]  /*ff00*/  CALL.REL.NOINC `($__internal_44_$__cuda_sm70_shflsync_bfly_p) ;  /* 0x00000ee000007944 */ /* 0x000fea0003c00000 */
[----:B------:R-:W-:Y:S01]  /*ff10*/  MOV R5, R7 ;  /* 0x0000000700057202 */ /* 0x000fe20000000f00 */
[----:B------:R-:W-:Y:S05]  /*ff20*/  BRA `(.L_x_2213) ;  /* 0xffffaf3000007947 */ /* 0x000fea000383ffff */
.L_x_2147:
[----:B--234-:R-:W-:Y:S01]  /*ff30*/  IMAD.MOV.U32 R5, RZ, RZ, R7 ;  /* 0x000000ffff057224 */ /* 0x01cfe200078e0007 */
[----:B------:R-:W-:Y:S01]  /*ff40*/  MOV R4, RZ ;  /* 0x000000ff00047202 */ /* 0x000fe20000000f00 */
[----:B------:R-:W-:Y:S01]  /*ff50*/  IMAD.MOV.U32 R2, RZ, RZ, 0x181f ;  /* 0x0000181fff027424 */ /* 0x000fe200078e00ff */
[----:B------:R-:W-:Y:S02]  /*ff60*/  MOV R0, 0xff80 ;  /* 0x0000ff8000007802 */ /* 0x000fe40000000f00 */
[----:B-1----:R-:W-:Y:S05]  /*ff70*/  CALL.REL.NOINC `($__internal_45_$__cuda_sm70_shflsync_idx_p) ;  /* 0x00000ec000007944 */ /* 0x002fea0003c00000 */
[----:B------:R-:W-:Y:S01]  /*ff80*/  MOV R57, R2 ;  /* 0x0000000200397202 */ /* 0x000fe20000000f00 */
[----:B------:R-:W-:Y:S05]  /*ff90*/  BRA `(.L_x_2214) ;  /* 0xffffc58000007947 */ /* 0x000fea000383ffff */
.L_x_2148:
[----:B------:R-:W-:Y:S01]  /*ffa0*/  IMAD.MOV.U32 R5, RZ, RZ, R56 ;  /* 0x000000ffff057224 */ /* 0x000fe200078e0038 */
[----:B------:R-:W-:Y:S01]  /*ffb0*/  MOV R4, RZ ;  /* 0x000000ff00047202 */ /* 0x000fe20000000f00 */
[----:B------:R-:W-:Y:S01]  /*ffc0*/  IMAD.MOV.U32 R2, RZ, RZ, 0x181f ;  /* 0x0000181fff027424 */ /* 0x000fe200078e00ff */
[----:B------:R-:W-:-:S02]  /*ffd0*/  MOV R0, 0xfff0 ;  /* 0x0000fff000007802 */ /* 0x000fc40000000f00 */
[----:B-123--:R-:W-:Y:S05]  /*ffe0*/  CALL.REL.NOINC `($__internal_45_$__cuda_sm70_shflsync_idx_p) ;  /* 0x00000e5000007944 */ /* 0x00efea0003c00000 */
[----:B------:R-:W-:Y:S01]  /*fff0*/  MOV R0, R2 ;  /* 0x0000000200007202 */ /* 0x000fe20000000f00 */
[----:B------:R-:W-:Y:S05]  /*10000*/  BRA `(.L_x_2215) ;  /* 0xffffc53000007947 */ /* 0x000fea000383ffff */
.L_x_2151:
[----:B--2---:R-:W-:Y:S01]  /*10010*/  IMAD.MOV.U32 R5, RZ, RZ, R7 ;  /* 0x000000ffff057224 */ /* 0x004fe200078e0007 */
[----:B------:R-:W-:Y:S01]  /*10020*/  MOV R4, 0x1 ;  /* 0x0000000100047802 */ /* 0x000fe20000000f00 */
[----:B------:R-:W-:Y:S01]  /*10030*/  IMAD.MOV.U32 R2, RZ, RZ, 0x181f ;  /* 0x0000181fff027424 */ /* 0x000fe200078e00ff */
[----:B------:R-:W-:-:S02]  /*10040*/  MOV R0, 0x10060 ;  /* 0x0001006000007802 */ /* 0x000fc40000000f00 */
[----:B-1-34-:R-:W-:Y:S05]  /*10050*/  CALL.REL.NOINC `($__internal_45_$__cuda_sm70_shflsync_idx_p) ;  /* 0x00000de000007944 */ /* 0x01afea0003c00000 */
[----:B------:R-:W-:Y:S01]  /*10060*/  IMAD.MOV.U32 R20, RZ, RZ, R2 ;  /* 0x000000ffff147224 */ /* 0x000fe200078e0002 */
[----:B------:R-:W-:Y:S01]  /*10070*/  MOV R4, 0x1 ;  /* 0x0000000100047802 */ /* 0x000fe20000000f00 */
[----:B------:R-:W-:Y:S01]  /*10080*/  IMAD.MOV.U32 R5, RZ, RZ, R56 ;  /* 0x000000ffff057224 */ /* 0x000fe200078e0038 */
[----:B------:R-:W-:-:S02]  /*10090*/  MOV R2, 0x181f ;  /* 0x0000181f00027802 */ /* 0x000fc40000000f00 */
[----:B------:R-:W-:Y:S02]  /*100a0*/  MOV R0, 0x100c0 ;  /* 0x000100c000007802 */ /* 0x000fe40000000f00 */
[----:B------:R-:W-:Y:S05]  /*100b0*/  CALL.REL.NOINC `($__internal_45_$__cuda_sm70_shflsync_idx_p) ;  /* 0x00000d8000007944 */ /* 0x000fea0003c00000 */
[----:B------:R-:W-:Y:S05]  /*100c0*/  BRA `(.L_x_2216) ;  /* 0xffffc5a000007947 */ /* 0x000fea000383ffff */
.L_x_2154:
[----:B--2---:R-:W-:Y:S01]  /*100d0*/  IMAD.MOV.U32 R5, RZ, RZ, R7 ;  /* 0x000000ffff057224 */ /* 0x004fe200078e0007 */
[----:B------:R-:W-:Y:S01]  /*100e0*/  MOV R4, 0x2 ;  /* 0x0000000200047802 */ /* 0x000fe20000000f00 */
[----:B----4-:R-:W-:Y:S01]  /*100f0*/  IMAD.MOV.U32 R2, RZ, RZ, 0x181f ;  /* 0x0000181fff027424 */ /* 0x010fe200078e00ff */
[----:B------:R-:W-:Y:S02]  /*10100*/  MOV R0, 0x10120 ;  /* 0x0001012000007802 */ /* 0x000fe40000000f00 */
[----:B-1-3--:R-:W-:Y:S05]  /*10110*/  CALL.REL.NOINC `($__internal_45_$__cuda_sm70_shflsync_idx_p) ;  /* 0x00000d2000007944 */ /* 0x00afea0003c00000 */
[----:B------:R-:W-:Y:S01]  /*10120*/  MOV R16, R2 ;  /* 0x0000000200107202 */ /* 0x000fe20000000f00 */
[----:B------:R-:W-:Y:S05]  /*10130*/  BRA `(.L_x_2217) ;  /* 0xffffc66000007947 */ /* 0x000fea000383ffff */
.L_x_2155:
[----:B------:R-:W-:Y:S01]  /*10140*/  IMAD.MOV.U32 R5, RZ, RZ, R56 ;  /* 0x000000ffff057224 */ /* 0x000fe200078e0038 */
[----:B------:R-:W-:Y:S01]  /*10150*/  MOV R4, 0x2 ;  /* 0x0000000200047802 */ /* 0x000fe20000000f00 */
[----:B----4-:R-:W-:Y:S01]  /*10160*/  IMAD.MOV.U32 R2, RZ, RZ, 0x181f ;  /* 0x0000181fff027424 */ /* 0x010fe200078e00ff */
[----:B------:R-:W-:Y:S02]  /*10170*/  MOV R0, 0x10190 ;  /* 0x0001019000007802 */ /* 0x000fe40000000f00 */
[----:B-123--:R-:W-:Y:S05]  /*10180*/  CALL.REL.NOINC `($__internal_45_$__cuda_sm70_shflsync_idx_p) ;  /* 0x00000cb000007944 */ /* 0x00efea0003c00000 */
[----:B------:R-:W-:Y:S05]  /*10190*/  BRA `(.L_x_2218) ;  /* 0xffffc62000007947 */ /* 0x000fea000383ffff */
.L_x_2158:
[----:B-1----:R-:W-:Y:S01]  /*101a0*/  IMAD.MOV.U32 R5, RZ, RZ, R7 ;  /* 0x000000ffff057224 */ /* 0x002fe200078e0007 */
[----:B------:R-:W-:Y:S01]  /*101b0*/  MOV R4, 0x3 ;  /* 0x0000000300047802 */ /* 0x000fe20000000f00 */
[----:B--2---:R-:W-:Y:S01]  /*101c0*/  IMAD.MOV.U32 R2, RZ, RZ, 0x181f ;  /* 0x0000181fff027424 */ /* 0x004fe200078e00ff */
[----:B------:R-:W-:-:S02]  /*101d0*/  MOV R0, 0x101f0 ;  /* 0x000101f000007802 */ /* 0x000fc40000000f00 */
[----:B---34-:R-:W-:Y:S05]  /*101e0*/  CALL.REL.NOINC `($__internal_45_$__cuda_sm70_shflsync_idx_p) ;  /* 0x00000c5000007944 */ /* 0x018fea0003c00000 */
        /* <DEDUP_REMOVED lines=8> */
.L_x_2160:
[----:B------:R-:W-:Y:S01]  /*10270*/  IMAD.MOV.U32 R5, RZ, RZ, R148 ;  /* 0x000000ffff057224 */ /* 0x000fe200078e0094 */
[----:B------:R-:W-:Y:S01]  /*10280*/  MOV R4, RZ ;  /* 0x000000ff00047202 */ /* 0x000fe20000000f00 */
[----:B------:R-:W-:Y:S01]  /*10290*/  IMAD.MOV.U32 R2, RZ, RZ, 0x1c1f ;  /* 0x00001c1fff027424 */ /* 0x000fe200078e00ff */
[----:B------:R-:W-:Y:S02]  /*102a0*/  MOV R0, 0x102c0 ;  /* 0x000102c000007802 */ /* 0x000fe40000000f00 */
[----:B------:R-:W-:Y:S05]  /*102b0*/  CALL.REL.NOINC `($__internal_45_$__cuda_sm70_shflsync_idx_p) ;  /* 0x00000b8000007944 */ /* 0x000fea0003c00000 */
[----:B------:R-:W-:Y:S01]  /*102c0*/  MOV R150, R2 ;  /* 0x0000000200967202 */ /* 0x000fe20000000f00 */
[----:B------:R-:W-:Y:S05]  /*102d0*/  BRA `(.L_x_2220) ;  /* 0xffffc95000007947 */ /* 0x000fea000383ffff */
.L_x_2161:
[----:B------:R-:W-:Y:S01]  /*102e0*/  IMAD.MOV.U32 R5, RZ, RZ, R149 ;  /* 0x000000ffff057224 */ /* 0x000fe200078e0095 */
[----:B------:R-:W-:Y:S01]  /*102f0*/  MOV R4, RZ ;  /* 0x000000ff00047202 */ /* 0x000fe20000000f00 */
[----:B------:R-:W-:Y:S01]  /*10300*/  IMAD.MOV.U32 R2, RZ, RZ, 0x1c1f ;  /* 0x00001c1fff027424 */ /* 0x000fe200078e00ff */
[----:B------:R-:W-:Y:S02]  /*10310*/  MOV R0, 0x10330 ;  /* 0x0001033000007802 */ /* 0x000fe40000000f00 */
[----:B-12---:R-:W-:Y:S05]  /*10320*/  CALL.REL.NOINC `($__internal_45_$__cuda_sm70_shflsync_idx_p) ;  /* 0x00000b1000007944 */ /* 0x006fea0003c00000 */
[----:B------:R-:W-:Y:S01]  /*10330*/  MOV R0, R2 ;  /* 0x0000000200007202 */ /* 0x000fe20000000f00 */
[----:B------:R-:W-:Y:S05]  /*10340*/  BRA `(.L_x_2221) ;  /* 0xffffc90000007947 */ /* 0x000fea000383ffff */
.L_x_2164:
[----:B----4-:R-:W-:Y:S01]  /*10350*/  IMAD.MOV.U32 R5, RZ, RZ, R148 ;  /* 0x000000ffff057224 */ /* 0x010fe200078e0094 */
[----:B------:R-:W-:Y:S01]  /*10360*/  MOV R4, 0x1 ;  /* 0x0000000100047802 */ /* 0x000fe20000000f00 */
[----:B------:R-:W-:Y:S01]  /*10370*/  IMAD.MOV.U32 R2, RZ, RZ, 0x1c1f ;  /* 0x00001c1fff027424 */ /* 0x000fe200078e00ff */
[----:B------:R-:W-:-:S02]  /*10380*/  MOV R0, 0x103a0 ;  /* 0x000103a000007802 */ /* 0x000fc40000000f00 */
[----:B-123--:R-:W-:Y:S05]  /*10390*/  CALL.REL.NOINC `($__internal_45_$__cuda_sm70_shflsync_idx_p) ;  /* 0x00000aa000007944 */ /* 0x00efea0003c00000 */
        /* <DEDUP_REMOVED lines=8> */
.L_x_2168:
[----:B------:R-:W-:Y:S01]  /*10420*/  IMAD.MOV.U32 R5, RZ, RZ, R8 ;  /* 0x000000ffff057224 */ /* 0x000fe200078e0008 */
[----:B------:R-:W-:Y:S01]  /*10430*/  MOV R4, RZ ;  /* 0x000000ff00047202 */ /* 0x000fe20000000f00 */
[----:B------:R-:W-:Y:S01]  /*10440*/  IMAD.MOV.U32 R2, RZ, RZ, 0x181f ;  /* 0x0000181fff027424 */ /* 0x000fe200078e00ff */
[----:B------:R-:W-:Y:S02]  /*10450*/  MOV R0, 0x10470 ;  /* 0x0001047000007802 */ /* 0x000fe40000000f00 */
[----:B--23--:R-:W-:Y:S05]  /*10460*/  CALL.REL.NOINC `($__internal_45_$__cuda_sm70_shflsync_idx_p) ;  /* 0x000009d000007944 */ /* 0x00cfea0003c00000 */
[----:B------:R-:W-:Y:S01]  /*10470*/  MOV R9, R2 ;  /* 0x0000000200097202 */ /* 0x000fe20000000f00 */
[----:B------:R-:W-:Y:S05]  /*10480*/  BRA `(.L_x_2223) ;  /* 0xffffde3000007947 */ /* 0x000fea000383ffff */
.L_x_2169:
[----:B------:R-:W-:Y:S01]  /*10490*/  IMAD.MOV.U32 R5, RZ, RZ, R7 ;  /* 0x000000ffff057224 */ /* 0x000fe200078e0007 */
[----:B------:R-:W-:Y:S01]  /*104a0*/  MOV R4, RZ ;  /* 0x000000ff00047202 */ /* 0x000fe20000000f00 */
[----:B------:R-:W-:Y:S01]  /*104b0*/  IMAD.MOV.U32 R2, RZ, RZ, 0x181f ;  /* 0x0000181fff027424 */ /* 0x000fe200078e00ff */
[----:B------:R-:W-:Y:S02]  /*104c0*/  MOV R0, 0x104e0 ;  /* 0x000104e000007802 */ /* 0x000fe40000000f00 */
[----:B-1234-:R-:W-:Y:S05]  /*104d0*/  CALL.REL.NOINC `($__internal_45_$__cuda_sm70_shflsync_idx_p) ;  /* 0x0000096000007944 */ /* 0x01efea0003c00000 */
[----:B------:R-:W-:Y:S01]  /*104e0*/  MOV R0, R2 ;  /* 0x0000000200007202 */ /* 0x000fe20000000f00 */
[----:B------:R-:W-:Y:S05]  /*104f0*/  BRA `(.L_x_2224) ;  /* 0xffffdde000007947 */ /* 0x000fea000383ffff */
.L_x_2172:
        /* <DEDUP_REMOVED lines=13> */
.L_x_2175:
[----:B-1----:R-:W-:Y:S01]  /*105d0*/  IMAD.MOV.U32 R5, RZ, RZ, R8 ;  /* 0x000000ffff057224 */ /* 0x002fe200078e0008 */
[----:B------:R-:W-:Y:S01]  /*105e0*/  MOV R4, 0x2 ;  /* 0x0000000200047802 */ /* 0x000fe20000000f00 */
[----:B------:R-:W-:Y:S01]  /*105f0*/  IMAD.MOV.U32 R2, RZ, RZ, 0x181f ;  /* 0x0000181fff027424 */ /* 0x000fe200078e00ff */
[----:B--2---:R-:W-:Y:S02]  /*10600*/  MOV R0, 0x10620 ;  /* 0x0001062000007802 */ /* 0x004fe40000000f00 */
[----:B---34-:R-:W-:Y:S05]  /*10610*/  CALL.REL.NOINC `($__internal_45_$__cuda_sm70_shflsync_idx_p) ;  /* 0x0000082000007944 */ /* 0x018fea0003c00000 */
[----:B------:R-:W-:Y:S01]  /*10620*/  MOV R9, R2 ;  /* 0x0000000200097202 */ /* 0x000fe20000000f00 */
[----:B------:R-:W-:Y:S05]  /*10630*/  BRA `(.L_x_2226) ;  /* 0xffffdf1000007947 */ /* 0x000fea000383ffff */
.L_x_2176:
[----:B------:R-:W-:Y:S01]  /*10640*/  IMAD.MOV.U32 R5, RZ, RZ, R7 ;  /* 0x000000ffff057224 */ /* 0x000fe200078e0007 */
[----:B------:R-:W-:Y:S01]  /*10650*/  MOV R4, 0x2 ;  /* 0x0000000200047802 */ /* 0x000fe20000000f00 */
[----:B------:R-:W-:Y:S01]  /*10660*/  IMAD.MOV.U32 R2, RZ, RZ, 0x181f ;  /* 0x0000181fff027424 */ /* 0x000fe200078e00ff */
[----:B--2---:R-:W-:Y:S02]  /*10670*/  MOV R0, 0x10690 ;  /* 0x0001069000007802 */ /* 0x004fe40000000f00 */
[----:B-1-34-:R-:W-:Y:S05]  /*10680*/  CALL.REL.NOINC `($__internal_45_$__cuda_sm70_shflsync_idx_p) ;  /* 0x000007b000007944 */ /* 0x01afea0003c00000 */
[----:B------:R-:W-:Y:S01]  /*10690*/  MOV R0, R2 ;  /* 0x0000000200007202 */ /* 0x000fe20000000f00 */
[----:B------:R-:W-:Y:S05]  /*106a0*/  BRA `(.L_x_2227) ;  /* 0xffffdec000007947 */ /* 0x000fea000383ffff */
.L_x_2179:
        /* <DEDUP_REMOVED lines=13> */
.L_x_2181:
[----:B---34-:R-:W-:Y:S01]  /*10780*/  IMAD.MOV.U32 R5, RZ, RZ, R3 ;  /* 0x000000ffff057224 */ /* 0x018fe200078e0003 */
[----:B------:R-:W-:Y:S01]  /*10790*/  MOV R4, RZ ;  /* 0x000000ff00047202 */ /* 0x000fe20000000f00 */
[----:B------:R-:W-:Y:S01]  /*107a0*/  IMAD.MOV.U32 R2, RZ, RZ, 0x1f ;  /* 0x0000001fff027424 */ /* 0x000fe200078e00ff */
[----:B------:R-:W-:Y:S02]  /*107b0*/  MOV R0, 0x107d0 ;  /* 0x000107d000007802 */ /* 0x000fe40000000f00 */
[----:B------:R-:W-:Y:S05]  /*107c0*/  CALL.REL.NOINC `($__internal_45_$__cuda_sm70_shflsync_idx_p) ;  /* 0x0000067000007944 */ /* 0x000fea0003c00000 */
[----:B------:R-:W-:Y:S01]  /*107d0*/  MOV R7, R2 ;  /* 0x0000000200077202 */ /* 0x000fe20000000f00 */
[----:B------:R-:W-:Y:S05]  /*107e0*/  BRA `(.L_x_2229) ;  /* 0xffffe07000007947 */ /* 0x000fea000383ffff */
.L_x_2182:
[----:B---34-:R-:W-:Y:S01]  /*107f0*/  IMAD.MOV.U32 R5, RZ, RZ, R3 ;  /* 0x000000ffff057224 */ /* 0x018fe200078e0003 */
[----:B------:R-:W-:Y:S01]  /*10800*/  MOV R4, 0x1 ;  /* 0x0000000100047802 */ /* 0x000fe20000000f00 */
[----:B------:R-:W-:Y:S01]  /*10810*/  IMAD.MOV.U32 R2, RZ, RZ, 0x1f ;  /* 0x0000001fff027424 */ /* 0x000fe200078e00ff */
[----:B------:R-:W-:Y:S02]  /*10820*/  MOV R0, 0x10840 ;  /* 0x0001084000007802 */ /* 0x000fe40000000f00 */
[----:B-12---:R-:W-:Y:S05]  /*10830*/  CALL.REL.NOINC `($__internal_45_$__cuda_sm70_shflsync_idx_p) ;  /* 0x0000060000007944 */ /* 0x006fea0003c00000 */
[----:B------:R-:W-:Y:S01]  /*10840*/  MOV R3, R2 ;  /* 0x0000000200037202 */ /* 0x000fe20000000f00 */
[----:B------:R-:W-:Y:S05]  /*10850*/  BRA `(.L_x_2230) ;  /* 0xffffe02000007947 */ /* 0x000fea000383ffff */
.L_x_2183:
[----:B------:R-:W-:Y:S02]  /*10860*/  MOV R2, 0x1 ;  /* 0x0000000100027802 */ /* 0x000fe40000000f00 */
[----:B------:R-:W-:-:S02]  /*10870*/  MOV R0, 0x10890 ;  /* 0x0001089000007802 */ /* 0x000fc40000000f00 */
[----:B-12---:R-:W-:Y:S05]  /*10880*/  CALL.REL.NOINC `($__internal_46_$__cuda_sm70_shflsync_up_p) ;  /* 0x0000060000007944 */ /* 0x006fea0003c00000 */
[----:B--2---:R-:W-:Y:S01]  /*10890*/  MOV R0, R2 ;  /* 0x0000000200007202 */ /* 0x004fe20000000f00 */
[----:B-1----:R-:W-:Y:S05]  /*108a0*/  BRA `(.L_x_2231) ;  /* 0xffffe0f000007947 */ /* 0x002fea000383ffff */
.L_x_2184:
[----:B------:R-:W-:Y:S02]  /*108b0*/  MOV R2, 0x2 ;  /* 0x0000000200027802 */ /* 0x000fe40000000f00 */
[----:B------:R-:W-:-:S02]  /*108c0*/  MOV R0, 0x108e0 ;  /* 0x000108e000007802 */ /* 0x000fc40000000f00 */
[----:B-12---:R-:W-:Y:S05]  /*108d0*/  CALL.REL.NOINC `($__internal_46_$__cuda_sm70_shflsync_up_p) ;  /* 0x000005b000007944 */ /* 0x006fea0003c00000 */
        /* <DEDUP_REMOVED lines=22> */
[----:B------:R-:W-:Y:S01]  /*10a40*/  MOV R0, R2 ;  /* 0x0000000200007202 */ /* 0x000fe20000000f00 */
[----:B------:R-:W-:Y:S05]  /*10a50*/  BRA `(.L_x_2232) ;  /* 0xffffe04000007947 */ /* 0x000fea000383ffff */
.L_x_2188:
[----:B---3--:R-:W-:Y:S01]  /*10a60*/  IMAD.MOV.U32 R9, RZ, RZ, R3 ;  /* 0x000000ffff097224 */ /* 0x008fe200078e0003 */
[----:B------:R-:W-:Y:S02]  /*10a70*/  MOV R2, 0x1 ;  /* 0x0000000100027802 */ /* 0x000fe40000000f00 */
[----:B------:R-:W-:Y:S02]  /*10a80*/  MOV R0, 0x10aa0 ;  /* 0x00010aa000007802 */ /* 0x000fe40000000f00 */
[----:B------:R-:W-:Y:S05]  /*10a90*/  CALL.REL.NOINC `($__internal_46_$__cuda_sm70_shflsync_up_p) ;  /* 0x000003f000007944 */ /* 0x000fea0003c00000 */
[----:B--2---:R-:W-:Y:S01]  /*10aa0*/  MOV R0, R2 ;  /* 0x0000000200007202 */ /* 0x004fe20000000f00 */
[----:B-1----:R-:W-:Y:S05]  /*10ab0*/  BRA `(.L_x_2233) ;  /* 0xffffe13000007947 */ /* 0x002fea000383ffff */
.L_x_2189:
[----:B---3--:R-:W-:Y:S01]  /*10ac0*/  IMAD.MOV.U32 R9, RZ, RZ, R3 ;  /* 0x000000ffff097224 */ /* 0x008fe200078e0003 */
        /* <DEDUP_REMOVED lines=27> */
.L_x_2191:
[----:B------:R-:W-:Y:S02]  /*10c80*/  SEL R2, RZ, 0x1, P0 ;  /* 0x00000001ff027807 */ /* 0x000fe40000000000 */
[----:B------:R-:W-:Y:S02]  /*10c90*/  MOV R0, 0x10cb0 ;  /* 0x00010cb000007802 */ /* 0x000fe40000000f00 */
[----:B---3--:R-:W-:Y:S05]  /*10ca0*/  CALL.REL.NOINC `($__internal_47_$__cuda_sm70_votesync_ballot) ;  /* 0x0000023000007944 */ /* 0x008fea0003c00000 */
[----:B------:R-:W-:Y:S05]  /*10cb0*/  BRA `(.L_x_2235) ;  /* 0xffffe0c000007947 */ /* 0x000fea000383ffff */
.L_x_2192:
[----:B------:R-:W-:Y:S01]  /*10cc0*/  IMAD.MOV.U32 R5, RZ, RZ, R189 ;  /* 0x000000ffff057224 */ /* 0x000fe200078e00bd */
[----:B------:R-:W-:Y:S01]  /*10cd0*/  MOV R4, R12 ;  /* 0x0000000c00047202 */ /* 0x000fe20000000f00 */
[----:B------:R-:W-:Y:S01]  /*10ce0*/  IMAD.MOV.U32 R2, RZ, RZ, 0x1f ;  /* 0x0000001fff027424 */ /* 0x000fe200078e00ff */
[----:B------:R-:W-:Y:S02]  /*10cf0*/  MOV R0, 0x10d10 ;  /* 0x00010d1000007802 */ /* 0x000fe40000000f00 */
[----:B---3--:R-:W-:Y:S05]  /*10d00*/  CALL.REL.NOINC `($__internal_45_$__cuda_sm70_shflsync_idx_p) ;  /* 0x0000013000007944 */ /* 0x008fea0003c00000 */
[----:B------:R-:W-:Y:S01]  /*10d10*/  IMAD.MOV.U32 R189, RZ, RZ, R2 ;  /* 0x000000ffffbd7224 */ /* 0x000fe200078e0002 */
[----:B------:R-:W-:Y:S01]  /*10d20*/  MOV R4, R12 ;  /* 0x0000000c00047202 */ /* 0x000fe20000000f00 */
[----:B------:R-:W-:Y:S01]  /*10d30*/  IMAD.MOV.U32 R5, RZ, RZ, R11 ;  /* 0x000000ffff057224 */ /* 0x000fe200078e000b */
[----:B------:R-:W-:Y:S02]  /*10d40*/  MOV R2, 0x1f ;  /* 0x0000001f00027802 */ /* 0x000fe40000000f00 */
[----:B------:R-:W-:-:S02]  /*10d50*/  MOV R0, 0x10d70 ;  /* 0x00010d7000007802 */ /* 0x000fc40000000f00 */
[----:B------:R-:W-:Y:S05]  /*10d60*/  CALL.REL.NOINC `($__internal_45_$__cuda_sm70_shflsync_idx_p) ;  /* 0x000000d000007944 */ /* 0x000fea0003c00000 */
[----:B------:R-:W-:Y:S01]  /*10d70*/  MOV R3, R2 ;  /* 0x0000000200037202 */ /* 0x000fe20000000f00 */
[----:B------:R-:W-:Y:S05]  /*10d80*/  BRA `(.L_x_2236) ;  /* 0xffffe04000007947 */ /* 0x000fea000383ffff */
.L_x_2195:
[----:B------:R-:W-:Y:S01]  /*10d90*/  IMAD.MOV.U32 R5, RZ, RZ, R9 ;  /* 0x000000ffff057224 */ /* 0x000fe200078e0009 */
[----:B------:R-:W-:-:S02]  /*10da0*/  MOV R2, 0x1f ;  /* 0x0000001f00027802 */ /* 0x000fc40000000f00 */
[----:B------:R-:W-:Y:S02]  /*10db0*/  MOV R0, 0x10dd0 ;  /* 0x00010dd000007802 */ /* 0x000fe40000000f00 */
[----:B-1234-:R-:W-:Y:S05]  /*10dc0*/  CALL.REL.NOINC `($__internal_45_$__cuda_sm70_shflsync_idx_p) ;  /* 0x0000007000007944 */ /* 0x01efea0003c00000 */
[----:B------:R-:W-:Y:S01]  /*10dd0*/  MOV R10, R2 ;  /* 0x00000002000a7202 */ /* 0x000fe20000000f00 */
[----:B------:R-:W-:Y:S05]  /*10de0*/  BRA `(.L_x_2194) ;  /* 0xffffe04000007947 */ /* 0x000fea000383ffff */
        .weak           $__internal_44_$__cuda_sm70_shflsync_bfly_p
        .type           $__internal_44_$__cuda_sm70_shflsync_bfly_p,@function
        .size           $__internal_44_$__cuda_sm70_shflsync_bfly_p,($__internal_45_$__cuda_sm70_shflsync_idx_p - $__internal_44_$__cuda_sm70_shflsync_bfly_p)
$__internal_44_$__cuda_sm70_shflsync_bfly_p:
[----:B------:R-:W-:Y:S04]  /*10df0*/  WARPSYNC R4 ;  /* 0x0000000400007348 */ /* 0x000fe80003800000 */
[----:B------:R1:W2:Y:S01]  /*10e00*/  SHFL.BFLY PT, R7, R8, R7, R5 ;  /* 0x0c00000708077389 */ /* 0x0002a200000e0005 */
[----:B------:R-:W-:Y:S02]  /*10e10*/  MOV R9, 0x0 ;  /* 0x0000000000097802 */ /* 0x000fe40000000f00 */
[----:B-1----:R-:W-:-:S04]  /*10e20*/  MOV R8, R6 ;  /* 0x0000000600087202 */ /* 0x002fc80000000f00 */
[----:B--2---:R-:W-:Y:S05]  /*10e30*/  RET.REL.NODEC R8 `(_ZN7cutlass13device_kernelIN5flash19enable_sm80_to_sm89INS1_16FlashAttnFwdSm80INS1_25CollectiveMainloopFwdSm80ILi8ELi2ELb0EN4cute5tupleIJNS5_1CILi128EEENS7_ILi64EEENS7_ILi192EEEEEELi192ENS_10bfloat16_tEfNS_4arch4Sm80ELb1ELb0ELb0ELb1ELb0ELb0ELb1ELb1EEENS1_21CollectiveEpilogueFwdINS6_IJS8_SA_S9_EEENS6_IJNS7_ILi1EEESI_SI_EEESC_SE_Li256ELb1ELb1ELb1ELb0EEENS1_36VarlenDynamicPersistentTileSchedulerILi128ELi64ELi256ELi256ELb1ELb1ELb0ELb1ELb1ELb1EEEEEEEEEvNT_6ParamsE) ;  /* 0xfffef1c008007950 */ /* 0x004fea0003c3ffff */
        .weak           $__internal_45_$__cuda_sm70_shflsync_idx_p
        .type           $__internal_45_$__cuda_sm70_shflsync_idx_p,@function
        .size           $__internal_45_$__cuda_sm70_shflsync_idx_p,($__internal_46_$__cuda_sm70_shflsync_up_p - $__internal_45_$__cuda_sm70_shflsync_idx_p)
$__internal_45_$__cuda_sm70_shflsync_idx_p:
[----:B------:R-:W-:Y:S04]  /*10e40*/  WARPSYNC R187 ;  /* 0x000000bb00007348 */ /* 0x000fe80003800000 */
[----:B------:R1:W2:Y:S02]  /*10e50*/  SHFL.IDX PT, R2, R5, R4, R2 ;  /* 0x0000000405027389 */ /* 0x0002a400000e0002 */
[----:B-1----:R-:W-:Y:S02]  /*10e60*/  MOV R4, R0 ;  /* 0x0000000000047202 */ /* 0x002fe40000000f00 */
[----:B------:R-:W-:-:S04]  /*10e70*/  MOV R5, 0x0 ;  /* 0x0000000000057802 */ /* 0x000fc80000000f00 */
[----:B--2---:R-:W-:Y:S05]  /*10e80*/  RET.REL.NODEC R4 `(_ZN7cutlass13device_kernelIN5flash19enable_sm80_to_sm89INS1_16FlashAttnFwdSm80INS1_25CollectiveMainloopFwdSm80ILi8ELi2ELb0EN4cute5tupleIJNS5_1CILi128EEENS7_ILi64EEENS7_ILi192EEEEEELi192ENS_10bfloat16_tEfNS_4arch4Sm80ELb1ELb0ELb0ELb1ELb0ELb0ELb1ELb1EEENS1_21CollectiveEpilogueFwdINS6_IJS8_SA_S9_EEENS6_IJNS7_ILi1EEESI_SI_EEESC_SE_Li256ELb1ELb1ELb1ELb0EEENS1_36VarlenDynamicPersistentTileSchedulerILi128ELi64ELi256ELi256ELb1ELb1ELb0ELb1ELb1ELb1EEEEEEEEEvNT_6ParamsE) ;  /* 0xfffef17004007950 */ /* 0x004fea0003c3ffff */
        .weak           $__internal_46_$__cuda_sm70_shflsync_up_p
        .type           $__internal_46_$__cuda_sm70_shflsync_up_p,@function
        .size           $__internal_46_$__cuda_sm70_shflsync_up_p,($__internal_47_$__cuda_sm70_votesync_ballot - $__internal_46_$__cuda_sm70_shflsync_up_p)
$__internal_46_$__cuda_sm70_shflsync_up_p:
[----:B------:R-:W-:Y:S01]  /*10e90*/  MOV R4, R0 ;  /* 0x0000000000047202 */ /* 0x000fe20000000f00 */
[----:B------:R-:W-:Y:S04]  /*10ea0*/  WARPSYNC R194 ;  /* 0x000000c200007348 */ /* 0x000fe80003800000 */
[----:B------:R-:W-:Y:S01]  /*10eb0*/  MOV R5, 0x0 ;  /* 0x0000000000057802 */ /* 0x000fe20000000f00 */
[----:B------:R1:W2:Y:S03]  /*10ec0*/  SHFL.UP PT, R2, R9, R2, R195 ;  /* 0x0400000209027389 */ /* 0x0002a600000e00c3 */
[----:B------:R-:W-:Y:S05]  /*10ed0*/  RET.REL.NODEC R4 `(_ZN7cutlass13device_kernelIN5flash19enable_sm80_to_sm89INS1_16FlashAttnFwdSm80INS1_25CollectiveMainloopFwdSm80ILi8ELi2ELb0EN4cute5tupleIJNS5_1CILi128EEENS7_ILi64EEENS7_ILi192EEEEEELi192ENS_10bfloat16_tEfNS_4arch4Sm80ELb1ELb0ELb0ELb1ELb0ELb0ELb1ELb1EEENS1_21CollectiveEpilogueFwdINS6_IJS8_SA_S9_EEENS6_IJNS7_ILi1EEESI_SI_EEESC_SE_Li256ELb1ELb1ELb1ELb0EEENS1_36VarlenDynamicPersistentTileSchedulerILi128ELi64ELi256ELi256ELb1ELb1ELb0ELb1ELb1ELb1EEEEEEEEEvNT_6ParamsE) ;  /* 0xfffef12004007950 */ /* 0x000fea0003c3ffff */
        .weak           $__internal_47_$__cuda_sm70_votesync_ballot
        .type           $__internal_47_$__cuda_sm70_votesync_ballot,@function
        .size           $__internal_47_$__cuda_sm70_votesync_ballot,(.L_x_2512 - $__internal_47_$__cuda_sm70_votesync_ballot)
$__internal_47_$__cuda_sm70_votesync_ballot:
[----:B------:R-:W-:Y:S01]  /*10ee0*/  ISETP.NE.U32.AND P0, PT, R2, 0x1, PT ;  /* 0x000000010200780c */ /* 0x000fe20003f05070 */
[----:B------:R-:W-:Y:S01]  /*10ef0*/  IMAD.MOV.U32 R2, RZ, RZ, R0 ;  /* 0x000000ffff027224 */ /* 0x000fe200078e0000 */
[----:B------:R-:W-:Y:S04]  /*10f00*/  WARPSYNC R186 ;  /* 0x000000ba00007348 */ /* 0x000fe80003800000 */
[----:B------:R-:W-:-:S07]  /*10f10*/  IMAD.MOV.U32 R3, RZ, RZ, 0x0 ;  /* 0x00000000ff037424 */ /* 0x000fce00078e00ff */
[----:B------:R-:W-:-:S04]  /*10f20*/  VOTE.ANY R8, PT, !P0 ;  /* 0x0000000000087806 */ /* 0x000fc800040e0100 */
[----:B------:R-:W-:Y:S01]  /*10f30*/  LOP3.LUT R8, R8, R186, RZ, 0xc0, !PT ;  /* 0x000000ba08087212 */ /* 0x000fe200078ec0ff */
[----:B------:R-:W-:Y:S06]  /*10f40*/  RET.REL.NODEC R2 `(_ZN7cutlass13device_kernelIN5flash19enable_sm80_to_sm89INS1_16FlashAttnFwdSm80INS1_25CollectiveMainloopFwdSm80ILi8ELi2ELb0EN4cute5tupleIJNS5_1CILi128EEENS7_ILi64EEENS7_ILi192EEEEEELi192ENS_10bfloat16_tEfNS_4arch4Sm80ELb1ELb0ELb0ELb1ELb0ELb0ELb1ELb1EEENS1_21CollectiveEpilogueFwdINS6_IJS8_SA_S9_EEENS6_IJNS7_ILi1EEESI_SI_EEESC_SE_Li256ELb1ELb1ELb1ELb0EEENS1_36VarlenDynamicPersistentTileSchedulerILi128ELi64ELi256ELi256ELb1ELb1ELb0ELb1ELb1ELb1EEEEEEEEEvNT_6ParamsE) ;  /* 0xfffef0b002007950 */ /* 0x000fec0003c3ffff */
.L_x_2237:
        /* <DEDUP_REMOVED lines=11> */
.L_x_2512:


//--------------------- .text._ZN7cutlass13device_kernelIN5flash19enable_sm80_to_sm89INS1_16FlashAttnFwdSm80INS1_25CollectiveMainloopFwdSm80ILi8ELi2ELb0EN4cute5tupleIJNS5_1CILi128EEENS7_ILi64EEENS7_ILi192EEEEEELi192ENS_10bfloat16_tEfNS_4arch4Sm80ELb1ELb0ELb0ELb1ELb0ELb1ELb1ELb1EEENS1_21CollectiveEpilogueFwdINS6_IJS8_SA_S9_EEENS6_IJNS7_ILi1EEESI_SI_EEESC_SE_Li256ELb1ELb1ELb1ELb0EEENS1_36VarlenDynamicPersistentTileSchedulerILi128ELi64ELi256ELi256ELb1ELb1ELb0ELb1ELb1ELb1EEEEEEEEEvNT_6ParamsE --------------------------
	.section	.text._ZN7cutlass13device_kernelIN5flash19enable_sm80_to_sm89INS1_16FlashAttnFwdSm80INS1_25CollectiveMainloopFwdSm80ILi8ELi2ELb0EN4cute5tupleIJNS5_1CILi128EEENS7_ILi64EEENS7_ILi192EEEEEELi192ENS_10bfloat16_tEfNS_4arch4Sm80ELb1ELb0ELb0ELb1ELb0ELb1ELb1ELb1EEENS1_21CollectiveEpilogueFwdINS6_IJS8_SA_S9_EEENS6_IJNS7_ILi1EEESI_SI_EEESC_SE_Li256ELb1ELb1ELb1ELb0EEENS1_36VarlenDynamicPersistentTileSchedulerILi128ELi64ELi256ELi256ELb1ELb1ELb0ELb1ELb1ELb1EEEEEEEEEvNT_6ParamsE,"ax",@progbits
	.sectioninfo	@"SHI_REGISTERS=254"
	.align	128
.text._ZN7cutlass13device_kernelIN5flash19enable_sm80_to_sm89INS1_16FlashAttnFwdSm80INS1_25CollectiveMainloopFwdSm80ILi8ELi2ELb0EN4cute5tupleIJNS5_1CILi128EEENS7_ILi64EEENS7_ILi192EEEEEELi192ENS_10bfloat16_tEfNS_4arch4Sm80ELb1ELb0ELb0ELb1ELb0ELb1ELb1ELb1EEENS1_21CollectiveEpilogueFwdINS6_IJS8_SA_S9_EEENS6_IJNS7_ILi1EEESI_SI_EEESC_SE_Li256ELb1ELb1ELb1ELb0EEENS1_36VarlenDynamicPersistentTileSchedulerILi128ELi64ELi256ELi256ELb1ELb1ELb0ELb1ELb1ELb1EEEEEEEEEvNT_6ParamsE:
        .type           _ZN7cutlass13device_kernelIN5flash19enable_sm80_to_sm89INS1_16FlashAttnFwdSm80INS1_25CollectiveMainloopFwdSm80ILi8ELi2ELb0EN4cute5tupleIJNS5_1CILi128EEENS7_ILi64EEENS7_ILi192EEEEEELi192ENS_10bfloat16_tEfNS_4arch4Sm80ELb1ELb0ELb0ELb1ELb0ELb1ELb1ELb1EEENS1_21CollectiveEpilogueFwdINS6_IJS8_SA_S9_EEENS6_IJNS7_ILi1EEESI_SI_EEESC_SE_Li256ELb1ELb1ELb1ELb0EEENS1_36VarlenDynamicPersistentTileSchedulerILi128ELi64ELi256ELi256ELb1ELb1ELb0ELb1ELb1ELb1EEEEEEEEEvNT_6ParamsE,@function
        .size           _ZN7cutlass13device_kernelIN5flash19enable_sm80_to_sm89INS1_16FlashAttnFwdSm80INS1_25CollectiveMainloopFwdSm80ILi8ELi2ELb0EN4cute5tupleIJNS5_1CILi128EEENS7_ILi64EEENS7_ILi192EEEEEELi192ENS_10bfloat16_tEfNS_4arch4Sm80ELb1ELb0ELb0ELb1ELb0ELb1ELb1ELb1EEENS1_21CollectiveEpilogueFwdINS6_IJS8_SA_S9_EEENS6_IJNS7_ILi1EEESI_SI_EEESC_SE_Li256ELb1ELb1ELb1ELb0EEENS1_36VarlenDynamicPersistentTileSchedulerILi128ELi64ELi256ELi256ELb1ELb1ELb0ELb1ELb1ELb1EEEEEEEEEvNT_6ParamsE,(.L_x_2517 - _ZN7cutlass13device_kernelIN5flash19enable_sm80_to_sm89INS1_16FlashAttnFwdSm80INS1_25CollectiveMainloopFwdSm80ILi8ELi2ELb0EN4cute5tupleIJNS5_1CILi128EEENS7_ILi64EEENS7_ILi192EEEEEELi192ENS_10bfloat16_tEfNS_4arch4Sm80ELb1ELb0ELb0ELb1ELb0ELb1ELb1ELb1EEENS1_21CollectiveEpilogueFwdINS6_IJS8_SA_S9_EEENS6_IJNS7_ILi1EEESI_SI_EEESC_SE_Li256ELb1ELb1ELb1ELb0EEENS1_36VarlenDynamicPersistentTileSchedulerILi128ELi64ELi256ELi256ELb1ELb1ELb0ELb1ELb1ELb1EEEEEEEEEvNT_6ParamsE)
        .other          _ZN7cutlass13device_kernelIN5flash19enable_sm80_to_sm89INS1_16FlashAttnFwdSm80INS1_25CollectiveMainloopFwdSm80ILi8ELi2ELb0EN4cute5tupleIJNS5_1CILi128EEENS7_ILi64EEENS7_ILi192EEEEEELi192ENS_10bfloat16_tEfNS_4arch4Sm80ELb1ELb0ELb0ELb1ELb0ELb1ELb1ELb1EEENS1_21CollectiveEpilogueFwdINS6_IJS8_SA_S9_EEENS6_IJNS7_ILi1EEESI_SI_EEESC_SE_Li256ELb1ELb1ELb1ELb0EEENS1_36VarlenDynamicPersistentTileSchedulerILi128ELi64ELi256ELi256ELb1ELb1ELb0ELb1ELb1ELb1EEEEEEEEEvNT_6ParamsE,@"STO_CUDA_ENTRY STV_DEFAULT"
_ZN7cutlass13device_kernelIN5flash19enable_sm80_to_sm89INS1_16FlashAttnFwdSm80INS1_25CollectiveMainloopFwdSm80ILi8ELi2ELb0EN4cute5tupleIJNS5_1CILi128EEENS7_ILi64EEENS7_ILi192EEEEEELi192ENS_10bfloat16_tEfNS_4arch4Sm80ELb1ELb0ELb0ELb1ELb0ELb1ELb1ELb1EEENS1_21CollectiveEpilogueFwdINS6_IJS8_SA_S9_EEENS6_IJNS7_ILi1EEESI_SI_EEESC_SE_Li256ELb1ELb1ELb1ELb0EEENS1_36VarlenDynamicPersistentTileSchedulerILi128ELi64ELi256ELi256ELb1ELb1ELb0ELb1ELb1ELb1EEEEEEEEEvNT_6ParamsE:
        /* <DEDUP_REMOVED lines=55> */
.L_x_2243:
        /* <DEDUP_REMOVED lines=16> */
.L_x_2416:
        /* <DEDUP_REMOVED lines=16> */
.L_x_2417:
[----:B--2---:R-:W-:-:S05]  /*0570*/  IMAD R17, R17, c[0x0][0x538], RZ ;  /* 0x00014e0011117a24 */ /* 0x004fca00078e02ff */
[----:B------:R-:W-:-:S04]  /*0580*/  IADD3 R6, R17, R6, RZ ;  /* 0x0000000611067210 */ /* 0x000fc80007ffe0ff */
[----:B------:R-:W-:-:S13]  /*0590*/  ISETP.GT.AND P0, PT, R6, UR4, PT ;  /* 0x0000000406007c0c */ /* 0x000fda000bf04270 */
[----:B-1----:R-:W-:Y:S05]  /*05a0*/  @!P0 BRA `(.L_x_2243) ;  /* 0xfffffdc000008947 */ /* 0x002fea000383ffff */
.L_x_2239:
[----:B------:R-:W-:-:S05]  /*05b0*/  IADD3 R200, -R17, R6, RZ ;  /* 0x0000000611c87210 */ /* 0x000fca0007ffe1ff */
[----:B------:R-:W-:-:S05]  /*05c0*/  IMAD R0, R7, c[0x0][0x538], R200 ;  /* 0x00014e0007007a24 */ /* 0x000fca00078e02c8 */
[----:B------:R-:W-:Y:S01]  /*05d0*/  ISETP.GT.AND P0, PT, R0, UR4, PT ;  /* 0x0000000400007c0c */ /* 0x000fe2000bf04270 */
[----:B------:R-:W-:-:S12]  /*05e0*/  BRA.DIV ~URZ, `(.L_x_2244) ;  /* 0x0001bfe27f007947 */ /* 0x000fd8000b800000 */
[----:B------:R-:W-:-:S04]  /*05f0*/  VOTE.ANY R5, PT, !P0 ;  /* 0x0000000000057806 */ /* 0x000fc800040e0100 */
.L_x_2418:
[----:B------:R-:W1:Y:S02]  /*0600*/  POPC R16, R5 ;  /* 0x0000000500107309 */ /* 0x000e640000000000 */
[----:B-1----:R-:W-:Y:S01]  /*0610*/  IADD3 R203, R16, R203, RZ ;  /* 0x000000cb10cb7210 */ /* 0x002fe20007ffe0ff */
[----:B------:R-:W-:Y:S05]  /*0620*/  BRA.DIV ~URZ, `(.L_x_2245) ;  /* 0x0001bfe27f007947 */ /* 0x000fea000b800000 */
[----:B------:R1:W2:Y:S01]  /*0630*/  SHFL.IDX PT, R4, R4, R16, 0x1f ;  /* 0x00001f1004047589 */ /* 0x0002a200000e0000 */
[----:B------:R-:W-:-:S03]  /*0640*/  MOV R9, RZ ;  /* 0x000000ff00097202 */ /* 0x000fc60000000f00 */
[----:B------:R1:W3:Y:S04]  /*0650*/  SHFL.IDX PT, R3, R3, R16, 0x1f ;  /* 0x00001f1003037589 */ /* 0x0002e800000e0000 */
.L_x_2419:
[----:B------:R-:W-:Y:S01]  /*0660*/  ISETP.NE.AND P0, PT, R5, RZ, PT ;  /* 0x000000ff0500720c */ /* 0x000fe20003f05270 */
[----:B------:R-:W-:-:S12]  /*0670*/  BSSY B0, `(.L_x_2246) ;  /* 0x0000005000007945 */ /* 0x000fd80003800000 */
[----:B------:R-:W-:Y:S05]  /*0680*/  @!P0 BRA `(.L_x_2247) ;  /* 0x0000003000008947 */ /* 0x000fea0003800000 */
[----:B-1----:R-:W-:Y:S01]  /*0690*/  IADD3 R16, R16, -0x1, RZ ;  /* 0xffffffff10107810 */ /* 0x002fe20007ffe0ff */
[----:B------:R-:W-:Y:S05]  /*06a0*/  BRA.DIV ~URZ, `(.L_x_2248) ;  /* 0x0001c0227f007947 */ /* 0x000fea000b800000 */
[----:B------:R1:W4:Y:S02]  /*06b0*/  SHFL.IDX PT, R9, R7, R16, 0x1f ;  /* 0x00001f1007097589 */ /* 0x00032400000e0000 */
.L_x_2247:
[----:B------:R-:W-:Y:S05]  /*06c0*/  BSYNC B0 ;  /* 0x0000000000007941 */ /* 0x000fea0003800000 */
.L_x_2246:
[----:B---3--:R-:W-:Y:S01]  /*06d0*/  ISETP.NE.AND P0, PT, R3, 0x1, PT ;  /* 0x000000010300780c */ /* 0x008fe20003f05270 */
[----:B----4-:R-:W-:Y:S01]  /*06e0*/  IMAD R200, R9, c[0x0][0x538], R200 ;  /* 0x00014e0009c87a24 */ /* 0x010fe200078e02c8 */
[----:B------:R-:W-:Y:S04]  /*06f0*/  BSSY B0, `(.L_x_2249) ;  /* 0x0000076000007945 */ /* 0x000fe80003800000 */
[----:B-1----:R-:W-:-:S07]  /*0700*/  IADD3 R7, -R200, UR4, RZ ;  /* 0x00000004c8077c10 */ /* 0x002fce000fffe1ff */
        /* <DEDUP_REMOVED lines=56> */
.L_x_2250:
        /* <DEDUP_REMOVED lines=60> */
.L_x_2251:
[----:B------:R-:W-:Y:S05]  /*0e50*/  BSYNC B0 ;  /* 0x0000000000007941 */ /* 0x000fea0003800000 */
.L_x_2249:
[----:B------:R-:W-:-:S04]  /*0e60*/  LOP3.LUT R201, RZ, R10, RZ, 0x33, !PT ;  /* 0x0000000affc97212 */ /* 0x000fc800078e33ff */
[----:B------:R-:W-:Y:S01]  /*0e70*/  IADD3 R201, R201, R4, RZ ;  /* 0x00000004c9c97210 */ /* 0x000fe20007ffe0ff */
[----:B------:R-:W-:Y:S05]  /*0e80*/  BRA `(.L_x_2252) ;  /* 0x0000004000007947 */ /* 0x000fea0003800000 */
.L_x_2240:
[----:B------:R-:W-:Y:S01]  /*0e90*/  IMAD.MOV.U32 R201, RZ, RZ, RZ ;  /* 0x000000ffffc97224 */ /* 0x000fe200078e00ff */
[----:B------:R-:W-:Y:S01]  /*0ea0*/  MOV R202, RZ ;  /* 0x000000ff00ca7202 */ /* 0x000fe20000000f00 */
[----:B------:R-:W-:Y:S01]  /*0eb0*/  IMAD.U32 R200, RZ, RZ, UR4 ;  /* 0x00000004ffc87e24 */ /* 0x000fe2000f8e00ff */
[----:B------:R-:W-:Y:S02]  /*0ec0*/  MOV R203, c[0x0][0x53c] ;  /* 0x00014f0000cb7a02 */ /* 0x000fe40000000f00 */
.L_x_2252:
[----:B------:R-:W-:Y:S01]  /*0ed0*/  ISETP.NE.AND P0, PT, R2, RZ, PT ;  /* 0x000000ff0200720c */ /* 0x000fe20003f05270 */
[----:B------:R-:W-:-:S12]  /*0ee0*/  WARPSYNC 0xffffffff ;  /* 0xffffffff00007948 */ /* 0x000fd80003800000 */
[----:B------:R1:W-:Y:S04]  /*0ef0*/  @!P0 STS.128 [0x24100], R200 ;  /* 0x024100c8ff008388 */ /* 0x0003e80000000c00 */
[----:B------:R-:W-:Y:S06]  /*0f00*/  BAR.ARV 0x5, 0x100 ;  /* 0x0144000000007b1d */ /* 0x000fec0000002000 */
.L_x_2238:
[----:B-1----:R-:W-:-:S13]  /*0f10*/  ISETP.GE.AND P0, PT, R203, c[0x0][0x53c], PT ;  /* 0x00014f00cb007a0c */ /* 0x002fda0003f06270 */
[----:B------:R-:W-:Y:S05]  /*0f20*/  @P0 EXIT ;  /* 0x000000000000094d */ /* 0x000fea0003800000 */
[----:B------:R-:W-:-:S04]  /*0f30*/  SHF.R.S32.HI R10, RZ, 0x1f, R205 ;  /* 0x0000001fff0a7819 */ /* 0x000fc800000114cd */
[CC--:B------:R-:W-:Y:S02]  /*0f40*/  LEA.HI R11, R10.reuse, R205.reuse, RZ, 0x3 ;  /* 0x000000cd0a0b7211 */ /* 0x0c0fe400078f18ff */
[CC--:B------:R-:W-:Y:S02]  /*0f50*/  LEA.HI R5, R10.reuse, R205.reuse, RZ, 0x4 ;  /* 0x000000cd0a057211 */ /* 0x0c0fe400078f20ff */
[----:B------:R-:W-:Y:S02]  /*0f60*/  SHF.R.S32.HI R9, RZ, 0x3, R11 ;  /* 0x00000003ff097819 */ /* 0x000fe4000001140b */
[----:B------:R-:W-:Y:S02]  /*0f70*/  LOP3.LUT R0, R11, 0xfffffff8, RZ, 0xc0, !PT ;  /* 0xfffffff80b007812 */ /* 0x000fe400078ec0ff */
        /* <DEDUP_REMOVED lines=14> */
[----:B------:R-:W-:Y:S02]  /*1060*/  SHF.R.S32.HI R6, RZ, 0x1f, R7 ;  /* 0x0000001fff067819 */ /* 0x000fe40000011407 */
[----:B------:R-:W-:Y:S02]  /*1070*/  LOP3.LUT R138, R3, R2, R138, 0xf6, !PT ;  /* 0x00000002038a7212 */ /* 0x000fe400078ef68a */
[----:B------:R-:W-:Y:S02]  /*1080*/  LEA.HI R3, R6, R7, RZ, 0x3 ;  /* 0x0000000706037211 */ /* 0x000fe400078f18ff */
[----:B------:R-:W-:Y:S01]  /*1090*/  LEA.HI R5, R5, R8, RZ, 0x1 ;  /* 0x0000000805057211 */ /* 0x000fe200078f08ff */
[----:B------:R-:W-:Y:S01]  /*10a0*/  IMAD.SHL.U32 R138, R138, 0x2, RZ ;  /* 0x000000028a8a7824 */ /* 0x000fe200078e00ff */
[C---:B------:R-:W-:Y:S01]  /*10b0*/  LOP3.LUT R6, R3.reuse, 0xfffffff8, RZ, 0xc0, !PT ;  /* 0xfffffff803067812 */ /* 0x040fe200078ec0ff */
[----:B------:R-:W-:Y:S01]  /*10c0*/  IMAD.SHL.U32 R3, R3, 0x40, RZ ;  /* 0x0000004003037824 */ /* 0x000fe200078e00ff */
[----:B------:R-:W-:-:S02]  /*10d0*/  SHF.R.S32.HI R2, RZ, 0x5, R4 ;  /* 0x00000005ff027819 */ /* 0x000fc40000011404 */
[----:B------:R-:W-:Y:S01]  /*10e0*/  SHF.R.S32.HI R9, RZ, 0x1f, R4 ;  /* 0x0000001fff097819 */ /* 0x000fe20000011404 */
[----:B------:R-:W-:Y:S01]  /*10f0*/  IMAD.IADD R6, R7, 0x1, -R6 ;  /* 0x0000000107067824 */ /* 0x000fe200078e0a06 */
[----:B------:R-:W-:Y:S02]  /*1100*/  LOP3.LUT R4, R4, 0xffffffe0, RZ, 0xc0, !PT ;  /* 0xffffffe004047812 */ /* 0x000fe400078ec0ff */
[----:B------:R-:W-:Y:S02]  /*1110*/  LOP3.LUT R5, R5, 0xfffffffe, RZ, 0xc0, !PT ;  /* 0xfffffffe05057812 */ /* 0x000fe400078ec0ff */
[----:B------:R-:W-:Y:S01]  /*1120*/  LEA.HI R9, R9, R2, RZ, 0x3 ;  /* 0x0000000209097211 */ /* 0x000fe200078f18ff */
[----:B------:R-:W-:Y:S01]  /*1130*/  IMAD.IADD R209, R205, 0x1, -R4 ;  /* 0x00000001cdd17824 */ /* 0x000fe200078e0a04 */
[----:B------:R-:W-:Y:S01]  /*1140*/  LEA.HI R211, R10, R205, RZ, 0x2 ;  /* 0x000000cd0ad37211 */ /* 0x000fe200078f10ff */
[----:B------:R-:W-:Y:S01]  /*1150*/  IMAD.IADD R5, R8, 0x1, -R5 ;  /* 0x0000000108057824 */ /* 0x000fe200078e0a05 */
[----:B------:R-:W-:Y:S01]  /*1160*/  LOP3.LUT R9, R9, 0xffffff8, RZ, 0xc0, !PT ;  /* 0x0ffffff809097812 */ /* 0x000fe200078ec0ff */
[----:B------:R-:W-:Y:S01]  /*1170*/  IMAD.SHL.U32 R4, R6, 0x40, RZ ;  /* 0x0000004006047824 */ /* 0x000fe200078e00ff */
[----:B------:R-:W-:Y:S01]  /*1180*/  SHF.R.S32.HI R8, RZ, 0x1f, R209 ;  /* 0x0000001fff087819 */ /* 0x000fe200000114d1 */
[----:B------:R-:W-:Y:S01]  /*1190*/  IMAD.SHL.U32 R7, R5, 0x8, RZ ;  /* 0x0000000805077824 */ /* 0x000fe200078e00ff */
[----:B------:R-:W-:Y:S01]  /*11a0*/  LOP3.LUT R210, R211, 0xfffffffc, RZ, 0xc0, !PT ;  /* 0xfffffffcd3d27812 */ /* 0x000fe200078ec0ff */
[----:B------:R-:W-:Y:S01]  /*11b0*/  IMAD.IADD R9, R2, 0x1, -R9 ;  /* 0x0000000102097824 */ /* 0x000fe200078e0a09 */
[----:B------:R-:W-:Y:S01]  /*11c0*/  LOP3.LUT R4, R4, 0x1c0, RZ, 0xc0, !PT ;  /* 0x000001c004047812 */ /* 0x000fe200078ec0ff */
[----:B------:R-:W-:Y:S01]  /*11d0*/  IMAD.SHL.U32 R2, R2, 0x400, RZ ;  /* 0x0000040002027824 */ /* 0x000fe200078e00ff */
[----:B------:R-:W-:Y:S01]  /*11e0*/  LOP3.LUT R0, R0, 0x1c0, RZ, 0xc0, !PT ;  /* 0x000001c000007812 */ /* 0x000fe200078ec0ff */
[----:B------:R-:W-:Y:S01]  /*11f0*/  IMAD.IADD R210, R205, 0x1, -R210 ;  /* 0x00000001cdd27824 */ /* 0x000fe200078e0ad2 */
[----:B------:R-:W-:-:S02]  /*1200*/  LEA.HI R8, R8, R209, RZ, 0x2 ;  /* 0x000000d108087211 */ /* 0x000fc400078f10ff */
[----:B------:R-:W-:Y:S01]  /*1210*/  LOP3.LUT R7, R4, 0x8, R7, 0xf8, !PT ;  /* 0x0000000804077812 */ /* 0x000fe200078ef807 */
[C---:B------:R-:W-:Y:S01]  /*1220*/  IMAD.SHL.U32 R140, R210.reuse, 0x4, RZ ;  /* 0x00000004d28c7824 */ /* 0x040fe200078e00ff */
[----:B------:R-:W-:Y:S01]  /*1230*/  SHF.R.U32.HI R4, RZ, 0x3, R4 ;  /* 0x00000003ff047819 */ /* 0x000fe20000011604 */
[----:B------:R-:W-:Y:S01]  /*1240*/  IMAD.SHL.U32 R142, R210, 0x8, RZ ;  /* 0x00000008d28e7824 */ /* 0x000fe200078e00ff */
[----:B------:R-:W-:Y:S02]  /*1250*/  LOP3.LUT R11, R0, 0x8, R11, 0xf8, !PT ;  /* 0x00000008000b7812 */ /* 0x000fe400078ef80b */
[----:B------:R-:W-:Y:S02]  /*1260*/  SHF.R.U32.HI R0, RZ, 0x3, R0 ;  /* 0x00000003ff007819 */ /* 0x000fe40000011600 */
[----:B------:R-:W-:Y:S02]  /*1270*/  SHF.R.S32.HI R208, RZ, 0x2, R8 ;  /* 0x00000002ffd07819 */ /* 0x000fe40000011408 */
[----:B------:R-:W-:Y:S01]  /*1280*/  LOP3.LUT R4, R7, R4, RZ, 0x3c, !PT ;  /* 0x0000000407047212 */ /* 0x000fe200078e3cff */
[----:B------:R-:W-:Y:S01]  /*1290*/  IMAD.MOV.U32 R7, RZ, RZ, 0x40 ;  /* 0x00000040ff077424 */ /* 0x000fe200078e00ff */
[----:B------:R-:W-:Y:S01]  /*12a0*/  LOP3.LUT R3, R3, 0xfffffe00, RZ, 0xc0, !PT ;  /* 0xfffffe0003037812 */ /* 0x000fe200078ec0ff */
[----:B------:R-:W-:Y:S01]  /*12b0*/  IMAD R208, R9, 0x10, R208 ;  /* 0x0000001009d07824 */ /* 0x000fe200078e02d0 */
[----:B------:R-:W-:-:S02]  /*12c0*/  LOP3.LUT R0, R11, R0, RZ, 0x3c, !PT ;  /* 0x000000000b007212 */ /* 0x000fc400078e3cff */
[----:B------:R-:W-:Y:S01]  /*12d0*/  R2P PR, R6, 0x6 ;  /* 0x0000000606007804 */ /* 0x000fe20000000000 */
[----:B------:R-:W-:Y:S01]  /*12e0*/  IMAD.MOV.U32 R6, RZ, RZ, 0x20 ;  /* 0x00000020ff067424 */ /* 0x000fe200078e00ff */
[CC--:B------:R-:W-:Y:S01]  /*12f0*/  IADD3 R2, R4.reuse, R3.reuse, R2 ;  /* 0x0000000304027210 */ /* 0x0c0fe20007ffe002 */
[----:B------:R-:W-:Y:S01]  /*1300*/  IMAD R0, R5, 0x200, R0 ;  /* 0x0000020005007824 */ /* 0x000fe200078e0200 */
[----:B------:R-:W-:Y:S02]  /*1310*/  LOP3.LUT R4, R4, R3, RZ, 0xfc, !PT ;  /* 0x0000000304047212 */ /* 0x000fe400078efcff */
[----:B------:R-:W-:Y:S02]  /*1320*/  LEA.HI R9, R210, R210, RZ, 0x1 ;  /* 0x000000d2d2097211 */ /* 0x000fe400078f08ff */
[----:B------:R-:W-:Y:S02]  /*1330*/  IADD3 R3, R140, 0x40, RZ ;  /* 0x000000408c037810 */ /* 0x000fe40007ffe0ff */
[----:B------:R-:W-:-:S02]  /*1340*/  LOP3.LUT R9, R9, 0x1ffffffe, RZ, 0xc0, !PT ;  /* 0x1ffffffe09097812 */ /* 0x000fc400078ec0ff */
[----:B------:R-:W-:Y:S01]  /*1350*/  LOP3.LUT R8, R8, 0x7ffffffc, RZ, 0xc0, !PT ;  /* 0x7ffffffc08087812 */ /* 0x000fe200078ec0ff */
[----:B------:R-:W-:Y:S01]  /*1360*/  IMAD.IADD R136, R140, 0x1, R3 ;  /* 0x000000018c887824 */ /* 0x000fe200078e0203 */
[----:B------:R-:W-:Y:S01]  /*1370*/  SEL R189, R6, 0xffffffe0, !P1 ;  /* 0xffffffe006bd7807 */ /* 0x000fe20004800000 */
[----:B------:R-:W-:Y:S01]  /*1380*/  IMAD.IADD R9, R210, 0x1, -R9 ;  /* 0x00000001d2097824 */ /* 0x000fe200078e0a09 */
[----:B------:R-:W-:Y:S01]  /*1390*/  LEA R184, R4, 0x100, 0x1 ;  /* 0x0000010004b87811 */ /* 0x000fe200078e08ff */
[----:B------:R-:W-:Y:S01]  /*13a0*/  IMAD.IADD R213, R209, 0x1, -R8 ;  /* 0x00000001d1d57824 */ /* 0x000fe200078e0a08 */
[----:B------:R-:W-:Y:S01]  /*13b0*/  LEA R190, R2, 0x18100, 0x1 ;  /* 0x0001810002be7811 */ /* 0x000fe200078e08ff */
[----:B------:R-:W-:Y:S01]  /*13c0*/  IMAD R214, R9, 0x8, R208 ;  /* 0x0000000809d67824 */ /* 0x000fe200078e02d0 */
[----:B------:R-:W-:Y:S01]  /*13d0*/  IADD3 R5, R140, 0x20, RZ ;  /* 0x000000208c057810 */ /* 0x000fe20007ffe0ff */
[----:B------:R-:W-:Y:S01]  /*13e0*/  IMAD.SHL.U32 R213, R213, 0x2, RZ ;  /* 0x00000002d5d57824 */ /* 0x000fe200078e00ff */
[----:B------:R-:W-:Y:S01]  /*13f0*/  SEL R3, R7, 0xffffffc0, !P2 ;  /* 0xffffffc007037807 */ /* 0x000fe20005000000 */
[----:B------:R-:W-:Y:S01]  /*1400*/  IMAD.IADD R187, R190, 0x1, R189 ;  /* 0x00000001bebb7824 */ /* 0x000fe200078e02bd */
[----:B------:R-:W-:Y:S01]  /*1410*/  LEA R188, R0, 0xc100, 0x1 ;  /* 0x0000c10000bc7811 */ /* 0x000fe200078e08ff */
[--C-:B------:R-:W-:Y:S01]  /*1420*/  IMAD.IADD R0, R189, 0x1, R184.reuse ;  /* 0x00000001bd007824 */ /* 0x100fe200078e02b8 */
[----:B------:R-:W-:Y:S01]  /*1430*/  SHF.R.S32.HI R211, RZ, 0x2, R211 ;  /* 0x00000002ffd37819 */ /* 0x000fe200000114d3 */
[----:B------:R-:W-:Y:S01]  /*1440*/  IMAD.IADD R137, R140, 0x1, R5 ;  /* 0x000000018c897824 */ /* 0x000fe200078e0205 */
        /* <DEDUP_REMOVED lines=8> */
.L_x_2415:
        /* <DEDUP_REMOVED lines=30> */
[----:B------:R1:W5:Y:S04]  /*16b0*/  @P6 LDG.E R86, [R8.64] ;  /* 0x0000000808566981 */ /* 0x000368000c1e1900 */
[----:B------:R1:W5:Y:S01]  /*16c0*/  @P5 LDG.E R4, [R12.64] ;  /* 0x000000080c045981 */ /* 0x000362000c1e1900 */
[----:B------:R-:W-:Y:S01]  /*16d0*/  YIELD ;  /* 0x0000000000007946 */ /* 0x000fe20003800000 */
[----:B------:R-:W-:-:S02]  /*16e0*/  LOP3.LUT R217, R202, 0xffff, RZ, 0xc0, !PT ;  /* 0x0000ffffcad97812 */ /* 0x000fc400078ec0ff */
[----:B--2---:R-:W-:Y:S01]  /*16f0*/  P2R R2, PR, RZ, 0x40 ;  /* 0x00000040ff027803 */ /* 0x004fe20000000000 */
[----:B------:R-:W-:Y:S05]  /*1700*/  @P4 BRA `(.L_x_2253) ;  /* 0x0000005000004947 */ /* 0x000fea0003800000 */
[----:B-----5:R-:W-:Y:S01]  /*1710*/  MOV R232, c[0x0][0x168] ;  /* 0x00005a0000e87a02 */ /* 0x020fe20000000f00 */
[----:B------:R-:W-:Y:S05]  /*1720*/  @!P3 BRA `(.L_x_2253) ;  /* 0x000000300000b947 */ /* 0x000fea0003800000 */
[----:B------:R-:W2:Y:S04]  /*1730*/  LDG.E R232, [R14.64] ;  /* 0x000000080ee87981 */ /* 0x000ea8000c1e1900 */
[----:B------:R-:W2:Y:S02]  /*1740*/  LDG.E R3, [R14.64+0x4] ;  /* 0x000004080e037981 */ /* 0x000ea4000c1e1900 */
[----:B--2---:R-:W-:Y:S02]  /*1750*/  IADD3 R232, -R232, R3, RZ ;  /* 0x00000003e8e87210 */ /* 0x004fe40007ffe1ff */
.L_x_2253:
[----:B------:R-:W-:-:S04]  /*1760*/  ISETP.NE.U32.AND P0, PT, RZ, c[0x0][0x368], PT ;  /* 0x0000da00ff007a0c */ /* 0x000fc80003f05070 */
[----:B------:R-:W-:-:S13]  /*1770*/  ISETP.NE.AND.EX P0, PT, RZ, c[0x0][0x36c], PT, P0 ;  /* 0x0000db00ff007a0c */ /* 0x000fda0003f05300 */
[----:B------:R-:W-:Y:S05]  /*1780*/  @!P0 BRA `(.L_x_2254) ;  /* 0x0000004000008947 */ /* 0x000fea0003800000 */
[----:B-1----:R-:W-:-:S04]  /*1790*/  LEA R8, P0, R216, c[0x0][0x368], 0x2 ;  /* 0x0000da00d8087a11 */ /* 0x002fc800078010ff */
[----:B------:R-:W-:-:S05]  /*17a0*/  LEA.HI.X R9, R216, c[0x0][0x36c], R85, 0x2, P0 ;  /* 0x0000db00d8097a11 */ /* 0x000fca00000f1455 */
[----:B------:R1:W5:Y:S01]  /*17b0*/  LDG.E R3, [R8.64] ;  /* 0x0000000808037981 */ /* 0x000362000c1e1900 */
[----:B------:R-:W-:Y:S05]  /*17c0*/  BRA `(.L_x_2255) ;  /* 0x0000005000007947 */ /* 0x000fea0003800000 */
.L_x_2254:
[----:B------:R-:W-:Y:S01]  /*17d0*/  MOV R3, c[0x0][0x1d0] ;  /* 0x0000740000037a02 */ /* 0x000fe20000000f00 */
[----:B------:R-:W-:Y:S05]  /*17e0*/  @!P6 BRA `(.L_x_2255) ;  /* 0x000000300000e947 */ /* 0x000fea0003800000 */
[----:B------:R-:W2:Y:S04]  /*17f0*/  LDG.E R3, [R8.64] ;  /* 0x0000000808037981 */ /* 0x000ea8000c1e1900 */
[----:B------:R-:W2:Y:S02]  /*1800*/  LDG.E R0, [R8.64+0x4] ;  /* 0x0000040808007981 */ /* 0x000ea4000c1e1900 */
[----:B--2---:R-:W-:Y:S02]  /*1810*/  IADD3 R3, -R3, R0, RZ ;  /* 0x0000000003037210 */ /* 0x004fe40007ffe1ff */
.L_x_2255:
[----:B------:R-:W2:Y:S04]  /*1820*/  @P5 LDG.E R5, [R12.64] ;  /* 0x000000080c055981 */ /* 0x000ea8000c1e1900 */
[----:B-1----:R-:W2:Y:S01]  /*1830*/  @P5 LDG.E R8, [R12.64+0x4] ;  /* 0x000004080c085981 */ /* 0x002ea2000c1e1900 */
[----:B------:R-:W-:Y:S01]  /*1840*/  ISETP.NE.U32.AND P0, PT, RZ, c[0x0][0x378], PT ;  /* 0x0000de00ff007a0c */ /* 0x000fe20003f05070 */
[----:B-----5:R-:W-:-:S03]  /*1850*/  IMAD.MOV.U32 R81, RZ, RZ, R3 ;  /* 0x000000ffff517224 */ /* 0x020fc600078e0003 */
[----:B------:R-:W-:Y:S01]  /*1860*/  ISETP.NE.AND.EX P1, PT, RZ, c[0x0][0x37c], PT, P0 ;  /* 0x0000df00ff007a0c */ /* 0x000fe20003f25300 */
[----:B------:R-:W-:Y:S02]  /*1870*/  IMAD.MOV.U32 R231, RZ, RZ, c[0x0][0x2c4] ;  /* 0x0000b100ffe77624 */ /* 0x000fe400078e00ff */
[----:B------:R-:W-:-:S10]  /*1880*/  IMAD.SHL.U32 R201, R201, 0x80, RZ ;  /* 0x00000080c9c97824 */ /* 0x000fd400078e00ff */
[----:B------:R-:W-:-:S04]  /*1890*/  @P1 LEA R14, P0, R216, c[0x0][0x378], 0x2 ;  /* 0x0000de00d80e1a11 */ /* 0x000fc800078010ff */
[----:B------:R-:W-:Y:S02]  /*18a0*/  @P1 LEA.HI.X R15, R216, c[0x0][0x37c], R85, 0x2, P0 ;  /* 0x0000df00d80f1a11 */ /* 0x000fe400000f1455 */
[----:B------:R-:W-:Y:S01]  /*18b0*/  ISETP.NE.AND P0, PT, R231, 0x1, PT ;  /* 0x00000001e700780c */ /* 0x000fe20003f05270 */
[----:B------:R-:W-:Y:S01]  /*18c0*/  IMAD.MOV.U32 R90, RZ, RZ, c[0x0][0x228] ;  /* 0x00008a00ff5a7624 */ /* 0x000fe200078e00ff */
[----:B------:R-:W-:Y:S01]  /*18d0*/  IADD3 R0, R201, 0x7f, RZ ;  /* 0x0000007fc9007810 */ /* 0x000fe20007ffe0ff */
[----:B------:R1:W5:Y:S01]  /*18e0*/  @P1 LDG.E R81, [R14.64] ;  /* 0x000000080e511981 */ /* 0x000362000c1e1900 */
[----:B------:R-:W-:Y:S09]  /*18f0*/  BSSY B0, `(.L_x_2256) ;  /* 0x0000035000007945 */ /* 0x000ff20003800000 */
[----:B------:R-:W-:-:S05]  /*1900*/  @P0 IMAD.HI.U32 R7, R0, c[0x0][0x2c8], RZ ;  /* 0x0000b20000070a27 */ /* 0x000fca00078e00ff */
[----:B------:R-:W-:Y:S01]  /*1910*/  @P0 SHF.R.U32.HI R0, RZ, c[0x0][0x2cc], R7 ;  /* 0x0000b300ff000a19 */ /* 0x000fe20000011607 */
[----:B--2---:R-:W-:Y:S01]  /*1920*/  @P5 IMAD.IADD R90, R8, 0x1, -R5 ;  /* 0x00000001085a5824 */ /* 0x004fe200078e0a05 */
[C---:B------:R-:W-:Y:S01]  /*1930*/  LOP3.LUT R8, R202.reuse, 0xff000000, RZ, 0xc0, !PT ;  /* 0xff000000ca087812 */ /* 0x040fe200078ec0ff */
[----:B------:R-:W-:Y:S01]  /*1940*/  IMAD.IADD R5, R3, 0x1, -R87 ;  /* 0x0000000103057824 */ /* 0x000fe200078e0a57 */
[----:B------:R-:W-:Y:S02]  /*1950*/  LOP3.LUT R202, R202, 0xff0000, RZ, 0xc0, !PT ;  /* 0x00ff0000caca7812 */ /* 0x000fe400078ec0ff */
[----:B------:R-:W-:Y:S01]  /*1960*/  SHF.R.U32.HI R13, RZ, 0x8, R8 ;  /* 0x00000008ff0d7819 */ /* 0x000fe20000011608 */
[----:B------:R-:W-:-:S03]  /*1970*/  IMAD.IADD R233, R5, 0x1, R90 ;  /* 0x0000000105e97824 */ /* 0x000fc600078e025a */
[----:B------:R-:W-:Y:S02]  /*1980*/  LEA.HI R13, R202, R13, RZ, 0x10 ;  /* 0x0000000dca0d7211 */ /* 0x000fe400078f80ff */
[C---:B------:R-:W-:Y:S02]  /*1990*/  IADD3 R89, R233.reuse, 0x40, -R232 ;  /* 0x00000040e9597810 */ /* 0x040fe40007ffe8e8 */
[----:B------:R-:W-:Y:S02]  /*19a0*/  IADD3 R12, R233, 0x3f, RZ ;  /* 0x0000003fe90c7810 */ /* 0x000fe40007ffe0ff */
[----:B------:R-:W-:Y:S01]  /*19b0*/  SHF.R.U32.HI R202, RZ, 0x10, R13 ;  /* 0x00000010ffca7819 */ /* 0x000fe2000001160d */
[----:B------:R-:W-:Y:S01]  /*19c0*/  IMAD.IADD R7, R89, 0x1, R0 ;  /* 0x0000000159077824 */ /* 0x000fe200078e0200 */
[----:B------:R-:W-:Y:S02]  /*19d0*/  SHF.R.S32.HI R9, RZ, 0x1f, R12 ;  /* 0x0000001fff097819 */ /* 0x000fe4000001140c */
[----:B------:R-:W-:-:S02]  /*19e0*/  ISETP.NE.AND P1, PT, R202, RZ, PT ;  /* 0x000000ffca00720c */ /* 0x000fc40003f25270 */
        /* <DEDUP_REMOVED lines=8> */
[----:B------:R-:W-:Y:S02]  /*1a70*/  SEL R91, R202, c[0x0][0x338], P1 ;  /* 0x0000ce00ca5b7a07 */ /* 0x000fe40000800000 */
[----:B------:R-:W-:-:S13]  /*1a80*/  ISETP.GE.AND P0, PT, R8, 0x1, PT ;  /* 0x000000010800780c */ /* 0x000fda0003f06270 */
        /* <DEDUP_REMOVED lines=27> */
.L_x_2257:
[----:B-1----:R-:W-:Y:S05]  /*1c40*/  BSYNC B0 ;  /* 0x0000000000007941 */ /* 0x002fea0003800000 */
.L_x_2256:
[----:B------:R-:W-:Y:S01]  /*1c50*/  IMAD R0, R218, R7, RZ ;  /* 0x00000007da007224 */ /* 0x000fe200078e02ff */
[----:B------:R-:W-:-:S03]  /*1c60*/  SHF.R.S32.HI R88, RZ, 0x1f, R205 ;  /* 0x0000001fff587819 */ /* 0x000fc600000114cd */
[----:B------:R-:W-:Y:S01]  /*1c70*/  IMAD.IADD R7, R0, 0x1, R7 ;  /* 0x0000000100077824 */ /* 0x000fe200078e0207 */
[-C--:B------:R-:W-:Y:S01]  /*1c80*/  LEA.HI R82, R88, R205.reuse, RZ, 0x2 ;  /* 0x000000cd58527211 */ /* 0x080fe200078f10ff */
[--C-:B------:R-:W-:Y:S01]  /*1c90*/  IMAD R0, R0, 0x40, -R5.reuse ;  /* 0x0000004000007824 */ /* 0x100fe200078e0a05 */
[----:B------:R-:W-:Y:S02]  /*1ca0*/  LEA.HI R12, R88, R205, RZ, 0x5 ;  /* 0x000000cd580c7211 */ /* 0x000fe400078f28ff */
[----:B------:R-:W-:Y:S02]  /*1cb0*/  IMNMX R8, R8, R7, PT ;  /* 0x0000000708087217 */ /* 0x000fe40003800200 */
[----:B------:R-:W-:Y:S02]  /*1cc0*/  IMNMX R0, RZ, R0, !PT ;  /* 0x00000000ff007217 */ /* 0x000fe40007800200 */
[----:B------:R-:W-:Y:S01]  /*1cd0*/  SHF.R.S32.HI R82, RZ, 0x1f, R82 ;  /* 0x0000001fff527819 */ /* 0x000fe20000011452 */
[----:B------:R-:W-:Y:S01]  /*1ce0*/  IMAD R7, R8, 0x40, -R5 ;  /* 0x0000004008077824 */ /* 0x000fe200078e0a05 */
[----:B------:R-:W-:-:S02]  /*1cf0*/  SHF.R.U32.HI R14, RZ, 0x6, R0 ;  /* 0x00000006ff0e7819 */ /* 0x000fc40000011600 */
[----:B------:R-:W-:Y:S02]  /*1d00*/  LEA.HI R82, R82, R211, RZ, 0x3 ;  /* 0x000000d352527211 */ /* 0x000fe400078f18ff */
[----:B------:R-:W-:Y:S01]  /*1d10*/  IMNMX R7, R7, R90, PT ;  /* 0x0000005a07077217 */ /* 0x000fe20003800200 */
[----:B------:R-:W-:Y:S01]  /*1d20*/  IMAD.MOV.U32 R5, RZ, RZ, R14 ;  /* 0x000000ffff057224 */ /* 0x000fe200078e000e */
[----:B------:R-:W-:Y:S02]  /*1d30*/  LOP3.LUT R82, R82, 0xfffffff8, RZ, 0xc0, !PT ;  /* 0xfffffff852527812 */ /* 0x000fe400078ec0ff */
[----:B------:R-:W-:Y:S02]  /*1d40*/  ISETP.GT.AND P0, PT, R7, R0, PT ;  /* 0x000000000700720c */ /* 0x000fe40003f04270 */
[----:B------:R-:W-:Y:S01]  /*1d50*/  SHF.R.S32.HI R12, RZ, 0x5, R12 ;  /* 0x00000005ff0c7819 */ /* 0x000fe2000001140c */
[----:B------:R-:W-:-:S04]  /*1d60*/  IMAD.IADD R82, R211, 0x1, -R82 ;  /* 0x00000001d3527824 */ /* 0x000fc800078e0a52 */
[----:B------:R-:W-:Y:S02]  /*1d70*/  IMAD.SHL.U32 R83, R82, 0x40, RZ ;  /* 0x0000004052537824 */ /* 0x000fe400078e00ff */
[----:B------:R-:W-:-:S03]  /*1d80*/  IMAD.SHL.U32 R12, R12, 0x200, RZ ;  /* 0x000002000c0c7824 */ /* 0x000fc600078e00ff */
[----:B------:R-:W-:Y:S02]  /*1d90*/  LOP3.LUT R83, R83, 0x1c0, RZ, 0xc0, !PT ;  /* 0x000001c053537812 */ /* 0x000fe400078ec0ff */
[----:B------:R-:W-:Y:S02]  /*1da0*/  @P0 IADD3 R7, R7, 0x3f, RZ ;  /* 0x0000003f07070810 */ /* 0x000fe40007ffe0ff */
[----:B------:R-:W-:Y:S02]  /*1db0*/  SHF.R.U32.HI R13, RZ, 0x3, R83 ;  /* 0x00000003ff0d7819 */ /* 0x000fe40000011653 */
        /* <DEDUP_REMOVED lines=15> */
[----:B------:R-:W-:Y:S02]  /*1eb0*/  SHF.R.S32.HI R221, RZ, 0x1f, R220 ;  /* 0x0000001fffdd7819 */ /* 0x000fe400000114dc */
[----:B------:R-:W-:Y:S02]  /*1ec0*/  IADD3 R17, P0, R7, R4, RZ ;  /* 0x0000000407117210 */ /* 0x000fe40007f1e0ff */
[----:B------:R-:W-:-:S02]  /*1ed0*/  SEL R6, R85, RZ, !P5 ;  /* 0x000000ff55067207 */ /* 0x000fc40006800000 */
[----:B------:R-:W-:Y:S01]  /*1ee0*/  LEA.HI.X.SX32 R8, R7, R8, 0x1, P0 ;  /* 0x0000000807087211 */ /* 0x000fe200000f0eff */
[----:B------:R-:W-:Y:S01]  /*1ef0*/  IMAD.WIDE.U32 R18, R17, c[0x0][0x238], R220 ;  /* 0x00008e0011127a25 */ /* 0x000fe200078e00dc */
[----:B------:R-:W-:Y:S02]  /*1f00*/  IADD3 R15, R5, -0x1, RZ ;  /* 0xffffffff050f7810 */ /* 0x000fe40007ffe0ff */
[----:B------:R-:W-:Y:S01]  /*1f10*/  IADD3 R156, R3, R86, RZ ;  /* 0x00000056039c7210 */ /* 0x000fe20007ffe0ff */
[----:B------:R-:W-:Y:S01]  /*1f20*/  IMAD R0, R8, c[0x0][0x238], RZ ;  /* 0x00008e0008007a24 */ /* 0x000fe200078e02ff */
[----:B------:R-:W-:Y:S01]  /*1f30*/  SEL R152, R216, RZ, !P5 ;  /* 0x000000ffd8987207 */ /* 0x000fe20006800000 */
[----:B------:R-:W-:Y:S01]  /*1f40*/  IMAD.MOV.U32 R3, RZ, RZ, 0x6 ;  /* 0x00000006ff037424 */ /* 0x000fe200078e00ff */
[----:B------:R-:W-:Y:S01]  /*1f50*/  MOV R16, c[0x0][0x238] ;  /* 0x00008e0000107a02 */ /* 0x000fe20000000f00 */
[----:B------:R-:W-:Y:S01]  /*1f60*/  IMAD R0, R17, c[0x0][0x23c], R0 ;  /* 0x00008f0011007a24 */ /* 0x000fe200078e0200 */
[----:B------:R-:W-:Y:S01]  /*1f70*/  SHF.R.S32.HI R4, RZ, 0x1f, R15 ;  /* 0x0000001fff047819 */ /* 0x000fe2000001140f */
[----:B------:R-:W-:Y:S01]  /*1f80*/  IMAD R159, R6, c[0x0][0x248], RZ ;  /* 0x00009200069f7a24 */ /* 0x000fe200078e02ff */
[C---:B------:R-:W-:Y:S01]  /*1f90*/  SHF.L.U64.HI R102, R16.reuse, R3, c[0x0][0x23c] ;  /* 0x00008f0010667619 */ /* 0x040fe20000010203 */
[----:B------:R-:W-:Y:S01]  /*1fa0*/  IMAD.IADD R19, R19, 0x1, R0 ;  /* 0x0000000113137824 */ /* 0x000fe200078e0200 */
[----:B------:R-:W-:Y:S01]  /*1fb0*/  SHF.L.U32 R104, R16, 0x6, RZ ;  /* 0x0000000610687819 */ /* 0x000fe200000006ff */
[----:B------:R-:W-:Y:S01]  /*1fc0*/  IMAD.IADD R0, R90, 0x1, -R7 ;  /* 0x000000015a007824 */ /* 0x000fe200078e0a07 */
[----:B------:R-:W-:Y:S01]  /*1fd0*/  SHF.L.U64.HI R105, R16, R107, c[0x0][0x23c] ;  /* 0x00008f0010697619 */ /* 0x000fe2000001026b */
[----:B------:R-:W-:Y:S01]  /*1fe0*/  IMAD.WIDE.U32 R150, R217, c[0x0][0x240], R18 ;  /* 0x00009000d9967a25 */ /* 0x000fe200078e0012 */
[----:B------:R-:W-:-:S02]  /*1ff0*/  ISETP.GE.AND P5, PT, R220, c[0x0][0x1d4], PT ;  /* 0x00007500dc007a0c */ /* 0x000fc40003fa6270 */
[----:B------:R-:W-:Y:S01]  /*2000*/  ISETP.GE.AND P4, PT, R207, c[0x0][0x1d4], PT ;  /* 0x00007500cf007a0c */ /* 0x000fe20003f86270 */
[----:B------:R-:W-:Y:S01]  /*2010*/  IMAD R151, R217, c[0x0][0x244], R151 ;  /* 0x00009100d9977a24 */ /* 0x000fe200078e0297 */
[----:B------:R-:W-:Y:S01]  /*2020*/  MOV R108, c[0x0][0x258] ;  /* 0x00009600006c7a02 */ /* 0x000fe20000000f00 */
[----:B------:R-:W-:Y:S01]  /*2030*/  IMAD R0, R15, -0x40, R0 ;  /* 0xffffffc00f007824 */ /* 0x000fe200078e0200 */
[----:B------:R-:W-:Y:S01]  /*2040*/  SHF.L.U64.HI R98, R100, R3, c[0x0][0x1e4] ;  /* 0x0000790064627619 */ /* 0x000fe20000010203 */
[----:B------:R-:W-:Y:S01]  /*2050*/  IMAD R159, R152, c[0x0][0x24c], R159 ;  /* 0x00009300989f7a24 */ /* 0x000fe200078e029f */
[----:B------:R-:W-:Y:S01]  /*2060*/  SHF.L.U64.HI R107, R108, R107, c[0x0][0x25c] ;  /* 0x000097006c6b7619 */ /* 0x000fe2000001026b */
[----:B------:R-:W-:Y:S01]  /*2070*/  IMAD.WIDE.U32 R150, R152, c[0x0][0x248], R150 ;  /* 0x0000920098967a25 */ /* 0x000fe200078e0096 */
[C---:B------:R-:W-:Y:S02]  /*2080*/  ISETP.GE.AND P1, PT, R0.reuse, 0x21, PT ;  /* 0x000000210000780c */ /* 0x040fe40003f26270 */
[----:B------:R-:W-:Y:S01]  /*2090*/  ISETP.GE.AND P2, PT, R0, 0x1, PT ;  /* 0x000000010000780c */ /* 0x000fe20003f46270 */
[----:B------:R-:W-:Y:S01]  /*20a0*/  IMAD R7, R102, R15, RZ ;  /* 0x0000000f66077224 */ /* 0x000fe200078e02ff */
[----:B------:R-:W-:Y:S01]  /*20b0*/  IADD3 R159, R151, R159, RZ ;  /* 0x0000009f979f7210 */ /* 0x000fe20007ffe0ff */
[----:B------:R-:W-:Y:S01]  /*20c0*/  IMAD.MOV.U32 R158, RZ, RZ, R150 ;  /* 0x000000ffff9e7224 */ /* 0x000fe200078e0096 */
[----:B------:R-:W-:Y:S01]  /*20d0*/  SHF.R.S32.HI R0, RZ, 0x1f, R156 ;  /* 0x0000001fff007819 */ /* 0x000fe2000001149c */
[-C--:B------:R-:W-:Y:S01]  /*20e0*/  IMAD R7, R4, R104.reuse, R7 ;  /* 0x0000006804077224 */ /* 0x080fe200078e0207 */
[C---:B------:R-:W-:Y:S01]  /*20f0*/  SHF.L.U64.HI R99, R108.reuse, R3, c[0x0][0x25c] ;  /* 0x000097006c637619 */ /* 0x040fe20000010203 */
[----:B------:R-:W-:Y:S01]  /*2100*/  IMAD.WIDE.U32 R18, R15, R104, R158 ;  /* 0x000000680f127225 */ /* 0x000fe200078e009e */
[----:B------:R-:W-:-:S02]  /*2110*/  SHF.L.U32 R101, R108, 0x6, RZ ;  /* 0x000000066c657819 */ /* 0x000fc400000006ff */
[----:B------:R-:W-:Y:S01]  /*2120*/  SHF.R.S32.HI R143, RZ, 0x1f, R142 ;  /* 0x0000001fff8f7819 */ /* 0x000fe2000001148e */
[----:B------:R-:W-:Y:S01]  /*2130*/  IMAD.SHL.U32 R106, R16, 0x20, RZ ;  /* 0x00000020106a7824 */ /* 0x000fe200078e00ff */
[----:B------:R-:W-:Y:S01]  /*2140*/  IADD3 R16, R19, R7, RZ ;  /* 0x0000000713107210 */ /* 0x000fe20007ffe0ff */
[----:B------:R-:W-:Y:S01]  /*2150*/  IMAD R8, R8, c[0x0][0x258], RZ ;  /* 0x0000960008087a24 */ /* 0x000fe200078e02ff */
[----:B------:R-:W-:Y:S01]  /*2160*/  @P2 LEA R26, P3, R18, c[0x0][0x220], 0x1 ;  /* 0x00008800121a2a11 */ /* 0x000fe200078608ff */
[C---:B------:R-:W-:Y:S01]  /*2170*/  IMAD.WIDE.U32 R20, R17.reuse, c[0x0][0x258], R220 ;  /* 0x0000960011147a25 */ /* 0x040fe200078e00dc */
[----:B------:R-:W-:Y:S02]  /*2180*/  @P1 IADD3 R7, P0, R106, R18, RZ ;  /* 0x000000126a071210 */ /* 0x000fe40007f1e0ff */
[----:B------:R-:W-:Y:S01]  /*2190*/  @P2 LEA.HI.X R27, R18, c[0x0][0x224], R16, 0x1, P3 ;  /* 0x00008900121b2a11 */ /* 0x000fe200018f0c10 */
[----:B------:R-:W-:Y:S01]  /*21a0*/  IMAD R8, R17, c[0x0][0x25c], R8 ;  /* 0x0000970011087a24 */ /* 0x000fe200078e0208 */
[----:B------:R-:W-:Y:S01]  /*21b0*/  ISETP.GE.AND P3, PT, R206, c[0x0][0x1d4], PT ;  /* 0x00007500ce007a0c */ /* 0x000fe20003f66270 */
[----:B------:R-:W-:Y:S01]  /*21c0*/  IMAD R9, R0, c[0x0][0x1e0], RZ ;  /* 0x0000780000097a24 */ /* 0x000fe200078e02ff */
[----:B------:R-:W-:Y:S01]  /*21d0*/  SHF.R.S32.HI R141, RZ, 0x1f, R140 ;  /* 0x0000001fff8d7819 */ /* 0x000fe2000001148c */
[----:B------:R-:W-:Y:S01]  /*21e0*/  IMAD.WIDE.U32 R22, R156, c[0x0][0x1e0], RZ ;  /* 0x000078009c167a25 */ /* 0x000fe200078e00ff */
[----:B------:R-:W-:Y:S01]  /*21f0*/  IADD3 R21, R21, R8, RZ ;  /* 0x0000000815157210 */ /* 0x000fe20007ffe0ff */
[----:B------:R-:W-:Y:S01]  /*2200*/  @!PT LDS RZ, [RZ] ;  /* 0x00000000fffff984 */ /* 0x000fe20000000800 */
[----:B------:R-:W-:Y:S01]  /*2210*/  @!PT LDS RZ, [RZ] ;  /* 0x00000000fffff984 */ /* 0x000fe20000000800 */
[----:B------:R-:W-:Y:S01]  /*2220*/  @!PT LDS RZ, [RZ] ;  /* 0x00000000fffff984 */ /* 0x000fe20000000800 */
[----:B------:R1:W-:Y:S02]  /*2230*/  @P2 LDGSTS.E.BYPASS.LTC128B.128 [R138+0xc100], [R26.64], !P5 ;  /* 0x0c1000001a8a2fae */ /* 0x0003e4000e901d48 */
[----:B------:R-:W-:Y:S01]  /*2240*/  @P1 IMAD.X R8, R16, 0x1, R105, P0 ;  /* 0x0000000110081824 */ /* 0x000fe200000e0669 */
[----:B------:R-:W-:Y:S01]  /*2250*/  @P1 LEA R24, P0, R7, c[0x0][0x220], 0x1 ;  /* 0x0000880007181a11 */ /* 0x000fe200078008ff */
[----:B------:R-:W-:Y:S01]  /*2260*/  IMAD R9, R156, c[0x0][0x1e4], R9 ;  /* 0x000079009c097a24 */ /* 0x000fe200078e0209 */
[----:B------:R1:W-:Y:S01]  /*2270*/  @P2 LDGSTS.E.BYPASS.LTC128B.128 [R138+0xe100], [R26.64+0x80], !P4 ;  /* 0x0e1000801a8a2fae */ /* 0x0003e2000e101d48 */
[----:B------:R-:W-:Y:S01]  /*2280*/  IMAD.WIDE.U32 R20, R217, c[0x0][0x260], R20 ;  /* 0x00009800d9147a25 */ /* 0x000fe200078e0014 */
[----:B------:R-:W-:-:S02]  /*2290*/  @P1 LEA.HI.X R25, R7, c[0x0][0x224], R8, 0x1, P0 ;  /* 0x0000890007191a11 */ /* 0x000fc400000f0c08 */
[----:B------:R-:W-:Y:S01]  /*22a0*/  ISETP.NE.AND P0, PT, R2, RZ, PT ;  /* 0x000000ff0200720c */ /* 0x000fe20003f05270 */
[----:B------:R-:W-:Y:S01]  /*22b0*/  IMAD.IADD R23, R23, 0x1, R9 ;  /* 0x0000000117177824 */ /* 0x000fe200078e0209 */
[----:B------:R-:W-:Y:S01]  /*22c0*/  SHF.R.S32.HI R9, RZ, 0x1f, R211 ;  /* 0x0000001fff097819 */ /* 0x000fe200000114d3 */
[----:B------:R-:W-:Y:S01]  /*22d0*/  IMAD R95, R6, c[0x0][0x268], RZ ;  /* 0x00009a00065f7a24 */ /* 0x000fe200078e02ff */
[----:B------:R-:W-:Y:S01]  /*22e0*/  MOV R6, R20 ;  /* 0x0000001400067202 */ /* 0x000fe20000000f00 */
[C---:B------:R-:W-:Y:S01]  /*22f0*/  IMAD.WIDE.U32 R154, R217.reuse, c[0x0][0x1e8], R22 ;  /* 0x00007a00d99a7a25 */ /* 0x040fe200078e0016 */
[----:B------:R1:W-:Y:S03]  /*2300*/  @P2 LDGSTS.E.BYPASS.LTC128B.128 [R138+0x10100], [R26.64+0x100], !P3 ;  /* 0x101001001a8a2fae */ /* 0x0003e6000d901d48 */
[----:B------:R-:W-:Y:S01]  /*2310*/  IMAD R7, R217, c[0x0][0x264], R21 ;  /* 0x00009900d9077a24 */ /* 0x000fe200078e0215 */
[----:B------:R1:W-:Y:S01]  /*2320*/  @P1 LDGSTS.E.BYPASS.LTC128B.128 [R138+0xd100], [R24.64], !P5 ;  /* 0x0d100000188a1fae */ /* 0x0003e2000e901d48 */
[----:B------:R-:W-:-:S02]  /*2330*/  IMAD R2, R9, c[0x0][0x1e0], RZ ;  /* 0x0000780009027a24 */ /* 0x000fc400078e02ff */
[----:B------:R-:W-:Y:S01]  /*2340*/  IMAD R155, R217, c[0x0][0x1ec], R155 ;  /* 0x00007b00d99b7a24 */ /* 0x000fe200078e029b */
[----:B------:R1:W-:Y:S01]  /*2350*/  @P1 LDGSTS.E.BYPASS.LTC128B.128 [R138+0xf100], [R24.64+0x80], !P4 ;  /* 0x0f100080188a1fae */ /* 0x0003e2000e101d48 */
[C---:B------:R-:W-:Y:S02]  /*2360*/  IMAD R95, R152.reuse, c[0x0][0x26c], R95 ;  /* 0x00009b00985f7a24 */ /* 0x040fe400078e025f */
[----:B------:R-:W-:Y:S01]  /*2370*/  IMAD.WIDE.U32 R152, R152, c[0x0][0x268], R6 ;  /* 0x00009a0098987a25 */ /* 0x000fe200078e0006 */
[----:B------:R1:W-:Y:S03]  /*2380*/  @P1 LDGSTS.E.BYPASS.LTC128B.128 [R138+0x11100], [R24.64+0x100], !P3 ;  /* 0x11100100188a1fae */ /* 0x0003e6000d901d48 */
[----:B------:R-:W-:Y:S01]  /*2390*/  IMAD R103, R211, c[0x0][0x1e4], R2 ;  /* 0x00007900d3677a24 */ /* 0x000fe200078e0202 */
[----:B------:R-:W0:Y:S01]  /*23a0*/  LDGDEPBAR ;  /* 0x00000000000079af */ /* 0x000e220000000000 */
[----:B------:R-:W-:Y:S01]  /*23b0*/  WARPSYNC 0xffffffff ;  /* 0xffffffff00007948 */ /* 0x000fe20003800000 */
[----:B------:R-:W-:Y:S01]  /*23c0*/  IMAD.SHL.U32 R100, R100, 0x40, RZ ;  /* 0x0000004064647824 */ /* 0x000fe200078e00ff */
[----:B------:R-:W-:Y:S01]  /*23d0*/  IADD3 R95, R153, R95, RZ ;  /* 0x0000005f995f7210 */ /* 0x000fe20007ffe0ff */
[----:B------:R-:W-:Y:S01]  /*23e0*/  IMAD.SHL.U32 R108, R108, 0x20, RZ ;  /* 0x000000206c6c7824 */ /* 0x000fe200078e00ff */
[----:B------:R-:W-:-:S02]  /*23f0*/  IADD3 R103, R161, R103, RZ ;  /* 0x00000067a1677210 */ /* 0x000fc40007ffe0ff */
        /* <DEDUP_REMOVED lines=11> */
[----:B------:R-:W-:Y:S02]  /*24b0*/  IMAD R2, R99, R15, RZ ;  /* 0x0000000f63027224 */ /* 0x000fe400078e02ff */
[----:B------:R-:W-:Y:S02]  /*24c0*/  IMAD.MOV.U32 R94, RZ, RZ, R152 ;  /* 0x000000ffff5e7224 */ /* 0x000fe400078e0098 */
[-C--:B------:R-:W-:Y:S01]  /*24d0*/  IMAD R4, R4, R101.reuse, R2 ;  /* 0x0000006504047224 */ /* 0x080fe200078e0202 */
[----:B------:R-:W-:Y:S01]  /*24e0*/  ULDC.U8 UR4, c[0x0][0x298] ;  /* 0x0000a60000047ab9 */ /* 0x000fe20000000000 */
[----:B------:R-:W-:-:S04]  /*24f0*/  IMAD.WIDE.U32 R6, R15, R101, R94 ;  /* 0x000000650f067225 */ /* 0x000fc800078e005e */
[----:B------:R-:W-:Y:S01]  /*2500*/  IMAD.IADD R4, R7, 0x1, R4 ;  /* 0x0000000107047824 */ /* 0x000fe200078e0204 */
[----:B------:R-:W-:Y:S01]  /*2510*/  @P0 IADD3 R17, R5, -0x2, RZ ;  /* 0xfffffffe05110810 */ /* 0x000fe20007ffe0ff */
[----:B------:R-:W-:Y:S01]  /*2520*/  IMAD.MOV.U32 R96, RZ, RZ, 0x1 ;  /* 0x00000001ff607424 */ /* 0x000fe200078e00ff */
[----:B------:R-:W-:Y:S01]  /*2530*/  @P2 LEA R18, P6, R6, c[0x0][0x250], 0x1 ;  /* 0x0000940006122a11 */ /* 0x000fe200078c08ff */
[----:B------:R-:W-:Y:S01]  /*2540*/  IMAD R162, R9, c[0x0][0x280], RZ ;  /* 0x0000a00009a27a24 */ /* 0x000fe200078e02ff */
[----:B------:R-:W-:Y:S01]  /*2550*/  @P0 SHF.R.S32.HI R2, RZ, 0x1f, R17 ;  /* 0x0000001fff020819 */ /* 0x000fe20000011411 */
[----:B------:R-:W-:Y:S01]  /*2560*/  @P0 IMAD R7, R102, R17, RZ ;  /* 0x0000001166070224 */ /* 0x000fe200078e02ff */
[----:B------:R-:W-:Y:S01]  /*2570*/  @P2 LEA.HI.X R19, R6, c[0x0][0x254], R4, 0x1, P6 ;  /* 0x0000950006132a11 */ /* 0x000fe200030f0c04 */
[----:B------:R-:W-:Y:S01]  /*2580*/  @P0 IMAD.WIDE.U32 R16, R17, R104, R158 ;  /* 0x0000006811100225 */ /* 0x000fe200078e009e */
[----:B------:R-:W-:-:S03]  /*2590*/  @P1 IADD3 R5, P6, R108, R6, RZ ;  /* 0x000000066c051210 */ /* 0x000fc60007fde0ff */
[----:B------:R-:W-:Y:S01]  /*25a0*/  @P0 IMAD R2, R2, R104, R7 ;  /* 0x0000006802020224 */ /* 0x000fe200078e0207 */
[----:B------:R-:W-:Y:S01]  /*25b0*/  @!PT LDS RZ, [RZ] ;  /* 0x00000000fffff984 */ /* 0x000fe20000000800 */
[----:B------:R-:W-:Y:S01]  /*25c0*/  @!PT LDS RZ, [RZ] ;  /* 0x00000000fffff984 */ /* 0x000fe20000000800 */
[----:B------:R-:W-:Y:S01]  /*25d0*/  @!PT LDS RZ, [RZ] ;  /* 0x00000000fffff984 */ /* 0x000fe20000000800 */
[----:B------:R1:W-:Y:S01]  /*25e0*/  @P2 LDGSTS.E.BYPASS.LTC128B.128 [R138+0x100], [R18.64], !P5 ;  /* 0x00100000128a2fae */ /* 0x0003e2000e901d48 */
[----:B------:R-:W-:Y:S02]  /*25f0*/  IMAD.MOV.U32 R7, RZ, RZ, c[0x0][0x27c] ;  /* 0x00009f00ff077624 */ /* 0x000fe400078e00ff */
[----:B------:R-:W-:Y:S01]  /*2600*/  @P1 IMAD.X R4, R4, 0x1, R107, P6 ;  /* 0x0000000104041824 */ /* 0x000fe200030e066b */
[----:B------:R1:W-:Y:S01]  /*2610*/  @P2 LDGSTS.E.BYPASS.LTC128B.128 [R138+0x2100], [R18.64+0x80], !P4 ;  /* 0x02100080128a2fae */ /* 0x0003e2000e101d48 */
[----:B------:R-:W-:Y:S01]  /*2620*/  IMAD.SHL.U32 R7, R7, 0x2, RZ ;  /* 0x0000000207077824 */ /* 0x000fe200078e00ff */
[----:B------:R-:W-:Y:S01]  /*2630*/  @P0 LEA R20, P6, R16, c[0x0][0x220], 0x1 ;  /* 0x0000880010140a11 */ /* 0x000fe200078c08ff */
[----:B------:R-:W-:Y:S01]  /*2640*/  @P0 IMAD.IADD R2, R17, 0x1, R2 ;  /* 0x0000000111020824 */ /* 0x000fe200078e0202 */
[----:B------:R1:W-:Y:S01]  /*2650*/  @P2 LDGSTS.E.BYPASS.LTC128B.128 [R138+0x4100], [R18.64+0x100], !P3 ;  /* 0x04100100128a2fae */ /* 0x0003e2000d901d48 */
[----:B------:R-:W-:Y:S01]  /*2660*/  @P1 LEA R24, P2, R5, c[0x0][0x250], 0x1 ;  /* 0x0000940005181a11 */ /* 0x000fe200078408ff */
[----:B------:R-:W-:Y:S01]  /*2670*/  IMAD.WIDE.U32 R22, R217, c[0x0][0x210], R142 ;  /* 0x00008400d9167a25 */ /* 0x000fe200078e008e */
[----:B------:R-:W-:-:S02]  /*2680*/  IADD3 R8, -R7, c[0x0][0x1d4], RZ ;  /* 0x0000750007087a10 */ /* 0x000fc40007ffe1ff */
[----:B------:R-:W-:Y:S01]  /*2690*/  @P1 LEA.HI.X R25, R5, c[0x0][0x254], R4, 0x1, P2 ;  /* 0x0000950005191a11 */ /* 0x000fe200010f0c04 */
[----:B------:R-:W-:Y:S01]  /*26a0*/  IMAD R162, R211, c[0x0][0x284], R162 ;  /* 0x0000a100d3a27a24 */ /* 0x000fe200078e02a2 */
[----:B------:R-:W-:Y:S01]  /*26b0*/  ISETP.GE.AND P2, PT, R142, c[0x0][0x27c], PT ;  /* 0x00009f008e007a0c */ /* 0x000fe20003f46270 */
[----:B------:R-:W-:Y:S01]  /*26c0*/  IMAD R127, R127, c[0x0][0x218], RZ ;  /* 0x000086007f7f7a24 */ /* 0x000fe200078e02ff */
[----:B------:R-:W-:Y:S01]  /*26d0*/  @P0 LEA.HI.X R21, R16, c[0x0][0x224], R2, 0x1, P6 ;  /* 0x0000890010150a11 */ /* 0x000fe200030f0c02 */
[----:B------:R-:W-:Y:S01]  /*26e0*/  IMAD.WIDE.U32 R16, R211, c[0x0][0x280], R140 ;  /* 0x0000a000d3107a25 */ /* 0x000fe200078e008c */
[----:B------:R-:W-:Y:S01]  /*26f0*/  ISETP.GE.AND P6, PT, R137, c[0x0][0x27c], PT ;  /* 0x00009f0089007a0c */ /* 0x000fe20003fc6270 */
[----:B------:R2:W-:Y:S01]  /*2700*/  @P1 LDGSTS.E.BYPASS.LTC128B.128 [R138+0x1100], [R24.64], !P5 ;  /* 0x01100000188a1fae */ /* 0x0005e2000e901d48 */
[----:B------:R-:W-:Y:S01]  /*2710*/  SEL R5, RZ, c[0x0][0x27c], !P2 ;  /* 0x00009f00ff057a07 */ /* 0x000fe20005000000 */
[----:B------:R-:W-:Y:S01]  /*2720*/  IMAD.WIDE.U32 R166, R211, c[0x0][0x280], R142 ;  /* 0x0000a000d3a67a25 */ /* 0x000fe200078e008e */
[----:B------:R-:W-:Y:S01]  /*2730*/  SEL R2, RZ, c[0x0][0x27c], !P6 ;  /* 0x00009f00ff027a07 */ /* 0x000fe20007000000 */
[----:B------:R2:W-:Y:S02]  /*2740*/  @P1 LDGSTS.E.BYPASS.LTC128B.128 [R138+0x3100], [R24.64+0x80], !P4 ;  /* 0x03100080188a1fae */ /* 0x0005e4000e101d48 */
[----:B------:R-:W-:-:S02]  /*2750*/  IMAD R23, R217, c[0x0][0x214], R23 ;  /* 0x00008500d9177a24 */ /* 0x000fc400078e0217 */
[----:B------:R-:W-:Y:S01]  /*2760*/  IMAD.IADD R163, R162, 0x1, R17 ;  /* 0x00000001a2a37824 */ /* 0x000fe200078e0211 */
[----:B------:R2:W-:Y:S01]  /*2770*/  @P1 LDGSTS.E.BYPASS.LTC128B.128 [R138+0x5100], [R24.64+0x100], !P3 ;  /* 0x05100100188a1fae */ /* 0x0005e2000d901d48 */
[C---:B------:R-:W-:Y:S02]  /*2780*/  IMAD R127, R148.reuse, c[0x0][0x21c], R127 ;  /* 0x00008700947f7a24 */ /* 0x040fe400078e027f */
[----:B------:R-:W-:Y:S01]  /*2790*/  IMAD.IADD R167, R167, 0x1, R162 ;  /* 0x00000001a7a77824 */ /* 0x000fe200078e02a2 */
[----:B------:R-:W0:Y:S01]  /*27a0*/  LDGDEPBAR ;  /* 0x00000000000079af */ /* 0x000e220000000000 */
[----:B------:R-:W-:Y:S01]  /*27b0*/  IMAD.WIDE.U32 R148, R148, c[0x0][0x218], R22 ;  /* 0x0000860094947a25 */ /* 0x000fe200078e0016 */
[CC--:B-1----:R-:W-:Y:S02]  /*27c0*/  SEL R18, R7.reuse, R8.reuse, !P2 ;  /* 0x0000000807127207 */ /* 0x0c2fe40005000000 */
[----:B------:R-:W-:Y:S01]  /*27d0*/  ISETP.GE.AND P2, PT, R136, c[0x0][0x27c], PT ;  /* 0x00009f0088007a0c */ /* 0x000fe20003f46270 */
[----:B------:R-:W-:Y:S01]  /*27e0*/  IMAD.MOV.U32 R162, RZ, RZ, R16 ;  /* 0x000000ffffa27224 */ /* 0x000fe200078e0010 */
[-C--:B------:R-:W-:Y:S01]  /*27f0*/  SEL R19, R7, R8.reuse, !P6 ;  /* 0x0000000807137207 */ /* 0x080fe20007000000 */
[----:B------:R-:W-:Y:S01]  /*2800*/  IMAD R164, R9, c[0x0][0x290], RZ ;  /* 0x0000a40009a47a24 */ /* 0x000fe200078e02ff */
[----:B------:R-:W-:Y:S01]  /*2810*/  SEL R8, R7, R8, !P2 ;  /* 0x0000000807087207 */ /* 0x000fe20005000000 */
[C---:B------:R-:W-:Y:S01]  /*2820*/  IMAD.WIDE.U32 R168, R211.reuse, c[0x0][0x290], R142 ;  /* 0x0000a400d3a87a25 */ /* 0x040fe200078e008e */
[C---:B------:R-:W-:Y:S01]  /*2830*/  IADD3 R156, P6, R211.reuse, R156, RZ ;  /* 0x0000009cd39c7210 */ /* 0x040fe20007fde0ff */
[----:B------:R2:W-:Y:S01]  /*2840*/  @P0 LDGSTS.E.BYPASS.LTC128B.128 [R138+0x12100], [R20.64], !P5 ;  /* 0x12100000148a0fae */ /* 0x0005e2000e901d48 */
[----:B------:R-:W-:Y:S01]  /*2850*/  SEL R7, RZ, c[0x0][0x27c], !P2 ;  /* 0x00009f00ff077a07 */ /* 0x000fe20005000000 */
[----:B------:R-:W-:Y:S01]  /*2860*/  IMAD R164, R211, c[0x0][0x294], R164 ;  /* 0x0000a500d3a47a24 */ /* 0x000fe200078e02a4 */
[----:B------:R-:W-:Y:S01]  /*2870*/  ISETP.LE.AND P2, PT, R96, c[0x0][0x27c], PT ;  /* 0x00009f0060007a0c */ /* 0x000fe20003f43270 */
[----:B------:R-:W-:Y:S01]  /*2880*/  IMAD.X R157, R0, 0x1, R9, P6 ;  /* 0x00000001009d7824 */ /* 0x000fe200030e0609 */
[----:B------:R2:W-:Y:S01]  /*2890*/  @P0 LDGSTS.E.BYPASS.LTC128B.128 [R138+0x14100], [R20.64+0x80], !P4 ;  /* 0x14100080148a0fae */ /* 0x0005e2000e101d48 */
[----:B------:R-:W-:Y:S01]  /*28a0*/  IMAD.IADD R22, R136, 0x1, R7 ;  /* 0x0000000188167824 */ /* 0x000fe200078e0207 */
[----:B------:R-:W-:Y:S01]  /*28b0*/  P2R R0, PR, RZ, 0x4 ;  /* 0x00000004ff007803 */ /* 0x000fe20000000000 */
[----:B------:R-:W-:Y:S01]  /*28c0*/  IMAD.IADD R0, R142, 0x1, R5 ;  /* 0x000000018e007824 */ /* 0x000fe200078e0205 */
[----:B------:R-:W-:Y:S01]  /*28d0*/  SHF.R.S32.HI R7, RZ, 0x1f, R8 ;  /* 0x0000001fff077819 */ /* 0x000fe20000011408 */
[----:B------:R-:W-:Y:S01]  /*28e0*/  IMAD.IADD R5, R137, 0x1, R2 ;  /* 0x0000000189057824 */ /* 0x000fe200078e0202 */
[----:B------:R-:W-:Y:S01]  /*28f0*/  SHF.R.S32.HI R9, RZ, 0x1f, R22 ;  /* 0x0000001fff097819 */ /* 0x000fe20000011416 */
[----:B------:R-:W-:Y:S01]  /*2900*/  IMAD.WIDE.U32 R26, R211, c[0x0][0x290], R140 ;  /* 0x0000a400d31a7a25 */ /* 0x000fe200078e008c */
[----:B------:R-:W-:Y:S01]  /*2910*/  SHF.R.S32.HI R17, RZ, 0x1f, R0 ;  /* 0x0000001fff117819 */ /* 0x000fe20000011400 */
[----:B------:R2:W-:Y:S01]  /*2920*/  @P0 LDGSTS.E.BYPASS.LTC128B.128 [R138+0x16100], [R20.64+0x100], !P3 ;  /* 0x16100100148a0fae */ /* 0x0005e2000d901d48 */
[----:B------:R-:W-:Y:S01]  /*2930*/  SHF.R.S32.HI R16, RZ, 0x1f, R5 ;  /* 0x0000001fff107819 */ /* 0x000fe20000011405 */
[----:B------:R-:W-:Y:S01]  /*2940*/  IMAD.IADD R169, R169, 0x1, R164 ;  /* 0x00000001a9a97824 */ /* 0x000fe200078e02a4 */
[CC--:B------:R-:W-:Y:S01]  /*2950*/  LEA.HI R6, R17.reuse, R0.reuse, RZ, 0x3 ;  /* 0x0000000011067211 */ /* 0x0c0fe200078f18ff */
[----:B------:R-:W-:Y:S01]  /*2960*/  IMAD.IADD R165, R164, 0x1, R27 ;  /* 0x00000001a4a57824 */ /* 0x000fe200078e021b */
[----:B------:R-:W-:Y:S01]  /*2970*/  LEA.HI R17, R17, R0, RZ, 0x6 ;  /* 0x0000000011117211 */ /* 0x000fe200078f30ff */
[----:B------:R-:W-:Y:S01]  /*2980*/  IMAD.MOV.U32 R164, RZ, RZ, R26 ;  /* 0x000000ffffa47224 */ /* 0x000fe200078e001a */
[CC--:B------:R-:W-:Y:S01]  /*2990*/  LEA.HI R4, R16.reuse, R5.reuse, RZ, 0x3 ;  /* 0x0000000510047211 */ /* 0x0c0fe200078f18ff */
[----:B------:R-:W-:Y:S01]  /*29a0*/  IMAD.MOV.U32 R112, RZ, RZ, c[0x0][0x290] ;  /* 0x0000a400ff707624 */ /* 0x000fe200078e00ff */
[----:B------:R-:W-:Y:S01]  /*29b0*/  SHF.R.S32.HI R0, RZ, 0x1f, R19 ;  /* 0x0000001fff007819 */ /* 0x000fe20000011413 */
[----:B------:R-:W-:Y:S01]  /*29c0*/  IMAD.MOV.U32 R116, RZ, RZ, c[0x0][0x280] ;  /* 0x0000a000ff747624 */ /* 0x000fe200078e00ff */
[----:B------:R-:W-:Y:S01]  /*29d0*/  LEA.HI R16, R16, R5, RZ, 0x6 ;  /* 0x0000000510107211 */ /* 0x000fe200078f30ff */
[----:B-----5:R-:W-:Y:S01]  /*29e0*/  IMAD.WIDE.U32 R168, R81, c[0x0][0x290], R168 ;  /* 0x0000a40051a87a25 */ /* 0x020fe200078e00a8 */
[----:B------:R-:W-:-:S02]  /*29f0*/  LEA.HI R2, R9, R22, RZ, 0x3 ;  /* 0x0000001609027211 */ /* 0x000fc400078f18ff */
[----:B------:R-:W-:Y:S01]  /*2a00*/  LEA.HI R0, R0, R19, RZ, 0x4 ;  /* 0x0000001300007211 */ /* 0x000fe200078f20ff */
[----:B------:R-:W-:Y:S01]  /*2a10*/  IMAD.SHL.U32 R19, R17, 0x40, RZ ;  /* 0x0000004011137824 */ /* 0x000fe200078e00ff */
[----:B------:R-:W-:Y:S01]  /*2a20*/  LEA.HI R9, R9, R22, RZ, 0x6 ;  /* 0x0000001609097211 */ /* 0x000fe200078f30ff */
[----:B------:R-:W-:Y:S01]  /*2a30*/  IMAD.SHL.U32 R17, R16, 0x40, RZ ;  /* 0x0000004010117824 */ /* 0x000fe200078e00ff */
[----:B------:R-:W-:Y:S01]  /*2a40*/  LOP3.LUT R22, R83, 0x38, R4, 0xf8, !PT ;  /* 0x0000003853167812 */ /* 0x000fe200078ef804 */
[----:B------:R-:W-:Y:S01]  /*2a50*/  IMAD.WIDE.U32 R166, R81, c[0x0][0x280], R166 ;  /* 0x0000a00051a67a25 */ /* 0x000fe200078e00a6 */
[----:B------:R-:W-:Y:S02]  /*2a60*/  LEA.HI R7, R7, R8, RZ, 0x4 ;  /* 0x0000000807077211 */ /* 0x000fe400078f20ff */
[----:B------:R-:W-:Y:S01]  /*2a70*/  SHF.R.S32.HI R5, RZ, 0x1f, R18 ;  /* 0x0000001fff057819 */ /* 0x000fe20000011412 */
[----:B------:R-:W-:Y:S01]  /*2a80*/  IMAD.SHL.U32 R8, R9, 0x40, RZ ;  /* 0x0000004009087824 */ /* 0x000fe200078e00ff */
[----:B------:R-:W-:Y:S01]  /*2a90*/  LOP3.LUT R9, R17, 0xfffff000, RZ, 0xc0, !PT ;  /* 0xfffff00011097812 */ /* 0x000fe200078ec0ff */
[----:B------:R-:W-:Y:S01]  /*2aa0*/  IMAD.WIDE.U32 R164, R81, c[0x0][0x290], R164 ;  /* 0x0000a40051a47a25 */ /* 0x000fe200078e00a4 */
[----:B------:R-:W-:-:S02]  /*2ab0*/  LOP3.LUT R117, R22, R13, RZ, 0x3c, !PT ;  /* 0x0000000d16757212 */ /* 0x000fc400078e3cff */
[----:B------:R-:W-:Y:S01]  /*2ac0*/  LEA.HI R5, R5, R18, RZ, 0x4 ;  /* 0x0000001205057211 */ /* 0x000fe200078f20ff */
[----:B------:R-:W-:Y:S01]  /*2ad0*/  IMAD.WIDE.U32 R162, R81, c[0x0][0x280], R162 ;  /* 0x0000a00051a27a25 */ /* 0x000fe200078e00a2 */
[----:B------:R-:W-:Y:S02]  /*2ae0*/  IADD3 R117, R117, R9, R12 ;  /* 0x0000000975757210 */ /* 0x000fe40007ffe00c */
[----:B------:R-:W-:Y:S01]  /*2af0*/  SHF.R.S32.HI R9, RZ, 0x4, R0 ;  /* 0x00000004ff097819 */ /* 0x000fe20000011400 */
[----:B------:R-:W-:Y:S01]  /*2b00*/  IMAD.MOV.U32 R59, RZ, RZ, 0x1 ;  /* 0x00000001ff3b7424 */ /* 0x000fe200078e00ff */
[----:B------:R-:W-:Y:S01]  /*2b10*/  SHF.R.S32.HI R5, RZ, 0x4, R5 ;  /* 0x00000004ff057819 */ /* 0x000fe20000011405 */
[----:B------:R-:W-:Y:S01]  /*2b20*/  IMAD.MOV.U32 R47, RZ, RZ, RZ ;  /* 0x000000ffff2f7224 */ /* 0x000fe200078e00ff */
[----:B------:R-:W-:Y:S01]  /*2b30*/  LEA.HI.SX32 R120, R4, R9, 0x1d ;  /* 0x0000000904787211 */ /* 0x000fe200078feaff */
[----:B------:R-:W-:Y:S01]  /*2b40*/  IMAD.IADD R127, R149, 0x1, R127 ;  /* 0x00000001957f7824 */ /* 0x000fe200078e027f */
[----:B------:R-:W-:-:S02]  /*2b50*/  LEA.HI.SX32 R122, R6, R5, 0x1d ;  /* 0x00000005067a7211 */ /* 0x000fc400078feaff */
[----:B------:R-:W-:Y:S02]  /*2b60*/  SHF.R.S32.HI R5, RZ, 0x1f, R120 ;  /* 0x0000001fff057819 */ /* 0x000fe40000011478 */
[----:B------:R-:W-:Y:S02]  /*2b70*/  LOP3.LUT R26, R83, 0x38, R6, 0xf8, !PT ;  /* 0x00000038531a7812 */ /* 0x000fe400078ef806 */
[----:B------:R-:W-:Y:S01]  /*2b80*/  LEA.HI R5, R5, R120, RZ, 0x3 ;  /* 0x0000007805057211 */ /* 0x000fe200078f18ff */
[----:B------:R-:W-:Y:S01]  /*2b90*/  IMAD.SHL.U32 R120, R120, 0x8, RZ ;  /* 0x0000000878787824 */ /* 0x000fe200078e00ff */
[----:B------:R-:W-:Y:S02]  /*2ba0*/  LOP3.LUT R16, R19, 0xfffff000, RZ, 0xc0, !PT ;  /* 0xfffff00013107812 */ /* 0x000fe400078ec0ff */
[----:B------:R-:W-:Y:S01]  /*2bb0*/  LOP3.LUT R119, R26, R13, RZ, 0x3c, !PT ;  /* 0x0000000d1a777212 */ /* 0x000fe200078e3cff */
[----:B------:R-:W-:Y:S01]  /*2bc0*/  IMAD.SHL.U32 R5, R5, 0x200, RZ ;  /* 0x0000020005057824 */ /* 0x000fe200078e00ff */
[----:B------:R-:W-:-:S02]  /*2bd0*/  SHF.R.S32.HI R7, RZ, 0x4, R7 ;  /* 0x00000004ff077819 */ /* 0x000fc40000011407 */
[----:B------:R-:W-:Y:S02]  /*2be0*/  IADD3 R119, R119, R16, R12 ;  /* 0x0000001077777210 */ /* 0x000fe40007ffe00c */
[----:B------:R-:W-:Y:S02]  /*2bf0*/  LOP3.LUT R16, R83, 0x38, R120, 0xf8, !PT ;  /* 0x0000003853107812 */ /* 0x000fe400078ef878 */
[----:B------:R-:W-:Y:S02]  /*2c00*/  LEA.HI.SX32 R118, R2, R7, 0x1d ;  /* 0x0000000702767211 */ /* 0x000fe400078feaff */
[----:B------:R-:W-:Y:S02]  /*2c10*/  LOP3.LUT R111, R16, R13, RZ, 0x3c, !PT ;  /* 0x0000000d106f7212 */ /* 0x000fe400078e3cff */
[----:B------:R-:W-:Y:S02]  /*2c20*/  @P0 LEA R16, P1, R106, R20, 0x1 ;  /* 0x000000146a100211 */ /* 0x000fe400078208ff */
[----:B------:R-:W-:-:S02]  /*2c30*/  SHF.R.S32.HI R9, RZ, 0x1f, R118 ;  /* 0x0000001fff097819 */ /* 0x000fc40000011476 */
[----:B------:R-:W-:Y:S02]  /*2c40*/  LOP3.LUT R18, R83, 0x38, R2, 0xf8, !PT ;  /* 0x0000003853127812 */ /* 0x000fe400078ef802 */
[----:B------:R-:W-:Y:S02]  /*2c50*/  @P0 LEA.HI.X R17, R106, R21, R105, 0x1, P1 ;  /* 0x000000156a110211 */ /* 0x000fe400008f0c69 */
[----:B------:R-:W-:Y:S01]  /*2c60*/  LEA.HI R0, R9, R118, RZ, 0x3 ;  /* 0x0000007609007211 */ /* 0x000fe200078f18ff */
[----:B------:R-:W-:Y:S01]  /*2c70*/  IMAD.SHL.U32 R118, R118, 0x8, RZ ;  /* 0x0000000876767824 */ /* 0x000fe200078e00ff */
[----:B------:R-:W-:Y:S01]  /*2c80*/  LOP3.LUT R8, R8, 0xfffff000, RZ, 0xc0, !PT ;  /* 0xfffff00008087812 */ /* 0x000fe200078ec0ff */
[----:B------:R1:W-:Y:S01]  /*2c90*/  @P0 LDGSTS.E.BYPASS.LTC128B.128 [R138+0x13100], [R16.64], !P5 ;  /* 0x13100000108a0fae */ /* 0x0003e2000e901d48 */
[----:B------:R-:W-:Y:S01]  /*2ca0*/  LOP3.LUT R115, R18, R13, RZ, 0x3c, !PT ;  /* 0x0000000d12737212 */ /* 0x000fe200078e3cff */
[----:B------:R-:W-:Y:S01]  /*2cb0*/  IMAD.SHL.U32 R0, R0, 0x200, RZ ;  /* 0x0000020000007824 */ /* 0x000fe200078e00ff */
[----:B------:R-:W-:Y:S01]  /*2cc0*/  SHF.R.S32.HI R7, RZ, 0x1f, R122 ;  /* 0x0000001fff077819 */ /* 0x000fe2000001147a */
[----:B------:R1:W-:Y:S01]  /*2cd0*/  @P0 LDGSTS.E.BYPASS.LTC128B.128 [R138+0x15100], [R16.64+0x80], !P4 ;  /* 0x15100080108a0fae */ /* 0x0003e2000e101d48 */
[----:B------:R-:W-:-:S02]  /*2ce0*/  IADD3 R115, R115, R8, R12 ;  /* 0x0000000873737210 */ /* 0x000fc40007ffe00c */
[----:B------:R-:W-:Y:S01]  /*2cf0*/  LOP3.LUT R8, R83, 0x38, R118, 0xf8, !PT ;  /* 0x0000003853087812 */ /* 0x000fe200078ef876 */
[----:B------:R1:W-:Y:S01]  /*2d00*/  @P0 LDGSTS.E.BYPASS.LTC128B.128 [R138+0x17100], [R16.64+0x100], !P3 ;  /* 0x17100100108a0fae */ /* 0x0003e2000d901d48 */
[----:B------:R-:W-:Y:S01]  /*2d10*/  LEA.HI R7, R7, R122, RZ, 0x3 ;  /* 0x0000007a07077211 */ /* 0x000fe200078f18ff */
[----:B------:R-:W-:Y:S01]  /*2d20*/  IMAD.SHL.U32 R122, R122, 0x8, RZ ;  /* 0x000000087a7a7824 */ /* 0x000fe200078e00ff */
[----:B------:R-:W-:Y:S01]  /*2d30*/  LOP3.LUT R109, R8, R13, RZ, 0x3c, !PT ;  /* 0x0000000d086d7212 */ /* 0x000fe200078e3cff */
[----:B------:R-:W0:Y:S01]  /*2d40*/  LDGDEPBAR ;  /* 0x00000000000079af */ /* 0x000e220000000000 */
[----:B------:R-:W-:Y:S01]  /*2d50*/  SHF.R.S32.HI R8, RZ, 0x1f, R81 ;  /* 0x0000001fff087819 */ /* 0x000fe20000011451 */
[----:B------:R-:W-:Y:S01]  /*2d60*/  IMAD.SHL.U32 R7, R7, 0x200, RZ ;  /* 0x0000020007077824 */ /* 0x000fe200078e00ff */
[----:B------:R-:W-:Y:S02]  /*2d70*/  LOP3.LUT R0, R0, 0xfffff000, RZ, 0xc0, !PT ;  /* 0xfffff00000007812 */ /* 0x000fe400078ec0ff */
[----:B------:R-:W-:-:S02]  /*2d80*/  IADD3 R94, P1, P0, R154, R160, R142 ;  /* 0x000000a09a5e7210 */ /* 0x000fc4000783e08e */
[----:B------:R-:W-:Y:S02]  /*2d90*/  LOP3.LUT R18, R83, 0x38, R122, 0xf8, !PT ;  /* 0x0000003853127812 */ /* 0x000fe400078ef87a */
[----:B------:R-:W-:Y:S02]  /*2da0*/  IADD3 R109, R109, R0, R12 ;  /* 0x000000006d6d7210 */ /* 0x000fe40007ffe00c */
[----:B------:R-:W-:Y:S02]  /*2db0*/  IADD3.X R93, R97, R103, R143, P1, P0 ;  /* 0x00000067615d7210 */ /* 0x000fe40000fe048f */
[----:B------:R-:W-:Y:S02]  /*2dc0*/  LOP3.LUT R113, R18, R13, RZ, 0x3c, !PT ;  /* 0x0000000d12717212 */ /* 0x000fe400078e3cff */
[----:B------:R-:W-:Y:S02]  /*2dd0*/  LOP3.LUT R7, R7, 0xfffff000, RZ, 0xc0, !PT ;  /* 0xfffff00007077812 */ /* 0x000fe400078ec0ff */
[----:B------:R-:W-:-:S02]  /*2de0*/  LOP3.LUT R5, R5, 0xfffff000, RZ, 0xc0, !PT ;  /* 0xfffff00005057812 */ /* 0x000fc400078ec0ff */
[----:B------:R-:W-:Y:S02]  /*2df0*/  LOP3.LUT R0, R83, 0x18, R142, 0xf8, !PT ;  /* 0x0000001853007812 */ /* 0x000fe400078ef88e */
[----:B------:R-:W-:Y:S01]  /*2e00*/  ISETP.NE.AND P0, PT, RZ, UR4, PT ;  /* 0x00000004ff007c0c */ /* 0x000fe2000bf05270 */
[----:B-1----:R-:W-:Y:S01]  /*2e10*/  IMAD R16, R8, c[0x0][0x290], RZ ;  /* 0x0000a40008107a24 */ /* 0x002fe200078e02ff */
[----:B------:R-:W-:Y:S01]  /*2e20*/  LOP3.LUT R133, R6, 0xfffffff8, RZ, 0xc0, !PT ;  /* 0xfffffff806857812 */ /* 0x000fe200078ec0ff */
[----:B------:R-:W-:Y:S01]  /*2e30*/  IMAD R8, R8, c[0x0][0x280], RZ ;  /* 0x0000a00008087a24 */ /* 0x000fe200078e02ff */
[----:B------:R-:W-:Y:S01]  /*2e40*/  LOP3.LUT R131, R4, 0xfffffff8, RZ, 0xc0, !PT ;  /* 0xfffffff804837812 */ /* 0x000fe200078ec0ff */
[C---:B------:R-:W-:Y:S01]  /*2e50*/  IMAD R123, R81.reuse, c[0x0][0x294], R16 ;  /* 0x0000a500517b7a24 */ /* 0x040fe200078e0210 */
[----:B------:R-:W-:Y:S01]  /*2e60*/  LOP3.LUT R129, R2, 0xfffffff8, RZ, 0xc0, !PT ;  /* 0xfffffff802817812 */ /* 0x000fe200078ec0ff */
[----:B------:R-:W-:Y:S01]  /*2e70*/  IMAD R121, R81, c[0x0][0x284], R8 ;  /* 0x0000a10051797a24 */ /* 0x000fe200078e0208 */
[-C--:B------:R-:W-:Y:S01]  /*2e80*/  SHF.L.U64.HI R110, R112, R3.reuse, c[0x0][0x294] ;  /* 0x0000a500706e7619 */ /* 0x080fe20000010203 */
[----:B------:R-:W-:Y:S01]  /*2e90*/  IMAD.IADD R125, R169, 0x1, R123 ;  /* 0x00000001a97d7824 */ /* 0x000fe200078e027b */
[----:B------:R-:W-:Y:S01]  /*2ea0*/  SHF.L.U64.HI R114, R116, R3, c[0x0][0x284] ;  /* 0x0000a10074727619 */ /* 0x000fe20000010203 */
[----:B------:R-:W-:Y:S01]  /*2eb0*/  IMAD.IADD R124, R167, 0x1, R121 ;  /* 0x00000001a77c7824 */ /* 0x000fe200078e0279 */
[--C-:B------:R-:W-:Y:S01]  /*2ec0*/  IADD3 R113, R113, R7, R12.reuse ;  /* 0x0000000771717210 */ /* 0x100fe20007ffe00c */
[----:B------:R-:W-:Y:S01]  /*2ed0*/  IMAD.SHL.U32 R112, R112, 0x40, RZ ;  /* 0x0000004070707824 */ /* 0x000fe200078e00ff */
[----:B------:R-:W-:Y:S01]  /*2ee0*/  IADD3 R111, R111, R5, R12 ;  /* 0x000000056f6f7210 */ /* 0x000fe20007ffe00c */
[----:B------:R-:W-:Y:S01]  /*2ef0*/  IMAD.SHL.U32 R116, R116, 0x40, RZ ;  /* 0x0000004074747824 */ /* 0x000fe200078e00ff */
[----:B------:R-:W-:Y:S01]  /*2f00*/  LOP3.LUT P6, RZ, R82, 0x4, RZ, 0xc0, !PT ;  /* 0x0000000452ff7812 */ /* 0x000fe200078cc0ff */
[----:B------:R-:W-:Y:S01]  /*2f10*/  IMAD.IADD R123, R123, 0x1, R165 ;  /* 0x000000017b7b7824 */ /* 0x000fe200078e02a5 */
[----:B------:R-:W-:Y:S01]  /*2f20*/  LOP3.LUT R0, R12, R0, R13, 0xf6, !PT ;  /* 0x000000000c007212 */ /* 0x000fe200078ef60d */
[----:B------:R-:W-:Y:S01]  /*2f30*/  IMAD.IADD R121, R121, 0x1, R163 ;  /* 0x0000000179797824 */ /* 0x000fe200078e02a3 */
[----:B------:R-:W-:-:S02]  /*2f40*/  P2R R135, PR, RZ, 0x1 ;  /* 0x00000001ff877803 */ /* 0x000fc40000000000 */
[----:B------:R-:W-:Y:S02]  /*2f50*/  SHF.R.S32.HI R146, RZ, 0x1f, R133 ;  /* 0x0000001fff927819 */ /* 0x000fe40000011485 */
[----:B------:R-:W-:Y:S02]  /*2f60*/  SHF.R.S32.HI R144, RZ, 0x1f, R131 ;  /* 0x0000001fff907819 */ /* 0x000fe40000011483 */
[----:B------:R-:W-:Y:S02]  /*2f70*/  SHF.R.S32.HI R134, RZ, 0x1f, R129 ;  /* 0x0000001fff867819 */ /* 0x000fe40000011481 */
[----:B------:R-:W-:Y:S02]  /*2f80*/  SHF.R.S32.HI R132, RZ, 0x1f, R122 ;  /* 0x0000001fff847819 */ /* 0x000fe4000001147a */
[----:B------:R-:W-:Y:S02]  /*2f90*/  SHF.R.S32.HI R130, RZ, 0x1f, R120 ;  /* 0x0000001fff827819 */ /* 0x000fe40000011478 */
[----:B--2---:R-:W-:-:S02]  /*2fa0*/  SHF.R.S32.HI R128, RZ, 0x1f, R118 ;  /* 0x0000001fff807819 */ /* 0x004fc40000011476 */
.L_x_2283:
        /* <DEDUP_REMOVED lines=72> */
[----:B------:R-:W-:-:S13]  /*3430*/  ISETP.GE.AND P0, PT, R140, c[0x0][0x27c], PT ;  /* 0x00009f008c007a0c */ /* 0x000fda0003f06270 */
[----:B------:R1:W5:Y:S04]  /*3440*/  @!P0 LDG.E.64 R42, [R16.64] ;  /* 0x00000008102a8981 */ /* 0x000368000c1e1b00 */
[----:B------:R1:W5:Y:S01]  /*3450*/  @!P0 LDG.E.64 R74, [R2.64] ;  /* 0x00000008024a8981 */ /* 0x000362000c1e1b00 */
[----:B------:R-:W-:-:S13]  /*3460*/  ISETP.GE.AND P0, PT, R36, c[0x0][0x27c], PT ;  /* 0x00009f0024007a0c */ /* 0x000fda0003f06270 */
[----:B------:R1:W5:Y:S04]  /*3470*/  @!P0 LDG.E.64 R44, [R16.64+0x20] ;  /* 0x00002008102c8981 */ /* 0x000368000c1e1b00 */
[----:B------:R1:W5:Y:S01]  /*3480*/  @!P0 LDG.E.64 R72, [R2.64+0x20] ;  /* 0x0000200802488981 */ /* 0x000362000c1e1b00 */
        /* <DEDUP_REMOVED lines=11> */
[----:B------:R1:W5:Y:S02]  /*3540*/  @!P0 LDG.E.64 R56, [R2.64+0xa0] ;  /* 0x0000a00802388981 */ /* 0x000364000c1e1b00 */
.L_x_2263:
[----:B------:R-:W-:Y:S05]  /*3550*/  BSYNC B0 ;  /* 0x0000000000007941 */ /* 0x000fea0003800000 */
.L_x_2262:
        /* <DEDUP_REMOVED lines=99> */
.L_x_2266:
[----:B------:R-:W-:Y:S05]  /*3b90*/  BSYNC B0 ;  /* 0x0000000000007941 */ /* 0x000fea0003800000 */
.L_x_2265:
[----:B------:R-:W-:Y:S01]  /*3ba0*/  ISETP.GE.AND P0, PT, R137, c[0x0][0x1d4], PT ;  /* 0x0000750089007a0c */ /* 0x000fe20003f06270 */
[----:B------:R-:W-:-:S12]  /*3bb0*/  BSSY B0, `(.L_x_2267) ;  /* 0x0000035000007945 */ /* 0x000fd80003800000 */
[----:B------:R-:W-:-:S05]  /*3bc0*/  @P0 BRA `(.L_x_2268) ;  /* 0x0000033000000947 */ /* 0x000fca0003800000 */
[----:B------:R-:W-:Y:S01]  /*3bd0*/  ISETP.GE.AND P0, PT, R36, c[0x0][0x27c], PT ;  /* 0x00009f0024007a0c */ /* 0x000fe20003f06270 */
[----:B-1----:R-:W1:-:S12]  /*3be0*/  LDS.128 R16, [R145+0xc000] ;  /* 0x00c0000091107984 */ /* 0x002e580000000c00 */
        /* <DEDUP_REMOVED lines=49> */
.L_x_2268:
[----:B------:R-:W-:Y:S05]  /*3f00*/  BSYNC B0 ;  /* 0x0000000000007941 */ /* 0x000fea0003800000 */
.L_x_2267:
        /* <DEDUP_REMOVED lines=54> */
.L_x_2270:
[----:B------:R-:W-:Y:S05]  /*4270*/  BSYNC B0 ;  /* 0x0000000000007941 */ /* 0x000fea0003800000 */
.L_x_2269:
[----:B------:R-:W-:Y:S01]  /*4280*/  IADD3 R2, R142, 0x60, RZ ;  /* 0x000000608e027810 */ /* 0x000fe20007ffe0ff */
[----:B------:R-:W-:Y:S03]  /*4290*/  BSSY B0, `(.L_x_2271) ;  /* 0x0000036000007945 */ /* 0x000fe60003800000 */
[----:B------:R-:W-:-:S13]  /*42a0*/  ISETP.GE.AND P0, PT, R2, c[0x0][0x1d4], PT ;  /* 0x0000750002007a0c */ /* 0x000fda0003f06270 */
        /* <DEDUP_REMOVED lines=52> */
.L_x_2272:
[----:B------:R-:W-:Y:S05]  /*45f0*/  BSYNC B0 ;  /* 0x0000000000007941 */ /* 0x000fea0003800000 */
.L_x_2271:
        /* <DEDUP_REMOVED lines=15> */
[----:B------:R-:W-:Y:S02]  /*46f0*/  @!P0 LOP3.LUT R30, R58, 0xffff0000, RZ, 0xc0, !PT ;  /* 0xffff00003a1e8812 */ /* 0x000fe400078ec0ff */
        /* <DEDUP_REMOVED lines=39> */
.L_x_2274:
[----:B------:R-:W-:Y:S05]  /*4970*/  BSYNC B0 ;  /* 0x0000000000007941 */ /* 0x000fea0003800000 */
.L_x_2273:
[----:B------:R-:W-:Y:S04]  /*4980*/  IADD3 R2, R142, 0xa0, RZ ;  /* 0x000000a08e027810 */ /* 0x000fe80007ffe0ff */
        /* <DEDUP_REMOVED lines=54> */
.L_x_2261:
        /* <DEDUP_REMOVED lines=36> */
[----:B------:R1:W5:Y:S04]  /*4f30*/  @!P0 LDG.E.128 R32, [R2.64] ;  /* 0x0000000802208981 */ /* 0x000368000c1e1d00 */
[----:B------:R1:W5:Y:S01]  /*4f40*/  @!P0 LDG.E.128 R48, [R6.64] ;  /* 0x0000000806308981 */ /* 0x000362000c1e1d00 */
[----:B------:R-:W-:-:S13]  /*4f50*/  ISETP.GE.AND P0, PT, R137, c[0x0][0x27c], PT ;  /* 0x00009f0089007a0c */ /* 0x000fda0003f06270 */
[----:B------:R1:W5:Y:S04]  /*4f60*/  @!P0 LDG.E.128 R24, [R2.64+0x40] ;  /* 0x0000400802188981 */ /* 0x000368000c1e1d00 */
[----:B------:R1:W5:Y:S01]  /*4f70*/  @!P0 LDG.E.128 R68, [R6.64+0x40] ;  /* 0x0000400806448981 */ /* 0x000362000c1e1d00 */
[----:B------:R-:W-:-:S13]  /*4f80*/  ISETP.GE.AND P0, PT, R136, c[0x0][0x27c], PT ;  /* 0x00009f0088007a0c */ /* 0x000fda0003f06270 */
[----:B------:R1:W5:Y:S04]  /*4f90*/  @!P0 LDG.E.128 R16, [R2.64+0x80] ;  /* 0x0000800802108981 */ /* 0x000368000c1e1d00 */
[----:B------:R1:W5:Y:S02]  /*4fa0*/  @!P0 LDG.E.128 R64, [R6.64+0x80] ;  /* 0x0000800806408981 */ /* 0x000364000c1e1d00 */
.L_x_2276:
[----:B------:R-:W-:Y:S05]  /*4fb0*/  BSYNC B0 ;  /* 0x0000000000007941 */ /* 0x000fea0003800000 */
.L_x_2275:
        /* <DEDUP_REMOVED lines=161> */
.L_x_2278:
[----:B------:R-:W-:Y:S05]  /*59d0*/  BSYNC B0 ;  /* 0x0000000000007941 */ /* 0x000fea0003800000 */
.L_x_2277:
[----:B------:R-:W-:Y:S01]  /*59e0*/  ISETP.GE.AND P0, PT, R137, c[0x0][0x1d4], PT ;  /* 0x0000750089007a0c */ /* 0x000fe20003f06270 */
[----:B------:R-:W-:-:S12]  /*59f0*/  BSSY B0, `(.L_x_2279) ;  /* 0x0000074000007945 */ /* 0x000fd80003800000 */
[----:B------:R-:W-:-:S05]  /*5a00*/  @P0 BRA `(.L_x_2280) ;  /* 0x0000072000000947 */ /* 0x000fca0003800000 */
[----:B------:R-:W-:Y:S01]  /*5a10*/  ISETP.GE.AND P2, PT, R120, c[0x0][0x1d4], PT ;  /* 0x0000750078007a0c */ /* 0x000fe20003f46270 */
[----:B------:R-:W-:Y:S01]  /*5a20*/  IMAD.IADD R60, R111, 0x1, R172 ;  /* 0x000000016f3c7824 */ /* 0x000fe200078e02ac */
[-C--:B------:R-:W-:Y:S03]  /*5a30*/  IADD3 R57, P1, P0, R154, R171.reuse, R131 ;  /* 0x000000ab9a397210 */ /* 0x080fe6000783e083 */
[----:B------:R-:W-:Y:S01]  /*5a40*/  IMAD.SHL.U32 R58, R60, 0x2, RZ ;  /* 0x000000023c3a7824 */ /* 0x000fe200078e00ff */
[CC--:B------:R-:W-:Y:S04]  /*5a50*/  IADD3.X R50, R97.reuse, R170.reuse, R144, P1, P0 ;  /* 0x000000aa61327210 */ /* 0x0c0fe80000fe0490 */
[----:B-1----:R-:W1:Y:S03]  /*5a60*/  LDS.128 R20, [R58+0xc100] ;  /* 0x00c100003a147984 */ /* 0x002e660000000c00 */
        /* <DEDUP_REMOVED lines=11> */
[----:B------:R-:W-:Y:S02]  /*5b20*/  @!P0 SHF.R.U32.HI R32, RZ, 0x10, R69 ;  /* 0x00000010ff208819 */ /* 0x000fe40000011645 */
[----:B------:R-:W-:Y:S01]  /*5b30*/  @!P0 PRMT R39, R39, 0x5410, R26 ;  /* 0x0000541027278816 */ /* 0x000fe2000000001a */
[C---:B-1----:R-:W-:Y:S01]  /*5b40*/  @!P0 IMAD.U32 R26, R20.reuse, 0x10000, RZ ;  /* 0x00010000141a8824 */ /* 0x042fe200078e00ff */
[----:B------:R-:W-:Y:S02]  /*5b50*/  @!P0 SHF.R.U32.HI R41, RZ, 0x10, R71 ;  /* 0x00000010ff298819 */ /* 0x000fe40000011647 */
[----:B------:R-:W-:Y:S02]  /*5b60*/  @!P0 SHF.R.U32.HI R33, RZ, 0x10, R27 ;  /* 0x00000010ff218819 */ /* 0x000fe4000001161b */
        /* <DEDUP_REMOVED lines=10> */
[----:B------:R-:W-:Y:S02]  /*5c10*/  @!P0 LOP3.LUT R24, R37, 0xffff0000, RZ, 0xc0, !PT ;  /* 0xffff000025188812 */ /* 0x000fe400078ec0ff */
[----:B------:R-:W-:Y:S02]  /*5c20*/  @!P0 SHF.R.U64 R34, R70, 0x10, R71 ;  /* 0x0000001046228819 */ /* 0x000fe40000001247 */
[----:B------:R-:W-:Y:S01]  /*5c30*/  @!P0 PRMT R80, R80, 0x5410, R35 ;  /* 0x0000541050508816 */ /* 0x000fe20000000023 */
[----:B------:R-:W-:Y:S01]  /*5c40*/  @!P0 FMUL.FTZ R3, R27, R24 ;  /* 0x000000181b038220 */ /* 0x000fe20000410000 */
[C---:B--2---:R-:W-:Y:S01]  /*5c50*/  @!P0 LOP3.LUT R41, R72.reuse, 0xffff0000, RZ, 0xc0, !PT ;  /* 0xffff000048298812 */ /* 0x044fe200078ec0ff */
[----:B------:R-:W-:Y:S01]  /*5c60*/  @!P0 IMAD.U32 R32, R72, 0x10000, RZ ;  /* 0x0001000048208824 */ /* 0x000fe200078e00ff */
[----:B------:R-:W-:Y:S01]  /*5c70*/  @!P0 LOP3.LUT R43, R73, 0xffff0000, RZ, 0xc0, !PT ;  /* 0xffff0000492b8812 */ /* 0x000fe200078ec0ff */
[C---:B------:R-:W-:Y:S01]  /*5c80*/  @!P0 IMAD.U32 R46, R75.reuse, 0x10000, RZ ;  /* 0x000100004b2e8824 */ /* 0x040fe200078e00ff */
[----:B------:R-:W-:Y:S01]  /*5c90*/  @!P0 LOP3.LUT R53, R75, 0xffff0000, RZ, 0xc0, !PT ;  /* 0xffff00004b358812 */ /* 0x000fe200078ec0ff */
[C---:B------:R-:W-:Y:S01]  /*5ca0*/  @!P0 IMAD.U32 R42, R74.reuse, 0x10000, RZ ;  /* 0x000100004a2a8824 */ /* 0x040fe200078e00ff */
[----:B------:R-:W-:Y:S02]  /*5cb0*/  @!P0 LOP3.LUT R49, R74, 0xffff0000, RZ, 0xc0, !PT ;  /* 0xffff00004a318812 */ /* 0x000fe400078ec0ff */
[----:B------:R-:W-:Y:S02]  /*5cc0*/  @!P0 SHF.L.U32 R35, R80, 0x10, RZ ;  /* 0x0000001050238819 */ /* 0x000fe400000006ff */
[----:B------:R-:W-:Y:S01]  /*5cd0*/  @!P0 PRMT R36, R36, 0x5410, R25 ;  /* 0x0000541024248816 */ /* 0x000fe20000000019 */
[----:B------:R-:W-:Y:S01]  /*5ce0*/  @!P0 IMAD.U32 R25, R37, 0x10000, RZ ;  /* 0x0001000025198824 */ /* 0x000fe200078e00ff */
[----:B------:R-:W-:Y:S01]  /*5cf0*/  @!P0 PRMT R77, R77, 0x5410, R34 ;  /* 0x000054104d4d8816 */ /* 0x000fe20000000022 */
[----:B------:R-:W-:Y:S01]  /*5d00*/  @!P0 FMUL.FTZ R50, R26, R35 ;  /* 0x000000231a328220 */ /* 0x000fe20000410000 */
[----:B------:R-:W-:Y:S01]  /*5d10*/  @!P0 LOP3.LUT R34, R80, 0xffff0000, RZ, 0xc0, !PT ;  /* 0xffff000050228812 */ /* 0x000fe200078ec0ff */
[-C--:B------:R-:W-:Y:S01]  /*5d20*/  @!P0 FMUL.FTZ R2, R26, R25.reuse ;  /* 0x000000191a028220 */ /* 0x080fe20000410000 */
[----:B------:R-:W-:Y:S01]  /*5d30*/  @!P0 SHF.L.U32 R26, R21, 0x10, RZ ;  /* 0x00000010151a8819 */ /* 0x000fe200000006ff */
[----:B------:R-:W-:Y:S01]  /*5d40*/  @!P0 FFMA.FTZ R50, R32, R25, -R50 ;  /* 0x0000001920328223 */ /* 0x000fe20000010832 */
[----:B------:R-:W-:Y:S01]  /*5d50*/  @!P0 LOP3.LUT R44, R77, 0xffff0000, RZ, 0xc0, !PT ;  /* 0xffff00004d2c8812 */ /* 0x000fe200078ec0ff */
[----:B------:R-:W-:Y:S01]  /*5d60*/  @!P0 FMUL.FTZ R173, R27, R34 ;  /* 0x000000221bad8220 */ /* 0x000fe20000410000 */
[----:B------:R-:W-:Y:S01]  /*5d70*/  @!P0 LOP3.LUT R27, R21, 0xffff0000, RZ, 0xc0, !PT ;  /* 0xffff0000151b8812 */ /* 0x000fe200078ec0ff */
[----:B------:R-:W-:Y:S01]  /*5d80*/  @!P0 FFMA.FTZ R2, R35, R32, R2 ;  /* 0x0000002023028223 */ /* 0x000fe20000010002 */
[----:B------:R-:W-:Y:S01]  /*5d90*/  @!P0 PRMT R38, R38, 0x5410, R33 ;  /* 0x0000541026268816 */ /* 0x000fe20000000021 */
[----:B------:R-:W-:Y:S02]  /*5da0*/  @!P0 IMAD.U32 R35, R79, 0x10000, RZ ;  /* 0x000100004f238824 */ /* 0x000fe400078e00ff */
[----:B------:R-:W-:Y:S01]  /*5db0*/  @!P0 FFMA.FTZ R173, R41, R24, -R173 ;  /* 0x0000001829ad8223 */ /* 0x000fe200000108ad */
[C---:B------:R-:W-:Y:S01]  /*5dc0*/  @!P0 LOP3.LUT R24, R36.reuse, 0xffff0000, RZ, 0xc0, !PT ;  /* 0xffff000024188812 */ /* 0x040fe200078ec0ff */
[----:B------:R-:W-:Y:S02]  /*5dd0*/  @!P0 IMAD.U32 R25, R36, 0x10000, RZ ;  /* 0x0001000024198824 */ /* 0x000fe400078e00ff */
[----:B------:R-:W-:Y:S01]  /*5de0*/  @!P0 FMUL.FTZ R175, R27, R40 ;  /* 0x000000281baf8220 */ /* 0x000fe20000410000 */
[----:B------:R-:W-:Y:S01]  /*5df0*/  @!P0 F2FP.BF16.PACK_AB R50, R173, R50 ;  /* 0x00000032ad32823e */ /* 0x000fe200000010ff */
[----:B------:R-:W-:Y:S02]  /*5e00*/  @!P0 IMAD.U32 R32, R73, 0x10000, RZ ;  /* 0x0001000049208824 */ /* 0x000fe400078e00ff */
[C---:B------:R-:W-:Y:S02]  /*5e10*/  @!P0 FMUL.FTZ R52, R26.reuse, R35 ;  /* 0x000000231a348220 */ /* 0x040fe40000410000 */
[-C--:B------:R-:W-:Y:S01]  /*5e20*/  @!P0 FMUL.FTZ R4, R26, R25.reuse ;  /* 0x000000191a048220 */ /* 0x080fe20000410000 */
[----:B------:R-:W-:Y:S01]  /*5e30*/  @!P0 SHF.L.U32 R26, R23, 0x10, RZ ;  /* 0x00000010171a8819 */ /* 0x000fe200000006ff */
[-C--:B------:R-:W-:Y:S01]  /*5e40*/  @!P0 FMUL.FTZ R5, R27, R24.reuse ;  /* 0x000000181b058220 */ /* 0x080fe20000410000 */
[----:B------:R-:W-:Y:S01]  /*5e50*/  @!P0 LOP3.LUT R27, R23, 0xffff0000, RZ, 0xc0, !PT ;  /* 0xffff0000171b8812 */ /* 0x000fe200078ec0ff */
[----:B------:R-:W-:Y:S01]  /*5e60*/  @!P0 FFMA.FTZ R175, R43, R24, -R175 ;  /* 0x000000182baf8223 */ /* 0x000fe200000108af */
[----:B------:R-:W-:Y:S01]  /*5e70*/  @!P0 LOP3.LUT R24, R38, 0xffff0000, RZ, 0xc0, !PT ;  /* 0xffff000026188812 */ /* 0x000fe200078ec0ff */
        /* <DEDUP_REMOVED lines=8> */
[C---:B------:R-:W-:Y:S01]  /*5f00*/  @!P0 SHF.L.U32 R26, R22.reuse, 0x10, RZ ;  /* 0x00000010161a8819 */ /* 0x040fe200000006ff */
[----:B------:R-:W-:Y:S01]  /*5f10*/  @!P0 IMAD.U32 R45, R77, 0x10000, RZ ;  /* 0x000100004d2d8824 */ /* 0x000fe200078e00ff */
[----:B------:R-:W-:Y:S01]  /*5f20*/  @!P0 LOP3.LUT R27, R22, 0xffff0000, RZ, 0xc0, !PT ;  /* 0xffff0000161b8812 */ /* 0x000fe200078ec0ff */
[----:B------:R-:W-:Y:S02]  /*5f30*/  @!P0 FFMA.FTZ R58, R46, R25, -R58 ;  /* 0x000000192e3a8223 */ /* 0x000fe4000001083a */
[----:B------:R-:W-:Y:S02]  /*5f40*/  @!P0 IMAD.U32 R25, R39, 0x10000, RZ ;  /* 0x0001000027198824 */ /* 0x000fe400078e00ff */
[----:B------:R-:W-:Y:S01]  /*5f50*/  @!P0 FFMA.FTZ R177, R53, R24, -R177 ;  /* 0x0000001835b18223 */ /* 0x000fe200000108b1 */
[----:B------:R-:W-:Y:S01]  /*5f60*/  @!P0 LOP3.LUT R24, R39, 0xffff0000, RZ, 0xc0, !PT ;  /* 0xffff000027188812 */ /* 0x000fe200078ec0ff */
[----:B------:R-:W-:Y:S02]  /*5f70*/  @!P0 FMUL.FTZ R60, R26, R45 ;  /* 0x0000002d1a3c8220 */ /* 0x000fe40000410000 */
[----:B------:R-:W-:Y:S01]  /*5f80*/  @!P0 FMUL.FTZ R179, R27, R44 ;  /* 0x0000002c1bb38220 */ /* 0x000fe20000410000 */
[----:B------:R-:W-:Y:S01]  /*5f90*/  @!P0 F2FP.BF16.PACK_AB R58, R177, R58 ;  /* 0x0000003ab13a823e */ /* 0x000fe200000010ff */
        /* <DEDUP_REMOVED lines=25> */
.L_x_2280:
[----:B------:R-:W-:Y:S05]  /*6130*/  BSYNC B0 ;  /* 0x0000000000007941 */ /* 0x000fea0003800000 */
.L_x_2279:
[----:B------:R-:W-:-:S13]  /*6140*/  ISETP.GE.AND P0, PT, R136, c[0x0][0x1d4], PT ;  /* 0x0000750088007a0c */ /* 0x000fda0003f06270 */
        /* <DEDUP_REMOVED lines=12> */
[--C-:B------:R-:W-:Y:S02]  /*6210*/  @!P0 SHF.R.U32.HI R26, RZ, 0x10, R65.reuse ;  /* 0x00000010ff1a8819 */ /* 0x100fe40000011641 */
[----:B------:R-:W-:Y:S02]  /*6220*/  @!P0 SHF.R.U64 R27, R64, 0x10, R65 ;  /* 0x00000010401b8819 */ /* 0x000fe40000001241 */
[----:B------:R-:W-:Y:S02]  /*6230*/  @!P0 PRMT R63, R63, 0x5410, R26 ;  /* 0x000054103f3f8816 */ /* 0x000fe4000000001a */
[--C-:B------:R-:W-:Y:S02]  /*6240*/  @!P0 SHF.R.U64 R16, R16, 0x10, R17.reuse ;  /* 0x0000001010108819 */ /* 0x100fe40000001211 */
[----:B------:R-:W-:Y:S02]  /*6250*/  @!P0 SHF.R.U32.HI R17, RZ, 0x10, R17 ;  /* 0x00000010ff118819 */ /* 0x000fe40000011611 */
[----:B------:R-:W-:Y:S02]  /*6260*/  @!P0 PRMT R29, R29, 0x5410, R16 ;  /* 0x000054101d1d8816 */ /* 0x000fe40000000010 */
[----:B------:R-:W-:Y:S02]  /*6270*/  @!P0 PRMT R28, R28, 0x5410, R17 ;  /* 0x000054101c1c8816 */ /* 0x000fe40000000011 */
[----:B------:R-:W-:Y:S01]  /*6280*/  @!P0 LOP3.LUT R36, R63, 0xffff0000, RZ, 0xc0, !PT ;  /* 0xffff00003f248812 */ /* 0x000fe200078ec0ff */
[----:B------:R-:W-:Y:S01]  /*6290*/  @!P0 IMAD.U32 R17, R29, 0x10000, RZ ;  /* 0x000100001d118824 */ /* 0x000fe200078e00ff */
[----:B------:R-:W-:Y:S02]  /*62a0*/  @!P0 PRMT R76, R76, 0x5410, R27 ;  /* 0x000054104c4c8816 */ /* 0x000fe4000000001b */
[----:B------:R-:W-:Y:S02]  /*62b0*/  @!P0 SHF.R.U64 R33, R66, 0x10, R67 ;  /* 0x0000001042218819 */ /* 0x000fe40000001243 */
[--C-:B------:R-:W-:Y:S01]  /*62c0*/  @!P0 SHF.R.U64 R18, R18, 0x10, R19.reuse ;  /* 0x0000001012128819 */ /* 0x100fe20000001213 */
[----:B------:R-:W-:Y:S01]  /*62d0*/  @!P0 IMAD.U32 R27, R76, 0x10000, RZ ;  /* 0x000100004c1b8824 */ /* 0x000fe200078e00ff */
[----:B------:R-:W-:Y:S02]  /*62e0*/  @!P0 SHF.R.U32.HI R19, RZ, 0x10, R19 ;  /* 0x00000010ff138819 */ /* 0x000fe40000011613 */
[----:B------:R-:W-:Y:S01]  /*62f0*/  @!P0 PRMT R31, R31, 0x5410, R18 ;  /* 0x000054101f1f8816 */ /* 0x000fe20000000012 */
[----:B-1----:R-:W-:Y:S01]  /*6300*/  @!P0 IMAD.U32 R16, R20, 0x10000, RZ ;  /* 0x0001000014108824 */ /* 0x002fe200078e00ff */
[----:B------:R-:W-:Y:S01]  /*6310*/  @!P0 PRMT R30, R30, 0x5410, R19 ;  /* 0x000054101e1e8816 */ /* 0x000fe20000000013 */
[----:B------:R-:W-:Y:S01]  /*6320*/  @!P0 IMAD.U32 R19, R21, 0x10000, RZ ;  /* 0x0001000015138824 */ /* 0x000fe200078e00ff */
[----:B------:R-:W-:Y:S01]  /*6330*/  @!P0 LOP3.LUT R18, R20, 0xffff0000, RZ, 0xc0, !PT ;  /* 0xffff000014128812 */ /* 0x000fe200078ec0ff */
[----:B------:R-:W-:Y:S01]  /*6340*/  @!P0 FMUL.FTZ R46, R16, R27 ;  /* 0x0000001b102e8220 */ /* 0x000fe20000410000 */
[----:B------:R-:W-:Y:S01]  /*6350*/  @!P0 LOP3.LUT R25, R22, 0xffff0000, RZ, 0xc0, !PT ;  /* 0xffff000016198812 */ /* 0x000fe200078ec0ff */
        /* <DEDUP_REMOVED lines=10> */
[----:B------:R-:W-:Y:S01]  /*6400*/  @!P0 IMAD.U32 R24, R23, 0x10000, RZ ;  /* 0x0001000017188824 */ /* 0x000fe200078e00ff */
[----:B------:R-:W-:Y:S01]  /*6410*/  @!P0 LOP3.LUT R41, R50, 0xffff0000, RZ, 0xc0, !PT ;  /* 0xffff000032298812 */ /* 0x000fe200078ec0ff */
[----:B------:R-:W-:Y:S01]  /*6420*/  @!P0 FFMA.FTZ R2, R27, R26, R2 ;  /* 0x0000001a1b028223 */ /* 0x000fe20000010002 */
[C---:B------:R-:W-:Y:S01]  /*6430*/  @!P0 LOP3.LUT R45, R51.reuse, 0xffff0000, RZ, 0xc0, !PT ;  /* 0xffff0000332d8812 */ /* 0x040fe200078ec0ff */
[----:B------:R-:W-:Y:S01]  /*6440*/  @!P0 IMAD.U32 R42, R51, 0x10000, RZ ;  /* 0x00010000332a8824 */ /* 0x000fe200078e00ff */
[----:B------:R-:W-:Y:S02]  /*6450*/  @!P0 LOP3.LUT R17, R29, 0xffff0000, RZ, 0xc0, !PT ;  /* 0xffff00001d118812 */ /* 0x000fe400078ec0ff */
[----:B------:R-:W-:Y:S01]  /*6460*/  @!P0 PRMT R62, R62, 0x5410, R33 ;  /* 0x000054103e3e8816 */ /* 0x000fe20000000021 */
[----:B------:R-:W-:Y:S01]  /*6470*/  @!P0 IMAD.U32 R33, R63, 0x10000, RZ ;  /* 0x000100003f218824 */ /* 0x000fe200078e00ff */
[----:B------:R-:W-:Y:S01]  /*6480*/  @!P0 PRMT R61, R61, 0x5410, R32 ;  /* 0x000054103d3d8816 */ /* 0x000fe20000000020 */
[----:B------:R-:W-:Y:S01]  /*6490*/  @!P0 FMUL.FTZ R3, R18, R17 ;  /* 0x0000001112038220 */ /* 0x000fe20000410000 */
[----:B------:R-:W-:Y:S01]  /*64a0*/  @!P0 LOP3.LUT R32, R76, 0xffff0000, RZ, 0xc0, !PT ;  /* 0xffff00004c208812 */ /* 0x000fe200078ec0ff */
[----:B------:R-:W-:Y:S01]  /*64b0*/  @!P0 FMUL.FTZ R54, R19, R33 ;  /* 0x0000002113368220 */ /* 0x000fe20000410000 */
[C---:B------:R-:W-:Y:S01]  /*64c0*/  @!P0 LOP3.LUT R40, R62.reuse, 0xffff0000, RZ, 0xc0, !PT ;  /* 0xffff00003e288812 */ /* 0x040fe200078ec0ff */
[----:B------:R-:W-:Y:S01]  /*64d0*/  @!P0 IMAD.U32 R37, R62, 0x10000, RZ ;  /* 0x000100003e258824 */ /* 0x000fe200078e00ff */
[----:B------:R-:W-:Y:S01]  /*64e0*/  @!P0 LOP3.LUT R44, R61, 0xffff0000, RZ, 0xc0, !PT ;  /* 0xffff00003d2c8812 */ /* 0x000fe200078ec0ff */
[----:B------:R-:W-:Y:S01]  /*64f0*/  @!P0 FMUL.FTZ R55, R18, R32 ;  /* 0x0000002012378220 */ /* 0x000fe20000410000 */
[----:B------:R-:W-:Y:S01]  /*6500*/  @!P0 LOP3.LUT R18, R21, 0xffff0000, RZ, 0xc0, !PT ;  /* 0xffff000015128812 */ /* 0x000fe200078ec0ff */
[----:B------:R-:W-:Y:S01]  /*6510*/  @!P0 FFMA.FTZ R54, R35, R16, -R54 ;  /* 0x0000001023368223 */ /* 0x000fe20000010836 */
[----:B------:R-:W-:Y:S01]  /*6520*/  @!P0 SHF.L.U32 R16, R31, 0x10, RZ ;  /* 0x000000101f108819 */ /* 0x000fe200000006ff */
[----:B------:R-:W-:Y:S02]  /*6530*/  @!P0 IMAD.U32 R19, R22, 0x10000, RZ ;  /* 0x0001000016138824 */ /* 0x000fe400078e00ff */
[----:B------:R-:W-:Y:S01]  /*6540*/  @!P0 FFMA.FTZ R55, R34, R17, -R55 ;  /* 0x0000001122378223 */ /* 0x000fe20000010837 */
[----:B------:R-:W-:Y:S01]  /*6550*/  @!P0 LOP3.LUT R17, R28, 0xffff0000, RZ, 0xc0, !PT ;  /* 0xffff00001c118812 */ /* 0x000fe200078ec0ff */
[C---:B------:R-:W-:Y:S02]  /*6560*/  @!P0 FMUL.FTZ R57, R18.reuse, R36 ;  /* 0x0000002412398220 */ /* 0x040fe40000410000 */
        /* <DEDUP_REMOVED lines=43> */
[----:B------:R-:W-:-:S13]  /*6820*/  ISETP.GE.AND P0, PT, R118, c[0x0][0x1d4], PT ;  /* 0x0000750076007a0c */ /* 0x000fda0003f06270 */
[----:B------:R-:W-:-:S05]  /*6830*/  @P0 BRA `(.L_x_2264) ;  /* 0x000001f000000947 */ /* 0x000fca0003800000 */
[----:B------:R-:W-:Y:S04]  /*6840*/  IADD3 R171, P1, P0, R154, R171, R118 ;  /* 0x000000ab9aab7210 */ /* 0x000fe8000783e076 */
[----:B------:R-:W-:Y:S02]  /*6850*/  IADD3.X R170, R97, R170, R128, P1, P0 ;  /* 0x000000aa61aa7210 */ /* 0x000fe40000fe0480 */
[C---:B------:R-:W-:Y:S04]  /*6860*/  LEA R2, P0, R171.reuse, c[0x0][0x1c8], 0x1 ;  /* 0x00007200ab027a11 */ /* 0x040fe800078008ff */
[----:B------:R-:W-:Y:S05]  /*6870*/  LEA.HI.X R3, R171, c[0x0][0x1cc], R170, 0x1, P0 ;  /* 0x00007300ab037a11 */ /* 0x000fea00000f0caa */
[----:B------:R2:W-:Y:S01]  /*6880*/  STG.E.128 [R2.64], R20 ;  /* 0x0000001402007986 */ /* 0x0005e2000c101d08 */
[----:B------:R-:W-:-:S05]  /*6890*/  BRA `(.L_x_2264) ;  /* 0x0000019000007947 */ /* 0x000fca0003800000 */
.L_x_2260:
[----:B------:R-:W-:Y:S05]  /*68a0*/  IMAD R126, R15, -0x40, R90 ;  /* 0xffffffc00f7e7824 */ /* 0x000fea00078e025a */
[----:B------:R-:W-:Y:S04]  /*68b0*/  IMNMX R126, R126, 0x40, PT ;  /* 0x000000407e7e7817 */ /* 0x000fe80003800200 */
[----:B------:R-:W-:-:S13]  /*68c0*/  ISETP.GE.AND P0, PT, R211, R126, PT ;  /* 0x0000007ed300720c */ /* 0x000fda0003f06270 */
[----:B------:R-:W-:-:S05]  /*68d0*/  @P0 BRA `(.L_x_2264) ;  /* 0x0000015000000947 */ /* 0x000fca0003800000 */
[C---:B------:R-:W-:Y:S02]  /*68e0*/  ISETP.GE.AND P0, PT, R142.reuse, c[0x0][0x1d4], PT ;  /* 0x000075008e007a0c */ /* 0x040fe40003f06270 */
[----:B------:R-:W-:Y:S11]  /*68f0*/  IADD3 R2, R142, 0x60, RZ ;  /* 0x000000608e027810 */ /* 0x000ff60007ffe0ff */
[----:B------:R-:W1:Y:S04]  /*6900*/  @!P0 LDS.128 R16, [R147+0xc000] ;  /* 0x00c0000093108984 */ /* 0x000e680000000c00 */
[----:B-1----:R-:W-:Y:S01]  /*6910*/  @!P0 STG.E.128 [R76.64], R16 ;  /* 0x000000104c008986 */ /* 0x002fe2000c101d08 */
[----:B------:R-:W-:-:S13]  /*6920*/  ISETP.GE.AND P0, PT, R137, c[0x0][0x1d4], PT ;  /* 0x0000750089007a0c */ /* 0x000fda0003f06270 */
[----:B------:R-:W1:Y:S04]  /*6930*/  @!P0 LDS.128 R4, [R145+0xc000] ;  /* 0x00c0000091048984 */ /* 0x000e680000000c00 */
[----:B-1----:R-:W-:Y:S01]  /*6940*/  @!P0 STG.E.128 [R76.64+0x40], R4 ;  /* 0x000040044c008986 */ /* 0x002fe2000c101d08 */
[----:B------:R-:W-:-:S13]  /*6950*/  ISETP.GE.AND P0, PT, R136, c[0x0][0x1d4], PT ;  /* 0x0000750088007a0c */ /* 0x000fda0003f06270 */
        /* <DEDUP_REMOVED lines=10> */
[----:B------:R-:W-:-:S13]  /*6a00*/  ISETP.GE.AND P0, PT, R2, c[0x0][0x1d4], PT ;  /* 0x0000750002007a0c */ /* 0x000fda0003f06270 */
[----:B------:R-:W1:Y:S04]  /*6a10*/  @!P0 LDS.128 R4, [R145+0x10000] ;  /* 0x0100000091048984 */ /* 0x000e680000000c00 */
[----:B-1----:R1:W-:Y:S02]  /*6a20*/  @!P0 STG.E.128 [R76.64+0x140], R4 ;  /* 0x000140044c008986 */ /* 0x0023e4000c101d08 */
.L_x_2264:
[----:B------:R-:W-:Y:S05]  /*6a30*/  BSYNC B1 ;  /* 0x0000000000017941 */ /* 0x000fea0003800000 */
.L_x_2259:
[----:B------:R-:W-:Y:S01]  /*6a40*/  ISETP.GT.AND P0, PT, R15, R14, PT ;  /* 0x0000000e0f00720c */ /* 0x000fe20003f04270 */
[----:B------:R-:W-:-:S12]  /*6a50*/  BSSY B0, `(.L_x_2281) ;  /* 0x000003d000007945 */ /* 0x000fd80003800000 */
        /* <DEDUP_REMOVED lines=43> */
[----:B------:R-:W-:-:S13]  /*6d10*/  ISETP.GE.AND P0, PT, R136, c[0x0][0x1d4], PT ;  /* 0x0000750088007a0c */ /* 0x000fda0003f06270 */
[----:B------:R-:W1:Y:S04]  /*6d20*/  @!P0 LDS.128 R4, [R147+0x2000] ;  /* 0x0020000093048984 */ /* 0x000e680000000c00 */
[----:B-1----:R-:W-:Y:S01]  /*6d30*/  @!P0 STG.E.128 [R8.64+0x80], R4 ;  /* 0x0000800408008986 */ /* 0x002fe2000c101d08 */
[----:B------:R-:W-:Y:S02]  /*6d40*/  ISETP.GE.AND P0, PT, R2, c[0x0][0x1d4], PT ;  /* 0x0000750002007a0c */ /* 0x000fe40003f06270 */
[----:B------:R-:W-:Y:S11]  /*6d50*/  IADD3 R2, R142, 0x60, RZ ;  /* 0x000000608e027810 */ /* 0x000ff60007ffe0ff */
[----:B------:R-:W1:Y:S04]  /*6d60*/  @!P0 LDS.128 R20, [R147+0x4000] ;  /* 0x0040000093148984 */ /* 0x000e680000000c00 */
[----:B-1----:R-:W-:Y:S01]  /*6d70*/  @!P0 STG.E.128 [R8.64+0x100], R20 ;  /* 0x0001001408008986 */ /* 0x002fe2000c101d08 */
[----:B------:R-:W-:-:S13]  /*6d80*/  ISETP.GE.AND P0, PT, R137, c[0x0][0x1d4], PT ;  /* 0x0000750089007a0c */ /* 0x000fda0003f06270 */
[----:B------:R-:W1:Y:S04]  /*6d90*/  @!P0 LDS.128 R24, [R145] ;  /* 0x0000000091188984 */ /* 0x000e680000000c00 */
        /* <DEDUP_REMOVED lines=8> */
.L_x_2282:
[----:B-1----:R-:W-:Y:S05]  /*6e20*/  BSYNC B0 ;  /* 0x0000000000007941 */ /* 0x002fea0003800000 */
.L_x_2281:
[----:B------:R-:W-:Y:S04]  /*6e30*/  IADD3 R3, R15, -0x2, RZ ;  /* 0xfffffffe0f037810 */ /* 0x000fe80007ffe0ff */
[----:B------:R-:W-:-:S13]  /*6e40*/  ISETP.GE.AND P0, PT, R3, R14, PT ;  /* 0x0000000e0300720c */ /* 0x000fda0003f06270 */
        /* <DEDUP_REMOVED lines=30> */
.L_x_2258:
[----:B------:R-:W-:Y:S01]  /*7030*/  ISETP.NE.AND P3, PT, R231, 0x1, PT ;  /* 0x00000001e700780c */ /* 0x000fe20003f65270 */
[----:B------:R-:W-:Y:S01]  /*7040*/  BSSY B0, `(.L_x_2284) ;  /* 0x0000028000007945 */ /* 0x000fe20003800000 */
[----:B-1----:R-:W-:-:S02]  /*7050*/  IADD3 R2, R201, 0x7f, RZ ;  /* 0x0000007fc9027810 */ /* 0x002fc40007ffe0ff */
[----:B------:R-:W-:-:S09]  /*7060*/  P2R R0, PR, RZ, 0x8 ;  /* 0x00000008ff007803 */ /* 0x000fd20000000000 */
[----:B------:R-:W-:-:S05]  /*7070*/  @P3 IMAD.HI.U32 R0, R2, c[0x0][0x2c8], RZ ;  /* 0x0000b20002003a27 */ /* 0x000fca00078e00ff */
[----:B------:R-:W-:-:S05]  /*7080*/  @P3 SHF.R.U32.HI R2, RZ, c[0x0][0x2cc], R0 ;  /* 0x0000b300ff023a19 */ /* 0x000fca0000011600 */
[----:B------:R-:W-:-:S05]  /*7090*/  IMAD.IADD R89, R89, 0x1, R2 ;  /* 0x0000000159597824 */ /* 0x000fca00078e0202 */
[----:B------:R-:W-:-:S04]  /*70a0*/  SHF.R.S32.HI R0, RZ, 0x1f, R89 ;  /* 0x0000001fff007819 */ /* 0x000fc80000011459 */
[----:B------:R-:W-:-:S04]  /*70b0*/  LEA.HI R0, R0, R89, RZ, 0x6 ;  /* 0x0000005900007211 */ /* 0x000fc800078f30ff */
[----:B------:R-:W-:Y:S01]  /*70c0*/  SHF.R.S32.HI R3, RZ, 0x6, R0 ;  /* 0x00000006ff037819 */ /* 0x000fe20000011400 */
[----:B------:R-:W-:-:S03]  /*70d0*/  IMAD.IADD R0, R86, 0x1, R87 ;  /* 0x0000000156007824 */ /* 0x000fc600078e0257 */
[----:B------:R-:W-:Y:S01]  /*70e0*/  IMNMX R8, R92, R3, PT ;  /* 0x000000035c087217 */ /* 0x000fe20003800200 */
[----:B------:R-:W-:-:S03]  /*70f0*/  IMAD.MOV.U32 R3, RZ, RZ, RZ ;  /* 0x000000ffff037224 */ /* 0x000fc600078e00ff */
[----:B------:R-:W-:-:S13]  /*7100*/  ISETP.GE.AND P0, PT, R8, 0x1, PT ;  /* 0x000000010800780c */ /* 0x000fda0003f06270 */
        /* <DEDUP_REMOVED lines=27> */
.L_x_2285:
[----:B------:R-:W-:Y:S05]  /*72c0*/  BSYNC B0 ;  /* 0x0000000000007941 */ /* 0x000fea0003800000 */
.L_x_2284:
        /* <DEDUP_REMOVED lines=59> */
[----:B------:R-:W-:-:S06]  /*7680*/  @P1 IMAD.WIDE R224, R216, R3, c[0x0][0x340] ;  /* 0x0000d000d8e01625 */ /* 0x000fcc00078e0203 */
[----:B------:R-:W2:Y:S01]  /*7690*/  @P1 LDG.E R224, [R224.64] ;  /* 0x00000008e0e01981 */ /* 0x000ea2000c1e1900 */
[----:B------:R-:W-:Y:S01]  /*76a0*/  SHF.R.S32.HI R3, RZ, 0x1f, R84 ;  /* 0x0000001fff037819 */ /* 0x000fe20000011454 */
[----:B------:R-:W-:Y:S01]  /*76b0*/  IMAD.WIDE.U32 R14, R84, c[0x0][0x178], RZ ;  /* 0x00005e00540e7a25 */ /* 0x000fe200078e00ff */
[----:B------:R-:W-:Y:S02]  /*76c0*/  LEA.HI R4, R88, R205, RZ, 0x3 ;  /* 0x000000cd58047211 */ /* 0x000fe400078f18ff */
[----:B------:R-:W-:Y:S01]  /*76d0*/  SHF.R.S32.HI R5, RZ, 0x1f, R0 ;  /* 0x0000001fff057819 */ /* 0x000fe20000011400 */
[----:B------:R-:W-:Y:S01]  /*76e0*/  IMAD R3, R3, c[0x0][0x178], RZ ;  /* 0x00005e0003037a24 */ /* 0x000fe200078e02ff */
[----:B------:R-:W-:Y:S02]  /*76f0*/  SHF.R.S32.HI R2, RZ, 0x3, R4 ;  /* 0x00000003ff027819 */ /* 0x000fe40000011404 */
[----:B------:R-:W-:Y:S01]  /*7700*/  LOP3.LUT R4, R4, 0xfffffff8, RZ, 0xc0, !PT ;  /* 0xfffffff804047812 */ /* 0x000fe200078ec0ff */
[----:B------:R-:W-:Y:S01]  /*7710*/  IMAD R6, R84, c[0x0][0x17c], R3 ;  /* 0x00005f0054067a24 */ /* 0x000fe200078e0203 */
[----:B------:R-:W-:-:S02]  /*7720*/  IADD3 R3, P0, R2, R0, RZ ;  /* 0x0000000002037210 */ /* 0x000fc40007f1e0ff */
[----:B------:R-:W-:Y:S01]  /*7730*/  ISETP.NE.U32.AND P2, PT, RZ, c[0x0][0x348], PT ;  /* 0x0000d200ff007a0c */ /* 0x000fe20003f45070 */
[----:B------:R-:W-:Y:S01]  /*7740*/  IMAD.IADD R9, R205, 0x1, -R4 ;  /* 0x00000001cd097824 */ /* 0x000fe200078e0a04 */
[----:B------:R-:W-:Y:S01]  /*7750*/  LEA.HI.X.SX32 R5, R2, R5, 0x1, P0 ;  /* 0x0000000502057211 */ /* 0x000fe200000f0eff */
[----:B------:R-:W-:Y:S01]  /*7760*/  IMAD.IADD R7, R15, 0x1, R6 ;  /* 0x000000010f077824 */ /* 0x000fe200078e0206 */
[----:B------:R-:W-:Y:S01]  /*7770*/  SHF.R.S32.HI R23, RZ, 0x1f, R220 ;  /* 0x0000001fff177819 */ /* 0x000fe200000114dc */
[----:B------:R-:W-:Y:S01]  /*7780*/  IMAD R4, R9, 0x20, R2 ;  /* 0x0000002009047824 */ /* 0x000fe200078e0202 */
[----:B------:R-:W-:Y:S01]  /*7790*/  MOV R22, R220 ;  /* 0x000000dc00167202 */ /* 0x000fe20000000f00 */
[C---:B------:R-:W-:Y:S01]  /*77a0*/  IMAD R0, R5.reuse, c[0x0][0x1e0], RZ ;  /* 0x0000780005007a24 */ /* 0x040fe200078e02ff */
[----:B------:R-:W-:Y:S01]  /*77b0*/  MOV R6, R14 ;  /* 0x0000000e00067202 */ /* 0x000fe20000000f00 */
[----:B------:R-:W-:Y:S01]  /*77c0*/  IMAD R5, R5, c[0x0][0x208], RZ ;  /* 0x0000820005057a24 */ /* 0x000fe200078e02ff */
[----:B------:R-:W-:Y:S01]  /*77d0*/  ISETP.NE.AND.EX P0, PT, RZ, c[0x0][0x34c], PT, P2 ;  /* 0x0000d300ff007a0c */ /* 0x000fe20003f05320 */
[----:B------:R-:W-:Y:S01]  /*77e0*/  IMAD.WIDE.U32 R20, R3, c[0x0][0x1e0], R22 ;  /* 0x0000780003147a25 */ /* 0x000fe200078e0016 */
[----:B------:R-:W-:-:S02]  /*77f0*/  IADD3 R4, R201, R4, RZ ;  /* 0x00000004c9047210 */ /* 0x000fc40007ffe0ff */
[----:B------:R-:W-:Y:S01]  /*7800*/  ISETP.GE.AND P5, PT, R220, c[0x0][0x198], PT ;  /* 0x00006600dc007a0c */ /* 0x000fe20003fa6270 */
[----:B------:R-:W-:Y:S01]  /*7810*/  IMAD R0, R3, c[0x0][0x1e4], R0 ;  /* 0x0000790003007a24 */ /* 0x000fe200078e0200 */
[----:B------:R-:W-:Y:S01]  /*7820*/  ISETP.GE.AND P4, PT, R207, c[0x0][0x198], PT ;  /* 0x00006600cf007a0c */ /* 0x000fe20003f86270 */
[----:B------:R-:W-:Y:S01]  /*7830*/  IMAD.WIDE.U32 R18, R217, c[0x0][0x1b8], R6 ;  /* 0x00006e00d9127a25 */ /* 0x000fe200078e0006 */
[----:B------:R-:W-:Y:S02]  /*7840*/  SEL R6, R85, RZ, !P0 ;  /* 0x000000ff55067207 */ /* 0x000fe40004000000 */
[----:B------:R-:W-:Y:S01]  /*7850*/  IADD3 R21, R21, R0, RZ ;  /* 0x0000000015157210 */ /* 0x000fe20007ffe0ff */
[----:B------:R-:W-:Y:S01]  /*7860*/  @P3 IMAD.HI.U32 R7, R4, c[0x0][0x2c8], RZ ;  /* 0x0000b20004073a27 */ /* 0x000fe200078e00ff */
[----:B------:R-:W-:Y:S02]  /*7870*/  SEL R0, R216, RZ, !P0 ;  /* 0x000000ffd8007207 */ /* 0x000fe40004000000 */
[----:B------:R-:W-:Y:S01]  /*7880*/  ISETP.NE.U32.AND P0, PT, RZ, c[0x0][0x350], PT ;  /* 0x0000d400ff007a0c */ /* 0x000fe20003f05070 */
[----:B------:R-:W-:Y:S01]  /*7890*/  IMAD.WIDE.U32 R16, R3, c[0x0][0x208], R22 ;  /* 0x0000820003107a25 */ /* 0x000fe200078e0016 */
[----:B------:R-:W-:-:S02]  /*78a0*/  IADD3 R88, R8, -0x1, RZ ;  /* 0xffffffff08587810 */ /* 0x000fc40007ffe0ff */
[----:B------:R-:W-:Y:S01]  /*78b0*/  ISETP.NE.AND.EX P0, PT, RZ, c[0x0][0x354], PT, P0 ;  /* 0x0000d500ff007a0c */ /* 0x000fe20003f05300 */
[----:B------:R-:W-:Y:S02]  /*78c0*/  IMAD R5, R3, c[0x0][0x20c], R5 ;  /* 0x0000830003057a24 */ /* 0x000fe400078e0205 */
[----:B------:R-:W-:Y:S01]  /*78d0*/  IMAD.MOV.U32 R3, RZ, RZ, R4 ;  /* 0x000000ffff037224 */ /* 0x000fe200078e0004 */
[----:B------:R-:W-:Y:S01]  /*78e0*/  @P3 SHF.R.U32.HI R3, RZ, c[0x0][0x2cc], R7 ;  /* 0x0000b300ff033a19 */ /* 0x000fe20000011607 */
[----:B------:R-:W-:Y:S01]  /*78f0*/  IMAD R19, R217, c[0x0][0x1bc], R19 ;  /* 0x00006f00d9137a24 */ /* 0x000fe200078e0213 */
[----:B------:R-:W-:Y:S01]  /*7900*/  IADD3 R17, R17, R5, RZ ;  /* 0x0000000511117210 */ /* 0x000fe20007ffe0ff */
[----:B------:R-:W-:Y:S01]  /*7910*/  IMAD R15, R6, c[0x0][0x1c0], RZ ;  /* 0x00007000060f7a24 */ /* 0x000fe200078e02ff */
[----:B------:R-:W-:Y:S01]  /*7920*/  ISETP.GE.AND P3, PT, R206, c[0x0][0x198], PT ;  /* 0x00006600ce007a0c */ /* 0x000fe20003f66270 */
[----:B------:R-:W-:-:S04]  /*7930*/  IMAD.WIDE.U32 R18, R0, c[0x0][0x1c0], R18 ;  /* 0x0000700000127a25 */ /* 0x000fc800078e0012 */
[----:B------:R-:W-:Y:S01]  /*7940*/  IMAD R6, R0, c[0x0][0x1c4], R15 ;  /* 0x0000710000067a24 */ /* 0x000fe200078e020f */
[--C-:B------:R-:W-:Y:S01]  /*7950*/  SHF.R.S32.HI R0, RZ, 0x1f, R3.reuse ;  /* 0x0000001fff007819 */ /* 0x100fe20000011403 */
[----:B------:R-:W-:Y:S02]  /*7960*/  IMAD.MOV R5, RZ, RZ, -R3 ;  /* 0x000000ffff057224 */ /* 0x000fe400078e0a03 */
[----:B------:R-:W-:Y:S01]  /*7970*/  IMAD.WIDE.U32 R228, R217, c[0x0][0x1e8], R20 ;  /* 0x00007a00d9e47a25 */ /* 0x000fe200078e0014 */
[----:B------:R-:W-:-:S03]  /*7980*/  IADD3 R19, R19, R6, RZ ;  /* 0x0000000613137210 */ /* 0x000fc60007ffe0ff */
[----:B------:R-:W-:Y:S02]  /*7990*/  IMAD R4, R5, c[0x0][0x2c4], R4 ;  /* 0x0000b10005047a24 */ /* 0x000fe400078e0204 */
[----:B------:R-:W-:Y:S02]  /*79a0*/  IMAD R0, R0, c[0x0][0x1b0], RZ ;  /* 0x00006c0000007a24 */ /* 0x000fe400078e02ff */
[----:B------:R-:W-:-:S04]  /*79b0*/  IMAD.WIDE.U32 R14, R3, c[0x0][0x1b0], R18 ;  /* 0x00006c00030e7a25 */ /* 0x000fc800078e0012 */
[----:B------:R-:W-:Y:S01]  /*79c0*/  IMAD R0, R3, c[0x0][0x1b4], R0 ;  /* 0x00006d0003007a24 */ /* 0x000fe200078e0200 */
[----:B------:R-:W-:Y:S01]  /*79d0*/  SHF.R.S32.HI R3, RZ, 0x1f, R4 ;  /* 0x0000001fff037819 */ /* 0x000fe20000011404 */
[----:B------:R-:W-:-:S03]  /*79e0*/  IMAD.WIDE.U32 R16, R217, c[0x0][0x210], R16 ;  /* 0x00008400d9107a25 */ /* 0x000fc600078e0010 */
[----:B------:R-:W-:Y:S01]  /*79f0*/  IADD3 R15, R15, R0, RZ ;  /* 0x000000000f0f7210 */ /* 0x000fe20007ffe0ff */
[----:B------:R-:W-:Y:S02]  /*7a00*/  IMAD R3, R3, c[0x0][0x1a8], RZ ;  /* 0x00006a0003037a24 */ /* 0x000fe400078e02ff */
[C---:B------:R-:W-:Y:S02]  /*7a10*/  IMAD R229, R217.reuse, c[0x0][0x1ec], R229 ;  /* 0x00007b00d9e57a24 */ /* 0x040fe400078e02e5 */
[C---:B------:R-:W-:Y:S02]  /*7a20*/  IMAD R7, R4.reuse, c[0x0][0x1ac], R3 ;  /* 0x00006b0004077a24 */ /* 0x040fe400078e0203 */
[----:B------:R-:W-:Y:S02]  /*7a30*/  IMAD R17, R217, c[0x0][0x214], R17 ;  /* 0x00008500d9117a24 */ /* 0x000fe400078e0211 */
[----:B------:R-:W-:-:S05]  /*7a40*/  IMAD.WIDE.U32 R4, R4, c[0x0][0x1a8], R14 ;  /* 0x00006a0004047a25 */ /* 0x000fca00078e000e */
[----:B------:R-:W-:Y:S01]  /*7a50*/  IADD3 R7, R5, R7, RZ ;  /* 0x0000000705077210 */ /* 0x000fe20007ffe0ff */
[----:B------:R-:W-:Y:S01]  /*7a60*/  IMAD.IADD R5, R2, 0x1, R201 ;  /* 0x0000000102057824 */ /* 0x000fe200078e02c9 */
[----:B--2---:R-:W-:Y:S01]  /*7a70*/  @P1 SHF.R.S32.HI R219, RZ, 0x1f, R224 ;  /* 0x0000001fffdb1819 */ /* 0x004fe200000114e0 */
[----:B------:R-:W-:Y:S01]  /*7a80*/  @!P1 IMAD.MOV.U32 R219, RZ, RZ, R85 ;  /* 0x000000ffffdb9224 */ /* 0x000fe200078e0055 */
[----:B------:R-:W-:-:S04]  /*7a90*/  @!P1 MOV R224, R216 ;  /* 0x000000d800e09202 */ /* 0x000fc80000000f00 */
[----:B------:R-:W-:Y:S02]  /*7aa0*/  SEL R219, R219, RZ, !P0 ;  /* 0x000000ffdbdb7207 */ /* 0x000fe40004000000 */
[----:B------:R-:W-:Y:S02]  /*7ab0*/  SEL R224, R224, RZ, !P0 ;  /* 0x000000ffe0e07207 */ /* 0x000fe40004000000 */
[C---:B------:R-:W-:Y:S01]  /*7ac0*/  LEA R14, P0, R4.reuse, c[0x0][0x160], 0x1 ;  /* 0x00005800040e7a11 */ /* 0x040fe200078008ff */
[C---:B------:R-:W-:Y:S02]  /*7ad0*/  IMAD R3, R219.reuse, c[0x0][0x1f0], RZ ;  /* 0x00007c00db037a24 */ /* 0x040fe400078e02ff */
[----:B------:R-:W-:Y:S01]  /*7ae0*/  IMAD R219, R219, c[0x0][0x218], RZ ;  /* 0x00008600dbdb7a24 */ /* 0x000fe200078e02ff */
[----:B------:R-:W-:Y:S01]  /*7af0*/  LEA.HI.X R7, R4, c[0x0][0x164], R7, 0x1, P0 ;  /* 0x0000590004077a11 */ /* 0x000fe200000f0c07 */
[C---:B------:R-:W-:Y:S02]  /*7b00*/  IMAD R3, R224.reuse, c[0x0][0x1f4], R3 ;  /* 0x00007d00e0037a24 */ /* 0x040fe400078e0203 */
[----:B------:R-:W-:-:S02]  /*7b10*/  IMAD R219, R224, c[0x0][0x21c], R219 ;  /* 0x00008700e0db7a24 */ /* 0x000fc400078e02db */
[----:B------:R-:W-:-:S04]  /*7b20*/  IMAD.WIDE.U32 R228, R224, c[0x0][0x1f0], R228 ;  /* 0x00007c00e0e47a25 */ /* 0x000fc800078e00e4 */
[----:B------:R-:W-:Y:S01]  /*7b30*/  IMAD.WIDE.U32 R224, R224, c[0x0][0x218], R16 ;  /* 0x00008600e0e07a25 */ /* 0x000fe200078e0010 */
[----:B------:R-:W-:-:S04]  /*7b40*/  IADD3 R222, R229, R3, RZ ;  /* 0x00000003e5de7210 */ /* 0x000fc80007ffe0ff */
[----:B------:R-:W-:Y:S01]  /*7b50*/  IADD3 R219, R225, R219, RZ ;  /* 0x000000dbe1db7210 */ /* 0x000fe20007ffe0ff */
[----:B------:R-:W-:Y:S05]  /*7b60*/  BRA.DIV ~URZ, `(.L_x_2287) ;  /* 0x00014bc27f007947 */ /* 0x000fea000b800000 */
[----:B------:R1:W2:Y:S02]  /*7b70*/  SHFL.IDX PT, R15, R7, RZ, 0x181f ;  /* 0x00181fff070f7589 */ /* 0x0002a400000e0000 */
.L_x_2420:
[----:B------:R-:W-:Y:S05]  /*7b80*/  BRA.DIV ~URZ, `(.L_x_2288) ;  /* 0x00014c127f007947 */ /* 0x000fea000b800000 */
[----:B------:R3:W4:Y:S02]  /*7b90*/  SHFL.IDX PT, R17, R14, RZ, 0x181f ;  /* 0x00181fff0e117589 */ /* 0x00072400000e0000 */
.L_x_2421:
[----:B------:R-:W-:Y:S01]  /*7ba0*/  IMAD R4, R232, c[0x0][0x2c4], RZ ;  /* 0x0000b100e8047a24 */ /* 0x000fe200078e02ff */
[----:B------:R-:W-:Y:S01]  /*7bb0*/  BSSY B0, `(.L_x_2289) ;  /* 0x0000011000007945 */ /* 0x000fe20003800000 */
[----:B------:R-:W-:Y:S02]  /*7bc0*/  SHF.R.S32.HI R6, RZ, 0x1f, R207 ;  /* 0x0000001fff067819 */ /* 0x000fe400000114cf */
[----:B------:R-:W-:Y:S02]  /*7bd0*/  SHF.R.S32.HI R3, RZ, 0x1f, R206 ;  /* 0x0000001fff037819 */ /* 0x000fe400000114ce */
[----:B------:R-:W-:-:S13]  /*7be0*/  ISETP.GE.AND P0, PT, R5, R4, PT ;  /* 0x000000040500720c */ /* 0x000fda0003f06270 */
[----:B------:R-:W-:Y:S05]  /*7bf0*/  @P0 BRA `(.L_x_2290) ;  /* 0x000000c000000947 */ /* 0x000fea0003800000 */
[-C--:B----4-:R-:W-:Y:S02]  /*7c00*/  LEA R18, P2, R220, R17.reuse, 0x1 ;  /* 0x00000011dc127211 */ /* 0x090fe400078408ff */
[CC--:B------:R-:W-:Y:S02]  /*7c10*/  LEA R16, P1, R207.reuse, R17.reuse, 0x1 ;  /* 0x00000011cf107211 */ /* 0x0c0fe400078208ff */
[----:B------:R-:W-:Y:S02]  /*7c20*/  LEA R20, P0, R206, R17, 0x1 ;  /* 0x00000011ce147211 */ /* 0x000fe400078008ff */
        /* <DEDUP_REMOVED lines=9> */
.L_x_2290:
[----:B------:R-:W-:Y:S05]  /*7cc0*/  BSYNC B0 ;  /* 0x0000000000007941 */ /* 0x000fea0003800000 */
.L_x_2289:
[----:B------:R-:W-:Y:S05]  /*7cd0*/  BRA.DIV ~URZ, `(.L_x_2291) ;  /* 0x00014b227f007947 */ /* 0x000fea000b800000 */
[----:B--2---:R2:W1:Y:S04]  /*7ce0*/  SHFL.IDX PT, R15, R7, 0x1, 0x181f ;  /* 0x00381f00070f7f89 */ /* 0x00446800000e0000 */
[----:B------:R2:W3:Y:S02]  /*7cf0*/  SHFL.IDX PT, R19, R14, 0x1, 0x181f ;  /* 0x00381f000e137f89 */ /* 0x0004e400000e0000 */
.L_x_2422:
[----:B----4-:R-:W-:Y:S01]  /*7d00*/  IADD3 R17, R5, 0x20, RZ ;  /* 0x0000002005117810 */ /* 0x010fe20007ffe0ff */
[----:B------:R-:W-:Y:S03]  /*7d10*/  BSSY B0, `(.L_x_2292) ;  /* 0x000000f000007945 */ /* 0x000fe60003800000 */
[----:B------:R-:W-:-:S13]  /*7d20*/  ISETP.GE.AND P0, PT, R17, R4, PT ;  /* 0x000000041100720c */ /* 0x000fda0003f06270 */
[----:B------:R-:W-:Y:S05]  /*7d30*/  @P0 BRA `(.L_x_2293) ;  /* 0x000000c000000947 */ /* 0x000fea0003800000 */
[-C--:B---3--:R-:W-:Y:S02]  /*7d40*/  LEA R18, P2, R220, R19.reuse, 0x1 ;  /* 0x00000013dc127211 */ /* 0x088fe400078408ff */
[CC--:B------:R-:W-:Y:S02]  /*7d50*/  LEA R16, P1, R207.reuse, R19.reuse, 0x1 ;  /* 0x00000013cf107211 */ /* 0x0c0fe400078208ff */
[----:B------:R-:W-:Y:S02]  /*7d60*/  LEA R20, P0, R206, R19, 0x1 ;  /* 0x00000013ce147211 */ /* 0x000fe400078008ff */
        /* <DEDUP_REMOVED lines=9> */
.L_x_2293:
[----:B------:R-:W-:Y:S05]  /*7e00*/  BSYNC B0 ;  /* 0x0000000000007941 */ /* 0x000fea0003800000 */
.L_x_2292:
[----:B------:R-:W-:Y:S05]  /*7e10*/  BRA.DIV ~URZ, `(.L_x_2294) ;  /* 0x00014ab27f007947 */ /* 0x000fea000b800000 */
[----:B-1----:R1:W4:Y:S02]  /*7e20*/  SHFL.IDX PT, R15, R7, 0x2, 0x181f ;  /* 0x00581f00070f7f89 */ /* 0x00232400000e0000 */
.L_x_2423:
[----:B------:R-:W-:Y:S05]  /*7e30*/  BRA.DIV ~URZ, `(.L_x_2295) ;  /* 0x00014b027f007947 */ /* 0x000fea000b800000 */
[----:B---3--:R3:W1:Y:S02]  /*7e40*/  SHFL.IDX PT, R19, R14, 0x2, 0x181f ;  /* 0x00581f000e137f89 */ /* 0x00866400000e0000 */
.L_x_2424:
[----:B------:R-:W-:Y:S01]  /*7e50*/  IADD3 R17, R5, 0x40, RZ ;  /* 0x0000004005117810 */ /* 0x000fe20007ffe0ff */
[----:B------:R-:W-:Y:S03]  /*7e60*/  BSSY B0, `(.L_x_2296) ;  /* 0x000000f000007945 */ /* 0x000fe60003800000 */
[----:B------:R-:W-:-:S13]  /*7e70*/  ISETP.GE.AND P0, PT, R17, R4, PT ;  /* 0x000000041100720c */ /* 0x000fda0003f06270 */
[----:B------:R-:W-:Y:S05]  /*7e80*/  @P0 BRA `(.L_x_2297) ;  /* 0x000000c000000947 */ /* 0x000fea0003800000 */
[-C--:B-1----:R-:W-:Y:S02]  /*7e90*/  LEA R18, P2, R220, R19.reuse, 0x1 ;  /* 0x00000013dc127211 */ /* 0x082fe400078408ff */
[CC--:B------:R-:W-:Y:S02]  /*7ea0*/  LEA R16, P1, R207.reuse, R19.reuse, 0x1 ;  /* 0x00000013cf107211 */ /* 0x0c0fe400078208ff */
[----:B------:R-:W-:Y:S02]  /*7eb0*/  LEA R20, P0, R206, R19, 0x1 ;  /* 0x00000013ce147211 */ /* 0x000fe400078008ff */
        /* <DEDUP_REMOVED lines=9> */
.L_x_2297:
[----:B------:R-:W-:Y:S05]  /*7f50*/  BSYNC B0 ;  /* 0x0000000000007941 */ /* 0x000fea0003800000 */
.L_x_2296:
[----:B------:R-:W-:Y:S05]  /*7f60*/  BRA.DIV ~URZ, `(.L_x_2298) ;  /* 0x00014a427f007947 */ /* 0x000fea000b800000 */
[----:B-12---:R-:W1:Y:S04]  /*7f70*/  SHFL.IDX PT, R7, R7, 0x3, 0x181f ;  /* 0x00781f0007077f89 */ /* 0x006e6800000e0000 */
[----:B------:R2:W3:Y:S02]  /*7f80*/  SHFL.IDX PT, R17, R14, 0x3, 0x181f ;  /* 0x00781f000e117f89 */ /* 0x0004e400000e0000 */
.L_x_2425:
[----:B------:R-:W-:-:S04]  /*7f90*/  IADD3 R5, R5, 0x60, RZ ;  /* 0x0000006005057810 */ /* 0x000fc80007ffe0ff */
[----:B------:R-:W-:-:S13]  /*7fa0*/  ISETP.GE.AND P0, PT, R5, R4, PT ;  /* 0x000000040500720c */ /* 0x000fda0003f06270 */
[CC--:B---3--:R-:W-:Y:S02]  /*7fb0*/  @!P0 LEA R18, P1, R220.reuse, R17.reuse, 0x1 ;  /* 0x00000011dc128211 */ /* 0x0c8fe400078208ff */
[C---:B--2---:R-:W-:Y:S02]  /*7fc0*/  @!P0 LEA R14, P2, R207.reuse, R17, 0x1 ;  /* 0x00000011cf0e8211 */ /* 0x044fe400078408ff */
[----:B-1----:R-:W-:Y:S02]  /*7fd0*/  @!P0 LEA.HI.X R19, R220, R7, R23, 0x1, P1 ;  /* 0x00000007dc138211 */ /* 0x002fe400008f0c17 */
[C---:B------:R-:W-:Y:S02]  /*7fe0*/  @!P0 LEA R16, P1, R206.reuse, R17, 0x1 ;  /* 0x00000011ce108211 */ /* 0x040fe400078208ff */
[-C--:B----4-:R-:W-:Y:S01]  /*7ff0*/  @!P0 LEA.HI.X R15, R207, R7.reuse, R6, 0x1, P2 ;  /* 0x00000007cf0f8211 */ /* 0x090fe200010f0c06 */
        /* <DEDUP_REMOVED lines=18> */
[C---:B------:R-:W-:Y:S01]  /*8120*/  ISETP.GE.AND P0, PT, R5.reuse, 0x21, PT ;  /* 0x000000210500780c */ /* 0x040fe20003f06270 */
        /* <DEDUP_REMOVED lines=8> */
[----:B------:R-:W-:-:S03]  /*81b0*/  IMAD R15, R15, c[0x0][0x208], RZ ;  /* 0x000082000f0f7a24 */ /* 0x000fc600078e02ff */
[----:B------:R-:W-:Y:S01]  /*81c0*/  LEA.HI.X R0, R18, R222, R7, 0x6, P2 ;  /* 0x000000de12007211 */ /* 0x000fe200010f3407 */
[----:B------:R-:W-:Y:S01]  /*81d0*/  IMAD R7, R2, c[0x0][0x1e4], RZ ;  /* 0x0000790002077a24 */ /* 0x000fe200078e02ff */
[C---:B------:R-:W-:Y:S01]  /*81e0*/  @P0 IADD3 R14, P2, R3.reuse, R16, RZ ;  /* 0x00000010030e0210 */ /* 0x040fe20007f5e0ff */
[----:B------:R-:W-:Y:S01]  /*81f0*/  IMAD.WIDE.U32 R18, R88, c[0x0][0x208], RZ ;  /* 0x0000820058127a25 */ /* 0x000fe200078e00ff */
[C---:B------:R-:W-:Y:S02]  /*8200*/  @P1 LEA R16, P3, R3.reuse, c[0x0][0x1c8], 0x1 ;  /* 0x0000720003101a11 */ /* 0x040fe400078608ff */
[----:B------:R-:W-:Y:S01]  /*8210*/  @P1 ISETP.GE.AND P5, PT, R220, c[0x0][0x1d4], PT ;  /* 0x00007500dc001a0c */ /* 0x000fe20003fa6270 */
[----:B------:R-:W-:Y:S01]  /*8220*/  IMAD R6, R88, c[0x0][0x20c], R15 ;  /* 0x0000830058067a24 */ /* 0x000fe200078e020f */
[----:B------:R-:W-:Y:S02]  /*8230*/  @P0 IADD3.X R7, R0, R17, R7, P2, !PT ;  /* 0x0000001100070210 */ /* 0x000fe400017fe407 */
[----:B------:R-:W-:Y:S01]  /*8240*/  @P1 LEA.HI.X R17, R3, c[0x0][0x1cc], R0, 0x1, P3 ;  /* 0x0000730003111a11 */ /* 0x000fe200018f0c00 */
[----:B------:R-:W-:Y:S01]  /*8250*/  IMAD.IADD R6, R19, 0x1, R6 ;  /* 0x0000000113067824 */ /* 0x000fe200078e0206 */
[----:B------:R-:W-:-:S02]  /*8260*/  LEA R0, P3, R18, R224, 0x6 ;  /* 0x000000e012007211 */ /* 0x000fc400078630ff */
[C---:B------:R-:W-:Y:S02]  /*8270*/  @P1 ISETP.GE.AND P2, PT, R207.reuse, c[0x0][0x1d4], PT ;  /* 0x00007500cf001a0c */ /* 0x040fe40003f46270 */
[----:B------:R-:W-:Y:S02]  /*8280*/  LEA.HI.X R3, R18, R219, R6, 0x6, P3 ;  /* 0x000000db12037211 */ /* 0x000fe400018f3406 */
[----:B------:R-:W-:Y:S01]  /*8290*/  @P1 ISETP.GE.AND P3, PT, R206, c[0x0][0x1d4], PT ;  /* 0x00007500ce001a0c */ /* 0x000fe20003f66270 */
[----:B------:R-:W-:Y:S01]  /*82a0*/  @!PT LDS RZ, [RZ] ;  /* 0x00000000fffff984 */ /* 0x000fe20000000800 */
[----:B------:R-:W-:Y:S01]  /*82b0*/  @!PT LDS RZ, [RZ] ;  /* 0x00000000fffff984 */ /* 0x000fe20000000800 */
[----:B------:R-:W-:Y:S01]  /*82c0*/  @!PT LDS RZ, [RZ] ;  /* 0x00000000fffff984 */ /* 0x000fe20000000800 */
[----:B------:R1:W-:Y:S01]  /*82d0*/  @P1 LDGSTS.E.BYPASS.LTC128B.128 [R138+0xc100], [R16.64], !P5 ;  /* 0x0c100000108a1fae */ /* 0x0003e2000e901d48 */
[----:B------:R-:W-:Y:S02]  /*82e0*/  @P0 ISETP.GE.AND P6, PT, R220, c[0x0][0x1d4], PT ;  /* 0x00007500dc000a0c */ /* 0x000fe40003fc6270 */
[----:B------:R-:W-:Y:S02]  /*82f0*/  @P0 ISETP.GE.AND P5, PT, R207, c[0x0][0x1d4], PT ;  /* 0x00007500cf000a0c */ /* 0x000fe40003fa6270 */
[----:B------:R-:W-:-:S03]  /*8300*/  @P0 LEA R20, P4, R14, c[0x0][0x1c8], 0x1 ;  /* 0x000072000e140a11 */ /* 0x000fc600078808ff */
[----:B------:R1:W-:Y:S01]  /*8310*/  @P1 LDGSTS.E.BYPASS.LTC128B.128 [R138+0xe100], [R16.64+0x80], !P2 ;  /* 0x0e100080108a1fae */ /* 0x0003e2000d101d48 */
[----:B------:R-:W-:Y:S02]  /*8320*/  LEA R6, P2, R0, c[0x0][0x1f8], 0x1 ;  /* 0x00007e0000067a11 */ /* 0x000fe400078408ff */
[----:B------:R-:W-:Y:S01]  /*8330*/  @P0 LEA.HI.X R21, R14, c[0x0][0x1cc], R7, 0x1, P4 ;  /* 0x000073000e150a11 */ /* 0x000fe200020f0c07 */
[----:B------:R1:W-:Y:S01]  /*8340*/  @P1 LDGSTS.E.BYPASS.LTC128B.128 [R138+0x10100], [R16.64+0x100], !P3 ;  /* 0x10100100108a1fae */ /* 0x0003e2000d901d48 */
[----:B------:R-:W-:Y:S01]  /*8350*/  LEA.HI.X R7, R0, c[0x0][0x1fc], R3, 0x1, P2 ;  /* 0x00007f0000077a11 */ /* 0x000fe200010f0c03 */
[----:B------:R-:W-:Y:S01]  /*8360*/  IMAD.MOV.U32 R0, RZ, RZ, 0x40 ;  /* 0x00000040ff007424 */ /* 0x000fe200078e00ff */
[----:B------:R-:W-:Y:S01]  /*8370*/  @P0 ISETP.GE.AND P4, PT, R206, c[0x0][0x1d4], PT ;  /* 0x00007500ce000a0c */ /* 0x000fe20003f86270 */
[----:B------:R1:W-:Y:S01]  /*8380*/  @P0 LDGSTS.E.BYPASS.LTC128B.128 [R138+0xd100], [R20.64], !P6 ;  /* 0x0d100000148a0fae */ /* 0x0003e2000f101d48 */
[----:B------:R-:W-:Y:S02]  /*8390*/  ISETP.GE.AND P3, PT, R220, c[0x0][0x1d4], PT ;  /* 0x00007500dc007a0c */ /* 0x000fe40003f66270 */
[----:B------:R-:W-:Y:S01]  /*83a0*/  ISETP.GE.AND P2, PT, R207, c[0x0][0x1d4], PT ;  /* 0x00007500cf007a0c */ /* 0x000fe20003f46270 */
[----:B------:R1:W-:Y:S01]  /*83b0*/  @P0 LDGSTS.E.BYPASS.LTC128B.128 [R138+0xf100], [R20.64+0x80], !P5 ;  /* 0x0f100080148a0fae */ /* 0x0003e2000e901d48 */
[----:B------:R-:W-:-:S02]  /*83c0*/  ISETP.LT.OR P6, PT, R5, 0x1, P3 ;  /* 0x000000010500780c */ /* 0x000fc40001fc1670 */
[C---:B------:R-:W-:Y:S02]  /*83d0*/  ISETP.LT.OR P5, PT, R5.reuse, 0x1, P2 ;  /* 0x000000010500780c */ /* 0x040fe400017a1670 */
[----:B------:R-:W-:Y:S02]  /*83e0*/  ISETP.GE.AND P1, PT, R206, c[0x0][0x1d4], PT ;  /* 0x00007500ce007a0c */ /* 0x000fe40003f26270 */
[C---:B------:R-:W-:Y:S01]  /*83f0*/  ISETP.LT.OR P3, PT, R5.reuse, 0x21, P3 ;  /* 0x000000210500780c */ /* 0x040fe20001f61670 */
[----:B------:R1:W-:Y:S01]  /*8400*/  @P0 LDGSTS.E.BYPASS.LTC128B.128 [R138+0x11100], [R20.64+0x100], !P4 ;  /* 0x11100100148a0fae */ /* 0x0003e2000e101d48 */
[C---:B------:R-:W-:Y:S02]  /*8410*/  ISETP.LT.OR P4, PT, R5.reuse, 0x1, P1 ;  /* 0x000000010500780c */ /* 0x040fe40000f81670 */
[C---:B------:R-:W-:Y:S01]  /*8420*/  ISETP.LT.OR P2, PT, R5.reuse, 0x21, P2 ;  /* 0x000000210500780c */ /* 0x040fe20001741670 */
[----:B------:R-:W0:Y:S01]  /*8430*/  LDGDEPBAR ;  /* 0x00000000000079af */ /* 0x000e220000000000 */
[----:B------:R-:W-:-:S02]  /*8440*/  ISETP.LT.OR P1, PT, R5, 0x21, P1 ;  /* 0x000000210500780c */ /* 0x000fc40000f21670 */
[----:B------:R-:W-:Y:S01]  /*8450*/  IADD3 R14, P0, R6, UR7, RZ ;  /* 0x00000007060e7c10 */ /* 0x000fe2000ff1e0ff */
[----:B------:R1:W-:Y:S03]  /*8460*/  LDGSTS.E.BYPASS.LTC128B.128 [R138+0x100], [R6.64], !P6 ;  /* 0x00100000068a7fae */ /* 0x0003e6000f101d48 */
[----:B------:R-:W-:Y:S01]  /*8470*/  IADD3.X R15, R7, UR5, RZ, P0, !PT ;  /* 0x00000005070f7c10 */ /* 0x000fe200087fe4ff */
[----:B------:R1:W-:Y:S01]  /*8480*/  LDGSTS.E.BYPASS.LTC128B.128 [R138+0x2100], [R6.64+0x80], !P5 ;  /* 0x02100080068a7fae */ /* 0x0003e2000e901d48 */
[----:B------:R-:W-:-:S03]  /*8490*/  ISETP.GT.AND P5, PT, R88, R223, PT ;  /* 0x000000df5800720c */ /* 0x000fc60003fa4270 */
[----:B------:R1:W-:Y:S04]  /*84a0*/  LDGSTS.E.BYPASS.LTC128B.128 [R138+0x4100], [R6.64+0x100], !P4 ;  /* 0x04100100068a7fae */ /* 0x0003e8000e101d48 */
        /* <DEDUP_REMOVED lines=22> */
[----:B------:R-:W-:-:S07]  /*8610*/  IADD3.X R7, R17, R15, R3, P3, !PT ;  /* 0x0000000f11077210 */ /* 0x000fce0001ffe403 */
[----:B------:R1:W-:Y:S04]  /*8620*/  LDGSTS.E.BYPASS.LTC128B.128 [R138+0x14100], [R16.64+0x80], !P1 ;  /* 0x14100080108a7fae */ /* 0x0003e8000c901d48 */
[----:B------:R1:W-:Y:S04]  /*8630*/  LDGSTS.E.BYPASS.LTC128B.128 [R138+0x16100], [R16.64+0x100], !P0 ;  /* 0x16100100108a7fae */ /* 0x0003e8000c101d48 */
[----:B------:R1:W-:Y:S04]  /*8640*/  LDGSTS.E.BYPASS.LTC128B.128 [R138+0x13100], [R6.64], !P2 ;  /* 0x13100000068a7fae */ /* 0x0003e8000d101d48 */
[----:B------:R1:W-:Y:S04]  /*8650*/  LDGSTS.E.BYPASS.LTC128B.128 [R138+0x15100], [R6.64+0x80], !P1 ;  /* 0x15100080068a7fae */ /* 0x0003e8000c901d48 */
[----:B------:R1:W-:Y:S02]  /*8660*/  LDGSTS.E.BYPASS.LTC128B.128 [R138+0x17100], [R6.64+0x100], !P0 ;  /* 0x17100100068a7fae */ /* 0x0003e4000c101d48 */
.L_x_2300:
[----:B------:R-:W-:Y:S05]  /*8670*/  BSYNC B0 ;  /* 0x0000000000007941 */ /* 0x000fea0003800000 */
.L_x_2299:
[----:B------:R-:W-:Y:S01]  /*8680*/  ISETP.LT.AND P0, PT, RZ, c[0x0][0x27c], PT ;  /* 0x00009f00ff007a0c */ /* 0x000fe20003f01270 */
[----:B------:R-:W0:Y:S01]  /*8690*/  LDGDEPBAR ;  /* 0x00000000000079af */ /* 0x000e220000000000 */
[----:B------:R-:W-:-:S11]  /*86a0*/  ISETP.NE.AND P6, PT, R231, 0x1, PT ;  /* 0x00000001e700780c */ /* 0x000fd60003fc5270 */
[----:B------:R-:W-:Y:S05]  /*86b0*/  @P0 BRA `(.L_x_2301) ;  /* 0x0000002000000947 */ /* 0x000fea0003800000 */
[----:B------:R-:W-:-:S04]  /*86c0*/  DEPBAR.LE SB0, 0x3 ;  /* 0x000080c00000791a */ /* 0x000fc80000000000 */
[----:B------:R-:W-:Y:S05]  /*86d0*/  BRA `(.L_x_2302) ;  /* 0x000072e000007947 */ /* 0x000fea0003800000 */
.L_x_2301:
[----:B------:R-:W-:Y:S01]  /*86e0*/  ULDC.U8 UR4, c[0x0][0x298] ;  /* 0x0000a60000047ab9 */ /* 0x000fe20000000000 */
[----:B-1---5:R-:W-:Y:S01]  /*86f0*/  SHF.R.S32.HI R14, RZ, 0x1f, R81 ;  /* 0x0000001fff0e7819 */ /* 0x022fe20000011451 */
[----:B------:R-:W-:Y:S01]  /*8700*/  IMAD.WIDE.U32 R18, R81, c[0x0][0x280], RZ ;  /* 0x0000a00051127a25 */ /* 0x000fe200078e00ff */
[----:B------:R-:W-:Y:S01]  /*8710*/  ISETP.NE.AND P0, PT, RZ, UR4, PT ;  /* 0x00000004ff007c0c */ /* 0x000fe2000bf05270 */
[----:B------:R-:W-:Y:S01]  /*8720*/  BSSY B2, `(.L_x_2302) ;  /* 0x0000729000027945 */ /* 0x000fe20003800000 */
[C---:B------:R-:W-:Y:S01]  /*8730*/  IADD3 R15, R211.reuse, R201, RZ ;  /* 0x000000c9d30f7210 */ /* 0x040fe20007ffe0ff */
[C---:B------:R-:W-:Y:S01]  /*8740*/  IMAD R6, R14.reuse, c[0x0][0x280], RZ ;  /* 0x0000a0000e067a24 */ /* 0x040fe200078e02ff */
[----:B------:R-:W-:Y:S01]  /*8750*/  IADD3 R3, R211, 0x40, RZ ;  /* 0x00000040d3037810 */ /* 0x000fe20007ffe0ff */
[----:B------:R-:W-:Y:S01]  /*8760*/  IMAD R14, R14, c[0x0][0x290], RZ ;  /* 0x0000a4000e0e7a24 */ /* 0x000fe200078e02ff */
[----:B------:R-:W-:Y:S01]  /*8770*/  LEA R7, R210, R15, 0x6 ;  /* 0x0000000fd2077211 */ /* 0x000fe200078e30ff */
[----:B------:R-:W-:-:S02]  /*8780*/  IMAD R6, R81, c[0x0][0x284], R6 ;  /* 0x0000a10051067a24 */ /* 0x000fc400078e0206 */
[C---:B------:R-:W-:Y:S02]  /*8790*/  IMAD R5, R81.reuse, c[0x0][0x294], R14 ;  /* 0x0000a50051057a24 */ /* 0x040fe400078e020e */
[----:B------:R-:W-:Y:S01]  /*87a0*/  IMAD.WIDE.U32 R20, R81, c[0x0][0x290], RZ ;  /* 0x0000a40051147a25 */ /* 0x000fe200078e00ff */
[----:B------:R-:W-:-:S04]  /*87b0*/  IADD3 R17, R6, R19, RZ ;  /* 0x0000001306117210 */ /* 0x000fc80007ffe0ff */
[----:B------:R-:W-:Y:S01]  /*87c0*/  IADD3 R5, R5, R21, RZ ;  /* 0x0000001505057210 */ /* 0x000fe20007ffe0ff */
[----:B------:R-:W-:Y:S05]  /*87d0*/  @!P0 BRA `(.L_x_2303) ;  /* 0x0000387000008947 */ /* 0x000fea0003800000 */
[----:B------:R-:W-:Y:S01]  /*87e0*/  @P6 IMAD.HI.U32 R6, R7, c[0x0][0x2c8], RZ ;  /* 0x0000b20007066a27 */ /* 0x000fe200078e00ff */
[C---:B------:R-:W-:Y:S01]  /*87f0*/  IADD3 R29, R140.reuse, 0x20, RZ ;  /* 0x000000208c1d7810 */ /* 0x040fe20007ffe0ff */
[----:B------:R-:W-:Y:S01]  /*8800*/  BSSY B0, `(.L_x_2304) ;  /* 0x000006c000007945 */ /* 0x000fe20003800000 */
[C---:B------:R-:W-:Y:S01]  /*8810*/  IADD3 R36, R140.reuse, 0x10, RZ ;  /* 0x000000108c247810 */ /* 0x040fe20007ffe0ff */
[----:B------:R-:W-:Y:S01]  /*8820*/  IMAD.MOV.U32 R19, RZ, RZ, R17 ;  /* 0x000000ffff137224 */ /* 0x000fe200078e0011 */
[----:B------:R-:W-:Y:S01]  /*8830*/  @P6 SHF.R.U32.HI R7, RZ, c[0x0][0x2cc], R6 ;  /* 0x0000b300ff076a19 */ /* 0x000fe20000011606 */
[----:B------:R-:W-:Y:S01]  /*8840*/  IMAD.MOV.U32 R16, RZ, RZ, R20 ;  /* 0x000000ffff107224 */ /* 0x000fe200078e0014 */
[----:B------:R-:W-:Y:S01]  /*8850*/  IADD3 R24, R140, 0x30, RZ ;  /* 0x000000308c187810 */ /* 0x000fe20007ffe0ff */
[----:B------:R-:W-:Y:S01]  /*8860*/  IMAD.MOV.U32 R17, RZ, RZ, R5 ;  /* 0x000000ffff117224 */ /* 0x000fe200078e0005 */
[----:B------:R-:W-:Y:S01]  /*8870*/  SHF.R.S32.HI R6, RZ, 0x1f, R7 ;  /* 0x0000001fff067819 */ /* 0x000fe20000011407 */
[C---:B------:R-:W-:Y:S01]  /*8880*/  IMAD.WIDE.U32 R18, R7.reuse, c[0x0][0x280], R18 ;  /* 0x0000a00007127a25 */ /* 0x040fe200078e0012 */
[----:B------:R-:W-:Y:S01]  /*8890*/  CS2R R42, SRZ ;  /* 0x00000000002a7805 */ /* 0x000fe2000001ff00 */
[----:B------:R-:W-:Y:S01]  /*88a0*/  CS2R R90, SRZ ;  /* 0x00000000005a7805 */ /* 0x000fe2000001ff00 */
[----:B------:R-:W-:Y:S01]  /*88b0*/  CS2R R98, SRZ ;  /* 0x0000000000627805 */ /* 0x000fe2000001ff00 */
[----:B------:R-:W-:Y:S01]  /*88c0*/  IMAD R14, R6, c[0x0][0x280], RZ ;  /* 0x0000a000060e7a24 */ /* 0x000fe200078e02ff */
        /* <DEDUP_REMOVED lines=12> */
[----:B------:R-:W-:Y:S01]  /*8990*/  IADD3 R14, R140, 0x50, RZ ;  /* 0x000000508c0e7810 */ /* 0x000fe20007ffe0ff */
[----:B------:R-:W-:Y:S01]  /*89a0*/  CS2R R86, SRZ ;  /* 0x0000000000567805 */ /* 0x000fe2000001ff00 */
[----:B------:R-:W-:Y:S01]  /*89b0*/  LEA.HI.X R28, R18, c[0x0][0x274], R28, 0x1, P0 ;  /* 0x00009d00121c7a11 */ /* 0x000fe200000f0c1c */
[----:B------:R-:W-:Y:S01]  /*89c0*/  IMAD.IADD R25, R17, 0x1, R25 ;  /* 0x0000000111197824 */ /* 0x000fe200078e0219 */
[----:B------:R-:W-:Y:S01]  /*89d0*/  ISETP.GE.AND P0, PT, R15, R4, PT ;  /* 0x000000040f00720c */ /* 0x000fe20003f06270 */
[----:B------:R1:W3:Y:S01]  /*89e0*/  SHFL.IDX PT, R32, R22, RZ, 0x1c1f ;  /* 0x001c1fff16207589 */ /* 0x0002e200000e0000 */
[----:B------:R-:W-:Y:S01]  /*89f0*/  IADD3 R18, R140, 0x40, RZ ;  /* 0x000000408c127810 */ /* 0x000fe20007ffe0ff */
[----:B------:R-:W-:Y:S01]  /*8a00*/  CS2R R96, SRZ ;  /* 0x0000000000607805 */ /* 0x000fe2000001ff00 */
[----:B------:R-:W-:Y:S01]  /*8a10*/  LEA.HI.X R25, R16, c[0x0][0x28c], R25, 0x1, P1 ;  /* 0x0000a30010197a11 */ /* 0x000fe200008f0c19 */
[----:B------:R1:W4:Y:S01]  /*8a20*/  SHFL.IDX PT, R35, R28, RZ, 0x1c1f ;  /* 0x001c1fff1c237589 */ /* 0x00032200000e0000 */
[----:B------:R-:W-:Y:S01]  /*8a30*/  CS2R R104, SRZ ;  /* 0x0000000000687805 */ /* 0x000fe2000001ff00 */
[----:B------:R-:W-:Y:S01]  /*8a40*/  CS2R R114, SRZ ;  /* 0x0000000000727805 */ /* 0x000fe2000001ff00 */
[----:B------:R-:W-:Y:S01]  /*8a50*/  CS2R R118, SRZ ;  /* 0x0000000000767805 */ /* 0x000fe2000001ff00 */
[----:B------:R1:W1:Y:S01]  /*8a60*/  SHFL.IDX PT, R33, R25, RZ, 0x1c1f ;  /* 0x001c1fff19217589 */ /* 0x00026200000e0000 */
[----:B------:R-:W-:Y:S01]  /*8a70*/  CS2R R106, SRZ ;  /* 0x00000000006a7805 */ /* 0x000fe2000001ff00 */
[----:B------:R-:W-:-:S02]  /*8a80*/  SHF.R.S32.HI R6, RZ, 0x1f, R29 ;  /* 0x0000001fff067819 */ /* 0x000fc4000001141d */
[----:B------:R-:W-:Y:S02]  /*8a90*/  SHF.R.S32.HI R19, RZ, 0x1f, R36 ;  /* 0x0000001fff137819 */ /* 0x000fe40000011424 */
[----:B------:R-:W-:Y:S02]  /*8aa0*/  SHF.R.S32.HI R17, RZ, 0x1f, R14 ;  /* 0x0000001fff117819 */ /* 0x000fe4000001140e */
[----:B------:R-:W-:Y:S02]  /*8ab0*/  SHF.R.S32.HI R7, RZ, 0x1f, R18 ;  /* 0x0000001fff077819 */ /* 0x000fe40000011412 */
[----:B------:R-:W-:Y:S01]  /*8ac0*/  SHF.R.S32.HI R5, RZ, 0x1f, R24 ;  /* 0x0000001fff057819 */ /* 0x000fe20000011418 */
[----:B------:R-:W-:Y:S05]  /*8ad0*/  @P0 BRA `(.L_x_2305) ;  /* 0x000003e000000947 */ /* 0x000fea0003800000 */
[----:B--2---:R-:W-:Y:S01]  /*8ae0*/  ISETP.GE.AND P0, PT, R36, c[0x0][0x27c], PT ;  /* 0x00009f0024007a0c */ /* 0x004fe20003f06270 */
[----:B------:R-:W-:Y:S01]  /*8af0*/  CS2R R120, SRZ ;  /* 0x0000000000787805 */ /* 0x000fe2000001ff00 */
[----:B------:R-:W-:Y:S01]  /*8b00*/  ISETP.GE.AND P3, PT, R29, c[0x0][0x27c], PT ;  /* 0x00009f001d007a0c */ /* 0x000fe20003f66270 */
[----:B------:R-:W-:Y:S01]  /*8b10*/  CS2R R118, SRZ ;  /* 0x0000000000767805 */ /* 0x000fe2000001ff00 */
[----:B------:R-:W-:-:S09]  /*8b20*/  ISETP.GE.AND P2, PT, R24, c[0x0][0x27c], PT ;  /* 0x00009f0018007a0c */ /* 0x000fd20003f46270 */
[C---:B------:R-:W-:Y:S01]  /*8b30*/  @!P0 IMAD.SHL.U32 R23, R36.reuse, 0x2, RZ ;  /* 0x0000000224178824 */ /* 0x040fe200078e00ff */
[----:B------:R-:W-:-:S04]  /*8b40*/  @!P0 SHF.L.U64.HI R21, R36, 0x1, R19 ;  /* 0x0000000124158819 */ /* 0x000fc80000010213 */
[-C--:B------:R-:W-:Y:S02]  /*8b50*/  @!P0 IADD3 R30, P1, R34, R23.reuse, RZ ;  /* 0x00000017221e8210 */ /* 0x080fe40007f3e0ff */
[----:B---3--:R-:W-:Y:S01]  /*8b60*/  @!P0 IADD3 R38, P4, R32, R23, RZ ;  /* 0x0000001720268210 */ /* 0x008fe20007f9e0ff */
[----:B------:R-:W-:Y:S02]  /*8b70*/  @!P3 IMAD.SHL.U32 R47, R29, 0x2, RZ ;  /* 0x000000021d2fb824 */ /* 0x000fe400078e00ff */
[--C-:B----4-:R-:W-:Y:S01]  /*8b80*/  @!P0 IMAD.X R31, R35, 0x1, R21.reuse, P1 ;  /* 0x00000001231f8824 */ /* 0x110fe200008e0615 */
[----:B------:R-:W-:Y:S01]  /*8b90*/  ISETP.GE.AND P1, PT, R18, c[0x0][0x27c], PT ;  /* 0x00009f0012007a0c */ /* 0x000fe20003f26270 */
[----:B-1----:R-:W-:Y:S01]  /*8ba0*/  @!P0 IMAD.X R39, R33, 0x1, R21, P4 ;  /* 0x0000000121278824 */ /* 0x002fe200020e0615 */
[----:B------:R-:W-:Y:S02]  /*8bb0*/  @!P3 SHF.L.U64.HI R27, R29, 0x1, R6 ;  /* 0x000000011d1bb819 */ /* 0x000fe40000010206 */
[----:B------:R1:W5:Y:S01]  /*8bc0*/  @!P0 LD.E.64 R120, [R30.64] ;  /* 0x000000081e788980 */ /* 0x000362000c101b00 */
[----:B------:R-:W-:-:S03]  /*8bd0*/  @!P2 IMAD.SHL.U32 R37, R24, 0x2, RZ ;  /* 0x000000021825a824 */ /* 0x000fc600078e00ff */
[----:B------:R2:W5:Y:S01]  /*8be0*/  @!P0 LD.E.64 R118, [R38.64] ;  /* 0x0000000826768980 */ /* 0x000562000c101b00 */
[-C--:B------:R-:W-:Y:S01]  /*8bf0*/  @!P3 IADD3 R48, P0, R34, R47.reuse, RZ ;  /* 0x0000002f2230b210 */ /* 0x080fe20007f1e0ff */
[----:B------:R-:W-:Y:S01]  /*8c00*/  CS2R R102, SRZ ;  /* 0x0000000000667805 */ /* 0x000fe2000001ff00 */
[----:B------:R-:W-:Y:S01]  /*8c10*/  @!P2 SHF.L.U64.HI R23, R24, 0x1, R5 ;  /* 0x000000011817a819 */ /* 0x000fe20000010205 */
[----:B------:R-:W-:Y:S01]  /*8c20*/  CS2R R106, SRZ ;  /* 0x00000000006a7805 */ /* 0x000fe2000001ff00 */
[----:B------:R-:W-:Y:S01]  /*8c30*/  @!P3 IADD3 R46, P4, R32, R47, RZ ;  /* 0x0000002f202eb210 */ /* 0x000fe20007f9e0ff */
[----:B------:R-:W-:Y:S01]  /*8c40*/  @!P3 IMAD.X R49, R35, 0x1, R27, P0 ;  /* 0x000000012331b824 */ /* 0x000fe200000e061b */
[-C--:B------:R-:W-:Y:S02]  /*8c50*/  @!P2 IADD3 R40, P0, R34, R37.reuse, RZ ;  /* 0x000000252228a210 */ /* 0x080fe40007f1e0ff */
[----:B------:R-:W-:Y:S01]  /*8c60*/  @!P1 SHF.L.U64.HI R21, R18, 0x1, R7 ;  /* 0x0000000112159819 */ /* 0x000fe20000010207 */
[----:B------:R-:W-:Y:S01]  /*8c70*/  @!P3 IMAD.X R47, R33, 0x1, R27, P4 ;  /* 0x00000001212fb824 */ /* 0x000fe200020e061b */
[----:B------:R-:W-:Y:S01]  /*8c80*/  @!P2 IADD3 R44, P4, R32, R37, RZ ;  /* 0x00000025202ca210 */ /* 0x000fe20007f9e0ff */
[----:B------:R-:W-:-:S04]  /*8c90*/  @!P2 IMAD.X R41, R35, 0x1, R23, P0 ;  /* 0x000000012329a824 */ /* 0x000fc800000e0617 */
[----:B------:R-:W-:Y:S01]  /*8ca0*/  @!P2 IMAD.X R45, R33, 0x1, R23, P4 ;  /* 0x00000001212da824 */ /* 0x000fe200020e0617 */
[----:B------:R-:W-:Y:S01]  /*8cb0*/  ISETP.GE.AND P4, PT, R140, c[0x0][0x27c], PT ;  /* 0x00009f008c007a0c */ /* 0x000fe20003f86270 */
[----:B-1----:R-:W-:-:S05]  /*8cc0*/  @!P1 IMAD.SHL.U32 R31, R18, 0x2, RZ ;  /* 0x00000002121f9824 */ /* 0x002fca00078e00ff */
[----:B--2---:R-:W-:-:S07]  /*8cd0*/  @!P1 IADD3 R38, P0, R34, R31, RZ ;  /* 0x0000001f22269210 */ /* 0x004fce0007f1e0ff */
[----:B------:R-:W-:-:S04]  /*8ce0*/  @!P4 IMAD.WIDE R52, R140, 0x2, R34 ;  /* 0x000000028c34c825 */ /* 0x000fc800078e0222 */
[----:B------:R-:W-:Y:S01]  /*8cf0*/  @!P1 IMAD.X R39, R35, 0x1, R21, P0 ;  /* 0x0000000123279824 */ /* 0x000fe200000e0615 */
[----:B------:R-:W-:Y:S01]  /*8d00*/  @!P1 IADD3 R30, P0, R32, R31, RZ ;  /* 0x0000001f201e9210 */ /* 0x000fe20007f1e0ff */
[----:B------:R-:W-:Y:S01]  /*8d10*/  @!P4 IMAD.WIDE R50, R140, 0x2, R32 ;  /* 0x000000028c32c825 */ /* 0x000fe200078e0220 */
[----:B------:R1:W5:Y:S03]  /*8d20*/  @!P4 LD.E.64 R102, [R52.64] ;  /* 0x000000083466c980 */ /* 0x000366000c101b00 */
[----:B------:R-:W-:Y:S01]  /*8d30*/  @!P1 IMAD.X R31, R33, 0x1, R21, P0 ;  /* 0x00000001211f9824 */ /* 0x000fe200000e0615 */
[----:B------:R-:W-:Y:S01]  /*8d40*/  ISETP.GE.AND P0, PT, R14, c[0x0][0x27c], PT ;  /* 0x00009f000e007a0c */ /* 0x000fe20003f06270 */
[----:B------:R1:W5:-:S12]  /*8d50*/  @!P4 LD.E.64 R106, [R50.64] ;  /* 0x00000008326ac980 */ /* 0x000358000c101b00 */
[C---:B------:R-:W-:Y:S01]  /*8d60*/  @!P0 IMAD.SHL.U32 R20, R14.reuse, 0x2, RZ ;  /* 0x000000020e148824 */ /* 0x040fe200078e00ff */
[----:B------:R-:W-:-:S04]  /*8d70*/  @!P0 SHF.L.U64.HI R16, R14, 0x1, R17 ;  /* 0x000000010e108819 */ /* 0x000fc80000010211 */
[----:B------:R-:W-:-:S05]  /*8d80*/  @!P0 IADD3 R34, P4, R34, R20, RZ ;  /* 0x0000001422228210 */ /* 0x000fca0007f9e0ff */
[--C-:B------:R-:W-:Y:S01]  /*8d90*/  @!P0 IMAD.X R35, R35, 0x1, R16.reuse, P4 ;  /* 0x0000000123238824 */ /* 0x100fe200020e0610 */
[----:B------:R-:W-:Y:S01]  /*8da0*/  @!P0 IADD3 R20, P4, R32, R20, RZ ;  /* 0x0000001420148210 */ /* 0x000fe20007f9e0ff */
        /* <DEDUP_REMOVED lines=8> */
[----:B------:R-:W-:Y:S01]  /*8e30*/  @!P0 IMAD.X R21, R33, 0x1, R16, P4 ;  /* 0x0000000121158824 */ /* 0x000fe200020e0610 */
[----:B------:R1:W5:Y:S04]  /*8e40*/  @!P3 LD.E.64 R116, [R48.64] ;  /* 0x000000083074b980 */ /* 0x000368000c101b00 */
[----:B------:R1:W5:Y:S04]  /*8e50*/  @!P3 LD.E.64 R114, [R46.64] ;  /* 0x000000082e72b980 */ /* 0x000368000c101b00 */
[----:B------:R1:W5:Y:S04]  /*8e60*/  @!P2 LD.E.64 R110, [R40.64] ;  /* 0x00000008286ea980 */ /* 0x000368000c101b00 */
[----:B------:R1:W5:Y:S04]  /*8e70*/  @!P2 LD.E.64 R104, [R44.64] ;  /* 0x000000082c68a980 */ /* 0x000368000c101b00 */
[----:B------:R1:W5:Y:S04]  /*8e80*/  @!P1 LD.E.64 R98, [R38.64] ;  /* 0x0000000826629980 */ /* 0x000368000c101b00 */
[----:B------:R1:W5:Y:S04]  /*8e90*/  @!P1 LD.E.64 R96, [R30.64] ;  /* 0x000000081e609980 */ /* 0x000368000c101b00 */
[----:B------:R1:W5:Y:S04]  /*8ea0*/  @!P0 LD.E.64 R90, [R34.64] ;  /* 0x00000008225a8980 */ /* 0x000368000c101b00 */
[----:B------:R1:W5:Y:S02]  /*8eb0*/  @!P0 LD.E.64 R86, [R20.64] ;  /* 0x0000000814568980 */ /* 0x000364000c101b00 */
.L_x_2305:
[----:B--2---:R-:W-:Y:S05]  /*8ec0*/  BSYNC B0 ;  /* 0x0000000000007941 */ /* 0x004fea0003800000 */
.L_x_2304:
[----:B------:R-:W-:Y:S01]  /*8ed0*/  IADD3 R15, R15, 0x40, RZ ;  /* 0x000000400f0f7810 */ /* 0x000fe20007ffe0ff */
[----:B-1---5:R-:W-:Y:S01]  /*8ee0*/  IMAD.MOV.U32 R21, RZ, RZ, R90 ;  /* 0x000000ffff157224 */ /* 0x022fe200078e005a */
[----:B------:R1:W2:Y:S01]  /*8ef0*/  SHFL.IDX PT, R27, R28, 0x1, 0x1c1f ;  /* 0x003c1f001c1b7f89 */ /* 0x0002a200000e0000 */
        /* <DEDUP_REMOVED lines=43> */
[----:B------:R-:W4:Y:S01]  /*91b0*/  SHFL.IDX PT, R26, R26, 0x1, 0x1c1f ;  /* 0x003c1f001a1a7f89 */ /* 0x000f2200000e0000 */
        /* <DEDUP_REMOVED lines=27> */
[-C--:B----4-:R-:W-:Y:S02]  /*9370*/  @!P0 IADD3 R38, P1, R26, R21.reuse, RZ ;  /* 0x000000151a268210 */ /* 0x090fe40007f3e0ff */
[----:B-1----:R-:W-:-:S03]  /*9380*/  @!P0 IADD3 R30, P4, R22, R21, RZ ;  /* 0x00000015161e8210 */ /* 0x002fc60007f9e0ff */
[--C-:B------:R-:W-:Y:S01]  /*9390*/  @!P0 IMAD.X R39, R27, 0x1, R19.reuse, P1 ;  /* 0x000000011b278824 */ /* 0x100fe200008e0613 */
[----:B------:R-:W-:Y:S01]  /*93a0*/  ISETP.GE.AND P1, PT, R18, c[0x0][0x27c], PT ;  /* 0x00009f0012007a0c */ /* 0x000fe20003f26270 */
[----:B---3--:R-:W-:Y:S02]  /*93b0*/  @!P0 IMAD.X R31, R23, 0x1, R19, P4 ;  /* 0x00000001171f8824 */ /* 0x008fe400020e0613 */
[C---:B------:R-:W-:Y:S01]  /*93c0*/  @!P3 IMAD.SHL.U32 R19, R29.reuse, 0x2, RZ ;  /* 0x000000021d13b824 */ /* 0x040fe200078e00ff */
[----:B------:R1:W5:Y:S01]  /*93d0*/  @!P0 LD.E.64 R70, [R38.64] ;  /* 0x0000000826468980 */ /* 0x000362000c101b00 */
[----:B------:R-:W-:Y:S02]  /*93e0*/  @!P3 SHF.L.U64.HI R6, R29, 0x1, R6 ;  /* 0x000000011d06b819 */ /* 0x000fe40000010206 */
[----:B------:R-:W-:Y:S01]  /*93f0*/  @!P2 SHF.L.U64.HI R20, R24, 0x1, R5 ;  /* 0x000000011814a819 */ /* 0x000fe20000010205 */
[----:B------:R2:W5:Y:S01]  /*9400*/  @!P0 LD.E.64 R68, [R30.64] ;  /* 0x000000081e448980 */ /* 0x000562000c101b00 */
[-C--:B------:R-:W-:Y:S01]  /*9410*/  @!P3 IADD3 R34, P0, R26, R19.reuse, RZ ;  /* 0x000000131a22b210 */ /* 0x080fe20007f1e0ff */
[----:B------:R-:W-:Y:S01]  /*9420*/  @!P2 IMAD.SHL.U32 R5, R24, 0x2, RZ ;  /* 0x000000021805a824 */ /* 0x000fe200078e00ff */
[----:B------:R-:W-:Y:S01]  /*9430*/  @!P3 IADD3 R44, P4, R22, R19, RZ ;  /* 0x00000013162cb210 */ /* 0x000fe20007f9e0ff */
[----:B------:R-:W-:Y:S01]  /*9440*/  CS2R R78, SRZ ;  /* 0x00000000004e7805 */ /* 0x000fe2000001ff00 */
[C---:B------:R-:W-:Y:S01]  /*9450*/  @!P1 IMAD.SHL.U32 R19, R18.reuse, 0x2, RZ ;  /* 0x0000000212139824 */ /* 0x040fe200078e00ff */
[----:B------:R-:W-:Y:S01]  /*9460*/  @!P1 SHF.L.U64.HI R7, R18, 0x1, R7 ;  /* 0x0000000112079819 */ /* 0x000fe20000010207 */
[--C-:B------:R-:W-:Y:S01]  /*9470*/  @!P3 IMAD.X R35, R27, 0x1, R6.reuse, P0 ;  /* 0x000000011b23b824 */ /* 0x100fe200000e0606 */
[----:B------:R-:W-:Y:S01]  /*9480*/  @!P2 IADD3 R32, P0, R26, R5, RZ ;  /* 0x000000051a20a210 */ /* 0x000fe20007f1e0ff */
[----:B------:R-:W-:Y:S01]  /*9490*/  @!P3 IMAD.X R45, R23, 0x1, R6, P4 ;  /* 0x00000001172db824 */ /* 0x000fe200020e0606 */
[----:B------:R-:W-:-:S03]  /*94a0*/  CS2R R76, SRZ ;  /* 0x00000000004c7805 */ /* 0x000fc6000001ff00 */
[----:B------:R-:W-:Y:S01]  /*94b0*/  @!P2 IMAD.X R33, R27, 0x1, R20, P0 ;  /* 0x000000011b21a824 */ /* 0x000fe200000e0614 */
[----:B-1----:R-:W-:Y:S02]  /*94c0*/  @!P2 IADD3 R38, P4, R22, R5, RZ ;  /* 0x000000051626a210 */ /* 0x002fe40007f9e0ff */
[----:B--2---:R-:W-:-:S03]  /*94d0*/  @!P1 IADD3 R30, P0, R26, R19, RZ ;  /* 0x000000131a1e9210 */ /* 0x004fc60007f1e0ff */
[----:B------:R-:W-:Y:S01]  /*94e0*/  @!P2 IMAD.X R39, R23, 0x1, R20, P4 ;  /* 0x000000011727a824 */ /* 0x000fe200020e0614 */
[----:B------:R-:W-:Y:S01]  /*94f0*/  ISETP.GE.AND P4, PT, R140, c[0x0][0x27c], PT ;  /* 0x00009f008c007a0c */ /* 0x000fe20003f86270 */
[----:B------:R-:W-:Y:S01]  /*9500*/  @!P1 IMAD.X R31, R27, 0x1, R7, P0 ;  /* 0x000000011b1f9824 */ /* 0x000fe200000e0607 */
[----:B------:R-:W-:-:S05]  /*9510*/  @!P1 IADD3 R6, P0, R22, R19, RZ ;  /* 0x0000001316069210 */ /* 0x000fca0007f1e0ff */
[----:B------:R-:W-:Y:S01]  /*9520*/  @!P1 IMAD.X R7, R23, 0x1, R7, P0 ;  /* 0x0000000117079824 */ /* 0x000fe200000e0607 */
[----:B------:R-:W-:-:S05]  /*9530*/  ISETP.GE.AND P0, PT, R14, c[0x0][0x27c], PT ;  /* 0x00009f000e007a0c */ /* 0x000fca0003f06270 */
[----:B------:R-:W-:-:S04]  /*9540*/  @!P4 IMAD.WIDE R42, R140, 0x2, R26 ;  /* 0x000000028c2ac825 */ /* 0x000fc800078e021a */
[----:B------:R-:W-:Y:S01]  /*9550*/  @!P4 IMAD.WIDE R40, R140, 0x2, R22 ;  /* 0x000000028c28c825 */ /* 0x000fe200078e0216 */
[----:B------:R1:W5:Y:S04]  /*9560*/  @!P4 LD.E.64 R78, [R42.64] ;  /* 0x000000082a4ec980 */ /* 0x000368000c101b00 */
[----:B------:R2:W5:Y:S01]  /*9570*/  @!P4 LD.E.64 R76, [R40.64] ;  /* 0x00000008284cc980 */ /* 0x000562000c101b00 */
        /* <DEDUP_REMOVED lines=11> */
[----:B------:R-:W-:Y:S01]  /*9630*/  @!P0 IMAD.X R23, R23, 0x1, R17, P4 ;  /* 0x0000000117178824 */ /* 0x000fe200020e0611 */
[----:B------:R3:W5:Y:S01]  /*9640*/  @!P3 LD.E.64 R66, [R34.64] ;  /* 0x000000082242b980 */ /* 0x000762000c101b00 */
[----:B-1----:R-:W-:-:S03]  /*9650*/  CS2R R42, SRZ ;  /* 0x00000000002a7805 */ /* 0x002fc6000001ff00 */
[----:B------:R3:W5:Y:S01]  /*9660*/  @!P3 LD.E.64 R64, [R44.64] ;  /* 0x000000082c40b980 */ /* 0x000762000c101b00 */
[----:B--2---:R-:W-:-:S03]  /*9670*/  CS2R R40, SRZ ;  /* 0x0000000000287805 */ /* 0x004fc6000001ff00 */
[----:B------:R3:W5:Y:S04]  /*9680*/  @!P2 LD.E.64 R60, [R32.64] ;  /* 0x00000008203ca980 */ /* 0x000768000c101b00 */
[----:B------:R3:W5:Y:S04]  /*9690*/  @!P2 LD.E.64 R58, [R38.64] ;  /* 0x00000008263aa980 */ /* 0x000768000c101b00 */
[----:B------:R3:W5:Y:S04]  /*96a0*/  @!P1 LD.E.64 R50, [R30.64] ;  /* 0x000000081e329980 */ /* 0x000768000c101b00 */
[----:B------:R3:W5:Y:S04]  /*96b0*/  @!P1 LD.E.64 R46, [R6.64] ;  /* 0x00000008062e9980 */ /* 0x000768000c101b00 */
[----:B------:R3:W5:Y:S04]  /*96c0*/  @!P0 LD.E.64 R42, [R20.64] ;  /* 0x00000008142a8980 */ /* 0x000768000c101b00 */
[----:B------:R3:W5:Y:S02]  /*96d0*/  @!P0 LD.E.64 R40, [R22.64] ;  /* 0x0000000816288980 */ /* 0x000764000c101b00 */
.L_x_2307:
[----:B--2---:R-:W-:Y:S05]  /*96e0*/  BSYNC B0 ;  /* 0x0000000000007941 */ /* 0x004fea0003800000 */
.L_x_2306:
[----:B---3-5:R-:W-:Y:S01]  /*96f0*/  IMAD.MOV.U32 R6, RZ, RZ, R42 ;  /* 0x000000ffff067224 */ /* 0x028fe200078e002a */
        /* <DEDUP_REMOVED lines=8> */
[----:B-1----:R-:W-:Y:S01]  /*9780*/  PRMT R22, R7, 0x7610, R22 ;  /* 0x0000761007167816 */ /* 0x002fe20000000016 */
[----:B------:R-:W-:Y:S01]  /*9790*/  IMAD.MOV.U32 R7, RZ, RZ, R67 ;  /* 0x000000ffff077224 */ /* 0x000fe200078e0043 */
[----:B------:R-:W-:Y:S01]  /*97a0*/  PRMT R28, R6, 0x7610, R28 ;  /* 0x00007610061c7816 */ /* 0x000fe2000000001c */
[----:B------:R-:W-:Y:S01]  /*97b0*/  IMAD.MOV.U32 R6, RZ, RZ, R70 ;  /* 0x000000ffff067224 */ /* 0x000fe200078e0046 */
[----:B------:R-:W-:Y:S01]  /*97c0*/  PRMT R27, R5, 0x7610, R27 ;  /* 0x00007610051b7816 */ /* 0x000fe2000000001b */
[----:B------:R-:W-:Y:S01]  /*97d0*/  IMAD.MOV.U32 R5, RZ, RZ, R71 ;  /* 0x000000ffff057224 */ /* 0x000fe200078e0047 */
[----:B------:R-:W-:Y:S01]  /*97e0*/  LOP3.LUT R19, R12, R19, R13, 0xf6, !PT ;  /* 0x000000130c137212 */ /* 0x000fe200078ef60d */
[----:B------:R-:W-:Y:S01]  /*97f0*/  IMAD.MOV.U32 R12, RZ, RZ, R50 ;  /* 0x000000ffff0c7224 */ /* 0x000fe200078e0032 */
[----:B------:R-:W-:Y:S01]  /*9800*/  PRMT R31, R7, 0x7610, R31 ;  /* 0x00007610071f7816 */ /* 0x000fe2000000001f */
[----:B------:R-:W-:Y:S01]  /*9810*/  IMAD.IADD R56, R4, 0x1, -R201 ;  /* 0x0000000104387824 */ /* 0x000fe200078e0ac9 */
[----:B----4-:R-:W-:Y:S01]  /*9820*/  PRMT R35, R6, 0x7610, R35 ;  /* 0x0000761006237816 */ /* 0x010fe20000000023 */
[----:B------:R-:W-:Y:S01]  /*9830*/  IMAD.MOV.U32 R7, RZ, RZ, R79 ;  /* 0x000000ffff077224 */ /* 0x000fe200078e004f */
        /* <DEDUP_REMOVED lines=31> */
[C---:B------:R-:W-:Y:S01]  /*9a30*/  IADD3 R4, R19.reuse, 0x18100, RZ ;  /* 0x0001810013047810 */ /* 0x040fe20007ffe0ff */
        /* <DEDUP_REMOVED lines=14> */
[--C-:B------:R-:W-:Y:S02]  /*9b20*/  SHF.R.U64 R101, R102, 0x10, R103.reuse ;  /* 0x0000001066657819 */ /* 0x100fe40000001267 */
[----:B------:R-:W-:Y:S02]  /*9b30*/  SHF.R.U32.HI R102, RZ, 0x10, R103 ;  /* 0x00000010ff667819 */ /* 0x000fe40000011667 */
[----:B------:R-:W-:Y:S02]  /*9b40*/  PRMT R82, R15, 0x5432, R82 ;  /* 0x000054320f527816 */ /* 0x000fe40000000052 */
[----:B------:R-:W-:Y:S02]  /*9b50*/  PRMT R95, R95, 0x5410, R102 ;  /* 0x000054105f5f7816 */ /* 0x000fe40000000066 */
[----:B------:R-:W-:-:S02]  /*9b60*/  SHF.R.U64 R83, R106, 0x10, R107 ;  /* 0x000000106a537819 */ /* 0x000fc4000000126b */
[----:B------:R-:W-:Y:S02]  /*9b70*/  PRMT R100, R100, 0x5410, R101 ;  /* 0x0000541064647816 */ /* 0x000fe40000000065 */
[----:B------:R-:W-:Y:S02]  /*9b80*/  LOP3.LUT R109, R95, 0xffff0000, RZ, 0xc0, !PT ;  /* 0xffff00005f6d7812 */ /* 0x000fe400078ec0ff */
[----:B------:R-:W-:Y:S02]  /*9b90*/  PRMT R83, R16, 0x5432, R83 ;  /* 0x0000543210537816 */ /* 0x000fe40000000053 */
[C---:B-1----:R-:W-:Y:S01]  /*9ba0*/  LOP3.LUT R101, R6.reuse, 0xffff0000, RZ, 0xc0, !PT ;  /* 0xffff000006657812 */ /* 0x042fe200078ec0ff */
[----:B------:R-:W-:Y:S01]  /*9bb0*/  IMAD.U32 R102, R6, 0x10000, RZ ;  /* 0x0001000006667824 */ /* 0x000fe200078e00ff */
[C---:B------:R-:W-:Y:S01]  /*9bc0*/  SHF.L.U32 R108, R4.reuse, 0x10, RZ ;  /* 0x00000010046c7819 */ /* 0x040fe200000006ff */
[C---:B------:R-:W-:Y:S01]  /*9bd0*/  IMAD.U32 R6, R7.reuse, 0x10000, RZ ;  /* 0x0001000007067824 */ /* 0x040fe200078e00ff */
        /* <DEDUP_REMOVED lines=10> */
[C---:B------:R-:W-:Y:S02]  /*9c80*/  FFMA.FTZ R95, R102.reuse, R7, -R95 ;  /* 0x00000007665f7223 */ /* 0x040fe4000001085f */
[C---:B------:R-:W-:Y:S01]  /*9c90*/  IMAD.U32 R7, R83.reuse, 0x10000, RZ ;  /* 0x0001000053077824 */ /* 0x040fe200078e00ff */
[----:B------:R-:W-:Y:S01]  /*9ca0*/  LOP3.LUT R83, R83, 0xffff0000, RZ, 0xc0, !PT ;  /* 0xffff000053537812 */ /* 0x000fe200078ec0ff */
[----:B------:R-:W-:Y:S01]  /*9cb0*/  FFMA.FTZ R4, R102, R4, R101 ;  /* 0x0000000466047223 */ /* 0x000fe20000010065 */
[----:B------:R-:W-:Y:S01]  /*9cc0*/  SHF.L.U32 R101, R100, 0x10, RZ ;  /* 0x0000001064657819 */ /* 0x000fe200000006ff */
[-C--:B------:R-:W-:Y:S02]  /*9cd0*/  FMUL.FTZ R103, R103, R109.reuse ;  /* 0x0000006d67677220 */ /* 0x080fe40000410000 */
        /* <DEDUP_REMOVED lines=16> */
.L_x_2311:
[----:B------:R-:W-:Y:S05]  /*9de0*/  BSYNC B0 ;  /* 0x0000000000007941 */ /* 0x000fea0003800000 */
.L_x_2310:
        /* <DEDUP_REMOVED lines=21> */
[CC--:B------:R-:W-:Y:S01]  /*9f40*/  FMUL.FTZ R106, R82.reuse, R4.reuse ;  /* 0x00000004526a7220 */ /* 0x0c0fe20000410000 */
[----:B------:R-:W-:Y:S01]  /*9f50*/  LOP3.LUT R93, R93, 0xffff0000, RZ, 0xc0, !PT ;  /* 0xffff00005d5d7812 */ /* 0x000fe200078ec0ff */
[-C--:B------:R-:W-:Y:S01]  /*9f60*/  FMUL.FTZ R82, R82, R7.reuse ;  /* 0x0000000752527220 */ /* 0x080fe20000410000 */
[----:B------:R-:W-:Y:S01]  /*9f70*/  SHF.L.U32 R100, R5, 0x10, RZ ;  /* 0x0000001005647819 */ /* 0x000fe200000006ff */
[----:B------:R-:W-:Y:S01]  /*9f80*/  FFMA.FTZ R106, R83, R7, -R106 ;  /* 0x00000007536a7223 */ /* 0x000fe2000001086a */
[----:B------:R-:W-:Y:S01]  /*9f90*/  LOP3.LUT R103, R5, 0xffff0000, RZ, 0xc0, !PT ;  /* 0xffff000005677812 */ /* 0x000fe200078ec0ff */
[----:B------:R-:W-:Y:S01]  /*9fa0*/  FFMA.FTZ R83, R83, R4, R82 ;  /* 0x0000000453537223 */ /* 0x000fe20000010052 */
[C---:B------:R-:W-:Y:S01]  /*9fb0*/  SHF.L.U32 R7, R94.reuse, 0x10, RZ ;  /* 0x000000105e077819 */ /* 0x040fe200000006ff */
[C---:B------:R-:W-:Y:S01]  /*9fc0*/  FMUL.FTZ R5, R95.reuse, R89 ;  /* 0x000000595f057220 */ /* 0x040fe20000410000 */
[----:B------:R-:W-:Y:S01]  /*9fd0*/  LOP3.LUT R94, R94, 0xffff0000, RZ, 0xc0, !PT ;  /* 0xffff00005e5e7812 */ /* 0x000fe200078ec0ff */
[C---:B------:R-:W-:Y:S01]  /*9fe0*/  IMAD.U32 R4, R92.reuse, 0x10000, RZ ;  /* 0x000100005c047824 */ /* 0x040fe200078e00ff */
[----:B------:R-:W-:Y:S01]  /*9ff0*/  LOP3.LUT R92, R92, 0xffff0000, RZ, 0xc0, !PT ;  /* 0xffff00005c5c7812 */ /* 0x000fe200078ec0ff */
[----:B------:R-:W-:-:S02]  /*a000*/  FMUL.FTZ R95, R95, R93 ;  /* 0x0000005d5f5f7220 */ /* 0x000fc40000410000 */
[C---:B------:R-:W-:Y:S02]  /*a010*/  FFMA.FTZ R5, R6.reuse, R93, -R5 ;  /* 0x0000005d06057223 */ /* 0x040fe40000010805 */
[----:B------:R-:W-:Y:S02]  /*a020*/  FFMA.FTZ R82, R6, R89, R95 ;  /* 0x0000005906527223 */ /* 0x000fe4000001005f */
[----:B------:R-:W-:Y:S02]  /*a030*/  FMUL.FTZ R6, R101, R4 ;  /* 0x0000000465067220 */ /* 0x000fe40000410000 */
[----:B------:R-:W-:Y:S02]  /*a040*/  FMUL.FTZ R89, R103, R92 ;  /* 0x0000005c67597220 */ /* 0x000fe40000410000 */
[----:B------:R-:W-:Y:S02]  /*a050*/  FMUL.FTZ R101, R101, R7 ;  /* 0x0000000765657220 */ /* 0x000fe40000410000 */
[----:B------:R-:W-:-:S02]  /*a060*/  FMUL.FTZ R103, R103, R94 ;  /* 0x0000005e67677220 */ /* 0x000fc40000410000 */
[----:B------:R-:W-:Y:S01]  /*a070*/  FFMA.FTZ R93, R102, R7, -R6 ;  /* 0x00000007665d7223 */ /* 0x000fe20000010806 */
[----:B------:R-:W-:Y:S01]  /*a080*/  F2FP.BF16.PACK_AB R7, R82, R5 ;  /* 0x000000055207723e */ /* 0x000fe200000010ff */
[----:B------:R-:W-:Y:S01]  /*a090*/  FFMA.FTZ R4, R102, R4, R101 ;  /* 0x0000000466047223 */ /* 0x000fe20000010065 */
[----:B------:R-:W-:Y:S01]  /*a0a0*/  F2FP.BF16.PACK_AB R6, R83, R106 ;  /* 0x0000006a5306723e */ /* 0x000fe200000010ff */
[C---:B------:R-:W-:Y:S02]  /*a0b0*/  FFMA.FTZ R89, R100.reuse, R94, -R89 ;  /* 0x0000005e64597223 */ /* 0x040fe40000010859 */
[----:B------:R-:W-:Y:S01]  /*a0c0*/  FFMA.FTZ R92, R100, R92, R103 ;  /* 0x0000005c645c7223 */ /* 0x000fe20000010067 */
[----:B------:R-:W-:-:S04]  /*a0d0*/  F2FP.BF16.PACK_AB R4, R4, R93 ;  /* 0x0000005d0404723e */ /* 0x000fc800000010ff */
[----:B------:R-:W-:-:S05]  /*a0e0*/  F2FP.BF16.PACK_AB R5, R92, R89 ;  /* 0x000000595c05723e */ /* 0x000fca00000010ff */
[----:B------:R1:W-:Y:S02]  /*a0f0*/  STS.128 [R12], R4 ;  /* 0x000000040c007388 */ /* 0x0003e40000000c00 */
.L_x_2313:
[----:B------:R-:W-:Y:S05]  /*a100*/  BSYNC B0 ;  /* 0x0000000000007941 */ /* 0x000fea0003800000 */
.L_x_2312:
        /* <DEDUP_REMOVED lines=22> */
[CC--:B------:R-:W-:Y:S01]  /*a270*/  FMUL.FTZ R84, R82.reuse, R4.reuse ;  /* 0x0000000452547220 */ /* 0x0c0fe20000410000 */
[C---:B------:R-:W-:Y:S01]  /*a280*/  SHF.L.U32 R92, R5.reuse, 0x10, RZ ;  /* 0x00000010055c7819 */ /* 0x040fe200000006ff */
[-C--:B------:R-:W-:Y:S01]  /*a290*/  FMUL.FTZ R82, R82, R7.reuse ;  /* 0x0000000752527220 */ /* 0x080fe20000410000 */
[----:B------:R-:W-:Y:S01]  /*a2a0*/  LOP3.LUT R100, R5, 0xffff0000, RZ, 0xc0, !PT ;  /* 0xffff000005647812 */ /* 0x000fe200078ec0ff */
[----:B------:R-:W-:Y:S01]  /*a2b0*/  FFMA.FTZ R84, R83, R7, -R84 ;  /* 0x0000000753547223 */ /* 0x000fe20000010854 */
[----:B------:R-:W-:Y:S01]  /*a2c0*/  SHF.L.U32 R7, R85, 0x10, RZ ;  /* 0x0000001055077819 */ /* 0x000fe200000006ff */
[----:B------:R-:W-:Y:S01]  /*a2d0*/  FFMA.FTZ R83, R83, R4, R82 ;  /* 0x0000000453537223 */ /* 0x000fe20000010052 */
[----:B------:R-:W-:Y:S01]  /*a2e0*/  LOP3.LUT R85, R85, 0xffff0000, RZ, 0xc0, !PT ;  /* 0xffff000055557812 */ /* 0x000fe200078ec0ff */
[----:B------:R-:W-:-:S02]  /*a2f0*/  FMUL.FTZ R5, R89, R80 ;  /* 0x0000005059057220 */ /* 0x000fc40000410000 */
[C---:B------:R-:W-:Y:S01]  /*a300*/  IMAD.U32 R4, R81.reuse, 0x10000, RZ ;  /* 0x0001000051047824 */ /* 0x040fe200078e00ff */
[----:B------:R-:W-:Y:S01]  /*a310*/  LOP3.LUT R81, R81, 0xffff0000, RZ, 0xc0, !PT ;  /* 0xffff000051517812 */ /* 0x000fe200078ec0ff */
[-C--:B------:R-:W-:Y:S02]  /*a320*/  FMUL.FTZ R89, R89, R95.reuse ;  /* 0x0000005f59597220 */ /* 0x080fe40000410000 */
[C---:B------:R-:W-:Y:S02]  /*a330*/  FFMA.FTZ R5, R6.reuse, R95, -R5 ;  /* 0x0000005f06057223 */ /* 0x040fe40000010805 */
[----:B------:R-:W-:Y:S02]  /*a340*/  FFMA.FTZ R80, R6, R80, R89 ;  /* 0x0000005006507223 */ /* 0x000fe40000010059 */
[----:B------:R-:W-:Y:S02]  /*a350*/  FMUL.FTZ R6, R93, R4 ;  /* 0x000000045d067220 */ /* 0x000fe40000410000 */
[----:B------:R-:W-:-:S02]  /*a360*/  FMUL.FTZ R82, R100, R81 ;  /* 0x0000005164527220 */ /* 0x000fc40000410000 */
[----:B------:R-:W-:Y:S02]  /*a370*/  FMUL.FTZ R93, R93, R7 ;  /* 0x000000075d5d7220 */ /* 0x000fe40000410000 */
[----:B------:R-:W-:Y:S02]  /*a380*/  FMUL.FTZ R100, R100, R85 ;  /* 0x0000005564647220 */ /* 0x000fe40000410000 */
        /* <DEDUP_REMOVED lines=8> */
[----:B------:R1:W-:Y:S02]  /*a410*/  STS.128 [R19+0x1c100], R4 ;  /* 0x01c1000413007388 */ /* 0x0003e40000000c00 */
.L_x_2315:
[----:B------:R-:W-:Y:S05]  /*a420*/  BSYNC B0 ;  /* 0x0000000000007941 */ /* 0x000fea0003800000 */
.L_x_2314:
        /* <DEDUP_REMOVED lines=11> */
[----:B------:R-:W-:Y:S02]  /*a4e0*/  PRMT R73, R73, 0x5410, R82 ;  /* 0x0000541049497816 */ /* 0x000fe40000000052 */
[----:B------:R-:W-:Y:S02]  /*a4f0*/  LOP3.LUT R89, R72, 0xffff0000, RZ, 0xc0, !PT ;  /* 0xffff000048597812 */ /* 0x000fe400078ec0ff */
[----:B------:R-:W-:Y:S01]  /*a500*/  LOP3.LUT R93, R74, 0xffff0000, RZ, 0xc0, !PT ;  /* 0xffff00004a5d7812 */ /* 0x000fe200078ec0ff */
[C---:B-1----:R-:W-:Y:S01]  /*a510*/  IMAD.U32 R81, R6.reuse, 0x10000, RZ ;  /* 0x0001000006517824 */ /* 0x042fe200078e00ff */
[----:B------:R-:W-:Y:S01]  /*a520*/  LOP3.LUT R80, R6, 0xffff0000, RZ, 0xc0, !PT ;  /* 0xffff000006507812 */ /* 0x000fe200078ec0ff */
[----:B------:R-:W-:Y:S01]  /*a530*/  IMAD.U32 R6, R7, 0x10000, RZ ;  /* 0x0001000007067824 */ /* 0x000fe200078e00ff */
[----:B------:R-:W-:-:S02]  /*a540*/  SHF.L.U32 R85, R4, 0x10, RZ ;  /* 0x0000001004557819 */ /* 0x000fc400000006ff */
[----:B------:R-:W-:Y:S01]  /*a550*/  LOP3.LUT R84, R4, 0xffff0000, RZ, 0xc0, !PT ;  /* 0xffff000004547812 */ /* 0x000fe200078ec0ff */
[----:B------:R-:W-:Y:S01]  /*a560*/  IMAD.U32 R4, R72, 0x10000, RZ ;  /* 0x0001000048047824 */ /* 0x000fe200078e00ff */
[----:B------:R-:W-:Y:S01]  /*a570*/  LOP3.LUT R82, R7, 0xffff0000, RZ, 0xc0, !PT ;  /* 0xffff000007527812 */ /* 0x000fe200078ec0ff */
[----:B------:R-:W-:Y:S01]  /*a580*/  IMAD.U32 R7, R74, 0x10000, RZ ;  /* 0x000100004a077824 */ /* 0x000fe200078e00ff */
[C---:B------:R-:W-:Y:S01]  /*a590*/  SHF.L.U32 R83, R5.reuse, 0x10, RZ ;  /* 0x0000001005537819 */ /* 0x040fe200000006ff */
[CC--:B------:R-:W-:Y:S01]  /*a5a0*/  FMUL.FTZ R72, R80.reuse, R4.reuse ;  /* 0x0000000450487220 */ /* 0x0c0fe20000410000 */
[----:B------:R-:W-:Y:S01]  /*a5b0*/  LOP3.LUT R74, R5, 0xffff0000, RZ, 0xc0, !PT ;  /* 0xffff0000054a7812 */ /* 0x000fe200078ec0ff */
[-C--:B------:R-:W-:Y:S02]  /*a5c0*/  FMUL.FTZ R80, R80, R7.reuse ;  /* 0x0000000750507220 */ /* 0x080fe40000410000 */
        /* <DEDUP_REMOVED lines=14> */
[C---:B------:R-:W-:Y:S01]  /*a6b0*/  FFMA.FTZ R89, R85.reuse, R7, -R6 ;  /* 0x0000000755597223 */ /* 0x040fe20000010806 */
        /* <DEDUP_REMOVED lines=8> */
.L_x_2317:
[----:B------:R-:W-:Y:S05]  /*a740*/  BSYNC B0 ;  /* 0x0000000000007941 */ /* 0x000fea0003800000 */
.L_x_2316:
        /* <DEDUP_REMOVED lines=12> */
[----:B------:R-:W-:Y:S01]  /*a810*/  LOP3.LUT R83, R62, 0xffff0000, RZ, 0xc0, !PT ;  /* 0xffff00003e537812 */ /* 0x000fe200078ec0ff */
        /* <DEDUP_REMOVED lines=36> */
.L_x_2319:
[----:B------:R-:W-:Y:S05]  /*aa60*/  BSYNC B0 ;  /* 0x0000000000007941 */ /* 0x000fea0003800000 */
.L_x_2318:
        /* <DEDUP_REMOVED lines=48> */
.L_x_2309:
[----:B------:R-:W-:Y:S05]  /*ad70*/  BSYNC B1 ;  /* 0x0000000000017941 */ /* 0x000fea0003800000 */
.L_x_2308:
        /* <DEDUP_REMOVED lines=30> */
[----:B------:R-:W-:Y:S01]  /*af60*/  SHF.L.U32 R6, R44, 0x10, RZ ;  /* 0x000000102c067819 */ /* 0x000fe200000006ff */
[----:B------:R-:W-:Y:S01]  /*af70*/  FMUL.FTZ R62, R52, R45 ;  /* 0x0000002d343e7220 */ /* 0x000fe20000410000 */
[----:B------:R-:W-:Y:S01]  /*af80*/  LOP3.LUT R44, R44, 0xffff0000, RZ, 0xc0, !PT ;  /* 0xffff00002c2c7812 */ /* 0x000fe200078ec0ff */
[C---:B------:R-:W-:Y:S01]  /*af90*/  IMAD.U32 R4, R48.reuse, 0x10000, RZ ;  /* 0x0001000030047824 */ /* 0x040fe200078e00ff */
[----:B------:R-:W-:Y:S01]  /*afa0*/  LOP3.LUT R48, R48, 0xffff0000, RZ, 0xc0, !PT ;  /* 0xffff000030307812 */ /* 0x000fe200078ec0ff */
[----:B------:R-:W-:-:S02]  /*afb0*/  FMUL.FTZ R52, R52, R39 ;  /* 0x0000002734347220 */ /* 0x000fc40000410000 */
[C---:B------:R-:W-:Y:S02]  /*afc0*/  FFMA.FTZ R7, R3.reuse, R39, -R62 ;  /* 0x0000002703077223 */ /* 0x040fe4000001083e */
[----:B------:R-:W-:Y:S02]  /*afd0*/  FFMA.FTZ R52, R3, R45, R52 ;  /* 0x0000002d03347223 */ /* 0x000fe40000010034 */
[----:B------:R-:W-:Y:S02]  /*afe0*/  FMUL.FTZ R3, R54, R4 ;  /* 0x0000000436037220 */ /* 0x000fe40000410000 */
[C---:B------:R-:W-:Y:S01]  /*aff0*/  FMUL.FTZ R39, R5.reuse, R48 ;  /* 0x0000003005277220 */ /* 0x040fe20000410000 */
[----:B------:R-:W-:Y:S01]  /*b000*/  F2FP.BF16.PACK_AB R7, R52, R7 ;  /* 0x000000073407723e */ /* 0x000fe200000010ff */
[----:B------:R-:W-:Y:S02]  /*b010*/  FMUL.FTZ R54, R54, R6 ;  /* 0x0000000636367220 */ /* 0x000fe40000410000 */
[----:B------:R-:W-:-:S02]  /*b020*/  FMUL.FTZ R5, R5, R44 ;  /* 0x0000002c05057220 */ /* 0x000fc40000410000 */
[----:B------:R-:W-:Y:S01]  /*b030*/  FFMA.FTZ R3, R55, R6, -R3 ;  /* 0x0000000637037223 */ /* 0x000fe20000010803 */
[----:B------:R-:W-:Y:S01]  /*b040*/  F2FP.BF16.PACK_AB R6, R49, R56 ;  /* 0x000000383106723e */ /* 0x000fe200000010ff */
[----:B------:R-:W-:Y:S02]  /*b050*/  FFMA.FTZ R4, R55, R4, R54 ;  /* 0x0000000437047223 */ /* 0x000fe40000010036 */
[C---:B------:R-:W-:Y:S02]  /*b060*/  FFMA.FTZ R39, R53.reuse, R44, -R39 ;  /* 0x0000002c35277223 */ /* 0x040fe40000010827 */
[----:B------:R-:W-:Y:S01]  /*b070*/  FFMA.FTZ R48, R53, R48, R5 ;  /* 0x0000003035307223 */ /* 0x000fe20000010005 */
[----:B------:R-:W-:-:S04]  /*b080*/  F2FP.BF16.PACK_AB R4, R4, R3 ;  /* 0x000000030404723e */ /* 0x000fc800000010ff */
[----:B------:R-:W-:-:S05]  /*b090*/  F2FP.BF16.PACK_AB R5, R48, R39 ;  /* 0x000000273005723e */ /* 0x000fca00000010ff */
[----:B------:R1:W-:Y:S02]  /*b0a0*/  STS.128 [R19+0x1a100], R4 ;  /* 0x01a1000413007388 */ /* 0x0003e40000000c00 */
.L_x_2322:
[----:B------:R-:W-:Y:S05]  /*b0b0*/  BSYNC B0 ;  /* 0x0000000000007941 */ /* 0x000fea0003800000 */
.L_x_2321:
        /* <DEDUP_REMOVED lines=13> */
[----:B------:R-:W-:Y:S01]  /*b190*/  LOP3.LUT R49, R34, 0xffff0000, RZ, 0xc0, !PT ;  /* 0xffff000022317812 */ /* 0x000fe200078ec0ff */
[C---:B-1----:R-:W-:Y:S01]  /*b1a0*/  IMAD.U32 R36, R6.reuse, 0x10000, RZ ;  /* 0x0001000006247824 */ /* 0x042fe200078e00ff */
[----:B------:R-:W-:Y:S01]  /*b1b0*/  LOP3.LUT R6, R6, 0xffff0000, RZ, 0xc0, !PT ;  /* 0xffff000006067812 */ /* 0x000fe200078ec0ff */
[C---:B------:R-:W-:Y:S01]  /*b1c0*/  IMAD.U32 R3, R7.reuse, 0x10000, RZ ;  /* 0x0001000007037824 */ /* 0x040fe200078e00ff */
[----:B------:R-:W-:Y:S01]  /*b1d0*/  LOP3.LUT R44, R7, 0xffff0000, RZ, 0xc0, !PT ;  /* 0xffff0000072c7812 */ /* 0x000fe200078ec0ff */
[C---:B------:R-:W-:Y:S01]  /*b1e0*/  IMAD.U32 R7, R37.reuse, 0x10000, RZ ;  /* 0x0001000025077824 */ /* 0x040fe200078e00ff */
[----:B------:R-:W-:-:S02]  /*b1f0*/  LOP3.LUT R37, R37, 0xffff0000, RZ, 0xc0, !PT ;  /* 0xffff000025257812 */ /* 0x000fc400078ec0ff */
[----:B------:R-:W-:Y:S01]  /*b200*/  SHF.L.U32 R48, R4, 0x10, RZ ;  /* 0x0000001004307819 */ /* 0x000fe200000006ff */
[----:B------:R-:W-:Y:S01]  /*b210*/  FMUL.FTZ R34, R6, R7 ;  /* 0x0000000706227220 */ /* 0x000fe20000410000 */
[----:B------:R-:W-:Y:S01]  /*b220*/  LOP3.LUT R45, R4, 0xffff0000, RZ, 0xc0, !PT ;  /* 0xffff0000042d7812 */ /* 0x000fe200078ec0ff */
[----:B------:R-:W-:Y:S01]  /*b230*/  FMUL.FTZ R6, R6, R39 ;  /* 0x0000002706067220 */ /* 0x000fe20000410000 */
[C---:B------:R-:W-:Y:S01]  /*b240*/  SHF.L.U32 R4, R5.reuse, 0x10, RZ ;  /* 0x0000001005047819 */ /* 0x040fe200000006ff */
[----:B------:R-:W-:Y:S01]  /*b250*/  FMUL.FTZ R52, R44, R37 ;  /* 0x000000252c347220 */ /* 0x000fe20000410000 */
[----:B------:R-:W-:Y:S01]  /*b260*/  LOP3.LUT R5, R5, 0xffff0000, RZ, 0xc0, !PT ;  /* 0xffff000005057812 */ /* 0x000fe200078ec0ff */
[C---:B------:R-:W-:Y:S02]  /*b270*/  FFMA.FTZ R7, R36.reuse, R7, R6 ;  /* 0x0000000724077223 */ /* 0x040fe40000010006 */
[----:B------:R-:W-:Y:S01]  /*b280*/  FFMA.FTZ R34, R36, R39, -R34 ;  /* 0x0000002724227223 */ /* 0x000fe20000010822 */
[C---:B------:R-:W-:Y:S01]  /*b290*/  SHF.L.U32 R36, R35.reuse, 0x10, RZ ;  /* 0x0000001023247819 */ /* 0x040fe200000006ff */
[C---:B------:R-:W-:Y:S01]  /*b2a0*/  IMAD.U32 R6, R38.reuse, 0x10000, RZ ;  /* 0x0001000026067824 */ /* 0x040fe200078e00ff */
[----:B------:R-:W-:Y:S01]  /*b2b0*/  LOP3.LUT R38, R38, 0xffff0000, RZ, 0xc0, !PT ;  /* 0xffff000026267812 */ /* 0x000fe200078ec0ff */
[-C--:B------:R-:W-:Y:S01]  /*b2c0*/  FMUL.FTZ R44, R44, R49.reuse ;  /* 0x000000312c2c7220 */ /* 0x080fe20000410000 */
[----:B------:R-:W-:Y:S01]  /*b2d0*/  LOP3.LUT R35, R35, 0xffff0000, RZ, 0xc0, !PT ;  /* 0xffff000023237812 */ /* 0x000fe200078ec0ff */
[----:B------:R-:W-:-:S02]  /*b2e0*/  FFMA.FTZ R52, R3, R49, -R52 ;  /* 0x0000003103347223 */ /* 0x000fc40000010834 */
[----:B------:R-:W-:Y:S02]  /*b2f0*/  FFMA.FTZ R3, R3, R37, R44 ;  /* 0x0000002503037223 */ /* 0x000fe4000001002c */
[----:B------:R-:W-:Y:S02]  /*b300*/  FMUL.FTZ R37, R45, R6 ;  /* 0x000000062d257220 */ /* 0x000fe40000410000 */
[----:B------:R-:W-:Y:S02]  /*b310*/  FMUL.FTZ R39, R5, R38 ;  /* 0x0000002605277220 */ /* 0x000fe40000410000 */
[-C--:B------:R-:W-:Y:S02]  /*b320*/  FMUL.FTZ R45, R45, R36.reuse ;  /* 0x000000242d2d7220 */ /* 0x080fe40000410000 */
[----:B------:R-:W-:Y:S02]  /*b330*/  FMUL.FTZ R5, R5, R35 ;  /* 0x0000002305057220 */ /* 0x000fe40000410000 */
[----:B------:R-:W-:-:S02]  /*b340*/  FFMA.FTZ R37, R48, R36, -R37 ;  /* 0x0000002430257223 */ /* 0x000fc40000010825 */
        /* <DEDUP_REMOVED lines=8> */
.L_x_2324:
[----:B------:R-:W-:Y:S05]  /*b3d0*/  BSYNC B0 ;  /* 0x0000000000007941 */ /* 0x000fea0003800000 */
.L_x_2323:
        /* <DEDUP_REMOVED lines=49> */
.L_x_2326:
[----:B------:R-:W-:Y:S05]  /*b6f0*/  BSYNC B0 ;  /* 0x0000000000007941 */ /* 0x000fea0003800000 */
.L_x_2325:
        /* <DEDUP_REMOVED lines=23> */
[-C--:B------:R-:W-:Y:S01]  /*b870*/  FMUL.FTZ R6, R6, R29.reuse ;  /* 0x0000001d06067220 */ /* 0x080fe20000410000 */
[C---:B------:R-:W-:Y:S01]  /*b880*/  SHF.L.U32 R4, R5.reuse, 0x10, RZ ;  /* 0x0000001005047819 */ /* 0x040fe200000006ff */
[C---:B------:R-:W-:Y:S01]  /*b890*/  FFMA.FTZ R27, R24.reuse, R29, -R27 ;  /* 0x0000001d181b7223 */ /* 0x040fe2000001081b */
[----:B------:R-:W-:Y:S01]  /*b8a0*/  LOP3.LUT R5, R5, 0xffff0000, RZ, 0xc0, !PT ;  /* 0xffff000005057812 */ /* 0x000fe200078ec0ff */
[----:B------:R-:W-:Y:S01]  /*b8b0*/  FFMA.FTZ R6, R24, R7, R6 ;  /* 0x0000000718067223 */ /* 0x000fe20000010006 */
[----:B------:R-:W-:Y:S01]  /*b8c0*/  SHF.L.U32 R29, R28, 0x10, RZ ;  /* 0x000000101c1d7819 */ /* 0x000fe200000006ff */
[----:B------:R-:W-:Y:S01]  /*b8d0*/  FMUL.FTZ R34, R30, R25 ;  /* 0x000000191e227220 */ /* 0x000fe20000410000 */
[----:B------:R-:W-:Y:S01]  /*b8e0*/  LOP3.LUT R28, R28, 0xffff0000, RZ, 0xc0, !PT ;  /* 0xffff00001c1c7812 */ /* 0x000fe200078ec0ff */
[C---:B------:R-:W-:Y:S01]  /*b8f0*/  IMAD.U32 R24, R26.reuse, 0x10000, RZ ;  /* 0x000100001a187824 */ /* 0x040fe200078e00ff */
[----:B------:R-:W-:Y:S01]  /*b900*/  LOP3.LUT R26, R26, 0xffff0000, RZ, 0xc0, !PT ;  /* 0xffff00001a1a7812 */ /* 0x000fe200078ec0ff */
[----:B------:R-:W-:Y:S01]  /*b910*/  FMUL.FTZ R30, R30, R33 ;  /* 0x000000211e1e7220 */ /* 0x000fe20000410000 */
[----:B------:R-:W-:Y:S01]  /*b920*/  F2FP.BF16.PACK_AB R6, R6, R27 ;  /* 0x0000001b0606723e */ /* 0x000fe200000010ff */
[----:B------:R-:W-:-:S02]  /*b930*/  FFMA.FTZ R7, R3, R33, -R34 ;  /* 0x0000002103077223 */ /* 0x000fc40000010822 */
[----:B------:R-:W-:Y:S02]  /*b940*/  FFMA.FTZ R30, R3, R25, R30 ;  /* 0x00000019031e7223 */ /* 0x000fe4000001001e */
[----:B------:R-:W-:Y:S02]  /*b950*/  FMUL.FTZ R3, R31, R24 ;  /* 0x000000181f037220 */ /* 0x000fe40000410000 */
[----:B------:R-:W-:Y:S01]  /*b960*/  FMUL.FTZ R25, R5, R26 ;  /* 0x0000001a05197220 */ /* 0x000fe20000410000 */
[----:B------:R-:W-:Y:S01]  /*b970*/  F2FP.BF16.PACK_AB R7, R30, R7 ;  /* 0x000000071e07723e */ /* 0x000fe200000010ff */
[-C--:B------:R-:W-:Y:S02]  /*b980*/  FMUL.FTZ R31, R31, R29.reuse ;  /* 0x0000001d1f1f7220 */ /* 0x080fe40000410000 */
[----:B------:R-:W-:Y:S02]  /*b990*/  FMUL.FTZ R5, R5, R28 ;  /* 0x0000001c05057220 */ /* 0x000fe40000410000 */
[----:B------:R-:W-:-:S02]  /*b9a0*/  FFMA.FTZ R3, R32, R29, -R3 ;  /* 0x0000001d20037223 */ /* 0x000fc40000010803 */
[----:B------:R-:W-:Y:S02]  /*b9b0*/  FFMA.FTZ R24, R32, R24, R31 ;  /* 0x0000001820187223 */ /* 0x000fe4000001001f */
[C---:B------:R-:W-:Y:S02]  /*b9c0*/  FFMA.FTZ R25, R4.reuse, R28, -R25 ;  /* 0x0000001c04197223 */ /* 0x040fe40000010819 */
[----:B------:R-:W-:Y:S01]  /*b9d0*/  FFMA.FTZ R26, R4, R26, R5 ;  /* 0x0000001a041a7223 */ /* 0x000fe20000010005 */
[----:B------:R-:W-:-:S04]  /*b9e0*/  F2FP.BF16.PACK_AB R4, R24, R3 ;  /* 0x000000031804723e */ /* 0x000fc800000010ff */
[----:B------:R-:W-:-:S05]  /*b9f0*/  F2FP.BF16.PACK_AB R5, R26, R25 ;  /* 0x000000191a05723e */ /* 0x000fca00000010ff */
[----:B------:R1:W-:Y:S02]  /*ba00*/  STS.128 [R12+0x6000], R4 ;  /* 0x006000040c007388 */ /* 0x0003e40000000c00 */
.L_x_2328:
[----:B------:R-:W-:Y:S05]  /*ba10*/  BSYNC B0 ;  /* 0x0000000000007941 */ /* 0x000fea0003800000 */
.L_x_2327:
        /* <DEDUP_REMOVED lines=36> */
[C---:B------:R-:W-:Y:S02]  /*bc60*/  FMUL.FTZ R3, R26.reuse, R6 ;  /* 0x000000061a037220 */ /* 0x040fe40000410000 */
[C---:B------:R-:W-:Y:S02]  /*bc70*/  FMUL.FTZ R20, R29.reuse, R21 ;  /* 0x000000151d147220 */ /* 0x040fe40000410000 */
[----:B------:R-:W-:Y:S02]  /*bc80*/  FMUL.FTZ R26, R26, R18 ;  /* 0x000000121a1a7220 */ /* 0x000fe40000410000 */
[----:B------:R-:W-:-:S02]  /*bc90*/  FMUL.FTZ R29, R29, R23 ;  /* 0x000000171d1d7220 */ /* 0x000fc40000410000 */
[C---:B------:R-:W-:Y:S02]  /*bca0*/  FFMA.FTZ R3, R27.reuse, R18, -R3 ;  /* 0x000000121b037223 */ /* 0x040fe40000010803 */
[----:B------:R-:W-:Y:S01]  /*bcb0*/  FFMA.FTZ R26, R27, R6, R26 ;  /* 0x000000061b1a7223 */ /* 0x000fe2000001001a */
[----:B------:R-:W-:Y:S01]  /*bcc0*/  F2FP.BF16.PACK_AB R6, R7, R22 ;  /* 0x000000160706723e */ /* 0x000fe200000010ff */
[----:B------:R-:W-:Y:S01]  /*bcd0*/  FFMA.FTZ R20, R4, R23, -R20 ;  /* 0x0000001704147223 */ /* 0x000fe20000010814 */
[----:B------:R-:W-:Y:S01]  /*bce0*/  F2FP.BF16.PACK_AB R7, R24, R5 ;  /* 0x000000051807723e */ /* 0x000fe200000010ff */
[----:B------:R-:W-:Y:S01]  /*bcf0*/  FFMA.FTZ R29, R4, R21, R29 ;  /* 0x00000015041d7223 */ /* 0x000fe2000001001d */
[----:B------:R-:W-:-:S04]  /*bd00*/  F2FP.BF16.PACK_AB R4, R26, R3 ;  /* 0x000000031a04723e */ /* 0x000fc800000010ff */
[----:B------:R-:W-:-:S05]  /*bd10*/  F2FP.BF16.PACK_AB R5, R29, R20 ;  /* 0x000000141d05723e */ /* 0x000fca00000010ff */
[----:B------:R1:W-:Y:S02]  /*bd20*/  STS.128 [R19+0x22100], R4 ;  /* 0x0221000413007388 */ /* 0x0003e40000000c00 */
.L_x_2330:
[----:B------:R-:W-:Y:S05]  /*bd30*/  BSYNC B0 ;  /* 0x0000000000007941 */ /* 0x000fea0003800000 */
.L_x_2329:
        /* <DEDUP_REMOVED lines=47> */
[----:B------:R1:W-:Y:S01]  /*c030*/  STS.128 [R12+0xa000], R4 ;  /* 0x00a000040c007388 */ /* 0x0003e20000000c00 */
[----:B------:R-:W-:Y:S05]  /*c040*/  BRA `(.L_x_2320) ;  /* 0x0000396000007947 */ /* 0x000fea0003800000 */
.L_x_2303:
        /* <DEDUP_REMOVED lines=10> */
[C---:B------:R-:W-:Y:S01]  /*c0f0*/  IMAD.WIDE.U32 R24, R7.reuse, c[0x0][0x280], R24 ;  /* 0x0000a00007187a25 */ /* 0x040fe200078e0018 */
[----:B------:R-:W-:Y:S01]  /*c100*/  LEA.HI R90, R92, R137, RZ, 0x3 ;  /* 0x000000895c5a7211 */ /* 0x000fe200078f18ff */
[----:B------:R-:W-:Y:S01]  /*c110*/  CS2R R26, SRZ ;  /* 0x00000000001a7805 */ /* 0x000fe2000001ff00 */
[----:B------:R-:W-:Y:S01]  /*c120*/  CS2R R50, SRZ ;  /* 0x0000000000327805 */ /* 0x000fe2000001ff00 */
[----:B------:R-:W-:Y:S01]  /*c130*/  IMAD R14, R6, c[0x0][0x280], RZ ;  /* 0x0000a000060e7a24 */ /* 0x000fe200078e02ff */
[----:B------:R-:W-:Y:S01]  /*c140*/  LEA R21, P0, R24, c[0x0][0x270], 0x1 ;  /* 0x00009c0018157a11 */ /* 0x000fe200078008ff */
[----:B------:R-:W-:Y:S01]  /*c150*/  IMAD.MOV.U32 R17, RZ, RZ, R5 ;  /* 0x000000ffff117224 */ /* 0x000fe200078e0005 */
[----:B------:R-:W-:Y:S01]  /*c160*/  SHF.R.S32.HI R5, RZ, 0x1f, R142 ;  /* 0x0000001fff057819 */ /* 0x000fe2000001148e */
[----:B------:R-:W-:Y:S01]  /*c170*/  IMAD R14, R7, c[0x0][0x284], R14 ;  /* 0x0000a100070e7a24 */ /* 0x000fe200078e020e */
[----:B------:R-:W-:Y:S01]  /*c180*/  CS2R R48, SRZ ;  /* 0x0000000000307805 */ /* 0x000fe2000001ff00 */
[----:B------:R-:W-:Y:S01]  /*c190*/  IMAD R20, R6, c[0x0][0x290], RZ ;  /* 0x0000a40006147a24 */ /* 0x000fe200078e02ff */
[----:B------:R-:W-:Y:S01]  /*c1a0*/  CS2R R58, SRZ ;  /* 0x00000000003a7805 */ /* 0x000fe2000001ff00 */
[----:B------:R-:W-:Y:S01]  /*c1b0*/  IMAD.IADD R22, R25, 0x1, R14 ;  /* 0x0000000119167824 */ /* 0x000fe200078e020e */
[----:B------:R-:W-:Y:S01]  /*c1c0*/  CS2R R56, SRZ ;  /* 0x0000000000387805 */ /* 0x000fe2000001ff00 */
[C---:B------:R-:W-:Y:S01]  /*c1d0*/  IMAD.WIDE.U32 R16, R7.reuse, c[0x0][0x290], R16 ;  /* 0x0000a40007107a25 */ /* 0x040fe200078e0010 */
[----:B------:R-:W-:Y:S01]  /*c1e0*/  CS2R R66, SRZ ;  /* 0x0000000000427805 */ /* 0x000fe2000001ff00 */
[----:B------:R-:W-:Y:S01]  /*c1f0*/  CS2R R64, SRZ ;  /* 0x0000000000407805 */ /* 0x000fe2000001ff00 */
[----:B------:R-:W-:Y:S01]  /*c200*/  LEA.HI.X R22, R24, c[0x0][0x274], R22, 0x1, P0 ;  /* 0x00009d0018167a11 */ /* 0x000fe200000f0c16 */
[----:B------:R-:W-:Y:S01]  /*c210*/  IMAD R20, R7, c[0x0][0x294], R20 ;  /* 0x0000a50007147a24 */ /* 0x000fe200078e0214 */
[----:B------:R-:W-:Y:S01]  /*c220*/  ISETP.GE.AND P0, PT, R15, R4, PT ;  /* 0x000000040f00720c */ /* 0x000fe20003f06270 */
[----:B------:R-:W-:Y:S01]  /*c230*/  CS2R R46, SRZ ;  /* 0x00000000002e7805 */ /* 0x000fe2000001ff00 */
[C---:B------:R-:W-:Y:S01]  /*c240*/  LEA R18, P1, R16.reuse, c[0x0][0x288], 0x1 ;  /* 0x0000a20010127a11 */ /* 0x040fe200078208ff */
[----:B------:R-:W-:Y:S01]  /*c250*/  IMAD.IADD R20, R17, 0x1, R20 ;  /* 0x0000000111147824 */ /* 0x000fe200078e0214 */
[----:B------:R-:W-:Y:S01]  /*c260*/  CS2R R44, SRZ ;  /* 0x00000000002c7805 */ /* 0x000fe2000001ff00 */
[----:B------:R1:W2:Y:S01]  /*c270*/  SHFL.IDX PT, R17, R22, RZ, 0x1c1f ;  /* 0x001c1fff16117589 */ /* 0x0002a200000e0000 */
[----:B------:R-:W-:Y:S01]  /*c280*/  CS2R R54, SRZ ;  /* 0x0000000000367805 */ /* 0x000fe2000001ff00 */
[----:B------:R-:W-:Y:S01]  /*c290*/  CS2R R52, SRZ ;  /* 0x0000000000347805 */ /* 0x000fe2000001ff00 */
[----:B------:R-:W-:Y:S01]  /*c2a0*/  LEA.HI.X R20, R16, c[0x0][0x28c], R20, 0x1, P1 ;  /* 0x0000a30010147a11 */ /* 0x000fe200008f0c14 */
[----:B------:R1:W3:Y:S01]  /*c2b0*/  SHFL.IDX PT, R6, R18, RZ, 0x1c1f ;  /* 0x001c1fff12067589 */ /* 0x0002e200000e0000 */
[----:B------:R-:W-:Y:S01]  /*c2c0*/  CS2R R62, SRZ ;  /* 0x00000000003e7805 */ /* 0x000fe2000001ff00 */
[----:B------:R-:W-:Y:S01]  /*c2d0*/  CS2R R60, SRZ ;  /* 0x00000000003c7805 */ /* 0x000fe2000001ff00 */
[----:B------:R-:W-:Y:S01]  /*c2e0*/  SHF.R.S32.HI R76, RZ, 0x3, R78 ;  /* 0x00000003ff4c7819 */ /* 0x000fe2000001144e */
[----:B------:R1:W4:Y:S01]  /*c2f0*/  SHFL.IDX PT, R16, R21, RZ, 0x1c1f ;  /* 0x001c1fff15107589 */ /* 0x00032200000e0000 */
[----:B------:R-:W-:-:S03]  /*c300*/  SHF.R.S32.HI R89, RZ, 0x3, R90 ;  /* 0x00000003ff597819 */ /* 0x000fc6000001145a */
[----:B------:R1:W1:Y:S01]  /*c310*/  SHFL.IDX PT, R7, R20, RZ, 0x1c1f ;  /* 0x001c1fff14077589 */ /* 0x00026200000e0000 */
[----:B------:R-:W-:Y:S05]  /*c320*/  @P0 BRA `(.L_x_2332) ;  /* 0x0000021000000947 */ /* 0x000fea0003800000 */
[----:B------:R-:W-:Y:S01]  /*c330*/  ISETP.GE.AND P0, PT, R142, c[0x0][0x27c], PT ;  /* 0x00009f008e007a0c */ /* 0x000fe20003f06270 */
[----:B------:R-:W-:Y:S01]  /*c340*/  CS2R R58, SRZ ;  /* 0x00000000003a7805 */ /* 0x000fe2000001ff00 */
[----:B------:R-:W-:Y:S01]  /*c350*/  ISETP.GE.AND P2, PT, R137, c[0x0][0x27c], PT ;  /* 0x00009f0089007a0c */ /* 0x000fe20003f46270 */
[----:B------:R-:W-:Y:S01]  /*c360*/  CS2R R56, SRZ ;  /* 0x0000000000387805 */ /* 0x000fe2000001ff00 */
[----:B------:R-:W-:Y:S01]  /*c370*/  ISETP.GE.AND P1, PT, R136, c[0x0][0x27c], PT ;  /* 0x00009f0088007a0c */ /* 0x000fe20003f26270 */
[----:B------:R-:W-:Y:S01]  /*c380*/  CS2R R54, SRZ ;  /* 0x0000000000367805 */ /* 0x000fe2000001ff00 */
[----:B------:R-:W-:Y:S01]  /*c390*/  CS2R R52, SRZ ;  /* 0x0000000000347805 */ /* 0x000fe2000001ff00 */
[----:B------:R-:W-:Y:S01]  /*c3a0*/  CS2R R50, SRZ ;  /* 0x0000000000327805 */ /* 0x000fe2000001ff00 */
[----:B------:R-:W-:-:S05]  /*c3b0*/  CS2R R48, SRZ ;  /* 0x0000000000307805 */ /* 0x000fca000001ff00 */
[----:B------:R-:W-:Y:S02]  /*c3c0*/  @!P0 IMAD.SHL.U32 R25, R142, 0x2, RZ ;  /* 0x000000028e198824 */ /* 0x000fe400078e00ff */
[----:B------:R-:W-:Y:S02]  /*c3d0*/  @!P2 SHF.L.U32 R19, R89, 0x3, RZ ;  /* 0x000000035913a819 */ /* 0x000fe400000006ff */
[----:B------:R-:W-:Y:S01]  /*c3e0*/  @!P1 IMAD.SHL.U32 R31, R76, 0x8, RZ ;  /* 0x000000084c1f9824 */ /* 0x000fe200078e00ff */
[-C--:B---3--:R-:W-:Y:S02]  /*c3f0*/  @!P0 IADD3 R24, P3, R6, R25.reuse, RZ ;  /* 0x0000001906188210 */ /* 0x088fe40007f7e0ff */
[----:B-1----:R-:W-:Y:S01]  /*c400*/  @!P2 IMAD.WIDE R36, R19, 0x2, R6 ;  /* 0x000000021324a825 */ /* 0x002fe200078e0206 */
[----:B----4-:R-:W-:-:S03]  /*c410*/  @!P0 IADD3 R28, P4, R16, R25, RZ ;  /* 0x00000019101c8210 */ /* 0x010fc60007f9e0ff */
[C---:B--2---:R-:W-:Y:S01]  /*c420*/  @!P1 IMAD.WIDE R32, R31.reuse, 0x2, R16 ;  /* 0x000000021f209825 */ /* 0x044fe200078e0210 */
[----:B------:R-:W-:Y:S01]  /*c430*/  CS2R R46, SRZ ;  /* 0x00000000002e7805 */ /* 0x000fe2000001ff00 */
[----:B------:R-:W-:Y:S01]  /*c440*/  CS2R R44, SRZ ;  /* 0x00000000002c7805 */ /* 0x000fe2000001ff00 */
[----:B------:R-:W-:Y:S01]  /*c450*/  CS2R R66, SRZ ;  /* 0x0000000000427805 */ /* 0x000fe2000001ff00 */
[----:B------:R-:W-:Y:S01]  /*c460*/  @!P1 IMAD.WIDE R30, R31, 0x2, R6 ;  /* 0x000000021f1e9825 */ /* 0x000fe200078e0206 */
[----:B------:R-:W-:Y:S01]  /*c470*/  @!P0 SHF.L.U64.HI R6, R142, 0x1, R5 ;  /* 0x000000018e068819 */ /* 0x000fe20000010205 */
[----:B------:R-:W-:Y:S01]  /*c480*/  CS2R R64, SRZ ;  /* 0x0000000000407805 */ /* 0x000fe2000001ff00 */
[----:B------:R-:W-:Y:S01]  /*c490*/  CS2R R62, SRZ ;  /* 0x00000000003e7805 */ /* 0x000fe2000001ff00 */
[----:B------:R-:W-:Y:S01]  /*c4a0*/  CS2R R60, SRZ ;  /* 0x00000000003c7805 */ /* 0x000fe2000001ff00 */
[----:B------:R-:W-:Y:S01]  /*c4b0*/  @!P2 IMAD.WIDE R34, R19, 0x2, R16 ;  /* 0x000000021322a825 */ /* 0x000fe200078e0210 */
[----:B------:R-:W-:Y:S01]  /*c4c0*/  @!P0 IADD3.X R29, R17, R6, RZ, P4, !PT ;  /* 0x00000006111d8210 */ /* 0x000fe200027fe4ff */
[----:B------:R1:W5:Y:S02]  /*c4d0*/  @!P2 LD.E.128 R52, [R36.64] ;  /* 0x000000082434a980 */ /* 0x000364000c101d00 */
[----:B------:R-:W-:-:S02]  /*c4e0*/  @!P0 IMAD.X R25, R7, 0x1, R6, P3 ;  /* 0x0000000107198824 */ /* 0x000fc400018e0606 */
[----:B------:R1:W5:Y:S04]  /*c4f0*/  @!P2 LD.E.128 R56, [R34.64] ;  /* 0x000000082238a980 */ /* 0x000368000c101d00 */
[----:B------:R1:W5:Y:S04]  /*c500*/  @!P1 LD.E.128 R48, [R32.64] ;  /* 0x0000000820309980 */ /* 0x000368000c101d00 */
[----:B------:R1:W5:Y:S04]  /*c510*/  @!P1 LD.E.128 R44, [R30.64] ;  /* 0x000000081e2c9980 */ /* 0x000368000c101d00 */
[----:B------:R1:W5:Y:S04]  /*c520*/  @!P0 LD.E.128 R64, [R28.64] ;  /* 0x000000081c408980 */ /* 0x000368000c101d00 */
[----:B------:R1:W5:Y:S02]  /*c530*/  @!P0 LD.E.128 R60, [R24.64] ;  /* 0x00000008183c8980 */ /* 0x000364000c101d00 */
.L_x_2332:
[----:B------:R-:W-:Y:S05]  /*c540*/  BSYNC B0 ;  /* 0x0000000000007941 */ /* 0x000fea0003800000 */
.L_x_2331:
[----:B-1----:R-:W-:Y:S01]  /*c550*/  IADD3 R7, R15, 0x40, RZ ;  /* 0x000000400f077810 */ /* 0x002fe20007ffe0ff */
[----:B-----5:R-:W-:Y:S01]  /*c560*/  IMAD.MOV.U32 R15, RZ, RZ, R50 ;  /* 0x000000ffff0f7224 */ /* 0x020fe200078e0032 */
[----:B------:R1:W4:Y:S01]  /*c570*/  SHFL.IDX PT, R69, R22, 0x1, 0x1c1f ;  /* 0x003c1f0016457f89 */ /* 0x00032200000e0000 */
[----:B------:R-:W-:Y:S01]  /*c580*/  IMAD.MOV.U32 R14, RZ, RZ, R51 ;  /* 0x000000ffff0e7224 */ /* 0x000fe200078e0033 */
[----:B------:R-:W-:Y:S01]  /*c590*/  ISETP.GE.AND P0, PT, R7, R4, PT ;  /* 0x000000040700720c */ /* 0x000fe20003f06270 */
[----:B------:R-:W-:Y:S01]  /*c5a0*/  IMAD.MOV.U32 R7, RZ, RZ, R48 ;  /* 0x000000ffff077224 */ /* 0x000fe200078e0030 */
[----:B------:R-:W-:Y:S01]  /*c5b0*/  PRMT R108, R15, 0x7610, R108 ;  /* 0x000076100f6c7816 */ /* 0x000fe2000000006c */
[----:B---3--:R-:W-:Y:S01]  /*c5c0*/  IMAD.MOV.U32 R6, RZ, RZ, R49 ;  /* 0x000000ffff067224 */ /* 0x008fe200078e0031 */
        /* <DEDUP_REMOVED lines=33> */
[----:B--2---:R-:W-:Y:S01]  /*c7e0*/  IMAD.MOV.U32 R17, RZ, RZ, R62 ;  /* 0x000000ffff117224 */ /* 0x004fe200078e003e */
[----:B------:R-:W-:Y:S01]  /*c7f0*/  PRMT R15, R7, 0x7610, R15 ;  /* 0x00007610070f7816 */ /* 0x000fe2000000000f */
[----:B----4-:R-:W-:Y:S01]  /*c800*/  IMAD.MOV.U32 R16, RZ, RZ, R63 ;  /* 0x000000ffff107224 */ /* 0x010fe200078e003f */
[----:B------:R-:W-:Y:S01]  /*c810*/  PRMT R14, R6, 0x7610, R14 ;  /* 0x00007610060e7816 */ /* 0x000fe2000000000e */
[----:B------:R-:W-:Y:S01]  /*c820*/  IMAD.MOV.U32 R7, RZ, RZ, R60 ;  /* 0x000000ffff077224 */ /* 0x000fe200078e003c */
[----:B------:R-:W2:Y:S01]  /*c830*/  SHFL.IDX PT, R68, R21, 0x1, 0x1c1f ;  /* 0x003c1f0015447f89 */ /* 0x000ea200000e0000 */
[----:B------:R-:W-:Y:S01]  /*c840*/  IMAD.MOV.U32 R6, RZ, RZ, R61 ;  /* 0x000000ffff067224 */ /* 0x000fe200078e003d */
[----:B------:R-:W-:Y:S01]  /*c850*/  BSSY B0, `(.L_x_2333) ;  /* 0x0000034000007945 */ /* 0x000fe20003800000 */
[----:B------:R-:W-:Y:S01]  /*c860*/  PRMT R120, R17, 0x7610, R120 ;  /* 0x0000761011787816 */ /* 0x000fe20000000078 */
[----:B------:R3:W4:Y:S01]  /*c870*/  SHFL.IDX PT, R19, R20, 0x1, 0x1c1f ;  /* 0x003c1f0014137f89 */ /* 0x00072200000e0000 */
        /* <DEDUP_REMOVED lines=14> */
[----:B---3--:R-:W-:Y:S01]  /*c960*/  CS2R R20, SRZ ;  /* 0x0000000000147805 */ /* 0x008fe2000001ff00 */
[----:B------:R-:W-:Y:S05]  /*c970*/  @P0 BRA `(.L_x_2334) ;  /* 0x0000021000000947 */ /* 0x000fea0003800000 */
[----:B----4-:R-:W-:Y:S01]  /*c980*/  ISETP.GE.AND P0, PT, R142, c[0x0][0x27c], PT ;  /* 0x00009f008e007a0c */ /* 0x010fe20003f06270 */
        /* <DEDUP_REMOVED lines=8> */
[C---:B------:R-:W-:Y:S01]  /*ca10*/  @!P0 IMAD.SHL.U32 R16, R142.reuse, 0x2, RZ ;  /* 0x000000028e108824 */ /* 0x040fe200078e00ff */
[----:B------:R-:W-:Y:S02]  /*ca20*/  @!P0 SHF.L.U64.HI R5, R142, 0x1, R5 ;  /* 0x000000018e058819 */ /* 0x000fe40000010205 */
[----:B------:R-:W-:Y:S01]  /*ca30*/  @!P2 SHF.L.U32 R7, R89, 0x3, RZ ;  /* 0x000000035907a819 */ /* 0x000fe200000006ff */
[----:B------:R-:W-:Y:S01]  /*ca40*/  @!P1 IMAD.SHL.U32 R6, R76, 0x8, RZ ;  /* 0x000000084c069824 */ /* 0x000fe200078e00ff */
[-C--:B--2---:R-:W-:Y:S02]  /*ca50*/  @!P0 IADD3 R70, P4, R68, R16.reuse, RZ ;  /* 0x0000001044468210 */ /* 0x084fe40007f9e0ff */
[----:B------:R-:W-:Y:S01]  /*ca60*/  @!P0 IADD3 R16, P3, R18, R16, RZ ;  /* 0x0000001012108210 */ /* 0x000fe20007f7e0ff */
[C-C-:B------:R-:W-:Y:S01]  /*ca70*/  @!P2 IMAD.WIDE R74, R7.reuse, 0x2, R68.reuse ;  /* 0x00000002074aa825 */ /* 0x140fe200078e0244 */
[----:B------:R-:W-:Y:S01]  /*ca80*/  CS2R R22, SRZ ;  /* 0x0000000000167805 */ /* 0x000fe2000001ff00 */
[----:B------:R-:W-:Y:S01]  /*ca90*/  CS2R R20, SRZ ;  /* 0x0000000000147805 */ /* 0x000fe2000001ff00 */
[----:B------:R-:W-:Y:S01]  /*caa0*/  CS2R R42, SRZ ;  /* 0x00000000002a7805 */ /* 0x000fe2000001ff00 */
[C---:B------:R-:W-:Y:S01]  /*cab0*/  @!P1 IMAD.WIDE R72, R6.reuse, 0x2, R68 ;  /* 0x0000000206489825 */ /* 0x040fe200078e0244 */
[----:B------:R-:W-:Y:S01]  /*cac0*/  CS2R R40, SRZ ;  /* 0x0000000000287805 */ /* 0x000fe2000001ff00 */
[----:B------:R-:W-:Y:S01]  /*cad0*/  CS2R R38, SRZ ;  /* 0x0000000000267805 */ /* 0x000fe2000001ff00 */
[----:B------:R-:W-:Y:S01]  /*cae0*/  CS2R R36, SRZ ;  /* 0x0000000000247805 */ /* 0x000fe2000001ff00 */
[--C-:B------:R-:W-:Y:S01]  /*caf0*/  @!P2 IMAD.WIDE R80, R7, 0x2, R18.reuse ;  /* 0x000000020750a825 */ /* 0x100fe200078e0212 */
[----:B------:R-:W-:Y:S01]  /*cb00*/  @!P0 IADD3.X R71, R69, R5, RZ, P4, !PT ;  /* 0x0000000545478210 */ /* 0x000fe200027fe4ff */
[----:B------:R1:W5:Y:S02]  /*cb10*/  @!P2 LD.E.128 R32, [R74.64] ;  /* 0x000000084a20a980 */ /* 0x000364000c101d00 */
[----:B------:R-:W-:-:S02]  /*cb20*/  @!P1 IMAD.WIDE R6, R6, 0x2, R18 ;  /* 0x0000000206069825 */ /* 0x000fc400078e0212 */
[----:B------:R1:W5:Y:S02]  /*cb30*/  @!P2 LD.E.128 R28, [R80.64] ;  /* 0x00000008501ca980 */ /* 0x000364000c101d00 */
[----:B------:R-:W-:Y:S02]  /*cb40*/  @!P0 IMAD.X R17, R19, 0x1, R5, P3 ;  /* 0x0000000113118824 */ /* 0x000fe400018e0605 */
[----:B------:R1:W5:Y:S04]  /*cb50*/  @!P1 LD.E.128 R24, [R72.64] ;  /* 0x0000000848189980 */ /* 0x000368000c101d00 */
[----:B------:R1:W5:Y:S04]  /*cb60*/  @!P1 LD.E.128 R20, [R6.64] ;  /* 0x0000000806149980 */ /* 0x000368000c101d00 */
[----:B------:R1:W5:Y:S04]  /*cb70*/  @!P0 LD.E.128 R40, [R70.64] ;  /* 0x0000000846288980 */ /* 0x000368000c101d00 */
[----:B------:R1:W5:Y:S02]  /*cb80*/  @!P0 LD.E.128 R36, [R16.64] ;  /* 0x0000000810248980 */ /* 0x000364000c101d00 */
.L_x_2334:
[----:B----4-:R-:W-:Y:S05]  /*cb90*/  BSYNC B0 ;  /* 0x0000000000007941 */ /* 0x010fea0003800000 */
.L_x_2333:
[----:B-----5:R-:W-:Y:S01]  /*cba0*/  IMAD.MOV.U32 R5, RZ, RZ, R26 ;  /* 0x000000ffff057224 */ /* 0x020fe200078e001a */
[----:B------:R-:W-:-:S04]  /*cbb0*/  DEPBAR.LE SB0, 0x3 ;  /* 0x000080c00000791a */ /* 0x000fc80000000000 */
[----:B-1----:R-:W-:Y:S01]  /*cbc0*/  PRMT R75, R5, 0x7610, R75 ;  /* 0x00007610054b7816 */ /* 0x002fe2000000004b */
[----:B------:R-:W-:Y:S01]  /*cbd0*/  IMAD.MOV.U32 R6, RZ, RZ, R25 ;  /* 0x000000ffff067224 */ /* 0x000fe200078e0019 */
        /* <DEDUP_REMOVED lines=160> */
.L_x_2338:
[----:B------:R-:W-:Y:S05]  /*d5e0*/  BSYNC B0 ;  /* 0x0000000000007941 */ /* 0x000fea0003800000 */
.L_x_2337:
        /* <DEDUP_REMOVED lines=113> */
.L_x_2340:
[----:B------:R-:W-:Y:S05]  /*dd00*/  BSYNC B0 ;  /* 0x0000000000007941 */ /* 0x000fea0003800000 */
.L_x_2339:
        /* <DEDUP_REMOVED lines=112> */
.L_x_2336:
[----:B------:R-:W-:Y:S05]  /*e410*/  BSYNC B1 ;  /* 0x0000000000017941 */ /* 0x000fea0003800000 */
.L_x_2335:
        /* <DEDUP_REMOVED lines=118> */
.L_x_2342:
[----:B------:R-:W-:Y:S05]  /*eb80*/  BSYNC B0 ;  /* 0x0000000000007941 */ /* 0x000fea0003800000 */
.L_x_2341:
        /* <DEDUP_REMOVED lines=22> */
[----:B------:R-:W-:Y:S02]  /*ecf0*/  SHF.R.U64 R32, R32, 0x10, R33 ;  /* 0x0000001020207819 */ /* 0x000fe40000001221 */
[----:B------:R-:W-:Y:S01]  /*ed00*/  SHF.R.U32.HI R28, RZ, 0x10, R29 ;  /* 0x00000010ff1c7819 */ /* 0x000fe2000001161d */
[----:B------:R-:W-:Y:S01]  /*ed10*/  IMAD.SHL.U32 R19, R19, 0x2, RZ ;  /* 0x0000000213137824 */ /* 0x000fe200078e00ff */
[----:B------:R-:W-:Y:S02]  /*ed20*/  PRMT R80, R80, 0x5410, R37 ;  /* 0x0000541050507816 */ /* 0x000fe40000000025 */
[----:B------:R-:W-:Y:S02]  /*ed30*/  SHF.R.U64 R34, R34, 0x10, R35 ;  /* 0x0000001022227819 */ /* 0x000fe40000001223 */
[----:B------:R-:W2:Y:S01]  /*ed40*/  LDS.128 R4, [R19+0x18100] ;  /* 0x0181000013047984 */ /* 0x000ea20000000c00 */
[----:B------:R-:W-:Y:S01]  /*ed50*/  PRMT R85, R85, 0x5410, R32 ;  /* 0x0000541055557816 */ /* 0x000fe20000000020 */
[----:B------:R-:W-:Y:S01]  /*ed60*/  IMAD.U32 R40, R80, 0x10000, RZ ;  /* 0x0001000050287824 */ /* 0x000fe200078e00ff */
[----:B------:R-:W-:-:S02]  /*ed70*/  SHF.R.U32.HI R33, RZ, 0x10, R33 ;  /* 0x00000010ff217819 */ /* 0x000fc40000011621 */
[--C-:B------:R-:W-:Y:S01]  /*ed80*/  SHF.R.U64 R29, R30, 0x10, R31.reuse ;  /* 0x000000101e1d7819 */ /* 0x100fe2000000121f */
[----:B------:R-:W-:Y:S01]  /*ed90*/  IMAD.U32 R36, R85, 0x10000, RZ ;  /* 0x0001000055247824 */ /* 0x000fe200078e00ff */
[----:B------:R-:W-:Y:S02]  /*eda0*/  SHF.R.U32.HI R30, RZ, 0x10, R31 ;  /* 0x00000010ff1e7819 */ /* 0x000fe4000001161f */
[----:B------:R-:W-:Y:S02]  /*edb0*/  PRMT R79, R79, 0x5410, R28 ;  /* 0x000054104f4f7816 */ /* 0x000fe4000000001c */
[----:B------:R-:W-:Y:S02]  /*edc0*/  PRMT R87, R87, 0x5410, R34 ;  /* 0x0000541057577816 */ /* 0x000fe40000000022 */
[----:B------:R-:W-:Y:S01]  /*edd0*/  SHF.R.U32.HI R35, RZ, 0x10, R35 ;  /* 0x00000010ff237819 */ /* 0x000fe20000011623 */
[----:B------:R-:W-:Y:S01]  /*ede0*/  IMAD.U32 R38, R79, 0x10000, RZ ;  /* 0x000100004f267824 */ /* 0x000fe200078e00ff */
[----:B------:R-:W-:-:S02]  /*edf0*/  PRMT R84, R84, 0x5410, R33 ;  /* 0x0000541054547816 */ /* 0x000fc40000000021 */
[----:B------:R-:W-:Y:S02]  /*ee00*/  PRMT R82, R82, 0x5410, R29 ;  /* 0x0000541052527816 */ /* 0x000fe4000000001d */
[----:B------:R-:W-:Y:S02]  /*ee10*/  PRMT R81, R81, 0x5410, R30 ;  /* 0x0000541051517816 */ /* 0x000fe4000000001e */
[----:B------:R-:W-:Y:S02]  /*ee20*/  PRMT R86, R86, 0x5410, R35 ;  /* 0x0000541056567816 */ /* 0x000fe40000000023 */
[----:B------:R-:W-:Y:S02]  /*ee30*/  LOP3.LUT R85, R85, 0xffff0000, RZ, 0xc0, !PT ;  /* 0xffff000055557812 */ /* 0x000fe400078ec0ff */
        /* <DEDUP_REMOVED lines=24> */
[----:B------:R-:W-:Y:S02]  /*efc0*/  FMUL.FTZ R39, R15, R38 ;  /* 0x000000260f277220 */ /* 0x000fe40000410000 */
[----:B------:R-:W-:-:S02]  /*efd0*/  FFMA.FTZ R29, R29, R40, R41 ;  /* 0x000000281d1d7223 */ /* 0x000fc40000010029 */
[C---:B------:R-:W-:Y:S01]  /*efe0*/  IMAD.U32 R40, R86.reuse, 0x10000, RZ ;  /* 0x0001000056287824 */ /* 0x040fe200078e00ff */
[----:B------:R-:W-:Y:S01]  /*eff0*/  LOP3.LUT R86, R86, 0xffff0000, RZ, 0xc0, !PT ;  /* 0xffff000056567812 */ /* 0x000fe200078ec0ff */
[-C--:B------:R-:W-:Y:S02]  /*f000*/  FMUL.FTZ R41, R15, R6.reuse ;  /* 0x000000060f297220 */ /* 0x080fe40000410000 */
[----:B------:R-:W-:Y:S01]  /*f010*/  FFMA.FTZ R6, R28, R6, -R39 ;  /* 0x000000061c067223 */ /* 0x000fe20000010827 */
[----:B------:R-:W-:Y:S01]  /*f020*/  LOP3.LUT R39, R80, 0xffff0000, RZ, 0xc0, !PT ;  /* 0xffff000050277812 */ /* 0x000fe200078ec0ff */
[C---:B------:R-:W-:Y:S02]  /*f030*/  FMUL.FTZ R15, R35.reuse, R36 ;  /* 0x00000024230f7220 */ /* 0x040fe40000410000 */
[-C--:B------:R-:W-:Y:S02]  /*f040*/  FMUL.FTZ R35, R35, R40.reuse ;  /* 0x0000002823237220 */ /* 0x080fe40000410000 */
[----:B------:R-:W-:-:S02]  /*f050*/  FFMA.FTZ R15, R13, R40, -R15 ;  /* 0x000000280d0f7223 */ /* 0x000fc4000001080f */
[----:B------:R-:W-:Y:S02]  /*f060*/  FFMA.FTZ R35, R13, R36, R35 ;  /* 0x000000240d237223 */ /* 0x000fe40000010023 */
[----:B------:R-:W-:Y:S02]  /*f070*/  FMUL.FTZ R13, R4, R39 ;  /* 0x00000027040d7220 */ /* 0x000fe40000410000 */
[----:B------:R-:W-:Y:S02]  /*f080*/  FFMA.FTZ R28, R28, R38, R41 ;  /* 0x000000261c1c7223 */ /* 0x000fe40000010029 */
[----:B------:R-:W-:Y:S02]  /*f090*/  FMUL.FTZ R4, R4, R85 ;  /* 0x0000005504047220 */ /* 0x000fe40000410000 */
[C---:B------:R-:W-:Y:S01]  /*f0a0*/  IMAD.U32 R38, R82.reuse, 0x10000, RZ ;  /* 0x0001000052267824 */ /* 0x040fe200078e00ff */
[----:B------:R-:W-:Y:S01]  /*f0b0*/  LOP3.LUT R82, R82, 0xffff0000, RZ, 0xc0, !PT ;  /* 0xffff000052527812 */ /* 0x000fe200078ec0ff */
[C---:B------:R-:W-:Y:S01]  /*f0c0*/  IMAD.U32 R40, R87.reuse, 0x10000, RZ ;  /* 0x0001000057287824 */ /* 0x040fe200078e00ff */
[----:B------:R-:W-:Y:S01]  /*f0d0*/  LOP3.LUT R87, R87, 0xffff0000, RZ, 0xc0, !PT ;  /* 0xffff000057577812 */ /* 0x000fe200078ec0ff */
[----:B------:R-:W-:-:S02]  /*f0e0*/  FFMA.FTZ R4, R12, R39, R4 ;  /* 0x000000270c047223 */ /* 0x000fc40000010004 */
[C---:B------:R-:W-:Y:S02]  /*f0f0*/  FMUL.FTZ R39, R33.reuse, R38 ;  /* 0x0000002621277220 */ /* 0x040fe40000410000 */
[-C--:B------:R-:W-:Y:S01]  /*f100*/  FMUL.FTZ R33, R33, R40.reuse ;  /* 0x0000002821217220 */ /* 0x080fe20000410000 */
[----:B------:R-:W-:Y:S01]  /*f110*/  F2FP.BF16.PACK_AB R4, R4, R29 ;  /* 0x0000001d0404723e */ /* 0x000fe200000010ff */
[C---:B------:R-:W-:Y:S02]  /*f120*/  FFMA.FTZ R39, R30.reuse, R40, -R39 ;  /* 0x000000281e277223 */ /* 0x040fe40000010827 */
[----:B------:R-:W-:Y:S02]  /*f130*/  FFMA.FTZ R33, R30, R38, R33 ;  /* 0x000000261e217223 */ /* 0x000fe40000010021 */
[----:B------:R-:W-:Y:S02]  /*f140*/  FFMA.FTZ R36, R12, R85, -R13 ;  /* 0x000000550c247223 */ /* 0x000fe4000001080d */
[----:B------:R-:W-:-:S02]  /*f150*/  FMUL.FTZ R30, R5, R82 ;  /* 0x00000052051e7220 */ /* 0x000fc40000410000 */
[----:B------:R-:W-:Y:S01]  /*f160*/  FMUL.FTZ R41, R5, R87 ;  /* 0x0000005705297220 */ /* 0x000fe20000410000 */
[----:B------:R-:W-:Y:S01]  /*f170*/  F2FP.BF16.PACK_AB R12, R36, R7 ;  /* 0x00000007240c723e */ /* 0x000fe200000010ff */
[C---:B------:R-:W-:Y:S02]  /*f180*/  FMUL.FTZ R13, R34.reuse, R79 ;  /* 0x0000004f220d7220 */ /* 0x040fe40000410000 */
[C---:B------:R-:W-:Y:S02]  /*f190*/  FMUL.FTZ R5, R37.reuse, R81 ;  /* 0x0000005125057220 */ /* 0x040fe40000410000 */
[----:B------:R-:W-:Y:S02]  /*f1a0*/  FMUL.FTZ R34, R34, R84 ;  /* 0x0000005422227220 */ /* 0x000fe40000410000 */
[----:B------:R-:W-:Y:S02]  /*f1b0*/  FMUL.FTZ R37, R37, R86 ;  /* 0x0000005625257220 */ /* 0x000fe40000410000 */
[----:B------:R-:W-:-:S02]  /*f1c0*/  FFMA.FTZ R13, R31, R84, -R13 ;  /* 0x000000541f0d7223 */ /* 0x000fc4000001080d */
[----:B------:R-:W-:Y:S02]  /*f1d0*/  FFMA.FTZ R30, R14, R87, -R30 ;  /* 0x000000570e1e7223 */ /* 0x000fe4000001081e */
[----:B------:R-:W-:Y:S01]  /*f1e0*/  FFMA.FTZ R86, R32, R86, -R5 ;  /* 0x0000005620567223 */ /* 0x000fe20000010805 */
[----:B------:R-:W-:Y:S01]  /*f1f0*/  F2FP.BF16.PACK_AB R13, R13, R6 ;  /* 0x000000060d0d723e */ /* 0x000fe200000010ff */
[----:B------:R-:W-:Y:S02]  /*f200*/  FFMA.FTZ R31, R31, R79, R34 ;  /* 0x0000004f1f1f7223 */ /* 0x000fe40000010022 */
[----:B------:R-:W-:Y:S01]  /*f210*/  FFMA.FTZ R82, R14, R82, R41 ;  /* 0x000000520e527223 */ /* 0x000fe20000010029 */
[----:B------:R-:W-:Y:S01]  /*f220*/  F2FP.BF16.PACK_AB R14, R30, R39 ;  /* 0x000000271e0e723e */ /* 0x000fe200000010ff */
[----:B------:R-:W-:Y:S01]  /*f230*/  FFMA.FTZ R32, R32, R81, R37 ;  /* 0x0000005120207223 */ /* 0x000fe20000010025 */
[----:B------:R-:W-:Y:S02]  /*f240*/  F2FP.BF16.PACK_AB R15, R86, R15 ;  /* 0x0000000f560f723e */ /* 0x000fe400000010ff */
[----:B------:R-:W-:-:S02]  /*f250*/  F2FP.BF16.PACK_AB R5, R31, R28 ;  /* 0x0000001c1f05723e */ /* 0x000fc400000010ff */
[----:B------:R-:W-:Y:S01]  /*f260*/  F2FP.BF16.PACK_AB R6, R82, R33 ;  /* 0x000000215206723e */ /* 0x000fe200000010ff */
[----:B------:R1:W-:Y:S01]  /*f270*/  STS.128 [R18], R12 ;  /* 0x0000000c12007388 */ /* 0x0003e20000000c00 */
[----:B------:R-:W-:-:S05]  /*f280*/  F2FP.BF16.PACK_AB R7, R32, R35 ;  /* 0x000000232007723e */ /* 0x000fca00000010ff */
[----:B------:R1:W-:Y:S02]  /*f290*/  STS.128 [R19+0x18100], R4 ;  /* 0x0181000413007388 */ /* 0x0003e40000000c00 */
.L_x_2344:
[----:B------:R-:W-:Y:S05]  /*f2a0*/  BSYNC B0 ;  /* 0x0000000000007941 */ /* 0x000fea0003800000 */
.L_x_2343:
        /* <DEDUP_REMOVED lines=19> */
[----:B------:R-:W1:Y:S01]  /*f3e0*/  LDS.128 R12, [R16] ;  /* 0x00000000100c7984 */ /* 0x000e620000000c00 */
[----:B------:R-:W-:Y:S02]  /*f3f0*/  IADD3 R3, R6, R7, R3 ;  /* 0x0000000706037210 */ /* 0x000fe40007ffe003 */
[----:B------:R-:W-:Y:S02]  /*f400*/  SHF.R.U64 R18, R24, 0x10, R25 ;  /* 0x0000001018127819 */ /* 0x000fe40000001219 */
[--C-:B------:R-:W-:Y:S01]  /*f410*/  SHF.R.U64 R24, R26, 0x10, R27.reuse ;  /* 0x000000101a187819 */ /* 0x100fe2000000121b */
[----:B------:R-:W-:Y:S01]  /*f420*/  IMAD.SHL.U32 R3, R3, 0x2, RZ ;  /* 0x0000000203037824 */ /* 0x000fe200078e00ff */
[----:B------:R-:W-:Y:S02]  /*f430*/  SHF.R.U32.HI R27, RZ, 0x10, R27 ;  /* 0x00000010ff1b7819 */ /* 0x000fe4000001161b */
[----:B------:R-:W-:-:S02]  /*f440*/  SHF.R.U32.HI R21, RZ, 0x10, R21 ;  /* 0x00000010ff157819 */ /* 0x000fc40000011615 */
[----:B------:R-:W2:Y:S01]  /*f450*/  LDS.128 R4, [R3+0x18100] ;  /* 0x0181000003047984 */ /* 0x000ea20000000c00 */
[----:B------:R-:W-:Y:S02]  /*f460*/  PRMT R69, R69, 0x5410, R20 ;  /* 0x0000541045457816 */ /* 0x000fe40000000014 */
[----:B------:R-:W-:Y:S02]  /*f470*/  PRMT R73, R73, 0x5410, R18 ;  /* 0x0000541049497816 */ /* 0x000fe40000000012 */
[----:B------:R-:W-:Y:S02]  /*f480*/  SHF.R.U32.HI R25, RZ, 0x10, R25 ;  /* 0x00000010ff197819 */ /* 0x000fe40000011619 */
[----:B------:R-:W-:Y:S01]  /*f490*/  SHF.R.U64 R22, R22, 0x10, R23 ;  /* 0x0000001016167819 */ /* 0x000fe20000001217 */
[----:B------:R-:W-:Y:S01]  /*f4a0*/  IMAD.U32 R31, R73, 0x10000, RZ ;  /* 0x00010000491f7824 */ /* 0x000fe200078e00ff */
[----:B------:R-:W-:Y:S01]  /*f4b0*/  PRMT R74, R74, 0x5410, R27 ;  /* 0x000054104a4a7816 */ /* 0x000fe2000000001b */
        /* <DEDUP_REMOVED lines=8> */
[----:B------:R-:W-:-:S02]  /*f540*/  LOP3.LUT R69, R69, 0xffff0000, RZ, 0xc0, !PT ;  /* 0xffff000045457812 */ /* 0x000fc400078ec0ff */
        /* <DEDUP_REMOVED lines=20> */
[----:B------:R-:W-:Y:S02]  /*f690*/  FFMA.FTZ R7, R18, R31, -R25 ;  /* 0x0000001f12077223 */ /* 0x000fe40000010819 */
[C---:B------:R-:W-:Y:S01]  /*f6a0*/  IMAD.U32 R30, R72.reuse, 0x10000, RZ ;  /* 0x00010000481e7824 */ /* 0x040fe200078e00ff */
[----:B------:R-:W-:Y:S01]  /*f6b0*/  LOP3.LUT R72, R72, 0xffff0000, RZ, 0xc0, !PT ;  /* 0xffff000048487812 */ /* 0x000fe200078ec0ff */
[----:B------:R-:W-:Y:S02]  /*f6c0*/  FMUL.FTZ R6, R15, R28 ;  /* 0x0000001c0f067220 */ /* 0x000fe40000410000 */
[C---:B------:R-:W-:Y:S01]  /*f6d0*/  IMAD.U32 R25, R70.reuse, 0x10000, RZ ;  /* 0x0001000046197824 */ /* 0x040fe200078e00ff */
[----:B------:R-:W-:Y:S01]  /*f6e0*/  LOP3.LUT R70, R70, 0xffff0000, RZ, 0xc0, !PT ;  /* 0xffff000046467812 */ /* 0x000fe200078ec0ff */
[----:B------:R-:W-:-:S02]  /*f6f0*/  FFMA.FTZ R18, R18, R27, R29 ;  /* 0x0000001b12127223 */ /* 0x000fc4000001001d */
[C---:B------:R-:W-:Y:S01]  /*f700*/  IMAD.U32 R27, R74.reuse, 0x10000, RZ ;  /* 0x000100004a1b7824 */ /* 0x040fe200078e00ff */
[----:B------:R-:W-:Y:S01]  /*f710*/  LOP3.LUT R74, R74, 0xffff0000, RZ, 0xc0, !PT ;  /* 0xffff00004a4a7812 */ /* 0x000fe200078ec0ff */
[-C--:B------:R-:W-:Y:S02]  /*f720*/  FMUL.FTZ R15, R15, R30.reuse ;  /* 0x0000001e0f0f7220 */ /* 0x080fe40000410000 */
[C---:B------:R-:W-:Y:S02]  /*f730*/  FFMA.FTZ R6, R17.reuse, R30, -R6 ;  /* 0x0000001e11067223 */ /* 0x040fe40000010806 */
[C---:B------:R-:W-:Y:S02]  /*f740*/  FMUL.FTZ R30, R24.reuse, R25 ;  /* 0x00000019181e7220 */ /* 0x040fe40000410000 */
[----:B------:R-:W-:Y:S02]  /*f750*/  FMUL.FTZ R24, R24, R27 ;  /* 0x0000001b18187220 */ /* 0x000fe40000410000 */
[----:B------:R-:W-:-:S02]  /*f760*/  FFMA.FTZ R17, R17, R28, R15 ;  /* 0x0000001c11117223 */ /* 0x000fc4000001000f */
[C---:B------:R-:W-:Y:S02]  /*f770*/  FFMA.FTZ R15, R13.reuse, R27, -R30 ;  /* 0x0000001b0d0f7223 */ /* 0x040fe4000001081e */
[----:B------:R-:W-:Y:S02]  /*f780*/  FFMA.FTZ R24, R13, R25, R24 ;  /* 0x000000190d187223 */ /* 0x000fe40000010018 */
[C---:B------:R-:W-:Y:S02]  /*f790*/  FMUL.FTZ R13, R4.reuse, R69 ;  /* 0x00000045040d7220 */ /* 0x040fe40000410000 */
[----:B------:R-:W-:Y:S02]  /*f7a0*/  FMUL.FTZ R4, R4, R73 ;  /* 0x0000004904047220 */ /* 0x000fe40000410000 */
[C---:B------:R-:W-:Y:S01]  /*f7b0*/  IMAD.U32 R25, R71.reuse, 0x10000, RZ ;  /* 0x0001000047197824 */ /* 0x040fe200078e00ff */
[----:B------:R-:W-:Y:S01]  /*f7c0*/  LOP3.LUT R71, R71, 0xffff0000, RZ, 0xc0, !PT ;  /* 0xffff000047477812 */ /* 0x000fe200078ec0ff */
[C---:B------:R-:W-:Y:S01]  /*f7d0*/  IMAD.U32 R27, R75.reuse, 0x10000, RZ ;  /* 0x000100004b1b7824 */ /* 0x040fe200078e00ff */
[----:B------:R-:W-:Y:S01]  /*f7e0*/  LOP3.LUT R75, R75, 0xffff0000, RZ, 0xc0, !PT ;  /* 0xffff00004b4b7812 */ /* 0x000fe200078ec0ff */
[----:B------:R-:W-:-:S02]  /*f7f0*/  FFMA.FTZ R69, R12, R69, R4 ;  /* 0x000000450c457223 */ /* 0x000fc40000010004 */
[C---:B------:R-:W-:Y:S02]  /*f800*/  FMUL.FTZ R4, R22.reuse, R25 ;  /* 0x0000001916047220 */ /* 0x040fe40000410000 */
[----:B------:R-:W-:Y:S02]  /*f810*/  FMUL.FTZ R22, R22, R27 ;  /* 0x0000001b16167220 */ /* 0x000fe40000410000 */
[----:B------:R-:W-:Y:S02]  /*f820*/  FFMA.FTZ R28, R12, R73, -R13 ;  /* 0x000000490c1c7223 */ /* 0x000fe4000001080d */
[C---:B------:R-:W-:Y:S02]  /*f830*/  FFMA.FTZ R27, R19.reuse, R27, -R4 ;  /* 0x0000001b131b7223 */ /* 0x040fe40000010804 */
[----:B------:R-:W-:Y:S02]  /*f840*/  FFMA.FTZ R22, R19, R25, R22 ;  /* 0x0000001913167223 */ /* 0x000fe40000010016 */
[----:B------:R-:W-:-:S02]  /*f850*/  FMUL.FTZ R19, R5, R71 ;  /* 0x0000004705137220 */ /* 0x000fc40000410000 */
[----:B------:R-:W-:Y:S02]  /*f860*/  FMUL.FTZ R12, R5, R75 ;  /* 0x0000004b050c7220 */ /* 0x000fe40000410000 */
        /* <DEDUP_REMOVED lines=14> */
[----:B------:R-:W-:Y:S02]  /*f950*/  F2FP.BF16.PACK_AB R4, R69, R18 ;  /* 0x000000124504723e */ /* 0x000fe400000010ff */
[----:B------:R-:W-:Y:S01]  /*f960*/  F2FP.BF16.PACK_AB R5, R20, R17 ;  /* 0x000000111405723e */ /* 0x000fe200000010ff */
[----:B------:R1:W-:Y:S01]  /*f970*/  STS.128 [R16], R12 ;  /* 0x0000000c10007388 */ /* 0x0003e20000000c00 */
[----:B------:R-:W-:Y:S02]  /*f980*/  F2FP.BF16.PACK_AB R6, R71, R22 ;  /* 0x000000164706723e */ /* 0x000fe400000010ff */
[----:B------:R-:W-:-:S05]  /*f990*/  F2FP.BF16.PACK_AB R7, R21, R24 ;  /* 0x000000181507723e */ /* 0x000fca00000010ff */
[----:B------:R1:W-:Y:S02]  /*f9a0*/  STS.128 [R3+0x18100], R4 ;  /* 0x0181000403007388 */ /* 0x0003e40000000c00 */
.L_x_2320:
[----:B------:R-:W-:Y:S05]  /*f9b0*/  BSYNC B2 ;  /* 0x0000000000027941 */ /* 0x000fea0003800000 */
.L_x_2302:
[----:B------:R-:W-:-:S04]  /*f9c0*/  DEPBAR.LE SB0, 0x2 ;  /* 0x000080800000791a */ /* 0x000fc80000000000 */
[----:B------:R-:W-:Y:S01]  /*f9d0*/  BAR.SYNC.DEFER_BLOCKING 0x0 ;  /* 0x0000000000007b1d */ /* 0x000fe20000010000 */
[----:B------:R-:W-:-:S04]  /*f9e0*/  LOP3.LUT P0, RZ, R9, 0x2, RZ, 0xc0, !PT ;  /* 0x0000000209ff7812 */ /* 0x000fc8000780c0ff */
[----:B------:R-:W-:Y:S01]  /*f9f0*/  SEL R192, R2, 0xffffffe0, !P0 ;  /* 0xffffffe002c07807 */ /* 0x000fe20004000000 */
[----:B------:R-:W-:Y:S04]  /*fa00*/  BSSY B0, `(.L_x_2345) ;  /* 0x0000025000007945 */ /* 0x000fe80003800000 */
[----:B-1----:R-:W-:Y:S01]  /*fa10*/  IMAD.IADD R3, R188, 0x1, R192 ;  /* 0x00000001bc037824 */ /* 0x002fe200078e02c0 */
[----:B-----5:R1:W2:Y:S04]  /*fa20*/  LDSM.16.M88.4 R80, [R190] ;  /* 0x00000000be50783b */ /* 0x0202a80000000200 */
[----:B------:R1:W3:Y:S04]  /*fa30*/  LDSM.16.M88.4 R48, [R188] ;  /* 0x00000000bc30783b */ /* 0x0002e80000000200 */
[----:B------:R1:W4:Y:S04]  /*fa40*/  LDSM.16.M88.4 R40, [R188+0x800] ;  /* 0x00080000bc28783b */ /* 0x0003280000000200 */
[----:B------:R1:W1:Y:S04]  /*fa50*/  LDSM.16.M88.4 R32, [R188+0x1000] ;  /* 0x00100000bc20783b */ /* 0x0002680000000200 */
        /* <DEDUP_REMOVED lines=31> */
.L_x_2346:
[----:B------:R-:W-:Y:S05]  /*fc50*/  BSYNC B0 ;  /* 0x0000000000007941 */ /* 0x000fea0003800000 */
.L_x_2345:
[----:B------:R-:W-:Y:S01]  /*fc60*/  LOP3.LUT P0, RZ, R9, 0x4, RZ, 0xc0, !PT ;  /* 0x0000000409ff7812 */ /* 0x000fe2000780c0ff */
[C---:B--23--:R-:W-:Y:S01]  /*fc70*/  HMMA.16816.F32.BF16 R52, R80.reuse, R48, RZ ;  /* 0x000000305034723c */ /* 0x04cfe200000418ff */
[----:B------:R-:W-:Y:S01]  /*fc80*/  LDSM.16.M88.4 R68, [R186] ;  /* 0x00000000ba44783b */ /* 0x000fe20000000200 */
[C---:B------:R-:W-:Y:S01]  /*fc90*/  IMAD.IADD R173, R189.reuse, 0x1, R184 ;  /* 0x00000001bdad7824 */ /* 0x040fe200078e02b8 */
[----:B------:R-:W-:Y:S01]  /*fca0*/  SEL R193, R0, 0xffffffc0, !P0 ;  /* 0xffffffc000c17807 */ /* 0x000fe20004000000 */
[----:B------:R-:W-:Y:S01]  /*fcb0*/  IMAD.IADD R165, R189, 0x1, R139 ;  /* 0x00000001bda57824 */ /* 0x000fe200078e028b */
[----:B------:R-:W0:Y:S01]  /*fcc0*/  LDGDEPBAR ;  /* 0x00000000000079af */ /* 0x000e220000000000 */
[----:B------:R-:W-:Y:S01]  /*fcd0*/  BSSY B0, `(.L_x_2347) ;  /* 0x000022a000007945 */ /* 0x000fe20003800000 */
[----:B------:R-:W-:Y:S01]  /*fce0*/  IADD3 R0, R193, R188, R192 ;  /* 0x000000bcc1007210 */ /* 0x000fe20007ffe0c0 */
[----:B----4-:R-:W-:Y:S01]  /*fcf0*/  HMMA.16816.F32.BF16 R44, R80, R40, RZ ;  /* 0x00000028502c723c */ /* 0x010fe200000418ff */
[----:B------:R-:W-:-:S03]  /*fd00*/  IMAD.IADD R2, R188, 0x1, R193 ;  /* 0x00000001bc027824 */ /* 0x000fc600078e02c1 */
[----:B------:R-:W-:Y:S04]  /*fd10*/  LDSM.16.M88.4 R64, [R0] ;  /* 0x000000000040783b */ /* 0x000fe80000000200 */
[C---:B------:R-:W-:Y:S01]  /*fd20*/  HMMA.16816.F32.BF16 R48, R80.reuse, R50, RZ ;  /* 0x000000325030723c */ /* 0x040fe200000418ff */
[----:B------:R-:W2:Y:S04]  /*fd30*/  LDSM.16.M88.4 R16, [R2] ;  /* 0x000000000210783b */ /* 0x000ea80000000200 */
[----:B------:R-:W3:Y:S03]  /*fd40*/  LDSM.16.M88.4 R12, [R2+0x800] ;  /* 0x00080000020c783b */ /* 0x000ee60000000200 */
[C---:B------:R-:W-:Y:S01]  /*fd50*/  HMMA.16816.F32.BF16 R40, R80.reuse, R42, RZ ;  /* 0x0000002a5028723c */ /* 0x040fe200000418ff */
[----:B------:R-:W-:Y:S04]  /*fd60*/  LDSM.16.M88.4 R72, [R2+0x1800] ;  /* 0x001800000248783b */ /* 0x000fe80000000200 */
[----:B------:R-:W-:Y:S03]  /*fd70*/  LDSM.16.M88.4 R60, [R0+0x800] ;  /* 0x00080000003c783b */ /* 0x000fe60000000200 */
[C---:B-1----:R-:W-:Y:S08]  /*fd80*/  HMMA.16816.F32.BF16 R36, R80.reuse, R32, RZ ;  /* 0x000000205024723c */ /* 0x042ff000000418ff */
[C---:B------:R-:W-:Y:S08]  /*fd90*/  HMMA.16816.F32.BF16 R32, R80.reuse, R34, RZ ;  /* 0x000000225020723c */ /* 0x040ff000000418ff */
[C---:B------:R-:W-:Y:S08]  /*fda0*/  HMMA.16816.F32.BF16 R28, R80.reuse, R4, RZ ;  /* 0x00000004501c723c */ /* 0x040ff000000418ff */
[----:B------:R-:W-:Y:S01]  /*fdb0*/  HMMA.16816.F32.BF16 R80, R80, R6, RZ ;  /* 0x000000065050723c */ /* 0x000fe200000418ff */
[----:B------:R-:W1:Y:S07]  /*fdc0*/  LDSM.16.M88.4 R4, [R2+0x1000] ;  /* 0x001000000204783b */ /* 0x000e6e0000000200 */
[C---:B------:R-:W-:Y:S08]  /*fdd0*/  HMMA.16816.F32.BF16 R52, R76.reuse, R56, R52 ;  /* 0x000000384c34723c */ /* 0x040ff00000041834 */
[C---:B------:R-:W-:Y:S01]  /*fde0*/  HMMA.16816.F32.BF16 R48, R76.reuse, R58, R48 ;  /* 0x0000003a4c30723c */ /* 0x040fe20000041830 */
[----:B------:R-:W-:Y:S07]  /*fdf0*/  LDSM.16.M88.4 R56, [R0+0x1000] ;  /* 0x001000000038783b */ /* 0x000fee0000000200 */
[C---:B------:R-:W-:Y:S08]  /*fe00*/  HMMA.16816.F32.BF16 R44, R76.reuse, R24, R44 ;  /* 0x000000184c2c723c */ /* 0x040ff0000004182c */
[C---:B------:R-:W-:Y:S01]  /*fe10*/  HMMA.16816.F32.BF16 R40, R76.reuse, R26, R40 ;  /* 0x0000001a4c28723c */ /* 0x040fe20000041828 */
[----:B------:R-:W-:Y:S07]  /*fe20*/  LDSM.16.M88.4 R24, [R0+0x1800] ;  /* 0x001800000018783b */ /* 0x000fee0000000200 */
[C---:B------:R-:W-:Y:S08]  /*fe30*/  HMMA.16816.F32.BF16 R36, R76.reuse, R20, R36 ;  /* 0x000000144c24723c */ /* 0x040ff00000041824 */
[C---:B------:R-:W-:Y:S01]  /*fe40*/  HMMA.16816.F32.BF16 R32, R76.reuse, R22, R32 ;  /* 0x000000164c20723c */ /* 0x040fe20000041820 */
[----:B------:R-:W4:Y:S07]  /*fe50*/  LDSM.16.M88.4 R20, [R185] ;  /* 0x00000000b914783b */ /* 0x000f2e0000000200 */
[C---:B------:R-:W-:Y:S08]  /*fe60*/  HMMA.16816.F32.BF16 R28, R76.reuse, R84, R28 ;  /* 0x000000544c1c723c */ /* 0x040ff0000004181c */
[----:B------:R-:W-:Y:S01]  /*fe70*/  HMMA.16816.F32.BF16 R76, R76, R86, R80 ;  /* 0x000000564c4c723c */ /* 0x000fe20000041850 */
[----:B------:R-:W-:Y:S04]  /*fe80*/  LDSM.16.M88.4 R80, [R190+0x4000] ;  /* 0x00400000be50783b */ /* 0x000fe80000000200 */
[----:B------:R-:W-:Y:S03]  /*fe90*/  LDSM.16.M88.4 R84, [R188+0x3800] ;  /* 0x00380000bc54783b */ /* 0x000fe60000000200 */
[C---:B--2---:R-:W-:Y:S08]  /*fea0*/  HMMA.16816.F32.BF16 R52, R68.reuse, R16, R52 ;  /* 0x000000104434723c */ /* 0x044ff00000041834 */
[C---:B------:R-:W-:Y:S01]  /*feb0*/  HMMA.16816.F32.BF16 R48, R68.reuse, R18, R48 ;  /* 0x000000124430723c */ /* 0x040fe20000041830 */
[----:B------:R-:W2:Y:S07]  /*fec0*/  LDSM.16.M88.4 R16, [R188+0x2000] ;  /* 0x00200000bc10783b */ /* 0x000eae0000000200 */
[C---:B---3--:R-:W-:Y:S08]  /*fed0*/  HMMA.16816.F32.BF16 R44, R68.reuse, R12, R44 ;  /* 0x0000000c442c723c */ /* 0x048ff0000004182c */
[C---:B------:R-:W-:Y:S01]  /*fee0*/  HMMA.16816.F32.BF16 R40, R68.reuse, R14, R40 ;  /* 0x0000000e4428723c */ /* 0x040fe20000041828 */
[----:B------:R-:W3:Y:S07]  /*fef0*/  LDSM.16.M88.4 R12, [R188+0x2800] ;  /* 0x00280000bc0c783b */ /* 0x000eee0000000200 */
[C---:B-1----:R-:W-:Y:S08]  /*ff00*/  HMMA.16816.F32.BF16 R36, R68.reuse, R4, R36 ;  /* 0x000000044424723c */ /* 0x042ff00000041824 */
[C---:B------:R-:W-:Y:S01]  /*ff10*/  HMMA.16816.F32.BF16 R32, R68.reuse, R6, R32 ;  /* 0x000000064420723c */ /* 0x040fe20000041820 */
[----:B------:R-:W1:Y:S07]  /*ff20*/  LDSM.16.M88.4 R4, [R188+0x3000] ;  /* 0x00300000bc04783b */ /* 0x000e6e0000000200 */
[C---:B------:R-:W-:Y:S08]  /*ff30*/  HMMA.16816.F32.BF16 R28, R68.reuse, R72, R28 ;  /* 0x00000048441c723c */ /* 0x040ff0000004181c */
[----:B------:R-:W-:Y:S01]  /*ff40*/  HMMA.16816.F32.BF16 R76, R68, R74, R76 ;  /* 0x0000004a444c723c */ /* 0x000fe2000004184c */
[----:B------:R-:W-:Y:S04]  /*ff50*/  LDSM.16.M88.4 R72, [R187+0x4000] ;  /* 0x00400000bb48783b */ /* 0x000fe80000000200 */
[----:B------:R-:W5:Y:S03]  /*ff60*/  LDSM.16.M88.4 R68, [R3+0x2000] ;  /* 0x002000000344783b */ /* 0x000f660000000200 */
[C---:B----4-:R-:W-:Y:S08]  /*ff70*/  HMMA.16816.F32.BF16 R52, R20.reuse, R64, R52 ;  /* 0x000000401434723c */ /* 0x050ff00000041834 */
[C---:B------:R-:W-:Y:S01]  /*ff80*/  HMMA.16816.F32.BF16 R48, R20.reuse, R66, R48 ;  /* 0x000000421430723c */ /* 0x040fe20000041830 */
[----:B------:R-:W4:Y:S07]  /*ff90*/  LDSM.16.M88.4 R64, [R3+0x2800] ;  /* 0x002800000340783b */ /* 0x000f2e0000000200 */
        /* <DEDUP_REMOVED lines=8> */
[----:B------:R-:W-:Y:S04]  /*10020*/  LDSM.16.M88.4 R24, [R186+0x4000] ;  /* 0x00400000ba18783b */ /* 0x000fe80000000200 */
[----:B------:R-:W4:Y:S03]  /*10030*/  LDSM.16.M88.4 R20, [R2+0x2000] ;  /* 0x002000000214783b */ /* 0x000f260000000200 */
        /* <DEDUP_REMOVED lines=10> */
[----:B------:R-:W-:Y:S08]  /*100e0*/  HMMA.16816.F32.BF16 R76, R80, R86, R76 ;  /* 0x00000056504c723c */ /* 0x000ff0000004184c */
[C---:B-----5:R-:W-:Y:S08]  /*100f0*/  HMMA.16816.F32.BF16 R52, R72.reuse, R68, R52 ;  /* 0x000000444834723c */ /* 0x060ff00000041834 */
[C---:B------:R-:W-:Y:S08]  /*10100*/  HMMA.16816.F32.BF16 R48, R72.reuse, R70, R48 ;  /* 0x000000464830723c */ /* 0x040ff00000041830 */
[C---:B----4-:R-:W-:Y:S08]  /*10110*/  HMMA.16816.F32.BF16 R44, R72.reuse, R64, R44 ;  /* 0x00000040482c723c */ /* 0x050ff0000004182c */
[C---:B------:R-:W-:Y:S01]  /*10120*/  HMMA.16816.F32.BF16 R40, R72.reuse, R66, R40 ;  /* 0x000000424828723c */ /* 0x040fe20000041828 */
[----:B------:R-:W-:Y:S07]  /*10130*/  LDSM.16.M88.4 R64, [R185+0x4000] ;  /* 0x00400000b940783b */ /* 0x000fee0000000200 */
[C---:B------:R-:W-:Y:S08]  /*10140*/  HMMA.16816.F32.BF16 R36, R72.reuse, R60, R36 ;  /* 0x0000003c4824723c */ /* 0x040ff00000041824 */
[C---:B------:R-:W-:Y:S01]  /*10150*/  HMMA.16816.F32.BF16 R32, R72.reuse, R62, R32 ;  /* 0x0000003e4820723c */ /* 0x040fe20000041820 */
[----:B------:R-:W4:Y:S07]  /*10160*/  LDSM.16.M88.4 R60, [R0+0x2000] ;  /* 0x00200000003c783b */ /* 0x000f2e0000000200 */
[C---:B------:R-:W-:Y:S01]  /*10170*/  HMMA.16816.F32.BF16 R68, R72.reuse, R56, R28 ;  /* 0x000000384844723c */ /* 0x040fe2000004181c */
[----:B------:R-:W5:Y:S07]  /*10180*/  LDSM.16.M88.4 R28, [R0+0x2800] ;  /* 0x00280000001c783b */ /* 0x000f6e0000000200 */
[----:B------:R-:W-:Y:S01]  /*10190*/  HMMA.16816.F32.BF16 R76, R72, R58, R76 ;  /* 0x0000003a484c723c */ /* 0x000fe2000004184c */
[----:B------:R-:W-:Y:S04]  /*101a0*/  LDSM.16.M88.4 R56, [R187+0x8000] ;  /* 0x00800000bb38783b */ /* 0x000fe80000000200 */
[----:B------:R-:W-:Y:S03]  /*101b0*/  LDSM.16.M88.4 R72, [R2+0x5800] ;  /* 0x005800000248783b */ /* 0x000fe60000000200 */
[C---:B------:R-:W-:Y:S08]  /*101c0*/  HMMA.16816.F32.BF16 R52, R24.reuse, R20, R52 ;  /* 0x000000141834723c */ /* 0x040ff00000041834 */
        /* <DEDUP_REMOVED lines=8> */
[C---:B-1----:R-:W-:Y:S08]  /*10250*/  HMMA.16816.F32.BF16 R68, R24.reuse, R4, R68 ;  /* 0x000000041844723c */ /* 0x042ff00000041844 */
[----:B------:R-:W-:Y:S01]  /*10260*/  HMMA.16816.F32.BF16 R76, R24, R6, R76 ;  /* 0x00000006184c723c */ /* 0x000fe2000004184c */
[----:B------:R-:W1:Y:S04]  /*10270*/  LDSM.16.M88.4 R4, [R188+0x4000] ;  /* 0x00400000bc04783b */ /* 0x000e680000000200 */
[----:B------:R-:W1:Y:S03]  /*10280*/  LDSM.16.M88.4 R24, [R188+0x4800] ;  /* 0x00480000bc18783b */ /* 0x000e660000000200 */
[C---:B----4-:R-:W-:Y:S08]  /*10290*/  HMMA.16816.F32.BF16 R52, R64.reuse, R60, R52 ;  /* 0x0000003c4034723c */ /* 0x050ff00000041834 */
[C---:B------:R-:W-:Y:S01]  /*102a0*/  HMMA.16816.F32.BF16 R48, R64.reuse, R62, R48 ;  /* 0x0000003e4030723c */ /* 0x040fe20000041830 */
[----:B------:R-:W-:Y:S07]  /*102b0*/  LDSM.16.M88.4 R60, [R2+0x4000] ;  /* 0x00400000023c783b */ /* 0x000fee0000000200 */
        /* <DEDUP_REMOVED lines=8> */
[----:B------:R-:W3:Y:S04]  /*10340*/  LDSM.16.M88.4 R12, [R188+0x5800] ;  /* 0x00580000bc0c783b */ /* 0x000ee80000000200 */
[----:B------:R-:W-:Y:S03]  /*10350*/  LDSM.16.M88.4 R64, [R186+0x8000] ;  /* 0x00800000ba40783b */ /* 0x000fe60000000200 */
[C---:B-1----:R-:W-:Y:S08]  /*10360*/  HMMA.16816.F32.BF16 R52, R20.reuse, R4, R52 ;  /* 0x000000041434723c */ /* 0x042ff00000041834 */
[C---:B------:R-:W-:Y:S01]  /*10370*/  HMMA.16816.F32.BF16 R48, R20.reuse, R6, R48 ;  /* 0x000000061430723c */ /* 0x040fe20000041830 */
[----:B------:R-:W1:Y:S07]  /*10380*/  LDSM.16.M88.4 R4, [R3+0x4800] ;  /* 0x004800000304783b */ /* 0x000e6e0000000200 */
[C---:B------:R-:W-:Y:S08]  /*10390*/  HMMA.16816.F32.BF16 R44, R20.reuse, R24, R44 ;  /* 0x00000018142c723c */ /* 0x040ff0000004182c */
[----:B------:R-:W-:Y:S01]  /*103a0*/  HMMA.16816.F32.BF16 R40, R20, R26, R40 ;  /* 0x0000001a1428723c */ /* 0x000fe20000041828 */
[----:B------:R-:W4:Y:S07]  /*103b0*/  LDSM.16.M88.4 R24, [R3+0x5000] ;  /* 0x005000000318783b */ /* 0x000f2e0000000200 */
[----:B--2---:R-:W-:Y:S08]  /*103c0*/  HMMA.16816.F32.BF16 R52, R56, R16, R52 ;  /* 0x000000103834723c */ /* 0x004ff00000041834 */
[C---:B------:R-:W-:Y:S08]  /*103d0*/  HMMA.16816.F32.BF16 R36, R20.reuse, R28, R36 ;  /* 0x0000001c1424723c */ /* 0x040ff00000041824 */
[C---:B------:R-:W-:Y:S01]  /*103e0*/  HMMA.16816.F32.BF16 R32, R20.reuse, R30, R32 ;  /* 0x0000001e1420723c */ /* 0x040fe20000041820 */
[----:B------:R-:W-:Y:S07]  /*103f0*/  LDSM.16.M88.4 R28, [R3+0x5800] ;  /* 0x00580000031c783b */ /* 0x000fee0000000200 */
[C---:B---3--:R-:W-:Y:S08]  /*10400*/  HMMA.16816.F32.BF16 R68, R20.reuse, R12, R68 ;  /* 0x0000000c1444723c */ /* 0x048ff00000041844 */
[----:B------:R-:W-:Y:S01]  /*10410*/  HMMA.16816.F32.BF16 R76, R20, R14, R76 ;  /* 0x0000000e144c723c */ /* 0x000fe2000004184c */
[----:B------:R-:W-:Y:S04]  /*10420*/  LDSM.16.M88.4 R20, [R185+0x8000] ;  /* 0x00800000b914783b */ /* 0x000fe80000000200 */
[----:B------:R-:W2:Y:S03]  /*10430*/  LDSM.16.M88.4 R12, [R2+0x4800] ;  /* 0x00480000020c783b */ /* 0x000ea60000000200 */
[C---:B-1----:R-:W-:Y:S08]  /*10440*/  HMMA.16816.F32.BF16 R44, R56.reuse, R4, R44 ;  /* 0x00000004382c723c */ /* 0x042ff0000004182c */
[----:B------:R-:W-:Y:S01]  /*10450*/  HMMA.16816.F32.BF16 R40, R56, R6, R40 ;  /* 0x000000063828723c */ /* 0x000fe20000041828 */
[----:B------:R-:W1:Y:S07]  /*10460*/  LDSM.16.M88.4 R4, [R0+0x4000] ;  /* 0x004000000004783b */ /* 0x000e6e0000000200 */
[----:B------:R-:W-:Y:S08]  /*10470*/  HMMA.16816.F32.BF16 R52, R64, R60, R52 ;  /* 0x0000003c4034723c */ /* 0x000ff00000041834 */
[C---:B------:R-:W-:Y:S01]  /*10480*/  HMMA.16816.F32.BF16 R48, R56.reuse, R18, R48 ;  /* 0x000000123830723c */ /* 0x040fe20000041830 */
[----:B------:R3:W5:Y:S07]  /*10490*/  LDSM.16.M88.4 R16, [R2+0x5000] ;  /* 0x005000000210783b */ /* 0x00076e0000000200 */
[C---:B----4-:R-:W-:Y:S08]  /*104a0*/  HMMA.16816.F32.BF16 R36, R56.reuse, R24, R36 ;  /* 0x000000183824723c */ /* 0x050ff00000041824 */
[----:B------:R-:W-:Y:S01]  /*104b0*/  HMMA.16816.F32.BF16 R32, R56, R26, R32 ;  /* 0x0000001a3820723c */ /* 0x000fe20000041820 */
[----:B------:R-:W4:Y:S07]  /*104c0*/  LDSM.16.M88.4 R24, [R0+0x4800] ;  /* 0x004800000018783b */ /* 0x000f2e0000000200 */
[----:B--2---:R-:W-:Y:S08]  /*104d0*/  HMMA.16816.F32.BF16 R44, R64, R12, R44 ;  /* 0x0000000c402c723c */ /* 0x004ff0000004182c */
[----:B-1----:R-:W-:Y:S07]  /*104e0*/  HMMA.16816.F32.BF16 R52, R20, R4, R52 ;  /* 0x000000041434723c */ /* 0x002fee0000041834 */
[----:B------:R-:W-:Y:S01]  /*104f0*/  IMAD.IADD R4, R214, 0x1, R201 ;  /* 0x00000001d6047824 */ /* 0x000fe200078e02c9 */
[----:B------:R-:W-:Y:S01]  /*10500*/  HMMA.16816.F32.BF16 R40, R64, R14, R40 ;  /* 0x0000000e4028723c */ /* 0x000fe20000041828 */
[----:B------:R-:W-:Y:S01]  /*10510*/  LDSM.16.M88.4 R12, [R0+0x5000] ;  /* 0x00500000000c783b */ /* 0x000fe20000000200 */
[----:B------:R-:W-:-:S02]  /*10520*/  IMAD.MOV.U32 R5, RZ, RZ, -0x40 ;  /* 0xffffffc0ff057424 */ /* 0x000fc400078e00ff */
[----:B---3--:R-:W-:-:S04]  /*10530*/  @P6 IMAD.HI.U32 R2, R4, c[0x0][0x2c8], RZ ;  /* 0x0000b20004026a27 */ /* 0x008fc800078e00ff */
[----:B------:R-:W-:Y:S01]  /*10540*/  HMMA.16816.F32.BF16 R48, R64, R62, R48 ;  /* 0x0000003e4030723c */ /* 0x000fe20000041830 */
[----:B------:R-:W-:-:S05]  /*10550*/  @P6 SHF.R.U32.HI R4, RZ, c[0x0][0x2cc], R2 ;  /* 0x0000b300ff046a19 */ /* 0x000fca0000011602 */
[----:B------:R-:W1:Y:S02]  /*10560*/  SHFL.IDX PT, R2, R4, RZ, 0x1c1f ;  /* 0x001c1fff04027589 */ /* 0x000e6400000e0000 */
[C---:B------:R-:W-:Y:S02]  /*10570*/  HMMA.16816.F32.BF16 R68, R56.reuse, R28, R68 ;  /* 0x0000001c3844723c */ /* 0x040fe40000041844 */
[----:B------:R-:W2:Y:S06]  /*10580*/  SHFL.IDX PT, R3, R4, 0x1, 0x1c1f ;  /* 0x003c1f0004037f89 */ /* 0x000eac00000e0000 */
[----:B------:R-:W-:Y:S08]  /*10590*/  HMMA.16816.F32.BF16 R76, R56, R30, R76 ;  /* 0x0000001e384c723c */ /* 0x000ff0000004184c */
[C---:B-----5:R-:W-:Y:S08]  /*105a0*/  HMMA.16816.F32.BF16 R36, R64.reuse, R16, R36 ;  /* 0x000000104024723c */ /* 0x060ff00000041824 */
[----:B------:R-:W-:Y:S01]  /*105b0*/  HMMA.16816.F32.BF16 R32, R64, R18, R32 ;  /* 0x000000124020723c */ /* 0x000fe20000041820 */
[----:B------:R3:W5:Y:S01]  /*105c0*/  LDSM.16.M88.4 R16, [R0+0x5800] ;  /* 0x005800000010783b */ /* 0x0007620000000200 */
[----:B------:R-:W-:-:S04]  /*105d0*/  DEPBAR.LE SB0, 0x2 ;  /* 0x000080800000791a */ /* 0x000fc80000000000 */
[----:B------:R-:W-:Y:S02]  /*105e0*/  BAR.SYNC.DEFER_BLOCKING 0x0 ;  /* 0x0000000000007b1d */ /* 0x000fe40000010000 */
[----:B------:R-:W-:Y:S08]  /*105f0*/  HMMA.16816.F32.BF16 R48, R20, R6, R48 ;  /* 0x000000061430723c */ /* 0x000ff00000041830 */
[----:B------:R-:W-:Y:S01]  /*10600*/  HMMA.16816.F32.BF16 R68, R64, R72, R68 ;  /* 0x000000484044723c */ /* 0x000fe20000041844 */
[----:B---3--:R-:W-:-:S07]  /*10610*/  IMAD R0, R88, R5, 0x1 ;  /* 0x0000000158007424 */ /* 0x008fce00078e0205 */
[----:B------:R-:W-:Y:S01]  /*10620*/  HMMA.16816.F32.BF16 R76, R64, R74, R76 ;  /* 0x0000004a404c723c */ /* 0x000fe2000004184c */
[--C-:B------:R-:W-:Y:S01]  /*10630*/  IMAD R88, R88, -0x40, R233.reuse ;  /* 0xffffffc058587824 */ /* 0x100fe200078e02e9 */
[----:B------:R-:W-:-:S03]  /*10640*/  IADD3 R5, -R213, R0, R233 ;  /* 0x00000000d5057210 */ /* 0x000fc60007ffe1e9 */
[----:B------:R-:W-:Y:S01]  /*10650*/  IMAD.IADD R88, R88, 0x1, -R213 ;  /* 0x0000000158587824 */ /* 0x000fe200078e0ad5 */
[----:B------:R-:W-:Y:S02]  /*10660*/  LDSM.16.MT88.4 R60, [R139+0x2000] ;  /* 0x002000008b3c783b */ /* 0x000fe40000004200 */
[C---:B----4-:R-:W-:Y:S01]  /*10670*/  HMMA.16816.F32.BF16 R44, R20.reuse, R24, R44 ;  /* 0x00000018142c723c */ /* 0x050fe2000004182c */
[----:B------:R-:W-:Y:S01]  /*10680*/  IMAD.IADD R0, R5, 0x1, -R232 ;  /* 0x0000000105007824 */ /* 0x000fe200078e0ae8 */
[----:B------:R-:W-:Y:S03]  /*10690*/  LDSM.16.MT88.4 R128, [R184] ;  /* 0x00000000b880783b */ /* 0x000fe60000004200 */
[C---:B-1----:R-:W-:Y:S01]  /*106a0*/  IMAD.IADD R5, R0.reuse, 0x1, R2 ;  /* 0x0000000100057824 */ /* 0x042fe200078e0202 */
[----:B------:R-:W-:Y:S01]  /*106b0*/  LDSM.16.MT88.4 R108, [R173] ;  /* 0x00000000ad6c783b */ /* 0x000fe20000004200 */
[----:B--2---:R-:W-:Y:S01]  /*106c0*/  IMAD.IADD R3, R0, 0x1, R3 ;  /* 0x0000000100037824 */ /* 0x004fe200078e0203 */
[----:B------:R-:W-:Y:S02]  /*106d0*/  HMMA.16816.F32.BF16 R40, R20, R26, R40 ;  /* 0x0000001a1428723c */ /* 0x000fe40000041828 */
[C---:B------:R-:W-:Y:S01]  /*106e0*/  IMNMX R2, R88.reuse, R5, PT ;  /* 0x0000000558027217 */ /* 0x040fe20003800200 */
[----:B------:R-:W-:Y:S01]  /*106f0*/  LDSM.16.MT88.4 R116, [R139] ;  /* 0x000000008b74783b */ /* 0x000fe20000004200 */
[----:B------:R-:W-:-:S02]  /*10700*/  IMNMX R0, R88, R3, PT ;  /* 0x0000000358007217 */ /* 0x000fc40003800200 */
[C---:B------:R-:W-:Y:S01]  /*10710*/  ISETP.GT.AND P3, PT, R2.reuse, RZ, PT ;  /* 0x000000ff0200720c */ /* 0x040fe20003f64270 */
[----:B------:R-:W-:Y:S01]  /*10720*/  LDSM.16.MT88.4 R124, [R215] ;  /* 0x00000000d77c783b */ /* 0x000fe20000004200 */
[C---:B------:R-:W-:Y:S01]  /*10730*/  HMMA.16816.F32.BF16 R36, R20.reuse, R12, R36 ;  /* 0x0000000c1424723c */ /* 0x040fe20000041824 */
[----:B------:R-:W-:Y:S02]  /*10740*/  ISETP.GT.AND P2, PT, R2, 0x1, PT ;  /* 0x000000010200780c */ /* 0x000fe40003f44270 */
[----:B------:R-:W-:Y:S01]  /*10750*/  FSEL R52, R52, -INF , P3 ;  /* 0xff80000034347808 */ /* 0x000fe20001800000 */
[----:B------:R-:W-:Y:S01]  /*10760*/  LDSM.16.MT88.4 R84, [R173+0x4000] ;  /* 0x00400000ad54783b */ /* 0x000fe20000004200 */
[----:B------:R-:W-:Y:S02]  /*10770*/  ISETP.GT.AND P1, PT, R0, RZ, PT ;  /* 0x000000ff0000720c */ /* 0x000fe40003f24270 */
[----:B------:R-:W-:Y:S01]  /*10780*/  FSEL R28, R53, -INF , P2 ;  /* 0xff800000351c7808 */ /* 0x000fe20001000000 */
[----:B------:R-:W-:Y:S01]  /*10790*/  HMMA.16816.F32.BF16 R32, R20, R14, R32 ;  /* 0x0000000e1420723c */ /* 0x000fe20000041820 */
[----:B------:R-:W-:Y:S01]  /*107a0*/  ISETP.GT.AND P3, PT, R2, 0x8, PT ;  /* 0x000000080200780c */ /* 0x000fe20003f64270 */
[----:B------:R-:W-:Y:S01]  /*107b0*/  LDSM.16.MT88.4 R92, [R139+0x4000] ;  /* 0x004000008b5c783b */ /* 0x000fe20000004200 */
[----:B------:R-:W-:-:S02]  /*107c0*/  ISETP.GT.AND P0, PT, R0, 0x1, PT ;  /* 0x000000010000780c */ /* 0x000fc40003f04270 */
[----:B------:R-:W-:Y:S01]  /*107d0*/  FSEL R54, R54, -INF , P1 ;  /* 0xff80000036367808 */ /* 0x000fe20000800000 */
[----:B------:R-:W-:Y:S01]  /*107e0*/  LDSM.16.MT88.4 R144, [R173+0x800] ;  /* 0x00080000ad90783b */ /* 0x000fe20000004200 */
[----:B------:R-:W-:Y:S01]  /*107f0*/  ISETP.GT.AND P2, PT, R2, 0x9, PT ;  /* 0x000000090200780c */ /* 0x000fe20003f44270 */
[C---:B-----5:R-:W-:Y:S01]  /*10800*/  HMMA.16816.F32.BF16 R68, R20.reuse, R16, R68 ;  /* 0x000000101444723c */ /* 0x060fe20000041844 */
[----:B------:R-:W-:Y:S02]  /*10810*/  FSEL R48, R48, -INF , P3 ;  /* 0xff80000030307808 */ /* 0x000fe40001800000 */
[----:B------:R-:W-:Y:S02]  /*10820*/  FMNMX.FTZ R3, R52, R28, !PT ;  /* 0x0000001c34037209 */ /* 0x000fe40007810000 */
[----:B------:R-:W-:Y:S02]  /*10830*/  FSEL R26, R55, -INF , P0 ;  /* 0xff800000371a7808 */ /* 0x000fe40000000000 */
[----:B------:R-:W-:Y:S01]  /*10840*/  ISETP.GT.AND P1, PT, R0, 0x8, PT ;  /* 0x000000080000780c */ /* 0x000fe20003f24270 */
[----:B------:R-:W-:Y:S01]  /*10850*/  HMMA.16816.F32.BF16 R76, R20, R18, R76 ;  /* 0x00000012144c723c */ /* 0x000fe2000004184c */
[----:B------:R-:W-:-:S02]  /*10860*/  FSEL R30, R49, -INF , P2 ;  /* 0xff800000311e7808 */ /* 0x000fc40001000000 */
[----:B------:R-:W-:Y:S02]  /*10870*/  ISETP.GT.AND P3, PT, R2, 0x10, PT ;  /* 0x000000100200780c */ /* 0x000fe40003f64270 */
[----:B------:R-:W-:Y:S02]  /*10880*/  FMNMX.FTZ R3, R48, R3, !PT ;  /* 0x0000000330037209 */ /* 0x000fe40007810000 */
        /* <DEDUP_REMOVED lines=9> */
[----:B------:R-:W-:-:S02]  /*10920*/  ISETP.GT.AND P0, PT, R0, 0x11, PT ;  /* 0x000000110000780c */ /* 0x000fc40003f04270 */
[----:B------:R-:W-:Y:S02]  /*10930*/  FSEL R18, R46, -INF , P1 ;  /* 0xff8000002e127808 */ /* 0x000fe40000800000 */
[----:B------:R-:W-:Y:S02]  /*10940*/  FSEL R20, R45, -INF , P2 ;  /* 0xff8000002d147808 */ /* 0x000fe40001000000 */
[C---:B------:R-:W-:Y:S02]  /*10950*/  ISETP.GT.AND P4, PT, R2.reuse, 0x18, PT ;  /* 0x000000180200780c */ /* 0x040fe40003f84270 */
[----:B------:R-:W-:Y:S02]  /*10960*/  ISETP.GT.AND P1, PT, R2, 0x21, PT ;  /* 0x000000210200780c */ /* 0x000fe40003f24270 */
[----:B------:R-:W-:Y:S02]  /*10970*/  FMNMX.FTZ R3, R22, R3, !PT ;  /* 0x0000000316037209 */ /* 0x000fe40007810000 */
[----:B------:R-:W-:-:S02]  /*10980*/  FMNMX.FTZ R5, R24, R5, !PT ;  /* 0x0000000518057209 */ /* 0x000fc40007810000 */
[----:B------:R-:W-:Y:S02]  /*10990*/  FSEL R16, R47, -INF , P0 ;  /* 0xff8000002f107808 */ /* 0x000fe40000000000 */
[C---:B------:R-:W-:Y:S01]  /*109a0*/  ISETP.GT.AND P3, PT, R2.reuse, 0x19, PT ;  /* 0x000000190200780c */ /* 0x040fe20003f64270 */
[----:B------:R-:W-:Y:S01]  /*109b0*/  LDSM.16.MT88.4 R44, [R184+0x2000] ;  /* 0x00200000b82c783b */ /* 0x000fe20000004200 */
[----:B------:R-:W-:Y:S02]  /*109c0*/  ISETP.GT.AND P0, PT, R2, 0x28, PT ;  /* 0x000000280200780c */ /* 0x000fe40003f04270 */
[----:B------:R-:W-:Y:S02]  /*109d0*/  FSEL R6, R40, -INF , P4 ;  /* 0xff80000028067808 */ /* 0x000fe40002000000 */
[----:B------:R-:W-:Y:S02]  /*109e0*/  FSEL R170, R37, -INF , P1 ;  /* 0xff80000025aa7808 */ /* 0x000fe40000800000 */
[----:B------:R-:W-:-:S02]  /*109f0*/  FMNMX.FTZ R3, R20, R3, !PT ;  /* 0x0000000314037209 */ /* 0x000fc40007810000 */
[----:B------:R-:W-:Y:S02]  /*10a00*/  ISETP.GT.AND P1, PT, R0, 0x18, PT ;  /* 0x000000180000780c */ /* 0x000fe40003f24270 */
[----:B------:R-:W-:Y:S02]  /*10a10*/  FMNMX.FTZ R5, R18, R5, !PT ;  /* 0x0000000512057209 */ /* 0x000fe40007810000 */
[----:B------:R-:W-:Y:S02]  /*10a20*/  ISETP.GT.AND P2, PT, R2, 0x20, PT ;  /* 0x000000200200780c */ /* 0x000fe40003f44270 */
[----:B------:R-:W-:Y:S02]  /*10a30*/  FSEL R4, R41, -INF , P3 ;  /* 0xff80000029047808 */ /* 0x000fe40001800000 */
[----:B------:R-:W-:Y:S02]  /*10a40*/  FSEL R168, R32, -INF , P0 ;  /* 0xff80000020a87808 */ /* 0x000fe40000000000 */
[----:B------:R-:W-:-:S02]  /*10a50*/  FMNMX.FTZ R3, R6, R3, !PT ;  /* 0x0000000306037209 */ /* 0x000fc40007810000 */
[----:B------:R-:W-:Y:S02]  /*10a60*/  ISETP.GT.AND P0, PT, R0, 0x19, PT ;  /* 0x000000190000780c */ /* 0x000fe40003f04270 */
[----:B------:R-:W-:Y:S02]  /*10a70*/  FSEL R14, R42, -INF , P1 ;  /* 0xff8000002a0e7808 */ /* 0x000fe40000800000 */
[----:B------:R-:W-:Y:S02]  /*10a80*/  FMNMX.FTZ R5, R16, R5, !PT ;  /* 0x0000000510057209 */ /* 0x000fe40007810000 */
[----:B------:R-:W-:Y:S02]  /*10a90*/  FSEL R236, R36, -INF , P2 ;  /* 0xff80000024ec7808 */ /* 0x000fe40001000000 */
[----:B------:R-:W-:Y:S02]  /*10aa0*/  FMNMX.FTZ R3, R4, R3, !PT ;  /* 0x0000000304037209 */ /* 0x000fe40007810000 */
[----:B------:R-:W-:-:S02]  /*10ab0*/  FSEL R12, R43, -INF , P0 ;  /* 0xff8000002b0c7808 */ /* 0x000fc40000000000 */
[----:B------:R-:W-:Y:S02]  /*10ac0*/  ISETP.GT.AND P1, PT, R0, 0x20, PT ;  /* 0x000000200000780c */ /* 0x000fe40003f24270 */
[----:B------:R-:W-:Y:S02]  /*10ad0*/  FMNMX.FTZ R5, R14, R5, !PT ;  /* 0x000000050e057209 */ /* 0x000fe40007810000 */
[----:B------:R-:W-:Y:S02]  /*10ae0*/  FMNMX.FTZ R3, R236, R3, !PT ;  /* 0x00000003ec037209 */ /* 0x000fe40007810000 */
[----:B------:R-:W-:Y:S02]  /*10af0*/  ISETP.GT.AND P0, PT, R0, 0x21, PT ;  /* 0x000000210000780c */ /* 0x000fe40003f04270 */
[----:B------:R-:W-:Y:S02]  /*10b00*/  FSEL R174, R38, -INF , P1 ;  /* 0xff80000026ae7808 */ /* 0x000fe40000800000 */
[----:B------:R-:W-:-:S02]  /*10b10*/  FMNMX.FTZ R5, R12, R5, !PT ;  /* 0x000000050c057209 */ /* 0x000fc40007810000 */
[----:B------:R-:W-:Y:S02]  /*10b20*/  ISETP.GT.AND P4, PT, R2, 0x29, PT ;  /* 0x000000290200780c */ /* 0x000fe40003f84270 */
[----:B------:R-:W-:Y:S02]  /*10b30*/  FMNMX.FTZ R3, R170, R3, !PT ;  /* 0x00000003aa037209 */ /* 0x000fe40007810000 */
[----:B------:R-:W-:Y:S02]  /*10b40*/  FSEL R230, R39, -INF , P0 ;  /* 0xff80000027e67808 */ /* 0x000fe40000000000 */
[----:B------:R-:W-:Y:S01]  /*10b50*/  ISETP.GT.AND P1, PT, R0, 0x28, PT ;  /* 0x000000280000780c */ /* 0x000fe20003f24270 */
[----:B------:R-:W-:Y:S01]  /*10b60*/  LDSM.16.MT88.4 R36, [R139+0x800] ;  /* 0x000800008b24783b */ /* 0x000fe20000004200 */
[----:B------:R-:W-:Y:S02]  /*10b70*/  FMNMX.FTZ R5, R174, R5, !PT ;  /* 0x00000005ae057209 */ /* 0x000fe40007810000 */
[----:B------:R-:W-:-:S02]  /*10b80*/  ISETP.GT.AND P6, PT, R2, 0x30, PT ;  /* 0x000000300200780c */ /* 0x000fc40003fc4270 */
[----:B------:R-:W-:Y:S02]  /*10b90*/  FSEL R234, R33, -INF , P4 ;  /* 0xff80000021ea7808 */ /* 0x000fe40002000000 */
[----:B------:R-:W-:Y:S02]  /*10ba0*/  FMNMX.FTZ R3, R168, R3, !PT ;  /* 0x00000003a8037209 */ /* 0x000fe40007810000 */
[----:B------:R-:W-:Y:S02]  /*10bb0*/  ISETP.GT.AND P0, PT, R0, 0x29, PT ;  /* 0x000000290000780c */ /* 0x000fe40003f04270 */
[----:B------:R-:W-:Y:S02]  /*10bc0*/  FSEL R226, R34, -INF , P1 ;  /* 0xff80000022e27808 */ /* 0x000fe40000800000 */
[----:B------:R-:W-:Y:S02]  /*10bd0*/  FMNMX.FTZ R5, R230, R5, !PT ;  /* 0x00000005e6057209 */ /* 0x000fe40007810000 */
[----:B------:R-:W-:-:S02]  /*10be0*/  ISETP.GT.AND P5, PT, R2, 0x31, PT ;  /* 0x000000310200780c */ /* 0x000fc40003fa4270 */
[----:B------:R-:W-:Y:S02]  /*10bf0*/  FSEL R196, R68, -INF , P6 ;  /* 0xff80000044c47808 */ /* 0x000fe40003000000 */
        /* <DEDUP_REMOVED lines=18> */
[----:B------:R-:W-:-:S02]  /*10d20*/  FSEL R178, R77, -INF , P2 ;  /* 0xff8000004db27808 */ /* 0x000fc40001000000 */
[----:B------:R-:W-:Y:S02]  /*10d30*/  FMNMX.FTZ R3, R182, R3, !PT ;  /* 0x00000003b6037209 */ /* 0x000fe40007810000 */
[----:B------:R-:W-:Y:S02]  /*10d40*/  ISETP.GT.AND P0, PT, R0, 0x39, PT ;  /* 0x000000390000780c */ /* 0x000fe40003f04270 */
[----:B------:R-:W-:Y:S02]  /*10d50*/  FSEL R148, R78, -INF , P1 ;  /* 0xff8000004e947808 */ /* 0x000fe40000800000 */
[----:B------:R-:W-:Y:S02]  /*10d60*/  FMNMX.FTZ R5, R150, R5, !PT ;  /* 0x0000000596057209 */ /* 0x000fe40007810000 */
[----:B------:R-:W-:Y:S02]  /*10d70*/  FMNMX.FTZ R2, R178, R3, !PT ;  /* 0x00000003b2027209 */ /* 0x000fe40007810000 */
[----:B------:R-:W-:-:S02]  /*10d80*/  FSEL R172, R79, -INF , P0 ;  /* 0xff8000004fac7808 */ /* 0x000fc40000000000 */
        /* <DEDUP_REMOVED lines=22> */
[--C-:B------:R-:W-:Y:S01]  /*10ef0*/  FFMA.FTZ R162, R54, c[0x0][0x2d0], -R171.reuse ;  /* 0x0000b40036a27a23 */ /* 0x100fe200000108ab */
[----:B------:R-:W-:Y:S01]  /*10f00*/  LDSM.16.MT88.4 R28, [R173+0x2800] ;  /* 0x00280000ad1c783b */ /* 0x000fe20000004200 */
[----:B------:R-:W-:-:S02]  /*10f10*/  FFMA.FTZ R161, R26, c[0x0][0x2d0], -R171 ;  /* 0x0000b4001aa17a23 */ /* 0x000fc400000108ab */
[--C-:B------:R-:W-:Y:S01]  /*10f20*/  FFMA.FTZ R160, R50, c[0x0][0x2d0], -R171.reuse ;  /* 0x0000b40032a07a23 */ /* 0x100fe200000108ab */
[----:B------:R-:W1:Y:S01]  /*10f30*/  LDSM.16.MT88.4 R52, [R173+0x2000] ;  /* 0x00200000ad34783b */ /* 0x000e620000004200 */
[----:B------:R-:W-:Y:S01]  /*10f40*/  FFMA.FTZ R157, R24, c[0x0][0x2d0], -R171 ;  /* 0x0000b400189d7a23 */ /* 0x000fe200000108ab */
[----:B------:R-:W2:Y:S01]  /*10f50*/  MUFU.EX2 R163, R163 ;  /* 0x000000a300a37308 */ /* 0x000ea20000000800 */
[--C-:B------:R-:W-:Y:S01]  /*10f60*/  FFMA.FTZ R154, R6, c[0x0][0x2d0], -R149.reuse ;  /* 0x0000b400069a7a23 */ /* 0x100fe20000010895 */
[----:B------:R-:W-:Y:S01]  /*10f70*/  LDSM.16.MT88.4 R24, [R184+0x800] ;  /* 0x00080000b818783b */ /* 0x000fe20000004200 */
[--C-:B------:R-:W-:Y:S02]  /*10f80*/  FFMA.FTZ R3, R4, c[0x0][0x2d0], -R149.reuse ;  /* 0x0000b40004037a23 */ /* 0x100fe40000010895 */
[--C-:B------:R-:W-:Y:S01]  /*10f90*/  FFMA.FTZ R158, R22, c[0x0][0x2d0], -R149.reuse ;  /* 0x0000b400169e7a23 */ /* 0x100fe20000010895 */
[----:B------:R-:W3:Y:S01]  /*10fa0*/  LDSM.16.MT88.4 R4, [R215+0x4000] ;  /* 0x00400000d704783b */ /* 0x000ee20000004200 */
[----:B------:R-:W-:Y:S01]  /*10fb0*/  FFMA.FTZ R153, R20, c[0x0][0x2d0], -R149 ;  /* 0x0000b40014997a23 */ /* 0x000fe20000010895 */
[----:B------:R-:W-:Y:S01]  /*10fc0*/  MUFU.EX2 R164, R164 ;  /* 0x000000a400a47308 */ /* 0x000fe20000000800 */
[--C-:B------:R-:W-:Y:S01]  /*10fd0*/  FFMA.FTZ R156, R14, c[0x0][0x2d0], -R171.reuse ;  /* 0x0000b4000e9c7a23 */ /* 0x100fe200000108ab */
[----:B------:R-:W-:Y:S01]  /*10fe0*/  LDSM.16.MT88.4 R20, [R139+0x2800] ;  /* 0x002800008b14783b */ /* 0x000fe20000004200 */
[----:B------:R-:W-:-:S02]  /*10ff0*/  FFMA.FTZ R9, R12, c[0x0][0x2d0], -R171 ;  /* 0x0000b4000c097a23 */ /* 0x000fc400000108ab */
[--C-:B------:R-:W-:Y:S01]  /*11000*/  FFMA.FTZ R155, R18, c[0x0][0x2d0], -R171.reuse ;  /* 0x0000b400129b7a23 */ /* 0x100fe200000108ab */
[----:B------:R-:W4:Y:S01]  /*11010*/  LDSM.16.MT88.4 R12, [R184+0x2800] ;  /* 0x00280000b80c783b */ /* 0x000f220000004200 */
[----:B------:R-:W-:Y:S01]  /*11020*/  FFMA.FTZ R152, R16, c[0x0][0x2d0], -R171 ;  /* 0x0000b40010987a23 */ /* 0x000fe200000108ab */
[----:B------:R-:W5:Y:S01]  /*11030*/  MUFU.EX2 R159, R159 ;  /* 0x0000009f009f7308 */ /* 0x000f620000000800 */
[----:B--2---:R-:W-:Y:S01]  /*11040*/  F2FP.BF16.PACK_AB R100, R163, R166 ;  /* 0x000000a6a364723e */ /* 0x004fe200000010ff */
[----:B------:R-:W2:Y:S01]  /*11050*/  LDSM.16.MT88.4 R16, [R165+0x2800] ;  /* 0x00280000a510783b */ /* 0x000ea20000004200 */
[--C-:B------:R-:W-:Y:S02]  /*11060*/  FFMA.FTZ R167, R236, c[0x0][0x2d0], -R149.reuse ;  /* 0x0000b400eca77a23 */ /* 0x100fe40000010895 */
[--C-:B------:R-:W-:Y:S02]  /*11070*/  FFMA.FTZ R170, R170, c[0x0][0x2d0], -R149.reuse ;  /* 0x0000b400aaaa7a23 */ /* 0x100fe40000010895 */
[--C-:B------:R-:W-:Y:S01]  /*11080*/  FFMA.FTZ R168, R168, c[0x0][0x2d0], -R149.reuse ;  /* 0x0000b400a8a87a23 */ /* 0x100fe20000010895 */
[----:B------:R-:W-:Y:S01]  /*11090*/  MUFU.EX2 R162, R162 ;  /* 0x000000a200a27308 */ /* 0x000fe20000000800 */
[----:B------:R-:W-:-:S02]  /*110a0*/  FFMA.FTZ R169, R234, c[0x0][0x2d0], -R149 ;  /* 0x0000b400eaa97a23 */ /* 0x000fc40000010895 */
[--C-:B------:R-:W-:Y:S02]  /*110b0*/  FFMA.FTZ R174, R174, c[0x0][0x2d0], -R171.reuse ;  /* 0x0000b400aeae7a23 */ /* 0x100fe400000108ab */
[--C-:B------:R-:W-:Y:S02]  /*110c0*/  FFMA.FTZ R175, R230, c[0x0][0x2d0], -R171.reuse ;  /* 0x0000b400e6af7a23 */ /* 0x100fe400000108ab */
[--C-:B------:R-:W-:Y:S01]  /*110d0*/  FFMA.FTZ R177, R226, c[0x0][0x2d0], -R171.reuse ;  /* 0x0000b400e2b17a23 */ /* 0x100fe200000108ab */
[----:B------:R-:W1:Y:S01]  /*110e0*/  MUFU.EX2 R161, R161 ;  /* 0x000000a100a17308 */ /* 0x000e620000000800 */
        /* <DEDUP_REMOVED lines=10> */
[----:B-1----:R-:W-:Y:S01]  /*11190*/  F2FP.BF16.PACK_AB R101, R161, R162 ;  /* 0x000000a2a165723e */ /* 0x002fe200000010ff */
        /* <DEDUP_REMOVED lines=9> */
[----:B------:R-:W1:Y:S01]  /*11230*/  MUFU.EX2 R153, R153 ;  /* 0x0000009900997308 */ /* 0x000e620000000800 */
        /* <DEDUP_REMOVED lines=46> */
[C---:B---3--:R-:W-:Y:S07]  /*11520*/  HMMA.16816.F32.BF16 R96, R100.reuse, R4, RZ ;  /* 0x000000046460723c */ /* 0x048fee00000418ff */
[----:B-1----:R-:W-:Y:S01]  /*11530*/  F2FP.BF16.PACK_AB R4, R153, R158 ;  /* 0x0000009e9904723e */ /* 0x002fe200000010ff */
        /* <DEDUP_REMOVED lines=45> */
[C---:B--2---:R-:W-:Y:S08]  /*11810*/  HMMA.16816.F32.BF16 R96, R4.reuse, R16, R96 ;  /* 0x000000100460723c */ /* 0x044ff00000041860 */
        /* <DEDUP_REMOVED lines=23> */
[C---:B------:R-:W-:Y:S08]  /*11990*/  HMMA.16816.F32.BF16 R112, R4.reuse, R36, R112 ;  /* 0x000000240470723c */ /* 0x040ff00000041870 */
        /* <DEDUP_REMOVED lines=36> */
[----:B--2---:R-:W-:Y:S01]  /*11be0*/  HMMA.16816.F32.BF16 R104, R4, R16, R104 ;  /* 0x000000100468723c */ /* 0x004fe20000041868 */
[----:B------:R-:W-:Y:S02]  /*11bf0*/  FADD.FTZ R227, R178, R181 ;  /* 0x000000b5b2e37221 */ /* 0x000fe40000010000 */
[----:B------:R-:W-:-:S05]  /*11c00*/  FADD.FTZ R230, R171, R182 ;  /* 0x000000b6abe67221 */ /* 0x000fca0000010000 */
        /* <DEDUP_REMOVED lines=23> */
[C---:B------:R-:W-:Y:S08]  /*11d80*/  HMMA.16816.F32.BF16 R92, R4.reuse, R14, R92 ;  /* 0x0000000e045c723c */ /* 0x040ff0000004185c */
[C---:B---3--:R-:W-:Y:S08]  /*11d90*/  HMMA.16816.F32.BF16 R96, R4.reuse, R20, R96 ;  /* 0x000000140460723c */ /* 0x048ff00000041860 */
[----:B------:R-:W-:Y:S07]  /*11da0*/  HMMA.16816.F32.BF16 R100, R4, R22, R100 ;  /* 0x000000160464723c */ /* 0x000fee0000041864 */
[----:B------:R-:W-:-:S04]  /*11db0*/  IADD3 R4, R8, -0x3, RZ ;  /* 0xfffffffd08047810 */ /* 0x000fc80007ffe0ff */
[----:B------:R-:W-:-:S13]  /*11dc0*/  ISETP.GE.AND P0, PT, R4, R223, PT ;  /* 0x000000df0400720c */ /* 0x000fda0003f06270 */
        /* <DEDUP_REMOVED lines=20> */
[----:B------:R-:W-:-:S07]  /*11f10*/  LEA.HI.X R7, R3, R13, R4, 0x6, P3 ;  /* 0x0000000d03077211 */ /* 0x000fce00018f3404 */
[----:B------:R1:W-:Y:S04]  /*11f20*/  LDGSTS.E.BYPASS.LTC128B.128 [R138+0xe100], [R12.64+0x80], !P1 ;  /* 0x0e1000800c8a7fae */ /* 0x0003e8000c901d48 */
[----:B------:R1:W-:Y:S04]  /*11f30*/  LDGSTS.E.BYPASS.LTC128B.128 [R138+0x10100], [R12.64+0x100], !P0 ;  /* 0x101001000c8a7fae */ /* 0x0003e8000c101d48 */
[----:B------:R1:W-:Y:S04]  /*11f40*/  LDGSTS.E.BYPASS.LTC128B.128 [R138+0xd100], [R6.64], !P2 ;  /* 0x0d100000068a7fae */ /* 0x0003e8000d101d48 */
[----:B------:R1:W-:Y:S04]  /*11f50*/  LDGSTS.E.BYPASS.LTC128B.128 [R138+0xf100], [R6.64+0x80], !P1 ;  /* 0x0f100080068a7fae */ /* 0x0003e8000c901d48 */
[----:B------:R1:W-:Y:S02]  /*11f60*/  LDGSTS.E.BYPASS.LTC128B.128 [R138+0x11100], [R6.64+0x100], !P0 ;  /* 0x11100100068a7fae */ /* 0x0003e4000c101d48 */
.L_x_2348:
[----:B------:R-:W-:Y:S05]  /*11f70*/  BSYNC B0 ;  /* 0x0000000000007941 */ /* 0x000fea0003800000 */
.L_x_2347:
[----:B------:R-:W-:Y:S01]  /*11f80*/  ISETP.NE.AND P0, PT, R231, 0x1, PT ;  /* 0x00000001e700780c */ /* 0x000fe20003f05270 */
[----:B------:R-:W-:Y:S01]  /*11f90*/  IMAD.MOV.U32 R4, RZ, RZ, R201 ;  /* 0x000000ffff047224 */ /* 0x000fe200078e00c9 */
[----:B------:R-:W-:Y:S01]  /*11fa0*/  IADD3 R196, R8, -0x2, RZ ;  /* 0xfffffffe08c47810 */ /* 0x000fe20007ffe0ff */
[----:B------:R-:W0:Y:S01]  /*11fb0*/  LDGDEPBAR ;  /* 0x00000000000079af */ /* 0x000e220000000000 */
[----:B------:R-:W-:-:S02]  /*11fc0*/  IMAD.MOV.U32 R191, RZ, RZ, 0x1 ;  /* 0x00000001ffbf7424 */ /* 0x000fc400078e00ff */
[----:B------:R-:W-:-:S07]  /*11fd0*/  IMAD.MOV.U32 R226, RZ, RZ, RZ ;  /* 0x000000ffffe27224 */ /* 0x000fce00078e00ff */
[----:B------:R-:W-:-:S05]  /*11fe0*/  @P0 IMAD.HI.U32 R3, R201, c[0x0][0x2c8], RZ ;  /* 0x0000b200c9030a27 */ /* 0x000fca00078e00ff */
[----:B------:R-:W-:-:S04]  /*11ff0*/  @P0 SHF.R.U32.HI R4, RZ, c[0x0][0x2cc], R3 ;  /* 0x0000b300ff040a19 */ /* 0x000fc80000011603 */
        /* <DEDUP_REMOVED lines=12> */
.L_x_2350:
[----:B------:R-:W-:Y:S04]  /*120c0*/  DEPBAR.LE SB0, 0x2 ;  /* 0x000080800000791a */ /* 0x000fe80000000000 */
[----:B------:R-:W-:Y:S01]  /*120d0*/  WARPSYNC 0xffffffff ;  /* 0xffffffff00007948 */ /* 0x000fe20003800000 */
[----:B------:R-:W-:Y:S01]  /*120e0*/  BAR.SYNC.DEFER_BLOCKING 0x0 ;  /* 0x0000000000007b1d */ /* 0x000fe20000010000 */
[----:B------:R-:W-:Y:S01]  /*120f0*/  IMAD R195, R191, 0x6000, RZ ;  /* 0x00006000bfc37824 */ /* 0x000fe200078e02ff */
[----:B------:R-:W-:Y:S02]  /*12100*/  ISETP.GE.AND P0, PT, R223, R234, PT ;  /* 0x000000eadf00720c */ /* 0x000fe40003f06270 */
[----:B------:R-:W-:Y:S02]  /*12110*/  IADD3 R236, R234, -0x1, RZ ;  /* 0xffffffffeaec7810 */ /* 0x000fe40007ffe0ff */
[----:B------:R-:W-:Y:S02]  /*12120*/  IADD3 R194, R188, R195, RZ ;  /* 0x000000c3bcc27210 */ /* 0x000fe40007ffe0ff */
[----:B------:R-:W-:Y:S02]  /*12130*/  ISETP.NE.AND P6, PT, R231, 0x1, PT ;  /* 0x00000001e700780c */ /* 0x000fe40003fc5270 */
[CC--:B------:R-:W-:Y:S02]  /*12140*/  IADD3 R2, R192.reuse, R194.reuse, RZ ;  /* 0x000000c2c0027210 */ /* 0x0c0fe40007ffe0ff */
[----:B------:R-:W-:Y:S03]  /*12150*/  IADD3 R196, R192, R194, R193 ;  /* 0x000000c2c0c47210 */ /* 0x000fe60007ffe0c1 */
[----:B------:R-:W-:Y:S01]  /*12160*/  @!P0 SHF.R.S32.HI R9, RZ, 0x1f, R236 ;  /* 0x0000001fff098819 */ /* 0x000fe200000114ec */
[----:B------:R-:W-:Y:S01]  /*12170*/  @!P0 IMAD.WIDE.U32 R36, R236, c[0x0][0x208], RZ ;  /* 0x00008200ec248a25 */ /* 0x000fe200078e00ff */
[----:B------:R-:W-:Y:S02]  /*12180*/  @!P0 MOV R0, c[0x0][0x20c] ;  /* 0x0000830000008a02 */ /* 0x000fe40000000f00 */
[----:B------:R-:W-:Y:S01]  /*12190*/  @!P0 ISETP.GE.AND P3, PT, R220, c[0x0][0x1d4], PT ;  /* 0x00007500dc008a0c */ /* 0x000fe20003f66270 */
[----:B------:R-:W-:Y:S01]  /*121a0*/  @!P0 IMAD R9, R9, c[0x0][0x208], RZ ;  /* 0x0000820009098a24 */ /* 0x000fe200078e02ff */
[----:B------:R-:W-:Y:S01]  /*121b0*/  @!P0 SHF.L.U32 R168, R36, 0x6, RZ ;  /* 0x0000000624a88819 */ /* 0x000fe200000006ff */
[----:B------:R-:W-:Y:S01]  /*121c0*/  @!P0 IMAD R172, R226, 0x6000, R10 ;  /* 0x00006000e2ac8824 */ /* 0x000fe200078e020a */
[----:B------:R-:W-:Y:S01]  /*121d0*/  LDSM.16.M88.4 R144, [R190] ;  /* 0x00000000be90783b */ /* 0x000fe20000000200 */
[----:B------:R-:W-:Y:S05]  /*121e0*/  @!P0 IMAD R9, R236, c[0x0][0x20c], R9 ;  /* 0x00008300ec098a24 */ /* 0x000fea00078e0209 */
[----:B------:R-:W-:Y:S01]  /*121f0*/  @!P0 IADD3 R170, R37, R9, RZ ;  /* 0x0000000925aa8210 */ /* 0x000fe20007ffe0ff */
[----:B------:R-:W-:Y:S01]  /*12200*/  @!P0 IMAD.MOV.U32 R37, RZ, RZ, c[0x0][0x208] ;  /* 0x00008200ff258624 */ /* 0x000fe200078e00ff */
[----:B------:R-:W2:Y:S02]  /*12210*/  LDSM.16.M88.4 R148, [R194] ;  /* 0x00000000c294783b */ /* 0x000ea40000000200 */
[----:B------:R-:W-:Y:S02]  /*12220*/  @!P0 SHF.L.U64.HI R170, R36, 0x6, R170 ;  /* 0x0000000624aa8819 */ /* 0x000fe400000102aa */
[C---:B------:R-:W-:Y:S02]  /*12230*/  @!P0 LEA R9, P1, R37.reuse, R168, 0x5 ;  /* 0x000000a825098211 */ /* 0x040fe400078228ff */
[----:B------:R-:W-:Y:S02]  /*12240*/  @!P0 IADD3 R168, P2, R168, R224, RZ ;  /* 0x000000e0a8a88210 */ /* 0x000fe40007f5e0ff */
[----:B------:R-:W3:Y:S01]  /*12250*/  LDSM.16.M88.4 R152, [R194+0x800] ;  /* 0x00080000c298783b */ /* 0x000ee20000000200 */
[----:B------:R-:W-:Y:S02]  /*12260*/  @!P0 LEA.HI.X R0, R37, R170, R0, 0x5, P1 ;  /* 0x000000aa25008211 */ /* 0x000fe400008f2c00 */
[----:B------:R-:W-:Y:S01]  /*12270*/  @!P0 LEA R174, P4, R168, c[0x0][0x1f8], 0x1 ;  /* 0x00007e00a8ae8a11 */ /* 0x000fe200078808ff */
[----:B------:R-:W-:Y:S01]  /*12280*/  @!P0 IMAD.X R169, R170, 0x1, R219, P2 ;  /* 0x00000001aaa98824 */ /* 0x000fe200010e06db */
[----:B------:R-:W-:Y:S02]  /*12290*/  @!P0 ISETP.GE.AND P2, PT, R207, c[0x0][0x1d4], PT ;  /* 0x00007500cf008a0c */ /* 0x000fe40003f46270 */
[----:B------:R-:W-:Y:S01]  /*122a0*/  @!P0 ISETP.GE.AND P1, PT, R206, c[0x0][0x1d4], PT ;  /* 0x00007500ce008a0c */ /* 0x000fe20003f26270 */
[----:B------:R-:W4:Y:S01]  /*122b0*/  LDSM.16.M88.4 R156, [R194+0x1000] ;  /* 0x00100000c29c783b */ /* 0x000f220000000200 */
[----:B------:R-:W-:Y:S02]  /*122c0*/  @!P0 LEA.HI.X R175, R168, c[0x0][0x1fc], R169, 0x1, P4 ;  /* 0x00007f00a8af8a11 */ /* 0x000fe400020f0ca9 */
[----:B------:R-:W-:Y:S04]  /*122d0*/  @!P0 IADD3 R9, P5, R9, R224, RZ ;  /* 0x000000e009098210 */ /* 0x000fe80007fbe0ff */
[C---:B------:R-:W-:Y:S01]  /*122e0*/  @!P0 LEA R176, P4, R9.reuse, c[0x0][0x1f8], 0x1 ;  /* 0x00007e0009b08a11 */ /* 0x040fe200078808ff */
[----:B------:R-:W5:Y:S01]  /*122f0*/  LDSM.16.M88.4 R160, [R194+0x1800] ;  /* 0x00180000c2a0783b */ /* 0x000f620000000200 */
[----:B------:R-:W-:Y:S04]  /*12300*/  @!P0 IADD3.X R0, R0, R219, RZ, P5, !PT ;  /* 0x000000db00008210 */ /* 0x000fe80002ffe4ff */
[----:B------:R-:W-:Y:S01]  /*12310*/  @!P0 LEA.HI.X R177, R9, c[0x0][0x1fc], R0, 0x1, P4 ;  /* 0x00007f0009b18a11 */ /* 0x000fe200020f0c00 */
[C---:B------:R-:W-:Y:S01]  /*12320*/  IMAD.IADD R9, R193.reuse, 0x1, R2 ;  /* 0x00000001c1097824 */ /* 0x040fe200078e0202 */
[----:B------:R-:W-:Y:S01]  /*12330*/  IADD3 R0, R193, R194, RZ ;  /* 0x000000c2c1007210 */ /* 0x000fe20007ffe0ff */
[----:B------:R-:W-:Y:S01]  /*12340*/  LDSM.16.M88.4 R164, [R2] ;  /* 0x0000000002a4783b */ /* 0x000fe20000000200 */
[C---:B-12---:R-:W-:Y:S08]  /*12350*/  HMMA.16816.F32.BF16 R4, R144.reuse, R148, RZ ;  /* 0x000000949004723c */ /* 0x046ff000000418ff */
[C---:B------:R-:W-:Y:S01]  /*12360*/  HMMA.16816.F32.BF16 R12, R144.reuse, R150, RZ ;  /* 0x00000096900c723c */ /* 0x040fe200000418ff */
[----:B------:R-:W1:Y:S07]  /*12370*/  LDSM.16.M88.4 R148, [R187] ;  /* 0x00000000bb94783b */ /* 0x000e6e0000000200 */
[C---:B---3--:R-:W-:Y:S08]  /*12380*/  HMMA.16816.F32.BF16 R16, R144.reuse, R152, RZ ;  /* 0x000000989010723c */ /* 0x048ff000000418ff */
[C---:B------:R-:W-:Y:S01]  /*12390*/  HMMA.16816.F32.BF16 R20, R144.reuse, R154, RZ ;  /* 0x0000009a9014723c */ /* 0x040fe200000418ff */
[----:B------:R-:W2:Y:S07]  /*123a0*/  LDSM.16.M88.4 R152, [R2+0x800] ;  /* 0x000800000298783b */ /* 0x000eae0000000200 */
[C---:B----4-:R-:W-:Y:S08]  /*123b0*/  HMMA.16816.F32.BF16 R24, R144.reuse, R156, RZ ;  /* 0x0000009c9018723c */ /* 0x050ff000000418ff */
[C---:B------:R-:W-:Y:S01]  /*123c0*/  HMMA.16816.F32.BF16 R28, R144.reuse, R158, RZ ;  /* 0x0000009e901c723c */ /* 0x040fe200000418ff */
[----:B------:R-:W3:Y:S07]  /*123d0*/  LDSM.16.M88.4 R156, [R2+0x1000] ;  /* 0x00100000029c783b */ /* 0x000eee0000000200 */
[C---:B-----5:R-:W-:Y:S08]  /*123e0*/  HMMA.16816.F32.BF16 R32, R144.reuse, R160, RZ ;  /* 0x000000a09020723c */ /* 0x060ff000000418ff */
[----:B------:R-:W-:Y:S01]  /*123f0*/  HMMA.16816.F32.BF16 R36, R144, R162, RZ ;  /* 0x000000a29024723c */ /* 0x000fe200000418ff */
[----:B------:R-:W4:Y:S07]  /*12400*/  LDSM.16.M88.4 R144, [R2+0x1800] ;  /* 0x001800000290783b */ /* 0x000f2e0000000200 */
[C---:B-1----:R-:W-:Y:S01]  /*12410*/  HMMA.16816.F32.BF16 R4, R148.reuse, R164, R4 ;  /* 0x000000a49404723c */ /* 0x042fe20000041804 */
[----:B------:R-:W-:Y:S01]  /*12420*/  @!PT LDS RZ, [RZ] ;  /* 0x00000000fffff984 */ /* 0x000fe20000000800 */
[----:B------:R-:W-:Y:S01]  /*12430*/  @!PT LDS RZ, [RZ] ;  /* 0x00000000fffff984 */ /* 0x000fe20000000800 */
[----:B------:R-:W-:Y:S01]  /*12440*/  @!PT LDS RZ, [RZ] ;  /* 0x00000000fffff984 */ /* 0x000fe20000000800 */
[----:B------:R1:W-:Y:S07]  /*12450*/  @!P0 LDGSTS.E.BYPASS.LTC128B.128 [R172], [R174.64], !P3 ;  /* 0x00000000aeac8fae */ /* 0x0003ee000d901d48 */
[C---:B------:R-:W-:Y:S01]  /*12460*/  HMMA.16816.F32.BF16 R12, R148.reuse, R166, R12 ;  /* 0x000000a6940c723c */ /* 0x040fe2000004180c */
[----:B------:R1:W-:Y:S07]  /*12470*/  @!P0 LDGSTS.E.BYPASS.LTC128B.128 [R172+0x2000], [R174.64+0x80], !P2 ;  /* 0x02000080aeac8fae */ /* 0x0003ee000d101d48 */
[C---:B--2---:R-:W-:Y:S01]  /*12480*/  HMMA.16816.F32.BF16 R16, R148.reuse, R152, R16 ;  /* 0x000000989410723c */ /* 0x044fe20000041810 */
[----:B------:R1:W-:Y:S07]  /*12490*/  @!P0 LDGSTS.E.BYPASS.LTC128B.128 [R172+0x4000], [R174.64+0x100], !P1 ;  /* 0x04000100aeac8fae */ /* 0x0003ee000c901d48 */
[C---:B------:R-:W-:Y:S01]  /*124a0*/  HMMA.16816.F32.BF16 R20, R148.reuse, R154, R20 ;  /* 0x0000009a9414723c */ /* 0x040fe20000041814 */
[----:B------:R1:W-:Y:S07]  /*124b0*/  @!P0 LDGSTS.E.BYPASS.LTC128B.128 [R172+0x1000], [R176.64], !P3 ;  /* 0x01000000b0ac8fae */ /* 0x0003ee000d901d48 */
[C---:B---3--:R-:W-:Y:S01]  /*124c0*/  HMMA.16816.F32.BF16 R24, R148.reuse, R156, R24 ;  /* 0x0000009c9418723c */ /* 0x048fe20000041818 */
[----:B------:R1:W-:Y:S07]  /*124d0*/  @!P0 LDGSTS.E.BYPASS.LTC128B.128 [R172+0x3000], [R176.64+0x80], !P2 ;  /* 0x03000080b0ac8fae */ /* 0x0003ee000d101d48 */
[C---:B------:R-:W-:Y:S01]  /*124e0*/  HMMA.16816.F32.BF16 R28, R148.reuse, R158, R28 ;  /* 0x0000009e941c723c */ /* 0x040fe2000004181c */
[----:B------:R1:W-:Y:S07]  /*124f0*/  @!P0 LDGSTS.E.BYPASS.LTC128B.128 [R172+0x5000], [R176.64+0x100], !P1 ;  /* 0x05000100b0ac8fae */ /* 0x0003ee000c901d48 */
[C---:B----4-:R-:W-:Y:S01]  /*12500*/  HMMA.16816.F32.BF16 R32, R148.reuse, R144, R32 ;  /* 0x000000909420723c */ /* 0x050fe20000041820 */
[----:B------:R-:W-:Y:S07]  /*12510*/  LDSM.16.M88.4 R160, [R186] ;  /* 0x00000000baa0783b */ /* 0x000fee0000000200 */
[----:B------:R-:W-:Y:S01]  /*12520*/  HMMA.16816.F32.BF16 R36, R148, R146, R36 ;  /* 0x000000929424723c */ /* 0x000fe20000041824 */
[----:B------:R-:W2:Y:S08]  /*12530*/  LDSM.16.M88.4 R164, [R0] ;  /* 0x0000000000a4783b */ /* 0x000eb00000000200 */
[----:B------:R-:W3:Y:S08]  /*12540*/  LDSM.16.M88.4 R168, [R0+0x800] ;  /* 0x0008000000a8783b */ /* 0x000ef00000000200 */
[----:B------:R-:W4:Y:S08]  /*12550*/  LDSM.16.M88.4 R152, [R0+0x1000] ;  /* 0x001000000098783b */ /* 0x000f300000000200 */
[----:B------:R-:W0:Y:S08]  /*12560*/  LDGDEPBAR ;  /* 0x00000000000079af */ /* 0x000e300000000000 */
[----:B------:R-:W5:Y:S01]  /*12570*/  LDSM.16.M88.4 R156, [R0+0x1800] ;  /* 0x00180000009c783b */ /* 0x000f620000000200 */
[C---:B--2---:R-:W-:Y:S07]  /*12580*/  HMMA.16816.F32.BF16 R4, R160.reuse, R164, R4 ;  /* 0x000000a4a004723c */ /* 0x044fee0000041804 */
[----:B------:R-:W-:Y:S01]  /*12590*/  LDSM.16.M88.4 R144, [R185] ;  /* 0x00000000b990783b */ /* 0x000fe20000000200 */
[C---:B------:R-:W-:Y:S07]  /*125a0*/  HMMA.16816.F32.BF16 R12, R160.reuse, R166, R12 ;  /* 0x000000a6a00c723c */ /* 0x040fee000004180c */
[----:B------:R-:W2:Y:S01]  /*125b0*/  LDSM.16.M88.4 R148, [R9] ;  /* 0x000000000994783b */ /* 0x000ea20000000200 */
[C---:B---3--:R-:W-:Y:S07]  /*125c0*/  HMMA.16816.F32.BF16 R16, R160.reuse, R168, R16 ;  /* 0x000000a8a010723c */ /* 0x048fee0000041810 */
[----:B------:R-:W3:Y:S01]  /*125d0*/  LDSM.16.M88.4 R164, [R9+0x800] ;  /* 0x0008000009a4783b */ /* 0x000ee20000000200 */
[C---:B------:R-:W-:Y:S07]  /*125e0*/  HMMA.16816.F32.BF16 R20, R160.reuse, R170, R20 ;  /* 0x000000aaa014723c */ /* 0x040fee0000041814 */
[----:B------:R-:W3:Y:S01]  /*125f0*/  LDSM.16.M88.4 R168, [R9+0x1000] ;  /* 0x0010000009a8783b */ /* 0x000ee20000000200 */
[C---:B----4-:R-:W-:Y:S07]  /*12600*/  HMMA.16816.F32.BF16 R24, R160.reuse, R152, R24 ;  /* 0x00000098a018723c */ /* 0x050fee0000041818 */
[----:B-1----:R-:W-:Y:S01]  /*12610*/  LDSM.16.M88.4 R172, [R2+0x3800] ;  /* 0x0038000002ac783b */ /* 0x002fe20000000200 */
[C---:B------:R-:W-:Y:S07]  /*12620*/  HMMA.16816.F32.BF16 R28, R160.reuse, R154, R28 ;  /* 0x0000009aa01c723c */ /* 0x040fee000004181c */
[----:B------:R-:W1:Y:S01]  /*12630*/  LDSM.16.M88.4 R152, [R9+0x1800] ;  /* 0x001800000998783b */ /* 0x000e620000000200 */
[C---:B-----5:R-:W-:Y:S07]  /*12640*/  HMMA.16816.F32.BF16 R32, R160.reuse, R156, R32 ;  /* 0x0000009ca020723c */ /* 0x060fee0000041820 */
[----:B------:R-:W-:Y:S01]  /*12650*/  LDSM.16.M88.4 R176, [R186+0x4000] ;  /* 0x00400000bab0783b */ /* 0x000fe20000000200 */
[----:B------:R-:W-:Y:S07]  /*12660*/  HMMA.16816.F32.BF16 R36, R160, R158, R36 ;  /* 0x0000009ea024723c */ /* 0x000fee0000041824 */
[----:B------:R-:W-:Y:S01]  /*12670*/  LDSM.16.M88.4 R156, [R194+0x2000] ;  /* 0x00200000c29c783b */ /* 0x000fe20000000200 */
[C---:B--2---:R-:W-:Y:S07]  /*12680*/  HMMA.16816.F32.BF16 R4, R144.reuse, R148, R4 ;  /* 0x000000949004723c */ /* 0x044fee0000041804 */
[----:B------:R-:W-:Y:S01]  /*12690*/  LDSM.16.M88.4 R160, [R194+0x2800] ;  /* 0x00280000c2a0783b */ /* 0x000fe20000000200 */
[C---:B------:R-:W-:Y:S07]  /*126a0*/  HMMA.16816.F32.BF16 R12, R144.reuse, R150, R12 ;  /* 0x00000096900c723c */ /* 0x040fee000004180c */
[----:B------:R-:W2:Y:S01]  /*126b0*/  LDSM.16.M88.4 R148, [R190+0x4000] ;  /* 0x00400000be94783b */ /* 0x000ea20000000200 */
[C---:B---3--:R-:W-:Y:S07]  /*126c0*/  HMMA.16816.F32.BF16 R16, R144.reuse, R164, R16 ;  /* 0x000000a49010723c */ /* 0x048fee0000041810 */
[----:B------:R-:W-:Y:S01]  /*126d0*/  LDSM.16.M88.4 R180, [R0+0x2000] ;  /* 0x0020000000b4783b */ /* 0x000fe20000000200 */
[C---:B------:R-:W-:Y:S07]  /*126e0*/  HMMA.16816.F32.BF16 R20, R144.reuse, R166, R20 ;  /* 0x000000a69014723c */ /* 0x040fee0000041814 */
[----:B------:R-:W3:Y:S01]  /*126f0*/  LDSM.16.M88.4 R164, [R194+0x3000] ;  /* 0x00300000c2a4783b */ /* 0x000ee20000000200 */
[C---:B------:R-:W-:Y:S08]  /*12700*/  HMMA.16816.F32.BF16 R24, R144.reuse, R168, R24 ;  /* 0x000000a89018723c */ /* 0x040ff00000041818 */
[C---:B------:R-:W-:Y:S01]  /*12710*/  HMMA.16816.F32.BF16 R28, R144.reuse, R170, R28 ;  /* 0x000000aa901c723c */ /* 0x040fe2000004181c */
[----:B------:R-:W-:Y:S07]  /*12720*/  LDSM.16.M88.4 R168, [R2+0x2000] ;  /* 0x0020000002a8783b */ /* 0x000fee0000000200 */
[C---:B-1----:R-:W-:Y:S08]  /*12730*/  HMMA.16816.F32.BF16 R32, R144.reuse, R152, R32 ;  /* 0x000000989020723c */ /* 0x042ff00000041820 */
[----:B------:R-:W-:Y:S01]  /*12740*/  HMMA.16816.F32.BF16 R36, R144, R154, R36 ;  /* 0x0000009a9024723c */ /* 0x000fe20000041824 */
[----:B------:R-:W1:Y:S07]  /*12750*/  LDSM.16.M88.4 R144, [R194+0x3800] ;  /* 0x00380000c290783b */ /* 0x000e6e0000000200 */
[C---:B--2---:R-:W-:Y:S01]  /*12760*/  HMMA.16816.F32.BF16 R4, R148.reuse, R156, R4 ;  /* 0x0000009c9404723c */ /* 0x044fe20000041804 */
[----:B------:R-:W2:Y:S07]  /*12770*/  LDSM.16.M88.4 R152, [R187+0x4000] ;  /* 0x00400000bb98783b */ /* 0x000eae0000000200 */
[C---:B------:R-:W-:Y:S01]  /*12780*/  HMMA.16816.F32.BF16 R12, R148.reuse, R158, R12 ;  /* 0x0000009e940c723c */ /* 0x040fe2000004180c */
[----:B------:R-:W4:Y:S07]  /*12790*/  LDSM.16.M88.4 R156, [R2+0x2800] ;  /* 0x00280000029c783b */ /* 0x000f2e0000000200 */
[C---:B------:R-:W-:Y:S08]  /*127a0*/  HMMA.16816.F32.BF16 R16, R148.reuse, R160, R16 ;  /* 0x000000a09410723c */ /* 0x040ff00000041810 */
[C---:B------:R-:W-:Y:S01]  /*127b0*/  HMMA.16816.F32.BF16 R20, R148.reuse, R162, R20 ;  /* 0x000000a29414723c */ /* 0x040fe20000041814 */
[----:B------:R-:W5:Y:S07]  /*127c0*/  LDSM.16.M88.4 R160, [R2+0x3000] ;  /* 0x0030000002a0783b */ /* 0x000f6e0000000200 */
[C---:B---3--:R-:W-:Y:S08]  /*127d0*/  HMMA.16816.F32.BF16 R24, R148.reuse, R164, R24 ;  /* 0x000000a49418723c */ /* 0x048ff00000041818 */
        /* <DEDUP_REMOVED lines=8> */
[----:B------:R-:W-:Y:S07]  /*12860*/  LDSM.16.M88.4 R168, [R196+0x3000] ;  /* 0x00300000c4a8783b */ /* 0x000fee0000000200 */
[C---:B----4-:R-:W-:Y:S08]  /*12870*/  HMMA.16816.F32.BF16 R16, R152.reuse, R156, R16 ;  /* 0x0000009c9810723c */ /* 0x050ff00000041810 */
[C---:B------:R-:W-:Y:S01]  /*12880*/  HMMA.16816.F32.BF16 R20, R152.reuse, R158, R20 ;  /* 0x0000009e9814723c */ /* 0x040fe20000041814 */
[----:B------:R-:W-:Y:S07]  /*12890*/  LDSM.16.M88.4 R156, [R185+0x4000] ;  /* 0x00400000b99c783b */ /* 0x000fee0000000200 */
[C---:B-----5:R-:W-:Y:S08]  /*128a0*/  HMMA.16816.F32.BF16 R24, R152.reuse, R160, R24 ;  /* 0x000000a09818723c */ /* 0x060ff00000041818 */
        /* <DEDUP_REMOVED lines=21> */
[----:B------:R-:W4:Y:S07]  /*12a00*/  LDSM.16.M88.4 R160, [R194+0x5800] ;  /* 0x00580000c2a0783b */ /* 0x000f2e0000000200 */
[C---:B------:R-:W-:Y:S08]  /*12a10*/  HMMA.16816.F32.BF16 R16, R156.reuse, R164, R16 ;  /* 0x000000a49c10723c */ /* 0x040ff00000041810 */
[C---:B------:R-:W-:Y:S01]  /*12a20*/  HMMA.16816.F32.BF16 R20, R156.reuse, R166, R20 ;  /* 0x000000a69c14723c */ /* 0x040fe20000041814 */
[----:B------:R-:W-:Y:S07]  /*12a30*/  LDSM.16.M88.4 R164, [R2+0x4800] ;  /* 0x0048000002a4783b */ /* 0x000fee0000000200 */
[C---:B------:R-:W-:Y:S08]  /*12a40*/  HMMA.16816.F32.BF16 R24, R156.reuse, R168, R24 ;  /* 0x000000a89c18723c */ /* 0x040ff00000041818 */
[C---:B------:R-:W-:Y:S01]  /*12a50*/  HMMA.16816.F32.BF16 R28, R156.reuse, R170, R28 ;  /* 0x000000aa9c1c723c */ /* 0x040fe2000004181c */
[----:B------:R-:W-:Y:S07]  /*12a60*/  LDSM.16.M88.4 R168, [R0+0x4000] ;  /* 0x0040000000a8783b */ /* 0x000fee0000000200 */
[C---:B-1----:R-:W-:Y:S08]  /*12a70*/  HMMA.16816.F32.BF16 R32, R156.reuse, R144, R32 ;  /* 0x000000909c20723c */ /* 0x042ff00000041820 */
[----:B------:R-:W-:Y:S01]  /*12a80*/  HMMA.16816.F32.BF16 R36, R156, R146, R36 ;  /* 0x000000929c24723c */ /* 0x000fe20000041824 */
[----:B------:R-:W-:Y:S07]  /*12a90*/  LDSM.16.M88.4 R144, [R187+0x8000] ;  /* 0x00800000bb90783b */ /* 0x000fee0000000200 */
[C---:B------:R-:W-:Y:S01]  /*12aa0*/  HMMA.16816.F32.BF16 R4, R172.reuse, R180, R4 ;  /* 0x000000b4ac04723c */ /* 0x040fe20000041804 */
[----:B------:R-:W1:Y:S07]  /*12ab0*/  LDSM.16.M88.4 R156, [R2+0x4000] ;  /* 0x00400000029c783b */ /* 0x000e6e0000000200 */
[C---:B------:R-:W-:Y:S08]  /*12ac0*/  HMMA.16816.F32.BF16 R12, R172.reuse, R182, R12 ;  /* 0x000000b6ac0c723c */ /* 0x040ff0000004180c */
        /* <DEDUP_REMOVED lines=10> */
[----:B------:R-:W1:Y:S07]  /*12b70*/  LDSM.16.M88.4 R172, [R0+0x4800] ;  /* 0x0048000000ac783b */ /* 0x000e6e0000000200 */
[C---:B------:R-:W-:Y:S01]  /*12b80*/  HMMA.16816.F32.BF16 R12, R144.reuse, R158, R12 ;  /* 0x0000009e900c723c */ /* 0x040fe2000004180c */
[----:B------:R-:W5:Y:S07]  /*12b90*/  LDSM.16.M88.4 R156, [R0+0x5800] ;  /* 0x00580000009c783b */ /* 0x000f6e0000000200 */
[C---:B------:R-:W-:Y:S08]  /*12ba0*/  HMMA.16816.F32.BF16 R16, R144.reuse, R164, R16 ;  /* 0x000000a49010723c */ /* 0x040ff00000041810 */
[C---:B------:R-:W-:Y:S01]  /*12bb0*/  HMMA.16816.F32.BF16 R20, R144.reuse, R166, R20 ;  /* 0x000000a69014723c */ /* 0x040fe20000041814 */
[----:B------:R1:W-:Y:S07]  /*12bc0*/  LDSM.16.M88.4 R164, [R9+0x4000] ;  /* 0x0040000009a4783b */ /* 0x0003ee0000000200 */
[C---:B--2---:R-:W-:Y:S08]  /*12bd0*/  HMMA.16816.F32.BF16 R24, R144.reuse, R148, R24 ;  /* 0x000000949018723c */ /* 0x044ff00000041818 */
[C---:B------:R-:W-:Y:S01]  /*12be0*/  HMMA.16816.F32.BF16 R28, R144.reuse, R150, R28 ;  /* 0x00000096901c723c */ /* 0x040fe2000004181c */
[----:B------:R-:W2:Y:S07]  /*12bf0*/  LDSM.16.M88.4 R148, [R185+0x8000] ;  /* 0x00800000b994783b */ /* 0x000eae0000000200 */
[C---:B---3--:R-:W-:Y:S04]  /*12c00*/  HMMA.16816.F32.BF16 R32, R144.reuse, R152, R32 ;  /* 0x000000989020723c */ /* 0x048fe80000041820 */
[----:B-1----:R-:W-:Y:S04]  /*12c10*/  IADD3 R9, R214, R201, RZ ;  /* 0x000000c9d6097210 */ /* 0x002fe80007ffe0ff */
[----:B------:R-:W-:Y:S01]  /*12c20*/  HMMA.16816.F32.BF16 R36, R144, R154, R36 ;  /* 0x0000009a9024723c */ /* 0x000fe20000041824 */
[----:B------:R-:W1:Y:S03]  /*12c30*/  LDSM.16.M88.4 R144, [R196+0x4800] ;  /* 0x00480000c490783b */ /* 0x000e660000000200 */
[----:B------:R-:W-:Y:S04]  /*12c40*/  @P6 IMAD.HI.U32 R0, R9, c[0x0][0x2c8], RZ ;  /* 0x0000b20009006a27 */ /* 0x000fe800078e00ff */
[C---:B----4-:R-:W-:Y:S01]  /*12c50*/  HMMA.16816.F32.BF16 R4, R160.reuse, R168, R4 ;  /* 0x000000a8a004723c */ /* 0x050fe20000041804 */
[----:B------:R-:W3:Y:S04]  /*12c60*/  LDSM.16.M88.4 R152, [R196+0x5000] ;  /* 0x00500000c498783b */ /* 0x000ee80000000200 */
[----:B------:R-:W-:Y:S03]  /*12c70*/  @P6 SHF.R.U32.HI R9, RZ, c[0x0][0x2cc], R0 ;  /* 0x0000b300ff096a19 */ /* 0x000fe60000011600 */
[C---:B------:R-:W-:Y:S02]  /*12c80*/  HMMA.16816.F32.BF16 R12, R160.reuse, R170, R12 ;  /* 0x000000aaa00c723c */ /* 0x040fe4000004180c */
[----:B------:R-:W4:Y:S06]  /*12c90*/  SHFL.IDX PT, R2, R9, RZ, 0x1c1f ;  /* 0x001c1fff09027589 */ /* 0x000f2c00000e0000 */
[C---:B------:R-:W-:Y:S02]  /*12ca0*/  HMMA.16816.F32.BF16 R16, R160.reuse, R172, R16 ;  /* 0x000000aca010723c */ /* 0x040fe40000041810 */
[----:B------:R-:W1:Y:S06]  /*12cb0*/  SHFL.IDX PT, R0, R9, 0x1, 0x1c1f ;  /* 0x003c1f0009007f89 */ /* 0x000e6c00000e0000 */
[C---:B------:R-:W-:Y:S08]  /*12cc0*/  HMMA.16816.F32.BF16 R20, R160.reuse, R174, R20 ;  /* 0x000000aea014723c */ /* 0x040ff00000041814 */
[C---:B------:R-:W-:Y:S08]  /*12cd0*/  HMMA.16816.F32.BF16 R24, R160.reuse, R176, R24 ;  /* 0x000000b0a018723c */ /* 0x040ff00000041818 */
[C---:B------:R-:W-:Y:S08]  /*12ce0*/  HMMA.16816.F32.BF16 R28, R160.reuse, R178, R28 ;  /* 0x000000b2a01c723c */ /* 0x040ff0000004181c */
[C---:B-----5:R-:W-:Y:S08]  /*12cf0*/  HMMA.16816.F32.BF16 R32, R160.reuse, R156, R32 ;  /* 0x0000009ca020723c */ /* 0x060ff00000041820 */
[----:B------:R-:W-:Y:S01]  /*12d00*/  HMMA.16816.F32.BF16 R36, R160, R158, R36 ;  /* 0x0000009ea024723c */ /* 0x000fe20000041824 */
[----:B------:R-:W5:Y:S01]  /*12d10*/  LDSM.16.M88.4 R156, [R196+0x5800] ;  /* 0x00580000c49c783b */ /* 0x000f620000000200 */
[----:B------:R-:W-:Y:S06]  /*12d20*/  DEPBAR.LE SB0, 0x2 ;  /* 0x000080800000791a */ /* 0x000fec0000000000 */
[C---:B--2---:R-:W-:Y:S01]  /*12d30*/  HMMA.16816.F32.BF16 R4, R148.reuse, R164, R4 ;  /* 0x000000a49404723c */ /* 0x044fe20000041804 */
[----:B------:R-:W-:Y:S06]  /*12d40*/  BAR.SYNC.DEFER_BLOCKING 0x0 ;  /* 0x0000000000007b1d */ /* 0x000fec0000010000 */
[----:B------:R-:W-:Y:S01]  /*12d50*/  MOV R165, 0x1 ;  /* 0x0000000100a57802 */ /* 0x000fe20000000f00 */
[C---:B------:R-:W-:Y:S04]  /*12d60*/  HMMA.16816.F32.BF16 R12, R148.reuse, R166, R12 ;  /* 0x000000a6940c723c */ /* 0x040fe8000004180c */
[----:B------:R-:W-:Y:S04]  /*12d70*/  IMAD R165, R234, -0x40, R165 ;  /* 0xffffffc0eaa57824 */ /* 0x000fe800078e02a5 */
[C---:B-1----:R-:W-:Y:S04]  /*12d80*/  HMMA.16816.F32.BF16 R16, R148.reuse, R144, R16 ;  /* 0x000000909410723c */ /* 0x042fe80000041810 */
[----:B------:R-:W-:Y:S04]  /*12d90*/  IADD3 R165, R233, R165, -R213 ;  /* 0x000000a5e9a57210 */ /* 0x000fe80007ffe8d5 */
[C---:B------:R-:W-:Y:S04]  /*12da0*/  HMMA.16816.F32.BF16 R20, R148.reuse, R146, R20 ;  /* 0x000000929414723c */ /* 0x040fe80000041814 */
[----:B------:R-:W-:Y:S04]  /*12db0*/  IADD3 R165, R165, -R232, RZ ;  /* 0x800000e8a5a57210 */ /* 0x000fe80007ffe0ff */
[C---:B---3--:R-:W-:Y:S04]  /*12dc0*/  HMMA.16816.F32.BF16 R24, R148.reuse, R152, R24 ;  /* 0x000000989418723c */ /* 0x048fe80000041818 */
[C---:B----4-:R-:W-:Y:S01]  /*12dd0*/  IMAD.IADD R2, R165.reuse, 0x1, R2 ;  /* 0x00000001a5027824 */ /* 0x050fe200078e0202 */
[----:B------:R-:W-:Y:S03]  /*12de0*/  IADD3 R0, R165, R0, RZ ;  /* 0x00000000a5007210 */ /* 0x000fe60007ffe0ff */
[C---:B------:R-:W-:Y:S03]  /*12df0*/  HMMA.16816.F32.BF16 R28, R148.reuse, R154, R28 ;  /* 0x0000009a941c723c */ /* 0x040fe6000004181c */
[C---:B------:R-:W-:Y:S02]  /*12e00*/  ISETP.GT.AND P3, PT, R2.reuse, RZ, PT ;  /* 0x000000ff0200720c */ /* 0x040fe40003f64270 */
[----:B------:R-:W-:Y:S02]  /*12e10*/  ISETP.GT.AND P2, PT, R2, 0x1, PT ;  /* 0x000000010200780c */ /* 0x000fe40003f44270 */
[C---:B------:R-:W-:Y:S01]  /*12e20*/  ISETP.GT.AND P1, PT, R0.reuse, RZ, PT ;  /* 0x000000ff0000720c */ /* 0x040fe20003f24270 */
[C---:B-----5:R-:W-:Y:S03]  /*12e30*/  HMMA.16816.F32.BF16 R32, R148.reuse, R156, R32 ;  /* 0x0000009c9420723c */ /* 0x060fe60000041820 */
[----:B------:R-:W-:Y:S02]  /*12e40*/  ISETP.GT.AND P0, PT, R0, 0x1, PT ;  /* 0x000000010000780c */ /* 0x000fe40003f04270 */
[----:B------:R-:W-:Y:S02]  /*12e50*/  FSEL R164, R4, -INF , P3 ;  /* 0xff80000004a47808 */ /* 0x000fe40001800000 */
[----:B------:R-:W-:Y:S01]  /*12e60*/  FSEL R4, R5, -INF , P2 ;  /* 0xff80000005047808 */ /* 0x000fe20001000000 */
[----:B------:R-:W-:Y:S03]  /*12e70*/  HMMA.16816.F32.BF16 R36, R148, R158, R36 ;  /* 0x0000009e9424723c */ /* 0x000fe60000041824 */
[----:B------:R-:W-:Y:S01]  /*12e80*/  ISETP.GT.AND P2, PT, R2, 0x9, PT ;  /* 0x000000090200780c */ /* 0x000fe20003f44270 */
[----:B------:R-:W-:Y:S01]  /*12e90*/  IMAD.IADD R156, R139, 0x1, R195 ;  /* 0x000000018b9c7824 */ /* 0x000fe200078e02c3 */
[----:B------:R-:W-:Y:S02]  /*12ea0*/  FSEL R5, R6, -INF , P1 ;  /* 0xff80000006057808 */ /* 0x000fe40000800000 */
[----:B------:R-:W-:Y:S02]  /*12eb0*/  ISETP.GT.AND P1, PT, R0, 0x8, PT ;  /* 0x000000080000780c */ /* 0x000fe40003f24270 */
[----:B------:R-:W-:Y:S02]  /*12ec0*/  FSEL R7, R7, -INF , P0 ;  /* 0xff80000007077808 */ /* 0x000fe40000000000 */
[----:B------:R-:W-:Y:S02]  /*12ed0*/  ISETP.GT.AND P3, PT, R2, 0x8, PT ;  /* 0x000000080200780c */ /* 0x000fe40003f64270 */
[----:B------:R-:W-:Y:S02]  /*12ee0*/  ISETP.GT.AND P0, PT, R0, 0x9, PT ;  /* 0x000000090000780c */ /* 0x000fe40003f04270 */
        /* <DEDUP_REMOVED lines=8> */
[----:B------:R-:W-:Y:S02]  /*12f70*/  FSEL R196, R17, -INF , P2 ;  /* 0xff80000011c47808 */ /* 0x000fe40001000000 */
[----:B------:R-:W-:Y:S02]  /*12f80*/  FMNMX.FTZ R14, R7, R14, !PT ;  /* 0x0000000e070e7209 */ /* 0x000fe40007810000 */
[----:B------:R-:W-:Y:S02]  /*12f90*/  ISETP.GT.AND P3, PT, R2, 0x10, PT ;  /* 0x000000100200780c */ /* 0x000fe40003f64270 */
[----:B------:R-:W-:Y:S02]  /*12fa0*/  ISETP.GT.AND P0, PT, R0, 0x11, PT ;  /* 0x000000110000780c */ /* 0x000fe40003f04270 */
[----:B------:R-:W-:Y:S02]  /*12fb0*/  FMNMX.FTZ R13, R4, R13, !PT ;  /* 0x0000000d040d7209 */ /* 0x000fe40007810000 */
[----:B------:R-:W-:Y:S02]  /*12fc0*/  ISETP.GT.AND P2, PT, R2, 0x19, PT ;  /* 0x000000190200780c */ /* 0x000fe40003f44270 */
[----:B------:R-:W-:Y:S02]  /*12fd0*/  FSEL R239, R18, -INF , P1 ;  /* 0xff80000012ef7808 */ /* 0x000fe40000800000 */
[----:B------:R-:W-:Y:S02]  /*12fe0*/  FSEL R182, R16, -INF , P3 ;  /* 0xff80000010b67808 */ /* 0x000fe40001800000 */
[----:B------:R-:W-:Y:S02]  /*12ff0*/  FSEL R237, R19, -INF , P0 ;  /* 0xff80000013ed7808 */ /* 0x000fe40000000000 */
[----:B------:R-:W-:Y:S02]  /*13000*/  FMNMX.FTZ R13, R12, R13, !PT ;  /* 0x0000000d0c0d7209 */ /* 0x000fe40007810000 */
[----:B------:R-:W-:Y:S02]  /*13010*/  FSEL R238, R21, -INF , P2 ;  /* 0xff80000015ee7808 */ /* 0x000fe40001000000 */
[C---:B------:R-:W-:Y:S02]  /*13020*/  ISETP.GT.AND P2, PT, R2.reuse, 0x20, PT ;  /* 0x000000200200780c */ /* 0x040fe40003f44270 */
[----:B------:R-:W-:Y:S02]  /*13030*/  ISETP.GT.AND P3, PT, R2, 0x18, PT ;  /* 0x000000180200780c */ /* 0x000fe40003f64270 */
[C---:B------:R-:W-:Y:S02]  /*13040*/  ISETP.GT.AND P1, PT, R0.reuse, 0x18, PT ;  /* 0x000000180000780c */ /* 0x040fe40003f24270 */
[----:B------:R-:W-:Y:S02]  /*13050*/  ISETP.GT.AND P0, PT, R0, 0x19, PT ;  /* 0x000000190000780c */ /* 0x000fe40003f04270 */
[----:B------:R-:W-:Y:S02]  /*13060*/  FMNMX.FTZ R14, R9, R14, !PT ;  /* 0x0000000e090e7209 */ /* 0x000fe40007810000 */
[----:B------:R-:W-:Y:S02]  /*13070*/  FSEL R248, R24, -INF , P2 ;  /* 0xff80000018f87808 */ /* 0x000fe40001000000 */
[----:B------:R-:W-:Y:S02]  /*13080*/  ISETP.GT.AND P4, PT, R2, 0x29, PT ;  /* 0x000000290200780c */ /* 0x000fe40003f84270 */
[----:B------:R-:W-:Y:S02]  /*13090*/  FSEL R240, R20, -INF , P3 ;  /* 0xff80000014f07808 */ /* 0x000fe40001800000 */
[----:B------:R-:W-:Y:S02]  /*130a0*/  ISETP.GT.AND P6, PT, R2, 0x30, PT ;  /* 0x000000300200780c */ /* 0x000fe40003fc4270 */
[----:B------:R-:W-:Y:S02]  /*130b0*/  FSEL R251, R22, -INF , P1 ;  /* 0xff80000016fb7808 */ /* 0x000fe40000800000 */
[C---:B------:R-:W-:Y:S02]  /*130c0*/  ISETP.GT.AND P3, PT, R2.reuse, 0x38, PT ;  /* 0x000000380200780c */ /* 0x040fe40003f64270 */
[----:B------:R-:W-:Y:S02]  /*130d0*/  FSEL R241, R23, -INF , P0 ;  /* 0xff80000017f17808 */ /* 0x000fe40000000000 */
[C---:B------:R-:W-:Y:S02]  /*130e0*/  ISETP.GT.AND P2, PT, R2.reuse, 0x39, PT ;  /* 0x000000390200780c */ /* 0x040fe40003f44270 */
[C---:B------:R-:W-:Y:S02]  /*130f0*/  ISETP.GT.AND P1, PT, R2.reuse, 0x21, PT ;  /* 0x000000210200780c */ /* 0x040fe40003f24270 */
[----:B------:R-:W-:Y:S02]  /*13100*/  ISETP.GT.AND P5, PT, R2, 0x31, PT ;  /* 0x000000310200780c */ /* 0x000fe40003fa4270 */
[----:B------:R-:W-:Y:S02]  /*13110*/  FMNMX.FTZ R13, R6, R13, !PT ;  /* 0x0000000d060d7209 */ /* 0x000fe40007810000 */
[----:B------:R-:W-:Y:S02]  /*13120*/  ISETP.GT.AND P0, PT, R2, 0x28, PT ;  /* 0x000000280200780c */ /* 0x000fe40003f04270 */
[----:B------:R-:W-:Y:S02]  /*13130*/  FMNMX.FTZ R2, R15, R14, !PT ;  /* 0x0000000e0f027209 */ /* 0x000fe40007810000 */
[----:B------:R-:W-:Y:S02]  /*13140*/  FMNMX.FTZ R13, R182, R13, !PT ;  /* 0x0000000db60d7209 */ /* 0x000fe40007810000 */
[----:B------:R-:W-:Y:S02]  /*13150*/  FMNMX.FTZ R2, R239, R2, !PT ;  /* 0x00000002ef027209 */ /* 0x000fe40007810000 */
[----:B------:R-:W-:Y:S02]  /*13160*/  FMNMX.FTZ R13, R196, R13, !PT ;  /* 0x0000000dc40d7209 */ /* 0x000fe40007810000 */
[----:B------:R-:W-:Y:S02]  /*13170*/  FMNMX.FTZ R2, R237, R2, !PT ;  /* 0x00000002ed027209 */ /* 0x000fe40007810000 */
[----:B------:R-:W-:Y:S02]  /*13180*/  FSEL R246, R25, -INF , P1 ;  /* 0xff80000019f67808 */ /* 0x000fe40000800000 */
[----:B------:R-:W-:Y:S02]  /*13190*/  ISETP.GT.AND P1, PT, R0, 0x20, PT ;  /* 0x000000200000780c */ /* 0x000fe40003f24270 */
[----:B------:R-:W-:Y:S02]  /*131a0*/  FMNMX.FTZ R2, R251, R2, !PT ;  /* 0x00000002fb027209 */ /* 0x000fe40007810000 */
[----:B------:R-:W-:Y:S02]  /*131b0*/  FMNMX.FTZ R13, R240, R13, !PT ;  /* 0x0000000df00d7209 */ /* 0x000fe40007810000 */
[----:B------:R-:W-:Y:S02]  /*131c0*/  FSEL R249, R26, -INF , P1 ;  /* 0xff8000001af97808 */ /* 0x000fe40000800000 */
[----:B------:R-:W-:Y:S02]  /*131d0*/  FSEL R244, R28, -INF , P0 ;  /* 0xff8000001cf47808 */ /* 0x000fe40000000000 */
[----:B------:R-:W-:Y:S02]  /*131e0*/  ISETP.GT.AND P0, PT, R0, 0x21, PT ;  /* 0x000000210000780c */ /* 0x000fe40003f04270 */
[----:B------:R-:W-:Y:S02]  /*131f0*/  FMNMX.FTZ R2, R241, R2, !PT ;  /* 0x00000002f1027209 */ /* 0x000fe40007810000 */
[----:B------:R-:W-:Y:S02]  /*13200*/  FMNMX.FTZ R13, R238, R13, !PT ;  /* 0x0000000dee0d7209 */ /* 0x000fe40007810000 */
        /* <DEDUP_REMOVED lines=20> */
[----:B------:R-:W-:Y:S01]  /*13350*/  ISETP.GT.AND P1, PT, R0, 0x38, PT ;  /* 0x000000380000780c */ /* 0x000fe20003f24270 */
[----:B------:R-:W-:Y:S01]  /*13360*/  LDSM.16.MT88.4 R32, [R156] ;  /* 0x000000009c20783b */ /* 0x000fe20000004200 */
        /* <DEDUP_REMOVED lines=9> */
[----:B------:R-:W-:Y:S02]  /*13400*/  FMNMX.FTZ R14, R175, R14, !PT ;  /* 0x0000000eaf0e7209 */ /* 0x000fe40007810000 */
[----:B------:R-:W-:Y:S02]  /*13410*/  FMNMX.FTZ R13, R176, R13, !PT ;  /* 0x0000000db00d7209 */ /* 0x000fe40007810000 */
[----:B------:R-:W-:Y:S02]  /*13420*/  FMNMX.FTZ R16, R173, R14, !PT ;  /* 0x0000000ead107209 */ /* 0x000fe40007810000 */
[----:B------:R-:W-:Y:S02]  /*13430*/  FMNMX.FTZ R2, R174, R13, !PT ;  /* 0x0000000dae027209 */ /* 0x000fe40007810000 */
[----:B------:R-:W-:Y:S01]  /*13440*/  IADD3 R158, R184, R195, RZ ;  /* 0x000000c3b89e7210 */ /* 0x000fe20007ffe0ff */
[----:B------:R-:W-:Y:S03]  /*13450*/  SHFL.BFLY PT, R19, R16, 0x2, 0x1f ;  /* 0x0c401f0010137f89 */ /* 0x000fe600000e0000 */
[----:B------:R-:W-:Y:S05]  /*13460*/  IADD3 R157, R189, R158, RZ ;  /* 0x0000009ebd9d7210 */ /* 0x000fea0007ffe0ff */
[----:B------:R-:W1:Y:S08]  /*13470*/  SHFL.BFLY PT, R13, R2, 0x2, 0x1f ;  /* 0x0c401f00020d7f89 */ /* 0x000e7000000e0000 */
[----:B------:R-:W-:Y:S08]  /*13480*/  LDSM.16.MT88.4 R24, [R157] ;  /* 0x000000009d18783b */ /* 0x000ff00000004200 */
[----:B------:R-:W-:Y:S01]  /*13490*/  LDSM.16.MT88.4 R148, [R158+0x3800] ;  /* 0x003800009e94783b */ /* 0x000fe20000004200 */
[----:B-1----:R-:W-:Y:S07]  /*134a0*/  FMNMX.FTZ R17, R2, R13, !PT ;  /* 0x0000000d02117209 */ /* 0x002fee0007810000 */
[----:B------:R-:W-:Y:S01]  /*134b0*/  LDSM.16.MT88.4 R152, [R157+0x3800] ;  /* 0x003800009d98783b */ /* 0x000fe20000004200 */
[----:B------:R-:W-:Y:S07]  /*134c0*/  FMNMX.FTZ R13, R16, R19, !PT ;  /* 0x00000013100d7209 */ /* 0x000fee0007810000 */
[----:B------:R-:W1:Y:S08]  /*134d0*/  SHFL.BFLY PT, R2, R17, 0x1, 0x1f ;  /* 0x0c201f0011027f89 */ /* 0x000e7000000e0000 */
[----:B------:R-:W2:Y:S01]  /*134e0*/  SHFL.BFLY PT, R0, R13, 0x1, 0x1f ;  /* 0x0c201f000d007f89 */ /* 0x000ea200000e0000 */
[----:B-1----:R-:W-:Y:S07]  /*134f0*/  FMNMX.FTZ R2, R17, R2, !PT ;  /* 0x0000000211027209 */ /* 0x002fee0007810000 */
[----:B------:R-:W1:Y:S01]  /*13500*/  LDSM.16.MT88.4 R16, [R158] ;  /* 0x000000009e10783b */ /* 0x000e620000004200 */
[C---:B------:R-:W-:Y:S01]  /*13510*/  FSETP.NEU.FTZ.AND P1, PT, R2.reuse, -INF , PT ;  /* 0xff8000000200780b */ /* 0x040fe20003f3d000 */
[----:B------:R-:W-:Y:S01]  /*13520*/  FMUL.FTZ R177, R2, c[0x0][0x2d0] ;  /* 0x0000b40002b17a20 */ /* 0x000fe20000410000 */
[----:B--2---:R-:W-:Y:S04]  /*13530*/  FMNMX.FTZ R0, R13, R0, !PT ;  /* 0x000000000d007209 */ /* 0x004fe80007810000 */
[----:B------:R-:W-:Y:S02]  /*13540*/  FSEL R177, R177, RZ, P1 ;  /* 0x000000ffb1b17208 */ /* 0x000fe40000800000 */
[C---:B------:R-:W-:Y:S01]  /*13550*/  FSETP.NEU.FTZ.AND P0, PT, R0.reuse, -INF , PT ;  /* 0xff8000000000780b */ /* 0x040fe20003f1d000 */
[----:B------:R-:W-:Y:S02]  /*13560*/  FMUL.FTZ R172, R0, c[0x0][0x2d0] ;  /* 0x0000b40000ac7a20 */ /* 0x000fe40000410000 */
[--C-:B------:R-:W-:Y:S01]  /*13570*/  FFMA.FTZ R170, R4, c[0x0][0x2d0], -R177.reuse ;  /* 0x0000b40004aa7a23 */ /* 0x100fe200000108b1 */
[----:B------:R-:W-:Y:S01]  /*13580*/  FSEL R4, R2, RZ, P1 ;  /* 0x000000ff02047208 */ /* 0x000fe20000800000 */
[--C-:B------:R-:W-:Y:S01]  /*13590*/  FFMA.FTZ R169, R12, c[0x0][0x2d0], -R177.reuse ;  /* 0x0000b4000ca97a23 */ /* 0x100fe200000108b1 */
[----:B------:R-:W-:Y:S01]  /*135a0*/  FSEL R172, R172, RZ, P0 ;  /* 0x000000ffacac7208 */ /* 0x000fe20000000000 */
[----:B------:R-:W-:Y:S02]  /*135b0*/  FFMA.FTZ R171, R164, c[0x0][0x2d0], -R177 ;  /* 0x0000b400a4ab7a23 */ /* 0x000fe400000108b1 */
[----:B------:R-:W-:Y:S01]  /*135c0*/  FADD.FTZ R3, -R4, R3 ;  /* 0x0000000304037221 */ /* 0x000fe20000010100 */
[----:B------:R-:W-:Y:S01]  /*135d0*/  MUFU.EX2 R170, R170 ;  /* 0x000000aa00aa7308 */ /* 0x000fe20000000800 */
[--C-:B------:R-:W-:Y:S01]  /*135e0*/  FFMA.FTZ R167, R5, c[0x0][0x2d0], -R172.reuse ;  /* 0x0000b40005a77a23 */ /* 0x100fe200000108ac */
[----:B------:R-:W-:Y:S01]  /*135f0*/  FSEL R5, R0, RZ, P0 ;  /* 0x000000ff00057208 */ /* 0x000fe20000000000 */
[--C-:B------:R-:W-:Y:S02]  /*13600*/  FFMA.FTZ R166, R7, c[0x0][0x2d0], -R172.reuse ;  /* 0x0000b40007a67a23 */ /* 0x100fe400000108ac */
[----:B------:R-:W-:Y:S02]  /*13610*/  FFMA.FTZ R164, R15, c[0x0][0x2d0], -R172 ;  /* 0x0000b4000fa47a23 */ /* 0x000fe400000108ac */
[----:B------:R-:W-:Y:S02]  /*13620*/  FADD.FTZ R5, -R5, R8 ;  /* 0x0000000805057221 */ /* 0x000fe40000010100 */
[--C-:B------:R-:W-:Y:S01]  /*13630*/  FFMA.FTZ R168, R6, c[0x0][0x2d0], -R177.reuse ;  /* 0x0000b40006a87a23 */ /* 0x100fe200000108b1 */
[----:B------:R-:W2:Y:S01]  /*13640*/  MUFU.EX2 R171, R171 ;  /* 0x000000ab00ab7308 */ /* 0x000ea20000000800 */
[--C-:B------:R-:W-:Y:S02]  /*13650*/  FFMA.FTZ R165, R9, c[0x0][0x2d0], -R172.reuse ;  /* 0x0000b40009a57a23 */ /* 0x100fe400000108ac */
[----:B------:R-:W-:Y:S02]  /*13660*/  FMUL.FTZ R6, R3, c[0x0][0x2d0] ;  /* 0x0000b40003067a20 */ /* 0x000fe40000410000 */
        /* <DEDUP_REMOVED lines=9> */
[----:B------:R-:W3:Y:S01]  /*13700*/  MUFU.EX2 R168, R168 ;  /* 0x000000a800a87308 */ /* 0x000ee20000000800 */
[--C-:B------:R-:W-:Y:S02]  /*13710*/  FFMA.FTZ R241, R241, c[0x0][0x2d0], -R172.reuse ;  /* 0x0000b400f1f17a23 */ /* 0x100fe400000108ac */
[--C-:B------:R-:W-:Y:S01]  /*13720*/  FFMA.FTZ R248, R248, c[0x0][0x2d0], -R177.reuse ;  /* 0x0000b400f8f87a23 */ /* 0x100fe200000108b1 */
[----:B--2---:R-:W-:Y:S01]  /*13730*/  F2FP.BF16.PACK_AB R144, R170, R171 ;  /* 0x000000abaa90723e */ /* 0x004fe200000010ff */
        /* <DEDUP_REMOVED lines=9> */
[----:B------:R-:W2:Y:S01]  /*137d0*/  MUFU.EX2 R166, R166 ;  /* 0x000000a600a67308 */ /* 0x000ea20000000800 */
[--C-:B------:R-:W-:Y:S02]  /*137e0*/  FFMA.FTZ R245, R178, c[0x0][0x2d0], -R177.reuse ;  /* 0x0000b400b2f57a23 */ /* 0x100fe400000108b1 */
[--C-:B------:R-:W-:Y:S01]  /*137f0*/  FFMA.FTZ R178, R181, c[0x0][0x2d0], -R172.reuse ;  /* 0x0000b400b5b27a23 */ /* 0x100fe200000108ac */
[----:B---3--:R-:W-:Y:S01]  /*13800*/  F2FP.BF16.PACK_AB R146, R168, R169 ;  /* 0x000000a9a892723e */ /* 0x008fe200000010ff */
[--C-:B------:R-:W-:Y:S02]  /*13810*/  FFMA.FTZ R179, R179, c[0x0][0x2d0], -R172.reuse ;  /* 0x0000b400b3b37a23 */ /* 0x100fe400000108ac */
[--C-:B------:R-:W-:Y:S02]  /*13820*/  FFMA.FTZ R176, R176, c[0x0][0x2d0], -R177.reuse ;  /* 0x0000b400b0b07a23 */ /* 0x100fe400000108b1 */
[----:B------:R-:W-:Y:S01]  /*13830*/  FFMA.FTZ R177, R174, c[0x0][0x2d0], -R177 ;  /* 0x0000b400aeb17a23 */ /* 0x000fe200000108b1 */
[----:B------:R-:W-:Y:S01]  /*13840*/  MUFU.EX2 R165, R165 ;  /* 0x000000a500a57308 */ /* 0x000fe20000000800 */
[--C-:B------:R-:W-:Y:S02]  /*13850*/  FFMA.FTZ R174, R175, c[0x0][0x2d0], -R172.reuse ;  /* 0x0000b400afae7a23 */ /* 0x100fe400000108ac */
[----:B------:R-:W-:Y:S07]  /*13860*/  FFMA.FTZ R172, R173, c[0x0][0x2d0], -R172 ;  /* 0x0000b400adac7a23 */ /* 0x000fee00000108ac */
[----:B------:R-:W3:Y:S01]  /*13870*/  MUFU.EX2 R164, R164 ;  /* 0x000000a400a47308 */ /* 0x000ee20000000800 */
[----:B--2---:R-:W-:Y:S09]  /*13880*/  F2FP.BF16.PACK_AB R145, R166, R167 ;  /* 0x000000a7a691723e */ /* 0x004ff200000010ff */
[----:B------:R-:W2:Y:S10]  /*13890*/  MUFU.EX2 R8, R6 ;  /* 0x0000000600087308 */ /* 0x000eb40000000800 */
[----:B------:R-:W4:Y:S01]  /*138a0*/  MUFU.EX2 R3, R9 ;  /* 0x0000000900037308 */ /* 0x000f220000000800 */
[----:B---3--:R-:W-:Y:S09]  /*138b0*/  F2FP.BF16.PACK_AB R147, R164, R165 ;  /* 0x000000a5a493723e */ /* 0x008ff200000010ff */
[----:B------:R-:W-:Y:S01]  /*138c0*/  MUFU.EX2 R182, R182 ;  /* 0x000000b600b67308 */ /* 0x000fe20000000800 */
[C---:B--2---:R-:W-:Y:S02]  /*138d0*/  FMUL.FTZ R4, R8.reuse, R132 ;  /* 0x0000008408047220 */ /* 0x044fe40000410000 */
[C---:B------:R-:W-:Y:S02]  /*138e0*/  FMUL.FTZ R5, R8.reuse, R133 ;  /* 0x0000008508057220 */ /* 0x040fe40000410000 */
[C---:B------:R-:W-:Y:S02]  /*138f0*/  FMUL.FTZ R12, R8.reuse, R128 ;  /* 0x00000080080c7220 */ /* 0x040fe40000410000 */
[C---:B------:R-:W-:Y:S03]  /*13900*/  FMUL.FTZ R13, R8.reuse, R129 ;  /* 0x00000081080d7220 */ /* 0x040fe60000410000 */
[----:B------:R-:W2:Y:S01]  /*13910*/  MUFU.EX2 R183, R183 ;  /* 0x000000b700b77308 */ /* 0x000ea20000000800 */
[C---:B------:R-:W-:Y:S02]  /*13920*/  FMUL.FTZ R20, R8.reuse, R108 ;  /* 0x0000006c08147220 */ /* 0x040fe40000410000 */
[----:B----4-:R-:W-:Y:S01]  /*13930*/  FMUL.FTZ R6, R3, R134 ;  /* 0x0000008603067220 */ /* 0x010fe20000410000 */
[----:B------:R-:W-:Y:S01]  /*13940*/  IADD3 R9, R189, R156, RZ ;  /* 0x0000009cbd097210 */ /* 0x000fe20007ffe0ff */
[C---:B------:R-:W-:Y:S02]  /*13950*/  FMUL.FTZ R7, R3.reuse, R135 ;  /* 0x0000008703077220 */ /* 0x040fe40000410000 */
[----:B------:R-:W-:Y:S01]  /*13960*/  LDSM.16.MT88.4 R132, [R157+0x2800] ;  /* 0x002800009d84783b */ /* 0x000fe20000004200 */
[C---:B------:R-:W-:Y:S02]  /*13970*/  FMUL.FTZ R14, R3.reuse, R130 ;  /* 0x00000082030e7220 */ /* 0x040fe40000410000 */
[C---:B------:R-:W-:Y:S01]  /*13980*/  FMUL.FTZ R15, R3.reuse, R131 ;  /* 0x00000083030f7220 */ /* 0x040fe20000410000 */
[----:B------:R-:W-:Y:S01]  /*13990*/  MUFU.EX2 R196, R196 ;  /* 0x000000c400c47308 */ /* 0x000fe20000000800 */
        /* <DEDUP_REMOVED lines=11> */
[----:B------:R-:W3:Y:S01]  /*13a50*/  LDSM.16.MT88.4 R104, [R9] ;  /* 0x000000000968783b */ /* 0x000ee20000004200 */
[C---:B------:R-:W-:Y:S02]  /*13a60*/  FMUL.FTZ R23, R3.reuse, R111 ;  /* 0x0000006f03177220 */ /* 0x040fe40000410000 */
[C---:B------:R-:W-:Y:S02]  /*13a70*/  FMUL.FTZ R28, R8.reuse, R116 ;  /* 0x00000074081c7220 */ /* 0x040fe40000410000 */
[C---:B------:R-:W-:Y:S02]  /*13a80*/  HMMA.16816.F32.BF16 R16, R144.reuse, R24, R16 ;  /* 0x000000189010723c */ /* 0x040fe40000041810 */
[----:B------:R-:W4:Y:S01]  /*13a90*/  MUFU.EX2 R238, R238 ;  /* 0x000000ee00ee7308 */ /* 0x000f220000000800 */
[----:B------:R-:W5:Y:S01]  /*13aa0*/  LDSM.16.MT88.4 R108, [R158+0x2000] ;  /* 0x002000009e6c783b */ /* 0x000f620000004200 */
[C---:B------:R-:W-:Y:S02]  /*13ab0*/  FMUL.FTZ R29, R8.reuse, R117 ;  /* 0x00000075081d7220 */ /* 0x040fe40000410000 */
[C---:B------:R-:W-:Y:S02]  /*13ac0*/  FMUL.FTZ R30, R3.reuse, R118 ;  /* 0x00000076031e7220 */ /* 0x040fe40000410000 */
[C---:B------:R-:W-:Y:S04]  /*13ad0*/  HMMA.16816.F32.BF16 R20, R144.reuse, R26, R20 ;  /* 0x0000001a9014723c */ /* 0x040fe80000041814 */
[C---:B------:R-:W-:Y:S01]  /*13ae0*/  FMUL.FTZ R24, R8.reuse, R112 ;  /* 0x0000007008187220 */ /* 0x040fe20000410000 */
[----:B------:R-:W-:Y:S01]  /*13af0*/  MUFU.EX2 R240, R240 ;  /* 0x000000f000f07308 */ /* 0x000fe20000000800 */
[C---:B------:R-:W-:Y:S02]  /*13b00*/  FMUL.FTZ R25, R8.reuse, R113 ;  /* 0x0000007108197220 */ /* 0x040fe40000410000 */
[C---:B------:R-:W-:Y:S04]  /*13b10*/  FMUL.FTZ R26, R3.reuse, R114 ;  /* 0x00000072031a7220 */ /* 0x040fe80000410000 */
[C---:B------:R-:W-:Y:S02]  /*13b20*/  FMUL.FTZ R27, R3.reuse, R115 ;  /* 0x00000073031b7220 */ /* 0x040fe40000410000 */
[----:B------:R-:W1:Y:S01]  /*13b30*/  LDSM.16.MT88.4 R112, [R157+0x2000] ;  /* 0x002000009d70783b */ /* 0x000e620000004200 */
[C---:B------:R-:W-:Y:S01]  /*13b40*/  FMUL.FTZ R31, R3.reuse, R119 ;  /* 0x00000077031f7220 */ /* 0x040fe20000410000 */
[----:B------:R-:W1:Y:S01]  /*13b50*/  MUFU.EX2 R241, R241 ;  /* 0x000000f100f17308 */ /* 0x000e620000000800 */
[C---:B------:R-:W-:Y:S02]  /*13b60*/  FMUL.FTZ R36, R8.reuse, R124 ;  /* 0x0000007c08247220 */ /* 0x040fe40000410000 */
[C---:B------:R-:W-:Y:S03]  /*13b70*/  HMMA.16816.F32.BF16 R24, R144.reuse, R32, R24 ;  /* 0x000000209018723c */ /* 0x040fe60000041818 */
[----:B------:R-:W-:Y:S01]  /*13b80*/  LDSM.16.MT88.4 R116, [R158+0x800] ;  /* 0x000800009e74783b */ /* 0x000fe20000004200 */
[C---:B------:R-:W-:Y:S02]  /*13b90*/  FMUL.FTZ R37, R8.reuse, R125 ;  /* 0x0000007d08257220 */ /* 0x040fe40000410000 */
[C---:B------:R-:W-:Y:S01]  /*13ba0*/  FMUL.FTZ R38, R3.reuse, R126 ;  /* 0x0000007e03267220 */ /* 0x040fe20000410000 */
[----:B------:R-:W-:Y:S01]  /*13bb0*/  MUFU.EX2 R248, R248 ;  /* 0x000000f800f87308 */ /* 0x000fe20000000800 */
[C---:B------:R-:W-:Y:S04]  /*13bc0*/  HMMA.16816.F32.BF16 R28, R144.reuse, R34, R28 ;  /* 0x00000022901c723c */ /* 0x040fe8000004181c */
[C---:B------:R-:W-:Y:S02]  /*13bd0*/  FMUL.FTZ R32, R8.reuse, R120 ;  /* 0x0000007808207220 */ /* 0x040fe40000410000 */
[C---:B------:R-:W-:Y:S02]  /*13be0*/  FMUL.FTZ R33, R8.reuse, R121 ;  /* 0x0000007908217220 */ /* 0x040fe40000410000 */
[C---:B------:R-:W-:Y:S01]  /*13bf0*/  FMUL.FTZ R34, R3.reuse, R122 ;  /* 0x0000007a03227220 */ /* 0x040fe20000410000 */
[----:B------:R-:W1:Y:S03]  /*13c00*/  MUFU.EX2 R251, R251 ;  /* 0x000000fb00fb7308 */ /* 0x000e660000000800 */
[C---:B------:R-:W-:Y:S02]  /*13c10*/  FMUL.FTZ R35, R3.reuse, R123 ;  /* 0x0000007b03237220 */ /* 0x040fe40000410000 */
[----:B------:R-:W-:Y:S01]  /*13c20*/  LDSM.16.MT88.4 R120, [R157+0x800] ;  /* 0x000800009d78783b */ /* 0x000fe20000004200 */
[C---:B------:R-:W-:Y:S02]  /*13c30*/  FMUL.FTZ R39, R3.reuse, R127 ;  /* 0x0000007f03277220 */ /* 0x040fe40000410000 */
[C---:B------:R-:W-:Y:S02]  /*13c40*/  FMUL.FTZ R40, R8.reuse, R40 ;  /* 0x0000002808287220 */ /* 0x040fe40000410000 */
[C---:B---3--:R-:W-:Y:S01]  /*13c50*/  HMMA.16816.F32.BF16 R32, R144.reuse, R104, R32 ;  /* 0x000000689020723c */ /* 0x048fe20000041820 */
[----:B------:R-:W-:Y:S02]  /*13c60*/  MUFU.EX2 R246, R246 ;  /* 0x000000f600f67308 */ /* 0x000fe40000000800 */
[----:B------:R-:W-:Y:S01]  /*13c70*/  LDSM.16.MT88.4 R124, [R9+0x800] ;  /* 0x00080000097c783b */ /* 0x000fe20000004200 */
[C---:B------:R-:W-:Y:S02]  /*13c80*/  FMUL.FTZ R41, R8.reuse, R41 ;  /* 0x0000002908297220 */ /* 0x040fe40000410000 */
[C---:B------:R-:W-:Y:S02]  /*13c90*/  FMUL.FTZ R42, R3.reuse, R42 ;  /* 0x0000002a032a7220 */ /* 0x040fe40000410000 */
[C---:B------:R-:W-:Y:S03]  /*13ca0*/  HMMA.16816.F32.BF16 R36, R144.reuse, R106, R36 ;  /* 0x0000006a9024723c */ /* 0x040fe60000041824 */
[----:B------:R-:W3:Y:S01]  /*13cb0*/  LDSM.16.MT88.4 R104, [R156+0x2000] ;  /* 0x002000009c68783b */ /* 0x000ee20000004200 */
[C---:B------:R-:W-:Y:S01]  /*13cc0*/  FMUL.FTZ R43, R3.reuse, R43 ;  /* 0x0000002b032b7220 */ /* 0x040fe20000410000 */
[----:B------:R-:W1:Y:S01]  /*13cd0*/  MUFU.EX2 R247, R247 ;  /* 0x000000f700f77308 */ /* 0x000e620000000800 */
[C---:B------:R-:W-:Y:S02]  /*13ce0*/  FMUL.FTZ R44, R8.reuse, R44 ;  /* 0x0000002c082c7220 */ /* 0x040fe40000410000 */
[C---:B------:R-:W-:Y:S03]  /*13cf0*/  FMUL.FTZ R45, R8.reuse, R45 ;  /* 0x0000002d082d7220 */ /* 0x040fe60000410000 */
[C---:B-----5:R-:W-:Y:S03]  /*13d00*/  HMMA.16816.F32.BF16 R40, R144.reuse, R108, R40 ;  /* 0x0000006c9028723c */ /* 0x060fe60000041828 */
[C---:B------:R-:W-:Y:S01]  /*13d10*/  FMUL.FTZ R46, R3.reuse, R46 ;  /* 0x0000002e032e7220 */ /* 0x040fe20000410000 */
[----:B------:R-:W-:Y:S01]  /*13d20*/  MUFU.EX2 R244, R244 ;  /* 0x000000f400f47308 */ /* 0x000fe20000000800 */
[C---:B------:R-:W-:Y:S02]  /*13d30*/  FMUL.FTZ R47, R3.reuse, R47 ;  /* 0x0000002f032f7220 */ /* 0x040fe40000410000 */
[C---:B------:R-:W-:Y:S02]  /*13d40*/  FMUL.FTZ R48, R8.reuse, R48 ;  /* 0x0000003008307220 */ /* 0x040fe40000410000 */
[C---:B------:R-:W-:Y:S03]  /*13d50*/  FMUL.FTZ R49, R8.reuse, R49 ;  /* 0x0000003108317220 */ /* 0x040fe60000410000 */
[C---:B------:R-:W-:Y:S01]  /*13d60*/  HMMA.16816.F32.BF16 R44, R144.reuse, R110, R44 ;  /* 0x0000006e902c723c */ /* 0x040fe2000004182c */
[----:B------:R-:W5:Y:S01]  /*13d70*/  LDSM.16.MT88.4 R108, [R9+0x2000] ;  /* 0x00200000096c783b */ /* 0x000f620000004200 */
[----:B------:R-:W2:Y:S01]  /*13d80*/  MUFU.EX2 R249, R249 ;  /* 0x000000f900f97308 */ /* 0x000ea20000000800 */
[C---:B------:R-:W-:Y:S02]  /*13d90*/  FMUL.FTZ R50, R3.reuse, R50 ;  /* 0x0000003203327220 */ /* 0x040fe40000410000 */
[C---:B------:R-:W-:Y:S02]  /*13da0*/  FMUL.FTZ R51, R3.reuse, R51 ;  /* 0x0000003303337220 */ /* 0x040fe40000410000 */
[C---:B------:R-:W-:Y:S02]  /*13db0*/  FMUL.FTZ R52, R8.reuse, R52 ;  /* 0x0000003408347220 */ /* 0x040fe40000410000 */
[C---:B------:R-:W-:Y:S03]  /*13dc0*/  FMUL.FTZ R53, R8.reuse, R53 ;  /* 0x0000003508357220 */ /* 0x040fe60000410000 */
[C---:B-1----:R-:W-:Y:S01]  /*13dd0*/  HMMA.16816.F32.BF16 R48, R144.reuse, R112, R48 ;  /* 0x000000709030723c */ /* 0x042fe20000041830 */
[----:B------:R-:W-:Y:S02]  /*13de0*/  MUFU.EX2 R242, R242 ;  /* 0x000000f200f27308 */ /* 0x000fe40000000800 */
[C---:B------:R-:W-:Y:S02]  /*13df0*/  FMUL.FTZ R54, R3.reuse, R54 ;  /* 0x0000003603367220 */ /* 0x040fe40000410000 */
[C---:B------:R-:W-:Y:S02]  /*13e00*/  FMUL.FTZ R55, R3.reuse, R55 ;  /* 0x0000003703377220 */ /* 0x040fe40000410000 */
[C---:B------:R-:W-:Y:S02]  /*13e10*/  FMUL.FTZ R56, R8.reuse, R56 ;  /* 0x0000003808387220 */ /* 0x040fe40000410000 */
[C---:B------:R-:W-:Y:S02]  /*13e20*/  FMUL.FTZ R57, R8.reuse, R57 ;  /* 0x0000003908397220 */ /* 0x040fe40000410000 */
[----:B------:R-:W1:Y:S01]  /*13e30*/  MUFU.EX2 R243, R243 ;  /* 0x000000f300f37308 */ /* 0x000e620000000800 */
[C---:B------:R-:W-:Y:S01]  /*13e40*/  HMMA.16816.F32.BF16 R52, R144.reuse, R114, R52 ;  /* 0x000000729034723c */ /* 0x040fe20000041834 */
[----:B------:R-:W1:Y:S02]  /*13e50*/  LDSM.16.MT88.4 R112, [R158+0x4000] ;  /* 0x004000009e70783b */ /* 0x000e640000004200 */
[C---:B------:R-:W-:Y:S02]  /*13e60*/  FMUL.FTZ R58, R3.reuse, R58 ;  /* 0x0000003a033a7220 */ /* 0x040fe40000410000 */
[C---:B------:R-:W-:Y:S02]  /*13e70*/  FMUL.FTZ R59, R3.reuse, R59 ;  /* 0x0000003b033b7220 */ /* 0x040fe40000410000 */
[C---:B------:R-:W-:Y:S02]  /*13e80*/  FMUL.FTZ R60, R8.reuse, R60 ;  /* 0x0000003c083c7220 */ /* 0x040fe40000410000 */
[C---:B------:R-:W-:Y:S01]  /*13e90*/  FMUL.FTZ R61, R8.reuse, R61 ;  /* 0x0000003d083d7220 */ /* 0x040fe20000410000 */
[----:B------:R-:W-:Y:S02]  /*13ea0*/  MUFU.EX2 R180, R180 ;  /* 0x000000b400b47308 */ /* 0x000fe40000000800 */
[C---:B---3--:R-:W-:Y:S03]  /*13eb0*/  HMMA.16816.F32.BF16 R56, R144.reuse, R104, R56 ;  /* 0x000000689038723c */ /* 0x048fe60000041838 */
[C---:B------:R-:W-:Y:S02]  /*13ec0*/  FMUL.FTZ R62, R3.reuse, R62 ;  /* 0x0000003e033e7220 */ /* 0x040fe40000410000 */
[C---:B------:R-:W-:Y:S02]  /*13ed0*/  FMUL.FTZ R63, R3.reuse, R63 ;  /* 0x0000003f033f7220 */ /* 0x040fe40000410000 */
[C---:B------:R-:W-:Y:S01]  /*13ee0*/  FMUL.FTZ R64, R8.reuse, R64 ;  /* 0x0000004008407220 */ /* 0x040fe20000410000 */
[----:B------:R-:W3:Y:S01]  /*13ef0*/  MUFU.EX2 R245, R245 ;  /* 0x000000f500f57308 */ /* 0x000ee20000000800 */
[C---:B------:R-:W-:Y:S03]  /*13f00*/  FMUL.FTZ R65, R8.reuse, R65 ;  /* 0x0000004108417220 */ /* 0x040fe60000410000 */
[C---:B------:R-:W-:Y:S01]  /*13f10*/  HMMA.16816.F32.BF16 R60, R144.reuse, R106, R60 ;  /* 0x0000006a903c723c */ /* 0x040fe2000004183c */
[----:B------:R-:W2:Y:S02]  /*13f20*/  LDSM.16.MT88.4 R104, [R157+0x4000] ;  /* 0x004000009d68783b */ /* 0x000ea40000004200 */
[C---:B------:R-:W-:Y:S02]  /*13f30*/  FMUL.FTZ R66, R3.reuse, R66 ;  /* 0x0000004203427220 */ /* 0x040fe40000410000 */
[C---:B------:R-:W-:Y:S01]  /*13f40*/  FMUL.FTZ R67, R3.reuse, R67 ;  /* 0x0000004303437220 */ /* 0x040fe20000410000 */
[----:B------:R-:W-:Y:S01]  /*13f50*/  MUFU.EX2 R178, R178 ;  /* 0x000000b200b27308 */ /* 0x000fe20000000800 */
[C---:B------:R-:W-:Y:S02]  /*13f60*/  FMUL.FTZ R68, R8.reuse, R68 ;  /* 0x0000004408447220 */ /* 0x040fe40000410000 */
[C---:B------:R-:W-:Y:S03]  /*13f70*/  FMUL.FTZ R69, R8.reuse, R69 ;  /* 0x0000004508457220 */ /* 0x040fe60000410000 */
[C---:B-----5:R-:W-:Y:S03]  /*13f80*/  HMMA.16816.F32.BF16 R64, R144.reuse, R108, R64 ;  /* 0x0000006c9040723c */ /* 0x060fe60000041840 */
[C---:B------:R-:W-:Y:S01]  /*13f90*/  FMUL.FTZ R70, R3.reuse, R70 ;  /* 0x0000004603467220 */ /* 0x040fe20000410000 */
[----:B------:R-:W5:Y:S01]  /*13fa0*/  MUFU.EX2 R179, R179 ;  /* 0x000000b300b37308 */ /* 0x000f620000000800 */
[C---:B------:R-:W-:Y:S02]  /*13fb0*/  FMUL.FTZ R71, R3.reuse, R71 ;  /* 0x0000004703477220 */ /* 0x040fe40000410000 */
[C---:B------:R-:W-:Y:S02]  /*13fc0*/  FMUL.FTZ R72, R8.reuse, R72 ;  /* 0x0000004808487220 */ /* 0x040fe40000410000 */
[C---:B------:R-:W-:Y:S03]  /*13fd0*/  FMUL.FTZ R73, R8.reuse, R73 ;  /* 0x0000004908497220 */ /* 0x040fe60000410000 */
[C---:B------:R-:W-:Y:S01]  /*13fe0*/  HMMA.16816.F32.BF16 R68, R144.reuse, R110, R68 ;  /* 0x0000006e9044723c */ /* 0x040fe20000041844 */
[----:B------:R-:W3:Y:S01]  /*13ff0*/  LDSM.16.MT88.4 R108, [R156+0x4000] ;  /* 0x004000009c6c783b */ /* 0x000ee20000004200 */
[----:B------:R-:W-:Y:S01]  /*14000*/  MUFU.EX2 R176, R176 ;  /* 0x000000b000b07308 */ /* 0x000fe20000000800 */
[C---:B------:R-:W-:Y:S02]  /*14010*/  FMUL.FTZ R74, R3.reuse, R74 ;  /* 0x0000004a034a7220 */ /* 0x040fe40000410000 */
[C---:B------:R-:W-:Y:S02]  /*14020*/  FMUL.FTZ R75, R3.reuse, R75 ;  /* 0x0000004b034b7220 */ /* 0x040fe40000410000 */
[C---:B------:R-:W-:Y:S02]  /*14030*/  FMUL.FTZ R76, R8.reuse, R76 ;  /* 0x0000004c084c7220 */ /* 0x040fe40000410000 */
[C---:B------:R-:W-:Y:S03]  /*14040*/  FMUL.FTZ R77, R8.reuse, R77 ;  /* 0x0000004d084d7220 */ /* 0x040fe60000410000 */
[C---:B-1----:R-:W-:Y:S01]  /*14050*/  HMMA.16816.F32.BF16 R72, R144.reuse, R112, R72 ;  /* 0x000000709048723c */ /* 0x042fe20000041848 */
[----:B------:R-:W1:Y:S02]  /*14060*/  MUFU.EX2 R177, R177 ;  /* 0x000000b100b17308 */ /* 0x000e640000000800 */
[C---:B------:R-:W-:Y:S02]  /*14070*/  FMUL.FTZ R78, R3.reuse, R78 ;  /* 0x0000004e034e7220 */ /* 0x040fe40000410000 */
[C---:B------:R-:W-:Y:S02]  /*14080*/  FMUL.FTZ R79, R3.reuse, R79 ;  /* 0x0000004f034f7220 */ /* 0x040fe40000410000 */
[C---:B------:R-:W-:Y:S02]  /*14090*/  FMUL.FTZ R80, R8.reuse, R80 ;  /* 0x0000005008507220 */ /* 0x040fe40000410000 */
[C---:B------:R-:W-:Y:S02]  /*140a0*/  FMUL.FTZ R81, R8.reuse, R81 ;  /* 0x0000005108517220 */ /* 0x040fe40000410000 */
[----:B------:R-:W-:Y:S01]  /*140b0*/  MUFU.EX2 R174, R174 ;  /* 0x000000ae00ae7308 */ /* 0x000fe20000000800 */
[C---:B------:R-:W-:Y:S01]  /*140c0*/  HMMA.16816.F32.BF16 R76, R144.reuse, R114, R76 ;  /* 0x00000072904c723c */ /* 0x040fe2000004184c */
[----:B------:R-:W1:Y:S02]  /*140d0*/  LDSM.16.MT88.4 R112, [R9+0x4000] ;  /* 0x004000000970783b */ /* 0x000e640000004200 */
[C---:B------:R-:W-:Y:S02]  /*140e0*/  FMUL.FTZ R82, R3.reuse, R82 ;  /* 0x0000005203527220 */ /* 0x040fe40000410000 */
[C---:B------:R-:W-:Y:S02]  /*140f0*/  FMUL.FTZ R83, R3.reuse, R83 ;  /* 0x0000005303537220 */ /* 0x040fe40000410000 */
[C---:B------:R-:W-:Y:S02]  /*14100*/  FMUL.FTZ R84, R8.reuse, R84 ;  /* 0x0000005408547220 */ /* 0x040fe40000410000 */
[C---:B------:R-:W-:Y:S01]  /*14110*/  FMUL.FTZ R85, R8.reuse, R85 ;  /* 0x0000005508557220 */ /* 0x040fe20000410000 */
[----:B------:R-:W1:Y:S02]  /*14120*/  MUFU.EX2 R173, R172 ;  /* 0x000000ac00ad7308 */ /* 0x000e640000000800 */
[C---:B--2---:R-:W-:Y:S03]  /*14130*/  HMMA.16816.F32.BF16 R80, R144.reuse, R104, R80 ;  /* 0x000000689050723c */ /* 0x044fe60000041850 */
[C---:B------:R-:W-:Y:S02]  /*14140*/  FMUL.FTZ R86, R3.reuse, R86 ;  /* 0x0000005603567220 */ /* 0x040fe40000410000 */
[----:B------:R-:W-:Y:S02]  /*14150*/  FMUL.FTZ R87, R3, R87 ;  /* 0x0000005703577220 */ /* 0x000fe40000410000 */
[C---:B------:R-:W-:Y:S01]  /*14160*/  FMUL.FTZ R88, R8.reuse, R88 ;  /* 0x0000005808587220 */ /* 0x040fe20000410000 */
[----:B------:R-:W-:Y:S01]  /*14170*/  F2FP.BF16.PACK_AB R104, R183, R182 ;  /* 0x000000b6b768723e */ /* 0x000fe200000010ff */
[C---:B------:R-:W-:Y:S03]  /*14180*/  FMUL.FTZ R89, R8.reuse, R89 ;  /* 0x0000005908597220 */ /* 0x040fe60000410000 */
[C---:B------:R-:W-:Y:S03]  /*14190*/  HMMA.16816.F32.BF16 R84, R144.reuse, R106, R84 ;  /* 0x0000006a9054723c */ /* 0x040fe60000041854 */
[----:B------:R-:W-:Y:S01]  /*141a0*/  FMUL.FTZ R90, R3, R90 ;  /* 0x0000005a035a7220 */ /* 0x000fe20000410000 */
[----:B------:R-:W-:Y:S01]  /*141b0*/  F2FP.BF16.PACK_AB R105, R237, R196 ;  /* 0x000000c4ed69723e */ /* 0x000fe200000010ff */
[C---:B------:R-:W-:Y:S02]  /*141c0*/  FMUL.FTZ R91, R3.reuse, R91 ;  /* 0x0000005b035b7220 */ /* 0x040fe40000410000 */
[----:B------:R-:W-:Y:S01]  /*141d0*/  FMUL.FTZ R92, R8, R92 ;  /* 0x0000005c085c7220 */ /* 0x000fe20000410000 */
[----:B----4-:R-:W-:Y:S01]  /*141e0*/  F2FP.BF16.PACK_AB R106, R238, R239 ;  /* 0x000000efee6a723e */ /* 0x010fe200000010ff */
[C---:B------:R-:W-:Y:S03]  /*141f0*/  FMUL.FTZ R93, R8.reuse, R93 ;  /* 0x0000005d085d7220 */ /* 0x040fe60000410000 */
[C---:B---3--:R-:W-:Y:S03]  /*14200*/  HMMA.16816.F32.BF16 R88, R144.reuse, R108, R88 ;  /* 0x0000006c9058723c */ /* 0x048fe60000041858 */
[----:B------:R-:W-:Y:S01]  /*14210*/  FMUL.FTZ R94, R3, R94 ;  /* 0x0000005e035e7220 */ /* 0x000fe20000410000 */
[----:B------:R-:W-:Y:S01]  /*14220*/  F2FP.BF16.PACK_AB R107, R241, R240 ;  /* 0x000000f0f16b723e */ /* 0x000fe200000010ff */
        /* <DEDUP_REMOVED lines=12> */
[----:B------:R-:W-:Y:S02]  /*142f0*/  FFMA.FTZ R167, R3, R230, R167 ;  /* 0x000000e603a77223 */ /* 0x000fe400000100a7 */
[----:B------:R-:W-:Y:S03]  /*14300*/  FFMA.FTZ R171, R8, R227, R171 ;  /* 0x000000e308ab7223 */ /* 0x000fe600000100ab */
[----:B------:R-:W-:Y:S01]  /*14310*/  HMMA.16816.F32.BF16 R100, R144, R114, R100 ;  /* 0x000000729064723c */ /* 0x000fe20000041864 */
[----:B------:R-:W1:Y:S02]  /*14320*/  LDSM.16.MT88.4 R112, [R156+0x2800] ;  /* 0x002800009c70783b */ /* 0x000e640000004200 */
[----:B------:R-:W-:Y:S02]  /*14330*/  FADD.FTZ R166, R166, R167 ;  /* 0x000000a7a6a67221 */ /* 0x000fe40000010000 */
[----:B------:R-:W-:Y:S03]  /*14340*/  FADD.FTZ R170, R170, R171 ;  /* 0x000000abaaaa7221 */ /* 0x000fe60000010000 */
[C---:B------:R-:W-:Y:S01]  /*14350*/  HMMA.16816.F32.BF16 R4, R104.reuse, R116, R4 ;  /* 0x000000746804723c */ /* 0x040fe20000041804 */
[----:B------:R-:W-:Y:S04]  /*14360*/  LDSM.16.MT88.4 R144, [R157+0x3000] ;  /* 0x003000009d90783b */ /* 0x000fe80000004200 */
[----:B------:R-:W-:Y:S03]  /*14370*/  FADD.FTZ R169, R169, R170 ;  /* 0x000000aaa9a97221 */ /* 0x000fe60000010000 */
        /* <DEDUP_REMOVED lines=47> */
[C---:B--2---:R-:W-:Y:S03]  /*14670*/  HMMA.16816.F32.BF16 R4, R104.reuse, R108, R4 ;  /* 0x0000006c6804723c */ /* 0x044fe60000041804 */
[----:B------:R-:W-:Y:S05]  /*14680*/  FADD.FTZ R249, R249, R244 ;  /* 0x000000f4f9f97221 */ /* 0x000fea0000010000 */
[C---:B------:R-:W-:Y:S01]  /*14690*/  HMMA.16816.F32.BF16 R12, R104.reuse, R110, R12 ;  /* 0x0000006e680c723c */ /* 0x040fe2000004180c */
[----:B------:R-:W2:Y:S07]  /*146a0*/  LDSM.16.MT88.4 R108, [R9+0x3000] ;  /* 0x00300000096c783b */ /* 0x000eae0000004200 */
[C---:B------:R-:W-:Y:S08]  /*146b0*/  HMMA.16816.F32.BF16 R16, R104.reuse, R124, R16 ;  /* 0x0000007c6810723c */ /* 0x040ff00000041810 */
[C---:B------:R-:W-:Y:S01]  /*146c0*/  HMMA.16816.F32.BF16 R20, R104.reuse, R126, R20 ;  /* 0x0000007e6814723c */ /* 0x040fe20000041814 */
[----:B------:R-:W-:Y:S07]  /*146d0*/  LDSM.16.MT88.4 R124, [R9+0x1800] ;  /* 0x00180000097c783b */ /* 0x000fee0000004200 */
[C---:B----4-:R-:W-:Y:S08]  /*146e0*/  HMMA.16816.F32.BF16 R24, R104.reuse, R120, R24 ;  /* 0x000000786818723c */ /* 0x050ff00000041818 */
        /* <DEDUP_REMOVED lines=10> */
[----:B-----5:R-:W-:Y:S01]  /*14790*/  F2FP.BF16.PACK_AB R145, R179, R178 ;  /* 0x000000b2b391723e */ /* 0x020fe200000010ff */
        /* <DEDUP_REMOVED lines=8> */
[C---:B--2---:R-:W-:Y:S04]  /*14820*/  HMMA.16816.F32.BF16 R64, R104.reuse, R108, R64 ;  /* 0x0000006c6840723c */ /* 0x044fe80000041840 */
[----:B------:R-:W-:Y:S04]  /*14830*/  FADD.FTZ R227, R177, R176 ;  /* 0x000000b0b1e37221 */ /* 0x000fe80000010000 */
        /* <DEDUP_REMOVED lines=8> */
[C---:B-1----:R-:W-:Y:S08]  /*148c0*/  HMMA.16816.F32.BF16 R88, R104.reuse, R112, R88 ;  /* 0x000000706858723c */ /* 0x042ff00000041858 */
[C---:B------:R-:W-:Y:S08]  /*148d0*/  HMMA.16816.F32.BF16 R92, R104.reuse, R114, R92 ;  /* 0x00000072685c723c */ /* 0x040ff0000004185c */
[C---:B--2---:R-:W-:Y:S08]  /*148e0*/  HMMA.16816.F32.BF16 R96, R104.reuse, R108, R96 ;  /* 0x0000006c6860723c */ /* 0x044ff00000041860 */
        /* <DEDUP_REMOVED lines=14> */
[C---:B------:R-:W-:Y:S01]  /*149d0*/  HMMA.16816.F32.BF16 R124, R144.reuse, R126, R36 ;  /* 0x0000007e907c723c */ /* 0x040fe20000041824 */
[----:B------:R-:W-:Y:S02]  /*149e0*/  @P0 IMAD.MOV.U32 R8, RZ, RZ, c[0x0][0x1e0] ;  /* 0x00007800ff080624 */ /* 0x000fe400078e00ff */
        /* <DEDUP_REMOVED lines=20> */
[----:B------:R-:W-:Y:S01]  /*14b30*/  FADD.FTZ R19, R165, R166 ;  /* 0x000000a6a5137221 */ /* 0x000fe20000010000 */
[----:B------:R-:W-:Y:S01]  /*14b40*/  @P0 SHF.L.U32 R17, R24, 0x6, RZ ;  /* 0x0000000618110819 */ /* 0x000fe200000006ff */
[C---:B-----5:R-:W-:Y:S03]  /*14b50*/  HMMA.16816.F32.BF16 R80, R144.reuse, R20, R80 ;  /* 0x000000149050723c */ /* 0x060fe60000041850 */
[----:B------:R-:W-:Y:S01]  /*14b60*/  FADD.FTZ R19, R164, R19 ;  /* 0x00000013a4137221 */ /* 0x000fe20000010000 */
[----:B------:R-:W-:Y:S03]  /*14b70*/  @P0 SHF.L.U64.HI R3, R24, 0x6, R3 ;  /* 0x0000000618030819 */ /* 0x000fe60000010203 */
[----:B------:R-:W-:Y:S01]  /*14b80*/  FADD.FTZ R196, R196, R19 ;  /* 0x00000013c4c47221 */ /* 0x000fe20000010000 */
[C---:B------:R-:W-:Y:S01]  /*14b90*/  @P0 LEA R19, P1, R8.reuse, R17, 0x5 ;  /* 0x0000001108130211 */ /* 0x040fe200078228ff */
[C---:B------:R-:W-:Y:S03]  /*14ba0*/  HMMA.16816.F32.BF16 R84, R144.reuse, R22, R84 ;  /* 0x000000169054723c */ /* 0x040fe60000041854 */
[----:B------:R-:W-:Y:S01]  /*14bb0*/  @P0 LEA.HI.X R21, R8, R3, R16, 0x5, P1 ;  /* 0x0000000308150211 */ /* 0x000fe200008f2c10 */
[----:B------:R-:W-:Y:S01]  /*14bc0*/  FADD.FTZ R237, R237, R196 ;  /* 0x000000c4eded7221 */ /* 0x000fe20000010000 */
[C---:B------:R-:W-:Y:S01]  /*14bd0*/  ISETP.GE.AND P1, PT, R226.reuse, 0x1, PT ;  /* 0x00000001e200780c */ /* 0x040fe20003f26270 */
[----:B------:R-:W-:Y:S01]  /*14be0*/  IMAD.MOV.U32 R196, RZ, RZ, R236 ;  /* 0x000000ffffc47224 */ /* 0x000fe200078e00ec */
[----:B------:R-:W-:Y:S01]  /*14bf0*/  IADD3 R226, R226, 0x1, RZ ;  /* 0x00000001e2e27810 */ /* 0x000fe20007ffe0ff */
[C---:B-1----:R-:W-:Y:S04]  /*14c00*/  HMMA.16816.F32.BF16 R88, R144.reuse, R4, R88 ;  /* 0x000000049058723c */ /* 0x042fe80000041858 */
[----:B------:R-:W-:Y:S01]  /*14c10*/  SEL R226, R226, RZ, !P1 ;  /* 0x000000ffe2e27207 */ /* 0x000fe20004800000 */
[----:B------:R-:W-:Y:S01]  /*14c20*/  FADD.FTZ R240, R240, R237 ;  /* 0x000000edf0f07221 */ /* 0x000fe20000010000 */
[-C--:B------:R-:W-:Y:S02]  /*14c30*/  @P0 IADD3 R17, P1, R17, R228.reuse, RZ ;  /* 0x000000e411110210 */ /* 0x080fe40007f3e0ff */
[----:B------:R-:W-:Y:S01]  /*14c40*/  @P0 IADD3 R19, P5, R19, R228, RZ ;  /* 0x000000e413130210 */ /* 0x000fe20007fbe0ff */
[C---:B------:R-:W-:Y:S03]  /*14c50*/  HMMA.16816.F32.BF16 R92, R144.reuse, R6, R92 ;  /* 0x00000006905c723c */ /* 0x040fe6000004185c */
[----:B------:R-:W-:Y:S01]  /*14c60*/  @P0 LEA R20, P6, R17, c[0x0][0x1c8], 0x1 ;  /* 0x0000720011140a11 */ /* 0x000fe200078c08ff */
[----:B------:R-:W-:Y:S01]  /*14c70*/  FADD.FTZ R241, R241, R240 ;  /* 0x000000f0f1f17221 */ /* 0x000fe20000010000 */
[-C--:B------:R-:W-:Y:S01]  /*14c80*/  @P0 IADD3.X R8, R3, R222.reuse, RZ, P1, !PT ;  /* 0x000000de03080210 */ /* 0x080fe20000ffe4ff */
[----:B------:R-:W-:Y:S01]  /*14c90*/  @P0 IMAD R3, R226, 0x6000, R11 ;  /* 0x00006000e2030824 */ /* 0x000fe200078e020b */
[----:B------:R-:W-:Y:S01]  /*14ca0*/  @P0 IADD3.X R16, R21, R222, RZ, P5, !PT ;  /* 0x000000de15100210 */ /* 0x000fe20002ffe4ff */
[----:B------:R-:W-:Y:S01]  /*14cb0*/  FADD.FTZ R246, R246, R241 ;  /* 0x000000f1f6f67221 */ /* 0x000fe20000010000 */
[----:B------:R-:W-:Y:S02]  /*14cc0*/  @P0 LEA.HI.X R21, R17, c[0x0][0x1cc], R8, 0x1, P6 ;  /* 0x0000730011150a11 */ /* 0x000fe400030f0c08 */
[----:B------:R-:W-:Y:S01]  /*14cd0*/  @P0 ISETP.GE.AND P1, PT, R206, c[0x0][0x1d4], PT ;  /* 0x00007500ce000a0c */ /* 0x000fe20003f26270 */
[C---:B--2---:R-:W-:Y:S02]  /*14ce0*/  HMMA.16816.F32.BF16 R96, R144.reuse, R12, R96 ;  /* 0x0000000c9060723c */ /* 0x044fe40000041860 */
[----:B------:R-:W-:Y:S01]  /*14cf0*/  @!PT LDS RZ, [RZ] ;  /* 0x00000000fffff984 */ /* 0x000fe20000000800 */
[----:B------:R-:W-:Y:S01]  /*14d00*/  @!PT LDS RZ, [RZ] ;  /* 0x00000000fffff984 */ /* 0x000fe20000000800 */
[----:B------:R-:W-:Y:S01]  /*14d10*/  @!PT LDS RZ, [RZ] ;  /* 0x00000000fffff984 */ /* 0x000fe20000000800 */
[----:B------:R1:W-:Y:S01]  /*14d20*/  @P0 LDGSTS.E.BYPASS.LTC128B.128 [R3], [R20.64], !P3 ;  /* 0x0000000014030fae */ /* 0x0003e2000d901d48 */
[----:B------:R-:W-:Y:S01]  /*14d30*/  @P0 LEA R4, P4, R19, c[0x0][0x1c8], 0x1 ;  /* 0x0000720013040a11 */ /* 0x000fe200078808ff */
[----:B------:R-:W-:Y:S01]  /*14d40*/  FADD.FTZ R247, R247, R246 ;  /* 0x000000f6f7f77221 */ /* 0x000fe20000010000 */
[----:B------:R-:W-:Y:S02]  /*14d50*/  IADD3 R6, R191, 0x1, RZ ;  /* 0x00000001bf067810 */ /* 0x000fe40007ffe0ff */
[----:B------:R-:W-:Y:S01]  /*14d60*/  @P0 LEA.HI.X R5, R19, c[0x0][0x1cc], R16, 0x1, P4 ;  /* 0x0000730013050a11 */ /* 0x000fe200020f0c10 */
[----:B------:R-:W-:Y:S01]  /*14d70*/  FADD.FTZ R242, R242, R247 ;  /* 0x000000f7f2f27221 */ /* 0x000fe20000010000 */
[----:B------:R-:W-:Y:S01]  /*14d80*/  HMMA.16816.F32.BF16 R100, R144, R14, R100 ;  /* 0x0000000e9064723c */ /* 0x000fe20000041864 */
[----:B------:R1:W-:Y:S02]  /*14d90*/  @P0 LDGSTS.E.BYPASS.LTC128B.128 [R3+0x2000], [R20.64+0x80], !P2 ;  /* 0x0200008014030fae */ /* 0x0003e4000d101d48 */
[----:B------:R-:W-:Y:S01]  /*14da0*/  FADD.FTZ R243, R243, R242 ;  /* 0x000000f2f3f37221 */ /* 0x000fe20000010000 */
[----:B------:R-:W-:Y:S03]  /*14db0*/  MOV R8, R0 ;  /* 0x0000000000087202 */ /* 0x000fe60000000f00 */
[----:B------:R-:W-:Y:S02]  /*14dc0*/  FADD.FTZ R178, R178, R243 ;  /* 0x000000f3b2b27221 */ /* 0x000fe40000010000 */
[----:B------:R1:W-:Y:S03]  /*14dd0*/  @P0 LDGSTS.E.BYPASS.LTC128B.128 [R3+0x4000], [R20.64+0x100], !P1 ;  /* 0x0400010014030fae */ /* 0x0003e6000c901d48 */
[----:B------:R-:W-:Y:S04]  /*14de0*/  FADD.FTZ R179, R179, R178 ;  /* 0x000000b2b3b37221 */ /* 0x000fe80000010000 */
[----:B------:R-:W-:Y:S01]  /*14df0*/  FADD.FTZ R174, R174, R179 ;  /* 0x000000b3aeae7221 */ /* 0x000fe20000010000 */
[----:B------:R1:W-:Y:S03]  /*14e00*/  @P0 LDGSTS.E.BYPASS.LTC128B.128 [R3+0x1000], [R4.64], !P3 ;  /* 0x0100000004030fae */ /* 0x0003e6000d901d48 */
[----:B------:R-:W-:Y:S05]  /*14e10*/  FADD.FTZ R230, R173, R174 ;  /* 0x000000aeade67221 */ /* 0x000fea0000010000 */
[----:B------:R1:W-:Y:S08]  /*14e20*/  @P0 LDGSTS.E.BYPASS.LTC128B.128 [R3+0x3000], [R4.64+0x80], !P2 ;  /* 0x0300008004030fae */ /* 0x0003f0000d101d48 */
[----:B------:R1:W-:Y:S01]  /*14e30*/  @P0 LDGSTS.E.BYPASS.LTC128B.128 [R3+0x5000], [R4.64+0x100], !P1 ;  /* 0x0500010004030fae */ /* 0x0003e2000c901d48 */
[----:B------:R-:W-:Y:S02]  /*14e40*/  ISETP.GT.AND P0, PT, R234, R235, PT ;  /* 0x000000ebea00720c */ /* 0x000fe40003f04270 */
[----:B------:R-:W-:Y:S02]  /*14e50*/  ISETP.GE.AND P1, PT, R191, 0x1, PT ;  /* 0x00000001bf00780c */ /* 0x000fe40003f26270 */
[----:B------:R-:W-:Y:S02]  /*14e60*/  MOV R234, R236 ;  /* 0x000000ec00ea7202 */ /* 0x000fe40000000f00 */
[----:B------:R-:W-:Y:S01]  /*14e70*/  SEL R191, R6, RZ, !P1 ;  /* 0x000000ff06bf7207 */ /* 0x000fe20004800000 */
[----:B------:R-:W0:Y:S01]  /*14e80*/  LDGDEPBAR ;  /* 0x00000000000079af */ /* 0x000e220000000000 */
[----:B-1----:R-:W-:Y:S05]  /*14e90*/  MOV R3, R2 ;  /* 0x0000000200037202 */ /* 0x002fea0000000f00 */
[----:B------:R-:W-:-:S05]  /*14ea0*/  @P0 BRA `(.L_x_2350) ;  /* 0xffffd21000000947 */ /* 0x000fca000383ffff */
.L_x_2349:
[----:B------:R-:W-:-:S13]  /*14eb0*/  ISETP.GE.AND P0, PT, R196, R223, PT ;  /* 0x000000dfc400720c */ /* 0x000fda0003f06270 */
[----:B------:R-:W-:Y:S05]  /*14ec0*/  @!P0 BRA `(.L_x_2351) ;  /* 0x0000291000008947 */ /* 0x000fea0003800000 */
[----:B------:R-:W-:Y:S02]  /*14ed0*/  MOV R3, R0 ;  /* 0x0000000000037202 */ /* 0x000fe40000000f00 */
[----:B------:R-:W-:Y:S02]  /*14ee0*/  MOV R9, R2 ;  /* 0x0000000200097202 */ /* 0x000fe40000000f00 */
.L_x_2352:
        /* <DEDUP_REMOVED lines=22> */
[----:B-1----:R-:W1:Y:S01]  /*15050*/  LDSM.16.M88.4 R12, [R180] ;  /* 0x00000000b40c783b */ /* 0x002e620000000200 */
[----:B------:R-:W-:Y:S02]  /*15060*/  @!P0 IADD3 R160, P5, R163, R224, RZ ;  /* 0x000000e0a3a08210 */ /* 0x000fe40007fbe0ff */
[----:B------:R-:W-:Y:S02]  /*15070*/  @!P0 LEA R172, P6, R161, c[0x0][0x1f8], 0x1 ;  /* 0x00007e00a1ac8a11 */ /* 0x000fe400078c08ff */
[----:B------:R-:W-:Y:S02]  /*15080*/  @!P0 ISETP.GE.AND P2, PT, R207, c[0x0][0x1d4], PT ;  /* 0x00007500cf008a0c */ /* 0x000fe40003f46270 */
[----:B------:R-:W-:Y:S01]  /*15090*/  @!P0 SHF.L.U64.HI R0, R32, 0x6, R0 ;  /* 0x0000000620008819 */ /* 0x000fe20000010200 */
[----:B------:R-:W2:Y:S03]  /*150a0*/  LDSM.16.M88.4 R20, [R180+0x800] ;  /* 0x00080000b414783b */ /* 0x000ea60000000200 */
[----:B------:R-:W-:Y:S02]  /*150b0*/  @!P0 LEA.HI.X R2, R2, R0, R165, 0x5, P1 ;  /* 0x0000000002028211 */ /* 0x000fe400008f2ca5 */
[----:B------:R-:W-:Y:S02]  /*150c0*/  @!P0 ISETP.GE.AND P1, PT, R206, c[0x0][0x1d4], PT ;  /* 0x00007500ce008a0c */ /* 0x000fe40003f26270 */
[-C--:B------:R-:W-:Y:S01]  /*150d0*/  @!P0 IADD3.X R163, R2, R219.reuse, RZ, P5, !PT ;  /* 0x000000db02a38210 */ /* 0x080fe20002ffe4ff */
[----:B------:R-:W3:Y:S01]  /*150e0*/  LDSM.16.M88.4 R28, [R180+0x1000] ;  /* 0x00100000b41c783b */ /* 0x000ee20000000200 */
[----:B------:R-:W-:Y:S02]  /*150f0*/  IADD3 R2, R193, R8, RZ ;  /* 0x00000008c1027210 */ /* 0x000fe40007ffe0ff */
[----:B------:R-:W-:Y:S02]  /*15100*/  @!P0 IADD3.X R0, R0, R219, RZ, P4, !PT ;  /* 0x000000db00008210 */ /* 0x000fe400027fe4ff */
[C---:B------:R-:W-:Y:S02]  /*15110*/  @!P0 LEA R178, P4, R160.reuse, c[0x0][0x1f8], 0x1 ;  /* 0x00007e00a0b28a11 */ /* 0x040fe400078808ff */
[----:B------:R-:W-:Y:S01]  /*15120*/  @!P0 LEA.HI.X R173, R161, c[0x0][0x1fc], R0, 0x1, P6 ;  /* 0x00007f00a1ad8a11 */ /* 0x000fe200030f0c00 */
[----:B------:R-:W4:Y:S01]  /*15130*/  LDSM.16.M88.4 R144, [R180+0x1800] ;  /* 0x00180000b490783b */ /* 0x000f220000000200 */
[----:B------:R-:W-:Y:S02]  /*15140*/  IADD3 R0, R193, R180, RZ ;  /* 0x000000b4c1007210 */ /* 0x000fe40007ffe0ff */
[----:B------:R-:W-:Y:S05]  /*15150*/  @!P0 LEA.HI.X R179, R160, c[0x0][0x1fc], R163, 0x1, P4 ;  /* 0x00007f00a0b38a11 */ /* 0x000fea00020f0ca3 */
[----:B------:R-:W-:Y:S01]  /*15160*/  LDSM.16.M88.4 R148, [R187] ;  /* 0x00000000bb94783b */ /* 0x000fe20000000200 */
[C---:B-1----:R-:W-:Y:S07]  /*15170*/  HMMA.16816.F32.BF16 R4, R36.reuse, R12, RZ ;  /* 0x0000000c2404723c */ /* 0x042fee00000418ff */
[----:B------:R-:W1:Y:S01]  /*15180*/  LDSM.16.M88.4 R152, [R8] ;  /* 0x000000000898783b */ /* 0x000e620000000200 */
[C---:B------:R-:W-:Y:S07]  /*15190*/  HMMA.16816.F32.BF16 R12, R36.reuse, R14, RZ ;  /* 0x0000000e240c723c */ /* 0x040fee00000418ff */
[----:B------:R-:W5:Y:S01]  /*151a0*/  LDSM.16.M88.4 R156, [R8+0x800] ;  /* 0x00080000089c783b */ /* 0x000f620000000200 */
[C---:B--2---:R-:W-:Y:S07]  /*151b0*/  HMMA.16816.F32.BF16 R16, R36.reuse, R20, RZ ;  /* 0x000000142410723c */ /* 0x044fee00000418ff */
[----:B------:R-:W-:Y:S01]  /*151c0*/  LDSM.16.M88.4 R160, [R8+0x1800] ;  /* 0x0018000008a0783b */ /* 0x000fe20000000200 */
[C---:B------:R-:W-:Y:S08]  /*151d0*/  HMMA.16816.F32.BF16 R20, R36.reuse, R22, RZ ;  /* 0x000000162414723c */ /* 0x040ff000000418ff */
[C---:B---3--:R-:W-:Y:S08]  /*151e0*/  HMMA.16816.F32.BF16 R24, R36.reuse, R28, RZ ;  /* 0x0000001c2418723c */ /* 0x048ff000000418ff */
[C---:B------:R-:W-:Y:S08]  /*151f0*/  HMMA.16816.F32.BF16 R28, R36.reuse, R30, RZ ;  /* 0x0000001e241c723c */ /* 0x040ff000000418ff */
[C---:B----4-:R-:W-:Y:S08]  /*15200*/  HMMA.16816.F32.BF16 R32, R36.reuse, R144, RZ ;  /* 0x000000902420723c */ /* 0x050ff000000418ff */
[----:B------:R-:W-:Y:S01]  /*15210*/  HMMA.16816.F32.BF16 R36, R36, R146, RZ ;  /* 0x000000922424723c */ /* 0x000fe200000418ff */
[----:B------:R-:W2:Y:S07]  /*15220*/  LDSM.16.M88.4 R144, [R8+0x1000] ;  /* 0x001000000890783b */ /* 0x000eae0000000200 */
[C---:B-1----:R-:W-:Y:S01]  /*15230*/  HMMA.16816.F32.BF16 R4, R148.reuse, R152, R4 ;  /* 0x000000989404723c */ /* 0x042fe20000041804 */
[----:B------:R-:W-:Y:S01]  /*15240*/  @!PT LDS RZ, [RZ] ;  /* 0x00000000fffff984 */ /* 0x000fe20000000800 */
[----:B------:R-:W-:Y:S01]  /*15250*/  @!PT LDS RZ, [RZ] ;  /* 0x00000000fffff984 */ /* 0x000fe20000000800 */
[----:B------:R-:W-:Y:S01]  /*15260*/  @!PT LDS RZ, [RZ] ;  /* 0x00000000fffff984 */ /* 0x000fe20000000800 */
[----:B------:R1:W-:Y:S07]  /*15270*/  @!P0 LDGSTS.E.BYPASS.LTC128B.128 [R176], [R172.64], !P3 ;  /* 0x00000000acb08fae */ /* 0x0003ee000d901d48 */
[C---:B------:R-:W-:Y:S01]  /*15280*/  HMMA.16816.F32.BF16 R12, R148.reuse, R154, R12 ;  /* 0x0000009a940c723c */ /* 0x040fe2000004180c */
[----:B------:R1:W-:Y:S07]  /*15290*/  @!P0 LDGSTS.E.BYPASS.LTC128B.128 [R176+0x2000], [R172.64+0x80], !P2 ;  /* 0x02000080acb08fae */ /* 0x0003ee000d101d48 */
[C---:B-----5:R-:W-:Y:S01]  /*152a0*/  HMMA.16816.F32.BF16 R16, R148.reuse, R156, R16 ;  /* 0x0000009c9410723c */ /* 0x060fe20000041810 */
[----:B------:R1:W-:Y:S07]  /*152b0*/  @!P0 LDGSTS.E.BYPASS.LTC128B.128 [R176+0x4000], [R172.64+0x100], !P1 ;  /* 0x04000100acb08fae */ /* 0x0003ee000c901d48 */
[C---:B------:R-:W-:Y:S01]  /*152c0*/  HMMA.16816.F32.BF16 R20, R148.reuse, R158, R20 ;  /* 0x0000009e9414723c */ /* 0x040fe20000041814 */
[----:B------:R3:W-:Y:S07]  /*152d0*/  @!P0 LDGSTS.E.BYPASS.LTC128B.128 [R176+0x1000], [R178.64], !P3 ;  /* 0x01000000b2b08fae */ /* 0x0007ee000d901d48 */
[C---:B--2---:R-:W-:Y:S01]  /*152e0*/  HMMA.16816.F32.BF16 R24, R148.reuse, R144, R24 ;  /* 0x000000909418723c */ /* 0x044fe20000041818 */
[----:B------:R3:W-:Y:S02]  /*152f0*/  @!P0 LDGSTS.E.BYPASS.LTC128B.128 [R176+0x3000], [R178.64+0x80], !P2 ;  /* 0x03000080b2b08fae */ /* 0x0007e4000d101d48 */
[C---:B------:R-:W-:Y:S02]  /*15300*/  ISETP.GE.AND P2, PT, R226.reuse, 0x1, PT ;  /* 0x00000001e200780c */ /* 0x040fe40003f46270 */
[----:B------:R-:W-:Y:S03]  /*15310*/  IADD3 R226, R226, 0x1, RZ ;  /* 0x00000001e2e27810 */ /* 0x000fe60007ffe0ff */
[C---:B------:R-:W-:Y:S01]  /*15320*/  HMMA.16816.F32.BF16 R28, R148.reuse, R146, R28 ;  /* 0x00000092941c723c */ /* 0x040fe2000004181c */
[----:B------:R3:W-:Y:S07]  /*15330*/  @!P0 LDGSTS.E.BYPASS.LTC128B.128 [R176+0x5000], [R178.64+0x100], !P1 ;  /* 0x05000100b2b08fae */ /* 0x0007ee000c901d48 */
[C---:B------:R-:W-:Y:S01]  /*15340*/  HMMA.16816.F32.BF16 R32, R148.reuse, R160, R32 ;  /* 0x000000a09420723c */ /* 0x040fe20000041820 */
[----:B------:R-:W-:Y:S07]  /*15350*/  LDSM.16.M88.4 R152, [R186] ;  /* 0x00000000ba98783b */ /* 0x000fee0000000200 */
[----:B------:R-:W-:Y:S01]  /*15360*/  HMMA.16816.F32.BF16 R36, R148, R162, R36 ;  /* 0x000000a29424723c */ /* 0x000fe20000041824 */
[----:B------:R-:W2:Y:S08]  /*15370*/  LDSM.16.M88.4 R164, [R0] ;  /* 0x0000000000a4783b */ /* 0x000eb00000000200 */
[----:B------:R-:W4:Y:S08]  /*15380*/  LDSM.16.M88.4 R168, [R0+0x800] ;  /* 0x0008000000a8783b */ /* 0x000f300000000200 */
[----:B------:R-:W5:Y:S08]  /*15390*/  LDSM.16.M88.4 R156, [R0+0x1000] ;  /* 0x00100000009c783b */ /* 0x000f700000000200 */
[----:B------:R-:W0:Y:S08]  /*153a0*/  LDGDEPBAR ;  /* 0x00000000000079af */ /* 0x000e300000000000 */
[----:B-1----:R-:W1:Y:S01]  /*153b0*/  LDSM.16.M88.4 R172, [R0+0x1800] ;  /* 0x0018000000ac783b */ /* 0x002e620000000200 */
[C---:B--2---:R-:W-:Y:S07]  /*153c0*/  HMMA.16816.F32.BF16 R4, R152.reuse, R164, R4 ;  /* 0x000000a49804723c */ /* 0x044fee0000041804 */
[----:B------:R-:W-:Y:S01]  /*153d0*/  LDSM.16.M88.4 R144, [R185] ;  /* 0x00000000b990783b */ /* 0x000fe20000000200 */
[C---:B------:R-:W-:Y:S07]  /*153e0*/  HMMA.16816.F32.BF16 R12, R152.reuse, R166, R12 ;  /* 0x000000a6980c723c */ /* 0x040fee000004180c */
[----:B---3--:R-:W2:Y:S01]  /*153f0*/  LDSM.16.M88.4 R176, [R2] ;  /* 0x0000000002b0783b */ /* 0x008ea20000000200 */
[C---:B----4-:R-:W-:Y:S07]  /*15400*/  HMMA.16816.F32.BF16 R16, R152.reuse, R168, R16 ;  /* 0x000000a89810723c */ /* 0x050fee0000041810 */
[----:B------:R-:W3:Y:S01]  /*15410*/  LDSM.16.M88.4 R148, [R2+0x800] ;  /* 0x000800000294783b */ /* 0x000ee20000000200 */
[C---:B------:R-:W-:Y:S07]  /*15420*/  HMMA.16816.F32.BF16 R20, R152.reuse, R170, R20 ;  /* 0x000000aa9814723c */ /* 0x040fee0000041814 */
[----:B------:R-:W4:Y:S01]  /*15430*/  LDSM.16.M88.4 R160, [R2+0x1000] ;  /* 0x0010000002a0783b */ /* 0x000f220000000200 */
[C---:B-----5:R-:W-:Y:S07]  /*15440*/  HMMA.16816.F32.BF16 R24, R152.reuse, R156, R24 ;  /* 0x0000009c9818723c */ /* 0x060fee0000041818 */
[----:B------:R-:W5:Y:S01]  /*15450*/  LDSM.16.M88.4 R164, [R2+0x1800] ;  /* 0x0018000002a4783b */ /* 0x000f620000000200 */
[C---:B------:R-:W-:Y:S07]  /*15460*/  HMMA.16816.F32.BF16 R28, R152.reuse, R158, R28 ;  /* 0x0000009e981c723c */ /* 0x040fee000004181c */
[----:B------:R-:W-:Y:S01]  /*15470*/  LDSM.16.M88.4 R156, [R180+0x2000] ;  /* 0x00200000b49c783b */ /* 0x000fe20000000200 */
[C---:B-1----:R-:W-:Y:S07]  /*15480*/  HMMA.16816.F32.BF16 R32, R152.reuse, R172, R32 ;  /* 0x000000ac9820723c */ /* 0x042fee0000041820 */
[----:B------:R-:W-:Y:S01]  /*15490*/  LDSM.16.M88.4 R168, [R180+0x2800] ;  /* 0x00280000b4a8783b */ /* 0x000fe20000000200 */
[----:B------:R-:W-:Y:S07]  /*154a0*/  HMMA.16816.F32.BF16 R36, R152, R174, R36 ;  /* 0x000000ae9824723c */ /* 0x000fee0000041824 */
[----:B------:R-:W1:Y:S01]  /*154b0*/  LDSM.16.M88.4 R152, [R190+0x4000] ;  /* 0x00400000be98783b */ /* 0x000e620000000200 */
[C---:B--2---:R-:W-:Y:S07]  /*154c0*/  HMMA.16816.F32.BF16 R4, R144.reuse, R176, R4 ;  /* 0x000000b09004723c */ /* 0x044fee0000041804 */
[----:B------:R-:W-:Y:S01]  /*154d0*/  LDSM.16.M88.4 R172, [R187+0x4000] ;  /* 0x00400000bbac783b */ /* 0x000fe20000000200 */
[C---:B------:R-:W-:Y:S07]  /*154e0*/  HMMA.16816.F32.BF16 R12, R144.reuse, R178, R12 ;  /* 0x000000b2900c723c */ /* 0x040fee000004180c */
[----:B------:R-:W-:Y:S01]  /*154f0*/  LDSM.16.M88.4 R176, [R8+0x2000] ;  /* 0x0020000008b0783b */ /* 0x000fe20000000200 */
[C---:B---3--:R-:W-:Y:S08]  /*15500*/  HMMA.16816.F32.BF16 R16, R144.reuse, R148, R16 ;  /* 0x000000949010723c */ /* 0x048ff00000041810 */
[C---:B------:R-:W-:Y:S01]  /*15510*/  HMMA.16816.F32.BF16 R20, R144.reuse, R150, R20 ;  /* 0x000000969014723c */ /* 0x040fe20000041814 */
[----:B------:R-:W2:Y:S07]  /*15520*/  LDSM.16.M88.4 R148, [R180+0x3000] ;  /* 0x00300000b494783b */ /* 0x000eae0000000200 */
[C---:B----4-:R-:W-:Y:S08]  /*15530*/  HMMA.16816.F32.BF16 R24, R144.reuse, R160, R24 ;  /* 0x000000a09018723c */ /* 0x050ff00000041818 */
[C---:B------:R-:W-:Y:S01]  /*15540*/  HMMA.16816.F32.BF16 R28, R144.reuse, R162, R28 ;  /* 0x000000a2901c723c */ /* 0x040fe2000004181c */
[----:B------:R-:W3:Y:S07]  /*15550*/  LDSM.16.M88.4 R160, [R180+0x3800] ;  /* 0x00380000b4a0783b */ /* 0x000eee0000000200 */
[C---:B-----5:R-:W-:Y:S08]  /*15560*/  HMMA.16816.F32.BF16 R32, R144.reuse, R164, R32 ;  /* 0x000000a49020723c */ /* 0x060ff00000041820 */
[----:B------:R-:W-:Y:S01]  /*15570*/  HMMA.16816.F32.BF16 R36, R144, R166, R36 ;  /* 0x000000a69024723c */ /* 0x000fe20000041824 */
[----:B------:R-:W4:Y:S07]  /*15580*/  LDSM.16.M88.4 R144, [R8+0x2800] ;  /* 0x002800000890783b */ /* 0x000f2e0000000200 */
[C---:B-1----:R-:W-:Y:S01]  /*15590*/  HMMA.16816.F32.BF16 R4, R152.reuse, R156, R4 ;  /* 0x0000009c9804723c */ /* 0x042fe20000041804 */
[----:B------:R-:W-:Y:S07]  /*155a0*/  LDSM.16.M88.4 R164, [R8+0x3800] ;  /* 0x0038000008a4783b */ /* 0x000fee0000000200 */
        /* <DEDUP_REMOVED lines=34> */
[C---:B-1----:R-:W-:Y:S08]  /*157d0*/  HMMA.16816.F32.BF16 R32, R148.reuse, R156, R32 ;  /* 0x0000009c9420723c */ /* 0x042ff00000041820 */
[----:B------:R-:W-:Y:S01]  /*157e0*/  HMMA.16816.F32.BF16 R36, R148, R158, R36 ;  /* 0x0000009e9424723c */ /* 0x000fe20000041824 */
[----:B------:R-:W-:Y:S07]  /*157f0*/  LDSM.16.M88.4 R148, [R190+0x8000] ;  /* 0x00800000be94783b */ /* 0x000fee0000000200 */
[C---:B------:R-:W-:Y:S01]  /*15800*/  HMMA.16816.F32.BF16 R4, R160.reuse, R176, R4 ;  /* 0x000000b0a004723c */ /* 0x040fe20000041804 */
[----:B------:R-:W1:Y:S07]  /*15810*/  LDSM.16.M88.4 R156, [R180+0x4000] ;  /* 0x00400000b49c783b */ /* 0x000e6e0000000200 */
[C---:B------:R-:W-:Y:S01]  /*15820*/  HMMA.16816.F32.BF16 R12, R160.reuse, R178, R12 ;  /* 0x000000b2a00c723c */ /* 0x040fe2000004180c */
[----:B------:R-:W-:Y:S07]  /*15830*/  LDSM.16.M88.4 R176, [R8+0x4000] ;  /* 0x0040000008b0783b */ /* 0x000fee0000000200 */
[C---:B-----5:R-:W-:Y:S08]  /*15840*/  HMMA.16816.F32.BF16 R16, R160.reuse, R164, R16 ;  /* 0x000000a4a010723c */ /* 0x060ff00000041810 */
[C---:B------:R-:W-:Y:S01]  /*15850*/  HMMA.16816.F32.BF16 R20, R160.reuse, R166, R20 ;  /* 0x000000a6a014723c */ /* 0x040fe20000041814 */
[----:B------:R-:W4:Y:S07]  /*15860*/  LDSM.16.M88.4 R164, [R180+0x5800] ;  /* 0x00580000b4a4783b */ /* 0x000f2e0000000200 */
[C---:B--2---:R-:W-:Y:S01]  /*15870*/  HMMA.16816.F32.BF16 R24, R160.reuse, R152, R24 ;  /* 0x00000098a018723c */ /* 0x044fe20000041818 */
[----:B------:R-:W-:Y:S07]  /*15880*/  LDSM.16.M88.4 R180, [R2+0x4000] ;  /* 0x0040000002b4783b */ /* 0x000fee0000000200 */
[C---:B------:R-:W-:Y:S01]  /*15890*/  HMMA.16816.F32.BF16 R28, R160.reuse, R154, R28 ;  /* 0x0000009aa01c723c */ /* 0x040fe2000004181c */
[----:B------:R-:W2:Y:S07]  /*158a0*/  LDSM.16.M88.4 R152, [R187+0x8000] ;  /* 0x00800000bb98783b */ /* 0x000eae0000000200 */
[C---:B---3--:R-:W-:Y:S08]  /*158b0*/  HMMA.16816.F32.BF16 R32, R160.reuse, R144, R32 ;  /* 0x00000090a020723c */ /* 0x048ff00000041820 */
[----:B------:R-:W-:Y:S01]  /*158c0*/  HMMA.16816.F32.BF16 R36, R160, R146, R36 ;  /* 0x00000092a024723c */ /* 0x000fe20000041824 */
[----:B------:R-:W3:Y:S07]  /*158d0*/  LDSM.16.M88.4 R144, [R8+0x4800] ;  /* 0x004800000890783b */ /* 0x000eee0000000200 */
[C---:B-1----:R-:W-:Y:S01]  /*158e0*/  HMMA.16816.F32.BF16 R4, R148.reuse, R156, R4 ;  /* 0x0000009c9404723c */ /* 0x042fe20000041804 */
[----:B------:R-:W-:Y:S07]  /*158f0*/  LDSM.16.M88.4 R160, [R8+0x5800] ;  /* 0x0058000008a0783b */ /* 0x000fee0000000200 */
[C---:B------:R-:W-:Y:S01]  /*15900*/  HMMA.16816.F32.BF16 R12, R148.reuse, R158, R12 ;  /* 0x0000009e940c723c */ /* 0x040fe2000004180c */
[----:B------:R-:W1:Y:S07]  /*15910*/  LDSM.16.M88.4 R156, [R8+0x5000] ;  /* 0x00500000089c783b */ /* 0x000e6e0000000200 */
        /* <DEDUP_REMOVED lines=40> */
[----:B------:R-:W-:Y:S04]  /*15ba0*/  FMNMX.FTZ R153, R5, R0, !PT ;  /* 0x0000000005997209 */ /* 0x000fe80007810000 */
        /* <DEDUP_REMOVED lines=38> */
[----:B-1----:R-:W-:Y:S05]  /*15e10*/  FMNMX.FTZ R2, R149, R2, !PT ;  /* 0x0000000295027209 */ /* 0x002fea0007810000 */
[C---:B------:R-:W-:Y:S02]  /*15e20*/  FMUL.FTZ R176, R2.reuse, c[0x0][0x2d0] ;  /* 0x0000b40002b07a20 */ /* 0x040fe40000410000 */
[----:B------:R-:W-:Y:S02]  /*15e30*/  FADD.FTZ R9, -R2, R9 ;  /* 0x0000000902097221 */ /* 0x000fe40000010100 */
[--C-:B------:R-:W-:Y:S01]  /*15e40*/  FFMA.FTZ R169, R12, c[0x0][0x2d0], -R176.reuse ;  /* 0x0000b4000ca97a23 */ /* 0x100fe200000108b0 */
[----:B--2---:R-:W-:Y:S01]  /*15e50*/  FMNMX.FTZ R0, R147, R0, !PT ;  /* 0x0000000093007209 */ /* 0x004fe20007810000 */
[----:B------:R-:W-:Y:S02]  /*15e60*/  IMAD R12, R191, 0x6000, RZ ;  /* 0x00006000bf0c7824 */ /* 0x000fe400078e02ff */
[----:B------:R-:W-:Y:S02]  /*15e70*/  FMUL.FTZ R8, R9, c[0x0][0x2d0] ;  /* 0x0000b40009087a20 */ /* 0x000fe40000410000 */
[----:B------:R-:W-:Y:S01]  /*15e80*/  FADD.FTZ R9, -R0, R3 ;  /* 0x0000000300097221 */ /* 0x000fe20000010100 */
[----:B------:R-:W-:Y:S01]  /*15e90*/  IADD3 R166, R184, R12, RZ ;  /* 0x0000000cb8a67210 */ /* 0x000fe20007ffe0ff */
[----:B------:R-:W-:Y:S01]  /*15ea0*/  FMUL.FTZ R175, R0, c[0x0][0x2d0] ;  /* 0x0000b40000af7a20 */ /* 0x000fe20000410000 */
[----:B------:R-:W-:Y:S01]  /*15eb0*/  MUFU.EX2 R169, R169 ;  /* 0x000000a900a97308 */ /* 0x000fe20000000800 */
[----:B------:R-:W-:Y:S01]  /*15ec0*/  FMUL.FTZ R3, R9, c[0x0][0x2d0] ;  /* 0x0000b40009037a20 */ /* 0x000fe20000410000 */
[----:B------:R-:W-:Y:S01]  /*15ed0*/  IADD3 R9, R189, R166, RZ ;  /* 0x000000a6bd097210 */ /* 0x000fe20007ffe0ff */
[----:B------:R-:W1:Y:S01]  /*15ee0*/  LDSM.16.MT88.4 R144, [R166] ;  /* 0x00000000a690783b */ /* 0x000e620000004200 */
[--C-:B------:R-:W-:Y:S01]  /*15ef0*/  FFMA.FTZ R167, R4, c[0x0][0x2d0], -R176.reuse ;  /* 0x0000b40004a77a23 */ /* 0x100fe200000108b0 */
[----:B------:R-:W-:Y:S01]  /*15f00*/  IADD3 R164, R139, R12, RZ ;  /* 0x0000000c8ba47210 */ /* 0x000fe20007ffe0ff */
[--C-:B------:R-:W-:Y:S02]  /*15f10*/  FFMA.FTZ R168, R5, c[0x0][0x2d0], -R176.reuse ;  /* 0x0000b40005a87a23 */ /* 0x100fe400000108b0 */
[--C-:B------:R-:W-:Y:S01]  /*15f20*/  FFMA.FTZ R170, R13, c[0x0][0x2d0], -R176.reuse ;  /* 0x0000b4000daa7a23 */ /* 0x100fe200000108b0 */
[----:B------:R-:W-:Y:S01]  /*15f30*/  IADD3 R165, R189, R164, RZ ;  /* 0x000000a4bda57210 */ /* 0x000fe20007ffe0ff */
[--C-:B------:R-:W-:Y:S01]  /*15f40*/  FFMA.FTZ R171, R6, c[0x0][0x2d0], -R175.reuse ;  /* 0x0000b40006ab7a23 */ /* 0x100fe200000108af */
[----:B------:R-:W2:Y:S01]  /*15f50*/  MUFU.EX2 R8, R8 ;  /* 0x0000000800087308 */ /* 0x000ea20000000800 */
[--C-:B------:R-:W-:Y:S01]  /*15f60*/  FFMA.FTZ R172, R7, c[0x0][0x2d0], -R175.reuse ;  /* 0x0000b40007ac7a23 */ /* 0x100fe200000108af */
[----:B------:R-:W3:Y:S01]  /*15f70*/  LDSM.16.MT88.4 R148, [R9] ;  /* 0x000000000994783b */ /* 0x000ee20000004200 */
[--C-:B------:R-:W-:Y:S02]  /*15f80*/  FFMA.FTZ R173, R14, c[0x0][0x2d0], -R175.reuse ;  /* 0x0000b4000ead7a23 */ /* 0x100fe400000108af */
[--C-:B------:R-:W-:Y:S02]  /*15f90*/  FFMA.FTZ R174, R15, c[0x0][0x2d0], -R175.reuse ;  /* 0x0000b4000fae7a23 */ /* 0x100fe400000108af */
[--C-:B------:R-:W-:Y:S02]  /*15fa0*/  FFMA.FTZ R177, R16, c[0x0][0x2d0], -R176.reuse ;  /* 0x0000b40010b17a23 */ /* 0x100fe400000108b0 */
[--C-:B------:R-:W-:Y:S01]  /*15fb0*/  FFMA.FTZ R178, R17, c[0x0][0x2d0], -R176.reuse ;  /* 0x0000b40011b27a23 */ /* 0x100fe200000108b0 */
[----:B------:R-:W4:Y:S01]  /*15fc0*/  MUFU.EX2 R3, R3 ;  /* 0x0000000300037308 */ /* 0x000f220000000800 */
[----:B------:R-:W5:Y:S01]  /*15fd0*/  LDSM.16.MT88.4 R152, [R164] ;  /* 0x00000000a498783b */ /* 0x000f620000004200 */
[--C-:B------:R-:W-:Y:S02]  /*15fe0*/  FFMA.FTZ R181, R18, c[0x0][0x2d0], -R175.reuse ;  /* 0x0000b40012b57a23 */ /* 0x100fe400000108af */
[--C-:B------:R-:W-:Y:S02]  /*15ff0*/  FFMA.FTZ R182, R19, c[0x0][0x2d0], -R175.reuse ;  /* 0x0000b40013b67a23 */ /* 0x100fe400000108af */
[--C-:B------:R-:W-:Y:S02]  /*16000*/  FFMA.FTZ R179, R20, c[0x0][0x2d0], -R176.reuse ;  /* 0x0000b40014b37a23 */ /* 0x100fe400000108b0 */
[----:B------:R-:W-:Y:S01]  /*16010*/  FFMA.FTZ R180, R21, c[0x0][0x2d0], -R176 ;  /* 0x0000b40015b47a23 */ /* 0x000fe200000108b0 */
[----:B------:R-:W-:Y:S01]  /*16020*/  LDSM.16.MT88.4 R16, [R165+0x4000] ;  /* 0x00400000a510783b */ /* 0x000fe20000004200 */
[----:B------:R-:W-:Y:S01]  /*16030*/  MUFU.EX2 R167, R167 ;  /* 0x000000a700a77308 */ /* 0x000fe20000000800 */
[--C-:B------:R-:W-:Y:S02]  /*16040*/  FFMA.FTZ R183, R22, c[0x0][0x2d0], -R175.reuse ;  /* 0x0000b40016b77a23 */ /* 0x100fe400000108af */
[--C-:B------:R-:W-:Y:S02]  /*16050*/  FFMA.FTZ R194, R23, c[0x0][0x2d0], -R175.reuse ;  /* 0x0000b40017c27a23 */ /* 0x100fe400000108af */
[C---:B--2---:R-:W-:Y:S02]  /*16060*/  FMUL.FTZ R4, R8.reuse, R132 ;  /* 0x0000008408047220 */ /* 0x044fe40000410000 */
[C---:B------:R-:W-:Y:S01]  /*16070*/  FMUL.FTZ R5, R8.reuse, R133 ;  /* 0x0000008508057220 */ /* 0x040fe20000410000 */
[----:B------:R-:W-:Y:S01]  /*16080*/  LDSM.16.MT88.4 R20, [R9+0x800] ;  /* 0x000800000914783b */ /* 0x000fe20000004200 */
[C---:B------:R-:W-:Y:S01]  /*16090*/  FMUL.FTZ R12, R8.reuse, R128 ;  /* 0x00000080080c7220 */ /* 0x040fe20000410000 */
[----:B------:R-:W2:Y:S01]  /*160a0*/  MUFU.EX2 R168, R168 ;  /* 0x000000a800a87308 */ /* 0x000ea20000000800 */
[C---:B------:R-:W-:Y:S02]  /*160b0*/  FMUL.FTZ R13, R8.reuse, R129 ;  /* 0x00000081080d7220 */ /* 0x040fe40000410000 */
[C---:B------:R-:W-:Y:S02]  /*160c0*/  FMUL.FTZ R104, R8.reuse, R104 ;  /* 0x0000006808687220 */ /* 0x040fe40000410000 */
[C---:B----4-:R-:W-:Y:S01]  /*160d0*/  FMUL.FTZ R6, R3.reuse, R134 ;  /* 0x0000008603067220 */ /* 0x050fe20000410000 */
[----:B------:R-:W-:Y:S01]  /*160e0*/  LDSM.16.MT88.4 R156, [R9+0x2800] ;  /* 0x00280000099c783b */ /* 0x000fe20000004200 */
[C---:B------:R-:W-:Y:S02]  /*160f0*/  FMUL.FTZ R7, R3.reuse, R135 ;  /* 0x0000008703077220 */ /* 0x040fe40000410000 */
[C---:B------:R-:W-:Y:S01]  /*16100*/  FMUL.FTZ R14, R3.reuse, R130 ;  /* 0x00000082030e7220 */ /* 0x040fe20000410000 */
[----:B------:R-:W4:Y:S01]  /*16110*/  MUFU.EX2 R170, R170 ;  /* 0x000000aa00aa7308 */ /* 0x000f220000000800 */
[C---:B------:R-:W-:Y:S02]  /*16120*/  FMUL.FTZ R15, R3.reuse, R131 ;  /* 0x00000083030f7220 */ /* 0x040fe40000410000 */
[C---:B------:R-:W-:Y:S01]  /*16130*/  FMUL.FTZ R105, R8.reuse, R105 ;  /* 0x0000006908697220 */ /* 0x040fe20000410000 */
[----:B------:R-:W1:Y:S01]  /*16140*/  LDSM.16.MT88.4 R128, [R165] ;  /* 0x00000000a580783b */ /* 0x000e620000004200 */
[C---:B------:R-:W-:Y:S02]  /*16150*/  FMUL.FTZ R106, R3.reuse, R106 ;  /* 0x0000006a036a7220 */ /* 0x040fe40000410000 */
[C---:B------:R-:W-:Y:S02]  /*16160*/  FMUL.FTZ R107, R3.reuse, R107 ;  /* 0x0000006b036b7220 */ /* 0x040fe40000410000 */
[C---:B------:R-:W-:Y:S01]  /*16170*/  FMUL.FTZ R108, R8.reuse, R108 ;  /* 0x0000006c086c7220 */ /* 0x040fe20000410000 */
[----:B------:R-:W-:Y:S01]  /*16180*/  MUFU.EX2 R171, R171 ;  /* 0x000000ab00ab7308 */ /* 0x000fe20000000800 */
[----:B------:R-:W-:Y:S01]  /*16190*/  FMUL.FTZ R109, R8, R109 ;  /* 0x0000006d086d7220 */ /* 0x000fe20000410000 */
[----:B------:R-:W-:Y:S01]  /*161a0*/  LDSM.16.MT88.4 R160, [R164+0x2800] ;  /* 0x00280000a4a0783b */ /* 0x000fe20000004200 */
[C---:B------:R-:W-:Y:S01]  /*161b0*/  FMUL.FTZ R110, R3.reuse, R110 ;  /* 0x0000006e036e7220 */ /* 0x040fe20000410000 */
[----:B--2---:R-:W-:Y:S01]  /*161c0*/  F2FP.BF16.PACK_AB R132, R168, R167 ;  /* 0x000000a7a884723e */ /* 0x004fe200000010ff */
[C---:B------:R-:W-:Y:S02]  /*161d0*/  FMUL.FTZ R111, R3.reuse, R111 ;  /* 0x0000006f036f7220 */ /* 0x040fe40000410000 */
[C---:B------:R-:W-:Y:S02]  /*161e0*/  FMUL.FTZ R112, R8.reuse, R112 ;  /* 0x0000007008707220 */ /* 0x040fe40000410000 */
[----:B------:R-:W-:Y:S01]  /*161f0*/  FMUL.FTZ R113, R8, R113 ;  /* 0x0000007108717220 */ /* 0x000fe20000410000 */
[----:B------:R-:W2:Y:S01]  /*16200*/  MUFU.EX2 R172, R172 ;  /* 0x000000ac00ac7308 */ /* 0x000ea20000000800 */
[C---:B------:R-:W-:Y:S02]  /*16210*/  FMUL.FTZ R114, R3.reuse, R114 ;  /* 0x0000007203727220 */ /* 0x040fe40000410000 */
[C---:B------:R-:W-:Y:S01]  /*16220*/  FMUL.FTZ R115, R3.reuse, R115 ;  /* 0x0000007303737220 */ /* 0x040fe20000410000 */
        /* <DEDUP_REMOVED lines=10> */
[----:B------:R-:W4:Y:S01]  /*162d0*/  MUFU.EX2 R174, R174 ;  /* 0x000000ae00ae7308 */ /* 0x000f220000000800 */
        /* <DEDUP_REMOVED lines=14> */
[----:B------:R-:W-:Y:S01]  /*163c0*/  FMUL.FTZ R47, R3, R47 ;  /* 0x0000002f032f7220 */ /* 0x000fe20000410000 */
[----:B----4-:R-:W-:Y:S01]  /*163d0*/  F2FP.BF16.PACK_AB R135, R174, R173 ;  /* 0x000000adae87723e */ /* 0x010fe200000010ff */
[--C-:B------:R-:W-:Y:S02]  /*163e0*/  FFMA.FTZ R231, R34, c[0x0][0x2d0], -R175.reuse ;  /* 0x0000b40022e77a23 */ /* 0x100fe400000108af */
[----:B------:R-:W-:Y:S02]  /*163f0*/  FFMA.FTZ R232, R35, c[0x0][0x2d0], -R175 ;  /* 0x0000b40023e87a23 */ /* 0x000fe400000108af */
        /* <DEDUP_REMOVED lines=18> */
[----:B------:R-:W4:Y:S01]  /*16520*/  MUFU.EX2 R182, R182 ;  /* 0x000000b600b67308 */ /* 0x000f220000000800 */
[C---:B-----5:R-:W-:Y:S04]  /*16530*/  HMMA.16816.F32.BF16 R112, R132.reuse, R152, R112 ;  /* 0x000000988470723c */ /* 0x060fe80000041870 */
[C---:B------:R-:W-:Y:S02]  /*16540*/  FMUL.FTZ R57, R8.reuse, R57 ;  /* 0x0000003908397220 */ /* 0x040fe40000410000 */
[C---:B------:R-:W-:Y:S02]  /*16550*/  FMUL.FTZ R58, R3.reuse, R58 ;  /* 0x0000003a033a7220 */ /* 0x040fe40000410000 */
[C---:B------:R-:W-:Y:S01]  /*16560*/  HMMA.16816.F32.BF16 R116, R132.reuse, R154, R116 ;  /* 0x0000009a8474723c */ /* 0x040fe20000041874 */
[----:B------:R-:W-:Y:S01]  /*16570*/  LDSM.16.MT88.4 R152, [R166+0x2800] ;  /* 0x00280000a698783b */ /* 0x000fe20000004200 */
[----:B------:R-:W-:Y:S02]  /*16580*/  MUFU.EX2 R183, R183 ;  /* 0x000000b700b77308 */ /* 0x000fe40000000800 */
[C---:B------:R-:W-:Y:S02]  /*16590*/  FMUL.FTZ R59, R3.reuse, R59 ;  /* 0x0000003b033b7220 */ /* 0x040fe40000410000 */
[C---:B------:R-:W-:Y:S02]  /*165a0*/  FMUL.FTZ R60, R8.reuse, R60 ;  /* 0x0000003c083c7220 */ /* 0x040fe40000410000 */
[C---:B------:R-:W-:Y:S04]  /*165b0*/  HMMA.16816.F32.BF16 R120, R132.reuse, R128, R120 ;  /* 0x000000808478723c */ /* 0x040fe80000041878 */
[C---:B------:R-:W-:Y:S01]  /*165c0*/  FMUL.FTZ R61, R8.reuse, R61 ;  /* 0x0000003d083d7220 */ /* 0x040fe20000410000 */
[----:B------:R-:W5:Y:S01]  /*165d0*/  MUFU.EX2 R194, R194 ;  /* 0x000000c200c27308 */ /* 0x000f620000000800 */
[C---:B------:R-:W-:Y:S02]  /*165e0*/  FMUL.FTZ R62, R3.reuse, R62 ;  /* 0x0000003e033e7220 */ /* 0x040fe40000410000 */
[C---:B------:R-:W-:Y:S01]  /*165f0*/  HMMA.16816.F32.BF16 R124, R132.reuse, R130, R124 ;  /* 0x00000082847c723c */ /* 0x040fe2000004187c */
[----:B------:R-:W2:Y:S03]  /*16600*/  LDSM.16.MT88.4 R128, [R164+0x2000] ;  /* 0x00200000a480783b */ /* 0x000ea60000004200 */
        /* <DEDUP_REMOVED lines=19> */
[C---:B--2---:R-:W-:Y:S03]  /*16740*/  HMMA.16816.F32.BF16 R56, R132.reuse, R128, R56 ;  /* 0x000000808438723c */ /* 0x044fe60000041838 */
[C---:B------:R-:W-:Y:S02]  /*16750*/  FMUL.FTZ R74, R3.reuse, R74 ;  /* 0x0000004a034a7220 */ /* 0x040fe40000410000 */
[C---:B------:R-:W-:Y:S02]  /*16760*/  FMUL.FTZ R75, R3.reuse, R75 ;  /* 0x0000004b034b7220 */ /* 0x040fe40000410000 */
[C---:B------:R-:W-:Y:S01]  /*16770*/  FMUL.FTZ R76, R8.reuse, R76 ;  /* 0x0000004c084c7220 */ /* 0x040fe20000410000 */
[C---:B------:R-:W-:Y:S01]  /*16780*/  HMMA.16816.F32.BF16 R60, R132.reuse, R130, R60 ;  /* 0x00000082843c723c */ /* 0x040fe2000004183c */
[----:B------:R-:W2:Y:S03]  /*16790*/  LDSM.16.MT88.4 R128, [R9+0x4000] ;  /* 0x004000000980783b */ /* 0x000ea60000004200 */
        /* <DEDUP_REMOVED lines=13> */
[----:B------:R-:W-:Y:S03]  /*16870*/  LDSM.16.MT88.4 R148, [R165+0x800] ;  /* 0x00080000a594783b */ /* 0x000fe60000004200 */
        /* <DEDUP_REMOVED lines=22> */
[----:B------:R-:W-:Y:S03]  /*169e0*/  FMUL.FTZ R101, R8, R101 ;  /* 0x0000006508657220 */ /* 0x000fe60000410000 */
[C---:B------:R-:W-:Y:S03]  /*169f0*/  HMMA.16816.F32.BF16 R96, R132.reuse, R16, R96 ;  /* 0x000000108460723c */ /* 0x040fe60000041860 */
[C---:B------:R-:W-:Y:S02]  /*16a00*/  FMUL.FTZ R102, R3.reuse, R102 ;  /* 0x0000006603667220 */ /* 0x040fe40000410000 */
[C---:B------:R-:W-:Y:S02]  /*16a10*/  FMUL.FTZ R103, R3.reuse, R103 ;  /* 0x0000006703677220 */ /* 0x040fe40000410000 */
[----:B------:R-:W-:Y:S01]  /*16a20*/  F2FP.BF16.PACK_AB R16, R178, R177 ;  /* 0x000000b1b210723e */ /* 0x000fe200000010ff */
[----:B------:R-:W-:Y:S01]  /*16a30*/  FFMA.FTZ R167, R8, R227, R167 ;  /* 0x000000e308a77223 */ /* 0x000fe200000100a7 */
[----:B----4-:R-:W-:Y:S03]  /*16a40*/  F2FP.BF16.PACK_AB R17, R182, R181 ;  /* 0x000000b5b611723e */ /* 0x010fe600000010ff */
[----:B------:R-:W-:Y:S01]  /*16a50*/  HMMA.16816.F32.BF16 R100, R132, R18, R100 ;  /* 0x000000128464723c */ /* 0x000fe20000041864 */
[----:B------:R-:W3:Y:S02]  /*16a60*/  LDSM.16.MT88.4 R132, [R165+0x2800] ;  /* 0x00280000a584783b */ /* 0x000ee40000004200 */
[----:B------:R-:W-:Y:S02]  /*16a70*/  FFMA.FTZ R171, R3, R230, R171 ;  /* 0x000000e603ab7223 */ /* 0x000fe400000100ab */
[----:B------:R-:W-:Y:S02]  /*16a80*/  FADD.FTZ R168, R168, R167 ;  /* 0x000000a7a8a87221 */ /* 0x000fe40000010000 */
[----:B------:R-:W-:Y:S01]  /*16a90*/  F2FP.BF16.PACK_AB R18, R180, R179 ;  /* 0x000000b3b412723e */ /* 0x000fe200000010ff */
[----:B------:R-:W-:Y:S01]  /*16aa0*/  FADD.FTZ R172, R172, R171 ;  /* 0x000000abacac7221 */ /* 0x000fe20000010000 */
[----:B-----5:R-:W-:Y:S03]  /*16ab0*/  F2FP.BF16.PACK_AB R19, R194, R183 ;  /* 0x000000b7c213723e */ /* 0x020fe600000010ff */
        /* <DEDUP_REMOVED lines=31> */
[--C-:B------:R-:W-:Y:S03]  /*16cb0*/  FFMA.FTZ R155, R29, c[0x0][0x2d0], -R176.reuse ;  /* 0x0000b4001d9b7a23 */ /* 0x100fe600000108b0 */
[--C-:B------:R-:W-:Y:S01]  /*16cc0*/  FFMA.FTZ R156, R26, c[0x0][0x2d0], -R175.reuse ;  /* 0x0000b4001a9c7a23 */ /* 0x100fe200000108af */
[C---:B------:R-:W-:Y:S01]  /*16cd0*/  HMMA.16816.F32.BF16 R52, R16.reuse, R158, R52 ;  /* 0x0000009e1034723c */ /* 0x040fe20000041834 */
[----:B------:R-:W4:Y:S03]  /*16ce0*/  MUFU.EX2 R153, R153 ;  /* 0x0000009900997308 */ /* 0x000f260000000800 */
        /* <DEDUP_REMOVED lines=10> */
[----:B------:R-:W5:Y:S01]  /*16d90*/  MUFU.EX2 R155, R155 ;  /* 0x0000009b009b7308 */ /* 0x000f620000000800 */
[----:B------:R-:W-:Y:S01]  /*16da0*/  LDSM.16.MT88.4 R32, [R164+0x1800] ;  /* 0x00180000a420783b */ /* 0x000fe20000004200 */
[--C-:B------:R-:W-:Y:S01]  /*16db0*/  FFMA.FTZ R162, R36, c[0x0][0x2d0], -R176.reuse ;  /* 0x0000b40024a27a23 */ /* 0x100fe200000108b0 */
[C---:B---3--:R-:W-:Y:S04]  /*16dc0*/  HMMA.16816.F32.BF16 R64, R16.reuse, R132, R64 ;  /* 0x000000841040723c */ /* 0x048fe80000041840 */
[----:B------:R-:W-:Y:S03]  /*16dd0*/  FFMA.FTZ R176, R37, c[0x0][0x2d0], -R176 ;  /* 0x0000b40025b07a23 */ /* 0x000fe600000108b0 */
[----:B------:R-:W-:Y:S01]  /*16de0*/  MUFU.EX2 R156, R156 ;  /* 0x0000009c009c7308 */ /* 0x000fe20000000800 */
[C---:B------:R-:W-:Y:S01]  /*16df0*/  HMMA.16816.F32.BF16 R68, R16.reuse, R134, R68 ;  /* 0x000000861044723c */ /* 0x040fe20000041844 */
[----:B------:R-:W3:Y:S07]  /*16e00*/  LDSM.16.MT88.4 R132, [R165+0x4800] ;  /* 0x00480000a584783b */ /* 0x000eee0000004200 */
[C---:B--2---:R-:W-:Y:S01]  /*16e10*/  HMMA.16816.F32.BF16 R72, R16.reuse, R20, R72 ;  /* 0x000000141048723c */ /* 0x044fe20000041848 */
[----:B------:R-:W2:Y:S07]  /*16e20*/  MUFU.EX2 R157, R157 ;  /* 0x0000009d009d7308 */ /* 0x000eae0000000800 */
[C---:B------:R-:W-:Y:S01]  /*16e30*/  HMMA.16816.F32.BF16 R76, R16.reuse, R22, R76 ;  /* 0x00000016104c723c */ /* 0x040fe2000004184c */
[----:B------:R-:W2:Y:S02]  /*16e40*/  LDSM.16.MT88.4 R20, [R166+0x1000] ;  /* 0x00100000a614783b */ /* 0x000ea40000004200 */
[----:B------:R-:W-:Y:S05]  /*16e50*/  MUFU.EX2 R158, R158 ;  /* 0x0000009e009e7308 */ /* 0x000fea0000000800 */
[C---:B------:R-:W-:Y:S05]  /*16e60*/  HMMA.16816.F32.BF16 R80, R16.reuse, R128, R80 ;  /* 0x000000801050723c */ /* 0x040fea0000041850 */
[----:B------:R-:W2:Y:S03]  /*16e70*/  MUFU.EX2 R159, R159 ;  /* 0x0000009f009f7308 */ /* 0x000ea60000000800 */
[C---:B------:R-:W-:Y:S01]  /*16e80*/  HMMA.16816.F32.BF16 R84, R16.reuse, R130, R84 ;  /* 0x000000821054723c */ /* 0x040fe20000041854 */
[----:B------:R-:W2:Y:S06]  /*16e90*/  LDSM.16.MT88.4 R128, [R165+0x1000] ;  /* 0x00100000a580783b */ /* 0x000eac0000004200 */
[----:B------:R-:W-:Y:S01]  /*16ea0*/  MUFU.EX2 R160, R160 ;  /* 0x000000a000a07308 */ /* 0x000fe20000000800 */
[C---:B-1----:R-:W-:Y:S08]  /*16eb0*/  HMMA.16816.F32.BF16 R88, R16.reuse, R144, R88 ;  /* 0x000000901058723c */ /* 0x042ff00000041858 */
[C---:B------:R-:W-:Y:S01]  /*16ec0*/  HMMA.16816.F32.BF16 R92, R16.reuse, R146, R92 ;  /* 0x00000092105c723c */ /* 0x040fe2000004185c */
[----:B------:R-:W-:Y:S01]  /*16ed0*/  LDSM.16.MT88.4 R144, [R9+0x3000] ;  /* 0x003000000990783b */ /* 0x000fe20000004200 */
[----:B------:R-:W1:Y:S06]  /*16ee0*/  MUFU.EX2 R161, R161 ;  /* 0x000000a100a17308 */ /* 0x000e6c0000000800 */
[C---:B---3--:R-:W-:Y:S04]  /*16ef0*/  HMMA.16816.F32.BF16 R96, R16.reuse, R132, R96 ;  /* 0x000000841060723c */ /* 0x048fe80000041860 */
[----:B------:R-:W-:Y:S04]  /*16f00*/  MUFU.EX2 R162, R162 ;  /* 0x000000a200a27308 */ /* 0x000fe80000000800 */
[----:B------:R-:W-:Y:S01]  /*16f10*/  HMMA.16816.F32.BF16 R100, R16, R134, R100 ;  /* 0x000000861064723c */ /* 0x000fe20000041864 */
[----:B------:R-:W3:Y:S05]  /*16f20*/  LDSM.16.MT88.4 R132, [R166+0x3000] ;  /* 0x00300000a684783b */ /* 0x000eea0000004200 */
[----:B------:R-:W1:Y:S01]  /*16f30*/  MUFU.EX2 R163, R176 ;  /* 0x000000b000a37308 */ /* 0x000e620000000800 */
[----:B----4-:R-:W-:Y:S01]  /*16f40*/  F2FP.BF16.PACK_AB R16, R153, R152 ;  /* 0x000000989910723e */ /* 0x010fe200000010ff */
[----:B------:R-:W-:Y:S01]  /*16f50*/  FADD.FTZ R152, R152, R179 ;  /* 0x000000b398987221 */ /* 0x000fe20000010000 */
[----:B-----5:R-:W-:Y:S03]  /*16f60*/  F2FP.BF16.PACK_AB R18, R155, R154 ;  /* 0x0000009a9b12723e */ /* 0x020fe600000010ff */
[----:B--2---:R-:W-:Y:S01]  /*16f70*/  F2FP.BF16.PACK_AB R17, R157, R156 ;  /* 0x0000009c9d11723e */ /* 0x004fe200000010ff */
[----:B------:R-:W-:Y:S01]  /*16f80*/  FADD.FTZ R156, R156, R183 ;  /* 0x000000b79c9c7221 */ /* 0x000fe20000010000 */
[----:B------:R-:W-:Y:S01]  /*16f90*/  F2FP.BF16.PACK_AB R19, R159, R158 ;  /* 0x0000009e9f13723e */ /* 0x000fe200000010ff */
[----:B------:R-:W-:Y:S02]  /*16fa0*/  FADD.FTZ R153, R153, R152 ;  /* 0x0000009899997221 */ /* 0x000fe40000010000 */
[----:B------:R-:W-:Y:S02]  /*16fb0*/  FADD.FTZ R157, R157, R156 ;  /* 0x0000009c9d9d7221 */ /* 0x000fe40000010000 */
[----:B------:R-:W-:Y:S02]  /*16fc0*/  FADD.FTZ R154, R154, R153 ;  /* 0x000000999a9a7221 */ /* 0x000fe40000010000 */
[C---:B------:R-:W-:Y:S03]  /*16fd0*/  HMMA.16816.F32.BF16 R4, R16.reuse, R20, R4 ;  /* 0x000000141004723c */ /* 0x040fe60000041804 */
[----:B------:R-:W-:Y:S02]  /*16fe0*/  FADD.FTZ R158, R158, R157 ;  /* 0x0000009d9e9e7221 */ /* 0x000fe40000010000 */
[----:B------:R-:W-:Y:S02]  /*16ff0*/  FADD.FTZ R155, R155, R154 ;  /* 0x0000009a9b9b7221 */ /* 0x000fe40000010000 */
[----:B------:R-:W-:Y:S01]  /*17000*/  FADD.FTZ R158, R159, R158 ;  /* 0x0000009e9f9e7221 */ /* 0x000fe20000010000 */
        /* <DEDUP_REMOVED lines=9> */
[C---:B------:R-:W-:Y:S01]  /*170a0*/  HMMA.16816.F32.BF16 R124, R16.reuse, R130, R124 ;  /* 0x00000082107c723c */ /* 0x040fe2000004187c */
[----:B------:R-:W1:Y:S07]  /*170b0*/  LDSM.16.MT88.4 R128, [R9+0x5000] ;  /* 0x005000000980783b */ /* 0x000e6e0000004200 */
[C---:B---3--:R-:W-:Y:S07]  /*170c0*/  HMMA.16816.F32.BF16 R40, R16.reuse, R132, R40 ;  /* 0x000000841028723c */ /* 0x048fee0000041828 */
[--C-:B------:R-:W-:Y:S01]  /*170d0*/  FFMA.FTZ R132, R38, c[0x0][0x2d0], -R175.reuse ;  /* 0x0000b40026847a23 */ /* 0x100fe200000108af */
[C---:B------:R-:W-:Y:S03]  /*170e0*/  HMMA.16816.F32.BF16 R44, R16.reuse, R134, R44 ;  /* 0x00000086102c723c */ /* 0x040fe6000004182c */
[----:B------:R-:W-:Y:S01]  /*170f0*/  MUFU.EX2 R176, R132 ;  /* 0x0000008400b07308 */ /* 0x000fe20000000800 */
[----:B------:R-:W-:Y:S02]  /*17100*/  FFMA.FTZ R175, R39, c[0x0][0x2d0], -R175 ;  /* 0x0000b40027af7a23 */ /* 0x000fe400000108af */
[----:B------:R-:W-:Y:S02]  /*17110*/  LDSM.16.MT88.4 R36, [R166+0x3800] ;  /* 0x00380000a624783b */ /* 0x000fe40000004200 */
[C---:B------:R-:W-:Y:S05]  /*17120*/  HMMA.16816.F32.BF16 R48, R16.reuse, R144, R48 ;  /* 0x000000901030723c */ /* 0x040fea0000041830 */
[----:B------:R-:W3:Y:S03]  /*17130*/  MUFU.EX2 R175, R175 ;  /* 0x000000af00af7308 */ /* 0x000ee60000000800 */
[C---:B------:R-:W-:Y:S01]  /*17140*/  HMMA.16816.F32.BF16 R52, R16.reuse, R146, R52 ;  /* 0x000000921034723c */ /* 0x040fe20000041834 */
[----:B------:R-:W-:Y:S07]  /*17150*/  LDSM.16.MT88.4 R144, [R9+0x3800] ;  /* 0x003800000990783b */ /* 0x000fee0000004200 */
[C---:B--2---:R-:W-:Y:S08]  /*17160*/  HMMA.16816.F32.BF16 R56, R16.reuse, R20, R56 ;  /* 0x000000141038723c */ /* 0x044ff00000041838 */
[C---:B------:R-:W-:Y:S01]  /*17170*/  HMMA.16816.F32.BF16 R60, R16.reuse, R22, R60 ;  /* 0x00000016103c723c */ /* 0x040fe2000004183c */
[----:B------:R-:W2:Y:S07]  /*17180*/  LDSM.16.MT88.4 R20, [R164+0x5000] ;  /* 0x00500000a414783b */ /* 0x000eae0000004200 */
[C---:B----4-:R-:W-:Y:S08]  /*17190*/  HMMA.16816.F32.BF16 R64, R16.reuse, R24, R64 ;  /* 0x000000181040723c */ /* 0x050ff00000041840 */
[C---:B------:R-:W-:Y:S01]  /*171a0*/  HMMA.16816.F32.BF16 R68, R16.reuse, R26, R68 ;  /* 0x0000001a1044723c */ /* 0x040fe20000041844 */
[----:B------:R-:W4:Y:S07]  /*171b0*/  LDSM.16.MT88.4 R24, [R165+0x5000] ;  /* 0x00500000a518783b */ /* 0x000f2e0000004200 */
[C---:B-----5:R-:W-:Y:S08]  /*171c0*/  HMMA.16816.F32.BF16 R72, R16.reuse, R28, R72 ;  /* 0x0000001c1048723c */ /* 0x060ff00000041848 */
        /* <DEDUP_REMOVED lines=8> */
[C---:B----4-:R-:W-:Y:S08]  /*17250*/  HMMA.16816.F32.BF16 R96, R16.reuse, R24, R96 ;  /* 0x000000181060723c */ /* 0x050ff00000041860 */
[----:B------:R-:W-:Y:S01]  /*17260*/  HMMA.16816.F32.BF16 R100, R16, R26, R100 ;  /* 0x0000001a1064723c */ /* 0x000fe20000041864 */
[----:B------:R-:W4:Y:S06]  /*17270*/  LDSM.16.MT88.4 R24, [R165+0x3800] ;  /* 0x00380000a518783b */ /* 0x000f2c0000004200 */
[----:B------:R-:W-:Y:S01]  /*17280*/  F2FP.BF16.PACK_AB R16, R161, R160 ;  /* 0x000000a0a110723e */ /* 0x000fe200000010ff */
[----:B------:R-:W-:Y:S01]  /*17290*/  FADD.FTZ R160, R160, R155 ;  /* 0x0000009ba0a07221 */ /* 0x000fe20000010000 */
[----:B------:R-:W-:Y:S03]  /*172a0*/  F2FP.BF16.PACK_AB R18, R163, R162 ;  /* 0x000000a2a312723e */ /* 0x000fe600000010ff */
[C---:B------:R-:W-:Y:S01]  /*172b0*/  F2FP.BF16.PACK_AB R17, R232.reuse, R231 ;  /* 0x000000e7e811723e */ /* 0x040fe200000010ff */
[----:B------:R-:W-:Y:S01]  /*172c0*/  FADD.FTZ R231, R231, R158 ;  /* 0x0000009ee7e77221 */ /* 0x000fe20000010000 */
[----:B---3--:R-:W-:Y:S01]  /*172d0*/  F2FP.BF16.PACK_AB R19, R175, R176 ;  /* 0x000000b0af13723e */ /* 0x008fe200000010ff */
[----:B------:R-:W-:Y:S02]  /*172e0*/  FADD.FTZ R161, R161, R160 ;  /* 0x000000a0a1a17221 */ /* 0x000fe40000010000 */
[----:B------:R-:W-:Y:S02]  /*172f0*/  FADD.FTZ R231, R232, R231 ;  /* 0x000000e7e8e77221 */ /* 0x000fe40000010000 */
[----:B------:R-:W-:Y:S02]  /*17300*/  FADD.FTZ R162, R162, R161 ;  /* 0x000000a1a2a27221 */ /* 0x000fe40000010000 */
[C---:B-1----:R-:W-:Y:S01]  /*17310*/  HMMA.16816.F32.BF16 R132, R16.reuse, R128, R4 ;  /* 0x000000801084723c */ /* 0x042fe20000041804 */
[----:B------:R-:W1:Y:S02]  /*17320*/  LDSM.16.MT88.4 R4, [R166+0x5800] ;  /* 0x00580000a604783b */ /* 0x000e640000004200 */
[----:B------:R-:W-:Y:S02]  /*17330*/  FADD.FTZ R176, R176, R231 ;  /* 0x000000e7b0b07221 */ /* 0x000fe40000010000 */
[----:B------:R-:W-:Y:S02]  /*17340*/  FADD.FTZ R227, R163, R162 ;  /* 0x000000a2a3e37221 */ /* 0x000fe40000010000 */
[----:B------:R-:W-:Y:S01]  /*17350*/  FADD.FTZ R230, R175, R176 ;  /* 0x000000b0afe67221 */ /* 0x000fe20000010000 */
[C---:B------:R-:W-:Y:S01]  /*17360*/  HMMA.16816.F32.BF16 R128, R16.reuse, R130, R12 ;  /* 0x000000821080723c */ /* 0x040fe2000004180c */
[----:B------:R-:W3:Y:S07]  /*17370*/  LDSM.16.MT88.4 R12, [R9+0x5800] ;  /* 0x00580000090c783b */ /* 0x000eee0000004200 */
        /* <DEDUP_REMOVED lines=13> */
[C---:B----4-:R-:W-:Y:S07]  /*17450*/  HMMA.16816.F32.BF16 R64, R16.reuse, R24, R64 ;  /* 0x000000181040723c */ /* 0x050fee0000041840 */
        /* <DEDUP_REMOVED lines=8> */
[----:B------:R-:W-:Y:S01]  /*174e0*/  @P0 MOV R8, c[0x0][0x1e0] ;  /* 0x0000780000080a02 */ /* 0x000fe20000000f00 */
[C---:B---3--:R-:W-:Y:S04]  /*174f0*/  HMMA.16816.F32.BF16 R80, R16.reuse, R12, R80 ;  /* 0x0000000c1050723c */ /* 0x048fe80000041850 */
[----:B------:R-:W-:Y:S03]  /*17500*/  @P0 IMAD R3, R3, c[0x0][0x1e0], RZ ;  /* 0x0000780003030a24 */ /* 0x000fe600078e02ff */
[----:B------:R-:W-:Y:S01]  /*17510*/  @P0 MOV R12, c[0x0][0x1e4] ;  /* 0x00007900000c0a02 */ /* 0x000fe20000000f00 */
[C---:B------:R-:W-:Y:S01]  /*17520*/  @P0 IMAD R3, R24.reuse, c[0x0][0x1e4], R3 ;  /* 0x0000790018030a24 */ /* 0x040fe200078e0203 */
[C---:B------:R-:W-:Y:S03]  /*17530*/  HMMA.16816.F32.BF16 R84, R16.reuse, R14, R84 ;  /* 0x0000000e1054723c */ /* 0x040fe60000041854 */
[----:B------:R-:W-:Y:S05]  /*17540*/  @P0 IMAD.WIDE.U32 R24, R24, c[0x0][0x1e0], RZ ;  /* 0x0000780018180a25 */ /* 0x000fea00078e00ff */
[----:B------:R-:W-:Y:S01]  /*17550*/  @P0 IADD3 R9, R25, R3, RZ ;  /* 0x0000000319090210 */ /* 0x000fe20007ffe0ff */
[C---:B--2---:R-:W-:Y:S03]  /*17560*/  HMMA.16816.F32.BF16 R88, R16.reuse, R20, R88 ;  /* 0x000000141058723c */ /* 0x044fe60000041858 */
[C---:B------:R-:W-:Y:S02]  /*17570*/  @P0 SHF.L.U32 R3, R24.reuse, 0x6, RZ ;  /* 0x0000000618030819 */ /* 0x040fe400000006ff */
[----:B------:R-:W-:Y:S02]  /*17580*/  @P0 SHF.L.U64.HI R9, R24, 0x6, R9 ;  /* 0x0000000618090819 */ /* 0x000fe40000010209 */
[C---:B------:R-:W-:Y:S01]  /*17590*/  @P0 LEA R13, P1, R8.reuse, R3, 0x5 ;  /* 0x00000003080d0211 */ /* 0x040fe200078228ff */
[C---:B------:R-:W-:Y:S04]  /*175a0*/  HMMA.16816.F32.BF16 R92, R16.reuse, R22, R92 ;  /* 0x00000016105c723c */ /* 0x040fe8000004185c */
[----:B------:R-:W-:Y:S02]  /*175b0*/  @P0 LEA.HI.X R15, R8, R9, R12, 0x5, P1 ;  /* 0x00000009080f0211 */ /* 0x000fe400008f2c0c */
[----:B------:R-:W-:Y:S02]  /*175c0*/  P2R R12, PR, RZ, 0x4 ;  /* 0x00000004ff0c7803 */ /* 0x000fe40000000000 */
[----:B------:R-:W-:Y:S01]  /*175d0*/  @P0 IADD3 R13, P5, R13, R228, RZ ;  /* 0x000000e40d0d0210 */ /* 0x000fe20007fbe0ff */
[C---:B-1----:R-:W-:Y:S03]  /*175e0*/  HMMA.16816.F32.BF16 R96, R16.reuse, R4, R96 ;  /* 0x000000041060723c */ /* 0x042fe60000041860 */
[----:B------:R-:W-:Y:S02]  /*175f0*/  @P0 IADD3.X R20, R15, R222, RZ, P5, !PT ;  /* 0x000000de0f140210 */ /* 0x000fe40002ffe4ff */
[----:B------:R-:W-:Y:S02]  /*17600*/  ISETP.NE.AND P5, PT, R12, RZ, PT ;  /* 0x000000ff0c00720c */ /* 0x000fe40003fa5270 */
[----:B------:R-:W-:Y:S01]  /*17610*/  @P0 IADD3 R3, P1, R3, R228, RZ ;  /* 0x000000e403030210 */ /* 0x000fe20007f3e0ff */
[----:B------:R-:W-:Y:S03]  /*17620*/  HMMA.16816.F32.BF16 R100, R16, R6, R100 ;  /* 0x000000061064723c */ /* 0x000fe60000041864 */
[----:B------:R-:W-:Y:S02]  /*17630*/  @P0 ISETP.GE.AND P2, PT, R207, c[0x0][0x1d4], PT ;  /* 0x00007500cf000a0c */ /* 0x000fe40003f46270 */
[----:B------:R-:W-:Y:S02]  /*17640*/  SEL R226, R226, RZ, !P5 ;  /* 0x000000ffe2e27207 */ /* 0x000fe40006800000 */
[----:B------:R-:W-:Y:S02]  /*17650*/  @P0 LEA R24, P6, R3, c[0x0][0x1c8], 0x1 ;  /* 0x0000720003180a11 */ /* 0x000fe400078c08ff */
[----:B------:R-:W-:Y:S02]  /*17660*/  @P0 IADD3.X R14, R9, R222, RZ, P1, !PT ;  /* 0x000000de090e0210 */ /* 0x000fe40000ffe4ff */
[----:B------:R-:W-:Y:S02]  /*17670*/  @P0 ISETP.GE.AND P1, PT, R206, c[0x0][0x1d4], PT ;  /* 0x00007500ce000a0c */ /* 0x000fe40003f26270 */
[----:B------:R-:W-:Y:S01]  /*17680*/  @P0 LEA.HI.X R25, R3, c[0x0][0x1cc], R14, 0x1, P6 ;  /* 0x0000730003190a11 */ /* 0x000fe200030f0c0e */
[----:B------:R-:W-:Y:S01]  /*17690*/  @P0 IMAD R3, R226, 0x6000, R11 ;  /* 0x00006000e2030824 */ /* 0x000fe200078e020b */
[C---:B------:R-:W-:Y:S04]  /*176a0*/  @P0 LEA R8, P4, R13.reuse, c[0x0][0x1c8], 0x1 ;  /* 0x000072000d080a11 */ /* 0x040fe800078808ff */
[----:B------:R-:W-:Y:S01]  /*176b0*/  @!PT LDS RZ, [RZ] ;  /* 0x00000000fffff984 */ /* 0x000fe20000000800 */
[----:B------:R-:W-:Y:S01]  /*176c0*/  @!PT LDS RZ, [RZ] ;  /* 0x00000000fffff984 */ /* 0x000fe20000000800 */
[----:B------:R-:W-:Y:S01]  /*176d0*/  @!PT LDS RZ, [RZ] ;  /* 0x00000000fffff984 */ /* 0x000fe20000000800 */
[----:B------:R1:W-:Y:S01]  /*176e0*/  @P0 LDGSTS.E.BYPASS.LTC128B.128 [R3], [R24.64], !P3 ;  /* 0x0000000018030fae */ /* 0x0003e2000d901d48 */
[----:B------:R-:W-:Y:S07]  /*176f0*/  @P0 LEA.HI.X R9, R13, c[0x0][0x1cc], R20, 0x1, P4 ;  /* 0x000073000d090a11 */ /* 0x000fee00020f0c14 */
[----:B------:R1:W-:Y:S08]  /*17700*/  @P0 LDGSTS.E.BYPASS.LTC128B.128 [R3+0x2000], [R24.64+0x80], !P2 ;  /* 0x0200008018030fae */ /* 0x0003f0000d101d48 */
[----:B------:R1:W-:Y:S08]  /*17710*/  @P0 LDGSTS.E.BYPASS.LTC128B.128 [R3+0x4000], [R24.64+0x100], !P1 ;  /* 0x0400010018030fae */ /* 0x0003f0000c901d48 */
[----:B------:R1:W-:Y:S08]  /*17720*/  @P0 LDGSTS.E.BYPASS.LTC128B.128 [R3+0x1000], [R8.64], !P3 ;  /* 0x0100000008030fae */ /* 0x0003f0000d901d48 */
[----:B------:R1:W-:Y:S08]  /*17730*/  @P0 LDGSTS.E.BYPASS.LTC128B.128 [R3+0x3000], [R8.64+0x80], !P2 ;  /* 0x0300008008030fae */ /* 0x0003f0000d101d48 */
[----:B------:R1:W-:Y:S01]  /*17740*/  @P0 LDGSTS.E.BYPASS.LTC128B.128 [R3+0x5000], [R8.64+0x100], !P1 ;  /* 0x0500010008030fae */ /* 0x0003e2000c901d48 */
[----:B------:R-:W-:Y:S02]  /*17750*/  ISETP.GE.AND P0, PT, R223, R196, PT ;  /* 0x000000c4df00720c */ /* 0x000fe40003f06270 */
[C---:B------:R-:W-:Y:S02]  /*17760*/  ISETP.GE.AND P1, PT, R191.reuse, 0x1, PT ;  /* 0x00000001bf00780c */ /* 0x040fe40003f26270 */
[----:B------:R-:W-:Y:S03]  /*17770*/  MOV R196, R195 ;  /* 0x000000c300c47202 */ /* 0x000fe60000000f00 */
[----:B------:R-:W0:Y:S01]  /*17780*/  LDGDEPBAR ;  /* 0x00000000000079af */ /* 0x000e220000000000 */
[----:B-1----:R-:W-:Y:S02]  /*17790*/  IADD3 R3, R191, 0x1, RZ ;  /* 0x00000001bf037810 */ /* 0x002fe40007ffe0ff */
[----:B------:R-:W-:Y:S02]  /*177a0*/  MOV R9, R2 ;  /* 0x0000000200097202 */ /* 0x000fe40000000f00 */
[----:B------:R-:W-:Y:S02]  /*177b0*/  SEL R191, R3, RZ, !P1 ;  /* 0x000000ff03bf7207 */ /* 0x000fe40004800000 */
[----:B------:R-:W-:Y:S01]  /*177c0*/  MOV R3, R0 ;  /* 0x0000000000037202 */ /* 0x000fe20000000f00 */
[----:B------:R-:W-:-:S05]  /*177d0*/  @!P0 BRA `(.L_x_2352) ;  /* 0xffffd71000008947 */ /* 0x000fca000383ffff */
.L_x_2351:
[----:B------:R-:W-:Y:S02]  /*177e0*/  MOV R5, 0x1f ;  /* 0x0000001f00057802 */ /* 0x000fe40000000f00 */
[----:B------:R-:W-:Y:S01]  /*177f0*/  MOV R4, 0xffffffff ;  /* 0xffffffff00047802 */ /* 0x000fe20000000f00 */
[----:B------:R-:W-:Y:S05]  /*17800*/  BRA.DIV ~URZ, `(.L_x_2353) ;  /* 0x000052627f007947 */ /* 0x000fea000b800000 */
[----:B-1----:R1:W2:Y:S02]  /*17810*/  SHFL.BFLY PT, R7, R227, 0x2, 0x1f ;  /* 0x0c401f00e3077f89 */ /* 0x0022a400000e0000 */
.L_x_2426:
[----:B--2---:R-:W-:Y:S01]  /*17820*/  FADD.FTZ R8, R7, R227 ;  /* 0x000000e307087221 */ /* 0x004fe20000010000 */
[----:B------:R-:W-:Y:S05]  /*17830*/  BRA.DIV ~URZ, `(.L_x_2354) ;  /* 0x000052827f007947 */ /* 0x000fea000b800000 */
[----:B------:R-:W2:Y:S04]  /*17840*/  SHFL.BFLY PT, R5, R230, 0x2, 0x1f ;  /* 0x0c401f00e6057f89 */ /* 0x000ea800000e0000 */
[----:B------:R-:W3:Y:S01]  /*17850*/  SHFL.BFLY PT, R3, R8, 0x1, 0x1f ;  /* 0x0c201f0008037f89 */ /* 0x000ee200000e0000 */
[----:B--2---:R-:W-:-:S02]  /*17860*/  FADD.FTZ R12, R5, R230 ;  /* 0x000000e6050c7221 */ /* 0x004fc40000010000 */
[----:B---3--:R-:W-:-:S03]  /*17870*/  FADD.FTZ R3, R8, R3 ;  /* 0x0000000308037221 */ /* 0x008fc60000010000 */
[----:B------:R2:W3:Y:S04]  /*17880*/  SHFL.BFLY PT, R7, R12, 0x1, 0x1f ;  /* 0x0c201f000c077f89 */ /* 0x0004e800000e0000 */
.L_x_2427:
[----:B------:R-:W-:Y:S01]  /*17890*/  FSETP.NE.FTZ.AND P1, PT, R3, RZ, PT ;  /* 0x000000ff0300720b */ /* 0x000fe20003f35000 */
[----:B--23--:R-:W-:Y:S01]  /*178a0*/  FADD.FTZ R12, R7, R12 ;  /* 0x0000000c070c7221 */ /* 0x00cfe20000010000 */
[----:B------:R-:W-:Y:S02]  /*178b0*/  MOV R13, RZ ;  /* 0x000000ff000d7202 */ /* 0x000fe40000000f00 */
[----:B------:R-:W-:Y:S02]  /*178c0*/  MOV R8, RZ ;  /* 0x000000ff00087202 */ /* 0x000fe40000000f00 */
[----:B------:R-:W-:Y:S02]  /*178d0*/  FSETP.NE.FTZ.AND P0, PT, R12, RZ, PT ;  /* 0x000000ff0c00720b */ /* 0x000fe40003f15000 */
[----:B------:R-:W-:Y:S02]  /*178e0*/  MOV R9, 0xff800000 ;  /* 0xff80000000097802 */ /* 0x000fe40000000f00 */
[----:B------:R-:W-:-:S02]  /*178f0*/  MOV R16, 0xff800000 ;  /* 0xff80000000107802 */ /* 0x000fc40000000f00 */
[----:B------:R-:W-:Y:S01]  /*17900*/  MOV R17, 0x1 ;  /* 0x0000000100117802 */ /* 0x000fe20000000f00 */
        /* <DEDUP_REMOVED lines=57> */
[----:B--2---:R-:W-:-:S02]  /*17ca0*/  @P0 FMUL.FTZ R12, R12, 0.69314718246459960938 ;  /* 0x3f3172180c0c0820 */ /* 0x004fc40000410000 */
        /* <DEDUP_REMOVED lines=50> */
.L_x_2286:
        /* <DEDUP_REMOVED lines=16> */
.L_x_2356:
[----:B------:R-:W-:Y:S05]  /*180d0*/  BSYNC B0 ;  /* 0x0000000000007941 */ /* 0x000fea0003800000 */
.L_x_2355:
        /* <DEDUP_REMOVED lines=8> */
[----:B------:R-:W-:Y:S01]  /*18160*/  IMAD.MOV.U32 R26, RZ, RZ, 0x40 ;  /* 0x00000040ff1a7424 */ /* 0x000fe200078e00ff */
[CC--:B------:R-:W-:Y:S02]  /*18170*/  LEA.HI R12, R0.reuse, R205.reuse, RZ, 0x2 ;  /* 0x000000cd000c7211 */ /* 0x0c0fe400078f10ff */
[----:B------:R-:W-:Y:S02]  /*18180*/  LEA.HI R19, R0, R205, RZ, 0x5 ;  /* 0x000000cd00137211 */ /* 0x000fe400078f28ff */
[----:B------:R-:W-:Y:S02]  /*18190*/  SHF.R.S32.HI R12, RZ, 0x1f, R12 ;  /* 0x0000001fff0c7819 */ /* 0x000fe4000001140c */
[----:B------:R-:W-:-:S02]  /*181a0*/  SHF.R.S32.HI R19, RZ, 0x5, R19 ;  /* 0x00000005ff137819 */ /* 0x000fc40000011413 */
[----:B------:R-:W-:Y:S02]  /*181b0*/  LEA.HI R12, R12, R211, RZ, 0x3 ;  /* 0x000000d30c0c7211 */ /* 0x000fe400078f18ff */
[----:B------:R-:W-:Y:S01]  /*181c0*/  F2FP.BF16.PACK_AB R23, R133, R132 ;  /* 0x000000848517723e */ /* 0x000fe200000010ff */
[----:B------:R-:W-:Y:S01]  /*181d0*/  IMAD.SHL.U32 R19, R19, 0x400, RZ ;  /* 0x0000040013137824 */ /* 0x000fe200078e00ff */
[----:B------:R-:W-:Y:S02]  /*181e0*/  LOP3.LUT R12, R12, 0xfffffff8, RZ, 0xc0, !PT ;  /* 0xfffffff80c0c7812 */ /* 0x000fe400078ec0ff */
[----:B------:R-:W-:Y:S01]  /*181f0*/  F2FP.BF16.PACK_AB R20, R129, R128 ;  /* 0x000000808114723e */ /* 0x000fe200000010ff */
[----:B------:R-:W-:Y:S01]  /*18200*/  IMAD R19, R210, 0x2, R19 ;  /* 0x00000002d2137824 */ /* 0x000fe200078e0213 */
[----:B------:R-:W-:Y:S01]  /*18210*/  F2FP.BF16.PACK_AB R30, R105, R104 ;  /* 0x00000068691e723e */ /* 0x000fe200000010ff */
[----:B------:R-:W-:Y:S01]  /*18220*/  IMAD.IADD R12, R211, 0x1, -R12 ;  /* 0x00000001d30c7824 */ /* 0x000fe200078e0a0c */
[----:B------:R-:W-:-:S02]  /*18230*/  F2FP.BF16.PACK_AB R28, R107, R106 ;  /* 0x0000006a6b1c723e */ /* 0x000fc400000010ff */
[----:B------:R-:W-:Y:S01]  /*18240*/  F2FP.BF16.PACK_AB R22, R111, R110 ;  /* 0x0000006e6f16723e */ /* 0x000fe200000010ff */
[C---:B------:R-:W-:Y:S01]  /*18250*/  IMAD.SHL.U32 R18, R12.reuse, 0x40, RZ ;  /* 0x000000400c127824 */ /* 0x040fe200078e00ff */
[----:B------:R-:W-:Y:S02]  /*18260*/  LOP3.LUT R17, R12, 0x1, RZ, 0xc0, !PT ;  /* 0x000000010c117812 */ /* 0x000fe400078ec0ff */
[----:B------:R-:W-:Y:S02]  /*18270*/  F2FP.BF16.PACK_AB R33, R113, R112 ;  /* 0x000000707121723e */ /* 0x000fe400000010ff */
[----:B------:R-:W-:Y:S02]  /*18280*/  LOP3.LUT R18, R18, 0x1c0, RZ, 0xc0, !PT ;  /* 0x000001c012127812 */ /* 0x000fe400078ec0ff */
[----:B------:R-:W-:Y:S02]  /*18290*/  ISETP.NE.U32.AND P0, PT, R17, 0x1, PT ;  /* 0x000000011100780c */ /* 0x000fe40003f05070 */
[----:B------:R-:W-:-:S02]  /*182a0*/  SHF.R.U32.HI R13, RZ, 0x3, R18 ;  /* 0x00000003ff0d7819 */ /* 0x000fc40000011612 */
[----:B------:R-:W-:Y:S02]  /*182b0*/  R2P PR, R12, 0x6 ;  /* 0x000000060c007804 */ /* 0x000fe40000000000 */
[----:B------:R-:W-:Y:S02]  /*182c0*/  LOP3.LUT R18, R13, R18, RZ, 0xfc, !PT ;  /* 0x000000120d127212 */ /* 0x000fe400078efcff */
[----:B------:R-:W-:Y:S02]  /*182d0*/  F2FP.BF16.PACK_AB R17, R135, R134 ;  /* 0x000000868711723e */ /* 0x000fe400000010ff */
[----:B------:R-:W-:Y:S01]  /*182e0*/  F2FP.BF16.PACK_AB R12, R131, R130 ;  /* 0x00000082830c723e */ /* 0x000fe200000010ff */
[----:B------:R-:W-:Y:S01]  /*182f0*/  IMAD.IADD R18, R19, 0x1, R18 ;  /* 0x0000000113127824 */ /* 0x000fe200078e0212 */
[----:B------:R-:W-:Y:S01]  /*18300*/  SEL R26, R26, 0xffffffc0, !P2 ;  /* 0xffffffc01a1a7807 */ /* 0x000fe20005000000 */
[----:B------:R-:W-:Y:S01]  /*18310*/  IMAD.MOV.U32 R19, RZ, RZ, 0x20 ;  /* 0x00000020ff137424 */ /* 0x000fe200078e00ff */
[----:B------:R-:W-:Y:S01]  /*18320*/  F2FP.BF16.PACK_AB R27, R115, R114 ;  /* 0x00000072731b723e */ /* 0x000fe200000010ff */
[----:B------:R-:W-:Y:S01]  /*18330*/  IMAD.SHL.U32 R24, R18, 0x2, RZ ;  /* 0x0000000212187824 */ /* 0x000fe200078e00ff */
[----:B------:R-:W-:-:S02]  /*18340*/  F2FP.BF16.PACK_AB R18, R109, R108 ;  /* 0x0000006c6d12723e */ /* 0x000fc400000010ff */
[----:B------:R-:W-:Y:S02]  /*18350*/  SEL R19, R19, 0xffffffe0, !P1 ;  /* 0xffffffe013137807 */ /* 0x000fe40004800000 */
[C---:B------:R-:W-:Y:S01]  /*18360*/  IADD3 R13, R24.reuse, 0x80, RZ ;  /* 0x00000080180d7810 */ /* 0x040fe20007ffe0ff */
[----:B------:R2:W-:Y:S01]  /*18370*/  STS [R24+0x80], R23 ;  /* 0x0000801718007388 */ /* 0x0005e20000000800 */
[C---:B------:R-:W-:Y:S02]  /*18380*/  IADD3 R21, R24.reuse, 0x70, RZ ;  /* 0x0000007018157810 */ /* 0x040fe40007ffe0ff */
[----:B------:R-:W-:Y:S01]  /*18390*/  @P0 IADD3 R21, R13, 0x10, RZ ;  /* 0x000000100d150810 */ /* 0x000fe20007ffe0ff */
[----:B------:R-:W-:Y:S01]  /*183a0*/  IMAD.IADD R13, R24, 0x1, R19 ;  /* 0x00000001180d7824 */ /* 0x000fe200078e0213 */
[----:B------:R3:W-:Y:S01]  /*183b0*/  STS [R24+0x480], R17 ;  /* 0x0004801118007388 */ /* 0x0007e20000000800 */
[----:B------:R-:W-:Y:S02]  /*183c0*/  F2FP.BF16.PACK_AB R29, R117, R116 ;  /* 0x00000074751d723e */ /* 0x000fe400000010ff */
[----:B------:R-:W-:Y:S01]  /*183d0*/  IMAD.IADD R19, R19, 0x1, R21 ;  /* 0x0000000113137824 */ /* 0x000fe200078e0215 */
        /* <DEDUP_REMOVED lines=8> */
[----:B------:R-:W-:Y:S01]  /*18460*/  ISETP.NE.U32.AND P0, PT, RZ, c[0x0][0x508], PT ;  /* 0x00014200ff007a0c */ /* 0x000fe20003f05070 */
[----:B------:R1:W-:Y:S01]  /*18470*/  STS [R13+0x480], R28 ;  /* 0x0004801c0d007388 */ /* 0x0003e20000000800 */
[----:B------:R-:W-:-:S02]  /*18480*/  ISETP.NE.U32.AND P2, PT, RZ, c[0x0][0x500], PT ;  /* 0x00014000ff007a0c */ /* 0x000fc40003f45070 */
[----:B------:R-:W-:Y:S01]  /*18490*/  ISETP.NE.AND.EX P1, PT, RZ, c[0x0][0x50c], PT, P0 ;  /* 0x00014300ff007a0c */ /* 0x000fe20003f25300 */
[----:B------:R1:W-:Y:S01]  /*184a0*/  STS [R19], R18 ;  /* 0x0000001213007388 */ /* 0x0003e20000000800 */
[----:B--2---:R-:W-:Y:S02]  /*184b0*/  F2FP.BF16.PACK_AB R23, R123, R122 ;  /* 0x0000007a7b17723e */ /* 0x004fe400000010ff */
[----:B------:R-:W-:Y:S01]  /*184c0*/  ISETP.NE.AND.EX P2, PT, RZ, c[0x0][0x504], PT, P2 ;  /* 0x00014100ff007a0c */ /* 0x000fe20003f45320 */
[----:B------:R2:W-:Y:S01]  /*184d0*/  STS [R19+0x400], R22 ;  /* 0x0004001613007388 */ /* 0x0005e20000000800 */
[--C-:B---3--:R-:W-:Y:S02]  /*184e0*/  IMAD.IADD R17, R19, 0x1, R26.reuse ;  /* 0x0000000113117824 */ /* 0x108fe400078e021a */
[----:B----4-:R-:W-:Y:S02]  /*184f0*/  IMAD.IADD R12, R24, 0x1, R26 ;  /* 0x00000001180c7824 */ /* 0x010fe400078e021a */
[----:B-1----:R-:W-:-:S03]  /*18500*/  IMAD.IADD R20, R26, 0x1, R21 ;  /* 0x000000011a147824 */ /* 0x002fc600078e0215 */
[----:B------:R1:W-:Y:S01]  /*18510*/  STS [R12+0x80], R33 ;  /* 0x000080210c007388 */ /* 0x0003e20000000800 */
[----:B------:R-:W-:-:S03]  /*18520*/  F2FP.BF16.PACK_AB R30, R47, R46 ;  /* 0x0000002e2f1e723e */ /* 0x000fc600000010ff */
[----:B------:R3:W-:Y:S01]  /*18530*/  STS [R12+0x480], R27 ;  /* 0x0004801b0c007388 */ /* 0x0007e20000000800 */
[----:B------:R-:W-:-:S03]  /*18540*/  F2FP.BF16.PACK_AB R28, R45, R44 ;  /* 0x0000002c2d1c723e */ /* 0x000fc600000010ff */
[----:B------:R4:W-:Y:S01]  /*18550*/  STS [R20], R29 ;  /* 0x0000001d14007388 */ /* 0x0009e20000000800 */
[----:B------:R-:W-:Y:S01]  /*18560*/  IMAD.IADD R18, R26, 0x1, R13 ;  /* 0x000000011a127824 */ /* 0x000fe200078e020d */
[----:B------:R-:W-:Y:S02]  /*18570*/  F2FP.BF16.PACK_AB R26, R127, R126 ;  /* 0x0000007e7f1a723e */ /* 0x000fe400000010ff */
[----:B------:R4:W-:Y:S01]  /*18580*/  STS [R20+0x400], R31 ;  /* 0x0004001f14007388 */ /* 0x0009e20000000800 */
[----:B--2---:R-:W-:-:S03]  /*18590*/  F2FP.BF16.PACK_AB R22, R125, R124 ;  /* 0x0000007c7d16723e */ /* 0x004fc600000010ff */
[----:B------:R2:W-:Y:S04]  /*185a0*/  STS [R18+0x80], R25 ;  /* 0x0000801912007388 */ /* 0x0005e80000000800 */
[----:B------:R2:W-:Y:S04]  /*185b0*/  STS [R18+0x480], R23 ;  /* 0x0004801712007388 */ /* 0x0005e80000000800 */
[----:B------:R2:W-:Y:S01]  /*185c0*/  STS [R17], R22 ;  /* 0x0000001611007388 */ /* 0x0005e20000000800 */
[----:B-1----:R-:W-:Y:S02]  /*185d0*/  F2FP.BF16.PACK_AB R33, R67, R66 ;  /* 0x000000424321723e */ /* 0x002fe400000010ff */
[----:B---3--:R-:W-:Y:S01]  /*185e0*/  F2FP.BF16.PACK_AB R27, R41, R40 ;  /* 0x00000028291b723e */ /* 0x008fe200000010ff */
[----:B------:R1:W-:Y:S01]  /*185f0*/  STS [R17+0x400], R26 ;  /* 0x0004001a11007388 */ /* 0x0003e20000000800 */
[----:B----4-:R-:W-:-:S03]  /*18600*/  F2FP.BF16.PACK_AB R29, R43, R42 ;  /* 0x0000002a2b1d723e */ /* 0x010fc600000010ff */
[----:B------:R3:W-:Y:S04]  /*18610*/  STS [R24+0x4080], R27 ;  /* 0x0040801b18007388 */ /* 0x0007e80000000800 */
[----:B------:R4:W-:Y:S01]  /*18620*/  STS [R24+0x4480], R29 ;  /* 0x0044801d18007388 */ /* 0x0009e20000000800 */
[----:B------:R-:W-:-:S03]  /*18630*/  F2FP.BF16.PACK_AB R31, R65, R64 ;  /* 0x00000040411f723e */ /* 0x000fc600000010ff */
[----:B------:R4:W-:Y:S01]  /*18640*/  STS [R21+0x4000], R28 ;  /* 0x0040001c15007388 */ /* 0x0009e20000000800 */
[----:B--2---:R-:W-:-:S03]  /*18650*/  F2FP.BF16.PACK_AB R25, R59, R58 ;  /* 0x0000003a3b19723e */ /* 0x004fc600000010ff */
[----:B------:R2:W-:Y:S01]  /*18660*/  STS [R21+0x4400], R30 ;  /* 0x0044001e15007388 */ /* 0x0005e20000000800 */
[----:B------:R-:W-:Y:S02]  /*18670*/  F2FP.BF16.PACK_AB R23, R57, R56 ;  /* 0x000000383917723e */ /* 0x000fe400000010ff */
[----:B------:R-:W-:Y:S01]  /*18680*/  F2FP.BF16.PACK_AB R22, R53, R52 ;  /* 0x000000343516723e */ /* 0x000fe200000010ff */
[----:B------:R2:W-:Y:S01]  /*18690*/  STS [R13+0x4080], R32 ;  /* 0x004080200d007388 */ /* 0x0005e20000000800 */
[----:B-1----:R-:W-:-:S03]  /*186a0*/  F2FP.BF16.PACK_AB R26, R55, R54 ;  /* 0x00000036371a723e */ /* 0x002fc600000010ff */
[----:B------:R1:W-:Y:S01]  /*186b0*/  STS [R13+0x4480], R34 ;  /* 0x004480220d007388 */ /* 0x0003e20000000800 */
[----:B---3--:R-:W-:-:S03]  /*186c0*/  F2FP.BF16.PACK_AB R27, R61, R60 ;  /* 0x0000003c3d1b723e */ /* 0x008fc600000010ff */
[----:B------:R3:W-:Y:S01]  /*186d0*/  STS [R19+0x4000], R22 ;  /* 0x0040001613007388 */ /* 0x0007e20000000800 */
[----:B----4-:R-:W-:-:S03]  /*186e0*/  F2FP.BF16.PACK_AB R29, R63, R62 ;  /* 0x0000003e3f1d723e */ /* 0x010fc600000010ff */
[----:B------:R4:W-:Y:S01]  /*186f0*/  STS [R19+0x4400], R26 ;  /* 0x0044001a13007388 */ /* 0x0009e20000000800 */
[----:B------:R-:W-:-:S03]  /*18700*/  F2FP.BF16.PACK_AB R28, R77, R76 ;  /* 0x0000004c4d1c723e */ /* 0x000fc600000010ff */
[----:B------:R4:W-:Y:S01]  /*18710*/  STS [R12+0x4080], R23 ;  /* 0x004080170c007388 */ /* 0x0009e20000000800 */
[----:B--2---:R-:W-:-:S03]  /*18720*/  F2FP.BF16.PACK_AB R30, R79, R78 ;  /* 0x0000004e4f1e723e */ /* 0x004fc600000010ff */
[----:B------:R2:W-:Y:S04]  /*18730*/  STS [R12+0x4480], R25 ;  /* 0x004480190c007388 */ /* 0x0005e80000000800 */
[----:B------:R2:W-:Y:S01]  /*18740*/  STS [R20+0x4000], R27 ;  /* 0x0040001b14007388 */ /* 0x0005e20000000800 */
[----:B------:R-:W-:-:S03]  /*18750*/  F2FP.BF16.PACK_AB R32, R3, R2 ;  /* 0x000000020320723e */ /* 0x000fc600000010ff */
[----:B------:R2:W-:Y:S01]  /*18760*/  STS [R20+0x4400], R29 ;  /* 0x0044001d14007388 */ /* 0x0005e20000000800 */
[----:B-1----:R-:W-:-:S03]  /*18770*/  F2FP.BF16.PACK_AB R34, R15, R14 ;  /* 0x0000000e0f22723e */ /* 0x002fc600000010ff */
[----:B------:R1:W-:Y:S01]  /*18780*/  STS [R18+0x4080], R31 ;  /* 0x0040801f12007388 */ /* 0x0003e20000000800 */
[----:B---3--:R-:W-:-:S03]  /*18790*/  F2FP.BF16.PACK_AB R22, R69, R68 ;  /* 0x000000444516723e */ /* 0x008fc600000010ff */
[----:B------:R-:W-:Y:S01]  /*187a0*/  STS [R18+0x4480], R33 ;  /* 0x0044802112007388 */ /* 0x000fe20000000800 */
[----:B----4-:R-:W-:-:S03]  /*187b0*/  F2FP.BF16.PACK_AB R26, R71, R70 ;  /* 0x00000046471a723e */ /* 0x010fc600000010ff */
[----:B------:R3:W-:Y:S01]  /*187c0*/  STS [R17+0x4000], R22 ;  /* 0x0040001611007388 */ /* 0x0007e20000000800 */
[----:B------:R-:W-:-:S03]  /*187d0*/  F2FP.BF16.PACK_AB R23, R73, R72 ;  /* 0x000000484917723e */ /* 0x000fc600000010ff */
[----:B------:R-:W-:Y:S01]  /*187e0*/  STS [R17+0x4400], R26 ;  /* 0x0044001a11007388 */ /* 0x000fe20000000800 */
[----:B--2---:R-:W-:-:S03]  /*187f0*/  F2FP.BF16.PACK_AB R25, R75, R74 ;  /* 0x0000004a4b19723e */ /* 0x004fc600000010ff */
[----:B------:R2:W-:Y:S01]  /*18800*/  STS [R24+0x8080], R23 ;  /* 0x0080801718007388 */ /* 0x0005e20000000800 */
[----:B------:R-:W-:-:S03]  /*18810*/  F2FP.BF16.PACK_AB R27, R95, R94 ;  /* 0x0000005e5f1b723e */ /* 0x000fc600000010ff */
[----:B------:R4:W-:Y:S01]  /*18820*/  STS [R24+0x8480], R25 ;  /* 0x0084801918007388 */ /* 0x0009e20000000800 */
[----:B------:R-:W-:-:S03]  /*18830*/  F2FP.BF16.PACK_AB R29, R93, R92 ;  /* 0x0000005c5d1d723e */ /* 0x000fc600000010ff */
[----:B------:R-:W-:Y:S01]  /*18840*/  STS [R21+0x8000], R28 ;  /* 0x0080001c15007388 */ /* 0x000fe20000000800 */
[----:B-1----:R-:W-:-:S03]  /*18850*/  F2FP.BF16.PACK_AB R31, R99, R98 ;  /* 0x00000062631f723e */ /* 0x002fc600000010ff */
[----:B------:R1:W-:Y:S04]  /*18860*/  STS [R21+0x8400], R30 ;  /* 0x0084001e15007388 */ /* 0x0003e80000000800 */
[----:B------:R1:W-:Y:S01]  /*18870*/  STS [R13+0x8080], R32 ;  /* 0x008080200d007388 */ /* 0x0003e20000000800 */
[----:B---3--:R-:W-:-:S03]  /*18880*/  F2FP.BF16.PACK_AB R22, R87, R86 ;  /* 0x000000565716723e */ /* 0x008fc600000010ff */
[----:B------:R3:W-:Y:S04]  /*18890*/  STS [R13+0x8480], R34 ;  /* 0x008480220d007388 */ /* 0x0007e80000000800 */
[----:B------:R3:W-:Y:S01]  /*188a0*/  STS [R19+0x8400], R22 ;  /* 0x0084001613007388 */ /* 0x0007e20000000800 */
[----:B--2---:R-:W-:-:S03]  /*188b0*/  F2FP.BF16.PACK_AB R23, R7, R6 ;  /* 0x000000060717723e */ /* 0x004fc600000010ff */
[----:B------:R2:W-:Y:S01]  /*188c0*/  STS [R19+0x8000], R36 ;  /* 0x0080002413007388 */ /* 0x0005e20000000800 */
[----:B----4-:R-:W-:Y:S02]  /*188d0*/  F2FP.BF16.PACK_AB R25, R91, R90 ;  /* 0x0000005a5b19723e */ /* 0x010fe400000010ff */
[----:B------:R-:W-:Y:S01]  /*188e0*/  F2FP.BF16.PACK_AB R24, R101, R100 ;  /* 0x000000646518723e */ /* 0x000fe200000010ff */
[----:B------:R4:W-:Y:S04]  /*188f0*/  STS [R12+0x8080], R23 ;  /* 0x008080170c007388 */ /* 0x0009e80000000800 */
[----:B------:R4:W-:Y:S01]  /*18900*/  STS [R12+0x8480], R25 ;  /* 0x008480190c007388 */ /* 0x0009e20000000800 */
[----:B-1----:R-:W-:-:S03]  /*18910*/  F2FP.BF16.PACK_AB R21, R97, R96 ;  /* 0x000000606115723e */ /* 0x002fc600000010ff */
[----:B------:R-:W-:Y:S01]  /*18920*/  STS [R20+0x8000], R29 ;  /* 0x0080001d14007388 */ /* 0x000fe20000000800 */
[----:B------:R-:W-:-:S03]  /*18930*/  @P1 LEA R32, P0, R216, c[0x0][0x508], 0x2 ;  /* 0x00014200d8201a11 */ /* 0x000fc600078010ff */
[----:B------:R-:W-:Y:S01]  /*18940*/  STS [R20+0x8400], R27 ;  /* 0x0084001b14007388 */ /* 0x000fe20000000800 */
[----:B---3--:R-:W-:-:S03]  /*18950*/  IMAD.MOV.U32 R13, RZ, RZ, RZ ;  /* 0x000000ffff0d7224 */ /* 0x008fc600078e00ff */
[----:B------:R1:W-:Y:S01]  /*18960*/  STS [R18+0x8080], R21 ;  /* 0x0080801512007388 */ /* 0x0003e20000000800 */
[----:B------:R-:W-:-:S03]  /*18970*/  F2FP.BF16.PACK_AB R22, R103, R102 ;  /* 0x000000666716723e */ /* 0x000fc600000010ff */
[----:B------:R3:W-:Y:S01]  /*18980*/  STS [R18+0x8480], R31 ;  /* 0x0084801f12007388 */ /* 0x0007e20000000800 */
[----:B--2---:R-:W-:-:S03]  /*18990*/  SHF.R.S32.HI R19, RZ, 0x1f, R216 ;  /* 0x0000001fff137819 */ /* 0x004fc600000114d8 */
[----:B------:R3:W-:Y:S01]  /*189a0*/  STS [R17+0x8000], R24 ;  /* 0x0080001811007388 */ /* 0x0007e20000000800 */
[----:B----4-:R-:W-:Y:S01]  /*189b0*/  IMAD.MOV.U32 R23, RZ, RZ, 0x4 ;  /* 0x00000004ff177424 */ /* 0x010fe200078e00ff */
[----:B------:R-:W-:Y:S02]  /*189c0*/  @P1 LEA.HI.X R33, R216, c[0x0][0x50c], R19, 0x2, P0 ;  /* 0x00014300d8211a11 */ /* 0x000fe400000f1413 */
[----:B------:R3:W-:Y:S01]  /*189d0*/  STS [R17+0x8400], R22 ;  /* 0x0084001611007388 */ /* 0x0007e20000000800 */
[----:B------:R-:W-:-:S03]  /*189e0*/  IMAD.MOV.U32 R12, RZ, RZ, c[0x0][0x388] ;  /* 0x0000e200ff0c7624 */ /* 0x000fc600078e00ff */
[----:B------:R-:W-:Y:S01]  /*189f0*/  BAR.SYNC.DEFER_BLOCKING 0x1, 0x100 ;  /* 0x0044000000007b1d */ /* 0x000fe20000010000 */
[----:B-1----:R-:W-:-:S05]  /*18a00*/  IMAD.WIDE R20, R216, R23, c[0x0][0x500] ;  /* 0x00014000d8147625 */ /* 0x002fca00078e0217 */
        /* <DEDUP_REMOVED lines=9> */
.L_x_2359:
[----:B------:R-:W-:Y:S01]  /*18aa0*/  IMAD.MOV.U32 R34, RZ, RZ, 0x368 ;  /* 0x00000368ff227424 */ /* 0x000fe200078e00ff */
[----:B------:R-:W-:Y:S01]  /*18ab0*/  ISETP.GT.AND P2, PT, R202, 0x1, PT ;  /* 0x00000001ca00780c */ /* 0x000fe20003f44270 */
[----:B---3--:R-:W-:Y:S01]  /*18ac0*/  IMAD.MOV.U32 R17, RZ, RZ, c[0x0][0x4e8] ;  /* 0x00013a00ff117624 */ /* 0x008fe200078e00ff */
[----:B------:R-:W-:Y:S01]  /*18ad0*/  ISETP.NE.U32.AND P0, PT, RZ, c[0x0][0x500], PT ;  /* 0x00014000ff007a0c */ /* 0x000fe20003f05070 */
[----:B-----5:R-:W-:Y:S01]  /*18ae0*/  IMAD R12, R12, c[0x0][0x4e8], RZ ;  /* 0x00013a000c0c7a24 */ /* 0x020fe200078e02ff */
[----:B------:R-:W-:-:S02]  /*18af0*/  SEL R34, R34, 0x328, P2 ;  /* 0x0000032822227807 */ /* 0x000fc40001000000 */
[----:B------:R-:W-:Y:S02]  /*18b00*/  ISETP.NE.AND.EX P0, PT, RZ, c[0x0][0x504], PT, P0 ;  /* 0x00014100ff007a0c */ /* 0x000fe40003f05300 */
[----:B------:R-:W1:Y:S01]  /*18b10*/  LDC.64 R20, c[0x0][R34+0x170] ;  /* 0x00005c0022147b82 */ /* 0x000e620000000a00 */
[----:B------:R-:W-:Y:S01]  /*18b20*/  ISETP.NE.AND P3, PT, R17, 0x1, PT ;  /* 0x000000011100780c */ /* 0x000fe20003f65270 */
[----:B------:R-:W-:Y:S01]  /*18b30*/  IMAD.IADD R17, R214, 0x1, R201 ;  /* 0x00000001d6117824 */ /* 0x000fe200078e02c9 */
[----:B------:R-:W-:Y:S02]  /*18b40*/  SEL R216, R216, RZ, !P0 ;  /* 0x000000ffd8d87207 */ /* 0x000fe40004000000 */
[----:B------:R-:W-:Y:S01]  /*18b50*/  SEL R18, R19, RZ, !P0 ;  /* 0x000000ff13127207 */ /* 0x000fe20004000000 */
[----:B------:R-:W-:Y:S01]  /*18b60*/  IMAD.MOV.U32 R24, RZ, RZ, R17 ;  /* 0x000000ffff187224 */ /* 0x000fe200078e0011 */
[----:B------:R-:W-:Y:S01]  /*18b70*/  SEL R25, R218, RZ, P2 ;  /* 0x000000ffda197207 */ /* 0x000fe20001000000 */
[----:B------:R-:W2:Y:S08]  /*18b80*/  LDC.64 R22, c[0x0][R34+0x168] ;  /* 0x00005a0022167b82 */ /* 0x000eb00000000a00 */
[----:B------:R-:W3:Y:S08]  /*18b90*/  LDC.64 R28, c[0x0][R34+0x178] ;  /* 0x00005e00221c7b82 */ /* 0x000ef00000000a00 */
[----:B------:R-:W4:Y:S01]  /*18ba0*/  LDC.64 R26, c[0x0][R34+0x160] ;  /* 0x00005800221a7b82 */ /* 0x000f220000000a00 */
[----:B-1----:R-:W-:-:S02]  /*18bb0*/  IMAD R19, R21, R216, RZ ;  /* 0x000000d815137224 */ /* 0x002fc400078e02ff */
[----:B------:R-:W-:-:S04]  /*18bc0*/  IMAD.WIDE.U32 R32, R20, R216, RZ ;  /* 0x000000d814207225 */ /* 0x000fc800078e00ff */
[----:B------:R-:W-:Y:S02]  /*18bd0*/  IMAD R19, R20, R18, R19 ;  /* 0x0000001214137224 */ /* 0x000fe400078e0213 */
[----:B------:R-:W-:-:S04]  /*18be0*/  @P3 IMAD.HI.U32 R18, R17, c[0x0][0x4ec], RZ ;  /* 0x00013b0011123a27 */ /* 0x000fc800078e00ff */
[-C--:B--2---:R-:W-:Y:S01]  /*18bf0*/  IMAD.WIDE.U32 R30, R22, R217.reuse, RZ ;  /* 0x000000d9161e7225 */ /* 0x084fe200078e00ff */
[----:B------:R-:W-:Y:S02]  /*18c00*/  @P3 SHF.R.U32.HI R24, RZ, c[0x0][0x4f0], R18 ;  /* 0x00013c00ff183a19 */ /* 0x000fe40000011612 */
[--C-:B------:R-:W-:Y:S01]  /*18c10*/  SHF.R.S32.HI R18, RZ, 0x1f, R13.reuse ;  /* 0x0000001fff127819 */ /* 0x100fe2000001140d */
[----:B------:R-:W-:Y:S01]  /*18c20*/  IMAD R20, R23, R217, RZ ;  /* 0x000000d917147224 */ /* 0x000fe200078e02ff */
[----:B------:R-:W-:Y:S01]  /*18c30*/  IADD3 R23, P1, P0, R32, R30, R13 ;  /* 0x0000001e20177210 */ /* 0x000fe2000783e00d */
[----:B------:R-:W-:Y:S02]  /*18c40*/  IMAD.IADD R19, R33, 0x1, R19 ;  /* 0x0000000121137824 */ /* 0x000fe400078e0213 */
[----:B------:R-:W-:Y:S02]  /*18c50*/  IMAD.IADD R20, R31, 0x1, R20 ;  /* 0x000000011f147824 */ /* 0x000fe400078e0214 */
[----:B---3--:R-:W-:-:S02]  /*18c60*/  IMAD R21, R29, R25, RZ ;  /* 0x000000191d157224 */ /* 0x008fc400078e02ff */
[----:B------:R-:W-:Y:S01]  /*18c70*/  IMAD.MOV R22, RZ, RZ, -R24 ;  /* 0x000000ffff167224 */ /* 0x000fe200078e0a18 */
[----:B------:R-:W-:Y:S01]  /*18c80*/  IADD3.X R19, R19, R20, R18, P1, P0 ;  /* 0x0000001413137210 */ /* 0x000fe20000fe0412 */
[----:B------:R-:W-:-:S04]  /*18c90*/  IMAD.WIDE.U32 R28, R28, R25, RZ ;  /* 0x000000191c1c7225 */ /* 0x000fc800078e00ff */
[----:B------:R-:W-:Y:S01]  /*18ca0*/  IMAD R25, R22, c[0x0][0x4e8], R17 ;  /* 0x00013a0016197a24 */ /* 0x000fe200078e0211 */
[----:B------:R-:W-:Y:S01]  /*18cb0*/  IADD3 R28, P1, P0, R24, R23, R28 ;  /* 0x00000017181c7210 */ /* 0x000fe2000783e01c */
[----:B------:R-:W-:Y:S01]  /*18cc0*/  IMAD.IADD R20, R29, 0x1, R21 ;  /* 0x000000011d147824 */ /* 0x000fe200078e0215 */
[----:B------:R-:W-:Y:S01]  /*18cd0*/  SHF.R.S32.HI R22, RZ, 0x1f, R24 ;  /* 0x0000001fff167819 */ /* 0x000fe20000011418 */
        /* <DEDUP_REMOVED lines=14> */
[----:B------:R-:W-:Y:S01]  /*18dc0*/  IMAD.IADD R21, R208, 0x1, R201 ;  /* 0x00000001d0157824 */ /* 0x000fe200078e02c9 */
        /* <DEDUP_REMOVED lines=9> */
[----:B------:R-:W-:Y:S02]  /*18e60*/  ISETP.GE.AND P0, PT, R21, R12, PT ;  /* 0x0000000c1500720c */ /* 0x000fe40003f06270 */
[----:B-1----:R-:W-:Y:S01]  /*18e70*/  P2R R9, PR, RZ, 0x2 ;  /* 0x00000002ff097803 */ /* 0x002fe20000000000 */
[----:B------:R-:W-:Y:S05]  /*18e80*/  @P2 BRA `(.L_x_2360) ;  /* 0x0000084000002947 */ /* 0x000fea0003800000 */
[-C--:B------:R-:W-:Y:S01]  /*18e90*/  LEA.HI R0, R0, R205.reuse, RZ, 0x3 ;  /* 0x000000cd00007211 */ /* 0x080fe200078f18ff */
[----:B------:R-:W-:Y:S01]  /*18ea0*/  IMAD R18, R18, c[0x0][0x3a0], RZ ;  /* 0x0000e80012127a24 */ /* 0x000fe200078e02ff */
[----:B------:R1:W3:Y:S01]  /*18eb0*/  LDS.128 R64, [R138+0x80] ;  /* 0x000080008a407984 */ /* 0x0002e20000000c00 */
[C---:B------:R-:W-:Y:S01]  /*18ec0*/  IMAD.WIDE.U32 R4, R13.reuse, c[0x0][0x3a0], RZ ;  /* 0x0000e8000d047a25 */ /* 0x040fe200078e00ff */
[----:B------:R-:W-:Y:S02]  /*18ed0*/  LOP3.LUT R2, R0, 0xfffffff8, RZ, 0xc0, !PT ;  /* 0xfffffff800027812 */ /* 0x000fe400078ec0ff */
[----:B------:R-:W-:Y:S01]  /*18ee0*/  SHF.R.S32.HI R0, RZ, 0x3, R0 ;  /* 0x00000003ff007819 */ /* 0x000fe20000011400 */
[----:B------:R-:W-:Y:S01]  /*18ef0*/  IMAD R13, R13, c[0x0][0x3a4], R18 ;  /* 0x0000e9000d0d7a24 */ /* 0x000fe200078e0212 */
[----:B------:R-:W-:Y:S01]  /*18f00*/  IADD3 R3, -R2, R205, RZ ;  /* 0x000000cd02037210 */ /* 0x000fe20007ffe1ff */
[----:B------:R1:W4:Y:S03]  /*18f10*/  LDS.128 R60, [R138+0x1080] ;  /* 0x001080008a3c7984 */ /* 0x0003260000000c00 */
[----:B------:R-:W-:Y:S01]  /*18f20*/  IADD3 R5, R5, R13, RZ ;  /* 0x0000000d05057210 */ /* 0x000fe20007ffe0ff */
[----:B------:R1:W2:Y:S01]  /*18f30*/  LDS.128 R56, [R138+0x2080] ;  /* 0x002080008a387984 */ /* 0x0002a20000000c00 */
[----:B------:R-:W-:-:S02]  /*18f40*/  LEA R2, R3, R0, 0x5 ;  /* 0x0000000003027211 */ /* 0x000fc400078e28ff */
[----:B------:R-:W-:Y:S01]  /*18f50*/  SHF.R.S32.HI R3, RZ, 0x1f, R216 ;  /* 0x0000001fff037819 */ /* 0x000fe200000114d8 */
[----:B------:R-:W-:Y:S01]  /*18f60*/  IMAD.WIDE.U32 R6, R217, c[0x0][0x3e8], R4 ;  /* 0x0000fa00d9067a25 */ /* 0x000fe200078e0004 */
[----:B------:R-:W-:Y:S01]  /*18f70*/  IADD3 R2, R201, R2, RZ ;  /* 0x00000002c9027210 */ /* 0x000fe20007ffe0ff */
[----:B------:R1:W1:Y:S01]  /*18f80*/  LDS.128 R52, [R138+0x3080] ;  /* 0x003080008a347984 */ /* 0x0002620000000c00 */
[----:B------:R-:W-:Y:S01]  /*18f90*/  IADD3 R201, R0, R201, RZ ;  /* 0x000000c900c97210 */ /* 0x000fe20007ffe0ff */
[----:B------:R-:W-:Y:S02]  /*18fa0*/  IMAD R7, R217, c[0x0][0x3ec], R7 ;  /* 0x0000fb00d9077a24 */ /* 0x000fe400078e0207 */
[----:B------:R-:W-:Y:S01]  /*18fb0*/  IMAD R3, R3, c[0x0][0x3f0], RZ ;  /* 0x0000fc0003037a24 */ /* 0x000fe200078e02ff */
[----:B------:R1:W1:Y:S01]  /*18fc0*/  LDS.128 R48, [R138+0x4080] ;  /* 0x004080008a307984 */ /* 0x0002620000000c00 */
[----:B------:R-:W-:-:S03]  /*18fd0*/  @P3 IMAD.HI.U32 R4, R2, c[0x0][0x4ec], RZ ;  /* 0x00013b0002043a27 */ /* 0x000fc600078e00ff */
[----:B------:R1:W1:Y:S01]  /*18fe0*/  LDS.128 R44, [R138+0x5080] ;  /* 0x005080008a2c7984 */ /* 0x0002620000000c00 */
[----:B------:R-:W-:Y:S01]  /*18ff0*/  IMAD.MOV.U32 R9, RZ, RZ, R2 ;  /* 0x000000ffff097224 */ /* 0x000fe200078e0002 */
[----:B------:R-:W-:Y:S01]  /*19000*/  @P3 SHF.R.U32.HI R9, RZ, c[0x0][0x4f0], R4 ;  /* 0x00013c00ff093a19 */ /* 0x000fe20000011604 */
[C---:B------:R-:W-:Y:S01]  /*19010*/  IMAD R3, R216.reuse, c[0x0][0x3f4], R3 ;  /* 0x0000fd00d8037a24 */ /* 0x040fe200078e0203 */
[----:B------:R1:W1:Y:S01]  /*19020*/  LDS.128 R40, [R138+0x6080] ;  /* 0x006080008a287984 */ /* 0x0002620000000c00 */
[----:B------:R-:W-:Y:S01]  /*19030*/  IMAD.WIDE.U32 R216, R216, c[0x0][0x3f0], R6 ;  /* 0x0000fc00d8d87a25 */ /* 0x000fe200078e0006 */
[----:B------:R-:W-:Y:S02]  /*19040*/  IADD3 R13, -R9, RZ, RZ ;  /* 0x000000ff090d7210 */ /* 0x000fe40007ffe1ff */
[----:B------:R1:W1:Y:S01]  /*19050*/  LDS.128 R36, [R138+0x7080] ;  /* 0x007080008a247984 */ /* 0x0002620000000c00 */
[----:B------:R-:W-:Y:S02]  /*19060*/  SHF.R.S32.HI R14, RZ, 0x1f, R9 ;  /* 0x0000001fff0e7819 */ /* 0x000fe40000011409 */
[----:B------:R-:W-:Y:S01]  /*19070*/  IADD3 R3, R217, R3, RZ ;  /* 0x00000003d9037210 */ /* 0x000fe20007ffe0ff */
[----:B------:R1:W1:Y:S01]  /*19080*/  LDS.128 R32, [R138+0x8080] ;  /* 0x008080008a207984 */ /* 0x0002620000000c00 */
[----:B------:R-:W-:-:S02]  /*19090*/  IMAD R13, R13, c[0x0][0x4e8], R2 ;  /* 0x00013a000d0d7a24 */ /* 0x000fc400078e0202 */
[----:B------:R-:W-:Y:S01]  /*190a0*/  IMAD R14, R14, c[0x0][0x3e0], RZ ;  /* 0x0000f8000e0e7a24 */ /* 0x000fe200078e02ff */
[----:B------:R1:W1:Y:S01]  /*190b0*/  LDS.128 R28, [R138+0x9080] ;  /* 0x009080008a1c7984 */ /* 0x0002620000000c00 */
[----:B------:R-:W-:Y:S02]  /*190c0*/  IMAD.MOV.U32 R2, RZ, RZ, R216 ;  /* 0x000000ffff027224 */ /* 0x000fe400078e00d8 */
[C---:B------:R-:W-:Y:S01]  /*190d0*/  IMAD R14, R9.reuse, c[0x0][0x3e4], R14 ;  /* 0x0000f900090e7a24 */ /* 0x040fe200078e020e */
[----:B--2---:R2:W1:Y:S01]  /*190e0*/  LDS.128 R24, [R138+0xa080] ;  /* 0x00a080008a187984 */ /* 0x0044620000000c00 */
        /* <DEDUP_REMOVED lines=12> */
.L_x_2428:
[----:B------:R-:W-:Y:S05]  /*191b0*/  BRA.DIV ~URZ, `(.L_x_2362) ;  /* 0x00003a527f007947 */ /* 0x000fea000b800000 */
[----:B------:R2:W3:Y:S02]  /*191c0*/  SHFL.IDX PT, R17, R2, RZ, 0x181f ;  /* 0x00181fff02117589 */ /* 0x0004e400000e0000 */
.L_x_2429:
        /* <DEDUP_REMOVED lines=18> */
.L_x_2364:
[----:B------:R-:W-:Y:S05]  /*192f0*/  BSYNC B0 ;  /* 0x0000000000007941 */ /* 0x000fea0003800000 */
.L_x_2363:
[----:B------:R-:W-:Y:S05]  /*19300*/  BRA.DIV ~URZ, `(.L_x_2365) ;  /* 0x000039627f007947 */ /* 0x000fea000b800000 */
[----:B----4-:R4:W2:Y:S04]  /*19310*/  SHFL.IDX PT, R15, R13, 0x1, 0x181f ;  /* 0x00381f000d0f7f89 */ /* 0x0108a800000e0000 */
[----:B---3--:R4:W3:Y:S02]  /*19320*/  SHFL.IDX PT, R19, R2, 0x1, 0x181f ;  /* 0x00381f0002137f89 */ /* 0x0088e400000e0000 */
.L_x_2430:
        /* <DEDUP_REMOVED lines=16> */
.L_x_2367:
[----:B------:R-:W-:Y:S05]  /*19430*/  BSYNC B0 ;  /* 0x0000000000007941 */ /* 0x000fea0003800000 */
.L_x_2366:
[----:B------:R-:W-:Y:S05]  /*19440*/  BRA.DIV ~URZ, `(.L_x_2368) ;  /* 0x000038f27f007947 */ /* 0x000fea000b800000 */
[----:B--2---:R2:W4:Y:S02]  /*19450*/  SHFL.IDX PT, R15, R13, 0x2, 0x181f ;  /* 0x00581f000d0f7f89 */ /* 0x00452400000e0000 */
.L_x_2431:
[----:B------:R-:W-:Y:S05]  /*19460*/  BRA.DIV ~URZ, `(.L_x_2369) ;  /* 0x000039427f007947 */ /* 0x000fea000b800000 */
[----:B---3--:R3:W2:Y:S02]  /*19470*/  SHFL.IDX PT, R19, R2, 0x2, 0x181f ;  /* 0x00581f0002137f89 */ /* 0x0086a400000e0000 */
.L_x_2432:
        /* <DEDUP_REMOVED lines=16> */
.L_x_2371:
[----:B------:R-:W-:Y:S05]  /*19580*/  BSYNC B0 ;  /* 0x0000000000007941 */ /* 0x000fea0003800000 */
.L_x_2370:
[----:B------:R-:W-:Y:S05]  /*19590*/  BRA.DIV ~URZ, `(.L_x_2372) ;  /* 0x000038827f007947 */ /* 0x000fea000b800000 */
[----:B--2-4-:R-:W2:Y:S04]  /*195a0*/  SHFL.IDX PT, R13, R13, 0x3, 0x181f ;  /* 0x00781f000d0d7f89 */ /* 0x014ea800000e0000 */
[----:B------:R4:W3:Y:S02]  /*195b0*/  SHFL.IDX PT, R17, R2, 0x3, 0x181f ;  /* 0x00781f0002117f89 */ /* 0x0008e400000e0000 */
.L_x_2433:
[----:B------:R-:W-:-:S04]  /*195c0*/  IADD3 R201, R201, 0x60, RZ ;  /* 0x00000060c9c97810 */ /* 0x000fc80007ffe0ff */
[----:B------:R-:W-:-:S13]  /*195d0*/  ISETP.GE.AND P0, PT, R201, R12, PT ;  /* 0x0000000cc900720c */ /* 0x000fda0003f06270 */
[----:B------:R-:W-:Y:S05]  /*195e0*/  @P0 BRA `(.L_x_2373) ;  /* 0x00001ec000000947 */ /* 0x000fea0003800000 */
[----:B------:R-:W-:Y:S02]  /*195f0*/  ISETP.GE.AND P1, PT, R220, c[0x0][0x3c8], PT ;  /* 0x0000f200dc007a0c */ /* 0x000fe40003f26270 */
[----:B------:R-:W-:-:S11]  /*19600*/  ISETP.GE.AND P0, PT, R207, c[0x0][0x3c8], PT ;  /* 0x0000f200cf007a0c */ /* 0x000fd60003f06270 */
[CC--:B---3--:R-:W-:Y:S02]  /*19610*/  @!P1 LEA R20, P3, R220.reuse, R17.reuse, 0x1 ;  /* 0x00000011dc149211 */ /* 0x0c8fe400078608ff */
[C---:B------:R-:W-:Y:S02]  /*19620*/  @!P0 LEA R18, P2, R207.reuse, R17, 0x1 ;  /* 0x00000011cf128211 */ /* 0x040fe400078408ff */
[-C--:B--2---:R-:W-:Y:S02]  /*19630*/  @!P1 LEA.HI.X R21, R220, R13.reuse, R9, 0x1, P3 ;  /* 0x0000000ddc159211 */ /* 0x084fe400018f0c09 */
[----:B------:R-:W-:-:S03]  /*19640*/  @!P0 LEA.HI.X R19, R207, R13, R14, 0x1, P2 ;  /* 0x0000000dcf138211 */ /* 0x000fc600010f0c0e */
[----:B-1----:R1:W-:Y:S04]  /*19650*/  @!P1 ST.E.128 [R20.64], R52 ;  /* 0x0000003414009985 */ /* 0x0023e8000c101d08 */
[----:B------:R1:W-:Y:S01]  /*19660*/  @!P0 ST.E.128 [R18.64], R36 ;  /* 0x0000002412008985 */ /* 0x0003e2000c101d08 */
[----:B------:R-:W-:-:S13]  /*19670*/  ISETP.GE.AND P0, PT, R206, c[0x0][0x3c8], PT ;  /* 0x0000f200ce007a0c */ /* 0x000fda0003f06270 */
[----:B------:R-:W-:Y:S05]  /*19680*/  @P0 BRA `(.L_x_2373) ;  /* 0x00001e2000000947 */ /* 0x000fea0003800000 */
[----:B----4-:R-:W-:-:S04]  /*19690*/  LEA R2, P0, R206, R17, 0x1 ;  /* 0x00000011ce027211 */ /* 0x010fc800078008ff */
[----:B------:R-:W-:-:S05]  /*196a0*/  LEA.HI.X R3, R206, R13, R3, 0x1, P0 ;  /* 0x0000000dce037211 */ /* 0x000fca00000f0c03 */
[----:B------:R2:W-:Y:S01]  /*196b0*/  ST.E.128 [R2.64], R4 ;  /* 0x0000000402007985 */ /* 0x0005e2000c101d08 */
[----:B------:R-:W-:Y:S05]  /*196c0*/  BRA `(.L_x_2373) ;  /* 0x00001de000007947 */ /* 0x000fea0003800000 */
.L_x_2360:
[----:B------:R-:W-:Y:S01]  /*196d0*/  IMAD R18, R18, c[0x0][0x408], RZ ;  /* 0x0001020012127a24 */ /* 0x000fe200078e02ff */
[----:B------:R-:W-:Y:S01]  /*196e0*/  SHF.R.S32.HI R0, RZ, 0x1f, R216 ;  /* 0x0000001fff007819 */ /* 0x000fe200000114d8 */
[----:B------:R-:W-:Y:S01]  /*196f0*/  IMAD.WIDE.U32 R20, R13, c[0x0][0x408], RZ ;  /* 0x000102000d147a25 */ /* 0x000fe200078e00ff */
[----:B------:R-:W-:-:S03]  /*19700*/  MOV R12, R17 ;  /* 0x00000011000c7202 */ /* 0x000fc60000000f00 */
[----:B------:R-:W-:Y:S02]  /*19710*/  IMAD R18, R13, c[0x0][0x40c], R18 ;  /* 0x000103000d127a24 */ /* 0x000fe400078e0212 */
[----:B------:R-:W-:Y:S02]  /*19720*/  IMAD R13, R0, c[0x0][0x440], RZ ;  /* 0x00011000000d7a24 */ /* 0x000fe400078e02ff */
[----:B------:R-:W-:Y:S01]  /*19730*/  @P3 IMAD.HI.U32 R0, R17, c[0x0][0x4ec], RZ ;  /* 0x00013b0011003a27 */ /* 0x000fe200078e00ff */
[----:B------:R-:W-:-:S03]  /*19740*/  IADD3 R21, R21, R18, RZ ;  /* 0x0000001215157210 */ /* 0x000fc60007ffe0ff */
[----:B------:R-:W-:Y:S01]  /*19750*/  IMAD R13, R216, c[0x0][0x444], R13 ;  /* 0x00011100d80d7a24 */ /* 0x000fe200078e020d */
[----:B------:R-:W-:Y:S01]  /*19760*/  @P3 SHF.R.U32.HI R12, RZ, c[0x0][0x4f0], R0 ;  /* 0x00013c00ff0c3a19 */ /* 0x000fe20000011600 */
[----:B------:R-:W-:-:S03]  /*19770*/  IMAD.WIDE.U32 R18, R217, c[0x0][0x438], R20 ;  /* 0x00010e00d9127a25 */ /* 0x000fc600078e0014 */
[----:B------:R-:W-:Y:S01]  /*19780*/  IADD3 R0, -R12, RZ, RZ ;  /* 0x000000ff0c007210 */ /* 0x000fe20007ffe1ff */
[----:B------:R-:W-:-:S04]  /*19790*/  IMAD R19, R217, c[0x0][0x43c], R19 ;  /* 0x00010f00d9137a24 */ /* 0x000fc800078e0213 */
        /* <DEDUP_REMOVED lines=12> */
[----:B--2---:R-:W-:-:S04]  /*19860*/  IMAD.WIDE.U32 R16, R0, c[0x0][0x428], R18 ;  /* 0x00010a0000107a25 */ /* 0x004fc800078e0012 */
[----:B------:R-:W-:Y:S01]  /*19870*/  IMAD R0, R0, c[0x0][0x42c], R13 ;  /* 0x00010b0000007a24 */ /* 0x000fe200078e020d */
[----:B------:R-:W-:-:S04]  /*19880*/  LEA R163, P1, R16, c[0x0][0x400], 0x2 ;  /* 0x0001000010a37a11 */ /* 0x000fc800078210ff */
[----:B------:R-:W-:-:S04]  /*19890*/  IADD3 R0, R17, R0, RZ ;  /* 0x0000000011007210 */ /* 0x000fc80007ffe0ff */
[----:B------:R-:W-:Y:S01]  /*198a0*/  LEA.HI.X R162, R16, c[0x0][0x404], R0, 0x2, P1 ;  /* 0x0001010010a27a11 */ /* 0x000fe200008f1400 */
[----:B------:R-:W-:Y:S05]  /*198b0*/  BRA.DIV ~URZ, `(.L_x_2374) ;  /* 0x000036227f007947 */ /* 0x000fea000b800000 */
[----:B------:R1:W2:Y:S02]  /*198c0*/  SHFL.IDX PT, R165, R162, RZ, 0x1c1f ;  /* 0x001c1fffa2a57589 */ /* 0x0002a400000e0000 */
.L_x_2434:
[----:B------:R-:W-:Y:S05]  /*198d0*/  BRA.DIV ~URZ, `(.L_x_2375) ;  /* 0x000036727f007947 */ /* 0x000fea000b800000 */
[----:B------:R3:W4:Y:S02]  /*198e0*/  SHFL.IDX PT, R17, R163, RZ, 0x1c1f ;  /* 0x001c1fffa3117589 */ /* 0x00072400000e0000 */
.L_x_2435:
        /* <DEDUP_REMOVED lines=54> */
[-C--:B------:R-:W-:Y:S02]  /*19c50*/  @!P0 LEA R18, P2, R161, R17.reuse, 0x2 ;  /* 0x00000011a1128211 */ /* 0x080fe400078410ff */
[----:B--2---:R-:W-:Y:S01]  /*19c60*/  @!P1 IMAD.WIDE R20, R213, 0x4, R164 ;  /* 0x00000004d5149825 */ /* 0x004fe200078e02a4 */
[----:B------:R-:W-:Y:S02]  /*19c70*/  @!P3 LEA R166, P5, R159, R17, 0x2 ;  /* 0x000000119fa6b211 */ /* 0x000fe400078a10ff */
[----:B------:R-:W-:Y:S02]  /*19c80*/  @!P0 LEA.HI.X R19, R161, R165, R158, 0x2, P2 ;  /* 0x000000a5a1138211 */ /* 0x000fe400010f149e */
[----:B------:R-:W-:Y:S01]  /*19c90*/  ISETP.GE.AND P2, PT, R148, c[0x0][0x3c8], PT ;  /* 0x0000f20094007a0c */ /* 0x000fe20003f46270 */
[----:B------:R2:W-:Y:S01]  /*19ca0*/  @!P1 ST.E.64 [R20.64], R132 ;  /* 0x0000008414009985 */ /* 0x0005e2000c101b08 */
[----:B------:R-:W-:-:S02]  /*19cb0*/  ISETP.GE.AND P1, PT, R144, c[0x0][0x3c8], PT ;  /* 0x0000f20090007a0c */ /* 0x000fc40003f26270 */
[----:B------:R-:W-:Y:S01]  /*19cc0*/  @!P3 LEA.HI.X R167, R159, R165, R156, 0x2, P5 ;  /* 0x000000a59fa7b211 */ /* 0x000fe200028f149c */
[----:B------:R4:W-:Y:S01]  /*19cd0*/  @!P0 ST.E.64 [R18.64], R128 ;  /* 0x0000008012008985 */ /* 0x0009e2000c101b08 */
[----:B------:R-:W-:-:S03]  /*19ce0*/  @!P4 LEA R168, P0, R154, R17, 0x2 ;  /* 0x000000119aa8c211 */ /* 0x000fc600078010ff */
[----:B------:R5:W-:Y:S01]  /*19cf0*/  @!P3 ST.E.64 [R166.64], R104 ;  /* 0x00000068a600b985 */ /* 0x000be2000c101b08 */
[----:B------:R-:W-:Y:S02]  /*19d00*/  @!P4 LEA.HI.X R169, R154, R165, R153, 0x2, P0 ;  /* 0x000000a59aa9c211 */ /* 0x000fe400000f1499 */
        /* <DEDUP_REMOVED lines=9> */
[-C--:B----4-:R-:W-:Y:S02]  /*19da0*/  @!P3 LEA R18, P5, R88, R17.reuse, 0x2 ;  /* 0x000000115812b211 */ /* 0x090fe400078a10ff */
[----:B-----5:R-:W-:Y:S01]  /*19db0*/  @!P4 LEA R104, P0, R38, R17, 0x2 ;  /* 0x000000112668c211 */ /* 0x020fe200078010ff */
[----:B------:R2:W-:Y:S01]  /*19dc0*/  @!P1 ST.E.64 [R20.64], R116 ;  /* 0x0000007414009985 */ /* 0x0005e2000c101b08 */
[----:B------:R-:W-:Y:S02]  /*19dd0*/  ISETP.GE.AND P1, PT, R31, c[0x0][0x3c8], PT ;  /* 0x0000f2001f007a0c */ /* 0x000fe40003f26270 */
[-C--:B------:R-:W-:Y:S02]  /*19de0*/  @!P3 LEA.HI.X R19, R88, R165.reuse, R85, 0x2, P5 ;  /* 0x000000a55813b211 */ /* 0x080fe400028f1455 */
[----:B------:R-:W-:-:S02]  /*19df0*/  @!P4 LEA.HI.X R105, R38, R165, R37, 0x2, P0 ;  /* 0x000000a52669c211 */ /* 0x000fc400000f1425 */
[C---:B-1----:R-:W-:Y:S01]  /*19e00*/  @!P2 LEA R108, P5, R36.reuse, R17, 0x2 ;  /* 0x00000011246ca211 */ /* 0x042fe200078a10ff */
[----:B------:R1:W-:Y:S01]  /*19e10*/  @!P3 ST.E.64 [R18.64], R120 ;  /* 0x000000781200b985 */ /* 0x0003e2000c101b08 */
[----:B------:R-:W-:Y:S02]  /*19e20*/  ISETP.GE.AND P3, PT, R29, c[0x0][0x3c8], PT ;  /* 0x0000f2001d007a0c */ /* 0x000fe40003f66270 */
[----:B------:R-:W-:Y:S01]  /*19e30*/  @!P2 LEA.HI.X R109, R36, R165, R35, 0x2, P5 ;  /* 0x000000a5246da211 */ /* 0x000fe200028f1423 */
[----:B------:R4:W-:Y:S01]  /*19e40*/  @!P4 ST.E.64 [R104.64], R124 ;  /* 0x0000007c6800c985 */ /* 0x0009e2000c101b08 */
[----:B------:R-:W-:Y:S02]  /*19e50*/  ISETP.GE.AND P4, PT, R27, c[0x0][0x3c8], PT ;  /* 0x0000f2001b007a0c */ /* 0x000fe40003f86270 */
[----:B---3--:R-:W-:Y:S01]  /*19e60*/  @!P1 LEA R112, P0, R31, R17, 0x2 ;  /* 0x000000111f709211 */ /* 0x008fe200078010ff */
[----:B------:R3:W-:Y:S01]  /*19e70*/  @!P2 ST.E.64 [R108.64], R40 ;  /* 0x000000286c00a985 */ /* 0x0007e2000c101b08 */
[----:B------:R-:W-:-:S02]  /*19e80*/  ISETP.GE.AND P2, PT, R25, c[0x0][0x3c8], PT ;  /* 0x0000f20019007a0c */ /* 0x000fc40003f46270 */
[----:B------:R-:W-:-:S05]  /*19e90*/  @!P1 LEA.HI.X R113, R31, R165, R30, 0x2, P0 ;  /* 0x000000a51f719211 */ /* 0x000fca00000f141e */
        /* <DEDUP_REMOVED lines=8> */
[-C--:B----4-:R-:W-:Y:S02]  /*19f20*/  @!P2 LEA R104, P5, R25, R17.reuse, 0x2 ;  /* 0x000000111968a211 */ /* 0x090fe400078a10ff */
[----:B---3--:R-:W-:Y:S01]  /*19f30*/  @!P1 LEA R40, P0, R23, R17, 0x2 ;  /* 0x0000001117289211 */ /* 0x008fe200078010ff */
[----:B------:R2:W-:Y:S01]  /*19f40*/  @!P4 ST.E.64 [R18.64], R52 ;  /* 0x000000341200c985 */ /* 0x0005e2000c101b08 */
[----:B------:R-:W-:Y:S02]  /*19f50*/  @!P2 LEA.HI.X R105, R25, R165, R24, 0x2, P5 ;  /* 0x000000a51969a211 */ /* 0x000fe400028f1418 */
[----:B------:R-:W-:-:S02]  /*19f60*/  ISETP.GE.AND P4, PT, R150, c[0x0][0x3c8], PT ;  /* 0x0000f20096007a0c */ /* 0x000fc40003f86270 */
[----:B------:R-:W-:Y:S01]  /*19f70*/  @!P1 LEA.HI.X R41, R23, R165, R22, 0x2, P0 ;  /* 0x000000a517299211 */ /* 0x000fe200000f1416 */
[----:B------:R-:W-:Y:S01]  /*19f80*/  @!P2 ST.E.64 [R104.64], R56 ;  /* 0x000000386800a985 */ /* 0x000fe2000c101b08 */
[----:B------:R-:W-:Y:S02]  /*19f90*/  ISETP.GE.AND P2, PT, R160, c[0x0][0x3c8], PT ;  /* 0x0000f200a0007a0c */ /* 0x000fe40003f46270 */
[C---:B-----5:R-:W-:Y:S01]  /*19fa0*/  @!P3 LEA R44, P5, R13.reuse, R17, 0x2 ;  /* 0x000000110d2cb211 */ /* 0x060fe200078a10ff */
[----:B------:R3:W-:Y:S01]  /*19fb0*/  @!P1 ST.E.64 [R40.64], R60 ;  /* 0x0000003c28009985 */ /* 0x0007e2000c101b08 */
[----:B------:R-:W-:Y:S02]  /*19fc0*/  ISETP.GE.AND P1, PT, R152, c[0x0][0x3c8], PT ;  /* 0x0000f20098007a0c */ /* 0x000fe40003f26270 */
[----:B------:R-:W-:Y:S02]  /*19fd0*/  @!P3 LEA.HI.X R45, R13, R165, R12, 0x2, P5 ;  /* 0x000000a50d2db211 */ /* 0x000fe400028f140c */
[----:B------:R-:W-:-:S03]  /*19fe0*/  ISETP.GE.AND P5, PT, R84, c[0x0][0x3c8], PT ;  /* 0x0000f20054007a0c */ /* 0x000fc60003fa6270 */
[----:B------:R4:W-:Y:S01]  /*19ff0*/  @!P3 ST.E.64 [R44.64], R64 ;  /* 0x000000402c00b985 */ /* 0x0009e2000c101b08 */
[----:B-1----:R-:W-:-:S05]  /*1a000*/  @!P4 LEA R20, P0, R150, R17, 0x2 ;  /* 0x000000119614c211 */ /* 0x002fca00078010ff */
[----:B------:R-:W-:Y:S02]  /*1a010*/  @!P1 LEA R48, P3, R152, R17, 0x2 ;  /* 0x0000001198309211 */ /* 0x000fe400078610ff */
[-C--:B------:R-:W-:Y:S02]  /*1a020*/  @!P4 LEA.HI.X R21, R150, R165.reuse, R149, 0x2, P0 ;  /* 0x000000a59615c211 */ /* 0x080fe400000f1495 */
[----:B------:R-:W-:Y:S02]  /*1a030*/  @!P1 LEA.HI.X R49, R152, R165, R151, 0x2, P3 ;  /* 0x000000a598319211 */ /* 0x000fe400018f1497 */
[----:B--2---:R-:W-:Y:S01]  /*1a040*/  @!P2 LEA R18, P0, R160, R17, 0x2 ;  /* 0x00000011a012a211 */ /* 0x004fe200078010ff */
[----:B------:R1:W-:Y:S01]  /*1a050*/  @!P4 ST.E.64 [R20.64], R68 ;  /* 0x000000441400c985 */ /* 0x0003e2000c101b08 */
[----:B------:R-:W-:Y:S02]  /*1a060*/  ISETP.GE.AND P4, PT, R82, c[0x0][0x3c8], PT ;  /* 0x0000f20052007a0c */ /* 0x000fe40003f86270 */
[----:B------:R-:W-:-:S05]  /*1a070*/  @!P2 LEA.HI.X R19, R160, R165, R155, 0x2, P0 ;  /* 0x000000a5a013a211 */ /* 0x000fca00000f149b */
[----:B------:R2:W-:Y:S01]  /*1a080*/  @!P2 ST.E.64 [R18.64], R72 ;  /* 0x000000481200a985 */ /* 0x0005e2000c101b08 */
[----:B---3--:R-:W-:Y:S02]  /*1a090*/  @!P6 LEA R40, P0, R146, R17, 0x2 ;  /* 0x000000119228e211 */ /* 0x008fe400078010ff */
[----:B------:R-:W-:Y:S01]  /*1a0a0*/  ISETP.GE.AND P2, PT, R80, c[0x0][0x3c8], PT ;  /* 0x0000f20050007a0c */ /* 0x000fe20003f46270 */
[----:B------:R3:W-:Y:S01]  /*1a0b0*/  @!P1 ST.E.64 [R48.64], R76 ;  /* 0x0000004c30009985 */ /* 0x0007e2000c101b08 */
[----:B------:R-:W-:Y:S02]  /*1a0c0*/  @!P6 LEA.HI.X R41, R146, R165, R145, 0x2, P0 ;  /* 0x000000a59229e211 */ /* 0x000fe400000f1491 */
[----:B------:R-:W-:Y:S02]  /*1a0d0*/  ISETP.GE.AND P1, PT, R33, c[0x0][0x3c8], PT ;  /* 0x0000f20021007a0c */ /* 0x000fe40003f26270 */
[----:B------:R-:W-:Y:S01]  /*1a0e0*/  ISETP.GE.AND P0, PT, R157, c[0x0][0x3c8], PT ;  /* 0x0000f2009d007a0c */ /* 0x000fe20003f06270 */
[----:B------:R3:W-:Y:S01]  /*1a0f0*/  @!P6 ST.E.64 [R40.64], R2 ;  /* 0x000000022800e985 */ /* 0x0007e2000c101b08 */
[----:B----4-:R-:W-:-:S04]  /*1a100*/  @!P4 LEA R44, P6, R82, R17, 0x2 ;  /* 0x00000011522cc211 */ /* 0x010fc800078c10ff */
[----:B------:R-:W-:Y:S02]  /*1a110*/  @!P4 LEA.HI.X R45, R82, R165, R81, 0x2, P6 ;  /* 0x000000a5522dc211 */ /* 0x000fe400030f1451 */
[----:B-1----:R-:W-:-:S04]  /*1a120*/  @!P5 LEA R20, P3, R84, R17, 0x2 ;  /* 0x000000115414d211 */ /* 0x002fc800078610ff */
[----:B------:R-:W-:Y:S02]  /*1a130*/  @!P5 LEA.HI.X R21, R84, R165, R83, 0x2, P3 ;  /* 0x000000a55415d211 */ /* 0x000fe400018f1453 */
[----:B--2---:R-:W-:-:S03]  /*1a140*/  @!P2 LEA R18, P3, R80, R17, 0x2 ;  /* 0x000000115012a211 */ /* 0x004fc600078610ff */
[----:B------:R1:W-:Y:S01]  /*1a150*/  @!P5 ST.E.64 [R20.64], R4 ;  /* 0x000000041400d985 */ /* 0x0003e2000c101b08 */
[----:B------:R-:W-:Y:S02]  /*1a160*/  @!P1 LEA R16, P5, R33, R17, 0x2 ;  /* 0x0000001121109211 */ /* 0x000fe400078a10ff */
[----:B------:R-:W-:Y:S01]  /*1a170*/  @!P2 LEA.HI.X R19, R80, R165, R39, 0x2, P3 ;  /* 0x000000a55013a211 */ /* 0x000fe200018f1427 */
[----:B------:R1:W-:Y:S01]  /*1a180*/  @!P4 ST.E.64 [R44.64], R6 ;  /* 0x000000062c00c985 */ /* 0x0003e2000c101b08 */
[----:B---3--:R-:W-:Y:S02]  /*1a190*/  @!P0 LEA R48, P3, R157, R17, 0x2 ;  /* 0x000000119d308211 */ /* 0x008fe400078610ff */
[-C--:B------:R-:W-:Y:S01]  /*1a1a0*/  @!P1 LEA.HI.X R17, R33, R165.reuse, R32, 0x2, P5 ;  /* 0x000000a521119211 */ /* 0x080fe200028f1420 */
[----:B------:R1:W-:Y:S01]  /*1a1b0*/  @!P2 ST.E.64 [R18.64], R92 ;  /* 0x0000005c1200a985 */ /* 0x0003e2000c101b08 */
[----:B------:R-:W-:-:S03]  /*1a1c0*/  @!P0 LEA.HI.X R49, R157, R165, R34, 0x2, P3 ;  /* 0x000000a59d318211 */ /* 0x000fc600018f1422 */
[----:B------:R1:W-:Y:S04]  /*1a1d0*/  @!P1 ST.E.64 [R16.64], R96 ;  /* 0x0000006010009985 */ /* 0x0003e8000c101b08 */
[----:B------:R1:W-:Y:S02]  /*1a1e0*/  @!P0 ST.E.64 [R48.64], R100 ;  /* 0x0000006430008985 */ /* 0x0003e4000c101b08 */
.L_x_2377:
[----:B------:R-:W-:Y:S05]  /*1a1f0*/  BSYNC B0 ;  /* 0x0000000000007941 */ /* 0x000fea0003800000 */
.L_x_2376:
[----:B------:R-:W-:Y:S05]  /*1a200*/  BRA.DIV ~URZ, `(.L_x_2378) ;  /* 0x00002da27f007947 */ /* 0x000fea000b800000 */
[----:B------:R1:W3:Y:S04]  /*1a210*/  SHFL.IDX PT, R3, R162, 0x1, 0x1c1f ;  /* 0x003c1f00a2037f89 */ /* 0x0002e800000e0000 */
[----:B-1--4-:R1:W4:Y:S02]  /*1a220*/  SHFL.IDX PT, R17, R163, 0x1, 0x1c1f ;  /* 0x003c1f00a3117f89 */ /* 0x01232400000e0000 */
.L_x_2436:
[----:B------:R-:W-:-:S13]  /*1a230*/  ISETP.NE.AND P0, PT, R9, RZ, PT ;  /* 0x000000ff0900720c */ /* 0x000fda0003f05270 */
[----:B------:R-:W-:Y:S05]  /*1a240*/  @P0 BRA `(.L_x_2373) ;  /* 0x0000126000000947 */ /* 0x000fea0003800000 */
[----:B------:R-:W-:Y:S02]  /*1a250*/  ISETP.GE.AND P3, PT, R161, c[0x0][0x3c8], PT ;  /* 0x0000f200a1007a0c */ /* 0x000fe40003f66270 */
[----:B------:R-:W-:Y:S02]  /*1a260*/  ISETP.GE.AND P2, PT, R159, c[0x0][0x3c8], PT ;  /* 0x0000f2009f007a0c */ /* 0x000fe40003f46270 */
[----:B------:R-:W-:Y:S02]  /*1a270*/  ISETP.GE.AND P1, PT, R154, c[0x0][0x3c8], PT ;  /* 0x0000f2009a007a0c */ /* 0x000fe40003f26270 */
[----:B------:R-:W-:Y:S02]  /*1a280*/  ISETP.GE.AND P4, PT, R213, c[0x0][0x3c8], PT ;  /* 0x0000f200d5007a0c */ /* 0x000fe40003f86270 */
[----:B------:R-:W-:-:S05]  /*1a290*/  ISETP.GE.AND P0, PT, R148, c[0x0][0x3c8], PT ;  /* 0x0000f20094007a0c */ /* 0x000fca0003f06270 */
[-C--:B----4-:R-:W-:Y:S02]  /*1a2a0*/  @!P3 LEA R6, P6, R161, R17.reuse, 0x2 ;  /* 0x00000011a106b211 */ /* 0x090fe400078c10ff */
[----:B------:R-:W-:Y:S02]  /*1a2b0*/  @!P2 LEA R4, P5, R159, R17, 0x2 ;  /* 0x000000119f04a211 */ /* 0x000fe400078a10ff */
[----:B---3--:R-:W-:Y:S02]  /*1a2c0*/  @!P3 LEA.HI.X R7, R161, R3, R158, 0x2, P6 ;  /* 0x00000003a107b211 */ /* 0x008fe400030f149e */
[----:B------:R-:W-:Y:S01]  /*1a2d0*/  @!P1 LEA R20, P6, R154, R17, 0x2 ;  /* 0x000000119a149211 */ /* 0x000fe200078c10ff */
[----:B------:R-:W-:Y:S01]  /*1a2e0*/  @!P4 IMAD.MOV.U32 R2, RZ, RZ, R17 ;  /* 0x000000ffff02c224 */ /* 0x000fe200078e0011 */
[----:B------:R-:W-:Y:S02]  /*1a2f0*/  @!P2 LEA.HI.X R5, R159, R3, R156, 0x2, P5 ;  /* 0x000000039f05a211 */ /* 0x000fe400028f149c */
        /* <DEDUP_REMOVED lines=13> */
[-C--:B------:R-:W-:Y:S02]  /*1a3d0*/  @!P5 LEA R44, P1, R88, R17.reuse, 0x2 ;  /* 0x00000011582cd211 */ /* 0x080fe400078210ff */
[----:B------:R5:W-:Y:S01]  /*1a3e0*/  @!P0 ST.E.64 [R18.64], R114 ;  /* 0x0000007212008985 */ /* 0x000be2000c101b08 */
[----:B------:R-:W-:Y:S02]  /*1a3f0*/  @!P6 LEA R48, P0, R144, R17, 0x2 ;  /* 0x000000119030e211 */ /* 0x000fe400078010ff */
[-C--:B------:R-:W-:Y:S02]  /*1a400*/  @!P5 LEA.HI.X R45, R88, R3.reuse, R85, 0x2, P1 ;  /* 0x00000003582dd211 */ /* 0x080fe400008f1455 */
[----:B------:R-:W-:Y:S02]  /*1a410*/  @!P6 LEA.HI.X R49, R144, R3, R89, 0x2, P0 ;  /* 0x000000039031e211 */ /* 0x000fe400000f1459 */
[----:B------:R-:W-:-:S03]  /*1a420*/  ISETP.GE.AND P1, PT, R29, c[0x0][0x3c8], PT ;  /* 0x0000f2001d007a0c */ /* 0x000fc60003f26270 */
[----:B------:R-:W-:Y:S01]  /*1a430*/  @!P6 ST.E.64 [R48.64], R118 ;  /* 0x000000763000e985 */ /* 0x000fe2000c101b08 */
[----:B------:R-:W-:Y:S02]  /*1a440*/  ISETP.GE.AND P6, PT, R27, c[0x0][0x3c8], PT ;  /* 0x0000f2001b007a0c */ /* 0x000fe40003fc6270 */
[C---:B---3--:R-:W-:Y:S01]  /*1a450*/  @!P4 LEA R40, P0, R38.reuse, R17, 0x2 ;  /* 0x000000112628c211 */ /* 0x048fe200078010ff */
[----:B------:R-:W-:Y:S01]  /*1a460*/  @!P5 ST.E.64 [R44.64], R122 ;  /* 0x0000007a2c00d985 */ /* 0x000fe2000c101b08 */
[----:B------:R-:W-:Y:S02]  /*1a470*/  ISETP.GE.AND P5, PT, R25, c[0x0][0x3c8], PT ;  /* 0x0000f20019007a0c */ /* 0x000fe40003fa6270 */
[----:B------:R-:W-:Y:S02]  /*1a480*/  @!P4 LEA.HI.X R41, R38, R3, R37, 0x2, P0 ;  /* 0x000000032629c211 */ /* 0x000fe400000f1425 */
[----:B----4-:R-:W-:-:S03]  /*1a490*/  @!P3 LEA R4, P0, R36, R17, 0x2 ;  /* 0x000000112404b211 */ /* 0x010fc600078010ff */
[----:B------:R-:W-:Y:S01]  /*1a4a0*/  @!P4 ST.E.64 [R40.64], R126 ;  /* 0x0000007e2800c985 */ /* 0x000fe2000c101b08 */
[----:B------:R-:W-:Y:S02]  /*1a4b0*/  ISETP.GE.AND P4, PT, R23, c[0x0][0x3c8], PT ;  /* 0x0000f20017007a0c */ /* 0x000fe40003f86270 */
[----:B------:R-:W-:Y:S02]  /*1a4c0*/  @!P3 LEA.HI.X R5, R36, R3, R35, 0x2, P0 ;  /* 0x000000032405b211 */ /* 0x000fe400000f1423 */
[----:B------:R-:W-:-:S03]  /*1a4d0*/  @!P2 LEA R6, P0, R31, R17, 0x2 ;  /* 0x000000111f06a211 */ /* 0x000fc600078010ff */
[----:B------:R3:W-:Y:S01]  /*1a4e0*/  @!P3 ST.E.64 [R4.64], R42 ;  /* 0x0000002a0400b985 */ /* 0x0007e2000c101b08 */
[----:B------:R-:W-:Y:S02]  /*1a4f0*/  @!P2 LEA.HI.X R7, R31, R3, R30, 0x2, P0 ;  /* 0x000000031f07a211 */ /* 0x000fe400000f141e */
[----:B-----5:R-:W-:Y:S02]  /*1a500*/  @!P1 LEA R18, P0, R29, R17, 0x2 ;  /* 0x000000111d129211 */ /* 0x020fe400078010ff */
[----:B------:R-:W-:Y:S01]  /*1a510*/  ISETP.GE.AND P3, PT, R13, c[0x0][0x3c8], PT ;  /* 0x0000f2000d007a0c */ /* 0x000fe20003f66270 */
[----:B------:R4:W-:Y:S01]  /*1a520*/  @!P2 ST.E.64 [R6.64], R46 ;  /* 0x0000002e0600a985 */ /* 0x0009e2000c101b08 */
[----:B------:R-:W-:Y:S02]  /*1a530*/  @!P1 LEA.HI.X R19, R29, R3, R28, 0x2, P0 ;  /* 0x000000031d139211 */ /* 0x000fe400000f141c */
[-C--:B------:R-:W-:Y:S02]  /*1a540*/  @!P6 LEA R28, P0, R27, R17.reuse, 0x2 ;  /* 0x000000111b1ce211 */ /* 0x080fe400078010ff */
[----:B------:R-:W-:Y:S01]  /*1a550*/  ISETP.GE.AND P2, PT, R150, c[0x0][0x3c8], PT ;  /* 0x0000f20096007a0c */ /* 0x000fe20003f46270 */
[----:B------:R5:W-:Y:S01]  /*1a560*/  @!P1 ST.E.64 [R18.64], R50 ;  /* 0x0000003212009985 */ /* 0x000be2000c101b08 */
[----:B------:R-:W-:-:S02]  /*1a570*/  @!P5 LEA R20, P1, R25, R17, 0x2 ;  /* 0x000000111914d211 */ /* 0x000fc400078210ff */
        /* <DEDUP_REMOVED lines=10> */
[C---:B---3--:R-:W-:Y:S02]  /*1a620*/  @!P3 LEA R4, P0, R13.reuse, R17, 0x2 ;  /* 0x000000110d04b211 */ /* 0x048fe400078010ff */
[----:B------:R-:W-:Y:S02]  /*1a630*/  ISETP.GE.AND P4, PT, R84, c[0x0][0x3c8], PT ;  /* 0x0000f20054007a0c */ /* 0x000fe40003f86270 */
[----:B------:R-:W-:Y:S02]  /*1a640*/  @!P3 LEA.HI.X R5, R13, R3, R12, 0x2, P0 ;  /* 0x000000030d05b211 */ /* 0x000fe400000f140c */
[----:B----4-:R-:W-:-:S03]  /*1a650*/  @!P2 LEA R6, P0, R150, R17, 0x2 ;  /* 0x000000119606a211 */ /* 0x010fc600078010ff */
        /* <DEDUP_REMOVED lines=9> */
[----:B-----5:R-:W-:-:S02]  /*1a6f0*/  @!P5 LEA R18, P1, R146, R17, 0x2 ;  /* 0x000000119212d211 */ /* 0x020fc400078210ff */
[----:B------:R-:W-:Y:S02]  /*1a700*/  @!P6 LEA.HI.X R23, R152, R3, R151, 0x2, P0 ;  /* 0x000000039817e211 */ /* 0x000fe400000f1497 */
[----:B-1----:R-:W-:Y:S02]  /*1a710*/  @!P4 LEA R20, P0, R84, R17, 0x2 ;  /* 0x000000115414c211 */ /* 0x002fe400078010ff */
[-C--:B------:R-:W-:Y:S01]  /*1a720*/  @!P5 LEA.HI.X R19, R146, R3.reuse, R145, 0x2, P1 ;  /* 0x000000039213d211 */ /* 0x080fe200008f1491 */
[----:B------:R1:W-:Y:S01]  /*1a730*/  @!P6 ST.E.64 [R22.64], R78 ;  /* 0x0000004e1600e985 */ /* 0x0003e2000c101b08 */
[----:B------:R-:W-:Y:S02]  /*1a740*/  ISETP.GE.AND P1, PT, R33, c[0x0][0x3c8], PT ;  /* 0x0000f20021007a0c */ /* 0x000fe40003f26270 */
[----:B------:R-:W-:Y:S01]  /*1a750*/  @!P4 LEA.HI.X R21, R84, R3, R83, 0x2, P0 ;  /* 0x000000035415c211 */ /* 0x000fe200000f1453 */
[----:B------:R1:W-:Y:S04]  /*1a760*/  @!P5 ST.E.64 [R18.64], R14 ;  /* 0x0000000e1200d985 */ /* 0x0003e8000c101b08 */
[----:B------:R1:W-:Y:S01]  /*1a770*/  @!P4 ST.E.64 [R20.64], R86 ;  /* 0x000000561400c985 */ /* 0x0003e2000c101b08 */
[----:B---3--:R-:W-:-:S04]  /*1a780*/  @!P3 LEA R4, P0, R82, R17, 0x2 ;  /* 0x000000115204b211 */ /* 0x008fc800078010ff */
[----:B------:R-:W-:Y:S02]  /*1a790*/  @!P3 LEA.HI.X R5, R82, R3, R81, 0x2, P0 ;  /* 0x000000035205b211 */ /* 0x000fe400000f1451 */
[----:B----4-:R-:W-:-:S03]  /*1a7a0*/  @!P2 LEA R6, P0, R80, R17, 0x2 ;  /* 0x000000115006a211 */ /* 0x010fc600078010ff */
[----:B------:R1:W-:Y:S01]  /*1a7b0*/  @!P3 ST.E.64 [R4.64], R90 ;  /* 0x0000005a0400b985 */ /* 0x0003e2000c101b08 */
[----:B------:R-:W-:Y:S02]  /*1a7c0*/  @!P2 LEA.HI.X R7, R80, R3, R39, 0x2, P0 ;  /* 0x000000035007a211 */ /* 0x000fe400000f1427 */
[----:B--2---:R-:W-:-:S03]  /*1a7d0*/  @!P1 LEA R12, P0, R33, R17, 0x2 ;  /* 0x00000011210c9211 */ /* 0x004fc600078010ff */
        /* <DEDUP_REMOVED lines=9> */
.L_x_2358:
        /* <DEDUP_REMOVED lines=20> */
.L_x_2379:
[----:B------:R-:W-:Y:S01]  /*1a9b0*/  ISETP.GT.AND P0, PT, R205, 0x7f, PT ;  /* 0x0000007fcd00780c */ /* 0x000fe20003f04270 */
[----:B------:R-:W-:Y:S01]  /*1a9c0*/  BSSY B0, `(.L_x_2380) ;  /* 0x0000034000007945 */ /* 0x000fe20003800000 */
[----:B------:R-:W-:Y:S02]  /*1a9d0*/  SEL R216, R216, RZ, !P2 ;  /* 0x000000ffd8d87207 */ /* 0x000fe40005000000 */
[----:B--2---:R-:W-:-:S02]  /*1a9e0*/  SEL R4, R3, RZ, !P2 ;  /* 0x000000ff03047207 */ /* 0x004fc40005000000 */
[----:B-----5:R-:W-:-:S07]  /*1a9f0*/  SHF.R.S32.HI R5, RZ, 0x1f, R0 ;  /* 0x0000001fff057819 */ /* 0x020fce0000011400 */
        /* <DEDUP_REMOVED lines=11> */
[----:B------:R-:W-:Y:S02]  /*1aab0*/  SEL R218, R218, RZ, P2 ;  /* 0x000000ffdada7207 */ /* 0x000fe40001000000 */
[----:B------:R-:W-:-:S05]  /*1aac0*/  MOV R6, R3 ;  /* 0x0000000300067202 */ /* 0x000fca0000000f00 */
        /* <DEDUP_REMOVED lines=16> */
[----:B------:R-:W-:Y:S01]  /*1abd0*/  IMAD.MOV R14, RZ, RZ, -R6 ;  /* 0x000000ffff0e7224 */ /* 0x000fe200078e0a06 */
        /* <DEDUP_REMOVED lines=8> */
[C---:B------:R-:W-:Y:S02]  /*1ac60*/  IMAD R9, R16.reuse, R13, R9 ;  /* 0x0000000d10097224 */ /* 0x040fe400078e0209 */
[----:B------:R-:W-:Y:S01]  /*1ac70*/  IMAD.WIDE.U32 R18, R16, R3, R18 ;  /* 0x0000000310127225 */ /* 0x000fe200078e0012 */
[----:B------:R-:W-:Y:S02]  /*1ac80*/  MOV R3, c[0x0][0x4ac] ;  /* 0x00012b0000037a02 */ /* 0x000fe40000000f00 */
[----:B------:R-:W-:Y:S01]  /*1ac90*/  SEL R6, R6, c[0x0][0x450], P2 ;  /* 0x0001140006067a07 */ /* 0x000fe20001000000 */
[----:B------:R-:W-:Y:S01]  /*1aca0*/  IMAD.IADD R12, R19, 0x1, R9 ;  /* 0x00000001130c7824 */ /* 0x000fe200078e0209 */
[----:B------:R-:W-:-:S02]  /*1acb0*/  SEL R3, R3, c[0x0][0x454], P2 ;  /* 0x0001150003037a07 */ /* 0x000fc40001000000 */
[----:B------:R-:W-:-:S04]  /*1acc0*/  LEA R6, P0, R18, R6, 0x2 ;  /* 0x0000000612067211 */ /* 0x000fc800078010ff */
[----:B------:R-:W-:Y:S02]  /*1acd0*/  LEA.HI.X R7, R18, R3, R12, 0x2, P0 ;  /* 0x0000000312077211 */ /* 0x000fe400000f140c */
[----:B------:R-:W-:-:S05]  /*1ace0*/  MOV R3, 0xff800000 ;  /* 0xff80000000037802 */ /* 0x000fca0000000f00 */
[----:B------:R2:W-:Y:S02]  /*1acf0*/  STG.E [R6.64], R3 ;  /* 0x0000000306007986 */ /* 0x0005e4000c101908 */
.L_x_2381:
[----:B------:R-:W-:Y:S05]  /*1ad00*/  BSYNC B0 ;  /* 0x0000000000007941 */ /* 0x000fea0003800000 */
.L_x_2380:
[----:B------:R-:W-:-:S13]  /*1ad10*/  ISETP.GT.AND P0, PT, R202, 0x1, PT ;  /* 0x00000001ca00780c */ /* 0x000fda0003f04270 */
[----:B------:R-:W-:Y:S05]  /*1ad20*/  @P0 BRA `(.L_x_2373) ;  /* 0x0000078000000947 */ /* 0x000fea0003800000 */
[----:B------:R-:W-:Y:S01]  /*1ad30*/  SHF.R.S32.HI R12, RZ, 0x1f, R205 ;  /* 0x0000001fff0c7819 */ /* 0x000fe200000114cd */
[----:B------:R-:W-:Y:S02]  /*1ad40*/  IMAD R5, R5, c[0x0][0x3a0], RZ ;  /* 0x0000e80005057a24 */ /* 0x000fe400078e02ff */
[----:B------:R-:W-:Y:S01]  /*1ad50*/  IMAD.WIDE.U32 R14, R0, c[0x0][0x3a0], RZ ;  /* 0x0000e800000e7a25 */ /* 0x000fe200078e00ff */
[----:B--2---:R-:W-:-:S03]  /*1ad60*/  LEA.HI R3, R12, R205, RZ, 0x3 ;  /* 0x000000cd0c037211 */ /* 0x004fc600078f18ff */
[----:B------:R-:W-:Y:S01]  /*1ad70*/  IMAD R6, R0, c[0x0][0x3a4], R5 ;  /* 0x0000e90000067a24 */ /* 0x000fe200078e0205 */
[----:B------:R-:W-:Y:S02]  /*1ad80*/  MOV R5, c[0x0][0x4e8] ;  /* 0x00013a0000057a02 */ /* 0x000fe40000000f00 */
[----:B------:R-:W-:Y:S02]  /*1ad90*/  LOP3.LUT R0, R3, 0xfffffff8, RZ, 0xc0, !PT ;  /* 0xfffffff803007812 */ /* 0x000fe400078ec0ff */
[----:B------:R-:W-:Y:S02]  /*1ada0*/  IADD3 R15, R15, R6, RZ ;  /* 0x000000060f0f7210 */ /* 0x000fe40007ffe0ff */
[----:B------:R-:W-:Y:S02]  /*1adb0*/  SHF.R.S32.HI R6, RZ, 0x3, R3 ;  /* 0x00000003ff067819 */ /* 0x000fe40000011403 */
[----:B------:R-:W-:Y:S01]  /*1adc0*/  ISETP.NE.AND P0, PT, R5, 0x1, PT ;  /* 0x000000010500780c */ /* 0x000fe20003f05270 */
[----:B------:R-:W-:Y:S01]  /*1add0*/  IMAD.WIDE.U32 R12, R217, c[0x0][0x3e8], R14 ;  /* 0x0000fa00d90c7a25 */ /* 0x000fe200078e000e */
[----:B------:R-:W-:-:S03]  /*1ade0*/  IADD3 R3, -R0, R205, RZ ;  /* 0x000000cd00037210 */ /* 0x000fc60007ffe1ff */
[----:B------:R-:W-:Y:S01]  /*1adf0*/  IMAD R13, R217, c[0x0][0x3ec], R13 ;  /* 0x0000fb00d90d7a24 */ /* 0x000fe200078e020d */
[----:B------:R-:W-:Y:S01]  /*1ae00*/  LEA R0, R3, R6, 0x5 ;  /* 0x0000000603007211 */ /* 0x000fe200078e28ff */
[----:B------:R-:W-:Y:S02]  /*1ae10*/  IMAD R3, R4, c[0x0][0x3f0], RZ ;  /* 0x0000fc0004037a24 */ /* 0x000fe400078e02ff */
[----:B------:R-:W-:-:S04]  /*1ae20*/  IMAD.WIDE.U32 R12, R216, c[0x0][0x3f0], R12 ;  /* 0x0000fc00d80c7a25 */ /* 0x000fc800078e000c */
[----:B------:R-:W-:Y:S01]  /*1ae30*/  IMAD.IADD R0, R201, 0x1, R0 ;  /* 0x00000001c9007824 */ /* 0x000fe200078e0200 */
[----:B------:R-:W-:Y:S01]  /*1ae40*/  IADD3 R201, R6, R201, RZ ;  /* 0x000000c906c97210 */ /* 0x000fe20007ffe0ff */
[----:B------:R-:W-:Y:S02]  /*1ae50*/  IMAD R3, R216, c[0x0][0x3f4], R3 ;  /* 0x0000fd00d8037a24 */ /* 0x000fe400078e0203 */
[----:B------:R-:W-:Y:S01]  /*1ae60*/  @P0 IMAD.HI.U32 R4, R0, c[0x0][0x4ec], RZ ;  /* 0x00013b0000040a27 */ /* 0x000fe200078e00ff */
[----:B------:R-:W-:Y:S02]  /*1ae70*/  MOV R5, R0 ;  /* 0x0000000000057202 */ /* 0x000fe40000000f00 */
[----:B------:R-:W-:Y:S02]  /*1ae80*/  IADD3 R13, R13, R3, RZ ;  /* 0x000000030d0d7210 */ /* 0x000fe40007ffe0ff */
        /* <DEDUP_REMOVED lines=17> */
.L_x_2437:
[----:B------:R-:W-:Y:S05]  /*1afa0*/  BRA.DIV ~URZ, `(.L_x_2383) ;  /* 0x000021327f007947 */ /* 0x000fea000b800000 */
[----:B------:R4:W1:Y:S02]  /*1afb0*/  SHFL.IDX PT, R17, R3, RZ, 0x181f ;  /* 0x00181fff03117589 */ /* 0x00086400000e0000 */
.L_x_2438:
        /* <DEDUP_REMOVED lines=19> */
.L_x_2385:
[----:B------:R-:W-:Y:S05]  /*1b0f0*/  BSYNC B0 ;  /* 0x0000000000007941 */ /* 0x000fea0003800000 */
.L_x_2384:
[----:B------:R-:W-:Y:S05]  /*1b100*/  BRA.DIV ~URZ, `(.L_x_2386) ;  /* 0x000020327f007947 */ /* 0x000fea000b800000 */
[----:B---3--:R3:W2:Y:S04]  /*1b110*/  SHFL.IDX PT, R5, R4, 0x1, 0x181f ;  /* 0x00381f0004057f89 */ /* 0x0086a800000e0000 */
[----:B-1----:R3:W1:Y:S02]  /*1b120*/  SHFL.IDX PT, R17, R3, 0x1, 0x181f ;  /* 0x00381f0003117f89 */ /* 0x00266400000e0000 */
.L_x_2439:
        /* <DEDUP_REMOVED lines=16> */
.L_x_2388:
[----:B------:R-:W-:Y:S05]  /*1b230*/  BSYNC B0 ;  /* 0x0000000000007941 */ /* 0x000fea0003800000 */
.L_x_2387:
[----:B------:R-:W-:Y:S05]  /*1b240*/  BRA.DIV ~URZ, `(.L_x_2389) ;  /* 0x00001fb27f007947 */ /* 0x000fea000b800000 */
[----:B--2---:R2:W3:Y:S02]  /*1b250*/  SHFL.IDX PT, R5, R4, 0x2, 0x181f ;  /* 0x00581f0004057f89 */ /* 0x0044e400000e0000 */
.L_x_2440:
[----:B------:R-:W-:Y:S05]  /*1b260*/  BRA.DIV ~URZ, `(.L_x_2390) ;  /* 0x000020027f007947 */ /* 0x000fea000b800000 */
[----:B-1----:R1:W2:Y:S02]  /*1b270*/  SHFL.IDX PT, R17, R3, 0x2, 0x181f ;  /* 0x00581f0003117f89 */ /* 0x0022a400000e0000 */
.L_x_2441:
        /* <DEDUP_REMOVED lines=16> */
.L_x_2392:
[----:B------:R-:W-:Y:S05]  /*1b380*/  BSYNC B0 ;  /* 0x0000000000007941 */ /* 0x000fea0003800000 */
.L_x_2391:
[----:B------:R-:W-:Y:S05]  /*1b390*/  BRA.DIV ~URZ, `(.L_x_2393) ;  /* 0x00001f327f007947 */ /* 0x000fea000b800000 */
[----:B--23--:R-:W2:Y:S04]  /*1b3a0*/  SHFL.IDX PT, R4, R4, 0x3, 0x181f ;  /* 0x00781f0004047f89 */ /* 0x00cea800000e0000 */
[----:B------:R3:W1:Y:S02]  /*1b3b0*/  SHFL.IDX PT, R17, R3, 0x3, 0x181f ;  /* 0x00781f0003117f89 */ /* 0x00066400000e0000 */
.L_x_2442:
        /* <DEDUP_REMOVED lines=15> */
.L_x_2373:
[----:B------:R-:W-:Y:S05]  /*1b4b0*/  BSYNC B1 ;  /* 0x0000000000017941 */ /* 0x000fea0003800000 */
.L_x_2357:
[----:B------:R-:W-:-:S13]  /*1b4c0*/  ISETP.NE.AND P0, PT, R212, RZ, PT ;  /* 0x000000ffd400720c */ /* 0x000fda0003f05270 */
[----:B------:R-:W-:Y:S01]  /*1b4d0*/  @P0 WARPSYNC 0xffffffff ;  /* 0xffffffff00000948 */ /* 0x000fe20003800000 */
[----:B------:R-:W-:Y:S06]  /*1b4e0*/  @P0 BAR.SYNC.DEFER_BLOCKING 0x5, 0x100 ;  /* 0x0144000000000b1d */ /* 0x000fec0000010000 */
[----:B------:R-:W4:Y:S04]  /*1b4f0*/  @P0 LDS.128 R200, [0x24100] ;  /* 0x02410000ffc80984 */ /* 0x000f280000000c00 */
[----:B------:R-:W-:Y:S06]  /*1b500*/  @P0 BAR.ARV 0x4, 0x100 ;  /* 0x0104000000000b1d */ /* 0x000fec0000002000 */
[----:B------:R-:W-:Y:S05]  /*1b510*/  @P0 BRA `(.L_x_2394) ;  /* 0x00000e9000000947 */ /* 0x000fea0003800000 */
[----:B--234-:R-:W-:Y:S01]  /*1b520*/  LOP3.LUT R2, R205, 0x1f, RZ, 0xc0, !PT ;  /* 0x0000001fcd027812 */ /* 0x01cfe200078ec0ff */
[----:B-1----:R-:W-:-:S03]  /*1b530*/  IMAD.MOV.U32 R4, RZ, RZ, RZ ;  /* 0x000000ffff047224 */ /* 0x002fc600078e00ff */
[----:B------:R-:W-:Y:S01]  /*1b540*/  ISETP.NE.AND P6, PT, R2, 0x1f, PT ;  /* 0x0000001f0200780c */ /* 0x000fe20003fc5270 */
[----:B------:R-:W-:Y:S10]  /*1b550*/  BRA.DIV ~URZ, `(.L_x_2395) ;  /* 0x00001e327f007947 */ /* 0x000ff4000b800000 */
[----:B------:R1:W2:Y:S02]  /*1b560*/  SHFL.IDX PT, R3, R8, RZ, 0x1f ;  /* 0x00001fff08037589 */ /* 0x0002a400000e0000 */
.L_x_2443:
[----:B------:R-:W-:Y:S05]  /*1b570*/  BRA.DIV ~URZ, `(.L_x_2396) ;  /* 0x00001e827f007947 */ /* 0x000fea000b800000 */
[----:B-1----:R-:W1:Y:S02]  /*1b580*/  SHFL.IDX PT, R8, R8, 0x1, 0x1f ;  /* 0x00201f0008087f89 */ /* 0x002e6400000e0000 */
.L_x_2444:
        /* <DEDUP_REMOVED lines=18> */
.L_x_2445:
        /* <DEDUP_REMOVED lines=16> */
.L_x_2446:
[----:B----4-:R-:W-:Y:S01]  /*1b7b0*/  IMAD R5, R17, c[0x0][0x538], RZ ;  /* 0x00014e0011057a24 */ /* 0x010fe200078e02ff */
[----:B------:R-:W-:Y:S04]  /*1b7c0*/  BSSY B1, `(.L_x_2399) ;  /* 0x00000b9000017945 */ /* 0x000fe80003800000 */
[----:B-1----:R-:W-:-:S04]  /*1b7d0*/  IADD3 R200, R5, R8, RZ ;  /* 0x0000000805c87210 */ /* 0x002fc80007ffe0ff */
[----:B--2---:R-:W-:-:S13]  /*1b7e0*/  ISETP.GT.AND P0, PT, R200, R3, PT ;  /* 0x00000003c800720c */ /* 0x004fda0003f04270 */
[----:B------:R-:W-:Y:S05]  /*1b7f0*/  @P0 BRA `(.L_x_2400) ;  /* 0x0000024000000947 */ /* 0x000fea0003800000 */
.L_x_2404:
        /* <DEDUP_REMOVED lines=16> */
.L_x_2447:
        /* <DEDUP_REMOVED lines=16> */
.L_x_2448:
[----:B--2---:R-:W-:-:S05]  /*1ba00*/  IMAD R5, R17, c[0x0][0x538], RZ ;  /* 0x00014e0011057a24 */ /* 0x004fca00078e02ff */
[----:B------:R-:W-:-:S04]  /*1ba10*/  IADD3 R200, R5, R200, RZ ;  /* 0x000000c805c87210 */ /* 0x000fc80007ffe0ff */
[----:B------:R-:W-:-:S13]  /*1ba20*/  ISETP.GT.AND P0, PT, R200, R3, PT ;  /* 0x00000003c800720c */ /* 0x000fda0003f04270 */
[----:B-1----:R-:W-:Y:S05]  /*1ba30*/  @!P0 BRA `(.L_x_2404) ;  /* 0xfffffdc000008947 */ /* 0x002fea000383ffff */
.L_x_2400:
[----:B------:R-:W-:-:S05]  /*1ba40*/  IADD3 R200, -R5, R200, RZ ;  /* 0x000000c805c87210 */ /* 0x000fca0007ffe1ff */
[----:B------:R-:W-:-:S05]  /*1ba50*/  IMAD R0, R7, c[0x0][0x538], R200 ;  /* 0x00014e0007007a24 */ /* 0x000fca00078e02c8 */
[----:B------:R-:W-:Y:S01]  /*1ba60*/  ISETP.GT.AND P0, PT, R0, R3, PT ;  /* 0x000000030000720c */ /* 0x000fe20003f04270 */
[----:B------:R-:W-:-:S12]  /*1ba70*/  BRA.DIV ~URZ, `(.L_x_2405) ;  /* 0x00001dd27f007947 */ /* 0x000fd8000b800000 */
[----:B------:R-:W-:-:S04]  /*1ba80*/  VOTE.ANY R5, PT, !P0 ;  /* 0x0000000000057806 */ /* 0x000fc800040e0100 */
.L_x_2449:
[----:B------:R-:W1:Y:S02]  /*1ba90*/  POPC R16, R5 ;  /* 0x0000000500107309 */ /* 0x000e640000000000 */
[----:B-1----:R-:W-:Y:S01]  /*1baa0*/  IADD3 R203, R16, R203, RZ ;  /* 0x000000cb10cb7210 */ /* 0x002fe20007ffe0ff */
[----:B------:R-:W-:Y:S05]  /*1bab0*/  BRA.DIV ~URZ, `(.L_x_2406) ;  /* 0x00001dd27f007947 */ /* 0x000fea000b800000 */
[----:B------:R1:W2:Y:S04]  /*1bac0*/  SHFL.IDX PT, R201, R201, R16, 0x1f ;  /* 0x00001f10c9c97589 */ /* 0x0002a800000e0000 */
[----:B------:R1:W4:Y:S02]  /*1bad0*/  SHFL.IDX PT, R4, R4, R16, 0x1f ;  /* 0x00001f1004047589 */ /* 0x00032400000e0000 */
.L_x_2450:
[----:B------:R-:W-:Y:S01]  /*1bae0*/  ISETP.NE.AND P0, PT, R5, RZ, PT ;  /* 0x000000ff0500720c */ /* 0x000fe20003f05270 */
[----:B------:R-:W-:-:S12]  /*1baf0*/  BSSY B0, `(.L_x_2407) ;  /* 0x0000005000007945 */ /* 0x000fd80003800000 */
[----:B------:R-:W-:Y:S05]  /*1bb00*/  @!P0 BRA `(.L_x_2408) ;  /* 0x0000003000008947 */ /* 0x000fea0003800000 */
[----:B-1----:R-:W-:Y:S01]  /*1bb10*/  IADD3 R16, R16, -0x1, RZ ;  /* 0xffffffff10107810 */ /* 0x002fe20007ffe0ff */
[----:B------:R-:W-:Y:S05]  /*1bb20*/  BRA.DIV ~URZ, `(.L_x_2409) ;  /* 0x00001e127f007947 */ /* 0x000fea000b800000 */
[----:B------:R1:W3:Y:S02]  /*1bb30*/  SHFL.IDX PT, R9, R7, R16, 0x1f ;  /* 0x00001f1007097589 */ /* 0x0002e400000e0000 */
.L_x_2408:
[----:B------:R-:W-:Y:S05]  /*1bb40*/  BSYNC B0 ;  /* 0x0000000000007941 */ /* 0x000fea0003800000 */
.L_x_2407:
[----:B----4-:R-:W-:Y:S01]  /*1bb50*/  ISETP.NE.AND P0, PT, R4, 0x1, PT ;  /* 0x000000010400780c */ /* 0x010fe20003f05270 */
[----:B---3--:R-:W-:Y:S01]  /*1bb60*/  IMAD R200, R9, c[0x0][0x538], R200 ;  /* 0x00014e0009c87a24 */ /* 0x008fe200078e02c8 */
[----:B------:R-:W-:Y:S04]  /*1bb70*/  BSSY B0, `(.L_x_2410) ;  /* 0x0000076000007945 */ /* 0x000fe80003800000 */
[----:B------:R-:W-:-:S07]  /*1bb80*/  IADD3 R6, -R200, R3, RZ ;  /* 0x00000003c8067210 */ /* 0x000fce0007ffe1ff */
[----:B------:R-:W-:Y:S05]  /*1bb90*/  @!P0 BRA `(.L_x_2411) ;  /* 0x0000037000008947 */ /* 0x000fea0003800000 */
[-C--:B-12---:R-:W-:Y:S02]  /*1bba0*/  IABS R7, R201.reuse ;  /* 0x000000c900077213 */ /* 0x086fe40000000000 */
        /* <DEDUP_REMOVED lines=54> */
.L_x_2411:
[----:B------:R-:W-:-:S04]  /*1bf10*/  IMAD.MOV.U32 R0, RZ, RZ, 0x4 ;  /* 0x00000004ff007424 */ /* 0x000fc800078e00ff */
[----:B------:R-:W-:-:S05]  /*1bf20*/  IMAD.WIDE R14, R203, R0, c[0x0][0x590] ;  /* 0x00016400cb0e7625 */ /* 0x000fca00078e0200 */
[----:B------:R-:W3:Y:S01]  /*1bf30*/  LDG.E R4, [R14.64] ;  /* 0x000000080e047981 */ /* 0x000ee2000c1e1900 */
[----:B------:R-:W-:Y:S01]  /*1bf40*/  IABS R5, R6 ;  /* 0x0000000600057213 */ /* 0x000fe20000000000 */
[----:B--23--:R-:W-:-:S05]  /*1bf50*/  IMAD R3, R4, R201, RZ ;  /* 0x000000c904037224 */ /* 0x00cfca00078e02ff */
[-C--:B-1----:R-:W-:Y:S02]  /*1bf60*/  IABS R7, R3.reuse ;  /* 0x0000000300077213 */ /* 0x082fe40000000000 */
        /* <DEDUP_REMOVED lines=54> */
.L_x_2412:
[----:B------:R-:W-:Y:S05]  /*1c2d0*/  BSYNC B0 ;  /* 0x0000000000007941 */ /* 0x000fea0003800000 */
.L_x_2410:
[----:B------:R-:W-:-:S04]  /*1c2e0*/  LOP3.LUT R12, RZ, R12, RZ, 0x33, !PT ;  /* 0x0000000cff0c7212 */ /* 0x000fc800078e33ff */
[----:B------:R-:W-:Y:S01]  /*1c2f0*/  IADD3 R201, R12, R201, RZ ;  /* 0x000000c90cc97210 */ /* 0x000fe20007ffe0ff */
[----:B------:R-:W-:Y:S05]  /*1c300*/  BRA `(.L_x_2413) ;  /* 0x0000004000007947 */ /* 0x000fea0003800000 */
.L_x_2401:
[----:B------:R-:W-:Y:S01]  /*1c310*/  IMAD.MOV.U32 R200, RZ, RZ, R3 ;  /* 0x000000ffffc87224 */ /* 0x000fe200078e0003 */
[----:B------:R-:W-:Y:S01]  /*1c320*/  MOV R202, RZ ;  /* 0x000000ff00ca7202 */ /* 0x000fe20000000f00 */
[----:B------:R-:W-:Y:S01]  /*1c330*/  IMAD.MOV.U32 R201, RZ, RZ, RZ ;  /* 0x000000ffffc97224 */ /* 0x000fe200078e00ff */
[----:B------:R-:W-:Y:S02]  /*1c340*/  MOV R203, c[0x0][0x53c] ;  /* 0x00014f0000cb7a02 */ /* 0x000fe40000000f00 */
.L_x_2413:
[----:B------:R-:W-:Y:S05]  /*1c350*/  BSYNC B1 ;  /* 0x0000000000017941 */ /* 0x000fea0003800000 */
.L_x_2399:
[----:B------:R-:W-:Y:S01]  /*1c360*/  WARPSYNC 0xffffffff ;  /* 0xffffffff00007948 */ /* 0x000fe20003800000 */
[----:B------:R-:W-:Y:S01]  /*1c370*/  BAR.SYNC.DEFER_BLOCKING 0x4, 0x100 ;  /* 0x0104000000007b1d */ /* 0x000fe20000010000 */
[----:B------:R-:W-:-:S13]  /*1c380*/  ISETP.NE.AND P0, PT, R2, RZ, PT ;  /* 0x000000ff0200720c */ /* 0x000fda0003f05270 */
[----:B------:R1:W-:Y:S04]  /*1c390*/  @!P0 STS.128 [0x24100], R200 ;  /* 0x024100c8ff008388 */ /* 0x0003e80000000c00 */
[----:B------:R-:W-:Y:S06]  /*1c3a0*/  BAR.ARV 0x5, 0x100 ;  /* 0x0144000000007b1d */ /* 0x000fec0000002000 */
.L_x_2394:
[----:B----4-:R-:W-:-:S13]  /*1c3b0*/  ISETP.GE.AND P0, PT, R203, c[0x0][0x53c], PT ;  /* 0x00014f00cb007a0c */ /* 0x010fda0003f06270 */
[----:B-123--:R-:W-:Y:S01]  /*1c3c0*/  @P0 CALL.REL.NOINC `(.L_x_2414) ;  /* 0x0000001000000944 */ /* 0x00efe20003c00000 */
[----:B------:R-:W-:Y:S05]  /*1c3d0*/  BRA `(.L_x_2415) ;  /* 0xfffe50f000007947 */ /* 0x000fea000383ffff */
.L_x_2414:
[----:B------:R-:W-:Y:S05]  /*1c3e0*/  EXIT ;  /* 0x000000000000794d */ /* 0x000fea0003800000 */
.L_x_2241:
[----:B------:R-:W-:Y:S02]  /*1c3f0*/  MOV R5, 0x1 ;  /* 0x0000000100057802 */ /* 0x000fe40000000f00 */
[----:B------:R-:W-:Y:S02]  /*1c400*/  MOV R0, 0x1c420 ;  /* 0x0001c42000007802 */ /* 0x000fe40000000f00 */
[----:B------:R-:W-:Y:S05]  /*1c410*/  CALL.REL.NOINC `($__internal_50_$__cuda_sm70_shflsync_up_p) ;  /* 0x0000162000007944 */ /* 0x000fea0003c00000 */
[----:B-12---:R-:W-:Y:S05]  /*1c420*/  BRA `(.L_x_2416) ;  /* 0xfffe404000007947 */ /* 0x006fea000383ffff */
.L_x_2242:
[----:B------:R-:W-:Y:S02]  /*1c430*/  MOV R5, 0x2 ;  /* 0x0000000200057802 */ /* 0x000fe40000000f00 */
[----:B------:R-:W-:Y:S02]  /*1c440*/  MOV R0, 0x1c460 ;  /* 0x0001c46000007802 */ /* 0x000fe40000000f00 */
[----:B------:R-:W-:Y:S05]  /*1c450*/  CALL.REL.NOINC `($__internal_50_$__cuda_sm70_shflsync_up_p) ;  /* 0x000015e000007944 */ /* 0x000fea0003c00000 */
[----:B--2---:R-:W-:Y:S01]  /*1c460*/  SEL R0, R5, RZ, P4 ;  /* 0x000000ff05007207 */ /* 0x004fe20002000000 */
[----:B------:R-:W-:-:S04]  /*1c470*/  IMAD.MOV.U32 R5, RZ, RZ, 0x4 ;  /* 0x00000004ff057424 */ /* 0x000fc800078e00ff */
[----:B-1----:R-:W-:Y:S01]  /*1c480*/  IMAD.IADD R7, R7, 0x1, R0 ;  /* 0x0000000107077824 */ /* 0x002fe200078e0200 */
        /* <DEDUP_REMOVED lines=13> */
[----:B------:R-:W-:Y:S01]  /*1c560*/  IMAD.MOV.U32 R16, RZ, RZ, 0x1f ;  /* 0x0000001fff107424 */ /* 0x000fe200078e00ff */
[----:B------:R-:W-:-:S03]  /*1c570*/  MOV R17, 0x1f ;  /* 0x0000001f00117802 */ /* 0x000fc60000000f00 */
[----:B-1----:R-:W-:Y:S01]  /*1c580*/  IMAD.IADD R7, R7, 0x1, R0 ;  /* 0x0000000107077824 */ /* 0x002fe200078e0200 */
[----:B------:R-:W-:-:S03]  /*1c590*/  MOV R0, 0x1c5c0 ;  /* 0x0001c5c000007802 */ /* 0x000fc60000000f00 */
[----:B------:R-:W-:Y:S02]  /*1c5a0*/  IMAD.MOV.U32 R19, RZ, RZ, R7 ;  /* 0x000000ffff137224 */ /* 0x000fe400078e0007 */
[----:B------:R-:W-:Y:S05]  /*1c5b0*/  CALL.REL.NOINC `($__internal_49_$__cuda_sm70_shflsync_idx_p) ;  /* 0x0000143000007944 */ /* 0x000fea0003c00000 */
[----:B-12---:R-:W-:Y:S05]  /*1c5c0*/  BRA `(.L_x_2417) ;  /* 0xfffe3fa000007947 */ /* 0x006fea000383ffff */
.L_x_2244:
[----:B------:R-:W-:Y:S02]  /*1c5d0*/  SEL R5, RZ, 0x1, P0 ;  /* 0x00000001ff057807 */ /* 0x000fe40000000000 */
[----:B------:R-:W-:Y:S02]  /*1c5e0*/  MOV R0, 0x1c600 ;  /* 0x0001c60000007802 */ /* 0x000fe40000000f00 */
[----:B------:R-:W-:Y:S05]  /*1c5f0*/  CALL.REL.NOINC `($__internal_51_$__cuda_sm70_votesync_ballot) ;  /* 0x0000149000007944 */ /* 0x000fea0003c00000 */
[----:B------:R-:W-:Y:S05]  /*1c600*/  BRA `(.L_x_2418) ;  /* 0xfffe3ff000007947 */ /* 0x000fea000383ffff */
.L_x_2245:
[----:B------:R-:W-:Y:S01]  /*1c610*/  IMAD.MOV.U32 R19, RZ, RZ, R4 ;  /* 0x000000ffff137224 */ /* 0x000fe200078e0004 */
[----:B------:R-:W-:Y:S02]  /*1c620*/  MOV R17, 0x1f ;  /* 0x0000001f00117802 */ /* 0x000fe40000000f00 */
[----:B------:R-:W-:Y:S02]  /*1c630*/  MOV R0, 0x1c650 ;  /* 0x0001c65000007802 */ /* 0x000fe40000000f00 */
[----:B------:R-:W-:Y:S05]  /*1c640*/  CALL.REL.NOINC `($__internal_49_$__cuda_sm70_shflsync_idx_p) ;  /* 0x000013a000007944 */ /* 0x000fea0003c00000 */
[----:B--2---:R-:W-:Y:S01]  /*1c650*/  IMAD.MOV.U32 R4, RZ, RZ, R17 ;  /* 0x000000ffff047224 */ /* 0x004fe200078e0011 */
[----:B------:R-:W-:Y:S01]  /*1c660*/  MOV R9, RZ ;  /* 0x000000ff00097202 */ /* 0x000fe20000000f00 */
[----:B-1----:R-:W-:Y:S01]  /*1c670*/  IMAD.MOV.U32 R19, RZ, RZ, R3 ;  /* 0x000000ffff137224 */ /* 0x002fe200078e0003 */
[----:B------:R-:W-:Y:S02]  /*1c680*/  MOV R17, 0x1f ;  /* 0x0000001f00117802 */ /* 0x000fe40000000f00 */
[----:B------:R-:W-:-:S02]  /*1c690*/  MOV R0, 0x1c6b0 ;  /* 0x0001c6b000007802 */ /* 0x000fc40000000f00 */
[----:B------:R-:W-:Y:S05]  /*1c6a0*/  CALL.REL.NOINC `($__internal_49_$__cuda_sm70_shflsync_idx_p) ;  /* 0x0000134000007944 */ /* 0x000fea0003c00000 */
[----:B--2---:R-:W-:Y:S01]  /*1c6b0*/  MOV R3, R17 ;  /* 0x0000001100037202 */ /* 0x004fe20000000f00 */
[----:B-1----:R-:W-:Y:S05]  /*1c6c0*/  BRA `(.L_x_2419) ;  /* 0xfffe3f9000007947 */ /* 0x002fea000383ffff */
.L_x_2248:
[----:B------:R-:W-:Y:S01]  /*1c6d0*/  IMAD.MOV.U32 R19, RZ, RZ, R7 ;  /* 0x000000ffff137224 */ /* 0x000fe200078e0007 */
[----:B------:R-:W-:-:S02]  /*1c6e0*/  MOV R17, 0x1f ;  /* 0x0000001f00117802 */ /* 0x000fc40000000f00 */
[----:B------:R-:W-:Y:S02]  /*1c6f0*/  MOV R0, 0x1c710 ;  /* 0x0001c71000007802 */ /* 0x000fe40000000f00 */
[----:B--23--:R-:W-:Y:S05]  /*1c700*/  CALL.REL.NOINC `($__internal_49_$__cuda_sm70_shflsync_idx_p) ;  /* 0x000012e000007944 */ /* 0x00cfea0003c00000 */
[----:B--2---:R-:W-:Y:S01]  /*1c710*/  MOV R9, R17 ;  /* 0x0000001100097202 */ /* 0x004fe20000000f00 */
[----:B-1----:R-:W-:Y:S05]  /*1c720*/  BRA `(.L_x_2247) ;  /* 0xfffe3f9000007947 */ /* 0x002fea000383ffff */
.L_x_2287:
[----:B------:R-:W-:Y:S01]  /*1c730*/  IMAD.MOV.U32 R19, RZ, RZ, R7 ;  /* 0x000000ffff137224 */ /* 0x000fe200078e0007 */
[----:B------:R-:W-:Y:S01]  /*1c740*/  MOV R16, RZ ;  /* 0x000000ff00107202 */ /* 0x000fe20000000f00 */
[----:B------:R-:W-:Y:S01]  /*1c750*/  IMAD.MOV.U32 R17, RZ, RZ, 0x181f ;  /* 0x0000181fff117424 */ /* 0x000fe200078e00ff */
[----:B------:R-:W-:Y:S02]  /*1c760*/  MOV R0, 0x1c780 ;  /* 0x0001c78000007802 */ /* 0x000fe40000000f00 */
[----:B-----5:R-:W-:Y:S05]  /*1c770*/  CALL.REL.NOINC `($__internal_49_$__cuda_sm70_shflsync_idx_p) ;  /* 0x0000127000007944 */ /* 0x020fea0003c00000 */
[----:B--2---:R-:W-:Y:S01]  /*1c780*/  MOV R15, R17 ;  /* 0x00000011000f7202 */ /* 0x004fe20000000f00 */
[----:B-1----:R-:W-:Y:S05]  /*1c790*/  BRA `(.L_x_2420) ;  /* 0xfffeb3e000007947 */ /* 0x002fea000383ffff */
.L_x_2288:
[----:B------:R-:W-:Y:S01]  /*1c7a0*/  IMAD.MOV.U32 R19, RZ, RZ, R14 ;  /* 0x000000ffff137224 */ /* 0x000fe200078e000e */
[----:B------:R-:W-:Y:S01]  /*1c7b0*/  MOV R16, RZ ;  /* 0x000000ff00107202 */ /* 0x000fe20000000f00 */
[----:B------:R-:W-:Y:S01]  /*1c7c0*/  IMAD.MOV.U32 R17, RZ, RZ, 0x181f ;  /* 0x0000181fff117424 */ /* 0x000fe200078e00ff */
[----:B------:R-:W-:Y:S02]  /*1c7d0*/  MOV R0, 0x1c7f0 ;  /* 0x0001c7f000007802 */ /* 0x000fe40000000f00 */
[----:B-12--5:R-:W-:Y:S05]  /*1c7e0*/  CALL.REL.NOINC `($__internal_49_$__cuda_sm70_shflsync_idx_p) ;  /* 0x0000120000007944 */ /* 0x026fea0003c00000 */
[----:B-12---:R-:W-:Y:S05]  /*1c7f0*/  BRA `(.L_x_2421) ;  /* 0xfffeb3a000007947 */ /* 0x006fea000383ffff */
.L_x_2291:
[----:B--2---:R-:W-:Y:S01]  /*1c800*/  IMAD.MOV.U32 R19, RZ, RZ, R7 ;  /* 0x000000ffff137224 */ /* 0x004fe200078e0007 */
[----:B------:R-:W-:Y:S01]  /*1c810*/  MOV R16, 0x1 ;  /* 0x0000000100107802 */ /* 0x000fe20000000f00 */
[----:B----4-:R-:W-:Y:S01]  /*1c820*/  IMAD.MOV.U32 R17, RZ, RZ, 0x181f ;  /* 0x0000181fff117424 */ /* 0x010fe200078e00ff */
[----:B------:R-:W-:-:S02]  /*1c830*/  MOV R0, 0x1c850 ;  /* 0x0001c85000007802 */ /* 0x000fc40000000f00 */
[----:B-1-3-5:R-:W-:Y:S05]  /*1c840*/  CALL.REL.NOINC `($__internal_49_$__cuda_sm70_shflsync_idx_p) ;  /* 0x000011a000007944 */ /* 0x02afea0003c00000 */
[----:B--2---:R-:W-:Y:S01]  /*1c850*/  IMAD.MOV.U32 R15, RZ, RZ, R17 ;  /* 0x000000ffff0f7224 */ /* 0x004fe200078e0011 */
[----:B-1----:R-:W-:Y:S01]  /*1c860*/  MOV R16, 0x1 ;  /* 0x0000000100107802 */ /* 0x002fe20000000f00 */
[----:B------:R-:W-:Y:S01]  /*1c870*/  IMAD.MOV.U32 R19, RZ, RZ, R14 ;  /* 0x000000ffff137224 */ /* 0x000fe200078e000e */
[----:B------:R-:W-:-:S02]  /*1c880*/  MOV R17, 0x181f ;  /* 0x0000181f00117802 */ /* 0x000fc40000000f00 */
[----:B------:R-:W-:Y:S02]  /*1c890*/  MOV R0, 0x1c8b0 ;  /* 0x0001c8b000007802 */ /* 0x000fe40000000f00 */
[----:B------:R-:W-:Y:S05]  /*1c8a0*/  CALL.REL.NOINC `($__internal_49_$__cuda_sm70_shflsync_idx_p) ;  /* 0x0000114000007944 */ /* 0x000fea0003c00000 */
[----:B-12---:R-:W-:Y:S01]  /*1c8b0*/  MOV R19, R17 ;  /* 0x0000001100137202 */ /* 0x006fe20000000f00 */
[----:B------:R-:W-:Y:S05]  /*1c8c0*/  BRA `(.L_x_2422) ;  /* 0xfffeb43000007947 */ /* 0x000fea000383ffff */
.L_x_2294:
[----:B-1-3--:R-:W-:Y:S01]  /*1c8d0*/  IMAD.MOV.U32 R19, RZ, RZ, R7 ;  /* 0x000000ffff137224 */ /* 0x00afe200078e0007 */
[----:B------:R-:W-:Y:S01]  /*1c8e0*/  MOV R16, 0x2 ;  /* 0x0000000200107802 */ /* 0x000fe20000000f00 */
[----:B------:R-:W-:Y:S01]  /*1c8f0*/  IMAD.MOV.U32 R17, RZ, RZ, 0x181f ;  /* 0x0000181fff117424 */ /* 0x000fe200078e00ff */
[----:B------:R-:W-:Y:S02]  /*1c900*/  MOV R0, 0x1c920 ;  /* 0x0001c92000007802 */ /* 0x000fe40000000f00 */
[----:B--2--5:R-:W-:Y:S05]  /*1c910*/  CALL.REL.NOINC `($__internal_49_$__cuda_sm70_shflsync_idx_p) ;  /* 0x000010d000007944 */ /* 0x024fea0003c00000 */
[----:B--2---:R-:W-:Y:S01]  /*1c920*/  MOV R15, R17 ;  /* 0x00000011000f7202 */ /* 0x004fe20000000f00 */
[----:B-1----:R-:W-:Y:S05]  /*1c930*/  BRA `(.L_x_2423) ;  /* 0xfffeb4f000007947 */ /* 0x002fea000383ffff */
.L_x_2295:
[----:B---3--:R-:W-:Y:S01]  /*1c940*/  IMAD.MOV.U32 R19, RZ, RZ, R14 ;  /* 0x000000ffff137224 */ /* 0x008fe200078e000e */
[----:B------:R-:W-:Y:S01]  /*1c950*/  MOV R16, 0x2 ;  /* 0x0000000200107802 */ /* 0x000fe20000000f00 */
[----:B------:R-:W-:Y:S01]  /*1c960*/  IMAD.MOV.U32 R17, RZ, RZ, 0x181f ;  /* 0x0000181fff117424 */ /* 0x000fe200078e00ff */
[----:B------:R-:W-:Y:S02]  /*1c970*/  MOV R0, 0x1c990 ;  /* 0x0001c99000007802 */ /* 0x000fe40000000f00 */
[----:B-12-45:R-:W-:Y:S05]  /*1c980*/  CALL.REL.NOINC `($__internal_49_$__cuda_sm70_shflsync_idx_p) ;  /* 0x0000106000007944 */ /* 0x036fea0003c00000 */
[----:B-12---:R-:W-:Y:S01]  /*1c990*/  MOV R19, R17 ;  /* 0x0000001100137202 */ /* 0x006fe20000000f00 */
[----:B------:R-:W-:Y:S05]  /*1c9a0*/  BRA `(.L_x_2424) ;  /* 0xfffeb4a000007947 */ /* 0x000fea000383ffff */
.L_x_2298:
[----:B-1----:R-:W-:Y:S01]  /*1c9b0*/  IMAD.MOV.U32 R19, RZ, RZ, R7 ;  /* 0x000000ffff137224 */ /* 0x002fe200078e0007 */
[----:B------:R-:W-:Y:S01]  /*1c9c0*/  MOV R16, 0x3 ;  /* 0x0000000300107802 */ /* 0x000fe20000000f00 */
[----:B------:R-:W-:Y:S01]  /*1c9d0*/  IMAD.MOV.U32 R17, RZ, RZ, 0x181f ;  /* 0x0000181fff117424 */ /* 0x000fe200078e00ff */
[----:B------:R-:W-:-:S02]  /*1c9e0*/  MOV R0, 0x1ca00 ;  /* 0x0001ca0000007802 */ /* 0x000fc40000000f00 */
[----:B--2345:R-:W-:Y:S05]  /*1c9f0*/  CALL.REL.NOINC `($__internal_49_$__cuda_sm70_shflsync_idx_p) ;  /* 0x00000ff000007944 */ /* 0x03cfea0003c00000 */
[----:B--2---:R-:W-:Y:S01]  /*1ca00*/  IMAD.MOV.U32 R7, RZ, RZ, R17 ;  /* 0x000000ffff077224 */ /* 0x004fe200078e0011 */
[----:B-1----:R-:W-:Y:S01]  /*1ca10*/  MOV R16, 0x3 ;  /* 0x0000000300107802 */ /* 0x002fe20000000f00 */
[----:B------:R-:W-:Y:S01]  /*1ca20*/  IMAD.MOV.U32 R19, RZ, RZ, R14 ;  /* 0x000000ffff137224 */ /* 0x000fe200078e000e */
[----:B------:R-:W-:-:S02]  /*1ca30*/  MOV R17, 0x181f ;  /* 0x0000181f00117802 */ /* 0x000fc40000000f00 */
[----:B------:R-:W-:Y:S02]  /*1ca40*/  MOV R0, 0x1ca60 ;  /* 0x0001ca6000007802 */ /* 0x000fe40000000f00 */
[----:B------:R-:W-:Y:S05]  /*1ca50*/  CALL.REL.NOINC `($__internal_49_$__cuda_sm70_shflsync_idx_p) ;  /* 0x00000f9000007944 */ /* 0x000fea0003c00000 */
[----:B-12---:R-:W-:Y:S05]  /*1ca60*/  BRA `(.L_x_2425) ;  /* 0xfffeb52000007947 */ /* 0x006fea000383ffff */
.L_x_2353:
[----:B------:R-:W-:Y:S01]  /*1ca70*/  IMAD.MOV.U32 R8, RZ, RZ, R227 ;  /* 0x000000ffff087224 */ /* 0x000fe200078e00e3 */
[----:B-1----:R-:W-:Y:S02]  /*1ca80*/  MOV R7, 0x2 ;  /* 0x0000000200077802 */ /* 0x002fe40000000f00 */
[----:B------:R-:W-:Y:S02]  /*1ca90*/  MOV R6, 0x1cab0 ;  /* 0x0001cab000067802 */ /* 0x000fe40000000f00 */
[----:B------:R-:W-:Y:S05]  /*1caa0*/  CALL.REL.NOINC `($__internal_48_$__cuda_sm70_shflsync_bfly_p) ;  /* 0x00000ef000007944 */ /* 0x000fea0003c00000 */
[----:B-12---:R-:W-:Y:S05]  /*1cab0*/  BRA `(.L_x_2426) ;  /* 0xffffad6000007947 */ /* 0x006fea000383ffff */
.L_x_2354:
[----:B------:R-:W-:Y:S02]  /*1cac0*/  MOV R7, 0x1 ;  /* 0x0000000100077802 */ /* 0x000fe40000000f00 */
[----:B------:R-:W-:Y:S02]  /*1cad0*/  MOV R6, 0x1caf0 ;  /* 0x0001caf000067802 */ /* 0x000fe40000000f00 */
[----:B-1----:R-:W-:Y:S05]  /*1cae0*/  CALL.REL.NOINC `($__internal_48_$__cuda_sm70_shflsync_bfly_p) ;  /* 0x00000eb000007944 */ /* 0x002fea0003c00000 */
[----:B--2---:R-:W-:Y:S01]  /*1caf0*/  FADD.FTZ R3, R8, R7 ;  /* 0x0000000708037221 */ /* 0x004fe20000010000 */
[----:B-1----:R-:W-:Y:S02]  /*1cb00*/  MOV R8, R230 ;  /* 0x000000e600087202 */ /* 0x002fe40000000f00 */
[----:B------:R-:W-:Y:S02]  /*1cb10*/  MOV R7, 0x2 ;  /* 0x0000000200077802 */ /* 0x000fe40000000f00 */
[----:B------:R-:W-:-:S02]  /*1cb20*/  MOV R6, 0x1cb40 ;  /* 0x0001cb4000067802 */ /* 0x000fc40000000f00 */
[----:B------:R-:W-:Y:S05]  /*1cb30*/  CALL.REL.NOINC `($__internal_48_$__cuda_sm70_shflsync_bfly_p) ;  /* 0x00000e6000007944 */ /* 0x000fea0003c00000 */
[----:B--2---:R-:W-:Y:S01]  /*1cb40*/  FADD.FTZ R12, R230, R7 ;  /* 0x00000007e60c7221 */ /* 0x004fe20000010000 */
[----:B------:R-:W-:-:S02]  /*1cb50*/  MOV R7, 0x1 ;  /* 0x0000000100077802 */ /* 0x000fc40000000f00 */
[----:B------:R-:W-:Y:S02]  /*1cb60*/  MOV R6, 0x1cb90 ;  /* 0x0001cb9000067802 */ /* 0x000fe40000000f00 */
[----:B-1----:R-:W-:Y:S02]  /*1cb70*/  MOV R8, R12 ;  /* 0x0000000c00087202 */ /* 0x002fe40000000f00 */
[----:B------:R-:W-:Y:S05]  /*1cb80*/  CALL.REL.NOINC `($__internal_48_$__cuda_sm70_shflsync_bfly_p) ;  /* 0x00000e1000007944 */ /* 0x000fea0003c00000 */
[----:B-12---:R-:W-:Y:S05]  /*1cb90*/  BRA `(.L_x_2427) ;  /* 0xffffacf000007947 */ /* 0x006fea000383ffff */
.L_x_2361:
[----:B---34-:R-:W-:Y:S01]  /*1cba0*/  IMAD.MOV.U32 R19, RZ, RZ, R13 ;  /* 0x000000ffff137224 */ /* 0x018fe200078e000d */
[----:B------:R-:W-:Y:S01]  /*1cbb0*/  MOV R16, RZ ;  /* 0x000000ff00107202 */ /* 0x000fe20000000f00 */
[----:B------:R-:W-:Y:S01]  /*1cbc0*/  IMAD.MOV.U32 R17, RZ, RZ, 0x181f ;  /* 0x0000181fff117424 */ /* 0x000fe200078e00ff */
[----:B------:R-:W-:Y:S02]  /*1cbd0*/  MOV R0, 0x1cbf0 ;  /* 0x0001cbf000007802 */ /* 0x000fe40000000f00 */
[----:B-12---:R-:W-:Y:S05]  /*1cbe0*/  CALL.REL.NOINC `($__internal_49_$__cuda_sm70_shflsync_idx_p) ;  /* 0x00000e0000007944 */ /* 0x006fea0003c00000 */
[----:B--2---:R-:W-:Y:S01]  /*1cbf0*/  MOV R15, R17 ;  /* 0x00000011000f7202 */ /* 0x004fe20000000f00 */
[----:B-1----:R-:W-:Y:S05]  /*1cc00*/  BRA `(.L_x_2428) ;  /* 0xffffc5a000007947 */ /* 0x002fea000383ffff */
.L_x_2362:
[----:B------:R-:W-:Y:S01]  /*1cc10*/  IMAD.MOV.U32 R19, RZ, RZ, R2 ;  /* 0x000000ffff137224 */ /* 0x000fe200078e0002 */
[----:B------:R-:W-:Y:S01]  /*1cc20*/  MOV R16, RZ ;  /* 0x000000ff00107202 */ /* 0x000fe20000000f00 */
[----:B------:R-:W-:Y:S01]  /*1cc30*/  IMAD.MOV.U32 R17, RZ, RZ, 0x181f ;  /* 0x0000181fff117424 */ /* 0x000fe200078e00ff */
[----:B------:R-:W-:Y:S02]  /*1cc40*/  MOV R0, 0x1cc60 ;  /* 0x0001cc6000007802 */ /* 0x000fe40000000f00 */
[----:B-1234-:R-:W-:Y:S05]  /*1cc50*/  CALL.REL.NOINC `($__internal_49_$__cuda_sm70_shflsync_idx_p) ;  /* 0x00000d9000007944 */ /* 0x01efea0003c00000 */
[----:B-12---:R-:W-:Y:S05]  /*1cc60*/  BRA `(.L_x_2429) ;  /* 0xffffc56000007947 */ /* 0x006fea000383ffff */
.L_x_2365:
[----:B---3--:R-:W-:Y:S01]  /*1cc70*/  IMAD.MOV.U32 R19, RZ, RZ, R13 ;  /* 0x000000ffff137224 */ /* 0x008fe200078e000d */
[----:B------:R-:W-:Y:S01]  /*1cc80*/  MOV R16, 0x1 ;  /* 0x0000000100107802 */ /* 0x000fe20000000f00 */
[----:B------:R-:W-:Y:S01]  /*1cc90*/  IMAD.MOV.U32 R17, RZ, RZ, 0x181f ;  /* 0x0000181fff117424 */ /* 0x000fe200078e00ff */
[----:B------:R-:W-:-:S02]  /*1cca0*/  MOV R0, 0x1ccc0 ;  /* 0x0001ccc000007802 */ /* 0x000fc40000000f00 */
[----:B-12-4-:R-:W-:Y:S05]  /*1ccb0*/  CALL.REL.NOINC `($__internal_49_$__cuda_sm70_shflsync_idx_p) ;  /* 0x00000d3000007944 */ /* 0x016fea0003c00000 */
        /* <DEDUP_REMOVED lines=8> */
.L_x_2368:
[----:B--23--:R-:W-:Y:S01]  /*1cd40*/  IMAD.MOV.U32 R19, RZ, RZ, R13 ;  /* 0x000000ffff137224 */ /* 0x00cfe200078e000d */
[----:B------:R-:W-:Y:S01]  /*1cd50*/  MOV R16, 0x2 ;  /* 0x0000000200107802 */ /* 0x000fe20000000f00 */
[----:B------:R-:W-:Y:S01]  /*1cd60*/  IMAD.MOV.U32 R17, RZ, RZ, 0x181f ;  /* 0x0000181fff117424 */ /* 0x000fe200078e00ff */
[----:B------:R-:W-:Y:S02]  /*1cd70*/  MOV R0, 0x1cd90 ;  /* 0x0001cd9000007802 */ /* 0x000fe40000000f00 */
[----:B-1--4-:R-:W-:Y:S05]  /*1cd80*/  CALL.REL.NOINC `($__internal_49_$__cuda_sm70_shflsync_idx_p) ;  /* 0x00000c6000007944 */ /* 0x012fea0003c00000 */
[----:B--2---:R-:W-:Y:S01]  /*1cd90*/  MOV R15, R17 ;  /* 0x00000011000f7202 */ /* 0x004fe20000000f00 */
[----:B-1----:R-:W-:Y:S05]  /*1cda0*/  BRA `(.L_x_2431) ;  /* 0xffffc6b000007947 */ /* 0x002fea000383ffff */
.L_x_2369:
[----:B---3--:R-:W-:Y:S01]  /*1cdb0*/  IMAD.MOV.U32 R19, RZ, RZ, R2 ;  /* 0x000000ffff137224 */ /* 0x008fe200078e0002 */
[----:B------:R-:W-:Y:S01]  /*1cdc0*/  MOV R16, 0x2 ;  /* 0x0000000200107802 */ /* 0x000fe20000000f00 */
[----:B------:R-:W-:Y:S01]  /*1cdd0*/  IMAD.MOV.U32 R17, RZ, RZ, 0x181f ;  /* 0x0000181fff117424 */ /* 0x000fe200078e00ff */
[----:B------:R-:W-:Y:S02]  /*1cde0*/  MOV R0, 0x1ce00 ;  /* 0x0001ce0000007802 */ /* 0x000fe40000000f00 */
[----:B-12-4-:R-:W-:Y:S05]  /*1cdf0*/  CALL.REL.NOINC `($__internal_49_$__cuda_sm70_shflsync_idx_p) ;  /* 0x00000bf000007944 */ /* 0x016fea0003c00000 */
[----:B-12---:R-:W-:Y:S01]  /*1ce00*/  MOV R19, R17 ;  /* 0x0000001100137202 */ /* 0x006fe20000000f00 */
[----:B------:R-:W-:Y:S05]  /*1ce10*/  BRA `(.L_x_2432) ;  /* 0xffffc66000007947 */ /* 0x000fea000383ffff */
.L_x_2372:
[----:B--2---:R-:W-:Y:S01]  /*1ce20*/  IMAD.MOV.U32 R19, RZ, RZ, R13 ;  /* 0x000000ffff137224 */ /* 0x004fe200078e000d */
        /* <DEDUP_REMOVED lines=10> */
[----:B-12---:R-:W-:Y:S05]  /*1ced0*/  BRA `(.L_x_2433) ;  /* 0xffffc6e000007947 */ /* 0x006fea000383ffff */
.L_x_2374:
[----:B------:R-:W-:Y:S01]  /*1cee0*/  IMAD.MOV.U32 R19, RZ, RZ, R162 ;  /* 0x000000ffff137224 */ /* 0x000fe200078e00a2 */
[----:B------:R-:W-:Y:S01]  /*1cef0*/  MOV R16, RZ ;  /* 0x000000ff00107202 */ /* 0x000fe20000000f00 */
[----:B------:R-:W-:Y:S01]  /*1cf00*/  IMAD.MOV.U32 R17, RZ, RZ, 0x1c1f ;  /* 0x00001c1fff117424 */ /* 0x000fe200078e00ff */
[----:B------:R-:W-:Y:S02]  /*1cf10*/  MOV R0, 0x1cf30 ;  /* 0x0001cf3000007802 */ /* 0x000fe40000000f00 */
[----:B------:R-:W-:Y:S05]  /*1cf20*/  CALL.REL.NOINC `($__internal_49_$__cuda_sm70_shflsync_idx_p) ;  /* 0x00000ac000007944 */ /* 0x000fea0003c00000 */
[----:B--2---:R-:W-:Y:S01]  /*1cf30*/  MOV R165, R17 ;  /* 0x0000001100a57202 */ /* 0x004fe20000000f00 */
[----:B-1----:R-:W-:Y:S05]  /*1cf40*/  BRA `(.L_x_2434) ;  /* 0xffffc98000007947 */ /* 0x002fea000383ffff */
.L_x_2375:
[----:B------:R-:W-:Y:S01]  /*1cf50*/  IMAD.MOV.U32 R19, RZ, RZ, R163 ;  /* 0x000000ffff137224 */ /* 0x000fe200078e00a3 */
[----:B------:R-:W-:Y:S01]  /*1cf60*/  MOV R16, RZ ;  /* 0x000000ff00107202 */ /* 0x000fe20000000f00 */
[----:B------:R-:W-:Y:S01]  /*1cf70*/  IMAD.MOV.U32 R17, RZ, RZ, 0x1c1f ;  /* 0x00001c1fff117424 */ /* 0x000fe200078e00ff */
[----:B------:R-:W-:Y:S02]  /*1cf80*/  MOV R0, 0x1cfa0 ;  /* 0x0001cfa000007802 */ /* 0x000fe40000000f00 */
[----:B-12---:R-:W-:Y:S05]  /*1cf90*/  CALL.REL.NOINC `($__internal_49_$__cuda_sm70_shflsync_idx_p) ;  /* 0x00000a5000007944 */ /* 0x006fea0003c00000 */
[----:B-12---:R-:W-:Y:S05]  /*1cfa0*/  BRA `(.L_x_2435) ;  /* 0xffffc94000007947 */ /* 0x006fea000383ffff */
.L_x_2378:
[----:B-1----:R-:W-:Y:S01]  /*1cfb0*/  IMAD.MOV.U32 R19, RZ, RZ, R162 ;  /* 0x000000ffff137224 */ /* 0x002fe200078e00a2 */
[----:B------:R-:W-:Y:S01]  /*1cfc0*/  MOV R16, 0x1 ;  /* 0x0000000100107802 */ /* 0x000fe20000000f00 */
[----:B----4-:R-:W-:Y:S01]  /*1cfd0*/  IMAD.MOV.U32 R17, RZ, RZ, 0x1c1f ;  /* 0x00001c1fff117424 */ /* 0x010fe200078e00ff */
[----:B------:R-:W-:-:S02]  /*1cfe0*/  MOV R0, 0x1d000 ;  /* 0x0001d00000007802 */ /* 0x000fc40000000f00 */
[----:B--23--:R-:W-:Y:S05]  /*1cff0*/  CALL.REL.NOINC `($__internal_49_$__cuda_sm70_shflsync_idx_p) ;  /* 0x000009f000007944 */ /* 0x00cfea0003c00000 */
[----:B--2---:R-:W-:Y:S01]  /*1d000*/  IMAD.MOV.U32 R3, RZ, RZ, R17 ;  /* 0x000000ffff037224 */ /* 0x004fe200078e0011 */
[----:B-1----:R-:W-:Y:S01]  /*1d010*/  MOV R16, 0x1 ;  /* 0x0000000100107802 */ /* 0x002fe20000000f00 */
[----:B------:R-:W-:Y:S01]  /*1d020*/  IMAD.MOV.U32 R19, RZ, RZ, R163 ;  /* 0x000000ffff137224 */ /* 0x000fe200078e00a3 */
[----:B------:R-:W-:-:S02]  /*1d030*/  MOV R17, 0x1c1f ;  /* 0x00001c1f00117802 */ /* 0x000fc40000000f00 */
[----:B------:R-:W-:Y:S02]  /*1d040*/  MOV R0, 0x1d060 ;  /* 0x0001d06000007802 */ /* 0x000fe40000000f00 */
[----:B------:R-:W-:Y:S05]  /*1d050*/  CALL.REL.NOINC `($__internal_49_$__cuda_sm70_shflsync_idx_p) ;  /* 0x0000099000007944 */ /* 0x000fea0003c00000 */
[----:B-12---:R-:W-:Y:S05]  /*1d060*/  BRA `(.L_x_2436) ;  /* 0xffffd1c000007947 */ /* 0x006fea000383ffff */
.L_x_2382:
[----:B------:R-:W-:Y:S01]  /*1d070*/  IMAD.MOV.U32 R19, RZ, RZ, R4 ;  /* 0x000000ffff137224 */ /* 0x000fe200078e0004 */
[----:B------:R-:W-:Y:S01]  /*1d080*/  MOV R16, RZ ;  /* 0x000000ff00107202 */ /* 0x000fe20000000f00 */
[----:B------:R-:W-:Y:S01]  /*1d090*/  IMAD.MOV.U32 R17, RZ, RZ, 0x181f ;  /* 0x0000181fff117424 */ /* 0x000fe200078e00ff */
[----:B------:R-:W-:Y:S02]  /*1d0a0*/  MOV R0, 0x1d0c0 ;  /* 0x0001d0c000007802 */ /* 0x000fe40000000f00 */
[----:B-1----:R-:W-:Y:S05]  /*1d0b0*/  CALL.REL.NOINC `($__internal_49_$__cuda_sm70_shflsync_idx_p) ;  /* 0x0000093000007944 */ /* 0x002fea0003c00000 */
[----:B--2---:R-:W-:Y:S01]  /*1d0c0*/  MOV R5, R17 ;  /* 0x0000001100057202 */ /* 0x004fe20000000f00 */
[----:B-1----:R-:W-:Y:S05]  /*1d0d0*/  BRA `(.L_x_2437) ;  /* 0xffffdec000007947 */ /* 0x002fea000383ffff */
.L_x_2383:
[----:B------:R-:W-:Y:S01]  /*1d0e0*/  IMAD.MOV.U32 R19, RZ, RZ, R3 ;  /* 0x000000ffff137224 */ /* 0x000fe200078e0003 */
[----:B------:R-:W-:Y:S01]  /*1d0f0*/  MOV R16, RZ ;  /* 0x000000ff00107202 */ /* 0x000fe20000000f00 */
[----:B------:R-:W-:Y:S01]  /*1d100*/  IMAD.MOV.U32 R17, RZ, RZ, 0x181f ;  /* 0x0000181fff117424 */ /* 0x000fe200078e00ff */
[----:B------:R-:W-:Y:S02]  /*1d110*/  MOV R0, 0x1d130 ;  /* 0x0001d13000007802 */ /* 0x000fe40000000f00 */
[----:B-123--:R-:W-:Y:S05]  /*1d120*/  CALL.REL.NOINC `($__internal_49_$__cuda_sm70_shflsync_idx_p) ;  /* 0x000008c000007944 */ /* 0x00efea0003c00000 */
[----:B-12---:R-:W-:Y:S05]  /*1d130*/  BRA `(.L_x_2438) ;  /* 0xffffde8000007947 */ /* 0x006fea000383ffff */
.L_x_2386:
[----:B------:R-:W-:Y:S01]  /*1d140*/  IMAD.MOV.U32 R19, RZ, RZ, R4 ;  /* 0x000000ffff137224 */ /* 0x000fe200078e0004 */
[----:B-1----:R-:W-:Y:S01]  /*1d150*/  MOV R16, 0x1 ;  /* 0x0000000100107802 */ /* 0x002fe20000000f00 */
[----:B------:R-:W-:Y:S01]  /*1d160*/  IMAD.MOV.U32 R17, RZ, RZ, 0x181f ;  /* 0x0000181fff117424 */ /* 0x000fe200078e00ff */
[----:B------:R-:W-:-:S02]  /*1d170*/  MOV R0, 0x1d190 ;  /* 0x0001d19000007802 */ /* 0x000fc40000000f00 */
[----:B--234-:R-:W-:Y:S05]  /*1d180*/  CALL.REL.NOINC `($__internal_49_$__cuda_sm70_shflsync_idx_p) ;  /* 0x0000086000007944 */ /* 0x01cfea0003c00000 */
[----:B--2---:R-:W-:Y:S01]  /*1d190*/  IMAD.MOV.U32 R5, RZ, RZ, R17 ;  /* 0x000000ffff057224 */ /* 0x004fe200078e0011 */
[----:B-1----:R-:W-:Y:S01]  /*1d1a0*/  MOV R16, 0x1 ;  /* 0x0000000100107802 */ /* 0x002fe20000000f00 */
[----:B------:R-:W-:Y:S01]  /*1d1b0*/  IMAD.MOV.U32 R19, RZ, RZ, R3 ;  /* 0x000000ffff137224 */ /* 0x000fe200078e0003 */
[----:B------:R-:W-:-:S02]  /*1d1c0*/  MOV R17, 0x181f ;  /* 0x0000181f00117802 */ /* 0x000fc40000000f00 */
[----:B------:R-:W-:Y:S02]  /*1d1d0*/  MOV R0, 0x1d1f0 ;  /* 0x0001d1f000007802 */ /* 0x000fe40000000f00 */
[----:B------:R-:W-:Y:S05]  /*1d1e0*/  CALL.REL.NOINC `($__internal_49_$__cuda_sm70_shflsync_idx_p) ;  /* 0x0000080000007944 */ /* 0x000fea0003c00000 */
[----:B-12---:R-:W-:Y:S05]  /*1d1f0*/  BRA `(.L_x_2439) ;  /* 0xffffdf3000007947 */ /* 0x006fea000383ffff */
.L_x_2389:
[----:B------:R-:W-:Y:S01]  /*1d200*/  IMAD.MOV.U32 R19, RZ, RZ, R4 ;  /* 0x000000ffff137224 */ /* 0x000fe200078e0004 */
[----:B-1----:R-:W-:Y:S01]  /*1d210*/  MOV R16, 0x2 ;  /* 0x0000000200107802 */ /* 0x002fe20000000f00 */
[----:B------:R-:W-:Y:S01]  /*1d220*/  IMAD.MOV.U32 R17, RZ, RZ, 0x181f ;  /* 0x0000181fff117424 */ /* 0x000fe200078e00ff */
[----:B------:R-:W-:Y:S02]  /*1d230*/  MOV R0, 0x1d250 ;  /* 0x0001d25000007802 */ /* 0x000fe40000000f00 */
[----:B--234-:R-:W-:Y:S05]  /*1d240*/  CALL.REL.NOINC `($__internal_49_$__cuda_sm70_shflsync_idx_p) ;  /* 0x000007a000007944 */ /* 0x01cfea0003c00000 */
[----:B--2---:R-:W-:Y:S01]  /*1d250*/  MOV R5, R17 ;  /* 0x0000001100057202 */ /* 0x004fe20000000f00 */
[----:B-1----:R-:W-:Y:S05]  /*1d260*/  BRA `(.L_x_2440) ;  /* 0xffffdff000007947 */ /* 0x002fea000383ffff */
.L_x_2390:
[----:B------:R-:W-:Y:S01]  /*1d270*/  IMAD.MOV.U32 R19, RZ, RZ, R3 ;  /* 0x000000ffff137224 */ /* 0x000fe200078e0003 */
[----:B-1----:R-:W-:Y:S01]  /*1d280*/  MOV R16, 0x2 ;  /* 0x0000000200107802 */ /* 0x002fe20000000f00 */
[----:B------:R-:W-:Y:S01]  /*1d290*/  IMAD.MOV.U32 R17, RZ, RZ, 0x181f ;  /* 0x0000181fff117424 */ /* 0x000fe200078e00ff */
[----:B------:R-:W-:Y:S02]  /*1d2a0*/  MOV R0, 0x1d2c0 ;  /* 0x0001d2c000007802 */ /* 0x000fe40000000f00 */
[----:B--234-:R-:W-:Y:S05]  /*1d2b0*/  CALL.REL.NOINC `($__internal_49_$__cuda_sm70_shflsync_idx_p) ;  /* 0x0000073000007944 */ /* 0x01cfea0003c00000 */
[----:B-12---:R-:W-:Y:S05]  /*1d2c0*/  BRA `(.L_x_2441) ;  /* 0xffffdfb000007947 */ /* 0x006fea000383ffff */
.L_x_2393:
[----:B------:R-:W-:Y:S01]  /*1d2d0*/  IMAD.MOV.U32 R19, RZ, RZ, R4 ;  /* 0x000000ffff137224 */ /* 0x000fe200078e0004 */
[----:B--2---:R-:W-:Y:S01]  /*1d2e0*/  MOV R16, 0x3 ;  /* 0x0000000300107802 */ /* 0x004fe20000000f00 */
        /* <DEDUP_REMOVED lines=10> */
.L_x_2395:
[----:B------:R-:W-:Y:S01]  /*1d390*/  IMAD.MOV.U32 R19, RZ, RZ, R8 ;  /* 0x000000ffff137224 */ /* 0x000fe200078e0008 */
[----:B------:R-:W-:Y:S01]  /*1d3a0*/  MOV R16, RZ ;  /* 0x000000ff00107202 */ /* 0x000fe20000000f00 */
[----:B------:R-:W-:Y:S01]  /*1d3b0*/  IMAD.MOV.U32 R17, RZ, RZ, 0x1f ;  /* 0x0000001fff117424 */ /* 0x000fe200078e00ff */
[----:B------:R-:W-:Y:S02]  /*1d3c0*/  MOV R0, 0x1d3e0 ;  /* 0x0001d3e000007802 */ /* 0x000fe40000000f00 */
[----:B------:R-:W-:Y:S05]  /*1d3d0*/  CALL.REL.NOINC `($__internal_49_$__cuda_sm70_shflsync_idx_p) ;  /* 0x0000061000007944 */ /* 0x000fea0003c00000 */
[----:B--2---:R-:W-:Y:S01]  /*1d3e0*/  MOV R3, R17 ;  /* 0x0000001100037202 */ /* 0x004fe20000000f00 */
[----:B-1----:R-:W-:Y:S05]  /*1d3f0*/  BRA `(.L_x_2443) ;  /* 0xffffe17000007947 */ /* 0x002fea000383ffff */
.L_x_2396:
[----:B------:R-:W-:Y:S01]  /*1d400*/  IMAD.MOV.U32 R19, RZ, RZ, R8 ;  /* 0x000000ffff137224 */ /* 0x000fe200078e0008 */
[----:B------:R-:W-:Y:S01]  /*1d410*/  MOV R16, 0x1 ;  /* 0x0000000100107802 */ /* 0x000fe20000000f00 */
[----:B------:R-:W-:Y:S01]  /*1d420*/  IMAD.MOV.U32 R17, RZ, RZ, 0x1f ;  /* 0x0000001fff117424 */ /* 0x000fe200078e00ff */
[----:B------:R-:W-:Y:S02]  /*1d430*/  MOV R0, 0x1d450 ;  /* 0x0001d45000007802 */ /* 0x000fe40000000f00 */
[----:B-12---:R-:W-:Y:S05]  /*1d440*/  CALL.REL.NOINC `($__internal_49_$__cuda_sm70_shflsync_idx_p) ;  /* 0x000005a000007944 */ /* 0x006fea0003c00000 */
[----:B--2---:R-:W-:Y:S01]  /*1d450*/  MOV R8, R17 ;  /* 0x0000001100087202 */ /* 0x004fe20000000f00 */
[----:B-1----:R-:W-:Y:S05]  /*1d460*/  BRA `(.L_x_2444) ;  /* 0xffffe12000007947 */ /* 0x002fea000383ffff */
.L_x_2397:
[----:B------:R-:W-:Y:S02]  /*1d470*/  MOV R5, 0x1 ;  /* 0x0000000100057802 */ /* 0x000fe40000000f00 */
[----:B------:R-:W-:-:S02]  /*1d480*/  MOV R0, 0x1d4a0 ;  /* 0x0001d4a000007802 */ /* 0x000fc40000000f00 */
[----:B-12---:R-:W-:Y:S05]  /*1d490*/  CALL.REL.NOINC `($__internal_50_$__cuda_sm70_shflsync_up_p) ;  /* 0x000005a000007944 */ /* 0x006fea0003c00000 */
[----:B-12---:R-:W-:Y:S05]  /*1d4a0*/  BRA `(.L_x_2445) ;  /* 0xffffe20000007947 */ /* 0x006fea000383ffff */
.L_x_2398:
[----:B------:R-:W-:Y:S02]  /*1d4b0*/  MOV R5, 0x2 ;  /* 0x0000000200057802 */ /* 0x000fe40000000f00 */
[----:B------:R-:W-:-:S02]  /*1d4c0*/  MOV R0, 0x1d4e0 ;  /* 0x0001d4e000007802 */ /* 0x000fc40000000f00 */
[----:B-12---:R-:W-:Y:S05]  /*1d4d0*/  CALL.REL.NOINC `($__internal_50_$__cuda_sm70_shflsync_up_p) ;  /* 0x0000056000007944 */ /* 0x006fea0003c00000 */
        /* <DEDUP_REMOVED lines=23> */
.L_x_2402:
[----:B---3--:R-:W-:Y:S01]  /*1d650*/  IMAD.MOV.U32 R7, RZ, RZ, R6 ;  /* 0x000000ffff077224 */ /* 0x008fe200078e0006 */
[----:B------:R-:W-:Y:S02]  /*1d660*/  MOV R5, 0x1 ;  /* 0x0000000100057802 */ /* 0x000fe40000000f00 */
[----:B------:R-:W-:Y:S02]  /*1d670*/  MOV R0, 0x1d690 ;  /* 0x0001d69000007802 */ /* 0x000fe40000000f00 */
[----:B------:R-:W-:Y:S05]  /*1d680*/  CALL.REL.NOINC `($__internal_50_$__cuda_sm70_shflsync_up_p) ;  /* 0x000003b000007944 */ /* 0x000fea0003c00000 */
[----:B-12---:R-:W-:Y:S05]  /*1d690*/  BRA `(.L_x_2447) ;  /* 0xffffe26000007947 */ /* 0x006fea000383ffff */
.L_x_2403:
[----:B---3--:R-:W-:Y:S01]  /*1d6a0*/  IMAD.MOV.U32 R7, RZ, RZ, R6 ;  /* 0x000000ffff077224 */ /* 0x008fe200078e0006 */
[----:B------:R-:W-:Y:S02]  /*1d6b0*/  MOV R5, 0x2 ;  /* 0x0000000200057802 */ /* 0x000fe40000000f00 */
[----:B------:R-:W-:Y:S02]  /*1d6c0*/  MOV R0, 0x1d6e0 ;  /* 0x0001d6e000007802 */ /* 0x000fe40000000f00 */
[----:B------:R-:W-:Y:S05]  /*1d6d0*/  CALL.REL.NOINC `($__internal_50_$__cuda_sm70_shflsync_up_p) ;  /* 0x0000036000007944 */ /* 0x000fea0003c00000 */
[----:B-12---:R-:W-:Y:S01]  /*1d6e0*/  SEL R7, R5, RZ, P1 ;  /* 0x000000ff05077207 */ /* 0x006fe20000800000 */
[----:B------:R-:W-:Y:S01]  /*1d6f0*/  IMAD.MOV.U32 R5, RZ, RZ, 0x4 ;  /* 0x00000004ff057424 */ /* 0x000fe200078e00ff */
[----:B------:R-:W-:-:S03]  /*1d700*/  MOV R0, 0x1d730 ;  /* 0x0001d73000007802 */ /* 0x000fc60000000f00 */
[----:B------:R-:W-:Y:S02]  /*1d710*/  IMAD.IADD R7, R6, 0x1, R7 ;  /* 0x0000000106077824 */ /* 0x000fe400078e0207 */
        /* <DEDUP_REMOVED lines=19> */
.L_x_2405:
[----:B------:R-:W-:Y:S02]  /*1d850*/  SEL R5, RZ, 0x1, P0 ;  /* 0x00000001ff057807 */ /* 0x000fe40000000000 */
[----:B------:R-:W-:Y:S02]  /*1d860*/  MOV R0, 0x1d880 ;  /* 0x0001d88000007802 */ /* 0x000fe40000000f00 */
[----:B---3--:R-:W-:Y:S05]  /*1d870*/  CALL.REL.NOINC `($__internal_51_$__cuda_sm70_votesync_ballot) ;  /* 0x0000021000007944 */ /* 0x008fea0003c00000 */
[----:B------:R-:W-:Y:S05]  /*1d880*/  BRA `(.L_x_2449) ;  /* 0xffffe20000007947 */ /* 0x000fea000383ffff */
.L_x_2406:
[----:B------:R-:W-:Y:S01]  /*1d890*/  IMAD.MOV.U32 R19, RZ, RZ, R201 ;  /* 0x000000ffff137224 */ /* 0x000fe200078e00c9 */
[----:B------:R-:W-:Y:S02]  /*1d8a0*/  MOV R17, 0x1f ;  /* 0x0000001f00117802 */ /* 0x000fe40000000f00 */
[----:B------:R-:W-:Y:S02]  /*1d8b0*/  MOV R0, 0x1d8d0 ;  /* 0x0001d8d000007802 */ /* 0x000fe40000000f00 */
[----:B---3--:R-:W-:Y:S05]  /*1d8c0*/  CALL.REL.NOINC `($__internal_49_$__cuda_sm70_shflsync_idx_p) ;  /* 0x0000012000007944 */ /* 0x008fea0003c00000 */
[----:B--2---:R-:W-:Y:S01]  /*1d8d0*/  IMAD.MOV.U32 R201, RZ, RZ, R17 ;  /* 0x000000ffffc97224 */ /* 0x004fe200078e0011 */
[----:B-1----:R-:W-:Y:S01]  /*1d8e0*/  MOV R19, R4 ;  /* 0x0000000400137202 */ /* 0x002fe20000000f00 */
[----:B------:R-:W-:Y:S01]  /*1d8f0*/  IMAD.MOV.U32 R17, RZ, RZ, 0x1f ;  /* 0x0000001fff117424 */ /* 0x000fe200078e00ff */
[----:B------:R-:W-:Y:S02]  /*1d900*/  MOV R0, 0x1d920 ;  /* 0x0001d92000007802 */ /* 0x000fe40000000f00 */
[----:B------:R-:W-:Y:S05]  /*1d910*/  CALL.REL.NOINC `($__internal_49_$__cuda_sm70_shflsync_idx_p) ;  /* 0x000000d000007944 */ /* 0x000fea0003c00000 */
[----:B--2---:R-:W-:Y:S01]  /*1d920*/  MOV R4, R17 ;  /* 0x0000001100047202 */ /* 0x004fe20000000f00 */
[----:B-1----:R-:W-:Y:S05]  /*1d930*/  BRA `(.L_x_2450) ;  /* 0xffffe1a000007947 */ /* 0x002fea000383ffff */
.L_x_2409:
[----:B------:R-:W-:Y:S01]  /*1d940*/  IMAD.MOV.U32 R19, RZ, RZ, R7 ;  /* 0x000000ffff137224 */ /* 0x000fe200078e0007 */
[----:B------:R-:W-:-:S02]  /*1d950*/  MOV R17, 0x1f ;  /* 0x0000001f00117802 */ /* 0x000fc40000000f00 */
[----:B------:R-:W-:Y:S02]  /*1d960*/  MOV R0, 0x1d980 ;  /* 0x0001d98000007802 */ /* 0x000fe40000000f00 */
[----:B--234-:R-:W-:Y:S05]  /*1d970*/  CALL.REL.NOINC `($__internal_49_$__cuda_sm70_shflsync_idx_p) ;  /* 0x0000007000007944 */ /* 0x01cfea0003c00000 */
[----:B--2---:R-:W-:Y:S01]  /*1d980*/  MOV R9, R17 ;  /* 0x0000001100097202 */ /* 0x004fe20000000f00 */
[----:B-1----:R-:W-:Y:S05]  /*1d990*/  BRA `(.L_x_2408) ;  /* 0xffffe1a000007947 */ /* 0x002fea000383ffff */
        .weak           $__internal_48_$__cuda_sm70_shflsync_bfly_p
        .type           $__internal_48_$__cuda_sm70_shflsync_bfly_p,@function
        .size           $__internal_48_$__cuda_sm70_shflsync_bfly_p,($__internal_49_$__cuda_sm70_shflsync_idx_p - $__internal_48_$__cuda_sm70_shflsync_bfly_p)
$__internal_48_$__cuda_sm70_shflsync_bfly_p:
[----:B------:R-:W-:Y:S01]  /*1d9a0*/  MOV R14, R6 ;  /* 0x00000006000e7202 */ /* 0x000fe20000000f00 */
[----:B------:R-:W-:Y:S04]  /*1d9b0*/  WARPSYNC R4 ;  /* 0x0000000400007348 */ /* 0x000fe80003800000 */
[----:B------:R-:W-:Y:S01]  /*1d9c0*/  MOV R15, 0x0 ;  /* 0x00000000000f7802 */ /* 0x000fe20000000f00 */
[----:B------:R1:W2:Y:S03]  /*1d9d0*/  SHFL.BFLY PT, R7, R8, R7, R5 ;  /* 0x0c00000708077389 */ /* 0x0002a600000e0005 */
[----:B------:R-:W-:Y:S05]  /*1d9e0*/  RET.REL.NODEC R14 `(_ZN7cutlass13device_kernelIN5flash19enable_sm80_to_sm89INS1_16FlashAttnFwdSm80INS1_25CollectiveMainloopFwdSm80ILi8ELi2ELb0EN4cute5tupleIJNS5_1CILi128EEENS7_ILi64EEENS7_ILi192EEEEEELi192ENS_10bfloat16_tEfNS_4arch4Sm80ELb1ELb0ELb0ELb1ELb0ELb1ELb1ELb1EEENS1_21CollectiveEpilogueFwdINS6_IJS8_SA_S9_EEENS6_IJNS7_ILi1EEESI_SI_EEESC_SE_Li256ELb1ELb1ELb1ELb0EEENS1_36VarlenDynamicPersistentTileSchedulerILi128ELi64ELi256ELi256ELb1ELb1ELb0ELb1ELb1ELb1EEEEEEEEEvNT_6ParamsE) ;  /* 0xfffe26100e007950 */ /* 0x000fea0003c3ffff */
        .weak           $__internal_49_$__cuda_sm70_shflsync_idx_p
        .type           $__internal_49_$__cuda_sm70_shflsync_idx_p,@function
        .size           $__internal_49_$__cuda_sm70_shflsync_idx_p,($__internal_50_$__cuda_sm70_shflsync_up_p - $__internal_49_$__cuda_sm70_shflsync_idx_p)
$__internal_49_$__cuda_sm70_shflsync_idx_p:
[----:B------:R-:W-:Y:S01]  /*1d9f0*/  MOV R20, R0 ;  /* 0x0000000000147202 */ /* 0x000fe20000000f00 */
[----:B------:R-:W-:Y:S04]  /*1da00*/  WARPSYNC R198 ;  /* 0x000000c600007348 */ /* 0x000fe80003800000 */
[----:B------:R-:W-:Y:S01]  /*1da10*/  MOV R21, 0x0 ;  /* 0x0000000000157802 */ /* 0x000fe20000000f00 */
[----:B------:R1:W2:Y:S03]  /*1da20*/  SHFL.IDX PT, R17, R19, R16, R17 ;  /* 0x0000001013117389 */ /* 0x0002a600000e0011 */
[----:B------:R-:W-:Y:S05]  /*1da30*/  RET.REL.NODEC R20 `(_ZN7cutlass13device_kernelIN5flash19enable_sm80_to_sm89INS1_16FlashAttnFwdSm80INS1_25CollectiveMainloopFwdSm80ILi8ELi2ELb0EN4cute5tupleIJNS5_1CILi128EEENS7_ILi64EEENS7_ILi192EEEEEELi192ENS_10bfloat16_tEfNS_4arch4Sm80ELb1ELb0ELb0ELb1ELb0ELb1ELb1ELb1EEENS1_21CollectiveEpilogueFwdINS6_IJS8_SA_S9_EEENS6_IJNS7_ILi1EEESI_SI_EEESC_SE_Li256ELb1ELb1ELb1ELb0EEENS1_36VarlenDynamicPersistentTileSchedulerILi128ELi64ELi256ELi256ELb1ELb1ELb0ELb1ELb1ELb1EEEEEEEEEvNT_6ParamsE) ;  /* 0xfffe25c014007950 */ /* 0x000fea0003c3ffff */
        .weak           $__internal_50_$__cuda_sm70_shflsync_up_p
        .type           $__internal_50_$__cuda_sm70_shflsync_up_p,@function
        .size           $__internal_50_$__cuda_sm70_shflsync_up_p,($__internal_51_$__cuda_sm70_votesync_ballot - $__internal_50_$__cuda_sm70_shflsync_up_p)
$__internal_50_$__cuda_sm70_shflsync_up_p:
[----:B------:R-:W-:Y:S01]  /*1da40*/  MOV R12, R0 ;  /* 0x00000000000c7202 */ /* 0x000fe20000000f00 */
[----:B------:R-:W-:Y:S04]  /*1da50*/  WARPSYNC R199 ;  /* 0x000000c700007348 */ /* 0x000fe80003800000 */
[----:B------:R-:W-:Y:S01]  /*1da60*/  MOV R13, 0x0 ;  /* 0x00000000000d7802 */ /* 0x000fe20000000f00 */
[----:B------:R1:W2:Y:S03]  /*1da70*/  SHFL.UP PT, R5, R7, R5, R204 ;  /* 0x0400000507057389 */ /* 0x0002a600000e00cc */
[----:B------:R-:W-:Y:S05]  /*1da80*/  RET.REL.NODEC R12 `(_ZN7cutlass13device_kernelIN5flash19enable_sm80_to_sm89INS1_16FlashAttnFwdSm80INS1_25CollectiveMainloopFwdSm80ILi8ELi2ELb0EN4cute5tupleIJNS5_1CILi128EEENS7_ILi64EEENS7_ILi192EEEEEELi192ENS_10bfloat16_tEfNS_4arch4Sm80ELb1ELb0ELb0ELb1ELb0ELb1ELb1ELb1EEENS1_21CollectiveEpilogueFwdINS6_IJS8_SA_S9_EEENS6_IJNS7_ILi1EEESI_SI_EEESC_SE_Li256ELb1ELb1ELb1ELb0EEENS1_36VarlenDynamicPersistentTileSchedulerILi128ELi64ELi256ELi256ELb1ELb1ELb0ELb1ELb1ELb1EEEEEEEEEvNT_6ParamsE) ;  /* 0xfffe25700c007950 */ /* 0x000fea0003c3ffff */
        .weak           $__internal_51_$__cuda_sm70_votesync_ballot
        .type           $__internal_51_$__cuda_sm70_votesync_ballot,@function
        .size           $__internal_51_$__cuda_sm70_votesync_ballot,(.L_x_2517 - $__internal_51_$__cuda_sm70_votesync_ballot)
$__internal_51_$__cuda_sm70_votesync_ballot:
[----:B------:R-:W-:Y:S01]  /*1da90*/  ISETP.NE.U32.AND P0, PT, R5, 0x1, PT ;  /* 0x000000010500780c */ /* 0x000fe20003f05070 */
[----:B------:R-:W-:Y:S01]  /*1daa0*/  IMAD.MOV.U32 R12, RZ, RZ, R0 ;  /* 0x000000ffff0c7224 */ /* 0x000fe200078e0000 */
[----:B------:R-:W-:Y:S04]  /*1dab0*/  WARPSYNC R197 ;  /* 0x000000c500007348 */ /* 0x000fe80003800000 */
[----:B------:R-:W-:-:S07]  /*1dac0*/  IMAD.MOV.U32 R13, RZ, RZ, 0x0 ;  /* 0x00000000ff0d7424 */ /* 0x000fce00078e00ff */
[----:B------:R-:W-:-:S04]  /*1dad0*/  VOTE.ANY R6, PT, !P0 ;  /* 0x0000000000067806 */ /* 0x000fc800040e0100 */
[----:B------:R-:W-:Y:S01]  /*1dae0*/  LOP3.LUT R5, R6, R197, RZ, 0xc0, !PT ;  /* 0x000000c506057212 */ /* 0x000fe200078ec0ff */
[----:B------:R-:W-:Y:S06]  /*1daf0*/  RET.REL.NODEC R12 `(_ZN7cutlass13device_kernelIN5flash19enable_sm80_to_sm89INS1_16FlashAttnFwdSm80INS1_25CollectiveMainloopFwdSm80ILi8ELi2ELb0EN4cute5tupleIJNS5_1CILi128EEENS7_ILi64EEENS7_ILi192EEEEEELi192ENS_10bfloat16_tEfNS_4arch4Sm80ELb1ELb0ELb0ELb1ELb0ELb1ELb1ELb1EEENS1_21CollectiveEpilogueFwdINS6_IJS8_SA_S9_EEENS6_IJNS7_ILi1EEESI_SI_EEESC_SE_Li256ELb1ELb1ELb1ELb0EEENS1_36VarlenDynamicPersistentTileSchedulerILi128ELi64ELi256ELi256ELb1ELb1ELb0ELb1ELb1ELb1EEEEEEEEEvNT_6ParamsE) ;  /* 0xfffe25000c007950 */ /* 0x000fec0003c3ffff */
.L_x_2451:
        /* <DEDUP_REMOVED lines=16> */
.L_x_2517:


//--------------------- .nv.shared._ZN7cutlass13device_kernelIN5flash19enable_sm80_to_sm89INS1_16FlashAttnFwdSm80INS1_25CollectiveMainloopFwdSm80ILi8ELi1ELb1EN4cute5tupleIJNS5_1CILi128EEENS7_ILi96EEENS7_ILi192EEEEEELi192ENS_10bfloat16_tEfNS_4arch4Sm80ELb0ELb0ELb0ELb0ELb0ELb0ELb1ELb1EEENS1_21CollectiveEpilogueFwdINS6_IJS8_SA_S9_EEENS6_IJNS7_ILi1EEESI_SI_EEESC_SE_Li256ELb0ELb1ELb1ELb0EEENS1_19SingleTileSchedulerILb0ELb1ELb1ELi128EEEEEEEEEvNT_6ParamsE --------------------------
	.section	.nv.shared._ZN7cutlass13device_kernelIN5flash19enable_sm80_to_sm89INS1_16FlashAttnFwdSm80INS1_25CollectiveMainloopFwdSm80ILi8ELi1ELb1EN4cute5tupleIJNS5_1CILi128EEENS7_ILi96EEENS7_ILi192EEEEEELi192ENS_10bfloat16_tEfNS_4arch4Sm80ELb0ELb0ELb0ELb0ELb0ELb0ELb1ELb1EEENS1_21CollectiveEpilogueFwdINS6_IJS8_SA_S9_EEENS6_IJNS7_ILi1EEESI_SI_EEESC_SE_Li256ELb0ELb1ELb1ELb0EEENS1_19SingleTileSchedulerILb0ELb1ELb1ELi128EEEEEEEEEvNT_6ParamsE,"aw",@nobits
	.sectionflags	@""
	.align	16


//--------------------- .nv.global                --------------------------
	.section	.nv.global,"aw",@nobits
.nv.global:
	.type		_ZN72_INTERNAL_05d41440_36_flash_fwd_hdim192_bf16_split_sm80_cu_61719c98_41194cute1_E,@object
	.size		_ZN72_INTERNAL_05d41440_36_flash_fwd_hdim192_bf16_split_sm80_cu_61719c98_41194cute1_E,(_ZN72_INTERNAL_05d41440_36_flash_fwd_hdim192_bf16_split_sm80_cu_61719c98_41194cuda3std3__45__cpo6cbeginE - _ZN72_INTERNAL_05d41440_36_flash_fwd_hdim192_bf16_split_sm80_cu_61719c98_41194cute1_E)
_ZN72_INTERNAL_05d41440_36_flash_fwd_hdim192_bf16_split_sm80_cu_61719c98_41194cute1_E:
	.zero		1
	.type		_ZN72_INTERNAL_05d41440_36_flash_fwd_hdim192_bf16_split_sm80_cu_61719c98_41194cuda3std3__45__cpo6cbeginE,@object
	.size		_ZN72_INTERNAL_05d41440_36_flash_fwd_hdim192_bf16_split_sm80_cu_61719c98_41194cuda3std3__45__cpo6cbeginE,(_ZN72_INTERNAL_05d41440_36_flash_fwd_hdim192_bf16_split_sm80_cu_61719c98_41194cuda3std3__48in_placeE - _ZN72_INTERNAL_05d41440_36_flash_fwd_hdim192_bf16_split_sm80_cu_61719c98_41194cuda3std3__45__cpo6cbeginE)
_ZN72_INTERNAL_05d41440_36_flash_fwd_hdim192_bf16_split_sm80_cu_61719c98_41194cuda3std3__45__cpo6cbeginE:
	.zero		1
	.type		_ZN72_INTERNAL_05d41440_36_flash_fwd_hdim192_bf16_split_sm80_cu_61719c98_41194cuda3std3__48in_placeE,@object
	.size		_ZN72_INTERNAL_05d41440_36_flash_fwd_hdim192_bf16_split_sm80_cu_61719c98_41194cuda3std3__48in_placeE,(_ZN72_INTERNAL_05d41440_36_flash_fwd_hdim192_bf16_split_sm80_cu_61719c98_41194cuda3std6ranges3__45__cpo9iter_moveE - _ZN72_INTERNAL_05d41440_36_flash_fwd_hdim192_bf16_split_sm80_cu_61719c98_41194cuda3std3__48in_placeE)
_ZN72_INTERNAL_05d41440_36_flash_fwd_hdim192_bf16_split_sm80_cu_61719c98_41194cuda3std3__48in_placeE:
	.zero		1
	.type		_ZN72_INTERNAL_05d41440_36_flash_fwd_hdim192_bf16_split_sm80_cu_61719c98_41194cuda3std6ranges3__45__cpo9iter_moveE,@object
	.size		_ZN72_INTERNAL_05d41440_36_flash_fwd_hdim192_bf16_split_sm80_cu_61719c98_41194cuda3std6ranges3__45__cpo9iter_moveE,(_ZN72_INTERNAL_05d41440_36_flash_fwd_hdim192_bf16_split_sm80_cu_61719c98_41194cuda3std3__45__cpo5beginE - _ZN72_INTERNAL_05d41440_36_flash_fwd_hdim192_bf16_split_sm80_cu_61719c98_41194cuda3std6ranges3__45__cpo9iter_moveE)
_ZN72_INTERNAL_05d41440_36_flash_fwd_hdim192_bf16_split_sm80_cu_61719c98_41194cuda3std6ranges3__45__cpo9iter_moveE:
	.zero		1
	.type		_ZN72_INTERNAL_05d41440_36_flash_fwd_hdim192_bf16_split_sm80_cu_61719c98_41194cuda3std3__45__cpo5beginE,@object
	.size		_ZN72_INTERNAL_05d41440_36_flash_fwd_hdim192_bf16_split_sm80_cu_61719c98_41194cuda3std3__45__cpo5beginE,(_ZN72_INTERNAL_05d41440_36_flash_fwd_hdim192_bf16_split_sm80_cu_61719c98_41194cuda3std3__474_GLOBAL__N__05d41440_36_flash_fwd_hdim192_bf16_split_sm80_cu_61719c98_41196ignoreE - _ZN72_INTERNAL_05d41440_36_flash_fwd_hdim192_bf16_split_sm80_cu_61719c98_41194cuda3std3__45__cpo5beginE)
_ZN72_INTERNAL_05d41440_36_flash_fwd_hdim192_bf16_split_sm80_cu_61719c98_41194cuda3std3__45__cpo5beginE:
	.zero		1
	.type		_ZN72_INTERNAL_05d41440_36_flash_fwd_hdim192_bf16_split_sm80_cu_61719c98_41194cuda3std3__474_GLOBAL__N__05d41440_36_flash_fwd_hdim192_bf16_split_sm80_cu_61719c98_41196ignoreE,@object
	.size		_ZN72_INTERNAL_05d41440_36_flash_fwd_hdim192_bf16_split_sm80_cu_61719c98_41194cuda3std3__474_GLOBAL__N__05d41440_36_flash_fwd_hdim192_bf16_split_sm80_cu_61719c98_41196ignoreE,(_ZN72_INTERNAL_05d41440_36_flash_fwd_hdim192_bf16_split_sm80_cu_61719c98_41194cute7productE - _ZN72_INTERNAL_05d41440_36_flash_fwd_hdim192_bf16_split_sm80_cu_61719c98_41194cuda3std3__474_GLOBAL__N__05d41440_36_flash_fwd_hdim192_bf16_split_sm80_cu_61719c98_41196ignoreE)
_ZN72_INTERNAL_05d41440_36_flash_fwd_hdim192_bf16_split_sm80_cu_61719c98_41194cuda3std3__474_GLOBAL__N__05d41440_36_flash_fwd_hdim192_bf16_split_sm80_cu_61719c98_41196ignoreE:
	.zero		1
	.type		_ZN72_INTERNAL_05d41440_36_flash_fwd_hdim192_bf16_split_sm80_cu_61719c98_41194cute7productE,@object
	.size		_ZN72_INTERNAL_05d41440_36_flash_fwd_hdim192_bf16_split_sm80_cu_61719c98_41194cute7productE,(_ZN72_INTERNAL_05d41440_36_flash_fwd_hdim192_bf16_split_sm80_cu_61719c98_41194cuda3std3__45__cpo3endE - _ZN72_INTERNAL_05d41440_36_flash_fwd_hdim192_bf16_split_sm80_cu_61719c98_41194cute7productE)
_ZN72_INTERNAL_05d41440_36_flash_fwd_hdim192_bf16_split_sm80_cu_61719c98_41194cute7productE:
	.zero		1
	.type		_ZN72_INTERNAL_05d41440_36_flash_fwd_hdim192_bf16_split_sm80_cu_61719c98_41194cuda3std3__45__cpo3endE,@object
	.size		_ZN72_INTERNAL_05d41440_36_flash_fwd_hdim192_bf16_split_sm80_cu_61719c98_41194cuda3std3__45__cpo3endE,(_ZN72_INTERNAL_05d41440_36_flash_fwd_hdim192_bf16_split_sm80_cu_61719c98_41194cuda3std3__419piecewise_constructE - _ZN72_INTERNAL_05d41440_36_flash_fwd_hdim192_bf16_split_sm80_cu_61719c98_41194cuda3std3__45__cpo3endE)
_ZN72_INTERNAL_05d41440_36_flash_fwd_hdim192_bf16_split_sm80_cu_61719c98_41194cuda3std3__45__cpo3endE:
	.zero		1
	.type		_ZN72_INTERNAL_05d41440_36_flash_fwd_hdim192_bf16_split_sm80_cu_61719c98_41194cuda3std3__419piecewise_constructE,@object
	.size		_ZN72_INTERNAL_05d41440_36_flash_fwd_hdim192_bf16_split_sm80_cu_61719c98_41194cuda3std3__419piecewise_constructE,(_ZN72_INTERNAL_05d41440_36_flash_fwd_hdim192_bf16_split_sm80_cu_61719c98_41194cuda3std3__45__cpo4cendE - _ZN72_INTERNAL_05d41440_36_flash_fwd_hdim192_bf16_split_sm80_cu_61719c98_41194cuda3std3__419piecewise_constructE)
_ZN72_INTERNAL_05d41440_36_flash_fwd_hdim192_bf16_split_sm80_cu_61719c98_41194cuda3std3__419piecewise_constructE:
	.zero		1
	.type		_ZN72_INTERNAL_05d41440_36_flash_fwd_hdim192_bf16_split_sm80_cu_61719c98_41194cuda3std3__45__cpo4cendE,@object
	.size		_ZN72_INTERNAL_05d41440_36_flash_fwd_hdim192_bf16_split_sm80_cu_61719c98_41194cuda3std3__45__cpo4cendE,(_ZN72_INTERNAL_05d41440_36_flash_fwd_hdim192_bf16_split_sm80_cu_61719c98_41194cuda3std6ranges3__45__cpo4swapE - _ZN72_INTERNAL_05d41440_36_flash_fwd_hdim192_bf16_split_sm80_cu_61719c98_41194cuda3std3__45__cpo4cendE)
_ZN72_INTERNAL_05d41440_36_flash_fwd_hdim192_bf16_split_sm80_cu_61719c98_41194cuda3std3__45__cpo4cendE:
	.zero		1
	.type		_ZN72_INTERNAL_05d41440_36_flash_fwd_hdim192_bf16_split_sm80_cu_61719c98_41194cuda3std6ranges3__45__cpo4swapE,@object
	.size		_ZN72_INTERNAL_05d41440_36_flash_fwd_hdim192_bf16_split_sm80_cu_61719c98_41194cuda3std6ranges3__45__cpo4swapE,(.L_7 - _ZN72_INTERNAL_05d41440_36_flash_fwd_hdim192_bf16_split_sm80_cu_61719c98_41194cuda3std6ranges3__45__cpo4swapE)
_ZN72_INTERNAL_05d41440_36_flash_fwd_hdim192_bf16_split_sm80_cu_61719c98_41194cuda3std6ranges3__45__cpo4swapE:
	.zero		1
.L_7:


//--------------------- .nv.shared._ZN7cutlass13device_kernelIN5flash19enable_sm80_to_sm89INS1_16FlashAttnFwdSm80INS1_25CollectiveMainloopFwdSm80ILi8ELi1ELb0EN4cute5tupleIJNS5_1CILi128EEENS7_ILi64EEENS7_ILi192EEEEEELi192ENS_10bfloat16_tEfNS_4arch4Sm80ELb0ELb0ELb0ELb1ELb0ELb0ELb1ELb1EEENS1_21CollectiveEpilogueFwdINS6_IJS8_SA_S9_EEENS6_IJNS7_ILi1EEESI_SI_EEESC_SE_Li256ELb1ELb1ELb1ELb0EEENS1_36VarlenDynamicPersistentTileSchedulerILi128ELi64ELi256ELi256ELb1ELb1ELb0ELb0ELb1ELb1EEEEEEEEEvNT_6ParamsE --------------------------
	.section	.nv.shared._ZN7cutlass13device_kernelIN5flash19enable_sm80_to_sm89INS1_16FlashAttnFwdSm80INS1_25CollectiveMainloopFwdSm80ILi8ELi1ELb0EN4cute5tupleIJNS5_1CILi128EEENS7_ILi64EEENS7_ILi192EEEEEELi192ENS_10bfloat16_tEfNS_4arch4Sm80ELb0ELb0ELb0ELb1ELb0ELb0ELb1ELb1EEENS1_21CollectiveEpilogueFwdINS6_IJS8_SA_S9_EEENS6_IJNS7_ILi1EEESI_SI_EEESC_SE_Li256ELb1ELb1ELb1ELb0EEENS1_36VarlenDynamicPersistentTileSchedulerILi128ELi64ELi256ELi256ELb1ELb1ELb0ELb0ELb1ELb1EEEEEEEEEvNT_6ParamsE,"aw",@nobits
	.sectionflags	@""
	.align	16


//--------------------- .nv.shared._ZN7cutlass13device_kernelIN5flash19enable_sm80_to_sm89INS1_16FlashAttnFwdSm80INS1_25CollectiveMainloopFwdSm80ILi8ELi1ELb0EN4cute5tupleIJNS5_1CILi128EEENS7_ILi64EEENS7_ILi192EEEEEELi192ENS_10bfloat16_tEfNS_4arch4Sm80ELb0ELb0ELb0ELb1ELb0ELb1ELb1ELb1EEENS1_21CollectiveEpilogueFwdINS6_IJS8_SA_S9_EEENS6_IJNS7_ILi1EEESI_SI_EEESC_SE_Li256ELb1ELb1ELb1ELb0EEENS1_36VarlenDynamicPersistentTileSchedulerILi128ELi64ELi256ELi256ELb1ELb1ELb0ELb0ELb1ELb1EEEEEEEEEvNT_6ParamsE --------------------------
	.section	.nv.shared._ZN7cutlass13device_kernelIN5flash19enable_sm80_to_sm89INS1_16FlashAttnFwdSm80INS1_25CollectiveMainloopFwdSm80ILi8ELi1ELb0EN4cute5tupleIJNS5_1CILi128EEENS7_ILi64EEENS7_ILi192EEEEEELi192ENS_10bfloat16_tEfNS_4arch4Sm80ELb0ELb0ELb0ELb1ELb0ELb1ELb1ELb1EEENS1_21CollectiveEpilogueFwdINS6_IJS8_SA_S9_EEENS6_IJNS7_ILi1EEESI_SI_EEESC_SE_Li256ELb1ELb1ELb1ELb0EEENS1_36VarlenDynamicPersistentTileSchedulerILi128ELi64ELi256ELi256ELb1ELb1ELb0ELb0ELb1ELb1EEEEEEEEEvNT_6ParamsE,"aw",@nobits
	.sectionflags	@""
	.align	16


//--------------------- .nv.shared._ZN7cutlass13device_kernelIN5flash19enable_sm80_to_sm89INS1_16FlashAttnFwdSm80INS1_25CollectiveMainloopFwdSm80ILi8ELi1ELb0EN4cute5tupleIJNS5_1CILi128EEENS7_ILi64EEENS7_ILi192EEEEEELi192ENS_10bfloat16_tEfNS_4arch4Sm80ELb0ELb1ELb0ELb0ELb0ELb0ELb1ELb1EEENS1_21CollectiveEpilogueFwdINS6_IJS8_SA_S9_EEENS6_IJNS7_ILi1EEESI_SI_EEESC_SE_Li256ELb0ELb1ELb1ELb0EEENS1_19SingleTileSchedulerILb0ELb1ELb1ELi128EEEEEEEEEvNT_6ParamsE --------------------------
	.section	.nv.shared._ZN7cutlass13device_kernelIN5flash19enable_sm80_to_sm89INS1_16FlashAttnFwdSm80INS1_25CollectiveMainloopFwdSm80ILi8ELi1ELb0EN4cute5tupleIJNS5_1CILi128EEENS7_ILi64EEENS7_ILi192EEEEEELi192ENS_10bfloat16_tEfNS_4arch4Sm80ELb0ELb1ELb0ELb0ELb0ELb0ELb1ELb1EEENS1_21CollectiveEpilogueFwdINS6_IJS8_SA_S9_EEENS6_IJNS7_ILi1EEESI_SI_EEESC_SE_Li256ELb0ELb1ELb1ELb0EEENS1_19SingleTileSchedulerILb0ELb1ELb1ELi128EEEEEEEEEvNT_6ParamsE,"aw",@nobits
	.sectionflags	@""
	.align	16


//--------------------- .nv.shared._ZN7cutlass13device_kernelIN5flash19enable_sm80_to_sm89INS1_16FlashAttnFwdSm80INS1_25CollectiveMainloopFwdSm80ILi8ELi1ELb0EN4cute5tupleIJNS5_1CILi128EEENS7_ILi64EEENS7_ILi192EEEEEELi192ENS_10bfloat16_tEfNS_4arch4Sm80ELb0ELb1ELb0ELb1ELb0ELb0ELb1ELb1EEENS1_21CollectiveEpilogueFwdINS6_IJS8_SA_S9_EEENS6_IJNS7_ILi1EEESI_SI_EEESC_SE_Li256ELb1ELb1ELb1ELb0EEENS1_36VarlenDynamicPersistentTileSchedulerILi128ELi64ELi256ELi256ELb1ELb1ELb0ELb1ELb0ELb1EEEEEEEEEvNT_6ParamsE --------------------------
	.section	.nv.shared._ZN7cutlass13device_kernelIN5flash19enable_sm80_to_sm89INS1_16FlashAttnFwdSm80INS1_25CollectiveMainloopFwdSm80ILi8ELi1ELb0EN4cute5tupleIJNS5_1CILi128EEENS7_ILi64EEENS7_ILi192EEEEEELi192ENS_10bfloat16_tEfNS_4arch4Sm80ELb0ELb1ELb0ELb1ELb0ELb0ELb1ELb1EEENS1_21CollectiveEpilogueFwdINS6_IJS8_SA_S9_EEENS6_IJNS7_ILi1EEESI_SI_EEESC_SE_Li256ELb1ELb1ELb1ELb0EEENS1_36VarlenDynamicPersistentTileSchedulerILi128ELi64ELi256ELi256ELb1ELb1ELb0ELb1ELb0ELb1EEEEEEEEEvNT_6ParamsE,"aw",@nobits
	.sectionflags	@""
	.align	16


//--------------------- .nv.shared._ZN7cutlass13device_kernelIN5flash19enable_sm80_to_sm89INS1_16FlashAttnFwdSm80INS1_25CollectiveMainloopFwdSm80ILi8ELi1ELb0EN4cute5tupleIJNS5_1CILi128EEENS7_ILi64EEENS7_ILi192EEEEEELi192ENS_10bfloat16_tEfNS_4arch4Sm80ELb0ELb1ELb0ELb1ELb0ELb1ELb1ELb1EEENS1_21CollectiveEpilogueFwdINS6_IJS8_SA_S9_EEENS6_IJNS7_ILi1EEESI_SI_EEESC_SE_Li256ELb1ELb1ELb1ELb0EEENS1_36VarlenDynamicPersistentTileSchedulerILi128ELi64ELi256ELi256ELb1ELb1ELb0ELb1ELb0ELb1EEEEEEEEEvNT_6ParamsE --------------------------
	.section	.nv.shared._ZN7cutlass13device_kernelIN5flash19enable_sm80_to_sm89INS1_16FlashAttnFwdSm80INS1_25CollectiveMainloopFwdSm80ILi8ELi1ELb0EN4cute5tupleIJNS5_1CILi128EEENS7_ILi64EEENS7_ILi192EEEEEELi192ENS_10bfloat16_tEfNS_4arch4Sm80ELb0ELb1ELb0ELb1ELb0ELb1ELb1ELb1EEENS1_21CollectiveEpilogueFwdINS6_IJS8_SA_S9_EEENS6_IJNS7_ILi1EEESI_SI_EEESC_SE_Li256ELb1ELb1ELb1ELb0EEENS1_36VarlenDynamicPersistentTileSchedulerILi128ELi64ELi256ELi256ELb1ELb1ELb0ELb1ELb0ELb1EEEEEEEEEvNT_6ParamsE,"aw",@nobits
	.sectionflags	@""
	.align	16


//--------------------- .nv.shared._ZN7cutlass13device_kernelIN5flash19enable_sm80_to_sm89INS1_16FlashAttnFwdSm80INS1_25CollectiveMainloopFwdSm80ILi8ELi1ELb1EN4cute5tupleIJNS5_1CILi128EEENS7_ILi96EEENS7_ILi192EEEEEELi192ENS_10bfloat16_tEfNS_4arch4Sm80ELb1ELb0ELb0ELb0ELb0ELb0ELb1ELb1EEENS1_21CollectiveEpilogueFwdINS6_IJS8_SA_S9_EEENS6_IJNS7_ILi1EEESI_SI_EEESC_SE_Li256ELb0ELb1ELb1ELb0EEENS1_30DynamicPersistentTileSchedulerILi256ELi256ELb1ELb1ELb0EEEEEEEEEvNT_6ParamsE --------------------------
	.section	.nv.shared._ZN7cutlass13device_kernelIN5flash19enable_sm80_to_sm89INS1_16FlashAttnFwdSm80INS1_25CollectiveMainloopFwdSm80ILi8ELi1ELb1EN4cute5tupleIJNS5_1CILi128EEENS7_ILi96EEENS7_ILi192EEEEEELi192ENS_10bfloat16_tEfNS_4arch4Sm80ELb1ELb0ELb0ELb0ELb0ELb0ELb1ELb1EEENS1_21CollectiveEpilogueFwdINS6_IJS8_SA_S9_EEENS6_IJNS7_ILi1EEESI_SI_EEESC_SE_Li256ELb0ELb1ELb1ELb0EEENS1_30DynamicPersistentTileSchedulerILi256ELi256ELb1ELb1ELb0EEEEEEEEEvNT_6ParamsE,"aw",@nobits
	.sectionflags	@""
	.align	16


//--------------------- .nv.shared._ZN7cutlass13device_kernelIN5flash19enable_sm80_to_sm89INS1_16FlashAttnFwdSm80INS1_25CollectiveMainloopFwdSm80ILi8ELi1ELb0EN4cute5tupleIJNS5_1CILi128EEENS7_ILi64EEENS7_ILi192EEEEEELi192ENS_10bfloat16_tEfNS_4arch4Sm80ELb1ELb0ELb0ELb1ELb0ELb0ELb1ELb1EEENS1_21CollectiveEpilogueFwdINS6_IJS8_SA_S9_EEENS6_IJNS7_ILi1EEESI_SI_EEESC_SE_Li256ELb1ELb1ELb1ELb0EEENS1_36VarlenDynamicPersistentTileSchedulerILi128ELi64ELi256ELi256ELb1ELb1ELb0ELb1ELb1ELb1EEEEEEEEEvNT_6ParamsE --------------------------
	.section	.nv.shared._ZN7cutlass13device_kernelIN5flash19enable_sm80_to_sm89INS1_16FlashAttnFwdSm80INS1_25CollectiveMainloopFwdSm80ILi8ELi1ELb0EN4cute5tupleIJNS5_1CILi128EEENS7_ILi64EEENS7_ILi192EEEEEELi192ENS_10bfloat16_tEfNS_4arch4Sm80ELb1ELb0ELb0ELb1ELb0ELb0ELb1ELb1EEENS1_21CollectiveEpilogueFwdINS6_IJS8_SA_S9_EEENS6_IJNS7_ILi1EEESI_SI_EEESC_SE_Li256ELb1ELb1ELb1ELb0EEENS1_36VarlenDynamicPersistentTileSchedulerILi128ELi64ELi256ELi256ELb1ELb1ELb0ELb1ELb1ELb1EEEEEEEEEvNT_6ParamsE,"aw",@nobits
	.sectionflags	@""
	.align	16


//--------------------- .nv.shared._ZN7cutlass13device_kernelIN5flash19enable_sm80_to_sm89INS1_16FlashAttnFwdSm80INS1_25CollectiveMainloopFwdSm80ILi8ELi1ELb0EN4cute5tupleIJNS5_1CILi128EEENS7_ILi64EEENS7_ILi192EEEEEELi192ENS_10bfloat16_tEfNS_4arch4Sm80ELb1ELb0ELb0ELb1ELb0ELb1ELb1ELb1EEENS1_21CollectiveEpilogueFwdINS6_IJS8_SA_S9_EEENS6_IJNS7_ILi1EEESI_SI_EEESC_SE_Li256ELb1ELb1ELb1ELb0EEENS1_36VarlenDynamicPersistentTileSchedulerILi128ELi64ELi256ELi256ELb1ELb1ELb0ELb1ELb1ELb1EEEEEEEEEvNT_6ParamsE --------------------------
	.section	.nv.shared._ZN7cutlass13device_kernelIN5flash19enable_sm80_to_sm89INS1_16FlashAttnFwdSm80INS1_25CollectiveMainloopFwdSm80ILi8ELi1ELb0EN4cute5tupleIJNS5_1CILi128EEENS7_ILi64EEENS7_ILi192EEEEEELi192ENS_10bfloat16_tEfNS_4arch4Sm80ELb1ELb0ELb0ELb1ELb0ELb1ELb1ELb1EEENS1_21CollectiveEpilogueFwdINS6_IJS8_SA_S9_EEENS6_IJNS7_ILi1EEESI_SI_EEESC_SE_Li256ELb1ELb1ELb1ELb0EEENS1_36VarlenDynamicPersistentTileSchedulerILi128ELi64ELi256ELi256ELb1ELb1ELb0ELb1ELb1ELb1EEEEEEEEEvNT_6ParamsE,"aw",@nobits
	.sectionflags	@""
	.align	16


//--------------------- .nv.shared._ZN7cutlass13device_kernelIN5flash19enable_sm80_to_sm89INS1_16FlashAttnFwdSm80INS1_25CollectiveMainloopFwdSm80ILi8ELi2ELb1EN4cute5tupleIJNS5_1CILi128EEENS7_ILi96EEENS7_ILi192EEEEEELi192ENS_10bfloat16_tEfNS_4arch4Sm80ELb0ELb0ELb0ELb0ELb0ELb0ELb1ELb1EEENS1_21CollectiveEpilogueFwdINS6_IJS8_SA_S9_EEENS6_IJNS7_ILi1EEESI_SI_EEESC_SE_Li256ELb0ELb1ELb1ELb0EEENS1_19SingleTileSchedulerILb0ELb1ELb1ELi128EEEEEEEEEvNT_6ParamsE --------------------------
	.section	.nv.shared._ZN7cutlass13device_kernelIN5flash19enable_sm80_to_sm89INS1_16FlashAttnFwdSm80INS1_25CollectiveMainloopFwdSm80ILi8ELi2ELb1EN4cute5tupleIJNS5_1CILi128EEENS7_ILi96EEENS7_ILi192EEEEEELi192ENS_10bfloat16_tEfNS_4arch4Sm80ELb0ELb0ELb0ELb0ELb0ELb0ELb1ELb1EEENS1_21CollectiveEpilogueFwdINS6_IJS8_SA_S9_EEENS6_IJNS7_ILi1EEESI_SI_EEESC_SE_Li256ELb0ELb1ELb1ELb0EEENS1_19SingleTileSchedulerILb0ELb1ELb1ELi128EEEEEEEEEvNT_6ParamsE,"aw",@nobits
	.sectionflags	@""
	.align	16


//--------------------- .nv.shared._ZN7cutlass13device_kernelIN5flash19enable_sm80_to_sm89INS1_16FlashAttnFwdSm80INS1_25CollectiveMainloopFwdSm80ILi8ELi2ELb0EN4cute5tupleIJNS5_1CILi128EEENS7_ILi64EEENS7_ILi192EEEEEELi192ENS_10bfloat16_tEfNS_4arch4Sm80ELb0ELb0ELb0ELb1ELb0ELb0ELb1ELb1EEENS1_21CollectiveEpilogueFwdINS6_IJS8_SA_S9_EEENS6_IJNS7_ILi1EEESI_SI_EEESC_SE_Li256ELb1ELb1ELb1ELb0EEENS1_36VarlenDynamicPersistentTileSchedulerILi128ELi64ELi256ELi256ELb1ELb1ELb0ELb0ELb1ELb1EEEEEEEEEvNT_6ParamsE --------------------------
	.section	.nv.shared._ZN7cutlass13device_kernelIN5flash19enable_sm80_to_sm89INS1_16FlashAttnFwdSm80INS1_25CollectiveMainloopFwdSm80ILi8ELi2ELb0EN4cute5tupleIJNS5_1CILi128EEENS7_ILi64EEENS7_ILi192EEEEEELi192ENS_10bfloat16_tEfNS_4arch4Sm80ELb0ELb0ELb0ELb1ELb0ELb0ELb1ELb1EEENS1_21CollectiveEpilogueFwdINS6_IJS8_SA_S9_EEENS6_IJNS7_ILi1EEESI_SI_EEESC_SE_Li256ELb1ELb1ELb1ELb0EEENS1_36VarlenDynamicPersistentTileSchedulerILi128ELi64ELi256ELi256ELb1ELb1ELb0ELb0ELb1ELb1EEEEEEEEEvNT_6ParamsE,"aw",@nobits
	.sectionflags	@""
	.align	16


//--------------------- .nv.shared._ZN7cutlass13device_kernelIN5flash19enable_sm80_to_sm89INS1_16FlashAttnFwdSm80INS1_25CollectiveMainloopFwdSm80ILi8ELi2ELb0EN4cute5tupleIJNS5_1CILi128EEENS7_ILi64EEENS7_ILi192EEEEEELi192ENS_10bfloat16_tEfNS_4arch4Sm80ELb0ELb0ELb0ELb1ELb0ELb1ELb1ELb1EEENS1_21CollectiveEpilogueFwdINS6_IJS8_SA_S9_EEENS6_IJNS7_ILi1EEESI_SI_EEESC_SE_Li256ELb1ELb1ELb1ELb0EEENS1_36VarlenDynamicPersistentTileSchedulerILi128ELi64ELi256ELi256ELb1ELb1ELb0ELb0ELb1ELb1EEEEEEEEEvNT_6ParamsE --------------------------
	.section	.nv.shared._ZN7cutlass13device_kernelIN5flash19enable_sm80_to_sm89INS1_16FlashAttnFwdSm80INS1_25CollectiveMainloopFwdSm80ILi8ELi2ELb0EN4cute5tupleIJNS5_1CILi128EEENS7_ILi64EEENS7_ILi192EEEEEELi192ENS_10bfloat16_tEfNS_4arch4Sm80ELb0ELb0ELb0ELb1ELb0ELb1ELb1ELb1EEENS1_21CollectiveEpilogueFwdINS6_IJS8_SA_S9_EEENS6_IJNS7_ILi1EEESI_SI_EEESC_SE_Li256ELb1ELb1ELb1ELb0EEENS1_36VarlenDynamicPersistentTileSchedulerILi128ELi64ELi256ELi256ELb1ELb1ELb0ELb0ELb1ELb1EEEEEEEEEvNT_6ParamsE,"aw",@nobits
	.sectionflags	@""
	.align	16


//--------------------- .nv.shared._ZN7cutlass13device_kernelIN5flash19enable_sm80_to_sm89INS1_16FlashAttnFwdSm80INS1_25CollectiveMainloopFwdSm80ILi8ELi2ELb0EN4cute5tupleIJNS5_1CILi128EEENS7_ILi64EEENS7_ILi192EEEEEELi192ENS_10bfloat16_tEfNS_4arch4Sm80ELb0ELb1ELb0ELb0ELb0ELb0ELb1ELb1EEENS1_21CollectiveEpilogueFwdINS6_IJS8_SA_S9_EEENS6_IJNS7_ILi1EEESI_SI_EEESC_SE_Li256ELb0ELb1ELb1ELb0EEENS1_19SingleTileSchedulerILb0ELb1ELb1ELi128EEEEEEEEEvNT_6ParamsE --------------------------
	.section	.nv.shared._ZN7cutlass13device_kernelIN5flash19enable_sm80_to_sm89INS1_16FlashAttnFwdSm80INS1_25CollectiveMainloopFwdSm80ILi8ELi2ELb0EN4cute5tupleIJNS5_1CILi128EEENS7_ILi64EEENS7_ILi192EEEEEELi192ENS_10bfloat16_tEfNS_4arch4Sm80ELb0ELb1ELb0ELb0ELb0ELb0ELb1ELb1EEENS1_21CollectiveEpilogueFwdINS6_IJS8_SA_S9_EEENS6_IJNS7_ILi1EEESI_SI_EEESC_SE_Li256ELb0ELb1ELb1ELb0EEENS1_19SingleTileSchedulerILb0ELb1ELb1ELi128EEEEEEEEEvNT_6ParamsE,"aw",@nobits
	.sectionflags	@""
	.align	16


//--------------------- .nv.shared._ZN7cutlass13device_kernelIN5flash19enable_sm80_to_sm89INS1_16FlashAttnFwdSm80INS1_25CollectiveMainloopFwdSm80ILi8ELi2ELb0EN4cute5tupleIJNS5_1CILi128EEENS7_ILi64EEENS7_ILi192EEEEEELi192ENS_10bfloat16_tEfNS_4arch4Sm80ELb0ELb1ELb0ELb1ELb0ELb0ELb1ELb1EEENS1_21CollectiveEpilogueFwdINS6_IJS8_SA_S9_EEENS6_IJNS7_ILi1EEESI_SI_EEESC_SE_Li256ELb1ELb1ELb1ELb0EEENS1_36VarlenDynamicPersistentTileSchedulerILi128ELi64ELi256ELi256ELb1ELb1ELb0ELb1ELb0ELb1EEEEEEEEEvNT_6ParamsE --------------------------
	.section	.nv.shared._ZN7cutlass13device_kernelIN5flash19enable_sm80_to_sm89INS1_16FlashAttnFwdSm80INS1_25CollectiveMainloopFwdSm80ILi8ELi2ELb0EN4cute5tupleIJNS5_1CILi128EEENS7_ILi64EEENS7_ILi192EEEEEELi192ENS_10bfloat16_tEfNS_4arch4Sm80ELb0ELb1ELb0ELb1ELb0ELb0ELb1ELb1EEENS1_21CollectiveEpilogueFwdINS6_IJS8_SA_S9_EEENS6_IJNS7_ILi1EEESI_SI_EEESC_SE_Li256ELb1ELb1ELb1ELb0EEENS1_36VarlenDynamicPersistentTileSchedulerILi128ELi64ELi256ELi256ELb1ELb1ELb0ELb1ELb0ELb1EEEEEEEEEvNT_6ParamsE,"aw",@nobits
	.sectionflags	@""
	.align	16


//--------------------- .nv.shared._ZN7cutlass13device_kernelIN5flash19enable_sm80_to_sm89INS1_16FlashAttnFwdSm80INS1_25CollectiveMainloopFwdSm80ILi8ELi2ELb0EN4cute5tupleIJNS5_1CILi128EEENS7_ILi64EEENS7_ILi192EEEEEELi192ENS_10bfloat16_tEfNS_4arch4Sm80ELb0ELb1ELb0ELb1ELb0ELb1ELb1ELb1EEENS1_21CollectiveEpilogueFwdINS6_IJS8_SA_S9_EEENS6_IJNS7_ILi1EEESI_SI_EEESC_SE_Li256ELb1ELb1ELb1ELb0EEENS1_36VarlenDynamicPersistentTileSchedulerILi128ELi64ELi256ELi256ELb1ELb1ELb0ELb1ELb0ELb1EEEEEEEEEvNT_6ParamsE --------------------------
	.section	.nv.shared._ZN7cutlass13device_kernelIN5flash19enable_sm80_to_sm89INS1_16FlashAttnFwdSm80INS1_25CollectiveMainloopFwdSm80ILi8ELi2ELb0EN4cute5tupleIJNS5_1CILi128EEENS7_ILi64EEENS7_ILi192EEEEEELi192ENS_10bfloat16_tEfNS_4arch4Sm80ELb0ELb1ELb0ELb1ELb0ELb1ELb1ELb1EEENS1_21CollectiveEpilogueFwdINS6_IJS8_SA_S9_EEENS6_IJNS7_ILi1EEESI_SI_EEESC_SE_Li256ELb1ELb1ELb1ELb0EEENS1_36VarlenDynamicPersistentTileSchedulerILi128ELi64ELi256ELi256ELb1ELb1ELb0ELb1ELb0ELb1EEEEEEEEEvNT_6ParamsE,"aw",@nobits
	.sectionflags	@""
	.align	16


//--------------------- .nv.shared._ZN7cutlass13device_kernelIN5flash19enable_sm80_to_sm89INS1_16FlashAttnFwdSm80INS1_25CollectiveMainloopFwdSm80ILi8ELi2ELb1EN4cute5tupleIJNS5_1CILi128EEENS7_ILi96EEENS7_ILi192EEEEEELi192ENS_10bfloat16_tEfNS_4arch4Sm80ELb1ELb0ELb0ELb0ELb0ELb0ELb1ELb1EEENS1_21CollectiveEpilogueFwdINS6_IJS8_SA_S9_EEENS6_IJNS7_ILi1EEESI_SI_EEESC_SE_Li256ELb0ELb1ELb1ELb0EEENS1_30DynamicPersistentTileSchedulerILi256ELi256ELb1ELb1ELb0EEEEEEEEEvNT_6ParamsE --------------------------
	.section	.nv.shared._ZN7cutlass13device_kernelIN5flash19enable_sm80_to_sm89INS1_16FlashAttnFwdSm80INS1_25CollectiveMainloopFwdSm80ILi8ELi2ELb1EN4cute5tupleIJNS5_1CILi128EEENS7_ILi96EEENS7_ILi192EEEEEELi192ENS_10bfloat16_tEfNS_4arch4Sm80ELb1ELb0ELb0ELb0ELb0ELb0ELb1ELb1EEENS1_21CollectiveEpilogueFwdINS6_IJS8_SA_S9_EEENS6_IJNS7_ILi1EEESI_SI_EEESC_SE_Li256ELb0ELb1ELb1ELb0EEENS1_30DynamicPersistentTileSchedulerILi256ELi256ELb1ELb1ELb0EEEEEEEEEvNT_6ParamsE,"aw",@nobits
	.sectionflags	@""
	.align	16


//--------------------- .nv.shared._ZN7cutlass13device_kernelIN5flash19enable_sm80_to_sm89INS1_16FlashAttnFwdSm80INS1_25CollectiveMainloopFwdSm80ILi8ELi2ELb0EN4cute5tupleIJNS5_1CILi128EEENS7_ILi64EEENS7_ILi192EEEEEELi192ENS_10bfloat16_tEfNS_4arch4Sm80ELb1ELb0ELb0ELb1ELb0ELb0ELb1ELb1EEENS1_21CollectiveEpilogueFwdINS6_IJS8_SA_S9_EEENS6_IJNS7_ILi1EEESI_SI_EEESC_SE_Li256ELb1ELb1ELb1ELb0EEENS1_36VarlenDynamicPersistentTileSchedulerILi128ELi64ELi256ELi256ELb1ELb1ELb0ELb1ELb1ELb1EEEEEEEEEvNT_6ParamsE --------------------------
	.section	.nv.shared._ZN7cutlass13device_kernelIN5flash19enable_sm80_to_sm89INS1_16FlashAttnFwdSm80INS1_25CollectiveMainloopFwdSm80ILi8ELi2ELb0EN4cute5tupleIJNS5_1CILi128EEENS7_ILi64EEENS7_ILi192EEEEEELi192ENS_10bfloat16_tEfNS_4arch4Sm80ELb1ELb0ELb0ELb1ELb0ELb0ELb1ELb1EEENS1_21CollectiveEpilogueFwdINS6_IJS8_SA_S9_EEENS6_IJNS7_ILi1EEESI_SI_EEESC_SE_Li256ELb1ELb1ELb1ELb0EEENS1_36VarlenDynamicPersistentTileSchedulerILi128ELi64ELi256ELi256ELb1ELb1ELb0ELb1ELb1ELb1EEEEEEEEEvNT_6ParamsE,"aw",@nobits
	.sectionflags	@""
	.align	16


//--------------------- .nv.shared._ZN7cutlass13device_kernelIN5flash19enable_sm80_to_sm89INS1_16FlashAttnFwdSm80INS1_25CollectiveMainloopFwdSm80ILi8ELi2ELb0EN4cute5tupleIJNS5_1CILi128EEENS7_ILi64EEENS7_ILi192EEEEEELi192ENS_10bfloat16_tEfNS_4arch4Sm80ELb1ELb0ELb0ELb1ELb0ELb1ELb1ELb1EEENS1_21CollectiveEpilogueFwdINS6_IJS8_SA_S9_EEENS6_IJNS7_ILi1EEESI_SI_EEESC_SE_Li256ELb1ELb1ELb1ELb0EEENS1_36VarlenDynamicPersistentTileSchedulerILi128ELi64ELi256ELi256ELb1ELb1ELb0ELb1ELb1ELb1EEEEEEEEEvNT_6ParamsE --------------------------
	.section	.nv.shared._ZN7cutlass13device_kernelIN5flash19enable_sm80_to_sm89INS1_16FlashAttnFwdSm80INS1_25CollectiveMainloopFwdSm80ILi8ELi2ELb0EN4cute5tupleIJNS5_1CILi128EEENS7_ILi64EEENS7_ILi192EEEEEELi192ENS_10bfloat16_tEfNS_4arch4Sm80ELb1ELb0ELb0ELb1ELb0ELb1ELb1ELb1EEENS1_21CollectiveEpilogueFwdINS6_IJS8_SA_S9_EEENS6_IJNS7_ILi1EEESI_SI_EEESC_SE_Li256ELb1ELb1ELb1ELb0EEENS1_36VarlenDynamicPersistentTileSchedulerILi128ELi64ELi256ELi256ELb1ELb1ELb0ELb1ELb1ELb1EEEEEEEEEvNT_6ParamsE,"aw",@nobits
	.sectionflags	@""
	.align	16
